	.target	sm_80

	.elftype	@"ET_EXEC"


//--------------------- .note.nv.tkinfo           --------------------------
	.section	.note.nv.tkinfo,"",@"SHT_NOTE"
	.sectionflags	@"SHF_NOTE_NV_TKINFO"
	.tkinfo
        /*0018*/ 	.word	0x00000002
        /*0030*/ 	.string	""
        /*0030*/ 	.string	"ptxas"
        /*0030*/ 	.string	"Cuda compilation tools, release 13.0, V13.0.88"
        /*0030*/ 	.string	"Build cuda_13.0.r13.0/compiler.36424714_0"
        /*0030*/ 	.string	"-arch sm_80 -m 64 "



//--------------------- .note.nv.cuinfo           --------------------------
	.section	.note.nv.cuinfo,"",@"SHT_NOTE"
	.sectionflags	@"SHF_NOTE_NV_CUINFO"
        /*0018*/ 	.short	0x0002
        /*001a*/ 	.short	0x0050
        /*001c*/ 	.short	0x0082
	.zero		2


//--------------------- .nv.info                  --------------------------
	.section	.nv.info,"",@"SHT_CUDA_INFO"
	.align	4


	//----- nvinfo : EIATTR_REGCOUNT
	.align		4
        /*0000*/ 	.byte	0x04, 0x2f
        /*0002*/ 	.short	(.L_12 - .L_11)
	.align		4
.L_11:
        /*0004*/ 	.word	index@(_ZN5flash16flash_fwd_kernelI23Flash_fwd_kernel_traitsILi128ELi128ELi32ELi4ELb0ELb0EN7cutlass6half_tE19Flash_kernel_traitsILi128ELi128ELi32ELi4ES3_EELb0ELb0ELb1ELb1ELb0ELb0ELb1ELb0EEEvNS_16Flash_fwd_paramsE)
        /*0008*/ 	.word	0x000000ff


	//----- nvinfo : EIATTR_FRAME_SIZE
	.align		4
.L_12:
        /*000c*/ 	.byte	0x04, 0x11
        /*000e*/ 	.short	(.L_14 - .L_13)
	.align		4
.L_13:
        /*0010*/ 	.word	index@(_ZN5flash16flash_fwd_kernelI23Flash_fwd_kernel_traitsILi128ELi128ELi32ELi4ELb0ELb0EN7cutlass6half_tE19Flash_kernel_traitsILi128ELi128ELi32ELi4ES3_EELb0ELb0ELb1ELb1ELb0ELb0ELb1ELb0EEEvNS_16Flash_fwd_paramsE)
        /*0014*/ 	.word	0x00000060


	//----- nvinfo : EIATTR_REGCOUNT
	.align		4
.L_14:
        /*0018*/ 	.byte	0x04, 0x2f
        /*001a*/ 	.short	(.L_16 - .L_15)
	.align		4
.L_15:
        /*001c*/ 	.word	index@(_ZN5flash16flash_fwd_kernelI23Flash_fwd_kernel_traitsILi128ELi128ELi32ELi4ELb0ELb0EN7cutlass6half_tE19Flash_kernel_traitsILi128ELi128ELi32ELi4ES3_EELb1ELb0ELb1ELb1ELb0ELb0ELb0ELb1EEEvNS_16Flash_fwd_paramsE)
        /*0020*/ 	.word	0x000000ff


	//----- nvinfo : EIATTR_FRAME_SIZE
	.align		4
.L_16:
        /*0024*/ 	.byte	0x04, 0x11
        /*0026*/ 	.short	(.L_18 - .L_17)
	.align		4
.L_17:
        /*0028*/ 	.word	index@($__internal_0_$__cuda_sm70_shflsync_bfly_p)
        /*002c*/ 	.word	0x00000000


	//----- nvinfo : EIATTR_FRAME_SIZE
	.align		4
.L_18:
        /*0030*/ 	.byte	0x04, 0x11
        /*0032*/ 	.short	(.L_20 - .L_19)
	.align		4
.L_19:
        /*0034*/ 	.word	index@($_ZN5flash16flash_fwd_kernelI23Flash_fwd_kernel_traitsILi128ELi128ELi32ELi4ELb0ELb0EN7cutlass6half_tE19Flash_kernel_traitsILi128ELi128ELi32ELi4ES3_EELb1ELb0ELb1ELb1ELb0ELb0ELb0ELb1EEEvNS_16Flash_fwd_paramsE$_ZN5flash22compute_attn_1rowblockI23Flash_fwd_kernel_traitsILi128ELi128ELi32ELi4ELb0ELb0EN7cutlass6half_tE19Flash_kernel_traitsILi128ELi128ELi32ELi4ES3_EELb1ELb0ELb1ELb1ELb0ELb0ELb0ELb1ENS_16Flash_fwd_paramsEEEvRKT8_iii)
        /*0038*/ 	.word	0x00000000


	//----- nvinfo : EIATTR_FRAME_SIZE
	.align		4
.L_20:
        /*003c*/ 	.byte	0x04, 0x11
        /*003e*/ 	.short	(.L_22 - .L_21)
	.align		4
.L_21:
        /*0040*/ 	.word	index@(_ZN5flash16flash_fwd_kernelI23Flash_fwd_kernel_traitsILi128ELi128ELi32ELi4ELb0ELb0EN7cutlass6half_tE19Flash_kernel_traitsILi128ELi128ELi32ELi4ES3_EELb1ELb0ELb1ELb1ELb0ELb0ELb0ELb1EEEvNS_16Flash_fwd_paramsE)
        /*0044*/ 	.word	0x000001c0


	//----- nvinfo : EIATTR_REGCOUNT
	.align		4
.L_22:
        /*0048*/ 	.byte	0x04, 0x2f
        /*004a*/ 	.short	(.L_24 - .L_23)
	.align		4
.L_23:
        /*004c*/ 	.word	index@(_ZN5flash16flash_fwd_kernelI23Flash_fwd_kernel_traitsILi128ELi128ELi32ELi4ELb0ELb0EN7cutlass6half_tE19Flash_kernel_traitsILi128ELi128ELi32ELi4ES3_EELb0ELb0ELb1ELb0ELb0ELb0ELb1ELb0EEEvNS_16Flash_fwd_paramsE)
        /*0050*/ 	.word	0x000000ff


	//----- nvinfo : EIATTR_FRAME_SIZE
	.align		4
.L_24:
        /*0054*/ 	.byte	0x04, 0x11
        /*0056*/ 	.short	(.L_26 - .L_25)
	.align		4
.L_25:
        /*0058*/ 	.word	index@(_ZN5flash16flash_fwd_kernelI23Flash_fwd_kernel_traitsILi128ELi128ELi32ELi4ELb0ELb0EN7cutlass6half_tE19Flash_kernel_traitsILi128ELi128ELi32ELi4ES3_EELb0ELb0ELb1ELb0ELb0ELb0ELb1ELb0EEEvNS_16Flash_fwd_paramsE)
        /*005c*/ 	.word	0x00000058


	//----- nvinfo : EIATTR_REGCOUNT
	.align		4
.L_26:
        /*0060*/ 	.byte	0x04, 0x2f
        /*0062*/ 	.short	(.L_28 - .L_27)
	.align		4
.L_27:
        /*0064*/ 	.word	index@(_ZN5flash16flash_fwd_kernelI23Flash_fwd_kernel_traitsILi128ELi128ELi32ELi4ELb0ELb0EN7cutlass6half_tE19Flash_kernel_traitsILi128ELi128ELi32ELi4ES3_EELb1ELb0ELb1ELb0ELb0ELb0ELb0ELb1EEEvNS_16Flash_fwd_paramsE)
        /*0068*/ 	.word	0x000000ff


	//----- nvinfo : EIATTR_FRAME_SIZE
	.align		4
.L_28:
        /*006c*/ 	.byte	0x04, 0x11
        /*006e*/ 	.short	(.L_30 - .L_29)
	.align		4
.L_29:
        /*0070*/ 	.word	index@(_ZN5flash16flash_fwd_kernelI23Flash_fwd_kernel_traitsILi128ELi128ELi32ELi4ELb0ELb0EN7cutlass6half_tE19Flash_kernel_traitsILi128ELi128ELi32ELi4ES3_EELb1ELb0ELb1ELb0ELb0ELb0ELb0ELb1EEEvNS_16Flash_fwd_paramsE)
        /*0074*/ 	.word	0x00000120


	//----- nvinfo : EIATTR_REGCOUNT
	.align		4
.L_30:
        /*0078*/ 	.byte	0x04, 0x2f
        /*007a*/ 	.short	(.L_32 - .L_31)
	.align		4
.L_31:
        /*007c*/ 	.word	index@(_ZN5flash16flash_fwd_kernelI23Flash_fwd_kernel_traitsILi128ELi128ELi32ELi4ELb0ELb0EN7cutlass6half_tE19Flash_kernel_traitsILi128ELi128ELi32ELi4ES3_EELb1ELb0ELb1ELb1ELb0ELb0ELb0ELb0EEEvNS_16Flash_fwd_paramsE)
        /*0080*/ 	.word	0x000000ff


	//----- nvinfo : EIATTR_FRAME_SIZE
	.align		4
.L_32:
        /*0084*/ 	.byte	0x04, 0x11
        /*0086*/ 	.short	(.L_34 - .L_33)
	.align		4
.L_33:
        /*0088*/ 	.word	index@(_ZN5flash16flash_fwd_kernelI23Flash_fwd_kernel_traitsILi128ELi128ELi32ELi4ELb0ELb0EN7cutlass6half_tE19Flash_kernel_traitsILi128ELi128ELi32ELi4ES3_EELb1ELb0ELb1ELb1ELb0ELb0ELb0ELb0EEEvNS_16Flash_fwd_paramsE)
        /*008c*/ 	.word	0x000000b0


	//----- nvinfo : EIATTR_REGCOUNT
	.align		4
.L_34:
        /*0090*/ 	.byte	0x04, 0x2f
        /*0092*/ 	.short	(.L_36 - .L_35)
	.align		4
.L_35:
        /*0094*/ 	.word	index@(_ZN5flash16flash_fwd_kernelI23Flash_fwd_kernel_traitsILi128ELi128ELi32ELi4ELb0ELb0EN7cutlass6half_tE19Flash_kernel_traitsILi128ELi128ELi32ELi4ES3_EELb0ELb0ELb1ELb0ELb0ELb1ELb1ELb0EEEvNS_16Flash_fwd_paramsE)
        /*0098*/ 	.word	0x000000ff


	//----- nvinfo : EIATTR_FRAME_SIZE
	.align		4
.L_36:
        /*009c*/ 	.byte	0x04, 0x11
        /*009e*/ 	.short	(.L_38 - .L_37)
	.align		4
.L_37:
        /*00a0*/ 	.word	index@(_ZN5flash16flash_fwd_kernelI23Flash_fwd_kernel_traitsILi128ELi128ELi32ELi4ELb0ELb0EN7cutlass6half_tE19Flash_kernel_traitsILi128ELi128ELi32ELi4ES3_EELb0ELb0ELb1ELb0ELb0ELb1ELb1ELb0EEEvNS_16Flash_fwd_paramsE)
        /*00a4*/ 	.word	0x00000060


	//----- nvinfo : EIATTR_REGCOUNT
	.align		4
.L_38:
        /*00a8*/ 	.byte	0x04, 0x2f
        /*00aa*/ 	.short	(.L_40 - .L_39)
	.align		4
.L_39:
        /*00ac*/ 	.word	index@(_ZN5flash16flash_fwd_kernelI23Flash_fwd_kernel_traitsILi128ELi128ELi32ELi4ELb0ELb0EN7cutlass6half_tE19Flash_kernel_traitsILi128ELi128ELi32ELi4ES3_EELb1ELb0ELb1ELb0ELb0ELb1ELb0ELb0EEEvNS_16Flash_fwd_paramsE)
        /*00b0*/ 	.word	0x000000ff


	//----- nvinfo : EIATTR_FRAME_SIZE
	.align		4
.L_40:
        /*00b4*/ 	.byte	0x04, 0x11
        /*00b6*/ 	.short	(.L_42 - .L_41)
	.align		4
.L_41:
        /*00b8*/ 	.word	index@(_ZN5flash16flash_fwd_kernelI23Flash_fwd_kernel_traitsILi128ELi128ELi32ELi4ELb0ELb0EN7cutlass6half_tE19Flash_kernel_traitsILi128ELi128ELi32ELi4ES3_EELb1ELb0ELb1ELb0ELb0ELb1ELb0ELb0EEEvNS_16Flash_fwd_paramsE)
        /*00bc*/ 	.word	0x000000b0


	//----- nvinfo : EIATTR_REGCOUNT
	.align		4
.L_42:
        /*00c0*/ 	.byte	0x04, 0x2f
        /*00c2*/ 	.short	(.L_44 - .L_43)
	.align		4
.L_43:
        /*00c4*/ 	.word	index@(_ZN5flash16flash_fwd_kernelI23Flash_fwd_kernel_traitsILi128ELi128ELi32ELi4ELb0ELb0EN7cutlass6half_tE19Flash_kernel_traitsILi128ELi128ELi32ELi4ES3_EELb0ELb0ELb0ELb1ELb0ELb0ELb1ELb0EEEvNS_16Flash_fwd_paramsE)
        /*00c8*/ 	.word	0x000000ff


	//----- nvinfo : EIATTR_FRAME_SIZE
	.align		4
.L_44:
        /*00cc*/ 	.byte	0x04, 0x11
        /*00ce*/ 	.short	(.L_46 - .L_45)
	.align		4
.L_45:
        /*00d0*/ 	.word	index@(_ZN5flash16flash_fwd_kernelI23Flash_fwd_kernel_traitsILi128ELi128ELi32ELi4ELb0ELb0EN7cutlass6half_tE19Flash_kernel_traitsILi128ELi128ELi32ELi4ES3_EELb0ELb0ELb0ELb1ELb0ELb0ELb1ELb0EEEvNS_16Flash_fwd_paramsE)
        /*00d4*/ 	.word	0x00000038


	//----- nvinfo : EIATTR_REGCOUNT
	.align		4
.L_46:
        /*00d8*/ 	.byte	0x04, 0x2f
        /*00da*/ 	.short	(.L_48 - .L_47)
	.align		4
.L_47:
        /*00dc*/ 	.word	index@(_ZN5flash16flash_fwd_kernelI23Flash_fwd_kernel_traitsILi128ELi128ELi32ELi4ELb0ELb0EN7cutlass6half_tE19Flash_kernel_traitsILi128ELi128ELi32ELi4ES3_EELb1ELb0ELb0ELb1ELb0ELb0ELb0ELb1EEEvNS_16Flash_fwd_paramsE)
        /*00e0*/ 	.word	0x000000ff


	//----- nvinfo : EIATTR_FRAME_SIZE
	.align		4
.L_48:
        /*00e4*/ 	.byte	0x04, 0x11
        /*00e6*/ 	.short	(.L_50 - .L_49)
	.align		4
.L_49:
        /*00e8*/ 	.word	index@(_ZN5flash16flash_fwd_kernelI23Flash_fwd_kernel_traitsILi128ELi128ELi32ELi4ELb0ELb0EN7cutlass6half_tE19Flash_kernel_traitsILi128ELi128ELi32ELi4ES3_EELb1ELb0ELb0ELb1ELb0ELb0ELb0ELb1EEEvNS_16Flash_fwd_paramsE)
        /*00ec*/ 	.word	0x000000a8


	//----- nvinfo : EIATTR_REGCOUNT
	.align		4
.L_50:
        /*00f0*/ 	.byte	0x04, 0x2f
        /*00f2*/ 	.short	(.L_52 - .L_51)
	.align		4
.L_51:
        /*00f4*/ 	.word	index@(_ZN5flash16flash_fwd_kernelI23Flash_fwd_kernel_traitsILi128ELi128ELi32ELi4ELb0ELb0EN7cutlass6half_tE19Flash_kernel_traitsILi128ELi128ELi32ELi4ES3_EELb0ELb0ELb0ELb0ELb0ELb0ELb1ELb0EEEvNS_16Flash_fwd_paramsE)
        /*00f8*/ 	.word	0x000000ff


	//----- nvinfo : EIATTR_FRAME_SIZE
	.align		4
.L_52:
        /*00fc*/ 	.byte	0x04, 0x11
        /*00fe*/ 	.short	(.L_54 - .L_53)
	.align		4
.L_53:
        /*0100*/ 	.word	index@(_ZN5flash16flash_fwd_kernelI23Flash_fwd_kernel_traitsILi128ELi128ELi32ELi4ELb0ELb0EN7cutlass6half_tE19Flash_kernel_traitsILi128ELi128ELi32ELi4ES3_EELb0ELb0ELb0ELb0ELb0ELb0ELb1ELb0EEEvNS_16Flash_fwd_paramsE)
        /*0104*/ 	.word	0x00000040


	//----- nvinfo : EIATTR_REGCOUNT
	.align		4
.L_54:
        /*0108*/ 	.byte	0x04, 0x2f
        /*010a*/ 	.short	(.L_56 - .L_55)
	.align		4
.L_55:
        /*010c*/ 	.word	index@(_ZN5flash16flash_fwd_kernelI23Flash_fwd_kernel_traitsILi128ELi128ELi32ELi4ELb0ELb0EN7cutlass6half_tE19Flash_kernel_traitsILi128ELi128ELi32ELi4ES3_EELb1ELb0ELb0ELb0ELb0ELb0ELb0ELb1EEEvNS_16Flash_fwd_paramsE)
        /*0110*/ 	.word	0x000000ff


	//----- nvinfo : EIATTR_FRAME_SIZE
	.align		4
.L_56:
        /*0114*/ 	.byte	0x04, 0x11
        /*0116*/ 	.short	(.L_58 - .L_57)
	.align		4
.L_57:
        /*0118*/ 	.word	index@(_ZN5flash16flash_fwd_kernelI23Flash_fwd_kernel_traitsILi128ELi128ELi32ELi4ELb0ELb0EN7cutlass6half_tE19Flash_kernel_traitsILi128ELi128ELi32ELi4ES3_EELb1ELb0ELb0ELb0ELb0ELb0ELb0ELb1EEEvNS_16Flash_fwd_paramsE)
        /*011c*/ 	.word	0x00000068


	//----- nvinfo : EIATTR_REGCOUNT
	.align		4
.L_58:
        /*0120*/ 	.byte	0x04, 0x2f
        /*0122*/ 	.short	(.L_60 - .L_59)
	.align		4
.L_59:
        /*0124*/ 	.word	index@(_ZN5flash16flash_fwd_kernelI23Flash_fwd_kernel_traitsILi128ELi128ELi32ELi4ELb0ELb0EN7cutlass6half_tE19Flash_kernel_traitsILi128ELi128ELi32ELi4ES3_EELb1ELb0ELb0ELb1ELb0ELb0ELb0ELb0EEEvNS_16Flash_fwd_paramsE)
        /*0128*/ 	.word	0x000000ff


	//----- nvinfo : EIATTR_FRAME_SIZE
	.align		4
.L_60:
        /*012c*/ 	.byte	0x04, 0x11
        /*012e*/ 	.short	(.L_62 - .L_61)
	.align		4
.L_61:
        /*0130*/ 	.word	index@(_ZN5flash16flash_fwd_kernelI23Flash_fwd_kernel_traitsILi128ELi128ELi32ELi4ELb0ELb0EN7cutlass6half_tE19Flash_kernel_traitsILi128ELi128ELi32ELi4ES3_EELb1ELb0ELb0ELb1ELb0ELb0ELb0ELb0EEEvNS_16Flash_fwd_paramsE)
        /*0134*/ 	.word	0x00000038


	//----- nvinfo : EIATTR_REGCOUNT
	.align		4
.L_62:
        /*0138*/ 	.byte	0x04, 0x2f
        /*013a*/ 	.short	(.L_64 - .L_63)
	.align		4
.L_63:
        /*013c*/ 	.word	index@(_ZN5flash16flash_fwd_kernelI23Flash_fwd_kernel_traitsILi128ELi128ELi32ELi4ELb0ELb0EN7cutlass6half_tE19Flash_kernel_traitsILi128ELi128ELi32ELi4ES3_EELb0ELb0ELb0ELb0ELb1ELb1ELb1ELb0EEEvNS_16Flash_fwd_paramsE)
        /*0140*/ 	.word	0x000000ff


	//----- nvinfo : EIATTR_FRAME_SIZE
	.align		4
.L_64:
        /*0144*/ 	.byte	0x04, 0x11
        /*0146*/ 	.short	(.L_66 - .L_65)
	.align		4
.L_65:
        /*0148*/ 	.word	index@(_ZN5flash16flash_fwd_kernelI23Flash_fwd_kernel_traitsILi128ELi128ELi32ELi4ELb0ELb0EN7cutlass6half_tE19Flash_kernel_traitsILi128ELi128ELi32ELi4ES3_EELb0ELb0ELb0ELb0ELb1ELb1ELb1ELb0EEEvNS_16Flash_fwd_paramsE)
        /*014c*/ 	.word	0x00000028


	//----- nvinfo : EIATTR_REGCOUNT
	.align		4
.L_66:
        /*0150*/ 	.byte	0x04, 0x2f
        /*0152*/ 	.short	(.L_68 - .L_67)
	.align		4
.L_67:
        /*0154*/ 	.word	index@(_ZN5flash16flash_fwd_kernelI23Flash_fwd_kernel_traitsILi128ELi128ELi32ELi4ELb0ELb0EN7cutlass6half_tE19Flash_kernel_traitsILi128ELi128ELi32ELi4ES3_EELb1ELb0ELb0ELb0ELb1ELb1ELb0ELb0EEEvNS_16Flash_fwd_paramsE)
        /*0158*/ 	.word	0x000000ff


	//----- nvinfo : EIATTR_FRAME_SIZE
	.align		4
.L_68:
        /*015c*/ 	.byte	0x04, 0x11
        /*015e*/ 	.short	(.L_70 - .L_69)
	.align		4
.L_69:
        /*0160*/ 	.word	index@(_ZN5flash16flash_fwd_kernelI23Flash_fwd_kernel_traitsILi128ELi128ELi32ELi4ELb0ELb0EN7cutlass6half_tE19Flash_kernel_traitsILi128ELi128ELi32ELi4ES3_EELb1ELb0ELb0ELb0ELb1ELb1ELb0ELb0EEEvNS_16Flash_fwd_paramsE)
        /*0164*/ 	.word	0x00000028


	//----- nvinfo : EIATTR_REGCOUNT
	.align		4
.L_70:
        /*0168*/ 	.byte	0x04, 0x2f
        /*016a*/ 	.short	(.L_72 - .L_71)
	.align		4
.L_71:
        /*016c*/ 	.word	index@(_ZN5flash16flash_fwd_kernelI23Flash_fwd_kernel_traitsILi128ELi128ELi32ELi4ELb0ELb0EN7cutlass6half_tE19Flash_kernel_traitsILi128ELi128ELi32ELi4ES3_EELb1ELb0ELb1ELb0ELb0ELb0ELb0ELb0EEEvNS_16Flash_fwd_paramsE)
        /*0170*/ 	.word	0x000000ff


	//----- nvinfo : EIATTR_FRAME_SIZE
	.align		4
.L_72:
        /*0174*/ 	.byte	0x04, 0x11
        /*0176*/ 	.short	(.L_74 - .L_73)
	.align		4
.L_73:
        /*0178*/ 	.word	index@(_ZN5flash16flash_fwd_kernelI23Flash_fwd_kernel_traitsILi128ELi128ELi32ELi4ELb0ELb0EN7cutlass6half_tE19Flash_kernel_traitsILi128ELi128ELi32ELi4ES3_EELb1ELb0ELb1ELb0ELb0ELb0ELb0ELb0EEEvNS_16Flash_fwd_paramsE)
        /*017c*/ 	.word	0x00000098


	//----- nvinfo : EIATTR_REGCOUNT
	.align		4
.L_74:
        /*0180*/ 	.byte	0x04, 0x2f
        /*0182*/ 	.short	(.L_76 - .L_75)
	.align		4
.L_75:
        /*0184*/ 	.word	index@(_ZN5flash16flash_fwd_kernelI23Flash_fwd_kernel_traitsILi128ELi128ELi32ELi4ELb0ELb0EN7cutlass6half_tE19Flash_kernel_traitsILi128ELi128ELi32ELi4ES3_EELb1ELb0ELb0ELb0ELb0ELb0ELb0ELb0EEEvNS_16Flash_fwd_paramsE)
        /*0188*/ 	.word	0x000000ff


	//----- nvinfo : EIATTR_FRAME_SIZE
	.align		4
.L_76:
        /*018c*/ 	.byte	0x04, 0x11
        /*018e*/ 	.short	(.L_78 - .L_77)
	.align		4
.L_77:
        /*0190*/ 	.word	index@(_ZN5flash16flash_fwd_kernelI23Flash_fwd_kernel_traitsILi128ELi128ELi32ELi4ELb0ELb0EN7cutlass6half_tE19Flash_kernel_traitsILi128ELi128ELi32ELi4ES3_EELb1ELb0ELb0ELb0ELb0ELb0ELb0ELb0EEEvNS_16Flash_fwd_paramsE)
        /*0194*/ 	.word	0x00000038


	//----- nvinfo : EIATTR_REGCOUNT
	.align		4
.L_78:
        /*0198*/ 	.byte	0x04, 0x2f
        /*019a*/ 	.short	(.L_80 - .L_79)
	.align		4
.L_79:
        /*019c*/ 	.word	index@(_ZN5flash16flash_fwd_kernelI23Flash_fwd_kernel_traitsILi128ELi128ELi32ELi4ELb0ELb0EN7cutlass6half_tE19Flash_kernel_traitsILi128ELi128ELi32ELi4ES3_EELb0ELb0ELb0ELb0ELb0ELb1ELb1ELb0EEEvNS_16Flash_fwd_paramsE)
        /*01a0*/ 	.word	0x000000ff


	//----- nvinfo : EIATTR_FRAME_SIZE
	.align		4
.L_80:
        /*01a4*/ 	.byte	0x04, 0x11
        /*01a6*/ 	.short	(.L_82 - .L_81)
	.align		4
.L_81:
        /*01a8*/ 	.word	index@(_ZN5flash16flash_fwd_kernelI23Flash_fwd_kernel_traitsILi128ELi128ELi32ELi4ELb0ELb0EN7cutlass6half_tE19Flash_kernel_traitsILi128ELi128ELi32ELi4ES3_EELb0ELb0ELb0ELb0ELb0ELb1ELb1ELb0EEEvNS_16Flash_fwd_paramsE)
        /*01ac*/ 	.word	0x00000050


	//----- nvinfo : EIATTR_REGCOUNT
	.align		4
.L_82:
        /*01b0*/ 	.byte	0x04, 0x2f
        /*01b2*/ 	.short	(.L_84 - .L_83)
	.align		4
.L_83:
        /*01b4*/ 	.word	index@(_ZN5flash16flash_fwd_kernelI23Flash_fwd_kernel_traitsILi128ELi128ELi32ELi4ELb0ELb0EN7cutlass6half_tE19Flash_kernel_traitsILi128ELi128ELi32ELi4ES3_EELb1ELb0ELb0ELb0ELb0ELb1ELb0ELb0EEEvNS_16Flash_fwd_paramsE)
        /*01b8*/ 	.word	0x000000ff


	//----- nvinfo : EIATTR_FRAME_SIZE
	.align		4
.L_84:
        /*01bc*/ 	.byte	0x04, 0x11
        /*01be*/ 	.short	(.L_86 - .L_85)
	.align		4
.L_85:
        /*01c0*/ 	.word	index@(_ZN5flash16flash_fwd_kernelI23Flash_fwd_kernel_traitsILi128ELi128ELi32ELi4ELb0ELb0EN7cutlass6half_tE19Flash_kernel_traitsILi128ELi128ELi32ELi4ES3_EELb1ELb0ELb0ELb0ELb0ELb1ELb0ELb0EEEvNS_16Flash_fwd_paramsE)
        /*01c4*/ 	.word	0x00000038


	//----- nvinfo : EIATTR_REGCOUNT
	.align		4
.L_86:
        /*01c8*/ 	.byte	0x04, 0x2f
        /*01ca*/ 	.short	(.L_88 - .L_87)
	.align		4
.L_87:
        /*01cc*/ 	.word	index@(_ZN5flash16flash_fwd_kernelI23Flash_fwd_kernel_traitsILi128ELi128ELi32ELi4ELb0ELb0EN7cutlass6half_tE19Flash_kernel_traitsILi128ELi128ELi32ELi4ES3_EELb0ELb0ELb1ELb1ELb0ELb0ELb0ELb0EEEvNS_16Flash_fwd_paramsE)
        /*01d0*/ 	.word	0x000000ff


	//----- nvinfo : EIATTR_FRAME_SIZE
	.align		4
.L_88:
        /*01d4*/ 	.byte	0x04, 0x11
        /*01d6*/ 	.short	(.L_90 - .L_89)
	.align		4
.L_89:
        /*01d8*/ 	.word	index@(_ZN5flash16flash_fwd_kernelI23Flash_fwd_kernel_traitsILi128ELi128ELi32ELi4ELb0ELb0EN7cutlass6half_tE19Flash_kernel_traitsILi128ELi128ELi32ELi4ES3_EELb0ELb0ELb1ELb1ELb0ELb0ELb0ELb0EEEvNS_16Flash_fwd_paramsE)
        /*01dc*/ 	.word	0x00000060


	//----- nvinfo : EIATTR_REGCOUNT
	.align		4
.L_90:
        /*01e0*/ 	.byte	0x04, 0x2f
        /*01e2*/ 	.short	(.L_92 - .L_91)
	.align		4
.L_91:
        /*01e4*/ 	.word	index@(_ZN5flash16flash_fwd_kernelI23Flash_fwd_kernel_traitsILi128ELi128ELi32ELi4ELb0ELb0EN7cutlass6half_tE19Flash_kernel_traitsILi128ELi128ELi32ELi4ES3_EELb0ELb0ELb1ELb0ELb0ELb0ELb0ELb0EEEvNS_16Flash_fwd_paramsE)
        /*01e8*/ 	.word	0x000000ff


	//----- nvinfo : EIATTR_FRAME_SIZE
	.align		4
.L_92:
        /*01ec*/ 	.byte	0x04, 0x11
        /*01ee*/ 	.short	(.L_94 - .L_93)
	.align		4
.L_93:
        /*01f0*/ 	.word	index@(_ZN5flash16flash_fwd_kernelI23Flash_fwd_kernel_traitsILi128ELi128ELi32ELi4ELb0ELb0EN7cutlass6half_tE19Flash_kernel_traitsILi128ELi128ELi32ELi4ES3_EELb0ELb0ELb1ELb0ELb0ELb0ELb0ELb0EEEvNS_16Flash_fwd_paramsE)
        /*01f4*/ 	.word	0x00000058


	//----- nvinfo : EIATTR_REGCOUNT
	.align		4
.L_94:
        /*01f8*/ 	.byte	0x04, 0x2f
        /*01fa*/ 	.short	(.L_96 - .L_95)
	.align		4
.L_95:
        /*01fc*/ 	.word	index@(_ZN5flash16flash_fwd_kernelI23Flash_fwd_kernel_traitsILi128ELi128ELi32ELi4ELb0ELb0EN7cutlass6half_tE19Flash_kernel_traitsILi128ELi128ELi32ELi4ES3_EELb0ELb0ELb1ELb0ELb0ELb1ELb0ELb0EEEvNS_16Flash_fwd_paramsE)
        /*0200*/ 	.word	0x000000ff


	//----- nvinfo : EIATTR_FRAME_SIZE
	.align		4
.L_96:
        /*0204*/ 	.byte	0x04, 0x11
        /*0206*/ 	.short	(.L_98 - .L_97)
	.align		4
.L_97:
        /*0208*/ 	.word	index@(_ZN5flash16flash_fwd_kernelI23Flash_fwd_kernel_traitsILi128ELi128ELi32ELi4ELb0ELb0EN7cutlass6half_tE19Flash_kernel_traitsILi128ELi128ELi32ELi4ES3_EELb0ELb0ELb1ELb0ELb0ELb1ELb0ELb0EEEvNS_16Flash_fwd_paramsE)
        /*020c*/ 	.word	0x00000060


	//----- nvinfo : EIATTR_REGCOUNT
	.align		4
.L_98:
        /*0210*/ 	.byte	0x04, 0x2f
        /*0212*/ 	.short	(.L_100 - .L_99)
	.align		4
.L_99:
        /*0214*/ 	.word	index@(_ZN5flash16flash_fwd_kernelI23Flash_fwd_kernel_traitsILi128ELi128ELi32ELi4ELb0ELb0EN7cutlass6half_tE19Flash_kernel_traitsILi128ELi128ELi32ELi4ES3_EELb0ELb0ELb0ELb1ELb0ELb0ELb0ELb0EEEvNS_16Flash_fwd_paramsE)
        /*0218*/ 	.word	0x000000ff


	//----- nvinfo : EIATTR_FRAME_SIZE
	.align		4
.L_100:
        /*021c*/ 	.byte	0x04, 0x11
        /*021e*/ 	.short	(.L_102 - .L_101)
	.align		4
.L_101:
        /*0220*/ 	.word	index@(_ZN5flash16flash_fwd_kernelI23Flash_fwd_kernel_traitsILi128ELi128ELi32ELi4ELb0ELb0EN7cutlass6half_tE19Flash_kernel_traitsILi128ELi128ELi32ELi4ES3_EELb0ELb0ELb0ELb1ELb0ELb0ELb0ELb0EEEvNS_16Flash_fwd_paramsE)
        /*0224*/ 	.word	0x00000010


	//----- nvinfo : EIATTR_REGCOUNT
	.align		4
.L_102:
        /*0228*/ 	.byte	0x04, 0x2f
        /*022a*/ 	.short	(.L_104 - .L_103)
	.align		4
.L_103:
        /*022c*/ 	.word	index@(_ZN5flash16flash_fwd_kernelI23Flash_fwd_kernel_traitsILi128ELi128ELi32ELi4ELb0ELb0EN7cutlass6half_tE19Flash_kernel_traitsILi128ELi128ELi32ELi4ES3_EELb0ELb0ELb0ELb0ELb0ELb0ELb0ELb0EEEvNS_16Flash_fwd_paramsE)
        /*0230*/ 	.word	0x000000ff


	//----- nvinfo : EIATTR_FRAME_SIZE
	.align		4
.L_104:
        /*0234*/ 	.byte	0x04, 0x11
        /*0236*/ 	.short	(.L_106 - .L_105)
	.align		4
.L_105:
        /*0238*/ 	.word	index@(_ZN5flash16flash_fwd_kernelI23Flash_fwd_kernel_traitsILi128ELi128ELi32ELi4ELb0ELb0EN7cutlass6half_tE19Flash_kernel_traitsILi128ELi128ELi32ELi4ES3_EELb0ELb0ELb0ELb0ELb0ELb0ELb0ELb0EEEvNS_16Flash_fwd_paramsE)
        /*023c*/ 	.word	0x00000018


	//----- nvinfo : EIATTR_REGCOUNT
	.align		4
.L_106:
        /*0240*/ 	.byte	0x04, 0x2f
        /*0242*/ 	.short	(.L_108 - .L_107)
	.align		4
.L_107:
        /*0244*/ 	.word	index@(_ZN5flash16flash_fwd_kernelI23Flash_fwd_kernel_traitsILi128ELi128ELi32ELi4ELb0ELb0EN7cutlass6half_tE19Flash_kernel_traitsILi128ELi128ELi32ELi4ES3_EELb0ELb0ELb0ELb0ELb1ELb1ELb0ELb0EEEvNS_16Flash_fwd_paramsE)
        /*0248*/ 	.word	0x000000ff


	//----- nvinfo : EIATTR_FRAME_SIZE
	.align		4
.L_108:
        /*024c*/ 	.byte	0x04, 0x11
        /*024e*/ 	.short	(.L_110 - .L_109)
	.align		4
.L_109:
        /*0250*/ 	.word	index@(_ZN5flash16flash_fwd_kernelI23Flash_fwd_kernel_traitsILi128ELi128ELi32ELi4ELb0ELb0EN7cutlass6half_tE19Flash_kernel_traitsILi128ELi128ELi32ELi4ES3_EELb0ELb0ELb0ELb0ELb1ELb1ELb0ELb0EEEvNS_16Flash_fwd_paramsE)
        /*0254*/ 	.word	0x00000008


	//----- nvinfo : EIATTR_REGCOUNT
	.align		4
.L_110:
        /*0258*/ 	.byte	0x04, 0x2f
        /*025a*/ 	.short	(.L_112 - .L_111)
	.align		4
.L_111:
        /*025c*/ 	.word	index@(_ZN5flash16flash_fwd_kernelI23Flash_fwd_kernel_traitsILi128ELi128ELi32ELi4ELb0ELb0EN7cutlass6half_tE19Flash_kernel_traitsILi128ELi128ELi32ELi4ES3_EELb0ELb0ELb0ELb0ELb0ELb1ELb0ELb0EEEvNS_16Flash_fwd_paramsE)
        /*0260*/ 	.word	0x000000ff


	//----- nvinfo : EIATTR_FRAME_SIZE
	.align		4
.L_112:
        /*0264*/ 	.byte	0x04, 0x11
        /*0266*/ 	.short	(.L_114 - .L_113)
	.align		4
.L_113:
        /*0268*/ 	.word	index@(_ZN5flash16flash_fwd_kernelI23Flash_fwd_kernel_traitsILi128ELi128ELi32ELi4ELb0ELb0EN7cutlass6half_tE19Flash_kernel_traitsILi128ELi128ELi32ELi4ES3_EELb0ELb0ELb0ELb0ELb0ELb1ELb0ELb0EEEvNS_16Flash_fwd_paramsE)
        /*026c*/ 	.word	0x00000030


	//----- nvinfo : EIATTR_REGCOUNT
	.align		4
.L_114:
        /*0270*/ 	.byte	0x04, 0x2f
        /*0272*/ 	.short	(.L_116 - .L_115)
	.align		4
.L_115:
        /*0274*/ 	.word	index@(_ZN5flash16flash_fwd_kernelI23Flash_fwd_kernel_traitsILi128ELi128ELi64ELi4ELb0ELb0EN7cutlass6half_tE19Flash_kernel_traitsILi128ELi128ELi64ELi4ES3_EELb0ELb0ELb1ELb1ELb0ELb0ELb1ELb0EEEvNS_16Flash_fwd_paramsE)
        /*0278*/ 	.word	0x000000ff


	//----- nvinfo : EIATTR_FRAME_SIZE
	.align		4
.L_116:
        /*027c*/ 	.byte	0x04, 0x11
        /*027e*/ 	.short	(.L_118 - .L_117)
	.align		4
.L_117:
        /*0280*/ 	.word	index@(_ZN5flash16flash_fwd_kernelI23Flash_fwd_kernel_traitsILi128ELi128ELi64ELi4ELb0ELb0EN7cutlass6half_tE19Flash_kernel_traitsILi128ELi128ELi64ELi4ES3_EELb0ELb0ELb1ELb1ELb0ELb0ELb1ELb0EEEvNS_16Flash_fwd_paramsE)
        /*0284*/ 	.word	0x000000f8


	//----- nvinfo : EIATTR_REGCOUNT
	.align		4
.L_118:
        /*0288*/ 	.byte	0x04, 0x2f
        /*028a*/ 	.short	(.L_120 - .L_119)
	.align		4
.L_119:
        /*028c*/ 	.word	index@(_ZN5flash16flash_fwd_kernelI23Flash_fwd_kernel_traitsILi128ELi128ELi64ELi4ELb0ELb0EN7cutlass6half_tE19Flash_kernel_traitsILi128ELi128ELi64ELi4ES3_EELb0ELb0ELb1ELb1ELb0ELb0ELb0ELb0EEEvNS_16Flash_fwd_paramsE)
        /*0290*/ 	.word	0x000000ff


	//----- nvinfo : EIATTR_FRAME_SIZE
	.align		4
.L_120:
        /*0294*/ 	.byte	0x04, 0x11
        /*0296*/ 	.short	(.L_122 - .L_121)
	.align		4
.L_121:
        /*0298*/ 	.word	index@(_ZN5flash16flash_fwd_kernelI23Flash_fwd_kernel_traitsILi128ELi128ELi64ELi4ELb0ELb0EN7cutlass6half_tE19Flash_kernel_traitsILi128ELi128ELi64ELi4ES3_EELb0ELb0ELb1ELb1ELb0ELb0ELb0ELb0EEEvNS_16Flash_fwd_paramsE)
        /*029c*/ 	.word	0x000000d0


	//----- nvinfo : EIATTR_REGCOUNT
	.align		4
.L_122:
        /*02a0*/ 	.byte	0x04, 0x2f
        /*02a2*/ 	.short	(.L_124 - .L_123)
	.align		4
.L_123:
        /*02a4*/ 	.word	index@(_ZN5flash16flash_fwd_kernelI23Flash_fwd_kernel_traitsILi128ELi128ELi64ELi4ELb0ELb0EN7cutlass6half_tE19Flash_kernel_traitsILi128ELi128ELi64ELi4ES3_EELb0ELb0ELb1ELb0ELb0ELb0ELb1ELb0EEEvNS_16Flash_fwd_paramsE)
        /*02a8*/ 	.word	0x000000ff


	//----- nvinfo : EIATTR_FRAME_SIZE
	.align		4
.L_124:
        /*02ac*/ 	.byte	0x04, 0x11
        /*02ae*/ 	.short	(.L_126 - .L_125)
	.align		4
.L_125:
        /*02b0*/ 	.word	index@(_ZN5flash16flash_fwd_kernelI23Flash_fwd_kernel_traitsILi128ELi128ELi64ELi4ELb0ELb0EN7cutlass6half_tE19Flash_kernel_traitsILi128ELi128ELi64ELi4ES3_EELb0ELb0ELb1ELb0ELb0ELb0ELb1ELb0EEEvNS_16Flash_fwd_paramsE)
        /*02b4*/ 	.word	0x000000f0


	//----- nvinfo : EIATTR_REGCOUNT
	.align		4
.L_126:
        /*02b8*/ 	.byte	0x04, 0x2f
        /*02ba*/ 	.short	(.L_128 - .L_127)
	.align		4
.L_127:
        /*02bc*/ 	.word	index@(_ZN5flash16flash_fwd_kernelI23Flash_fwd_kernel_traitsILi128ELi128ELi64ELi4ELb0ELb0EN7cutlass6half_tE19Flash_kernel_traitsILi128ELi128ELi64ELi4ES3_EELb0ELb0ELb1ELb0ELb0ELb0ELb0ELb0EEEvNS_16Flash_fwd_paramsE)
        /*02c0*/ 	.word	0x000000ff


	//----- nvinfo : EIATTR_FRAME_SIZE
	.align		4
.L_128:
        /*02c4*/ 	.byte	0x04, 0x11
        /*02c6*/ 	.short	(.L_130 - .L_129)
	.align		4
.L_129:
        /*02c8*/ 	.word	index@(_ZN5flash16flash_fwd_kernelI23Flash_fwd_kernel_traitsILi128ELi128ELi64ELi4ELb0ELb0EN7cutlass6half_tE19Flash_kernel_traitsILi128ELi128ELi64ELi4ES3_EELb0ELb0ELb1ELb0ELb0ELb0ELb0ELb0EEEvNS_16Flash_fwd_paramsE)
        /*02cc*/ 	.word	0x000000c0


	//----- nvinfo : EIATTR_REGCOUNT
	.align		4
.L_130:
        /*02d0*/ 	.byte	0x04, 0x2f
        /*02d2*/ 	.short	(.L_132 - .L_131)
	.align		4
.L_131:
        /*02d4*/ 	.word	index@(_ZN5flash16flash_fwd_kernelI23Flash_fwd_kernel_traitsILi128ELi128ELi64ELi4ELb0ELb0EN7cutlass6half_tE19Flash_kernel_traitsILi128ELi128ELi64ELi4ES3_EELb0ELb0ELb1ELb0ELb0ELb1ELb1ELb0EEEvNS_16Flash_fwd_paramsE)
        /*02d8*/ 	.word	0x000000ff


	//----- nvinfo : EIATTR_FRAME_SIZE
	.align		4
.L_132:
        /*02dc*/ 	.byte	0x04, 0x11
        /*02de*/ 	.short	(.L_134 - .L_133)
	.align		4
.L_133:
        /*02e0*/ 	.word	index@(_ZN5flash16flash_fwd_kernelI23Flash_fwd_kernel_traitsILi128ELi128ELi64ELi4ELb0ELb0EN7cutlass6half_tE19Flash_kernel_traitsILi128ELi128ELi64ELi4ES3_EELb0ELb0ELb1ELb0ELb0ELb1ELb1ELb0EEEvNS_16Flash_fwd_paramsE)
        /*02e4*/ 	.word	0x000000b8


	//----- nvinfo : EIATTR_REGCOUNT
	.align		4
.L_134:
        /*02e8*/ 	.byte	0x04, 0x2f
        /*02ea*/ 	.short	(.L_136 - .L_135)
	.align		4
.L_135:
        /*02ec*/ 	.word	index@(_ZN5flash16flash_fwd_kernelI23Flash_fwd_kernel_traitsILi128ELi128ELi64ELi4ELb0ELb0EN7cutlass6half_tE19Flash_kernel_traitsILi128ELi128ELi64ELi4ES3_EELb0ELb0ELb1ELb0ELb0ELb1ELb0ELb0EEEvNS_16Flash_fwd_paramsE)
        /*02f0*/ 	.word	0x000000ff


	//----- nvinfo : EIATTR_FRAME_SIZE
	.align		4
.L_136:
        /*02f4*/ 	.byte	0x04, 0x11
        /*02f6*/ 	.short	(.L_138 - .L_137)
	.align		4
.L_137:
        /*02f8*/ 	.word	index@(_ZN5flash16flash_fwd_kernelI23Flash_fwd_kernel_traitsILi128ELi128ELi64ELi4ELb0ELb0EN7cutlass6half_tE19Flash_kernel_traitsILi128ELi128ELi64ELi4ES3_EELb0ELb0ELb1ELb0ELb0ELb1ELb0ELb0EEEvNS_16Flash_fwd_paramsE)
        /*02fc*/ 	.word	0x000000c8


	//----- nvinfo : EIATTR_REGCOUNT
	.align		4
.L_138:
        /*0300*/ 	.byte	0x04, 0x2f
        /*0302*/ 	.short	(.L_140 - .L_139)
	.align		4
.L_139:
        /*0304*/ 	.word	index@(_ZN5flash16flash_fwd_kernelI23Flash_fwd_kernel_traitsILi128ELi128ELi64ELi4ELb0ELb0EN7cutlass6half_tE19Flash_kernel_traitsILi128ELi128ELi64ELi4ES3_EELb0ELb0ELb0ELb1ELb0ELb0ELb1ELb0EEEvNS_16Flash_fwd_paramsE)
        /*0308*/ 	.word	0x000000ff


	//----- nvinfo : EIATTR_FRAME_SIZE
	.align		4
.L_140:
        /*030c*/ 	.byte	0x04, 0x11
        /*030e*/ 	.short	(.L_142 - .L_141)
	.align		4
.L_141:
        /*0310*/ 	.word	index@(_ZN5flash16flash_fwd_kernelI23Flash_fwd_kernel_traitsILi128ELi128ELi64ELi4ELb0ELb0EN7cutlass6half_tE19Flash_kernel_traitsILi128ELi128ELi64ELi4ES3_EELb0ELb0ELb0ELb1ELb0ELb0ELb1ELb0EEEvNS_16Flash_fwd_paramsE)
        /*0314*/ 	.word	0x000000c0


	//----- nvinfo : EIATTR_REGCOUNT
	.align		4
.L_142:
        /*0318*/ 	.byte	0x04, 0x2f
        /*031a*/ 	.short	(.L_144 - .L_143)
	.align		4
.L_143:
        /*031c*/ 	.word	index@(_ZN5flash16flash_fwd_kernelI23Flash_fwd_kernel_traitsILi128ELi128ELi64ELi4ELb0ELb0EN7cutlass6half_tE19Flash_kernel_traitsILi128ELi128ELi64ELi4ES3_EELb0ELb0ELb0ELb1ELb0ELb0ELb0ELb0EEEvNS_16Flash_fwd_paramsE)
        /*0320*/ 	.word	0x000000ff


	//----- nvinfo : EIATTR_FRAME_SIZE
	.align		4
.L_144:
        /*0324*/ 	.byte	0x04, 0x11
        /*0326*/ 	.short	(.L_146 - .L_145)
	.align		4
.L_145:
        /*0328*/ 	.word	index@(_ZN5flash16flash_fwd_kernelI23Flash_fwd_kernel_traitsILi128ELi128ELi64ELi4ELb0ELb0EN7cutlass6half_tE19Flash_kernel_traitsILi128ELi128ELi64ELi4ES3_EELb0ELb0ELb0ELb1ELb0ELb0ELb0ELb0EEEvNS_16Flash_fwd_paramsE)
        /*032c*/ 	.word	0x00000098


	//----- nvinfo : EIATTR_REGCOUNT
	.align		4
.L_146:
        /*0330*/ 	.byte	0x04, 0x2f
        /*0332*/ 	.short	(.L_148 - .L_147)
	.align		4
.L_147:
        /*0334*/ 	.word	index@(_ZN5flash16flash_fwd_kernelI23Flash_fwd_kernel_traitsILi128ELi128ELi64ELi4ELb0ELb0EN7cutlass6half_tE19Flash_kernel_traitsILi128ELi128ELi64ELi4ES3_EELb0ELb0ELb0ELb0ELb0ELb0ELb1ELb0EEEvNS_16Flash_fwd_paramsE)
        /*0338*/ 	.word	0x000000ff


	//----- nvinfo : EIATTR_FRAME_SIZE
	.align		4
.L_148:
        /*033c*/ 	.byte	0x04, 0x11
        /*033e*/ 	.short	(.L_150 - .L_149)
	.align		4
.L_149:
        /*0340*/ 	.word	index@(_ZN5flash16flash_fwd_kernelI23Flash_fwd_kernel_traitsILi128ELi128ELi64ELi4ELb0ELb0EN7cutlass6half_tE19Flash_kernel_traitsILi128ELi128ELi64ELi4ES3_EELb0ELb0ELb0ELb0ELb0ELb0ELb1ELb0EEEvNS_16Flash_fwd_paramsE)
        /*0344*/ 	.word	0x000000b0


	//----- nvinfo : EIATTR_REGCOUNT
	.align		4
.L_150:
        /*0348*/ 	.byte	0x04, 0x2f
        /*034a*/ 	.short	(.L_152 - .L_151)
	.align		4
.L_151:
        /*034c*/ 	.word	index@(_ZN5flash16flash_fwd_kernelI23Flash_fwd_kernel_traitsILi128ELi128ELi64ELi4ELb0ELb0EN7cutlass6half_tE19Flash_kernel_traitsILi128ELi128ELi64ELi4ES3_EELb0ELb0ELb0ELb0ELb0ELb0ELb0ELb0EEEvNS_16Flash_fwd_paramsE)
        /*0350*/ 	.word	0x000000ff


	//----- nvinfo : EIATTR_FRAME_SIZE
	.align		4
.L_152:
        /*0354*/ 	.byte	0x04, 0x11
        /*0356*/ 	.short	(.L_154 - .L_153)
	.align		4
.L_153:
        /*0358*/ 	.word	index@(_ZN5flash16flash_fwd_kernelI23Flash_fwd_kernel_traitsILi128ELi128ELi64ELi4ELb0ELb0EN7cutlass6half_tE19Flash_kernel_traitsILi128ELi128ELi64ELi4ES3_EELb0ELb0ELb0ELb0ELb0ELb0ELb0ELb0EEEvNS_16Flash_fwd_paramsE)
        /*035c*/ 	.word	0x000000c0


	//----- nvinfo : EIATTR_REGCOUNT
	.align		4
.L_154:
        /*0360*/ 	.byte	0x04, 0x2f
        /*0362*/ 	.short	(.L_156 - .L_155)
	.align		4
.L_155:
        /*0364*/ 	.word	index@(_ZN5flash16flash_fwd_kernelI23Flash_fwd_kernel_traitsILi128ELi128ELi64ELi4ELb0ELb0EN7cutlass6half_tE19Flash_kernel_traitsILi128ELi128ELi64ELi4ES3_EELb0ELb0ELb0ELb0ELb1ELb1ELb1ELb0EEEvNS_16Flash_fwd_paramsE)
        /*0368*/ 	.word	0x000000ff


	//----- nvinfo : EIATTR_FRAME_SIZE
	.align		4
.L_156:
        /*036c*/ 	.byte	0x04, 0x11
        /*036e*/ 	.short	(.L_158 - .L_157)
	.align		4
.L_157:
        /*0370*/ 	.word	index@(_ZN5flash16flash_fwd_kernelI23Flash_fwd_kernel_traitsILi128ELi128ELi64ELi4ELb0ELb0EN7cutlass6half_tE19Flash_kernel_traitsILi128ELi128ELi64ELi4ES3_EELb0ELb0ELb0ELb0ELb1ELb1ELb1ELb0EEEvNS_16Flash_fwd_paramsE)
        /*0374*/ 	.word	0x00000090


	//----- nvinfo : EIATTR_REGCOUNT
	.align		4
.L_158:
        /*0378*/ 	.byte	0x04, 0x2f
        /*037a*/ 	.short	(.L_160 - .L_159)
	.align		4
.L_159:
        /*037c*/ 	.word	index@(_ZN5flash16flash_fwd_kernelI23Flash_fwd_kernel_traitsILi128ELi128ELi64ELi4ELb0ELb0EN7cutlass6half_tE19Flash_kernel_traitsILi128ELi128ELi64ELi4ES3_EELb0ELb0ELb0ELb0ELb1ELb1ELb0ELb0EEEvNS_16Flash_fwd_paramsE)
        /*0380*/ 	.word	0x000000ff


	//----- nvinfo : EIATTR_FRAME_SIZE
	.align		4
.L_160:
        /*0384*/ 	.byte	0x04, 0x11
        /*0386*/ 	.short	(.L_162 - .L_161)
	.align		4
.L_161:
        /*0388*/ 	.word	index@(_ZN5flash16flash_fwd_kernelI23Flash_fwd_kernel_traitsILi128ELi128ELi64ELi4ELb0ELb0EN7cutlass6half_tE19Flash_kernel_traitsILi128ELi128ELi64ELi4ES3_EELb0ELb0ELb0ELb0ELb1ELb1ELb0ELb0EEEvNS_16Flash_fwd_paramsE)
        /*038c*/ 	.word	0x00000088


	//----- nvinfo : EIATTR_REGCOUNT
	.align		4
.L_162:
        /*0390*/ 	.byte	0x04, 0x2f
        /*0392*/ 	.short	(.L_164 - .L_163)
	.align		4
.L_163:
        /*0394*/ 	.word	index@(_ZN5flash16flash_fwd_kernelI23Flash_fwd_kernel_traitsILi128ELi128ELi64ELi4ELb0ELb0EN7cutlass6half_tE19Flash_kernel_traitsILi128ELi128ELi64ELi4ES3_EELb0ELb0ELb0ELb0ELb0ELb1ELb1ELb0EEEvNS_16Flash_fwd_paramsE)
        /*0398*/ 	.word	0x000000ff


	//----- nvinfo : EIATTR_FRAME_SIZE
	.align		4
.L_164:
        /*039c*/ 	.byte	0x04, 0x11
        /*039e*/ 	.short	(.L_166 - .L_165)
	.align		4
.L_165:
        /*03a0*/ 	.word	index@(_ZN5flash16flash_fwd_kernelI23Flash_fwd_kernel_traitsILi128ELi128ELi64ELi4ELb0ELb0EN7cutlass6half_tE19Flash_kernel_traitsILi128ELi128ELi64ELi4ES3_EELb0ELb0ELb0ELb0ELb0ELb1ELb1ELb0EEEvNS_16Flash_fwd_paramsE)
        /*03a4*/ 	.word	0x000000d8


	//----- nvinfo : EIATTR_REGCOUNT
	.align		4
.L_166:
        /*03a8*/ 	.byte	0x04, 0x2f
        /*03aa*/ 	.short	(.L_168 - .L_167)
	.align		4
.L_167:
        /*03ac*/ 	.word	index@(_ZN5flash16flash_fwd_kernelI23Flash_fwd_kernel_traitsILi128ELi128ELi64ELi4ELb0ELb0EN7cutlass6half_tE19Flash_kernel_traitsILi128ELi128ELi64ELi4ES3_EELb0ELb0ELb0ELb0ELb0ELb1ELb0ELb0EEEvNS_16Flash_fwd_paramsE)
        /*03b0*/ 	.word	0x000000ff


	//----- nvinfo : EIATTR_FRAME_SIZE
	.align		4
.L_168:
        /*03b4*/ 	.byte	0x04, 0x11
        /*03b6*/ 	.short	(.L_170 - .L_169)
	.align		4
.L_169:
        /*03b8*/ 	.word	index@(_ZN5flash16flash_fwd_kernelI23Flash_fwd_kernel_traitsILi128ELi128ELi64ELi4ELb0ELb0EN7cutlass6half_tE19Flash_kernel_traitsILi128ELi128ELi64ELi4ES3_EELb0ELb0ELb0ELb0ELb0ELb1ELb0ELb0EEEvNS_16Flash_fwd_paramsE)
        /*03bc*/ 	.word	0x000000a8


	//----- nvinfo : EIATTR_MIN_STACK_SIZE
	.align		4
.L_170:
        /*03c0*/ 	.byte	0x04, 0x12
        /*03c2*/ 	.short	(.L_172 - .L_171)
	.align		4
.L_171:
        /*03c4*/ 	.word	index@(_ZN5flash16flash_fwd_kernelI23Flash_fwd_kernel_traitsILi128ELi128ELi64ELi4ELb0ELb0EN7cutlass6half_tE19Flash_kernel_traitsILi128ELi128ELi64ELi4ES3_EELb0ELb0ELb0ELb0ELb0ELb1ELb0ELb0EEEvNS_16Flash_fwd_paramsE)
        /*03c8*/ 	.word	0x000000a8


	//----- nvinfo : EIATTR_MIN_STACK_SIZE
	.align		4
.L_172:
        /*03cc*/ 	.byte	0x04, 0x12
        /*03ce*/ 	.short	(.L_174 - .L_173)
	.align		4
.L_173:
        /*03d0*/ 	.word	index@(_ZN5flash16flash_fwd_kernelI23Flash_fwd_kernel_traitsILi128ELi128ELi64ELi4ELb0ELb0EN7cutlass6half_tE19Flash_kernel_traitsILi128ELi128ELi64ELi4ES3_EELb0ELb0ELb0ELb0ELb0ELb1ELb1ELb0EEEvNS_16Flash_fwd_paramsE)
        /*03d4*/ 	.word	0x000000d8


	//----- nvinfo : EIATTR_MIN_STACK_SIZE
	.align		4
.L_174:
        /*03d8*/ 	.byte	0x04, 0x12
        /*03da*/ 	.short	(.L_176 - .L_175)
	.align		4
.L_175:
        /*03dc*/ 	.word	index@(_ZN5flash16flash_fwd_kernelI23Flash_fwd_kernel_traitsILi128ELi128ELi64ELi4ELb0ELb0EN7cutlass6half_tE19Flash_kernel_traitsILi128ELi128ELi64ELi4ES3_EELb0ELb0ELb0ELb0ELb1ELb1ELb0ELb0EEEvNS_16Flash_fwd_paramsE)
        /*03e0*/ 	.word	0x00000088


	//----- nvinfo : EIATTR_MIN_STACK_SIZE
	.align		4
.L_176:
        /*03e4*/ 	.byte	0x04, 0x12
        /*03e6*/ 	.short	(.L_178 - .L_177)
	.align		4
.L_177:
        /*03e8*/ 	.word	index@(_ZN5flash16flash_fwd_kernelI23Flash_fwd_kernel_traitsILi128ELi128ELi64ELi4ELb0ELb0EN7cutlass6half_tE19Flash_kernel_traitsILi128ELi128ELi64ELi4ES3_EELb0ELb0ELb0ELb0ELb1ELb1ELb1ELb0EEEvNS_16Flash_fwd_paramsE)
        /*03ec*/ 	.word	0x00000090


	//----- nvinfo : EIATTR_MIN_STACK_SIZE
	.align		4
.L_178:
        /*03f0*/ 	.byte	0x04, 0x12
        /*03f2*/ 	.short	(.L_180 - .L_179)
	.align		4
.L_179:
        /*03f4*/ 	.word	index@(_ZN5flash16flash_fwd_kernelI23Flash_fwd_kernel_traitsILi128ELi128ELi64ELi4ELb0ELb0EN7cutlass6half_tE19Flash_kernel_traitsILi128ELi128ELi64ELi4ES3_EELb0ELb0ELb0ELb0ELb0ELb0ELb0ELb0EEEvNS_16Flash_fwd_paramsE)
        /*03f8*/ 	.word	0x000000c0


	//----- nvinfo : EIATTR_MIN_STACK_SIZE
	.align		4
.L_180:
        /*03fc*/ 	.byte	0x04, 0x12
        /*03fe*/ 	.short	(.L_182 - .L_181)
	.align		4
.L_181:
        /*0400*/ 	.word	index@(_ZN5flash16flash_fwd_kernelI23Flash_fwd_kernel_traitsILi128ELi128ELi64ELi4ELb0ELb0EN7cutlass6half_tE19Flash_kernel_traitsILi128ELi128ELi64ELi4ES3_EELb0ELb0ELb0ELb0ELb0ELb0ELb1ELb0EEEvNS_16Flash_fwd_paramsE)
        /*0404*/ 	.word	0x000000b0


	//----- nvinfo : EIATTR_MIN_STACK_SIZE
	.align		4
.L_182:
        /*0408*/ 	.byte	0x04, 0x12
        /*040a*/ 	.short	(.L_184 - .L_183)
	.align		4
.L_183:
        /*040c*/ 	.word	index@(_ZN5flash16flash_fwd_kernelI23Flash_fwd_kernel_traitsILi128ELi128ELi64ELi4ELb0ELb0EN7cutlass6half_tE19Flash_kernel_traitsILi128ELi128ELi64ELi4ES3_EELb0ELb0ELb0ELb1ELb0ELb0ELb0ELb0EEEvNS_16Flash_fwd_paramsE)
        /*0410*/ 	.word	0x00000098


	//----- nvinfo : EIATTR_MIN_STACK_SIZE
	.align		4
.L_184:
        /*0414*/ 	.byte	0x04, 0x12
        /*0416*/ 	.short	(.L_186 - .L_185)
	.align		4
.L_185:
        /*0418*/ 	.word	index@(_ZN5flash16flash_fwd_kernelI23Flash_fwd_kernel_traitsILi128ELi128ELi64ELi4ELb0ELb0EN7cutlass6half_tE19Flash_kernel_traitsILi128ELi128ELi64ELi4ES3_EELb0ELb0ELb0ELb1ELb0ELb0ELb1ELb0EEEvNS_16Flash_fwd_paramsE)
        /*041c*/ 	.word	0x000000c0


	//----- nvinfo : EIATTR_MIN_STACK_SIZE
	.align		4
.L_186:
        /*0420*/ 	.byte	0x04, 0x12
        /*0422*/ 	.short	(.L_188 - .L_187)
	.align		4
.L_187:
        /*0424*/ 	.word	index@(_ZN5flash16flash_fwd_kernelI23Flash_fwd_kernel_traitsILi128ELi128ELi64ELi4ELb0ELb0EN7cutlass6half_tE19Flash_kernel_traitsILi128ELi128ELi64ELi4ES3_EELb0ELb0ELb1ELb0ELb0ELb1ELb0ELb0EEEvNS_16Flash_fwd_paramsE)
        /*0428*/ 	.word	0x000000c8


	//----- nvinfo : EIATTR_MIN_STACK_SIZE
	.align		4
.L_188:
        /*042c*/ 	.byte	0x04, 0x12
        /*042e*/ 	.short	(.L_190 - .L_189)
	.align		4
.L_189:
        /*0430*/ 	.word	index@(_ZN5flash16flash_fwd_kernelI23Flash_fwd_kernel_traitsILi128ELi128ELi64ELi4ELb0ELb0EN7cutlass6half_tE19Flash_kernel_traitsILi128ELi128ELi64ELi4ES3_EELb0ELb0ELb1ELb0ELb0ELb1ELb1ELb0EEEvNS_16Flash_fwd_paramsE)
        /*0434*/ 	.word	0x000000b8


	//----- nvinfo : EIATTR_MIN_STACK_SIZE
	.align		4
.L_190:
        /*0438*/ 	.byte	0x04, 0x12
        /*043a*/ 	.short	(.L_192 - .L_191)
	.align		4
.L_191:
        /*043c*/ 	.word	index@(_ZN5flash16flash_fwd_kernelI23Flash_fwd_kernel_traitsILi128ELi128ELi64ELi4ELb0ELb0EN7cutlass6half_tE19Flash_kernel_traitsILi128ELi128ELi64ELi4ES3_EELb0ELb0ELb1ELb0ELb0ELb0ELb0ELb0EEEvNS_16Flash_fwd_paramsE)
        /*0440*/ 	.word	0x000000c0


	//----- nvinfo : EIATTR_MIN_STACK_SIZE
	.align		4
.L_192:
        /*0444*/ 	.byte	0x04, 0x12
        /*0446*/ 	.short	(.L_194 - .L_193)
	.align		4
.L_193:
        /*0448*/ 	.word	index@(_ZN5flash16flash_fwd_kernelI23Flash_fwd_kernel_traitsILi128ELi128ELi64ELi4ELb0ELb0EN7cutlass6half_tE19Flash_kernel_traitsILi128ELi128ELi64ELi4ES3_EELb0ELb0ELb1ELb0ELb0ELb0ELb1ELb0EEEvNS_16Flash_fwd_paramsE)
        /*044c*/ 	.word	0x000000f0


	//----- nvinfo : EIATTR_MIN_STACK_SIZE
	.align		4
.L_194:
        /*0450*/ 	.byte	0x04, 0x12
        /*0452*/ 	.short	(.L_196 - .L_195)
	.align		4
.L_195:
        /*0454*/ 	.word	index@(_ZN5flash16flash_fwd_kernelI23Flash_fwd_kernel_traitsILi128ELi128ELi64ELi4ELb0ELb0EN7cutlass6half_tE19Flash_kernel_traitsILi128ELi128ELi64ELi4ES3_EELb0ELb0ELb1ELb1ELb0ELb0ELb0ELb0EEEvNS_16Flash_fwd_paramsE)
        /*0458*/ 	.word	0x000000d0


	//----- nvinfo : EIATTR_MIN_STACK_SIZE
	.align		4
.L_196:
        /*045c*/ 	.byte	0x04, 0x12
        /*045e*/ 	.short	(.L_198 - .L_197)
	.align		4
.L_197:
        /*0460*/ 	.word	index@(_ZN5flash16flash_fwd_kernelI23Flash_fwd_kernel_traitsILi128ELi128ELi64ELi4ELb0ELb0EN7cutlass6half_tE19Flash_kernel_traitsILi128ELi128ELi64ELi4ES3_EELb0ELb0ELb1ELb1ELb0ELb0ELb1ELb0EEEvNS_16Flash_fwd_paramsE)
        /*0464*/ 	.word	0x000000f8


	//----- nvinfo : EIATTR_MIN_STACK_SIZE
	.align		4
.L_198:
        /*0468*/ 	.byte	0x04, 0x12
        /*046a*/ 	.short	(.L_200 - .L_199)
	.align		4
.L_199:
        /*046c*/ 	.word	index@(_ZN5flash16flash_fwd_kernelI23Flash_fwd_kernel_traitsILi128ELi128ELi32ELi4ELb0ELb0EN7cutlass6half_tE19Flash_kernel_traitsILi128ELi128ELi32ELi4ES3_EELb0ELb0ELb0ELb0ELb0ELb1ELb0ELb0EEEvNS_16Flash_fwd_paramsE)
        /*0470*/ 	.word	0x00000030


	//----- nvinfo : EIATTR_MIN_STACK_SIZE
	.align		4
.L_200:
        /*0474*/ 	.byte	0x04, 0x12
        /*0476*/ 	.short	(.L_202 - .L_201)
	.align		4
.L_201:
        /*0478*/ 	.word	index@(_ZN5flash16flash_fwd_kernelI23Flash_fwd_kernel_traitsILi128ELi128ELi32ELi4ELb0ELb0EN7cutlass6half_tE19Flash_kernel_traitsILi128ELi128ELi32ELi4ES3_EELb0ELb0ELb0ELb0ELb1ELb1ELb0ELb0EEEvNS_16Flash_fwd_paramsE)
        /*047c*/ 	.word	0x00000008


	//----- nvinfo : EIATTR_MIN_STACK_SIZE
	.align		4
.L_202:
        /*0480*/ 	.byte	0x04, 0x12
        /*0482*/ 	.short	(.L_204 - .L_203)
	.align		4
.L_203:
        /*0484*/ 	.word	index@(_ZN5flash16flash_fwd_kernelI23Flash_fwd_kernel_traitsILi128ELi128ELi32ELi4ELb0ELb0EN7cutlass6half_tE19Flash_kernel_traitsILi128ELi128ELi32ELi4ES3_EELb0ELb0ELb0ELb0ELb0ELb0ELb0ELb0EEEvNS_16Flash_fwd_paramsE)
        /*0488*/ 	.word	0x00000018


	//----- nvinfo : EIATTR_MIN_STACK_SIZE
	.align		4
.L_204:
        /*048c*/ 	.byte	0x04, 0x12
        /*048e*/ 	.short	(.L_206 - .L_205)
	.align		4
.L_205:
        /*0490*/ 	.word	index@(_ZN5flash16flash_fwd_kernelI23Flash_fwd_kernel_traitsILi128ELi128ELi32ELi4ELb0ELb0EN7cutlass6half_tE19Flash_kernel_traitsILi128ELi128ELi32ELi4ES3_EELb0ELb0ELb0ELb1ELb0ELb0ELb0ELb0EEEvNS_16Flash_fwd_paramsE)
        /*0494*/ 	.word	0x00000010


	//----- nvinfo : EIATTR_MIN_STACK_SIZE
	.align		4
.L_206:
        /*0498*/ 	.byte	0x04, 0x12
        /*049a*/ 	.short	(.L_208 - .L_207)
	.align		4
.L_207:
        /*049c*/ 	.word	index@(_ZN5flash16flash_fwd_kernelI23Flash_fwd_kernel_traitsILi128ELi128ELi32ELi4ELb0ELb0EN7cutlass6half_tE19Flash_kernel_traitsILi128ELi128ELi32ELi4ES3_EELb0ELb0ELb1ELb0ELb0ELb1ELb0ELb0EEEvNS_16Flash_fwd_paramsE)
        /*04a0*/ 	.word	0x00000060


	//----- nvinfo : EIATTR_MIN_STACK_SIZE
	.align		4
.L_208:
        /*04a4*/ 	.byte	0x04, 0x12
        /*04a6*/ 	.short	(.L_210 - .L_209)
	.align		4
.L_209:
        /*04a8*/ 	.word	index@(_ZN5flash16flash_fwd_kernelI23Flash_fwd_kernel_traitsILi128ELi128ELi32ELi4ELb0ELb0EN7cutlass6half_tE19Flash_kernel_traitsILi128ELi128ELi32ELi4ES3_EELb0ELb0ELb1ELb0ELb0ELb0ELb0ELb0EEEvNS_16Flash_fwd_paramsE)
        /*04ac*/ 	.word	0x00000058


	//----- nvinfo : EIATTR_MIN_STACK_SIZE
	.align		4
.L_210:
        /*04b0*/ 	.byte	0x04, 0x12
        /*04b2*/ 	.short	(.L_212 - .L_211)
	.align		4
.L_211:
        /*04b4*/ 	.word	index@(_ZN5flash16flash_fwd_kernelI23Flash_fwd_kernel_traitsILi128ELi128ELi32ELi4ELb0ELb0EN7cutlass6half_tE19Flash_kernel_traitsILi128ELi128ELi32ELi4ES3_EELb0ELb0ELb1ELb1ELb0ELb0ELb0ELb0EEEvNS_16Flash_fwd_paramsE)
        /*04b8*/ 	.word	0x00000060


	//----- nvinfo : EIATTR_MIN_STACK_SIZE
	.align		4
.L_212:
        /*04bc*/ 	.byte	0x04, 0x12
        /*04be*/ 	.short	(.L_214 - .L_213)
	.align		4
.L_213:
        /*04c0*/ 	.word	index@(_ZN5flash16flash_fwd_kernelI23Flash_fwd_kernel_traitsILi128ELi128ELi32ELi4ELb0ELb0EN7cutlass6half_tE19Flash_kernel_traitsILi128ELi128ELi32ELi4ES3_EELb1ELb0ELb0ELb0ELb0ELb1ELb0ELb0EEEvNS_16Flash_fwd_paramsE)
        /*04c4*/ 	.word	0x00000038


	//----- nvinfo : EIATTR_MIN_STACK_SIZE
	.align		4
.L_214:
        /*04c8*/ 	.byte	0x04, 0x12
        /*04ca*/ 	.short	(.L_216 - .L_215)
	.align		4
.L_215:
        /*04cc*/ 	.word	index@(_ZN5flash16flash_fwd_kernelI23Flash_fwd_kernel_traitsILi128ELi128ELi32ELi4ELb0ELb0EN7cutlass6half_tE19Flash_kernel_traitsILi128ELi128ELi32ELi4ES3_EELb0ELb0ELb0ELb0ELb0ELb1ELb1ELb0EEEvNS_16Flash_fwd_paramsE)
        /*04d0*/ 	.word	0x00000050


	//----- nvinfo : EIATTR_MIN_STACK_SIZE
	.align		4
.L_216:
        /*04d4*/ 	.byte	0x04, 0x12
        /*04d6*/ 	.short	(.L_218 - .L_217)
	.align		4
.L_217:
        /*04d8*/ 	.word	index@(_ZN5flash16flash_fwd_kernelI23Flash_fwd_kernel_traitsILi128ELi128ELi32ELi4ELb0ELb0EN7cutlass6half_tE19Flash_kernel_traitsILi128ELi128ELi32ELi4ES3_EELb1ELb0ELb0ELb0ELb0ELb0ELb0ELb0EEEvNS_16Flash_fwd_paramsE)
        /*04dc*/ 	.word	0x00000038


	//----- nvinfo : EIATTR_MIN_STACK_SIZE
	.align		4
.L_218:
        /*04e0*/ 	.byte	0x04, 0x12
        /*04e2*/ 	.short	(.L_220 - .L_219)
	.align		4
.L_219:
        /*04e4*/ 	.word	index@(_ZN5flash16flash_fwd_kernelI23Flash_fwd_kernel_traitsILi128ELi128ELi32ELi4ELb0ELb0EN7cutlass6half_tE19Flash_kernel_traitsILi128ELi128ELi32ELi4ES3_EELb1ELb0ELb1ELb0ELb0ELb0ELb0ELb0EEEvNS_16Flash_fwd_paramsE)
        /*04e8*/ 	.word	0x00000098


	//----- nvinfo : EIATTR_MIN_STACK_SIZE
	.align		4
.L_220:
        /*04ec*/ 	.byte	0x04, 0x12
        /*04ee*/ 	.short	(.L_222 - .L_221)
	.align		4
.L_221:
        /*04f0*/ 	.word	index@(_ZN5flash16flash_fwd_kernelI23Flash_fwd_kernel_traitsILi128ELi128ELi32ELi4ELb0ELb0EN7cutlass6half_tE19Flash_kernel_traitsILi128ELi128ELi32ELi4ES3_EELb1ELb0ELb0ELb0ELb1ELb1ELb0ELb0EEEvNS_16Flash_fwd_paramsE)
        /*04f4*/ 	.word	0x00000028


	//----- nvinfo : EIATTR_MIN_STACK_SIZE
	.align		4
.L_222:
        /*04f8*/ 	.byte	0x04, 0x12
        /*04fa*/ 	.short	(.L_224 - .L_223)
	.align		4
.L_223:
        /*04fc*/ 	.word	index@(_ZN5flash16flash_fwd_kernelI23Flash_fwd_kernel_traitsILi128ELi128ELi32ELi4ELb0ELb0EN7cutlass6half_tE19Flash_kernel_traitsILi128ELi128ELi32ELi4ES3_EELb0ELb0ELb0ELb0ELb1ELb1ELb1ELb0EEEvNS_16Flash_fwd_paramsE)
        /*0500*/ 	.word	0x00000028


	//----- nvinfo : EIATTR_MIN_STACK_SIZE
	.align		4
.L_224:
        /*0504*/ 	.byte	0x04, 0x12
        /*0506*/ 	.short	(.L_226 - .L_225)
	.align		4
.L_225:
        /*0508*/ 	.word	index@(_ZN5flash16flash_fwd_kernelI23Flash_fwd_kernel_traitsILi128ELi128ELi32ELi4ELb0ELb0EN7cutlass6half_tE19Flash_kernel_traitsILi128ELi128ELi32ELi4ES3_EELb1ELb0ELb0ELb1ELb0ELb0ELb0ELb0EEEvNS_16Flash_fwd_paramsE)
        /*050c*/ 	.word	0x00000038


	//----- nvinfo : EIATTR_MIN_STACK_SIZE
	.align		4
.L_226:
        /*0510*/ 	.byte	0x04, 0x12
        /*0512*/ 	.short	(.L_228 - .L_227)
	.align		4
.L_227:
        /*0514*/ 	.word	index@(_ZN5flash16flash_fwd_kernelI23Flash_fwd_kernel_traitsILi128ELi128ELi32ELi4ELb0ELb0EN7cutlass6half_tE19Flash_kernel_traitsILi128ELi128ELi32ELi4ES3_EELb1ELb0ELb0ELb0ELb0ELb0ELb0ELb1EEEvNS_16Flash_fwd_paramsE)
        /*0518*/ 	.word	0x00000068


	//----- nvinfo : EIATTR_MIN_STACK_SIZE
	.align		4
.L_228:
        /*051c*/ 	.byte	0x04, 0x12
        /*051e*/ 	.short	(.L_230 - .L_229)
	.align		4
.L_229:
        /*0520*/ 	.word	index@(_ZN5flash16flash_fwd_kernelI23Flash_fwd_kernel_traitsILi128ELi128ELi32ELi4ELb0ELb0EN7cutlass6half_tE19Flash_kernel_traitsILi128ELi128ELi32ELi4ES3_EELb0ELb0ELb0ELb0ELb0ELb0ELb1ELb0EEEvNS_16Flash_fwd_paramsE)
        /*0524*/ 	.word	0x00000040


	//----- nvinfo : EIATTR_MIN_STACK_SIZE
	.align		4
.L_230:
        /*0528*/ 	.byte	0x04, 0x12
        /*052a*/ 	.short	(.L_232 - .L_231)
	.align		4
.L_231:
        /*052c*/ 	.word	index@(_ZN5flash16flash_fwd_kernelI23Flash_fwd_kernel_traitsILi128ELi128ELi32ELi4ELb0ELb0EN7cutlass6half_tE19Flash_kernel_traitsILi128ELi128ELi32ELi4ES3_EELb1ELb0ELb0ELb1ELb0ELb0ELb0ELb1EEEvNS_16Flash_fwd_paramsE)
        /*0530*/ 	.word	0x000000a8


	//----- nvinfo : EIATTR_MIN_STACK_SIZE
	.align		4
.L_232:
        /*0534*/ 	.byte	0x04, 0x12
        /*0536*/ 	.short	(.L_234 - .L_233)
	.align		4
.L_233:
        /*0538*/ 	.word	index@(_ZN5flash16flash_fwd_kernelI23Flash_fwd_kernel_traitsILi128ELi128ELi32ELi4ELb0ELb0EN7cutlass6half_tE19Flash_kernel_traitsILi128ELi128ELi32ELi4ES3_EELb0ELb0ELb0ELb1ELb0ELb0ELb1ELb0EEEvNS_16Flash_fwd_paramsE)
        /*053c*/ 	.word	0x00000038


	//----- nvinfo : EIATTR_MIN_STACK_SIZE
	.align		4
.L_234:
        /*0540*/ 	.byte	0x04, 0x12
        /*0542*/ 	.short	(.L_236 - .L_235)
	.align		4
.L_235:
        /*0544*/ 	.word	index@(_ZN5flash16flash_fwd_kernelI23Flash_fwd_kernel_traitsILi128ELi128ELi32ELi4ELb0ELb0EN7cutlass6half_tE19Flash_kernel_traitsILi128ELi128ELi32ELi4ES3_EELb1ELb0ELb1ELb0ELb0ELb1ELb0ELb0EEEvNS_16Flash_fwd_paramsE)
        /*0548*/ 	.word	0x000000b0


	//----- nvinfo : EIATTR_MIN_STACK_SIZE
	.align		4
.L_236:
        /*054c*/ 	.byte	0x04, 0x12
        /*054e*/ 	.short	(.L_238 - .L_237)
	.align		4
.L_237:
        /*0550*/ 	.word	index@(_ZN5flash16flash_fwd_kernelI23Flash_fwd_kernel_traitsILi128ELi128ELi32ELi4ELb0ELb0EN7cutlass6half_tE19Flash_kernel_traitsILi128ELi128ELi32ELi4ES3_EELb0ELb0ELb1ELb0ELb0ELb1ELb1ELb0EEEvNS_16Flash_fwd_paramsE)
        /*0554*/ 	.word	0x00000060


	//----- nvinfo : EIATTR_MIN_STACK_SIZE
	.align		4
.L_238:
        /*0558*/ 	.byte	0x04, 0x12
        /*055a*/ 	.short	(.L_240 - .L_239)
	.align		4
.L_239:
        /*055c*/ 	.word	index@(_ZN5flash16flash_fwd_kernelI23Flash_fwd_kernel_traitsILi128ELi128ELi32ELi4ELb0ELb0EN7cutlass6half_tE19Flash_kernel_traitsILi128ELi128ELi32ELi4ES3_EELb1ELb0ELb1ELb1ELb0ELb0ELb0ELb0EEEvNS_16Flash_fwd_paramsE)
        /*0560*/ 	.word	0x000000b0


	//----- nvinfo : EIATTR_MIN_STACK_SIZE
	.align		4
.L_240:
        /*0564*/ 	.byte	0x04, 0x12
        /*0566*/ 	.short	(.L_242 - .L_241)
	.align		4
.L_241:
        /*0568*/ 	.word	index@(_ZN5flash16flash_fwd_kernelI23Flash_fwd_kernel_traitsILi128ELi128ELi32ELi4ELb0ELb0EN7cutlass6half_tE19Flash_kernel_traitsILi128ELi128ELi32ELi4ES3_EELb1ELb0ELb1ELb0ELb0ELb0ELb0ELb1EEEvNS_16Flash_fwd_paramsE)
        /*056c*/ 	.word	0x00000120


	//----- nvinfo : EIATTR_MIN_STACK_SIZE
	.align		4
.L_242:
        /*0570*/ 	.byte	0x04, 0x12
        /*0572*/ 	.short	(.L_244 - .L_243)
	.align		4
.L_243:
        /*0574*/ 	.word	index@(_ZN5flash16flash_fwd_kernelI23Flash_fwd_kernel_traitsILi128ELi128ELi32ELi4ELb0ELb0EN7cutlass6half_tE19Flash_kernel_traitsILi128ELi128ELi32ELi4ES3_EELb0ELb0ELb1ELb0ELb0ELb0ELb1ELb0EEEvNS_16Flash_fwd_paramsE)
        /*0578*/ 	.word	0x00000058


	//----- nvinfo : EIATTR_MIN_STACK_SIZE
	.align		4
.L_244:
        /*057c*/ 	.byte	0x04, 0x12
        /*057e*/ 	.short	(.L_246 - .L_245)
	.align		4
.L_245:
        /*0580*/ 	.word	index@(_ZN5flash16flash_fwd_kernelI23Flash_fwd_kernel_traitsILi128ELi128ELi32ELi4ELb0ELb0EN7cutlass6half_tE19Flash_kernel_traitsILi128ELi128ELi32ELi4ES3_EELb1ELb0ELb1ELb1ELb0ELb0ELb0ELb1EEEvNS_16Flash_fwd_paramsE)
        /*0584*/ 	.word	0x000001c0


	//----- nvinfo : EIATTR_MIN_STACK_SIZE
	.align		4
.L_246:
        /*0588*/ 	.byte	0x04, 0x12
        /*058a*/ 	.short	(.L_248 - .L_247)
	.align		4
.L_247:
        /*058c*/ 	.word	index@(_ZN5flash16flash_fwd_kernelI23Flash_fwd_kernel_traitsILi128ELi128ELi32ELi4ELb0ELb0EN7cutlass6half_tE19Flash_kernel_traitsILi128ELi128ELi32ELi4ES3_EELb0ELb0ELb1ELb1ELb0ELb0ELb1ELb0EEEvNS_16Flash_fwd_paramsE)
        /*0590*/ 	.word	0x00000060
.L_248:


//--------------------- .nv.info._ZN5flash16flash_fwd_kernelI23Flash_fwd_kernel_traitsILi128ELi128ELi64ELi4ELb0ELb0EN7cutlass6half_tE19Flash_kernel_traitsILi128ELi128ELi64ELi4ES3_EELb0ELb0ELb0ELb0ELb0ELb1ELb0ELb0EEEvNS_16Flash_fwd_paramsE --------------------------
	.section	.nv.info._ZN5flash16flash_fwd_kernelI23Flash_fwd_kernel_traitsILi128ELi128ELi64ELi4ELb0ELb0EN7cutlass6half_tE19Flash_kernel_traitsILi128ELi128ELi64ELi4ES3_EELb0ELb0ELb0ELb0ELb0ELb1ELb0ELb0EEEvNS_16Flash_fwd_paramsE,"",@"SHT_CUDA_INFO"
	.sectionflags	@""
	.align	4


	//----- nvinfo : EIATTR_CUDA_API_VERSION
	.align		4
        /*0000*/ 	.byte	0x04, 0x37
        /*0002*/ 	.short	(.L_250 - .L_249)
.L_249:
        /*0004*/ 	.word	0x00000082


	//----- nvinfo : EIATTR_SW2861232_WAR
	.align		4
.L_250:
        /*0008*/ 	.byte	0x01, 0x35
	.zero		2


	//----- nvinfo : EIATTR_PARAM_CBANK
	.align		4
        /*000c*/ 	.byte	0x04, 0x0a
        /*000e*/ 	.short	(.L_252 - .L_251)
	.align		4
.L_251:
        /*0010*/ 	.word	index@(.nv.constant0._ZN5flash16flash_fwd_kernelI23Flash_fwd_kernel_traitsILi128ELi128ELi64ELi4ELb0ELb0EN7cutlass6half_tE19Flash_kernel_traitsILi128ELi128ELi64ELi4ES3_EELb0ELb0ELb0ELb0ELb0ELb1ELb0ELb0EEEvNS_16Flash_fwd_paramsE)
        /*0014*/ 	.short	0x0160
        /*0016*/ 	.short	0x01d0


	//----- nvinfo : EIATTR_CBANK_PARAM_SIZE
	.align		4
.L_252:
        /*0018*/ 	.byte	0x03, 0x19
        /*001a*/ 	.short	0x01d0


	//----- nvinfo : EIATTR_KPARAM_INFO
	.align		4
        /*001c*/ 	.byte	0x04, 0x17
        /*001e*/ 	.short	(.L_254 - .L_253)
.L_253:
        /*0020*/ 	.word	0x00000000
        /*0024*/ 	.short	0x0000
        /*0026*/ 	.short	0x0000
        /*0028*/ 	.byte	0x00, 0xf0, 0x41, 0x07


	//----- nvinfo : EIATTR_MAXREG_COUNT
	.align		4
.L_254:
        /*002c*/ 	.byte	0x03, 0x1b
        /*002e*/ 	.short	0x00ff


	//----- nvinfo : EIATTR_NUM_BARRIERS
	.align		4
        /*0030*/ 	.byte	0x02, 0x4c
        /*0032*/ 	.byte	0x01
	.zero		1


	//----- nvinfo : EIATTR_ANNOTATIONS
	.align		4
        /*0034*/ 	.byte	0x04, 0x55
        /*0036*/ 	.short	(.L_256 - .L_255)


	//   ....[0]....
.L_255:
        /*0038*/ 	.word	0x00000001
        /*003c*/ 	.byte	0x50, 0x0b, 0x00, 0x00, 0x01, 0x00, 0x00, 0x00, 0x90, 0x0b, 0x00, 0x00, 0x01, 0x00, 0x00, 0x00
        /* <DEDUP_REMOVED lines=46> */
        /*032c*/ 	.byte	0x50, 0xbb, 0x00, 0x00, 0x01, 0x00, 0x00, 0x00, 0x60, 0xbc, 0x00, 0x00


	//----- nvinfo : EIATTR_MERCURY_ISA_VERSION
	.align		4
.L_256:
        /*0338*/ 	.byte	0x03, 0x5f
        /*033a*/ 	.short	0x0000


	//----- nvinfo : EIATTR_INT_WARP_WIDE_INSTR_OFFSETS
	.align		4
        /*033c*/ 	.byte	0x04, 0x31
        /*033e*/ 	.short	(.L_258 - .L_257)


	//   ....[0]....
.L_257:
        /*0340*/ 	.word	0x00000350


	//   ....[1]....
        /*0344*/ 	.word	0x00000380


	//   ....[2]....
        /*0348*/ 	.word	0x000018b0


	//----- nvinfo : EIATTR_COOP_GROUP_MASK_REGIDS
	.align		4
.L_258:
        /*034c*/ 	.byte	0x04, 0x29
        /*034e*/ 	.short	(.L_260 - .L_259)


	//   ....[0]....
.L_259:
        /*0350*/ 	.word	0xffffffff


	//   ....[1]....
        /*0354*/ 	.word	0xffffffff


	//   ....[2]....
        /*0358*/ 	.word	0xffffffff


	//   ....[3]....
        /*035c*/ 	.word	0xffffffff


	//   ....[4]....
        /*0360*/ 	.word	0xffffffff


	//   ....[5]....
        /*0364*/ 	.word	0xffffffff


	//   ....[6]....
        /*0368*/ 	.word	0xffffffff


	//   ....[7]....
        /*036c*/ 	.word	0xffffffff


	//   ....[8]....
        /*0370*/ 	.word	0xffffffff


	//   ....[9]....
        /*0374*/ 	.word	0xffffffff


	//   ....[10]....
        /*0378*/ 	.word	0xffffffff


	//   ....[11]....
        /*037c*/ 	.word	0xffffffff


	//   ....[12]....
        /*0380*/ 	.word	0xffffffff


	//   ....[13]....
        /*0384*/ 	.word	0xffffffff


	//   ....[14]....
        /*0388*/ 	.word	0xffffffff


	//   ....[15]....
        /*038c*/ 	.word	0xffffffff


	//   ....[16]....
        /*0390*/ 	.word	0xffffffff


	//   ....[17]....
        /*0394*/ 	.word	0xffffffff


	//   ....[18]....
        /*0398*/ 	.word	0xffffffff


	//   ....[19]....
        /*039c*/ 	.word	0xffffffff


	//   ....[20]....
        /*03a0*/ 	.word	0xffffffff


	//   ....[21]....
        /*03a4*/ 	.word	0xffffffff


	//   ....[22]....
        /*03a8*/ 	.word	0xffffffff


	//   ....[23]....
        /*03ac*/ 	.word	0xffffffff


	//----- nvinfo : EIATTR_COOP_GROUP_INSTR_OFFSETS
	.align		4
.L_260:
        /*03b0*/ 	.byte	0x04, 0x28
        /*03b2*/ 	.short	(.L_262 - .L_261)


	//   ....[0]....
.L_261:
        /*03b4*/ 	.word	0x00003350


	//   ....[1]....
        /*03b8*/ 	.word	0x00003400


	//   ....[2]....
        /*03bc*/ 	.word	0x00003480


	//   ....[3]....
        /*03c0*/ 	.word	0x000034d0


	//   ....[4]....
        /*03c4*/ 	.word	0x00003720


	//   ....[5]....
        /*03c8*/ 	.word	0x00003850


	//   ....[6]....
        /*03cc*/ 	.word	0x00003960


	//   ....[7]....
        /*03d0*/ 	.word	0x000039e0


	//   ....[8]....
        /*03d4*/ 	.word	0x00007090


	//   ....[9]....
        /*03d8*/ 	.word	0x00007210


	//   ....[10]....
        /*03dc*/ 	.word	0x00007250


	//   ....[11]....
        /*03e0*/ 	.word	0x00007270


	//   ....[12]....
        /*03e4*/ 	.word	0x00007280


	//   ....[13]....
        /*03e8*/ 	.word	0x000072c0


	//   ....[14]....
        /*03ec*/ 	.word	0x00007300


	//   ....[15]....
        /*03f0*/ 	.word	0x00007330


	//   ....[16]....
        /*03f4*/ 	.word	0x00009bb0


	//   ....[17]....
        /*03f8*/ 	.word	0x00009bc0


	//   ....[18]....
        /*03fc*/ 	.word	0x00009bd0


	//   ....[19]....
        /*0400*/ 	.word	0x00009bf0


	//   ....[20]....
        /*0404*/ 	.word	0x00009c00


	//   ....[21]....
        /*0408*/ 	.word	0x00009c30


	//   ....[22]....
        /*040c*/ 	.word	0x00009c50


	//   ....[23]....
        /*0410*/ 	.word	0x00009c80


	//----- nvinfo : EIATTR_EXIT_INSTR_OFFSETS
	.align		4
.L_262:
        /*0414*/ 	.byte	0x04, 0x1c
        /*0416*/ 	.short	(.L_264 - .L_263)


	//   ....[0]....
.L_263:
        /*0418*/ 	.word	0x00000420


	//   ....[1]....
        /*041c*/ 	.word	0x0000bc80


	//   ....[2]....
        /*0420*/ 	.word	0x0000bd50


	//   ....[3]....
        /*0424*/ 	.word	0x0000ccf0


	//   ....[4]....
        /*0428*/ 	.word	0x0000cd70


	//----- nvinfo : EIATTR_CTAIDZ_USED
	.align		4
.L_264:
        /*042c*/ 	.byte	0x01, 0x04
	.zero		2


	//----- nvinfo : EIATTR_CRS_STACK_SIZE
	.align		4
        /*0430*/ 	.byte	0x04, 0x1e
        /*0432*/ 	.short	(.L_266 - .L_265)
.L_265:
        /*0434*/ 	.word	0x00000000
.L_266:


//--------------------- .nv.info._ZN5flash16flash_fwd_kernelI23Flash_fwd_kernel_traitsILi128ELi128ELi64ELi4ELb0ELb0EN7cutlass6half_tE19Flash_kernel_traitsILi128ELi128ELi64ELi4ES3_EELb0ELb0ELb0ELb0ELb0ELb1ELb1ELb0EEEvNS_16Flash_fwd_paramsE --------------------------
	.section	.nv.info._ZN5flash16flash_fwd_kernelI23Flash_fwd_kernel_traitsILi128ELi128ELi64ELi4ELb0ELb0EN7cutlass6half_tE19Flash_kernel_traitsILi128ELi128ELi64ELi4ES3_EELb0ELb0ELb0ELb0ELb0ELb1ELb1ELb0EEEvNS_16Flash_fwd_paramsE,"",@"SHT_CUDA_INFO"
	.sectionflags	@""
	.align	4


	//----- nvinfo : EIATTR_CUDA_API_VERSION
	.align		4
        /*0000*/ 	.byte	0x04, 0x37
        /*0002*/ 	.short	(.L_268 - .L_267)
.L_267:
        /*0004*/ 	.word	0x00000082


	//----- nvinfo : EIATTR_SW2861232_WAR
	.align		4
.L_268:
        /*0008*/ 	.byte	0x01, 0x35
	.zero		2


	//----- nvinfo : EIATTR_PARAM_CBANK
	.align		4
        /*000c*/ 	.byte	0x04, 0x0a
        /*000e*/ 	.short	(.L_270 - .L_269)
	.align		4
.L_269:
        /*0010*/ 	.word	index@(.nv.constant0._ZN5flash16flash_fwd_kernelI23Flash_fwd_kernel_traitsILi128ELi128ELi64ELi4ELb0ELb0EN7cutlass6half_tE19Flash_kernel_traitsILi128ELi128ELi64ELi4ES3_EELb0ELb0ELb0ELb0ELb0ELb1ELb1ELb0EEEvNS_16Flash_fwd_paramsE)
        /*0014*/ 	.short	0x0160
        /*0016*/ 	.short	0x01d0


	//----- nvinfo : EIATTR_CBANK_PARAM_SIZE
	.align		4
.L_270:
        /*0018*/ 	.byte	0x03, 0x19
        /*001a*/ 	.short	0x01d0


	//----- nvinfo : EIATTR_KPARAM_INFO
	.align		4
        /*001c*/ 	.byte	0x04, 0x17
        /*001e*/ 	.short	(.L_272 - .L_271)
.L_271:
        /*0020*/ 	.word	0x00000000
        /*0024*/ 	.short	0x0000
        /*0026*/ 	.short	0x0000
        /*0028*/ 	.byte	0x00, 0xf0, 0x41, 0x07


	//----- nvinfo : EIATTR_MAXREG_COUNT
	.align		4
.L_272:
        /*002c*/ 	.byte	0x03, 0x1b
        /*002e*/ 	.short	0x00ff


	//----- nvinfo : EIATTR_NUM_BARRIERS
	.align		4
        /*0030*/ 	.byte	0x02, 0x4c
        /*0032*/ 	.byte	0x01
	.zero		1


	//----- nvinfo : EIATTR_ANNOTATIONS
	.align		4
        /*0034*/ 	.byte	0x04, 0x55
        /*0036*/ 	.short	(.L_274 - .L_273)


	//   ....[0]....
.L_273:
        /* <DEDUP_REMOVED lines=64> */


	//----- nvinfo : EIATTR_MERCURY_ISA_VERSION
	.align		4
.L_274:
        /*0428*/ 	.byte	0x03, 0x5f
        /*042a*/ 	.short	0x0000


	//----- nvinfo : EIATTR_INT_WARP_WIDE_INSTR_OFFSETS
	.align		4
        /*042c*/ 	.byte	0x04, 0x31
        /*042e*/ 	.short	(.L_276 - .L_275)


	//   ....[0]....
.L_275:
        /*0430*/ 	.word	0x00000350


	//   ....[1]....
        /*0434*/ 	.word	0x00000380


	//   ....[2]....
        /*0438*/ 	.word	0x000017f0


	//----- nvinfo : EIATTR_COOP_GROUP_MASK_REGIDS
	.align		4
.L_276:
        /*043c*/ 	.byte	0x04, 0x29
        /*043e*/ 	.short	(.L_278 - .L_277)


	//   ....[0]....
.L_277:
        /*0440*/ 	.word	0xffffffff


	//   ....[1]....
        /*0444*/ 	.word	0xffffffff


	//   ....[2]....
        /*0448*/ 	.word	0xffffffff


	//   ....[3]....
        /*044c*/ 	.word	0xffffffff


	//   ....[4]....
        /*0450*/ 	.word	0xffffffff


	//   ....[5]....
        /*0454*/ 	.word	0xffffffff


	//   ....[6]....
        /*0458*/ 	.word	0xffffffff


	//   ....[7]....
        /*045c*/ 	.word	0xffffffff


	//   ....[8]....
        /*0460*/ 	.word	0xffffffff


	//   ....[9]....
        /*0464*/ 	.word	0xffffffff


	//   ....[10]....
        /*0468*/ 	.word	0xffffffff


	//   ....[11]....
        /*046c*/ 	.word	0xffffffff


	//   ....[12]....
        /*0470*/ 	.word	0xffffffff


	//   ....[13]....
        /*0474*/ 	.word	0xffffffff


	//   ....[14]....
        /*0478*/ 	.word	0xffffffff


	//   ....[15]....
        /*047c*/ 	.word	0xffffffff


	//   ....[16]....
        /*0480*/ 	.word	0xffffffff


	//   ....[17]....
        /*0484*/ 	.word	0xffffffff


	//   ....[18]....
        /*0488*/ 	.word	0xffffffff


	//   ....[19]....
        /*048c*/ 	.word	0xffffffff


	//   ....[20]....
        /*0490*/ 	.word	0xffffffff


	//   ....[21]....
        /*0494*/ 	.word	0xffffffff


	//   ....[22]....
        /*0498*/ 	.word	0xffffffff


	//   ....[23]....
        /*049c*/ 	.word	0xffffffff


	//----- nvinfo : EIATTR_COOP_GROUP_INSTR_OFFSETS
	.align		4
.L_278:
        /*04a0*/ 	.byte	0x04, 0x28
        /*04a2*/ 	.short	(.L_280 - .L_279)


	//   ....[0]....
.L_279:
        /*04a4*/ 	.word	0x00003bc0


	//   ....[1]....
        /*04a8*/ 	.word	0x00003c50


	//   ....[2]....
        /*04ac*/ 	.word	0x00003c80


	//   ....[3]....
        /*04b0*/ 	.word	0x00003ce0


	//   ....[4]....
        /*04b4*/ 	.word	0x00004700


	//   ....[5]....
        /*04b8*/ 	.word	0x00004790


	//   ....[6]....
        /*04bc*/ 	.word	0x000047d0


	//   ....[7]....
        /*04c0*/ 	.word	0x00004840


	//   ....[8]....
        /*04c4*/ 	.word	0x00008490


	//   ....[9]....
        /*04c8*/ 	.word	0x00008520


	//   ....[10]....
        /*04cc*/ 	.word	0x000085a0


	//   ....[11]....
        /*04d0*/ 	.word	0x000085f0


	//   ....[12]....
        /*04d4*/ 	.word	0x00008630


	//   ....[13]....
        /*04d8*/ 	.word	0x000086d0


	//   ....[14]....
        /*04dc*/ 	.word	0x000087d0


	//   ....[15]....
        /*04e0*/ 	.word	0x00008890


	//   ....[16]....
        /*04e4*/ 	.word	0x0000b2b0


	//   ....[17]....
        /*04e8*/ 	.word	0x0000b2c0


	//   ....[18]....
        /*04ec*/ 	.word	0x0000b2d0


	//   ....[19]....
        /*04f0*/ 	.word	0x0000b2f0


	//   ....[20]....
        /*04f4*/ 	.word	0x0000b300


	//   ....[21]....
        /*04f8*/ 	.word	0x0000b320


	//   ....[22]....
        /*04fc*/ 	.word	0x0000b360


	//   ....[23]....
        /*0500*/ 	.word	0x0000b390


	//----- nvinfo : EIATTR_EXIT_INSTR_OFFSETS
	.align		4
.L_280:
        /*0504*/ 	.byte	0x04, 0x1c
        /*0506*/ 	.short	(.L_282 - .L_281)


	//   ....[0]....
.L_281:
        /*0508*/ 	.word	0x00000420


	//   ....[1]....
        /*050c*/ 	.word	0x0000d380


	//   ....[2]....
        /*0510*/ 	.word	0x0000d450


	//   ....[3]....
        /*0514*/ 	.word	0x0000e3f0


	//   ....[4]....
        /*0518*/ 	.word	0x0000e470


	//----- nvinfo : EIATTR_CTAIDZ_USED
	.align		4
.L_282:
        /*051c*/ 	.byte	0x01, 0x04
	.zero		2


	//----- nvinfo : EIATTR_CRS_STACK_SIZE
	.align		4
        /*0520*/ 	.byte	0x04, 0x1e
        /*0522*/ 	.short	(.L_284 - .L_283)
.L_283:
        /*0524*/ 	.word	0x00000000
.L_284:


//--------------------- .nv.info._ZN5flash16flash_fwd_kernelI23Flash_fwd_kernel_traitsILi128ELi128ELi64ELi4ELb0ELb0EN7cutlass6half_tE19Flash_kernel_traitsILi128ELi128ELi64ELi4ES3_EELb0ELb0ELb0ELb0ELb1ELb1ELb0ELb0EEEvNS_16Flash_fwd_paramsE --------------------------
	.section	.nv.info._ZN5flash16flash_fwd_kernelI23Flash_fwd_kernel_traitsILi128ELi128ELi64ELi4ELb0ELb0EN7cutlass6half_tE19Flash_kernel_traitsILi128ELi128ELi64ELi4ES3_EELb0ELb0ELb0ELb0ELb1ELb1ELb0ELb0EEEvNS_16Flash_fwd_paramsE,"",@"SHT_CUDA_INFO"
	.sectionflags	@""
	.align	4


	//----- nvinfo : EIATTR_CUDA_API_VERSION
	.align		4
        /*0000*/ 	.byte	0x04, 0x37
        /*0002*/ 	.short	(.L_286 - .L_285)
.L_285:
        /*0004*/ 	.word	0x00000082


	//----- nvinfo : EIATTR_SW2861232_WAR
	.align		4
.L_286:
        /*0008*/ 	.byte	0x01, 0x35
	.zero		2


	//----- nvinfo : EIATTR_PARAM_CBANK
	.align		4
        /*000c*/ 	.byte	0x04, 0x0a
        /*000e*/ 	.short	(.L_288 - .L_287)
	.align		4
.L_287:
        /*0010*/ 	.word	index@(.nv.constant0._ZN5flash16flash_fwd_kernelI23Flash_fwd_kernel_traitsILi128ELi128ELi64ELi4ELb0ELb0EN7cutlass6half_tE19Flash_kernel_traitsILi128ELi128ELi64ELi4ES3_EELb0ELb0ELb0ELb0ELb1ELb1ELb0ELb0EEEvNS_16Flash_fwd_paramsE)
        /*0014*/ 	.short	0x0160
        /*0016*/ 	.short	0x01d0


	//----- nvinfo : EIATTR_CBANK_PARAM_SIZE
	.align		4
.L_288:
        /*0018*/ 	.byte	0x03, 0x19
        /*001a*/ 	.short	0x01d0


	//----- nvinfo : EIATTR_KPARAM_INFO
	.align		4
        /*001c*/ 	.byte	0x04, 0x17
        /*001e*/ 	.short	(.L_290 - .L_289)
.L_289:
        /*0020*/ 	.word	0x00000000
        /*0024*/ 	.short	0x0000
        /*0026*/ 	.short	0x0000
        /*0028*/ 	.byte	0x00, 0xf0, 0x41, 0x07


	//----- nvinfo : EIATTR_MAXREG_COUNT
	.align		4
.L_290:
        /*002c*/ 	.byte	0x03, 0x1b
        /*002e*/ 	.short	0x00ff


	//----- nvinfo : EIATTR_NUM_BARRIERS
	.align		4
        /*0030*/ 	.byte	0x02, 0x4c
        /*0032*/ 	.byte	0x01
	.zero		1


	//----- nvinfo : EIATTR_ANNOTATIONS
	.align		4
        /*0034*/ 	.byte	0x04, 0x55
        /*0036*/ 	.short	(.L_292 - .L_291)


	//   ....[0]....
.L_291:
        /* <DEDUP_REMOVED lines=35> */


	//----- nvinfo : EIATTR_MERCURY_ISA_VERSION
	.align		4
.L_292:
        /*0258*/ 	.byte	0x03, 0x5f
        /*025a*/ 	.short	0x0000


	//----- nvinfo : EIATTR_COOP_GROUP_MASK_REGIDS
	.align		4
        /*025c*/ 	.byte	0x04, 0x29
        /*025e*/ 	.short	(.L_294 - .L_293)


	//   ....[0]....
.L_293:
        /*0260*/ 	.word	0xffffffff


	//   ....[1]....
        /*0264*/ 	.word	0xffffffff


	//   ....[2]....
        /*0268*/ 	.word	0xffffffff


	//   ....[3]....
        /*026c*/ 	.word	0xffffffff


	//   ....[4]....
        /*0270*/ 	.word	0xffffffff


	//   ....[5]....
        /*0274*/ 	.word	0xffffffff


	//   ....[6]....
        /*0278*/ 	.word	0xffffffff


	//   ....[7]....
        /*027c*/ 	.word	0xffffffff


	//   ....[8]....
        /*0280*/ 	.word	0xffffffff


	//   ....[9]....
        /*0284*/ 	.word	0xffffffff


	//   ....[10]....
        /*0288*/ 	.word	0xffffffff


	//   ....[11]....
        /*028c*/ 	.word	0xffffffff


	//   ....[12]....
        /*0290*/ 	.word	0xffffffff


	//   ....[13]....
        /*0294*/ 	.word	0xffffffff


	//   ....[14]....
        /*0298*/ 	.word	0xffffffff


	//   ....[15]....
        /*029c*/ 	.word	0xffffffff


	//   ....[16]....
        /*02a0*/ 	.word	0xffffffff


	//   ....[17]....
        /*02a4*/ 	.word	0xffffffff


	//   ....[18]....
        /*02a8*/ 	.word	0xffffffff


	//   ....[19]....
        /*02ac*/ 	.word	0xffffffff


	//   ....[20]....
        /*02b0*/ 	.word	0xffffffff


	//   ....[21]....
        /*02b4*/ 	.word	0xffffffff


	//   ....[22]....
        /*02b8*/ 	.word	0xffffffff


	//   ....[23]....
        /*02bc*/ 	.word	0xffffffff


	//----- nvinfo : EIATTR_COOP_GROUP_INSTR_OFFSETS
	.align		4
.L_294:
        /*02c0*/ 	.byte	0x04, 0x28
        /*02c2*/ 	.short	(.L_296 - .L_295)


	//   ....[0]....
.L_295:
        /*02c4*/ 	.word	0x000022a0


	//   ....[1]....
        /*02c8*/ 	.word	0x000022d0


	//   ....[2]....
        /*02cc*/ 	.word	0x000023d0


	//   ....[3]....
        /*02d0*/ 	.word	0x00002410


	//   ....[4]....
        /*02d4*/ 	.word	0x000026d0


	//   ....[5]....
        /*02d8*/ 	.word	0x000027d0


	//   ....[6]....
        /*02dc*/ 	.word	0x00002800


	//   ....[7]....
        /*02e0*/ 	.word	0x000029a0


	//   ....[8]....
        /*02e4*/ 	.word	0x00005ce0


	//   ....[9]....
        /*02e8*/ 	.word	0x00005e70


	//   ....[10]....
        /*02ec*/ 	.word	0x00005eb0


	//   ....[11]....
        /*02f0*/ 	.word	0x00005ed0


	//   ....[12]....
        /*02f4*/ 	.word	0x00005ef0


	//   ....[13]....
        /*02f8*/ 	.word	0x00005f20


	//   ....[14]....
        /*02fc*/ 	.word	0x00005f60


	//   ....[15]....
        /*0300*/ 	.word	0x00005f90


	//   ....[16]....
        /*0304*/ 	.word	0x00008710


	//   ....[17]....
        /*0308*/ 	.word	0x00008720


	//   ....[18]....
        /*030c*/ 	.word	0x00008730


	//   ....[19]....
        /*0310*/ 	.word	0x00008750


	//   ....[20]....
        /*0314*/ 	.word	0x00008780


	//   ....[21]....
        /*0318*/ 	.word	0x000087a0


	//   ....[22]....
        /*031c*/ 	.word	0x000087b0


	//   ....[23]....
        /*0320*/ 	.word	0x000087e0


	//----- nvinfo : EIATTR_EXIT_INSTR_OFFSETS
	.align		4
.L_296:
        /*0324*/ 	.byte	0x04, 0x1c
        /*0326*/ 	.short	(.L_298 - .L_297)


	//   ....[0]....
.L_297:
        /*0328*/ 	.word	0x00000170


	//   ....[1]....
        /*032c*/ 	.word	0x0000a4e0


	//----- nvinfo : EIATTR_CTAIDZ_USED
	.align		4
.L_298:
        /*0330*/ 	.byte	0x01, 0x04
	.zero		2


	//----- nvinfo : EIATTR_CRS_STACK_SIZE
	.align		4
        /*0334*/ 	.byte	0x04, 0x1e
        /*0336*/ 	.short	(.L_300 - .L_299)
.L_299:
        /*0338*/ 	.word	0x00000000
.L_300:


//--------------------- .nv.info._ZN5flash16flash_fwd_kernelI23Flash_fwd_kernel_traitsILi128ELi128ELi64ELi4ELb0ELb0EN7cutlass6half_tE19Flash_kernel_traitsILi128ELi128ELi64ELi4ES3_EELb0ELb0ELb0ELb0ELb1ELb1ELb1ELb0EEEvNS_16Flash_fwd_paramsE --------------------------
	.section	.nv.info._ZN5flash16flash_fwd_kernelI23Flash_fwd_kernel_traitsILi128ELi128ELi64ELi4ELb0ELb0EN7cutlass6half_tE19Flash_kernel_traitsILi128ELi128ELi64ELi4ES3_EELb0ELb0ELb0ELb0ELb1ELb1ELb1ELb0EEEvNS_16Flash_fwd_paramsE,"",@"SHT_CUDA_INFO"
	.sectionflags	@""
	.align	4


	//----- nvinfo : EIATTR_CUDA_API_VERSION
	.align		4
        /*0000*/ 	.byte	0x04, 0x37
        /*0002*/ 	.short	(.L_302 - .L_301)
.L_301:
        /*0004*/ 	.word	0x00000082


	//----- nvinfo : EIATTR_SW2861232_WAR
	.align		4
.L_302:
        /*0008*/ 	.byte	0x01, 0x35
	.zero		2


	//----- nvinfo : EIATTR_PARAM_CBANK
	.align		4
        /*000c*/ 	.byte	0x04, 0x0a
        /*000e*/ 	.short	(.L_304 - .L_303)
	.align		4
.L_303:
        /*0010*/ 	.word	index@(.nv.constant0._ZN5flash16flash_fwd_kernelI23Flash_fwd_kernel_traitsILi128ELi128ELi64ELi4ELb0ELb0EN7cutlass6half_tE19Flash_kernel_traitsILi128ELi128ELi64ELi4ES3_EELb0ELb0ELb0ELb0ELb1ELb1ELb1ELb0EEEvNS_16Flash_fwd_paramsE)
        /*0014*/ 	.short	0x0160
        /*0016*/ 	.short	0x01d0


	//----- nvinfo : EIATTR_CBANK_PARAM_SIZE
	.align		4
.L_304:
        /*0018*/ 	.byte	0x03, 0x19
        /*001a*/ 	.short	0x01d0


	//----- nvinfo : EIATTR_KPARAM_INFO
	.align		4
        /*001c*/ 	.byte	0x04, 0x17
        /*001e*/ 	.short	(.L_306 - .L_305)
.L_305:
        /*0020*/ 	.word	0x00000000
        /*0024*/ 	.short	0x0000
        /*0026*/ 	.short	0x0000
        /*0028*/ 	.byte	0x00, 0xf0, 0x41, 0x07


	//----- nvinfo : EIATTR_MAXREG_COUNT
	.align		4
.L_306:
        /*002c*/ 	.byte	0x03, 0x1b
        /*002e*/ 	.short	0x00ff


	//----- nvinfo : EIATTR_NUM_BARRIERS
	.align		4
        /*0030*/ 	.byte	0x02, 0x4c
        /*0032*/ 	.byte	0x01
	.zero		1


	//----- nvinfo : EIATTR_ANNOTATIONS
	.align		4
        /*0034*/ 	.byte	0x04, 0x55
        /*0036*/ 	.short	(.L_308 - .L_307)


	//   ....[0]....
.L_307:
        /* <DEDUP_REMOVED lines=46> */
        /*030c*/ 	.byte	0x40, 0x9f, 0x00, 0x00


	//----- nvinfo : EIATTR_MERCURY_ISA_VERSION
	.align		4
.L_308:
        /*0310*/ 	.byte	0x03, 0x5f
        /*0312*/ 	.short	0x0000


	//----- nvinfo : EIATTR_COOP_GROUP_MASK_REGIDS
	.align		4
        /*0314*/ 	.byte	0x04, 0x29
        /*0316*/ 	.short	(.L_310 - .L_309)


	//   ....[0]....
.L_309:
        /*0318*/ 	.word	0xffffffff


	//   ....[1]....
        /*031c*/ 	.word	0xffffffff


	//   ....[2]....
        /*0320*/ 	.word	0xffffffff


	//   ....[3]....
        /*0324*/ 	.word	0xffffffff


	//   ....[4]....
        /*0328*/ 	.word	0xffffffff


	//   ....[5]....
        /*032c*/ 	.word	0xffffffff


	//   ....[6]....
        /*0330*/ 	.word	0xffffffff


	//   ....[7]....
        /*0334*/ 	.word	0xffffffff


	//   ....[8]....
        /*0338*/ 	.word	0xffffffff


	//   ....[9]....
        /*033c*/ 	.word	0xffffffff


	//   ....[10]....
        /*0340*/ 	.word	0xffffffff


	//   ....[11]....
        /*0344*/ 	.word	0xffffffff


	//   ....[12]....
        /*0348*/ 	.word	0xffffffff


	//   ....[13]....
        /*034c*/ 	.word	0xffffffff


	//   ....[14]....
        /*0350*/ 	.word	0xffffffff


	//   ....[15]....
        /*0354*/ 	.word	0xffffffff


	//   ....[16]....
        /*0358*/ 	.word	0xffffffff


	//   ....[17]....
        /*035c*/ 	.word	0xffffffff


	//   ....[18]....
        /*0360*/ 	.word	0xffffffff


	//   ....[19]....
        /*0364*/ 	.word	0xffffffff


	//   ....[20]....
        /*0368*/ 	.word	0xffffffff


	//   ....[21]....
        /*036c*/ 	.word	0xffffffff


	//   ....[22]....
        /*0370*/ 	.word	0xffffffff


	//   ....[23]....
        /*0374*/ 	.word	0xffffffff


	//----- nvinfo : EIATTR_COOP_GROUP_INSTR_OFFSETS
	.align		4
.L_310:
        /*0378*/ 	.byte	0x04, 0x28
        /*037a*/ 	.short	(.L_312 - .L_311)


	//   ....[0]....
.L_311:
        /*037c*/ 	.word	0x00002940


	//   ....[1]....
        /*0380*/ 	.word	0x00002a30


	//   ....[2]....
        /*0384*/ 	.word	0x00002a40


	//   ....[3]....
        /*0388*/ 	.word	0x00002a80


	//   ....[4]....
        /*038c*/ 	.word	0x00002e20


	//   ....[5]....
        /*0390*/ 	.word	0x00002f20


	//   ....[6]....
        /*0394*/ 	.word	0x00002f30


	//   ....[7]....
        /*0398*/ 	.word	0x000030f0


	//   ....[8]....
        /*039c*/ 	.word	0x00006f00


	//   ....[9]....
        /*03a0*/ 	.word	0x000070f0


	//   ....[10]....
        /*03a4*/ 	.word	0x00007130


	//   ....[11]....
        /*03a8*/ 	.word	0x00007150


	//   ....[12]....
        /*03ac*/ 	.word	0x00007170


	//   ....[13]....
        /*03b0*/ 	.word	0x000071b0


	//   ....[14]....
        /*03b4*/ 	.word	0x000071f0


	//   ....[15]....
        /*03b8*/ 	.word	0x00007220


	//   ....[16]....
        /*03bc*/ 	.word	0x00009ff0


	//   ....[17]....
        /*03c0*/ 	.word	0x0000a000


	//   ....[18]....
        /*03c4*/ 	.word	0x0000a010


	//   ....[19]....
        /*03c8*/ 	.word	0x0000a030


	//   ....[20]....
        /*03cc*/ 	.word	0x0000a060


	//   ....[21]....
        /*03d0*/ 	.word	0x0000a080


	//   ....[22]....
        /*03d4*/ 	.word	0x0000a090


	//   ....[23]....
        /*03d8*/ 	.word	0x0000a0f0


	//----- nvinfo : EIATTR_EXIT_INSTR_OFFSETS
	.align		4
.L_312:
        /*03dc*/ 	.byte	0x04, 0x1c
        /*03de*/ 	.short	(.L_314 - .L_313)


	//   ....[0]....
.L_313:
        /*03e0*/ 	.word	0x00000170


	//   ....[1]....
        /*03e4*/ 	.word	0x0000bdc0


	//----- nvinfo : EIATTR_CTAIDZ_USED
	.align		4
.L_314:
        /*03e8*/ 	.byte	0x01, 0x04
	.zero		2


	//----- nvinfo : EIATTR_CRS_STACK_SIZE
	.align		4
        /*03ec*/ 	.byte	0x04, 0x1e
        /*03ee*/ 	.short	(.L_316 - .L_315)
.L_315:
        /*03f0*/ 	.word	0x00000000
.L_316:


//--------------------- .nv.info._ZN5flash16flash_fwd_kernelI23Flash_fwd_kernel_traitsILi128ELi128ELi64ELi4ELb0ELb0EN7cutlass6half_tE19Flash_kernel_traitsILi128ELi128ELi64ELi4ES3_EELb0ELb0ELb0ELb0ELb0ELb0ELb0ELb0EEEvNS_16Flash_fwd_paramsE --------------------------
	.section	.nv.info._ZN5flash16flash_fwd_kernelI23Flash_fwd_kernel_traitsILi128ELi128ELi64ELi4ELb0ELb0EN7cutlass6half_tE19Flash_kernel_traitsILi128ELi128ELi64ELi4ES3_EELb0ELb0ELb0ELb0ELb0ELb0ELb0ELb0EEEvNS_16Flash_fwd_paramsE,"",@"SHT_CUDA_INFO"
	.sectionflags	@""
	.align	4


	//----- nvinfo : EIATTR_CUDA_API_VERSION
	.align		4
        /*0000*/ 	.byte	0x04, 0x37
        /*0002*/ 	.short	(.L_318 - .L_317)
.L_317:
        /*0004*/ 	.word	0x00000082


	//----- nvinfo : EIATTR_SW2861232_WAR
	.align		4
.L_318:
        /*0008*/ 	.byte	0x01, 0x35
	.zero		2


	//----- nvinfo : EIATTR_PARAM_CBANK
	.align		4
        /*000c*/ 	.byte	0x04, 0x0a
        /*000e*/ 	.short	(.L_320 - .L_319)
	.align		4
.L_319:
        /*0010*/ 	.word	index@(.nv.constant0._ZN5flash16flash_fwd_kernelI23Flash_fwd_kernel_traitsILi128ELi128ELi64ELi4ELb0ELb0EN7cutlass6half_tE19Flash_kernel_traitsILi128ELi128ELi64ELi4ES3_EELb0ELb0ELb0ELb0ELb0ELb0ELb0ELb0EEEvNS_16Flash_fwd_paramsE)
        /*0014*/ 	.short	0x0160
        /*0016*/ 	.short	0x01d0


	//----- nvinfo : EIATTR_CBANK_PARAM_SIZE
	.align		4
.L_320:
        /*0018*/ 	.byte	0x03, 0x19
        /*001a*/ 	.short	0x01d0


	//----- nvinfo : EIATTR_KPARAM_INFO
	.align		4
        /*001c*/ 	.byte	0x04, 0x17
        /*001e*/ 	.short	(.L_322 - .L_321)
.L_321:
        /*0020*/ 	.word	0x00000000
        /*0024*/ 	.short	0x0000
        /*0026*/ 	.short	0x0000
        /*0028*/ 	.byte	0x00, 0xf0, 0x41, 0x07


	//----- nvinfo : EIATTR_MAXREG_COUNT
	.align		4
.L_322:
        /*002c*/ 	.byte	0x03, 0x1b
        /*002e*/ 	.short	0x00ff


	//----- nvinfo : EIATTR_NUM_BARRIERS
	.align		4
        /*0030*/ 	.byte	0x02, 0x4c
        /*0032*/ 	.byte	0x01
	.zero		1


	//----- nvinfo : EIATTR_ANNOTATIONS
	.align		4
        /*0034*/ 	.byte	0x04, 0x55
        /*0036*/ 	.short	(.L_324 - .L_323)


	//   ....[0]....
.L_323:
        /* <DEDUP_REMOVED lines=47> */


	//----- nvinfo : EIATTR_MERCURY_ISA_VERSION
	.align		4
.L_324:
        /*0310*/ 	.byte	0x03, 0x5f
        /*0312*/ 	.short	0x0000


	//----- nvinfo : EIATTR_COOP_GROUP_MASK_REGIDS
	.align		4
        /*0314*/ 	.byte	0x04, 0x29
        /*0316*/ 	.short	(.L_326 - .L_325)


	//   ....[0]....
.L_325:
        /*0318*/ 	.word	0xffffffff


	//   ....[1]....
        /*031c*/ 	.word	0xffffffff


	//   ....[2]....
        /*0320*/ 	.word	0xffffffff


	//   ....[3]....
        /*0324*/ 	.word	0xffffffff


	//   ....[4]....
        /*0328*/ 	.word	0xffffffff


	//   ....[5]....
        /*032c*/ 	.word	0xffffffff


	//   ....[6]....
        /*0330*/ 	.word	0xffffffff


	//   ....[7]....
        /*0334*/ 	.word	0xffffffff


	//   ....[8]....
        /*0338*/ 	.word	0xffffffff


	//   ....[9]....
        /*033c*/ 	.word	0xffffffff


	//   ....[10]....
        /*0340*/ 	.word	0xffffffff


	//   ....[11]....
        /*0344*/ 	.word	0xffffffff


	//   ....[12]....
        /*0348*/ 	.word	0xffffffff


	//   ....[13]....
        /*034c*/ 	.word	0xffffffff


	//   ....[14]....
        /*0350*/ 	.word	0xffffffff


	//   ....[15]....
        /*0354*/ 	.word	0xffffffff


	//   ....[16]....
        /*0358*/ 	.word	0xffffffff


	//   ....[17]....
        /*035c*/ 	.word	0xffffffff


	//   ....[18]....
        /*0360*/ 	.word	0xffffffff


	//   ....[19]....
        /*0364*/ 	.word	0xffffffff


	//   ....[20]....
        /*0368*/ 	.word	0xffffffff


	//   ....[21]....
        /*036c*/ 	.word	0xffffffff


	//   ....[22]....
        /*0370*/ 	.word	0xffffffff


	//   ....[23]....
        /*0374*/ 	.word	0xffffffff


	//----- nvinfo : EIATTR_COOP_GROUP_INSTR_OFFSETS
	.align		4
.L_326:
        /*0378*/ 	.byte	0x04, 0x28
        /*037a*/ 	.short	(.L_328 - .L_327)


	//   ....[0]....
.L_327:
        /*037c*/ 	.word	0x00004790


	//   ....[1]....
        /*0380*/ 	.word	0x00004810


	//   ....[2]....
        /*0384*/ 	.word	0x00004880


	//   ....[3]....
        /*0388*/ 	.word	0x00004a70


	//   ....[4]....
        /*038c*/ 	.word	0x00004aa0


	//   ....[5]....
        /*0390*/ 	.word	0x00004b80


	//   ....[6]....
        /*0394*/ 	.word	0x00004cf0


	//   ....[7]....
        /*0398*/ 	.word	0x00004d60


	//   ....[8]....
        /*039c*/ 	.word	0x00009610


	//   ....[9]....
        /*03a0*/ 	.word	0x00009790


	//   ....[10]....
        /*03a4*/ 	.word	0x000097d0


	//   ....[11]....
        /*03a8*/ 	.word	0x000097f0


	//   ....[12]....
        /*03ac*/ 	.word	0x00009800


	//   ....[13]....
        /*03b0*/ 	.word	0x00009840


	//   ....[14]....
        /*03b4*/ 	.word	0x00009880


	//   ....[15]....
        /*03b8*/ 	.word	0x000098b0


	//   ....[16]....
        /*03bc*/ 	.word	0x0000bd70


	//   ....[17]....
        /*03c0*/ 	.word	0x0000bd80


	//   ....[18]....
        /*03c4*/ 	.word	0x0000be80


	//   ....[19]....
        /*03c8*/ 	.word	0x0000bea0


	//   ....[20]....
        /*03cc*/ 	.word	0x0000c3f0


	//   ....[21]....
        /*03d0*/ 	.word	0x0000c400


	//   ....[22]....
        /*03d4*/ 	.word	0x0000c420


	//   ....[23]....
        /*03d8*/ 	.word	0x0000c460


	//----- nvinfo : EIATTR_EXIT_INSTR_OFFSETS
	.align		4
.L_328:
        /*03dc*/ 	.byte	0x04, 0x1c
        /*03de*/ 	.short	(.L_330 - .L_329)


	//   ....[0]....
.L_329:
        /*03e0*/ 	.word	0x000004d0


	//   ....[1]....
        /*03e4*/ 	.word	0x0000e210


	//   ....[2]....
        /*03e8*/ 	.word	0x0000e2f0


	//   ....[3]....
        /*03ec*/ 	.word	0x0000e310


	//   ....[4]....
        /*03f0*/ 	.word	0x0000f3c0


	//   ....[5]....
        /*03f4*/ 	.word	0x0000f440


	//----- nvinfo : EIATTR_CTAIDZ_USED
	.align		4
.L_330:
        /*03f8*/ 	.byte	0x01, 0x04
	.zero		2


	//----- nvinfo : EIATTR_CRS_STACK_SIZE
	.align		4
        /*03fc*/ 	.byte	0x04, 0x1e
        /*03fe*/ 	.short	(.L_332 - .L_331)
.L_331:
        /*0400*/ 	.word	0x00000000
.L_332:


//--------------------- .nv.info._ZN5flash16flash_fwd_kernelI23Flash_fwd_kernel_traitsILi128ELi128ELi64ELi4ELb0ELb0EN7cutlass6half_tE19Flash_kernel_traitsILi128ELi128ELi64ELi4ES3_EELb0ELb0ELb0ELb0ELb0ELb0ELb1ELb0EEEvNS_16Flash_fwd_paramsE --------------------------
	.section	.nv.info._ZN5flash16flash_fwd_kernelI23Flash_fwd_kernel_traitsILi128ELi128ELi64ELi4ELb0ELb0EN7cutlass6half_tE19Flash_kernel_traitsILi128ELi128ELi64ELi4ES3_EELb0ELb0ELb0ELb0ELb0ELb0ELb1ELb0EEEvNS_16Flash_fwd_paramsE,"",@"SHT_CUDA_INFO"
	.sectionflags	@""
	.align	4


	//----- nvinfo : EIATTR_CUDA_API_VERSION
	.align		4
        /*0000*/ 	.byte	0x04, 0x37
        /*0002*/ 	.short	(.L_334 - .L_333)
.L_333:
        /*0004*/ 	.word	0x00000082


	//----- nvinfo : EIATTR_SW2861232_WAR
	.align		4
.L_334:
        /*0008*/ 	.byte	0x01, 0x35
	.zero		2


	//----- nvinfo : EIATTR_PARAM_CBANK
	.align		4
        /*000c*/ 	.byte	0x04, 0x0a
        /*000e*/ 	.short	(.L_336 - .L_335)
	.align		4
.L_335:
        /*0010*/ 	.word	index@(.nv.constant0._ZN5flash16flash_fwd_kernelI23Flash_fwd_kernel_traitsILi128ELi128ELi64ELi4ELb0ELb0EN7cutlass6half_tE19Flash_kernel_traitsILi128ELi128ELi64ELi4ES3_EELb0ELb0ELb0ELb0ELb0ELb0ELb1ELb0EEEvNS_16Flash_fwd_paramsE)
        /*0014*/ 	.short	0x0160
        /*0016*/ 	.short	0x01d0


	//----- nvinfo : EIATTR_CBANK_PARAM_SIZE
	.align		4
.L_336:
        /*0018*/ 	.byte	0x03, 0x19
        /*001a*/ 	.short	0x01d0


	//----- nvinfo : EIATTR_KPARAM_INFO
	.align		4
        /*001c*/ 	.byte	0x04, 0x17
        /*001e*/ 	.short	(.L_338 - .L_337)
.L_337:
        /*0020*/ 	.word	0x00000000
        /*0024*/ 	.short	0x0000
        /*0026*/ 	.short	0x0000
        /*0028*/ 	.byte	0x00, 0xf0, 0x41, 0x07


	//----- nvinfo : EIATTR_MAXREG_COUNT
	.align		4
.L_338:
        /*002c*/ 	.byte	0x03, 0x1b
        /*002e*/ 	.short	0x00ff


	//----- nvinfo : EIATTR_NUM_BARRIERS
	.align		4
        /*0030*/ 	.byte	0x02, 0x4c
        /*0032*/ 	.byte	0x01
	.zero		1


	//----- nvinfo : EIATTR_ANNOTATIONS
	.align		4
        /*0034*/ 	.byte	0x04, 0x55
        /*0036*/ 	.short	(.L_340 - .L_339)


	//   ....[0]....
.L_339:
        /* <DEDUP_REMOVED lines=55> */


	//----- nvinfo : EIATTR_MERCURY_ISA_VERSION
	.align		4
.L_340:
        /*0390*/ 	.byte	0x03, 0x5f
        /*0392*/ 	.short	0x0000


	//----- nvinfo : EIATTR_COOP_GROUP_MASK_REGIDS
	.align		4
        /*0394*/ 	.byte	0x04, 0x29
        /*0396*/ 	.short	(.L_342 - .L_341)


	//   ....[0]....
.L_341:
        /*0398*/ 	.word	0xffffffff


	//   ....[1]....
        /*039c*/ 	.word	0xffffffff


	//   ....[2]....
        /*03a0*/ 	.word	0xffffffff


	//   ....[3]....
        /*03a4*/ 	.word	0xffffffff


	//   ....[4]....
        /*03a8*/ 	.word	0xffffffff


	//   ....[5]....
        /*03ac*/ 	.word	0xffffffff


	//   ....[6]....
        /*03b0*/ 	.word	0xffffffff


	//   ....[7]....
        /*03b4*/ 	.word	0xffffffff


	//   ....[8]....
        /*03b8*/ 	.word	0xffffffff


	//   ....[9]....
        /*03bc*/ 	.word	0xffffffff


	//   ....[10]....
        /*03c0*/ 	.word	0xffffffff


	//   ....[11]....
        /*03c4*/ 	.word	0xffffffff


	//   ....[12]....
        /*03c8*/ 	.word	0xffffffff


	//   ....[13]....
        /*03cc*/ 	.word	0xffffffff


	//   ....[14]....
        /*03d0*/ 	.word	0xffffffff


	//   ....[15]....
        /*03d4*/ 	.word	0xffffffff


	//   ....[16]....
        /*03d8*/ 	.word	0xffffffff


	//   ....[17]....
        /*03dc*/ 	.word	0xffffffff


	//   ....[18]....
        /*03e0*/ 	.word	0xffffffff


	//   ....[19]....
        /*03e4*/ 	.word	0xffffffff


	//   ....[20]....
        /*03e8*/ 	.word	0xffffffff


	//   ....[21]....
        /*03ec*/ 	.word	0xffffffff


	//   ....[22]....
        /*03f0*/ 	.word	0xffffffff


	//   ....[23]....
        /*03f4*/ 	.word	0xffffffff


	//----- nvinfo : EIATTR_COOP_GROUP_INSTR_OFFSETS
	.align		4
.L_342:
        /*03f8*/ 	.byte	0x04, 0x28
        /*03fa*/ 	.short	(.L_344 - .L_343)


	//   ....[0]....
.L_343:
        /*03fc*/ 	.word	0x00005060


	//   ....[1]....
        /*0400*/ 	.word	0x000050a0


	//   ....[2]....
        /*0404*/ 	.word	0x00005110


	//   ....[3]....
        /*0408*/ 	.word	0x00005290


	//   ....[4]....
        /*040c*/ 	.word	0x000052e0


	//   ....[5]....
        /*0410*/ 	.word	0x000053e0


	//   ....[6]....
        /*0414*/ 	.word	0x000055a0


	//   ....[7]....
        /*0418*/ 	.word	0x00005610


	//   ....[8]....
        /*041c*/ 	.word	0x00009fe0


	//   ....[9]....
        /*0420*/ 	.word	0x0000a090


	//   ....[10]....
        /*0424*/ 	.word	0x0000a250


	//   ....[11]....
        /*0428*/ 	.word	0x0000a280


	//   ....[12]....
        /*042c*/ 	.word	0x0000a2f0


	//   ....[13]....
        /*0430*/ 	.word	0x0000a330


	//   ....[14]....
        /*0434*/ 	.word	0x0000a360


	//   ....[15]....
        /*0438*/ 	.word	0x0000a410


	//   ....[16]....
        /*043c*/ 	.word	0x0000d2c0


	//   ....[17]....
        /*0440*/ 	.word	0x0000d2d0


	//   ....[18]....
        /*0444*/ 	.word	0x0000d2e0


	//   ....[19]....
        /*0448*/ 	.word	0x0000d300


	//   ....[20]....
        /*044c*/ 	.word	0x0000d320


	//   ....[21]....
        /*0450*/ 	.word	0x0000d350


	//   ....[22]....
        /*0454*/ 	.word	0x0000d360


	//   ....[23]....
        /*0458*/ 	.word	0x0000d3b0


	//----- nvinfo : EIATTR_EXIT_INSTR_OFFSETS
	.align		4
.L_344:
        /*045c*/ 	.byte	0x04, 0x1c
        /*045e*/ 	.short	(.L_346 - .L_345)


	//   ....[0]....
.L_345:
        /*0460*/ 	.word	0x000004d0


	//   ....[1]....
        /*0464*/ 	.word	0x0000f480


	//   ....[2]....
        /*0468*/ 	.word	0x0000f560


	//   ....[3]....
        /*046c*/ 	.word	0x0000f580


	//   ....[4]....
        /*0470*/ 	.word	0x00010630


	//   ....[5]....
        /*0474*/ 	.word	0x000106b0


	//----- nvinfo : EIATTR_CTAIDZ_USED
	.align		4
.L_346:
        /*0478*/ 	.byte	0x01, 0x04
	.zero		2


	//----- nvinfo : EIATTR_CRS_STACK_SIZE
	.align		4
        /*047c*/ 	.byte	0x04, 0x1e
        /*047e*/ 	.short	(.L_348 - .L_347)
.L_347:
        /*0480*/ 	.word	0x00000000
.L_348:


//--------------------- .nv.info._ZN5flash16flash_fwd_kernelI23Flash_fwd_kernel_traitsILi128ELi128ELi64ELi4ELb0ELb0EN7cutlass6half_tE19Flash_kernel_traitsILi128ELi128ELi64ELi4ES3_EELb0ELb0ELb0ELb1ELb0ELb0ELb0ELb0EEEvNS_16Flash_fwd_paramsE --------------------------
	.section	.nv.info._ZN5flash16flash_fwd_kernelI23Flash_fwd_kernel_traitsILi128ELi128ELi64ELi4ELb0ELb0EN7cutlass6half_tE19Flash_kernel_traitsILi128ELi128ELi64ELi4ES3_EELb0ELb0ELb0ELb1ELb0ELb0ELb0ELb0EEEvNS_16Flash_fwd_paramsE,"",@"SHT_CUDA_INFO"
	.sectionflags	@""
	.align	4


	//----- nvinfo : EIATTR_CUDA_API_VERSION
	.align		4
        /*0000*/ 	.byte	0x04, 0x37
        /*0002*/ 	.short	(.L_350 - .L_349)
.L_349:
        /*0004*/ 	.word	0x00000082


	//----- nvinfo : EIATTR_SW2861232_WAR
	.align		4
.L_350:
        /*0008*/ 	.byte	0x01, 0x35
	.zero		2


	//----- nvinfo : EIATTR_PARAM_CBANK
	.align		4
        /*000c*/ 	.byte	0x04, 0x0a
        /*000e*/ 	.short	(.L_352 - .L_351)
	.align		4
.L_351:
        /*0010*/ 	.word	index@(.nv.constant0._ZN5flash16flash_fwd_kernelI23Flash_fwd_kernel_traitsILi128ELi128ELi64ELi4ELb0ELb0EN7cutlass6half_tE19Flash_kernel_traitsILi128ELi128ELi64ELi4ES3_EELb0ELb0ELb0ELb1ELb0ELb0ELb0ELb0EEEvNS_16Flash_fwd_paramsE)
        /*0014*/ 	.short	0x0160
        /*0016*/ 	.short	0x01d0


	//----- nvinfo : EIATTR_CBANK_PARAM_SIZE
	.align		4
.L_352:
        /*0018*/ 	.byte	0x03, 0x19
        /*001a*/ 	.short	0x01d0


	//----- nvinfo : EIATTR_KPARAM_INFO
	.align		4
        /*001c*/ 	.byte	0x04, 0x17
        /*001e*/ 	.short	(.L_354 - .L_353)
.L_353:
        /*0020*/ 	.word	0x00000000
        /*0024*/ 	.short	0x0000
        /*0026*/ 	.short	0x0000
        /*0028*/ 	.byte	0x00, 0xf0, 0x41, 0x07


	//----- nvinfo : EIATTR_MAXREG_COUNT
	.align		4
.L_354:
        /*002c*/ 	.byte	0x03, 0x1b
        /*002e*/ 	.short	0x00ff


	//----- nvinfo : EIATTR_NUM_BARRIERS
	.align		4
        /*0030*/ 	.byte	0x02, 0x4c
        /*0032*/ 	.byte	0x01
	.zero		1


	//----- nvinfo : EIATTR_ANNOTATIONS
	.align		4
        /*0034*/ 	.byte	0x04, 0x55
        /*0036*/ 	.short	(.L_356 - .L_355)


	//   ....[0]....
.L_355:
        /* <DEDUP_REMOVED lines=38> */


	//----- nvinfo : EIATTR_MERCURY_ISA_VERSION
	.align		4
.L_356:
        /*0280*/ 	.byte	0x03, 0x5f
        /*0282*/ 	.short	0x0000


	//----- nvinfo : EIATTR_COOP_GROUP_MASK_REGIDS
	.align		4
        /*0284*/ 	.byte	0x04, 0x29
        /*0286*/ 	.short	(.L_358 - .L_357)


	//   ....[0]....
.L_357:
        /*0288*/ 	.word	0xffffffff


	//   ....[1]....
        /*028c*/ 	.word	0xffffffff


	//   ....[2]....
        /*0290*/ 	.word	0xffffffff


	//   ....[3]....
        /*0294*/ 	.word	0xffffffff


	//   ....[4]....
        /*0298*/ 	.word	0xffffffff


	//   ....[5]....
        /*029c*/ 	.word	0xffffffff


	//   ....[6]....
        /*02a0*/ 	.word	0xffffffff


	//   ....[7]....
        /*02a4*/ 	.word	0xffffffff


	//   ....[8]....
        /*02a8*/ 	.word	0xffffffff


	//   ....[9]....
        /*02ac*/ 	.word	0xffffffff


	//   ....[10]....
        /*02b0*/ 	.word	0xffffffff


	//   ....[11]....
        /*02b4*/ 	.word	0xffffffff


	//   ....[12]....
        /*02b8*/ 	.word	0xffffffff


	//   ....[13]....
        /*02bc*/ 	.word	0xffffffff


	//   ....[14]....
        /*02c0*/ 	.word	0xffffffff


	//   ....[15]....
        /*02c4*/ 	.word	0xffffffff


	//   ....[16]....
        /*02c8*/ 	.word	0xffffffff


	//   ....[17]....
        /*02cc*/ 	.word	0xffffffff


	//   ....[18]....
        /*02d0*/ 	.word	0xffffffff


	//   ....[19]....
        /*02d4*/ 	.word	0xffffffff


	//   ....[20]....
        /*02d8*/ 	.word	0xffffffff


	//   ....[21]....
        /*02dc*/ 	.word	0xffffffff


	//   ....[22]....
        /*02e0*/ 	.word	0xffffffff


	//   ....[23]....
        /*02e4*/ 	.word	0xffffffff


	//----- nvinfo : EIATTR_COOP_GROUP_INSTR_OFFSETS
	.align		4
.L_358:
        /*02e8*/ 	.byte	0x04, 0x28
        /*02ea*/ 	.short	(.L_360 - .L_359)


	//   ....[0]....
.L_359:
        /*02ec*/ 	.word	0x00005c50


	//   ....[1]....
        /*02f0*/ 	.word	0x00005d20


	//   ....[2]....
        /*02f4*/ 	.word	0x00005d30


	//   ....[3]....
        /*02f8*/ 	.word	0x00005dd0


	//   ....[4]....
        /*02fc*/ 	.word	0x00006410


	//   ....[5]....
        /*0300*/ 	.word	0x000065a0


	//   ....[6]....
        /*0304*/ 	.word	0x00006630


	//   ....[7]....
        /*0308*/ 	.word	0x00006830


	//   ....[8]....
        /*030c*/ 	.word	0x0000ae50


	//   ....[9]....
        /*0310*/ 	.word	0x0000aec0


	//   ....[10]....
        /*0314*/ 	.word	0x0000af60


	//   ....[11]....
        /*0318*/ 	.word	0x0000afd0


	//   ....[12]....
        /*031c*/ 	.word	0x0000b0d0


	//   ....[13]....
        /*0320*/ 	.word	0x0000b0f0


	//   ....[14]....
        /*0324*/ 	.word	0x0000b130


	//   ....[15]....
        /*0328*/ 	.word	0x0000b1a0


	//   ....[16]....
        /*032c*/ 	.word	0x0000d6c0


	//   ....[17]....
        /*0330*/ 	.word	0x0000d6d0


	//   ....[18]....
        /*0334*/ 	.word	0x0000d6e0


	//   ....[19]....
        /*0338*/ 	.word	0x0000d6f0


	//   ....[20]....
        /*033c*/ 	.word	0x0000d720


	//   ....[21]....
        /*0340*/ 	.word	0x0000d740


	//   ....[22]....
        /*0344*/ 	.word	0x0000d780


	//   ....[23]....
        /*0348*/ 	.word	0x0000d7c0


	//----- nvinfo : EIATTR_EXIT_INSTR_OFFSETS
	.align		4
.L_360:
        /*034c*/ 	.byte	0x04, 0x1c
        /*034e*/ 	.short	(.L_362 - .L_361)


	//   ....[0]....
.L_361:
        /*0350*/ 	.word	0x000004d0


	//   ....[1]....
        /*0354*/ 	.word	0x0000fac0


	//   ....[2]....
        /*0358*/ 	.word	0x0000fba0


	//   ....[3]....
        /*035c*/ 	.word	0x0000fbc0


	//   ....[4]....
        /*0360*/ 	.word	0x00010c70


	//   ....[5]....
        /*0364*/ 	.word	0x00010cf0


	//----- nvinfo : EIATTR_CTAIDZ_USED
	.align		4
.L_362:
        /*0368*/ 	.byte	0x01, 0x04
	.zero		2


	//----- nvinfo : EIATTR_CRS_STACK_SIZE
	.align		4
        /*036c*/ 	.byte	0x04, 0x1e
        /*036e*/ 	.short	(.L_364 - .L_363)
.L_363:
        /*0370*/ 	.word	0x00000000
.L_364:


//--------------------- .nv.info._ZN5flash16flash_fwd_kernelI23Flash_fwd_kernel_traitsILi128ELi128ELi64ELi4ELb0ELb0EN7cutlass6half_tE19Flash_kernel_traitsILi128ELi128ELi64ELi4ES3_EELb0ELb0ELb0ELb1ELb0ELb0ELb1ELb0EEEvNS_16Flash_fwd_paramsE --------------------------
	.section	.nv.info._ZN5flash16flash_fwd_kernelI23Flash_fwd_kernel_traitsILi128ELi128ELi64ELi4ELb0ELb0EN7cutlass6half_tE19Flash_kernel_traitsILi128ELi128ELi64ELi4ES3_EELb0ELb0ELb0ELb1ELb0ELb0ELb1ELb0EEEvNS_16Flash_fwd_paramsE,"",@"SHT_CUDA_INFO"
	.sectionflags	@""
	.align	4


	//----- nvinfo : EIATTR_CUDA_API_VERSION
	.align		4
        /*0000*/ 	.byte	0x04, 0x37
        /*0002*/ 	.short	(.L_366 - .L_365)
.L_365:
        /*0004*/ 	.word	0x00000082


	//----- nvinfo : EIATTR_SW2861232_WAR
	.align		4
.L_366:
        /*0008*/ 	.byte	0x01, 0x35
	.zero		2


	//----- nvinfo : EIATTR_PARAM_CBANK
	.align		4
        /*000c*/ 	.byte	0x04, 0x0a
        /*000e*/ 	.short	(.L_368 - .L_367)
	.align		4
.L_367:
        /*0010*/ 	.word	index@(.nv.constant0._ZN5flash16flash_fwd_kernelI23Flash_fwd_kernel_traitsILi128ELi128ELi64ELi4ELb0ELb0EN7cutlass6half_tE19Flash_kernel_traitsILi128ELi128ELi64ELi4ES3_EELb0ELb0ELb0ELb1ELb0ELb0ELb1ELb0EEEvNS_16Flash_fwd_paramsE)
        /*0014*/ 	.short	0x0160
        /*0016*/ 	.short	0x01d0


	//----- nvinfo : EIATTR_CBANK_PARAM_SIZE
	.align		4
.L_368:
        /*0018*/ 	.byte	0x03, 0x19
        /*001a*/ 	.short	0x01d0


	//----- nvinfo : EIATTR_KPARAM_INFO
	.align		4
        /*001c*/ 	.byte	0x04, 0x17
        /*001e*/ 	.short	(.L_370 - .L_369)
.L_369:
        /*0020*/ 	.word	0x00000000
        /*0024*/ 	.short	0x0000
        /*0026*/ 	.short	0x0000
        /*0028*/ 	.byte	0x00, 0xf0, 0x41, 0x07


	//----- nvinfo : EIATTR_MAXREG_COUNT
	.align		4
.L_370:
        /*002c*/ 	.byte	0x03, 0x1b
        /*002e*/ 	.short	0x00ff


	//----- nvinfo : EIATTR_NUM_BARRIERS
	.align		4
        /*0030*/ 	.byte	0x02, 0x4c
        /*0032*/ 	.byte	0x01
	.zero		1


	//----- nvinfo : EIATTR_ANNOTATIONS
	.align		4
        /*0034*/ 	.byte	0x04, 0x55
        /*0036*/ 	.short	(.L_372 - .L_371)


	//   ....[0]....
.L_371:
        /* <DEDUP_REMOVED lines=68> */


	//----- nvinfo : EIATTR_MERCURY_ISA_VERSION
	.align		4
.L_372:
        /*0468*/ 	.byte	0x03, 0x5f
        /*046a*/ 	.short	0x0000


	//----- nvinfo : EIATTR_COOP_GROUP_MASK_REGIDS
	.align		4
        /*046c*/ 	.byte	0x04, 0x29
        /*046e*/ 	.short	(.L_374 - .L_373)


	//   ....[0]....
.L_373:
        /*0470*/ 	.word	0xffffffff


	//   ....[1]....
        /*0474*/ 	.word	0xffffffff


	//   ....[2]....
        /*0478*/ 	.word	0xffffffff


	//   ....[3]....
        /*047c*/ 	.word	0xffffffff


	//   ....[4]....
        /*0480*/ 	.word	0xffffffff


	//   ....[5]....
        /*0484*/ 	.word	0xffffffff


	//   ....[6]....
        /*0488*/ 	.word	0xffffffff


	//   ....[7]....
        /*048c*/ 	.word	0xffffffff


	//   ....[8]....
        /*0490*/ 	.word	0xffffffff


	//   ....[9]....
        /*0494*/ 	.word	0xffffffff


	//   ....[10]....
        /*0498*/ 	.word	0xffffffff


	//   ....[11]....
        /*049c*/ 	.word	0xffffffff


	//   ....[12]....
        /*04a0*/ 	.word	0xffffffff


	//   ....[13]....
        /*04a4*/ 	.word	0xffffffff


	//   ....[14]....
        /*04a8*/ 	.word	0xffffffff


	//   ....[15]....
        /*04ac*/ 	.word	0xffffffff


	//   ....[16]....
        /*04b0*/ 	.word	0xffffffff


	//   ....[17]....
        /*04b4*/ 	.word	0xffffffff


	//   ....[18]....
        /*04b8*/ 	.word	0xffffffff


	//   ....[19]....
        /*04bc*/ 	.word	0xffffffff


	//   ....[20]....
        /*04c0*/ 	.word	0xffffffff


	//   ....[21]....
        /*04c4*/ 	.word	0xffffffff


	//   ....[22]....
        /*04c8*/ 	.word	0xffffffff


	//   ....[23]....
        /*04cc*/ 	.word	0xffffffff


	//----- nvinfo : EIATTR_COOP_GROUP_INSTR_OFFSETS
	.align		4
.L_374:
        /*04d0*/ 	.byte	0x04, 0x28
        /*04d2*/ 	.short	(.L_376 - .L_375)


	//   ....[0]....
.L_375:
        /*04d4*/ 	.word	0x000064e0


	//   ....[1]....
        /*04d8*/ 	.word	0x000065b0


	//   ....[2]....
        /*04dc*/ 	.word	0x000065c0


	//   ....[3]....
        /*04e0*/ 	.word	0x00006640


	//   ....[4]....
        /*04e4*/ 	.word	0x00006d10


	//   ....[5]....
        /*04e8*/ 	.word	0x00006ed0


	//   ....[6]....
        /*04ec*/ 	.word	0x00006f30


	//   ....[7]....
        /*04f0*/ 	.word	0x00007090


	//   ....[8]....
        /*04f4*/ 	.word	0x0000c530


	//   ....[9]....
        /*04f8*/ 	.word	0x0000c580


	//   ....[10]....
        /*04fc*/ 	.word	0x0000c5e0


	//   ....[11]....
        /*0500*/ 	.word	0x0000c600


	//   ....[12]....
        /*0504*/ 	.word	0x0000c630


	//   ....[13]....
        /*0508*/ 	.word	0x0000c6c0


	//   ....[14]....
        /*050c*/ 	.word	0x0000c740


	//   ....[15]....
        /*0510*/ 	.word	0x0000c7e0


	//   ....[16]....
        /*0514*/ 	.word	0x0000f2e0


	//   ....[17]....
        /*0518*/ 	.word	0x0000f2f0


	//   ....[18]....
        /*051c*/ 	.word	0x0000f300


	//   ....[19]....
        /*0520*/ 	.word	0x0000f310


	//   ....[20]....
        /*0524*/ 	.word	0x0000f340


	//   ....[21]....
        /*0528*/ 	.word	0x0000f360


	//   ....[22]....
        /*052c*/ 	.word	0x0000f3a0


	//   ....[23]....
        /*0530*/ 	.word	0x0000f3e0


	//----- nvinfo : EIATTR_EXIT_INSTR_OFFSETS
	.align		4
.L_376:
        /*0534*/ 	.byte	0x04, 0x1c
        /*0536*/ 	.short	(.L_378 - .L_377)


	//   ....[0]....
.L_377:
        /*0538*/ 	.word	0x000004d0


	//   ....[1]....
        /*053c*/ 	.word	0x000116e0


	//   ....[2]....
        /*0540*/ 	.word	0x000117c0


	//   ....[3]....
        /*0544*/ 	.word	0x000117e0


	//   ....[4]....
        /*0548*/ 	.word	0x00012890


	//   ....[5]....
        /*054c*/ 	.word	0x00012910


	//----- nvinfo : EIATTR_CTAIDZ_USED
	.align		4
.L_378:
        /*0550*/ 	.byte	0x01, 0x04
	.zero		2


	//----- nvinfo : EIATTR_CRS_STACK_SIZE
	.align		4
        /*0554*/ 	.byte	0x04, 0x1e
        /*0556*/ 	.short	(.L_380 - .L_379)
.L_379:
        /*0558*/ 	.word	0x00000000
.L_380:


//--------------------- .nv.info._ZN5flash16flash_fwd_kernelI23Flash_fwd_kernel_traitsILi128ELi128ELi64ELi4ELb0ELb0EN7cutlass6half_tE19Flash_kernel_traitsILi128ELi128ELi64ELi4ES3_EELb0ELb0ELb1ELb0ELb0ELb1ELb0ELb0EEEvNS_16Flash_fwd_paramsE --------------------------
	.section	.nv.info._ZN5flash16flash_fwd_kernelI23Flash_fwd_kernel_traitsILi128ELi128ELi64ELi4ELb0ELb0EN7cutlass6half_tE19Flash_kernel_traitsILi128ELi128ELi64ELi4ES3_EELb0ELb0ELb1ELb0ELb0ELb1ELb0ELb0EEEvNS_16Flash_fwd_paramsE,"",@"SHT_CUDA_INFO"
	.sectionflags	@""
	.align	4


	//----- nvinfo : EIATTR_CUDA_API_VERSION
	.align		4
        /*0000*/ 	.byte	0x04, 0x37
        /*0002*/ 	.short	(.L_382 - .L_381)
.L_381:
        /*0004*/ 	.word	0x00000082


	//----- nvinfo : EIATTR_SW2861232_WAR
	.align		4
.L_382:
        /*0008*/ 	.byte	0x01, 0x35
	.zero		2


	//----- nvinfo : EIATTR_PARAM_CBANK
	.align		4
        /*000c*/ 	.byte	0x04, 0x0a
        /*000e*/ 	.short	(.L_384 - .L_383)
	.align		4
.L_383:
        /*0010*/ 	.word	index@(.nv.constant0._ZN5flash16flash_fwd_kernelI23Flash_fwd_kernel_traitsILi128ELi128ELi64ELi4ELb0ELb0EN7cutlass6half_tE19Flash_kernel_traitsILi128ELi128ELi64ELi4ES3_EELb0ELb0ELb1ELb0ELb0ELb1ELb0ELb0EEEvNS_16Flash_fwd_paramsE)
        /*0014*/ 	.short	0x0160
        /*0016*/ 	.short	0x01d0


	//----- nvinfo : EIATTR_CBANK_PARAM_SIZE
	.align		4
.L_384:
        /*0018*/ 	.byte	0x03, 0x19
        /*001a*/ 	.short	0x01d0


	//----- nvinfo : EIATTR_KPARAM_INFO
	.align		4
        /*001c*/ 	.byte	0x04, 0x17
        /*001e*/ 	.short	(.L_386 - .L_385)
.L_385:
        /*0020*/ 	.word	0x00000000
        /*0024*/ 	.short	0x0000
        /*0026*/ 	.short	0x0000
        /*0028*/ 	.byte	0x00, 0xf0, 0x41, 0x07


	//----- nvinfo : EIATTR_MAXREG_COUNT
	.align		4
.L_386:
        /*002c*/ 	.byte	0x03, 0x1b
        /*002e*/ 	.short	0x00ff


	//----- nvinfo : EIATTR_NUM_BARRIERS
	.align		4
        /*0030*/ 	.byte	0x02, 0x4c
        /*0032*/ 	.byte	0x01
	.zero		1


	//----- nvinfo : EIATTR_ANNOTATIONS
	.align		4
        /*0034*/ 	.byte	0x04, 0x55
        /*0036*/ 	.short	(.L_388 - .L_387)


	//   ....[0]....
.L_387:
        /* <DEDUP_REMOVED lines=63> */


	//----- nvinfo : EIATTR_MERCURY_ISA_VERSION
	.align		4
.L_388:
        /*0410*/ 	.byte	0x03, 0x5f
        /*0412*/ 	.short	0x0000


	//----- nvinfo : EIATTR_INT_WARP_WIDE_INSTR_OFFSETS
	.align		4
        /*0414*/ 	.byte	0x04, 0x31
        /*0416*/ 	.short	(.L_390 - .L_389)


	//   ....[0]....
.L_389:
        /*0418*/ 	.word	0x000026b0


	//----- nvinfo : EIATTR_COOP_GROUP_MASK_REGIDS
	.align		4
.L_390:
        /*041c*/ 	.byte	0x04, 0x29
        /*041e*/ 	.short	(.L_392 - .L_391)


	//   ....[0]....
.L_391:
        /*0420*/ 	.word	0xffffffff


	//   ....[1]....
        /*0424*/ 	.word	0xffffffff


	//   ....[2]....
        /*0428*/ 	.word	0xffffffff


	//   ....[3]....
        /*042c*/ 	.word	0xffffffff


	//   ....[4]....
        /*0430*/ 	.word	0xffffffff


	//   ....[5]....
        /*0434*/ 	.word	0xffffffff


	//   ....[6]....
        /*0438*/ 	.word	0xffffffff


	//   ....[7]....
        /*043c*/ 	.word	0xffffffff


	//   ....[8]....
        /*0440*/ 	.word	0xffffffff


	//   ....[9]....
        /*0444*/ 	.word	0xffffffff


	//   ....[10]....
        /*0448*/ 	.word	0xffffffff


	//   ....[11]....
        /*044c*/ 	.word	0xffffffff


	//   ....[12]....
        /*0450*/ 	.word	0xffffffff


	//   ....[13]....
        /*0454*/ 	.word	0xffffffff


	//   ....[14]....
        /*0458*/ 	.word	0xffffffff


	//   ....[15]....
        /*045c*/ 	.word	0xffffffff


	//   ....[16]....
        /*0460*/ 	.word	0xffffffff


	//   ....[17]....
        /*0464*/ 	.word	0xffffffff


	//   ....[18]....
        /*0468*/ 	.word	0xffffffff


	//   ....[19]....
        /*046c*/ 	.word	0xffffffff


	//   ....[20]....
        /*0470*/ 	.word	0xffffffff


	//   ....[21]....
        /*0474*/ 	.word	0xffffffff


	//   ....[22]....
        /*0478*/ 	.word	0xffffffff


	//   ....[23]....
        /*047c*/ 	.word	0xffffffff


	//   ....[24]....
        /*0480*/ 	.word	0xffffffff


	//   ....[25]....
        /*0484*/ 	.word	0xffffffff


	//   ....[26]....
        /*0488*/ 	.word	0xffffffff


	//   ....[27]....
        /*048c*/ 	.word	0xffffffff


	//   ....[28]....
        /*0490*/ 	.word	0xffffffff


	//   ....[29]....
        /*0494*/ 	.word	0xffffffff


	//   ....[30]....
        /*0498*/ 	.word	0xffffffff


	//   ....[31]....
        /*049c*/ 	.word	0xffffffff


	//   ....[32]....
        /*04a0*/ 	.word	0xffffffff


	//   ....[33]....
        /*04a4*/ 	.word	0xffffffff


	//   ....[34]....
        /*04a8*/ 	.word	0xffffffff


	//   ....[35]....
        /*04ac*/ 	.word	0xffffffff


	//   ....[36]....
        /*04b0*/ 	.word	0xffffffff


	//   ....[37]....
        /*04b4*/ 	.word	0xffffffff


	//   ....[38]....
        /*04b8*/ 	.word	0xffffffff


	//   ....[39]....
        /*04bc*/ 	.word	0xffffffff


	//----- nvinfo : EIATTR_COOP_GROUP_INSTR_OFFSETS
	.align		4
.L_392:
        /*04c0*/ 	.byte	0x04, 0x28
        /*04c2*/ 	.short	(.L_394 - .L_393)


	//   ....[0]....
.L_393:
        /*04c4*/ 	.word	0x00004e80


	//   ....[1]....
        /*04c8*/ 	.word	0x00004ef0


	//   ....[2]....
        /*04cc*/ 	.word	0x00004f60


	//   ....[3]....
        /*04d0*/ 	.word	0x00005070


	//   ....[4]....
        /*04d4*/ 	.word	0x00005180


	//   ....[5]....
        /*04d8*/ 	.word	0x000052b0


	//   ....[6]....
        /*04dc*/ 	.word	0x000052d0


	//   ....[7]....
        /*04e0*/ 	.word	0x00005370


	//   ....[8]....
        /*04e4*/ 	.word	0x0000a220


	//   ....[9]....
        /*04e8*/ 	.word	0x0000a260


	//   ....[10]....
        /*04ec*/ 	.word	0x0000a530


	//   ....[11]....
        /*04f0*/ 	.word	0x0000a5c0


	//   ....[12]....
        /*04f4*/ 	.word	0x0000a5d0


	//   ....[13]....
        /*04f8*/ 	.word	0x0000a600


	//   ....[14]....
        /*04fc*/ 	.word	0x0000aae0


	//   ....[15]....
        /*0500*/ 	.word	0x0000ab00


	//   ....[16]....
        /*0504*/ 	.word	0x00010050


	//   ....[17]....
        /*0508*/ 	.word	0x000101a0


	//   ....[18]....
        /*050c*/ 	.word	0x000102c0


	//   ....[19]....
        /*0510*/ 	.word	0x00010420


	//   ....[20]....
        /*0514*/ 	.word	0x00010a70


	//   ....[21]....
        /*0518*/ 	.word	0x00010b50


	//   ....[22]....
        /*051c*/ 	.word	0x00010b60


	//   ....[23]....
        /*0520*/ 	.word	0x00010be0


	//   ....[24]....
        /*0524*/ 	.word	0x00015360


	//   ....[25]....
        /*0528*/ 	.word	0x000154a0


	//   ....[26]....
        /*052c*/ 	.word	0x000154f0


	//   ....[27]....
        /*0530*/ 	.word	0x00015520


	//   ....[28]....
        /*0534*/ 	.word	0x00015550


	//   ....[29]....
        /*0538*/ 	.word	0x00015590


	//   ....[30]....
        /*053c*/ 	.word	0x00015900


	//   ....[31]....
        /*0540*/ 	.word	0x00015a20


	//   ....[32]....
        /*0544*/ 	.word	0x000182e0


	//   ....[33]....
        /*0548*/ 	.word	0x000182f0


	//   ....[34]....
        /*054c*/ 	.word	0x00018300


	//   ....[35]....
        /*0550*/ 	.word	0x00018320


	//   ....[36]....
        /*0554*/ 	.word	0x00018340


	//   ....[37]....
        /*0558*/ 	.word	0x00018350


	//   ....[38]....
        /*055c*/ 	.word	0x000183a0


	//   ....[39]....
        /*0560*/ 	.word	0x000183e0


	//----- nvinfo : EIATTR_EXIT_INSTR_OFFSETS
	.align		4
.L_394:
        /*0564*/ 	.byte	0x04, 0x1c
        /*0566*/ 	.short	(.L_396 - .L_395)


	//   ....[0]....
.L_395:
        /*0568*/ 	.word	0x000004d0


	//   ....[1]....
        /*056c*/ 	.word	0x000015f0


	//   ....[2]....
        /*0570*/ 	.word	0x00001670


	//   ....[3]....
        /*0574*/ 	.word	0x0001a3a0


	//   ....[4]....
        /*0578*/ 	.word	0x0001a470


	//----- nvinfo : EIATTR_CTAIDZ_USED
	.align		4
.L_396:
        /*057c*/ 	.byte	0x01, 0x04
	.zero		2


	//----- nvinfo : EIATTR_CRS_STACK_SIZE
	.align		4
        /*0580*/ 	.byte	0x04, 0x1e
        /*0582*/ 	.short	(.L_398 - .L_397)
.L_397:
        /*0584*/ 	.word	0x00000000
.L_398:


//--------------------- .nv.info._ZN5flash16flash_fwd_kernelI23Flash_fwd_kernel_traitsILi128ELi128ELi64ELi4ELb0ELb0EN7cutlass6half_tE19Flash_kernel_traitsILi128ELi128ELi64ELi4ES3_EELb0ELb0ELb1ELb0ELb0ELb1ELb1ELb0EEEvNS_16Flash_fwd_paramsE --------------------------
	.section	.nv.info._ZN5flash16flash_fwd_kernelI23Flash_fwd_kernel_traitsILi128ELi128ELi64ELi4ELb0ELb0EN7cutlass6half_tE19Flash_kernel_traitsILi128ELi128ELi64ELi4ES3_EELb0ELb0ELb1ELb0ELb0ELb1ELb1ELb0EEEvNS_16Flash_fwd_paramsE,"",@"SHT_CUDA_INFO"
	.sectionflags	@""
	.align	4


	//----- nvinfo : EIATTR_CUDA_API_VERSION
	.align		4
        /*0000*/ 	.byte	0x04, 0x37
        /*0002*/ 	.short	(.L_400 - .L_399)
.L_399:
        /*0004*/ 	.word	0x00000082


	//----- nvinfo : EIATTR_SW2861232_WAR
	.align		4
.L_400:
        /*0008*/ 	.byte	0x01, 0x35
	.zero		2


	//----- nvinfo : EIATTR_PARAM_CBANK
	.align		4
        /*000c*/ 	.byte	0x04, 0x0a
        /*000e*/ 	.short	(.L_402 - .L_401)
	.align		4
.L_401:
        /*0010*/ 	.word	index@(.nv.constant0._ZN5flash16flash_fwd_kernelI23Flash_fwd_kernel_traitsILi128ELi128ELi64ELi4ELb0ELb0EN7cutlass6half_tE19Flash_kernel_traitsILi128ELi128ELi64ELi4ES3_EELb0ELb0ELb1ELb0ELb0ELb1ELb1ELb0EEEvNS_16Flash_fwd_paramsE)
        /*0014*/ 	.short	0x0160
        /*0016*/ 	.short	0x01d0


	//----- nvinfo : EIATTR_CBANK_PARAM_SIZE
	.align		4
.L_402:
        /*0018*/ 	.byte	0x03, 0x19
        /*001a*/ 	.short	0x01d0


	//----- nvinfo : EIATTR_KPARAM_INFO
	.align		4
        /*001c*/ 	.byte	0x04, 0x17
        /*001e*/ 	.short	(.L_404 - .L_403)
.L_403:
        /*0020*/ 	.word	0x00000000
        /*0024*/ 	.short	0x0000
        /*0026*/ 	.short	0x0000
        /*0028*/ 	.byte	0x00, 0xf0, 0x41, 0x07


	//----- nvinfo : EIATTR_MAXREG_COUNT
	.align		4
.L_404:
        /*002c*/ 	.byte	0x03, 0x1b
        /*002e*/ 	.short	0x00ff


	//----- nvinfo : EIATTR_NUM_BARRIERS
	.align		4
        /*0030*/ 	.byte	0x02, 0x4c
        /*0032*/ 	.byte	0x01
	.zero		1


	//----- nvinfo : EIATTR_ANNOTATIONS
	.align		4
        /*0034*/ 	.byte	0x04, 0x55
        /*0036*/ 	.short	(.L_406 - .L_405)


	//   ....[0]....
.L_405:
        /* <DEDUP_REMOVED lines=67> */


	//----- nvinfo : EIATTR_MERCURY_ISA_VERSION
	.align		4
.L_406:
        /*0458*/ 	.byte	0x03, 0x5f
        /*045a*/ 	.short	0x0000


	//----- nvinfo : EIATTR_INT_WARP_WIDE_INSTR_OFFSETS
	.align		4
        /*045c*/ 	.byte	0x04, 0x31
        /*045e*/ 	.short	(.L_408 - .L_407)


	//   ....[0]....
.L_407:
        /*0460*/ 	.word	0x00002700


	//----- nvinfo : EIATTR_COOP_GROUP_MASK_REGIDS
	.align		4
.L_408:
        /*0464*/ 	.byte	0x04, 0x29
        /*0466*/ 	.short	(.L_410 - .L_409)


	//   ....[0]....
.L_409:
        /*0468*/ 	.word	0xffffffff


	//   ....[1]....
        /*046c*/ 	.word	0xffffffff


	//   ....[2]....
        /*0470*/ 	.word	0xffffffff


	//   ....[3]....
        /*0474*/ 	.word	0xffffffff


	//   ....[4]....
        /*0478*/ 	.word	0xffffffff


	//   ....[5]....
        /*047c*/ 	.word	0xffffffff


	//   ....[6]....
        /*0480*/ 	.word	0xffffffff


	//   ....[7]....
        /*0484*/ 	.word	0xffffffff


	//   ....[8]....
        /*0488*/ 	.word	0xffffffff


	//   ....[9]....
        /*048c*/ 	.word	0xffffffff


	//   ....[10]....
        /*0490*/ 	.word	0xffffffff


	//   ....[11]....
        /*0494*/ 	.word	0xffffffff


	//   ....[12]....
        /*0498*/ 	.word	0xffffffff


	//   ....[13]....
        /*049c*/ 	.word	0xffffffff


	//   ....[14]....
        /*04a0*/ 	.word	0xffffffff


	//   ....[15]....
        /*04a4*/ 	.word	0xffffffff


	//   ....[16]....
        /*04a8*/ 	.word	0xffffffff


	//   ....[17]....
        /*04ac*/ 	.word	0xffffffff


	//   ....[18]....
        /*04b0*/ 	.word	0xffffffff


	//   ....[19]....
        /*04b4*/ 	.word	0xffffffff


	//   ....[20]....
        /*04b8*/ 	.word	0xffffffff


	//   ....[21]....
        /*04bc*/ 	.word	0xffffffff


	//   ....[22]....
        /*04c0*/ 	.word	0xffffffff


	//   ....[23]....
        /*04c4*/ 	.word	0xffffffff


	//   ....[24]....
        /*04c8*/ 	.word	0xffffffff


	//   ....[25]....
        /*04cc*/ 	.word	0xffffffff


	//   ....[26]....
        /*04d0*/ 	.word	0xffffffff


	//   ....[27]....
        /*04d4*/ 	.word	0xffffffff


	//   ....[28]....
        /*04d8*/ 	.word	0xffffffff


	//   ....[29]....
        /*04dc*/ 	.word	0xffffffff


	//   ....[30]....
        /*04e0*/ 	.word	0xffffffff


	//   ....[31]....
        /*04e4*/ 	.word	0xffffffff


	//   ....[32]....
        /*04e8*/ 	.word	0xffffffff


	//   ....[33]....
        /*04ec*/ 	.word	0xffffffff


	//   ....[34]....
        /*04f0*/ 	.word	0xffffffff


	//   ....[35]....
        /*04f4*/ 	.word	0xffffffff


	//   ....[36]....
        /*04f8*/ 	.word	0xffffffff


	//   ....[37]....
        /*04fc*/ 	.word	0xffffffff


	//   ....[38]....
        /*0500*/ 	.word	0xffffffff


	//   ....[39]....
        /*0504*/ 	.word	0xffffffff


	//----- nvinfo : EIATTR_COOP_GROUP_INSTR_OFFSETS
	.align		4
.L_410:
        /*0508*/ 	.byte	0x04, 0x28
        /*050a*/ 	.short	(.L_412 - .L_411)


	//   ....[0]....
.L_411:
        /*050c*/ 	.word	0x00005640


	//   ....[1]....
        /*0510*/ 	.word	0x000056a0


	//   ....[2]....
        /*0514*/ 	.word	0x00005710


	//   ....[3]....
        /*0518*/ 	.word	0x00005820


	//   ....[4]....
        /*051c*/ 	.word	0x00005930


	//   ....[5]....
        /*0520*/ 	.word	0x00005a50


	//   ....[6]....
        /*0524*/ 	.word	0x00005a70


	//   ....[7]....
        /*0528*/ 	.word	0x00005b10


	//   ....[8]....
        /*052c*/ 	.word	0x0000ad40


	//   ....[9]....
        /*0530*/ 	.word	0x0000ae40


	//   ....[10]....
        /*0534*/ 	.word	0x0000aec0


	//   ....[11]....
        /*0538*/ 	.word	0x0000aef0


	//   ....[12]....
        /*053c*/ 	.word	0x0000afc0


	//   ....[13]....
        /*0540*/ 	.word	0x0000b070


	//   ....[14]....
        /*0544*/ 	.word	0x0000b660


	//   ....[15]....
        /*0548*/ 	.word	0x0000b930


	//   ....[16]....
        /*054c*/ 	.word	0x00010e50


	//   ....[17]....
        /*0550*/ 	.word	0x00010f20


	//   ....[18]....
        /*0554*/ 	.word	0x00011370


	//   ....[19]....
        /*0558*/ 	.word	0x00011630


	//   ....[20]....
        /*055c*/ 	.word	0x00011930


	//   ....[21]....
        /*0560*/ 	.word	0x00011940


	//   ....[22]....
        /*0564*/ 	.word	0x000119a0


	//   ....[23]....
        /*0568*/ 	.word	0x00011a10


	//   ....[24]....
        /*056c*/ 	.word	0x00016c60


	//   ....[25]....
        /*0570*/ 	.word	0x00016cd0


	//   ....[26]....
        /*0574*/ 	.word	0x00016d20


	//   ....[27]....
        /*0578*/ 	.word	0x00016d80


	//   ....[28]....
        /*057c*/ 	.word	0x00016df0


	//   ....[29]....
        /*0580*/ 	.word	0x00016e40


	//   ....[30]....
        /*0584*/ 	.word	0x00017060


	//   ....[31]....
        /*0588*/ 	.word	0x000172f0


	//   ....[32]....
        /*058c*/ 	.word	0x00019a20


	//   ....[33]....
        /*0590*/ 	.word	0x00019a30


	//   ....[34]....
        /*0594*/ 	.word	0x00019a40


	//   ....[35]....
        /*0598*/ 	.word	0x00019a50


	//   ....[36]....
        /*059c*/ 	.word	0x00019a80


	//   ....[37]....
        /*05a0*/ 	.word	0x00019aa0


	//   ....[38]....
        /*05a4*/ 	.word	0x00019ae0


	//   ....[39]....
        /*05a8*/ 	.word	0x00019b20


	//----- nvinfo : EIATTR_EXIT_INSTR_OFFSETS
	.align		4
.L_412:
        /*05ac*/ 	.byte	0x04, 0x1c
        /*05ae*/ 	.short	(.L_414 - .L_413)


	//   ....[0]....
.L_413:
        /*05b0*/ 	.word	0x000004d0


	//   ....[1]....
        /*05b4*/ 	.word	0x000015f0


	//   ....[2]....
        /*05b8*/ 	.word	0x00001670


	//   ....[3]....
        /*05bc*/ 	.word	0x0001bae0


	//   ....[4]....
        /*05c0*/ 	.word	0x0001bbb0


	//----- nvinfo : EIATTR_CTAIDZ_USED
	.align		4
.L_414:
        /*05c4*/ 	.byte	0x01, 0x04
	.zero		2


	//----- nvinfo : EIATTR_CRS_STACK_SIZE
	.align		4
        /*05c8*/ 	.byte	0x04, 0x1e
        /*05ca*/ 	.short	(.L_416 - .L_415)
.L_415:
        /*05cc*/ 	.word	0x00000000
.L_416:


//--------------------- .nv.info._ZN5flash16flash_fwd_kernelI23Flash_fwd_kernel_traitsILi128ELi128ELi64ELi4ELb0ELb0EN7cutlass6half_tE19Flash_kernel_traitsILi128ELi128ELi64ELi4ES3_EELb0ELb0ELb1ELb0ELb0ELb0ELb0ELb0EEEvNS_16Flash_fwd_paramsE --------------------------
	.section	.nv.info._ZN5flash16flash_fwd_kernelI23Flash_fwd_kernel_traitsILi128ELi128ELi64ELi4ELb0ELb0EN7cutlass6half_tE19Flash_kernel_traitsILi128ELi128ELi64ELi4ES3_EELb0ELb0ELb1ELb0ELb0ELb0ELb0ELb0EEEvNS_16Flash_fwd_paramsE,"",@"SHT_CUDA_INFO"
	.sectionflags	@""
	.align	4


	//----- nvinfo : EIATTR_CUDA_API_VERSION
	.align		4
        /*0000*/ 	.byte	0x04, 0x37
        /*0002*/ 	.short	(.L_418 - .L_417)
.L_417:
        /*0004*/ 	.word	0x00000082


	//----- nvinfo : EIATTR_SW2861232_WAR
	.align		4
.L_418:
        /*0008*/ 	.byte	0x01, 0x35
	.zero		2


	//----- nvinfo : EIATTR_PARAM_CBANK
	.align		4
        /*000c*/ 	.byte	0x04, 0x0a
        /*000e*/ 	.short	(.L_420 - .L_419)
	.align		4
.L_419:
        /*0010*/ 	.word	index@(.nv.constant0._ZN5flash16flash_fwd_kernelI23Flash_fwd_kernel_traitsILi128ELi128ELi64ELi4ELb0ELb0EN7cutlass6half_tE19Flash_kernel_traitsILi128ELi128ELi64ELi4ES3_EELb0ELb0ELb1ELb0ELb0ELb0ELb0ELb0EEEvNS_16Flash_fwd_paramsE)
        /*0014*/ 	.short	0x0160
        /*0016*/ 	.short	0x01d0


	//----- nvinfo : EIATTR_CBANK_PARAM_SIZE
	.align		4
.L_420:
        /*0018*/ 	.byte	0x03, 0x19
        /*001a*/ 	.short	0x01d0


	//----- nvinfo : EIATTR_KPARAM_INFO
	.align		4
        /*001c*/ 	.byte	0x04, 0x17
        /*001e*/ 	.short	(.L_422 - .L_421)
.L_421:
        /*0020*/ 	.word	0x00000000
        /*0024*/ 	.short	0x0000
        /*0026*/ 	.short	0x0000
        /*0028*/ 	.byte	0x00, 0xf0, 0x41, 0x07


	//----- nvinfo : EIATTR_MAXREG_COUNT
	.align		4
.L_422:
        /*002c*/ 	.byte	0x03, 0x1b
        /*002e*/ 	.short	0x00ff


	//----- nvinfo : EIATTR_NUM_BARRIERS
	.align		4
        /*0030*/ 	.byte	0x02, 0x4c
        /*0032*/ 	.byte	0x01
	.zero		1


	//----- nvinfo : EIATTR_ANNOTATIONS
	.align		4
        /*0034*/ 	.byte	0x04, 0x55
        /*0036*/ 	.short	(.L_424 - .L_423)


	//   ....[0]....
.L_423:
        /* <DEDUP_REMOVED lines=96> */


	//----- nvinfo : EIATTR_MERCURY_ISA_VERSION
	.align		4
.L_424:
        /*0620*/ 	.byte	0x03, 0x5f
        /*0622*/ 	.short	0x0000


	//----- nvinfo : EIATTR_COOP_GROUP_MASK_REGIDS
	.align		4
        /*0624*/ 	.byte	0x04, 0x29
        /*0626*/ 	.short	(.L_426 - .L_425)


	//   ....[0]....
.L_425:
        /*0628*/ 	.word	0xffffffff


	//   ....[1]....
        /*062c*/ 	.word	0xffffffff


	//   ....[2]....
        /*0630*/ 	.word	0xffffffff


	//   ....[3]....
        /*0634*/ 	.word	0xffffffff


	//   ....[4]....
        /*0638*/ 	.word	0xffffffff


	//   ....[5]....
        /*063c*/ 	.word	0xffffffff


	//   ....[6]....
        /*0640*/ 	.word	0xffffffff


	//   ....[7]....
        /*0644*/ 	.word	0xffffffff


	//   ....[8]....
        /*0648*/ 	.word	0xffffffff


	//   ....[9]....
        /*064c*/ 	.word	0xffffffff


	//   ....[10]....
        /*0650*/ 	.word	0xffffffff


	//   ....[11]....
        /*0654*/ 	.word	0xffffffff


	//   ....[12]....
        /*0658*/ 	.word	0xffffffff


	//   ....[13]....
        /*065c*/ 	.word	0xffffffff


	//   ....[14]....
        /*0660*/ 	.word	0xffffffff


	//   ....[15]....
        /*0664*/ 	.word	0xffffffff


	//   ....[16]....
        /*0668*/ 	.word	0xffffffff


	//   ....[17]....
        /*066c*/ 	.word	0xffffffff


	//   ....[18]....
        /*0670*/ 	.word	0xffffffff


	//   ....[19]....
        /*0674*/ 	.word	0xffffffff


	//   ....[20]....
        /*0678*/ 	.word	0xffffffff


	//   ....[21]....
        /*067c*/ 	.word	0xffffffff


	//   ....[22]....
        /*0680*/ 	.word	0xffffffff


	//   ....[23]....
        /*0684*/ 	.word	0xffffffff


	//   ....[24]....
        /*0688*/ 	.word	0xffffffff


	//   ....[25]....
        /*068c*/ 	.word	0xffffffff


	//   ....[26]....
        /*0690*/ 	.word	0xffffffff


	//   ....[27]....
        /*0694*/ 	.word	0xffffffff


	//   ....[28]....
        /*0698*/ 	.word	0xffffffff


	//   ....[29]....
        /*069c*/ 	.word	0xffffffff


	//   ....[30]....
        /*06a0*/ 	.word	0xffffffff


	//   ....[31]....
        /*06a4*/ 	.word	0xffffffff


	//   ....[32]....
        /*06a8*/ 	.word	0xffffffff


	//   ....[33]....
        /*06ac*/ 	.word	0xffffffff


	//   ....[34]....
        /*06b0*/ 	.word	0xffffffff


	//   ....[35]....
        /*06b4*/ 	.word	0xffffffff


	//   ....[36]....
        /*06b8*/ 	.word	0xffffffff


	//   ....[37]....
        /*06bc*/ 	.word	0xffffffff


	//   ....[38]....
        /*06c0*/ 	.word	0xffffffff


	//   ....[39]....
        /*06c4*/ 	.word	0xffffffff


	//----- nvinfo : EIATTR_COOP_GROUP_INSTR_OFFSETS
	.align		4
.L_426:
        /*06c8*/ 	.byte	0x04, 0x28
        /*06ca*/ 	.short	(.L_428 - .L_427)


	//   ....[0]....
.L_427:
        /*06cc*/ 	.word	0x000063a0


	//   ....[1]....
        /*06d0*/ 	.word	0x00006440


	//   ....[2]....
        /*06d4*/ 	.word	0x000064b0


	//   ....[3]....
        /*06d8*/ 	.word	0x000065a0


	//   ....[4]....
        /*06dc*/ 	.word	0x00006710


	//   ....[5]....
        /*06e0*/ 	.word	0x000067b0


	//   ....[6]....
        /*06e4*/ 	.word	0x00006940


	//   ....[7]....
        /*06e8*/ 	.word	0x000069b0


	//   ....[8]....
        /*06ec*/ 	.word	0x0000bdb0


	//   ....[9]....
        /*06f0*/ 	.word	0x0000beb0


	//   ....[10]....
        /*06f4*/ 	.word	0x0000bfa0


	//   ....[11]....
        /*06f8*/ 	.word	0x0000c080


	//   ....[12]....
        /*06fc*/ 	.word	0x0000c0c0


	//   ....[13]....
        /*0700*/ 	.word	0x0000c150


	//   ....[14]....
        /*0704*/ 	.word	0x0000c160


	//   ....[15]....
        /*0708*/ 	.word	0x0000c210


	//   ....[16]....
        /*070c*/ 	.word	0x000120f0


	//   ....[17]....
        /*0710*/ 	.word	0x000121f0


	//   ....[18]....
        /*0714*/ 	.word	0x000122a0


	//   ....[19]....
        /*0718*/ 	.word	0x000122d0


	//   ....[20]....
        /*071c*/ 	.word	0x00012320


	//   ....[21]....
        /*0720*/ 	.word	0x00012430


	//   ....[22]....
        /*0724*/ 	.word	0x00012480


	//   ....[23]....
        /*0728*/ 	.word	0x00012530


	//   ....[24]....
        /*072c*/ 	.word	0x000181d0


	//   ....[25]....
        /*0730*/ 	.word	0x00018470


	//   ....[26]....
        /*0734*/ 	.word	0x00018860


	//   ....[27]....
        /*0738*/ 	.word	0x00018870


	//   ....[28]....
        /*073c*/ 	.word	0x00018890


	//   ....[29]....
        /*0740*/ 	.word	0x000188b0


	//   ....[30]....
        /*0744*/ 	.word	0x00018a40


	//   ....[31]....
        /*0748*/ 	.word	0x00018ad0


	//   ....[32]....
        /*074c*/ 	.word	0x0001bd60


	//   ....[33]....
        /*0750*/ 	.word	0x0001bd70


	//   ....[34]....
        /*0754*/ 	.word	0x0001bd80


	//   ....[35]....
        /*0758*/ 	.word	0x0001bda0


	//   ....[36]....
        /*075c*/ 	.word	0x0001bdb0


	//   ....[37]....
        /*0760*/ 	.word	0x0001bdd0


	//   ....[38]....
        /*0764*/ 	.word	0x0001be00


	//   ....[39]....
        /*0768*/ 	.word	0x0001be40


	//----- nvinfo : EIATTR_EXIT_INSTR_OFFSETS
	.align		4
.L_428:
        /*076c*/ 	.byte	0x04, 0x1c
        /*076e*/ 	.short	(.L_430 - .L_429)


	//   ....[0]....
.L_429:
        /*0770*/ 	.word	0x000004d0


	//   ....[1]....
        /*0774*/ 	.word	0x00001710


	//   ....[2]....
        /*0778*/ 	.word	0x00001790


	//   ....[3]....
        /*077c*/ 	.word	0x0001df60


	//   ....[4]....
        /*0780*/ 	.word	0x0001e040


	//   ....[5]....
        /*0784*/ 	.word	0x0001e060


	//----- nvinfo : EIATTR_CTAIDZ_USED
	.align		4
.L_430:
        /*0788*/ 	.byte	0x01, 0x04
	.zero		2


	//----- nvinfo : EIATTR_CRS_STACK_SIZE
	.align		4
        /*078c*/ 	.byte	0x04, 0x1e
        /*078e*/ 	.short	(.L_432 - .L_431)
.L_431:
        /*0790*/ 	.word	0x00000000
.L_432:


//--------------------- .nv.info._ZN5flash16flash_fwd_kernelI23Flash_fwd_kernel_traitsILi128ELi128ELi64ELi4ELb0ELb0EN7cutlass6half_tE19Flash_kernel_traitsILi128ELi128ELi64ELi4ES3_EELb0ELb0ELb1ELb0ELb0ELb0ELb1ELb0EEEvNS_16Flash_fwd_paramsE --------------------------
	.section	.nv.info._ZN5flash16flash_fwd_kernelI23Flash_fwd_kernel_traitsILi128ELi128ELi64ELi4ELb0ELb0EN7cutlass6half_tE19Flash_kernel_traitsILi128ELi128ELi64ELi4ES3_EELb0ELb0ELb1ELb0ELb0ELb0ELb1ELb0EEEvNS_16Flash_fwd_paramsE,"",@"SHT_CUDA_INFO"
	.sectionflags	@""
	.align	4


	//----- nvinfo : EIATTR_CUDA_API_VERSION
	.align		4
        /*0000*/ 	.byte	0x04, 0x37
        /*0002*/ 	.short	(.L_434 - .L_433)
.L_433:
        /*0004*/ 	.word	0x00000082


	//----- nvinfo : EIATTR_SW2861232_WAR
	.align		4
.L_434:
        /*0008*/ 	.byte	0x01, 0x35
	.zero		2


	//----- nvinfo : EIATTR_PARAM_CBANK
	.align		4
        /*000c*/ 	.byte	0x04, 0x0a
        /*000e*/ 	.short	(.L_436 - .L_435)
	.align		4
.L_435:
        /*0010*/ 	.word	index@(.nv.constant0._ZN5flash16flash_fwd_kernelI23Flash_fwd_kernel_traitsILi128ELi128ELi64ELi4ELb0ELb0EN7cutlass6half_tE19Flash_kernel_traitsILi128ELi128ELi64ELi4ES3_EELb0ELb0ELb1ELb0ELb0ELb0ELb1ELb0EEEvNS_16Flash_fwd_paramsE)
        /*0014*/ 	.short	0x0160
        /*0016*/ 	.short	0x01d0


	//----- nvinfo : EIATTR_CBANK_PARAM_SIZE
	.align		4
.L_436:
        /*0018*/ 	.byte	0x03, 0x19
        /*001a*/ 	.short	0x01d0


	//----- nvinfo : EIATTR_KPARAM_INFO
	.align		4
        /*001c*/ 	.byte	0x04, 0x17
        /*001e*/ 	.short	(.L_438 - .L_437)
.L_437:
        /*0020*/ 	.word	0x00000000
        /*0024*/ 	.short	0x0000
        /*0026*/ 	.short	0x0000
        /*0028*/ 	.byte	0x00, 0xf0, 0x41, 0x07


	//----- nvinfo : EIATTR_MAXREG_COUNT
	.align		4
.L_438:
        /*002c*/ 	.byte	0x03, 0x1b
        /*002e*/ 	.short	0x00ff


	//----- nvinfo : EIATTR_NUM_BARRIERS
	.align		4
        /*0030*/ 	.byte	0x02, 0x4c
        /*0032*/ 	.byte	0x01
	.zero		1


	//----- nvinfo : EIATTR_ANNOTATIONS
	.align		4
        /*0034*/ 	.byte	0x04, 0x55
        /*0036*/ 	.short	(.L_440 - .L_439)


	//   ....[0]....
.L_439:
        /* <DEDUP_REMOVED lines=110> */


	//----- nvinfo : EIATTR_MERCURY_ISA_VERSION
	.align		4
.L_440:
        /*0708*/ 	.byte	0x03, 0x5f
        /*070a*/ 	.short	0x0000


	//----- nvinfo : EIATTR_COOP_GROUP_MASK_REGIDS
	.align		4
        /*070c*/ 	.byte	0x04, 0x29
        /*070e*/ 	.short	(.L_442 - .L_441)


	//   ....[0]....
.L_441:
        /*0710*/ 	.word	0xffffffff


	//   ....[1]....
        /*0714*/ 	.word	0xffffffff


	//   ....[2]....
        /*0718*/ 	.word	0xffffffff


	//   ....[3]....
        /*071c*/ 	.word	0xffffffff


	//   ....[4]....
        /*0720*/ 	.word	0xffffffff


	//   ....[5]....
        /*0724*/ 	.word	0xffffffff


	//   ....[6]....
        /*0728*/ 	.word	0xffffffff


	//   ....[7]....
        /*072c*/ 	.word	0xffffffff


	//   ....[8]....
        /*0730*/ 	.word	0xffffffff


	//   ....[9]....
        /*0734*/ 	.word	0xffffffff


	//   ....[10]....
        /*0738*/ 	.word	0xffffffff


	//   ....[11]....
        /*073c*/ 	.word	0xffffffff


	//   ....[12]....
        /*0740*/ 	.word	0xffffffff


	//   ....[13]....
        /*0744*/ 	.word	0xffffffff


	//   ....[14]....
        /*0748*/ 	.word	0xffffffff


	//   ....[15]....
        /*074c*/ 	.word	0xffffffff


	//   ....[16]....
        /*0750*/ 	.word	0xffffffff


	//   ....[17]....
        /*0754*/ 	.word	0xffffffff


	//   ....[18]....
        /*0758*/ 	.word	0xffffffff


	//   ....[19]....
        /*075c*/ 	.word	0xffffffff


	//   ....[20]....
        /*0760*/ 	.word	0xffffffff


	//   ....[21]....
        /*0764*/ 	.word	0xffffffff


	//   ....[22]....
        /*0768*/ 	.word	0xffffffff


	//   ....[23]....
        /*076c*/ 	.word	0xffffffff


	//   ....[24]....
        /*0770*/ 	.word	0xffffffff


	//   ....[25]....
        /*0774*/ 	.word	0xffffffff


	//   ....[26]....
        /*0778*/ 	.word	0xffffffff


	//   ....[27]....
        /*077c*/ 	.word	0xffffffff


	//   ....[28]....
        /*0780*/ 	.word	0xffffffff


	//   ....[29]....
        /*0784*/ 	.word	0xffffffff


	//   ....[30]....
        /*0788*/ 	.word	0xffffffff


	//   ....[31]....
        /*078c*/ 	.word	0xffffffff


	//   ....[32]....
        /*0790*/ 	.word	0xffffffff


	//   ....[33]....
        /*0794*/ 	.word	0xffffffff


	//   ....[34]....
        /*0798*/ 	.word	0xffffffff


	//   ....[35]....
        /*079c*/ 	.word	0xffffffff


	//   ....[36]....
        /*07a0*/ 	.word	0xffffffff


	//   ....[37]....
        /*07a4*/ 	.word	0xffffffff


	//   ....[38]....
        /*07a8*/ 	.word	0xffffffff


	//   ....[39]....
        /*07ac*/ 	.word	0xffffffff


	//----- nvinfo : EIATTR_COOP_GROUP_INSTR_OFFSETS
	.align		4
.L_442:
        /*07b0*/ 	.byte	0x04, 0x28
        /*07b2*/ 	.short	(.L_444 - .L_443)


	//   ....[0]....
.L_443:
        /*07b4*/ 	.word	0x00006b50


	//   ....[1]....
        /*07b8*/ 	.word	0x00006bc0


	//   ....[2]....
        /*07bc*/ 	.word	0x00006c30


	//   ....[3]....
        /*07c0*/ 	.word	0x00006d20


	//   ....[4]....
        /*07c4*/ 	.word	0x00006e90


	//   ....[5]....
        /*07c8*/ 	.word	0x00006f30


	//   ....[6]....
        /*07cc*/ 	.word	0x00007060


	//   ....[7]....
        /*07d0*/ 	.word	0x000070b0


	//   ....[8]....
        /*07d4*/ 	.word	0x0000ce10


	//   ....[9]....
        /*07d8*/ 	.word	0x0000cfc0


	//   ....[10]....
        /*07dc*/ 	.word	0x0000cff0


	//   ....[11]....
        /*07e0*/ 	.word	0x0000d0a0


	//   ....[12]....
        /*07e4*/ 	.word	0x0000d0e0


	//   ....[13]....
        /*07e8*/ 	.word	0x0000d190


	//   ....[14]....
        /*07ec*/ 	.word	0x0000d200


	//   ....[15]....
        /*07f0*/ 	.word	0x0000d330


	//   ....[16]....
        /*07f4*/ 	.word	0x000131f0


	//   ....[17]....
        /*07f8*/ 	.word	0x000132e0


	//   ....[18]....
        /*07fc*/ 	.word	0x00013340


	//   ....[19]....
        /*0800*/ 	.word	0x00013390


	//   ....[20]....
        /*0804*/ 	.word	0x00013420


	//   ....[21]....
        /*0808*/ 	.word	0x00013570


	//   ....[22]....
        /*080c*/ 	.word	0x00013590


	//   ....[23]....
        /*0810*/ 	.word	0x00013620


	//   ....[24]....
        /*0814*/ 	.word	0x0001a320


	//   ....[25]....
        /*0818*/ 	.word	0x0001a4b0


	//   ....[26]....
        /*081c*/ 	.word	0x0001a520


	//   ....[27]....
        /*0820*/ 	.word	0x0001a7c0


	//   ....[28]....
        /*0824*/ 	.word	0x0001a810


	//   ....[29]....
        /*0828*/ 	.word	0x0001a860


	//   ....[30]....
        /*082c*/ 	.word	0x0001a8d0


	//   ....[31]....
        /*0830*/ 	.word	0x0001a950


	//   ....[32]....
        /*0834*/ 	.word	0x0001dc10


	//   ....[33]....
        /*0838*/ 	.word	0x0001dc20


	//   ....[34]....
        /*083c*/ 	.word	0x0001dc30


	//   ....[35]....
        /*0840*/ 	.word	0x0001dc50


	//   ....[36]....
        /*0844*/ 	.word	0x0001dc60


	//   ....[37]....
        /*0848*/ 	.word	0x0001dc80


	//   ....[38]....
        /*084c*/ 	.word	0x0001dcb0


	//   ....[39]....
        /*0850*/ 	.word	0x0001dcf0


	//----- nvinfo : EIATTR_EXIT_INSTR_OFFSETS
	.align		4
.L_444:
        /*0854*/ 	.byte	0x04, 0x1c
        /*0856*/ 	.short	(.L_446 - .L_445)


	//   ....[0]....
.L_445:
        /*0858*/ 	.word	0x000004d0


	//   ....[1]....
        /*085c*/ 	.word	0x00001710


	//   ....[2]....
        /*0860*/ 	.word	0x00001790


	//   ....[3]....
        /*0864*/ 	.word	0x0001fe10


	//   ....[4]....
        /*0868*/ 	.word	0x0001fef0


	//   ....[5]....
        /*086c*/ 	.word	0x0001ff10


	//----- nvinfo : EIATTR_CTAIDZ_USED
	.align		4
.L_446:
        /*0870*/ 	.byte	0x01, 0x04
	.zero		2


	//----- nvinfo : EIATTR_CRS_STACK_SIZE
	.align		4
        /*0874*/ 	.byte	0x04, 0x1e
        /*0876*/ 	.short	(.L_448 - .L_447)
.L_447:
        /*0878*/ 	.word	0x00000000
.L_448:


//--------------------- .nv.info._ZN5flash16flash_fwd_kernelI23Flash_fwd_kernel_traitsILi128ELi128ELi64ELi4ELb0ELb0EN7cutlass6half_tE19Flash_kernel_traitsILi128ELi128ELi64ELi4ES3_EELb0ELb0ELb1ELb1ELb0ELb0ELb0ELb0EEEvNS_16Flash_fwd_paramsE --------------------------
	.section	.nv.info._ZN5flash16flash_fwd_kernelI23Flash_fwd_kernel_traitsILi128ELi128ELi64ELi4ELb0ELb0EN7cutlass6half_tE19Flash_kernel_traitsILi128ELi128ELi64ELi4ES3_EELb0ELb0ELb1ELb1ELb0ELb0ELb0ELb0EEEvNS_16Flash_fwd_paramsE,"",@"SHT_CUDA_INFO"
	.sectionflags	@""
	.align	4


	//----- nvinfo : EIATTR_CUDA_API_VERSION
	.align		4
        /*0000*/ 	.byte	0x04, 0x37
        /*0002*/ 	.short	(.L_450 - .L_449)
.L_449:
        /*0004*/ 	.word	0x00000082


	//----- nvinfo : EIATTR_SW2861232_WAR
	.align		4
.L_450:
        /*0008*/ 	.byte	0x01, 0x35
	.zero		2


	//----- nvinfo : EIATTR_PARAM_CBANK
	.align		4
        /*000c*/ 	.byte	0x04, 0x0a
        /*000e*/ 	.short	(.L_452 - .L_451)
	.align		4
.L_451:
        /*0010*/ 	.word	index@(.nv.constant0._ZN5flash16flash_fwd_kernelI23Flash_fwd_kernel_traitsILi128ELi128ELi64ELi4ELb0ELb0EN7cutlass6half_tE19Flash_kernel_traitsILi128ELi128ELi64ELi4ES3_EELb0ELb0ELb1ELb1ELb0ELb0ELb0ELb0EEEvNS_16Flash_fwd_paramsE)
        /*0014*/ 	.short	0x0160
        /*0016*/ 	.short	0x01d0


	//----- nvinfo : EIATTR_CBANK_PARAM_SIZE
	.align		4
.L_452:
        /*0018*/ 	.byte	0x03, 0x19
        /*001a*/ 	.short	0x01d0


	//----- nvinfo : EIATTR_KPARAM_INFO
	.align		4
        /*001c*/ 	.byte	0x04, 0x17
        /*001e*/ 	.short	(.L_454 - .L_453)
.L_453:
        /*0020*/ 	.word	0x00000000
        /*0024*/ 	.short	0x0000
        /*0026*/ 	.short	0x0000
        /*0028*/ 	.byte	0x00, 0xf0, 0x41, 0x07


	//----- nvinfo : EIATTR_MAXREG_COUNT
	.align		4
.L_454:
        /*002c*/ 	.byte	0x03, 0x1b
        /*002e*/ 	.short	0x00ff


	//----- nvinfo : EIATTR_NUM_BARRIERS
	.align		4
        /*0030*/ 	.byte	0x02, 0x4c
        /*0032*/ 	.byte	0x01
	.zero		1


	//----- nvinfo : EIATTR_ANNOTATIONS
	.align		4
        /*0034*/ 	.byte	0x04, 0x55
        /*0036*/ 	.short	(.L_456 - .L_455)


	//   ....[0]....
.L_455:
        /* <DEDUP_REMOVED lines=103> */


	//----- nvinfo : EIATTR_MERCURY_ISA_VERSION
	.align		4
.L_456:
        /*0690*/ 	.byte	0x03, 0x5f
        /*0692*/ 	.short	0x0000


	//----- nvinfo : EIATTR_COOP_GROUP_MASK_REGIDS
	.align		4
        /*0694*/ 	.byte	0x04, 0x29
        /*0696*/ 	.short	(.L_458 - .L_457)


	//   ....[0]....
.L_457:
        /*0698*/ 	.word	0xffffffff


	//   ....[1]....
        /*069c*/ 	.word	0xffffffff


	//   ....[2]....
        /*06a0*/ 	.word	0xffffffff


	//   ....[3]....
        /*06a4*/ 	.word	0xffffffff


	//   ....[4]....
        /*06a8*/ 	.word	0xffffffff


	//   ....[5]....
        /*06ac*/ 	.word	0xffffffff


	//   ....[6]....
        /*06b0*/ 	.word	0xffffffff


	//   ....[7]....
        /*06b4*/ 	.word	0xffffffff


	//   ....[8]....
        /*06b8*/ 	.word	0xffffffff


	//   ....[9]....
        /*06bc*/ 	.word	0xffffffff


	//   ....[10]....
        /*06c0*/ 	.word	0xffffffff


	//   ....[11]....
        /*06c4*/ 	.word	0xffffffff


	//   ....[12]....
        /*06c8*/ 	.word	0xffffffff


	//   ....[13]....
        /*06cc*/ 	.word	0xffffffff


	//   ....[14]....
        /*06d0*/ 	.word	0xffffffff


	//   ....[15]....
        /*06d4*/ 	.word	0xffffffff


	//   ....[16]....
        /*06d8*/ 	.word	0xffffffff


	//   ....[17]....
        /*06dc*/ 	.word	0xffffffff


	//   ....[18]....
        /*06e0*/ 	.word	0xffffffff


	//   ....[19]....
        /*06e4*/ 	.word	0xffffffff


	//   ....[20]....
        /*06e8*/ 	.word	0xffffffff


	//   ....[21]....
        /*06ec*/ 	.word	0xffffffff


	//   ....[22]....
        /*06f0*/ 	.word	0xffffffff


	//   ....[23]....
        /*06f4*/ 	.word	0xffffffff


	//   ....[24]....
        /*06f8*/ 	.word	0xffffffff


	//   ....[25]....
        /*06fc*/ 	.word	0xffffffff


	//   ....[26]....
        /*0700*/ 	.word	0xffffffff


	//   ....[27]....
        /*0704*/ 	.word	0xffffffff


	//   ....[28]....
        /*0708*/ 	.word	0xffffffff


	//   ....[29]....
        /*070c*/ 	.word	0xffffffff


	//   ....[30]....
        /*0710*/ 	.word	0xffffffff


	//   ....[31]....
        /*0714*/ 	.word	0xffffffff


	//   ....[32]....
        /*0718*/ 	.word	0xffffffff


	//   ....[33]....
        /*071c*/ 	.word	0xffffffff


	//   ....[34]....
        /*0720*/ 	.word	0xffffffff


	//   ....[35]....
        /*0724*/ 	.word	0xffffffff


	//   ....[36]....
        /*0728*/ 	.word	0xffffffff


	//   ....[37]....
        /*072c*/ 	.word	0xffffffff


	//   ....[38]....
        /*0730*/ 	.word	0xffffffff


	//   ....[39]....
        /*0734*/ 	.word	0xffffffff


	//----- nvinfo : EIATTR_COOP_GROUP_INSTR_OFFSETS
	.align		4
.L_458:
        /*0738*/ 	.byte	0x04, 0x28
        /*073a*/ 	.short	(.L_460 - .L_459)


	//   ....[0]....
.L_459:
        /*073c*/ 	.word	0x000076d0


	//   ....[1]....
        /*0740*/ 	.word	0x00007760


	//   ....[2]....
        /*0744*/ 	.word	0x000077d0


	//   ....[3]....
        /*0748*/ 	.word	0x000078e0


	//   ....[4]....
        /*074c*/ 	.word	0x000079f0


	//   ....[5]....
        /*0750*/ 	.word	0x00007b20


	//   ....[6]....
        /*0754*/ 	.word	0x00007b40


	//   ....[7]....
        /*0758*/ 	.word	0x00007be0


	//   ....[8]....
        /*075c*/ 	.word	0x0000dfb0


	//   ....[9]....
        /*0760*/ 	.word	0x0000e0a0


	//   ....[10]....
        /*0764*/ 	.word	0x0000e0d0


	//   ....[11]....
        /*0768*/ 	.word	0x0000e0e0


	//   ....[12]....
        /*076c*/ 	.word	0x0000e460


	//   ....[13]....
        /*0770*/ 	.word	0x0000e810


	//   ....[14]....
        /*0774*/ 	.word	0x0000e880


	//   ....[15]....
        /*0778*/ 	.word	0x0000e890


	//   ....[16]....
        /*077c*/ 	.word	0x000156e0


	//   ....[17]....
        /*0780*/ 	.word	0x000156f0


	//   ....[18]....
        /*0784*/ 	.word	0x00015720


	//   ....[19]....
        /*0788*/ 	.word	0x00015730


	//   ....[20]....
        /*078c*/ 	.word	0x00015a80


	//   ....[21]....
        /*0790*/ 	.word	0x00015ae0


	//   ....[22]....
        /*0794*/ 	.word	0x00015d60


	//   ....[23]....
        /*0798*/ 	.word	0x00015d70


	//   ....[24]....
        /*079c*/ 	.word	0x0001c2e0


	//   ....[25]....
        /*07a0*/ 	.word	0x0001c310


	//   ....[26]....
        /*07a4*/ 	.word	0x0001c550


	//   ....[27]....
        /*07a8*/ 	.word	0x0001c610


	//   ....[28]....
        /*07ac*/ 	.word	0x0001c750


	//   ....[29]....
        /*07b0*/ 	.word	0x0001c8a0


	//   ....[30]....
        /*07b4*/ 	.word	0x0001ca00


	//   ....[31]....
        /*07b8*/ 	.word	0x0001cb00


	//   ....[32]....
        /*07bc*/ 	.word	0x0001f620


	//   ....[33]....
        /*07c0*/ 	.word	0x0001f630


	//   ....[34]....
        /*07c4*/ 	.word	0x0001f640


	//   ....[35]....
        /*07c8*/ 	.word	0x0001f650


	//   ....[36]....
        /*07cc*/ 	.word	0x0001f680


	//   ....[37]....
        /*07d0*/ 	.word	0x0001f6a0


	//   ....[38]....
        /*07d4*/ 	.word	0x0001f6e0


	//   ....[39]....
        /*07d8*/ 	.word	0x0001f720


	//----- nvinfo : EIATTR_EXIT_INSTR_OFFSETS
	.align		4
.L_460:
        /*07dc*/ 	.byte	0x04, 0x1c
        /*07de*/ 	.short	(.L_462 - .L_461)


	//   ....[0]....
.L_461:
        /*07e0*/ 	.word	0x000004d0


	//   ....[1]....
        /*07e4*/ 	.word	0x00001710


	//   ....[2]....
        /*07e8*/ 	.word	0x00001790


	//   ....[3]....
        /*07ec*/ 	.word	0x000218a0


	//   ....[4]....
        /*07f0*/ 	.word	0x00021980


	//   ....[5]....
        /*07f4*/ 	.word	0x000219a0


	//----- nvinfo : EIATTR_CTAIDZ_USED
	.align		4
.L_462:
        /*07f8*/ 	.byte	0x01, 0x04
	.zero		2


	//----- nvinfo : EIATTR_CRS_STACK_SIZE
	.align		4
        /*07fc*/ 	.byte	0x04, 0x1e
        /*07fe*/ 	.short	(.L_464 - .L_463)
.L_463:
        /*0800*/ 	.word	0x00000000
.L_464:


//--------------------- .nv.info._ZN5flash16flash_fwd_kernelI23Flash_fwd_kernel_traitsILi128ELi128ELi64ELi4ELb0ELb0EN7cutlass6half_tE19Flash_kernel_traitsILi128ELi128ELi64ELi4ES3_EELb0ELb0ELb1ELb1ELb0ELb0ELb1ELb0EEEvNS_16Flash_fwd_paramsE --------------------------
	.section	.nv.info._ZN5flash16flash_fwd_kernelI23Flash_fwd_kernel_traitsILi128ELi128ELi64ELi4ELb0ELb0EN7cutlass6half_tE19Flash_kernel_traitsILi128ELi128ELi64ELi4ES3_EELb0ELb0ELb1ELb1ELb0ELb0ELb1ELb0EEEvNS_16Flash_fwd_paramsE,"",@"SHT_CUDA_INFO"
	.sectionflags	@""
	.align	4


	//----- nvinfo : EIATTR_CUDA_API_VERSION
	.align		4
        /*0000*/ 	.byte	0x04, 0x37
        /*0002*/ 	.short	(.L_466 - .L_465)
.L_465:
        /*0004*/ 	.word	0x00000082


	//----- nvinfo : EIATTR_SW2861232_WAR
	.align		4
.L_466:
        /*0008*/ 	.byte	0x01, 0x35
	.zero		2


	//----- nvinfo : EIATTR_PARAM_CBANK
	.align		4
        /*000c*/ 	.byte	0x04, 0x0a
        /*000e*/ 	.short	(.L_468 - .L_467)
	.align		4
.L_467:
        /*0010*/ 	.word	index@(.nv.constant0._ZN5flash16flash_fwd_kernelI23Flash_fwd_kernel_traitsILi128ELi128ELi64ELi4ELb0ELb0EN7cutlass6half_tE19Flash_kernel_traitsILi128ELi128ELi64ELi4ES3_EELb0ELb0ELb1ELb1ELb0ELb0ELb1ELb0EEEvNS_16Flash_fwd_paramsE)
        /*0014*/ 	.short	0x0160
        /*0016*/ 	.short	0x01d0


	//----- nvinfo : EIATTR_CBANK_PARAM_SIZE
	.align		4
.L_468:
        /*0018*/ 	.byte	0x03, 0x19
        /*001a*/ 	.short	0x01d0


	//----- nvinfo : EIATTR_KPARAM_INFO
	.align		4
        /*001c*/ 	.byte	0x04, 0x17
        /*001e*/ 	.short	(.L_470 - .L_469)
.L_469:
        /*0020*/ 	.word	0x00000000
        /*0024*/ 	.short	0x0000
        /*0026*/ 	.short	0x0000
        /*0028*/ 	.byte	0x00, 0xf0, 0x41, 0x07


	//----- nvinfo : EIATTR_MAXREG_COUNT
	.align		4
.L_470:
        /*002c*/ 	.byte	0x03, 0x1b
        /*002e*/ 	.short	0x00ff


	//----- nvinfo : EIATTR_NUM_BARRIERS
	.align		4
        /*0030*/ 	.byte	0x02, 0x4c
        /*0032*/ 	.byte	0x01
	.zero		1


	//----- nvinfo : EIATTR_ANNOTATIONS
	.align		4
        /*0034*/ 	.byte	0x04, 0x55
        /*0036*/ 	.short	(.L_472 - .L_471)


	//   ....[0]....
.L_471:
        /* <DEDUP_REMOVED lines=126> */


	//----- nvinfo : EIATTR_MERCURY_ISA_VERSION
	.align		4
.L_472:
        /*0800*/ 	.byte	0x03, 0x5f
        /*0802*/ 	.short	0x0000


	//----- nvinfo : EIATTR_COOP_GROUP_MASK_REGIDS
	.align		4
        /*0804*/ 	.byte	0x04, 0x29
        /*0806*/ 	.short	(.L_474 - .L_473)


	//   ....[0]....
.L_473:
        /*0808*/ 	.word	0xffffffff


	//   ....[1]....
        /*080c*/ 	.word	0xffffffff


	//   ....[2]....
        /*0810*/ 	.word	0xffffffff


	//   ....[3]....
        /*0814*/ 	.word	0xffffffff


	//   ....[4]....
        /*0818*/ 	.word	0xffffffff


	//   ....[5]....
        /*081c*/ 	.word	0xffffffff


	//   ....[6]....
        /*0820*/ 	.word	0xffffffff


	//   ....[7]....
        /*0824*/ 	.word	0xffffffff


	//   ....[8]....
        /*0828*/ 	.word	0xffffffff


	//   ....[9]....
        /*082c*/ 	.word	0xffffffff


	//   ....[10]....
        /*0830*/ 	.word	0xffffffff


	//   ....[11]....
        /*0834*/ 	.word	0xffffffff


	//   ....[12]....
        /*0838*/ 	.word	0xffffffff


	//   ....[13]....
        /*083c*/ 	.word	0xffffffff


	//   ....[14]....
        /*0840*/ 	.word	0xffffffff


	//   ....[15]....
        /*0844*/ 	.word	0xffffffff


	//   ....[16]....
        /*0848*/ 	.word	0xffffffff


	//   ....[17]....
        /*084c*/ 	.word	0xffffffff


	//   ....[18]....
        /*0850*/ 	.word	0xffffffff


	//   ....[19]....
        /*0854*/ 	.word	0xffffffff


	//   ....[20]....
        /*0858*/ 	.word	0xffffffff


	//   ....[21]....
        /*085c*/ 	.word	0xffffffff


	//   ....[22]....
        /*0860*/ 	.word	0xffffffff


	//   ....[23]....
        /*0864*/ 	.word	0xffffffff


	//   ....[24]....
        /*0868*/ 	.word	0xffffffff


	//   ....[25]....
        /*086c*/ 	.word	0xffffffff


	//   ....[26]....
        /*0870*/ 	.word	0xffffffff


	//   ....[27]....
        /*0874*/ 	.word	0xffffffff


	//   ....[28]....
        /*0878*/ 	.word	0xffffffff


	//   ....[29]....
        /*087c*/ 	.word	0xffffffff


	//   ....[30]....
        /*0880*/ 	.word	0xffffffff


	//   ....[31]....
        /*0884*/ 	.word	0xffffffff


	//   ....[32]....
        /*0888*/ 	.word	0xffffffff


	//   ....[33]....
        /*088c*/ 	.word	0xffffffff


	//   ....[34]....
        /*0890*/ 	.word	0xffffffff


	//   ....[35]....
        /*0894*/ 	.word	0xffffffff


	//   ....[36]....
        /*0898*/ 	.word	0xffffffff


	//   ....[37]....
        /*089c*/ 	.word	0xffffffff


	//   ....[38]....
        /*08a0*/ 	.word	0xffffffff


	//   ....[39]....
        /*08a4*/ 	.word	0xffffffff


	//----- nvinfo : EIATTR_COOP_GROUP_INSTR_OFFSETS
	.align		4
.L_474:
        /*08a8*/ 	.byte	0x04, 0x28
        /*08aa*/ 	.short	(.L_476 - .L_475)


	//   ....[0]....
.L_475:
        /*08ac*/ 	.word	0x00007f90


	//   ....[1]....
        /*08b0*/ 	.word	0x00007fe0


	//   ....[2]....
        /*08b4*/ 	.word	0x00008050


	//   ....[3]....
        /*08b8*/ 	.word	0x00008160


	//   ....[4]....
        /*08bc*/ 	.word	0x00008270


	//   ....[5]....
        /*08c0*/ 	.word	0x000083a0


	//   ....[6]....
        /*08c4*/ 	.word	0x000083c0


	//   ....[7]....
        /*08c8*/ 	.word	0x00008470


	//   ....[8]....
        /*08cc*/ 	.word	0x0000f330


	//   ....[9]....
        /*08d0*/ 	.word	0x0000f340


	//   ....[10]....
        /*08d4*/ 	.word	0x0000f370


	//   ....[11]....
        /*08d8*/ 	.word	0x0000f380


	//   ....[12]....
        /*08dc*/ 	.word	0x0000f6d0


	//   ....[13]....
        /*08e0*/ 	.word	0x0000f950


	//   ....[14]....
        /*08e4*/ 	.word	0x0000f9f0


	//   ....[15]....
        /*08e8*/ 	.word	0x0000fa10


	//   ....[16]....
        /*08ec*/ 	.word	0x00017250


	//   ....[17]....
        /*08f0*/ 	.word	0x00017260


	//   ....[18]....
        /*08f4*/ 	.word	0x00017290


	//   ....[19]....
        /*08f8*/ 	.word	0x000172a0


	//   ....[20]....
        /*08fc*/ 	.word	0x000178f0


	//   ....[21]....
        /*0900*/ 	.word	0x00017920


	//   ....[22]....
        /*0904*/ 	.word	0x000179a0


	//   ....[23]....
        /*0908*/ 	.word	0x000179b0


	//   ....[24]....
        /*090c*/ 	.word	0x0001e840


	//   ....[25]....
        /*0910*/ 	.word	0x0001e890


	//   ....[26]....
        /*0914*/ 	.word	0x0001e940


	//   ....[27]....
        /*0918*/ 	.word	0x0001eaf0


	//   ....[28]....
        /*091c*/ 	.word	0x0001ee80


	//   ....[29]....
        /*0920*/ 	.word	0x0001efa0


	//   ....[30]....
        /*0924*/ 	.word	0x0001eff0


	//   ....[31]....
        /*0928*/ 	.word	0x0001f0b0


	//   ....[32]....
        /*092c*/ 	.word	0x00021c40


	//   ....[33]....
        /*0930*/ 	.word	0x00021c50


	//   ....[34]....
        /*0934*/ 	.word	0x00021c60


	//   ....[35]....
        /*0938*/ 	.word	0x00021c70


	//   ....[36]....
        /*093c*/ 	.word	0x00021ca0


	//   ....[37]....
        /*0940*/ 	.word	0x00021cc0


	//   ....[38]....
        /*0944*/ 	.word	0x00021d00


	//   ....[39]....
        /*0948*/ 	.word	0x00021d40


	//----- nvinfo : EIATTR_EXIT_INSTR_OFFSETS
	.align		4
.L_476:
        /*094c*/ 	.byte	0x04, 0x1c
        /*094e*/ 	.short	(.L_478 - .L_477)


	//   ....[0]....
.L_477:
        /*0950*/ 	.word	0x000004d0


	//   ....[1]....
        /*0954*/ 	.word	0x00001710


	//   ....[2]....
        /*0958*/ 	.word	0x00001790


	//   ....[3]....
        /*095c*/ 	.word	0x00023ec0


	//   ....[4]....
        /*0960*/ 	.word	0x00023fa0


	//   ....[5]....
        /*0964*/ 	.word	0x00023fc0


	//----- nvinfo : EIATTR_CTAIDZ_USED
	.align		4
.L_478:
        /*0968*/ 	.byte	0x01, 0x04
	.zero		2


	//----- nvinfo : EIATTR_CRS_STACK_SIZE
	.align		4
        /*096c*/ 	.byte	0x04, 0x1e
        /*096e*/ 	.short	(.L_480 - .L_479)
.L_479:
        /*0970*/ 	.word	0x00000000
.L_480:


//--------------------- .nv.info._ZN5flash16flash_fwd_kernelI23Flash_fwd_kernel_traitsILi128ELi128ELi32ELi4ELb0ELb0EN7cutlass6half_tE19Flash_kernel_traitsILi128ELi128ELi32ELi4ES3_EELb0ELb0ELb0ELb0ELb0ELb1ELb0ELb0EEEvNS_16Flash_fwd_paramsE --------------------------
	.section	.nv.info._ZN5flash16flash_fwd_kernelI23Flash_fwd_kernel_traitsILi128ELi128ELi32ELi4ELb0ELb0EN7cutlass6half_tE19Flash_kernel_traitsILi128ELi128ELi32ELi4ES3_EELb0ELb0ELb0ELb0ELb0ELb1ELb0ELb0EEEvNS_16Flash_fwd_paramsE,"",@"SHT_CUDA_INFO"
	.sectionflags	@""
	.align	4


	//----- nvinfo : EIATTR_CUDA_API_VERSION
	.align		4
        /*0000*/ 	.byte	0x04, 0x37
        /*0002*/ 	.short	(.L_482 - .L_481)
.L_481:
        /*0004*/ 	.word	0x00000082


	//----- nvinfo : EIATTR_SW2861232_WAR
	.align		4
.L_482:
        /*0008*/ 	.byte	0x01, 0x35
	.zero		2


	//----- nvinfo : EIATTR_PARAM_CBANK
	.align		4
        /*000c*/ 	.byte	0x04, 0x0a
        /*000e*/ 	.short	(.L_484 - .L_483)
	.align		4
.L_483:
        /*0010*/ 	.word	index@(.nv.constant0._ZN5flash16flash_fwd_kernelI23Flash_fwd_kernel_traitsILi128ELi128ELi32ELi4ELb0ELb0EN7cutlass6half_tE19Flash_kernel_traitsILi128ELi128ELi32ELi4ES3_EELb0ELb0ELb0ELb0ELb0ELb1ELb0ELb0EEEvNS_16Flash_fwd_paramsE)
        /*0014*/ 	.short	0x0160
        /*0016*/ 	.short	0x01d0


	//----- nvinfo : EIATTR_CBANK_PARAM_SIZE
	.align		4
.L_484:
        /*0018*/ 	.byte	0x03, 0x19
        /*001a*/ 	.short	0x01d0


	//----- nvinfo : EIATTR_KPARAM_INFO
	.align		4
        /*001c*/ 	.byte	0x04, 0x17
        /*001e*/ 	.short	(.L_486 - .L_485)
.L_485:
        /*0020*/ 	.word	0x00000000
        /*0024*/ 	.short	0x0000
        /*0026*/ 	.short	0x0000
        /*0028*/ 	.byte	0x00, 0xf0, 0x41, 0x07


	//----- nvinfo : EIATTR_MAXREG_COUNT
	.align		4
.L_486:
        /*002c*/ 	.byte	0x03, 0x1b
        /*002e*/ 	.short	0x00ff


	//----- nvinfo : EIATTR_NUM_BARRIERS
	.align		4
        /*0030*/ 	.byte	0x02, 0x4c
        /*0032*/ 	.byte	0x01
	.zero		1


	//----- nvinfo : EIATTR_ANNOTATIONS
	.align		4
        /*0034*/ 	.byte	0x04, 0x55
        /*0036*/ 	.short	(.L_488 - .L_487)


	//   ....[0]....
.L_487:
        /* <DEDUP_REMOVED lines=12> */


	//----- nvinfo : EIATTR_MERCURY_ISA_VERSION
	.align		4
.L_488:
        /*00e8*/ 	.byte	0x03, 0x5f
        /*00ea*/ 	.short	0x0000


	//----- nvinfo : EIATTR_COOP_GROUP_MASK_REGIDS
	.align		4
        /*00ec*/ 	.byte	0x04, 0x29
        /*00ee*/ 	.short	(.L_490 - .L_489)


	//   ....[0]....
.L_489:
        /*00f0*/ 	.word	0xffffffff


	//   ....[1]....
        /*00f4*/ 	.word	0xffffffff


	//   ....[2]....
        /*00f8*/ 	.word	0xffffffff


	//   ....[3]....
        /*00fc*/ 	.word	0xffffffff


	//   ....[4]....
        /*0100*/ 	.word	0xffffffff


	//   ....[5]....
        /*0104*/ 	.word	0xffffffff


	//   ....[6]....
        /*0108*/ 	.word	0xffffffff


	//   ....[7]....
        /*010c*/ 	.word	0xffffffff


	//   ....[8]....
        /*0110*/ 	.word	0xffffffff


	//   ....[9]....
        /*0114*/ 	.word	0xffffffff


	//   ....[10]....
        /*0118*/ 	.word	0xffffffff


	//   ....[11]....
        /*011c*/ 	.word	0xffffffff


	//   ....[12]....
        /*0120*/ 	.word	0xffffffff


	//   ....[13]....
        /*0124*/ 	.word	0xffffffff


	//   ....[14]....
        /*0128*/ 	.word	0xffffffff


	//   ....[15]....
        /*012c*/ 	.word	0xffffffff


	//   ....[16]....
        /*0130*/ 	.word	0xffffffff


	//   ....[17]....
        /*0134*/ 	.word	0xffffffff


	//   ....[18]....
        /*0138*/ 	.word	0xffffffff


	//   ....[19]....
        /*013c*/ 	.word	0xffffffff


	//   ....[20]....
        /*0140*/ 	.word	0xffffffff


	//   ....[21]....
        /*0144*/ 	.word	0xffffffff


	//   ....[22]....
        /*0148*/ 	.word	0xffffffff


	//   ....[23]....
        /*014c*/ 	.word	0xffffffff


	//----- nvinfo : EIATTR_COOP_GROUP_INSTR_OFFSETS
	.align		4
.L_490:
        /*0150*/ 	.byte	0x04, 0x28
        /*0152*/ 	.short	(.L_492 - .L_491)


	//   ....[0]....
.L_491:
        /*0154*/ 	.word	0x00002390


	//   ....[1]....
        /*0158*/ 	.word	0x00002440


	//   ....[2]....
        /*015c*/ 	.word	0x00002450


	//   ....[3]....
        /*0160*/ 	.word	0x000024d0


	//   ....[4]....
        /*0164*/ 	.word	0x00002840


	//   ....[5]....
        /*0168*/ 	.word	0x00002900


	//   ....[6]....
        /*016c*/ 	.word	0x00002930


	//   ....[7]....
        /*0170*/ 	.word	0x000029e0


	//   ....[8]....
        /*0174*/ 	.word	0x00003d60


	//   ....[9]....
        /*0178*/ 	.word	0x00003e50


	//   ....[10]....
        /*017c*/ 	.word	0x00003e80


	//   ....[11]....
        /*0180*/ 	.word	0x00003e90


	//   ....[12]....
        /*0184*/ 	.word	0x00003ed0


	//   ....[13]....
        /*0188*/ 	.word	0x00003ef0


	//   ....[14]....
        /*018c*/ 	.word	0x00003f00


	//   ....[15]....
        /*0190*/ 	.word	0x00003f10


	//   ....[16]....
        /*0194*/ 	.word	0x00005510


	//   ....[17]....
        /*0198*/ 	.word	0x00005520


	//   ....[18]....
        /*019c*/ 	.word	0x00005530


	//   ....[19]....
        /*01a0*/ 	.word	0x00005570


	//   ....[20]....
        /*01a4*/ 	.word	0x00005590


	//   ....[21]....
        /*01a8*/ 	.word	0x000055b0


	//   ....[22]....
        /*01ac*/ 	.word	0x000055c0


	//   ....[23]....
        /*01b0*/ 	.word	0x00005610


	//----- nvinfo : EIATTR_EXIT_INSTR_OFFSETS
	.align		4
.L_492:
        /*01b4*/ 	.byte	0x04, 0x1c
        /*01b6*/ 	.short	(.L_494 - .L_493)


	//   ....[0]....
.L_493:
        /*01b8*/ 	.word	0x00000300


	//   ....[1]....
        /*01bc*/ 	.word	0x00007850


	//   ....[2]....
        /*01c0*/ 	.word	0x00007920


	//   ....[3]....
        /*01c4*/ 	.word	0x00008860


	//   ....[4]....
        /*01c8*/ 	.word	0x000088e0


	//----- nvinfo : EIATTR_CTAIDZ_USED
	.align		4
.L_494:
        /*01cc*/ 	.byte	0x01, 0x04
	.zero		2


	//----- nvinfo : EIATTR_CRS_STACK_SIZE
	.align		4
        /*01d0*/ 	.byte	0x04, 0x1e
        /*01d2*/ 	.short	(.L_496 - .L_495)
.L_495:
        /*01d4*/ 	.word	0x00000000
.L_496:


//--------------------- .nv.info._ZN5flash16flash_fwd_kernelI23Flash_fwd_kernel_traitsILi128ELi128ELi32ELi4ELb0ELb0EN7cutlass6half_tE19Flash_kernel_traitsILi128ELi128ELi32ELi4ES3_EELb0ELb0ELb0ELb0ELb1ELb1ELb0ELb0EEEvNS_16Flash_fwd_paramsE --------------------------
	.section	.nv.info._ZN5flash16flash_fwd_kernelI23Flash_fwd_kernel_traitsILi128ELi128ELi32ELi4ELb0ELb0EN7cutlass6half_tE19Flash_kernel_traitsILi128ELi128ELi32ELi4ES3_EELb0ELb0ELb0ELb0ELb1ELb1ELb0ELb0EEEvNS_16Flash_fwd_paramsE,"",@"SHT_CUDA_INFO"
	.sectionflags	@""
	.align	4


	//----- nvinfo : EIATTR_CUDA_API_VERSION
	.align		4
        /*0000*/ 	.byte	0x04, 0x37
        /*0002*/ 	.short	(.L_498 - .L_497)
.L_497:
        /*0004*/ 	.word	0x00000082


	//----- nvinfo : EIATTR_SW2861232_WAR
	.align		4
.L_498:
        /*0008*/ 	.byte	0x01, 0x35
	.zero		2


	//----- nvinfo : EIATTR_PARAM_CBANK
	.align		4
        /*000c*/ 	.byte	0x04, 0x0a
        /*000e*/ 	.short	(.L_500 - .L_499)
	.align		4
.L_499:
        /*0010*/ 	.word	index@(.nv.constant0._ZN5flash16flash_fwd_kernelI23Flash_fwd_kernel_traitsILi128ELi128ELi32ELi4ELb0ELb0EN7cutlass6half_tE19Flash_kernel_traitsILi128ELi128ELi32ELi4ES3_EELb0ELb0ELb0ELb0ELb1ELb1ELb0ELb0EEEvNS_16Flash_fwd_paramsE)
        /*0014*/ 	.short	0x0160
        /*0016*/ 	.short	0x01d0


	//----- nvinfo : EIATTR_CBANK_PARAM_SIZE
	.align		4
.L_500:
        /*0018*/ 	.byte	0x03, 0x19
        /*001a*/ 	.short	0x01d0


	//----- nvinfo : EIATTR_KPARAM_INFO
	.align		4
        /*001c*/ 	.byte	0x04, 0x17
        /*001e*/ 	.short	(.L_502 - .L_501)
.L_501:
        /*0020*/ 	.word	0x00000000
        /*0024*/ 	.short	0x0000
        /*0026*/ 	.short	0x0000
        /*0028*/ 	.byte	0x00, 0xf0, 0x41, 0x07


	//----- nvinfo : EIATTR_MAXREG_COUNT
	.align		4
.L_502:
        /*002c*/ 	.byte	0x03, 0x1b
        /*002e*/ 	.short	0x00ff


	//----- nvinfo : EIATTR_NUM_BARRIERS
	.align		4
        /*0030*/ 	.byte	0x02, 0x4c
        /*0032*/ 	.byte	0x01
	.zero		1


	//----- nvinfo : EIATTR_ANNOTATIONS
	.align		4
        /*0034*/ 	.byte	0x04, 0x55
        /*0036*/ 	.short	(.L_504 - .L_503)


	//   ....[0]....
.L_503:
        /*0038*/ 	.word	0x00000001
        /*003c*/ 	.byte	0x80, 0x12, 0x00, 0x00, 0x01, 0x00, 0x00, 0x00, 0x00, 0x4a, 0x00, 0x00


	//----- nvinfo : EIATTR_MERCURY_ISA_VERSION
	.align		4
.L_504:
        /*0048*/ 	.byte	0x03, 0x5f
        /*004a*/ 	.short	0x0000


	//----- nvinfo : EIATTR_COOP_GROUP_MASK_REGIDS
	.align		4
        /*004c*/ 	.byte	0x04, 0x29
        /*004e*/ 	.short	(.L_506 - .L_505)


	//   ....[0]....
.L_505:
        /*0050*/ 	.word	0xffffffff


	//   ....[1]....
        /*0054*/ 	.word	0xffffffff


	//   ....[2]....
        /*0058*/ 	.word	0xffffffff


	//   ....[3]....
        /*005c*/ 	.word	0xffffffff


	//   ....[4]....
        /*0060*/ 	.word	0xffffffff


	//   ....[5]....
        /*0064*/ 	.word	0xffffffff


	//   ....[6]....
        /*0068*/ 	.word	0xffffffff


	//   ....[7]....
        /*006c*/ 	.word	0xffffffff


	//   ....[8]....
        /*0070*/ 	.word	0xffffffff


	//   ....[9]....
        /*0074*/ 	.word	0xffffffff


	//   ....[10]....
        /*0078*/ 	.word	0xffffffff


	//   ....[11]....
        /*007c*/ 	.word	0xffffffff


	//   ....[12]....
        /*0080*/ 	.word	0xffffffff


	//   ....[13]....
        /*0084*/ 	.word	0xffffffff


	//   ....[14]....
        /*0088*/ 	.word	0xffffffff


	//   ....[15]....
        /*008c*/ 	.word	0xffffffff


	//   ....[16]....
        /*0090*/ 	.word	0xffffffff


	//   ....[17]....
        /*0094*/ 	.word	0xffffffff


	//   ....[18]....
        /*0098*/ 	.word	0xffffffff


	//   ....[19]....
        /*009c*/ 	.word	0xffffffff


	//   ....[20]....
        /*00a0*/ 	.word	0xffffffff


	//   ....[21]....
        /*00a4*/ 	.word	0xffffffff


	//   ....[22]....
        /*00a8*/ 	.word	0xffffffff


	//   ....[23]....
        /*00ac*/ 	.word	0xffffffff


	//----- nvinfo : EIATTR_COOP_GROUP_INSTR_OFFSETS
	.align		4
.L_506:
        /*00b0*/ 	.byte	0x04, 0x28
        /*00b2*/ 	.short	(.L_508 - .L_507)


	//   ....[0]....
.L_507:
        /*00b4*/ 	.word	0x00001810


	//   ....[1]....
        /*00b8*/ 	.word	0x000018c0


	//   ....[2]....
        /*00bc*/ 	.word	0x000018d0


	//   ....[3]....
        /*00c0*/ 	.word	0x00001960


	//   ....[4]....
        /*00c4*/ 	.word	0x00001aa0


	//   ....[5]....
        /*00c8*/ 	.word	0x00001b40


	//   ....[6]....
        /*00cc*/ 	.word	0x00001b60


	//   ....[7]....
        /*00d0*/ 	.word	0x00001bf0


	//   ....[8]....
        /*00d4*/ 	.word	0x00003270


	//   ....[9]....
        /*00d8*/ 	.word	0x00003360


	//   ....[10]....
        /*00dc*/ 	.word	0x00003390


	//   ....[11]....
        /*00e0*/ 	.word	0x000033a0


	//   ....[12]....
        /*00e4*/ 	.word	0x000033e0


	//   ....[13]....
        /*00e8*/ 	.word	0x00003400


	//   ....[14]....
        /*00ec*/ 	.word	0x00003410


	//   ....[15]....
        /*00f0*/ 	.word	0x00003420


	//   ....[16]....
        /*00f4*/ 	.word	0x00004a40


	//   ....[17]....
        /*00f8*/ 	.word	0x00004a70


	//   ....[18]....
        /*00fc*/ 	.word	0x00004a80


	//   ....[19]....
        /*0100*/ 	.word	0x00004a90


	//   ....[20]....
        /*0104*/ 	.word	0x00004af0


	//   ....[21]....
        /*0108*/ 	.word	0x00004b10


	//   ....[22]....
        /*010c*/ 	.word	0x00004b40


	//   ....[23]....
        /*0110*/ 	.word	0x00004b60


	//----- nvinfo : EIATTR_EXIT_INSTR_OFFSETS
	.align		4
.L_508:
        /*0114*/ 	.byte	0x04, 0x1c
        /*0116*/ 	.short	(.L_510 - .L_509)


	//   ....[0]....
.L_509:
        /*0118*/ 	.word	0x00000170


	//   ....[1]....
        /*011c*/ 	.word	0x00006830


	//----- nvinfo : EIATTR_CTAIDZ_USED
	.align		4
.L_510:
        /*0120*/ 	.byte	0x01, 0x04
	.zero		2


	//----- nvinfo : EIATTR_CRS_STACK_SIZE
	.align		4
        /*0124*/ 	.byte	0x04, 0x1e
        /*0126*/ 	.short	(.L_512 - .L_511)
.L_511:
        /*0128*/ 	.word	0x00000000
.L_512:


//--------------------- .nv.info._ZN5flash16flash_fwd_kernelI23Flash_fwd_kernel_traitsILi128ELi128ELi32ELi4ELb0ELb0EN7cutlass6half_tE19Flash_kernel_traitsILi128ELi128ELi32ELi4ES3_EELb0ELb0ELb0ELb0ELb0ELb0ELb0ELb0EEEvNS_16Flash_fwd_paramsE --------------------------
	.section	.nv.info._ZN5flash16flash_fwd_kernelI23Flash_fwd_kernel_traitsILi128ELi128ELi32ELi4ELb0ELb0EN7cutlass6half_tE19Flash_kernel_traitsILi128ELi128ELi32ELi4ES3_EELb0ELb0ELb0ELb0ELb0ELb0ELb0ELb0EEEvNS_16Flash_fwd_paramsE,"",@"SHT_CUDA_INFO"
	.sectionflags	@""
	.align	4


	//----- nvinfo : EIATTR_CUDA_API_VERSION
	.align		4
        /*0000*/ 	.byte	0x04, 0x37
        /*0002*/ 	.short	(.L_514 - .L_513)
.L_513:
        /*0004*/ 	.word	0x00000082


	//----- nvinfo : EIATTR_SW2861232_WAR
	.align		4
.L_514:
        /*0008*/ 	.byte	0x01, 0x35
	.zero		2


	//----- nvinfo : EIATTR_PARAM_CBANK
	.align		4
        /*000c*/ 	.byte	0x04, 0x0a
        /*000e*/ 	.short	(.L_516 - .L_515)
	.align		4
.L_515:
        /*0010*/ 	.word	index@(.nv.constant0._ZN5flash16flash_fwd_kernelI23Flash_fwd_kernel_traitsILi128ELi128ELi32ELi4ELb0ELb0EN7cutlass6half_tE19Flash_kernel_traitsILi128ELi128ELi32ELi4ES3_EELb0ELb0ELb0ELb0ELb0ELb0ELb0ELb0EEEvNS_16Flash_fwd_paramsE)
        /*0014*/ 	.short	0x0160
        /*0016*/ 	.short	0x01d0


	//----- nvinfo : EIATTR_CBANK_PARAM_SIZE
	.align		4
.L_516:
        /*0018*/ 	.byte	0x03, 0x19
        /*001a*/ 	.short	0x01d0


	//----- nvinfo : EIATTR_KPARAM_INFO
	.align		4
        /*001c*/ 	.byte	0x04, 0x17
        /*001e*/ 	.short	(.L_518 - .L_517)
.L_517:
        /*0020*/ 	.word	0x00000000
        /*0024*/ 	.short	0x0000
        /*0026*/ 	.short	0x0000
        /*0028*/ 	.byte	0x00, 0xf0, 0x41, 0x07


	//----- nvinfo : EIATTR_MAXREG_COUNT
	.align		4
.L_518:
        /*002c*/ 	.byte	0x03, 0x1b
        /*002e*/ 	.short	0x00ff


	//----- nvinfo : EIATTR_NUM_BARRIERS
	.align		4
        /*0030*/ 	.byte	0x02, 0x4c
        /*0032*/ 	.byte	0x01
	.zero		1


	//----- nvinfo : EIATTR_ANNOTATIONS
	.align		4
        /*0034*/ 	.byte	0x04, 0x55
        /*0036*/ 	.short	(.L_520 - .L_519)


	//   ....[0]....
.L_519:
        /*0038*/ 	.word	0x00000001
        /*003c*/ 	.byte	0xc0, 0x12, 0x00, 0x00, 0x01, 0x00, 0x00, 0x00, 0xb0, 0x14, 0x00, 0x00, 0x01, 0x00, 0x00, 0x00
        /*004c*/ 	.byte	0xa0, 0x16, 0x00, 0x00, 0x01, 0x00, 0x00, 0x00, 0xb0, 0x18, 0x00, 0x00, 0x01, 0x00, 0x00, 0x00
        /*005c*/ 	.byte	0xe0, 0x24, 0x00, 0x00, 0x01, 0x00, 0x00, 0x00, 0x00, 0x7e, 0x00, 0x00, 0x01, 0x00, 0x00, 0x00
        /*006c*/ 	.byte	0x70, 0x85, 0x00, 0x00, 0x01, 0x00, 0x00, 0x00, 0xa0, 0x86, 0x00, 0x00, 0x01, 0x00, 0x00, 0x00
        /*007c*/ 	.byte	0xd0, 0x87, 0x00, 0x00, 0x01, 0x00, 0x00, 0x00, 0x00, 0x89, 0x00, 0x00


	//----- nvinfo : EIATTR_MERCURY_ISA_VERSION
	.align		4
.L_520:
        /*0088*/ 	.byte	0x03, 0x5f
        /*008a*/ 	.short	0x0000


	//----- nvinfo : EIATTR_COOP_GROUP_MASK_REGIDS
	.align		4
        /*008c*/ 	.byte	0x04, 0x29
        /*008e*/ 	.short	(.L_522 - .L_521)


	//   ....[0]....
.L_521:
        /*0090*/ 	.word	0xffffffff


	//   ....[1]....
        /*0094*/ 	.word	0xffffffff


	//   ....[2]....
        /*0098*/ 	.word	0xffffffff


	//   ....[3]....
        /*009c*/ 	.word	0xffffffff


	//   ....[4]....
        /*00a0*/ 	.word	0xffffffff


	//   ....[5]....
        /*00a4*/ 	.word	0xffffffff


	//   ....[6]....
        /*00a8*/ 	.word	0xffffffff


	//   ....[7]....
        /*00ac*/ 	.word	0xffffffff


	//   ....[8]....
        /*00b0*/ 	.word	0xffffffff


	//   ....[9]....
        /*00b4*/ 	.word	0xffffffff


	//   ....[10]....
        /*00b8*/ 	.word	0xffffffff


	//   ....[11]....
        /*00bc*/ 	.word	0xffffffff


	//   ....[12]....
        /*00c0*/ 	.word	0xffffffff


	//   ....[13]....
        /*00c4*/ 	.word	0xffffffff


	//   ....[14]....
        /*00c8*/ 	.word	0xffffffff


	//   ....[15]....
        /*00cc*/ 	.word	0xffffffff


	//   ....[16]....
        /*00d0*/ 	.word	0xffffffff


	//   ....[17]....
        /*00d4*/ 	.word	0xffffffff


	//   ....[18]....
        /*00d8*/ 	.word	0xffffffff


	//   ....[19]....
        /*00dc*/ 	.word	0xffffffff


	//   ....[20]....
        /*00e0*/ 	.word	0xffffffff


	//   ....[21]....
        /*00e4*/ 	.word	0xffffffff


	//   ....[22]....
        /*00e8*/ 	.word	0xffffffff


	//   ....[23]....
        /*00ec*/ 	.word	0xffffffff


	//----- nvinfo : EIATTR_COOP_GROUP_INSTR_OFFSETS
	.align		4
.L_522:
        /*00f0*/ 	.byte	0x04, 0x28
        /*00f2*/ 	.short	(.L_524 - .L_523)


	//   ....[0]....
.L_523:
        /*00f4*/ 	.word	0x00003150


	//   ....[1]....
        /*00f8*/ 	.word	0x00003200


	//   ....[2]....
        /*00fc*/ 	.word	0x00003210


	//   ....[3]....
        /*0100*/ 	.word	0x00003290


	//   ....[4]....
        /*0104*/ 	.word	0x000035f0


	//   ....[5]....
        /*0108*/ 	.word	0x000036b0


	//   ....[6]....
        /*010c*/ 	.word	0x000036e0


	//   ....[7]....
        /*0110*/ 	.word	0x000037a0


	//   ....[8]....
        /*0114*/ 	.word	0x00004d70


	//   ....[9]....
        /*0118*/ 	.word	0x00004e60


	//   ....[10]....
        /*011c*/ 	.word	0x00004ea0


	//   ....[11]....
        /*0120*/ 	.word	0x00004eb0


	//   ....[12]....
        /*0124*/ 	.word	0x00004ec0


	//   ....[13]....
        /*0128*/ 	.word	0x00004ef0


	//   ....[14]....
        /*012c*/ 	.word	0x00004f40


	//   ....[15]....
        /*0130*/ 	.word	0x00004f70


	//   ....[16]....
        /*0134*/ 	.word	0x00006520


	//   ....[17]....
        /*0138*/ 	.word	0x00006550


	//   ....[18]....
        /*013c*/ 	.word	0x00006560


	//   ....[19]....
        /*0140*/ 	.word	0x00006570


	//   ....[20]....
        /*0144*/ 	.word	0x000065c0


	//   ....[21]....
        /*0148*/ 	.word	0x000065e0


	//   ....[22]....
        /*014c*/ 	.word	0x00006600


	//   ....[23]....
        /*0150*/ 	.word	0x00006620


	//----- nvinfo : EIATTR_EXIT_INSTR_OFFSETS
	.align		4
.L_524:
        /*0154*/ 	.byte	0x04, 0x1c
        /*0156*/ 	.short	(.L_526 - .L_525)


	//   ....[0]....
.L_525:
        /*0158*/ 	.word	0x000002e0


	//   ....[1]....
        /*015c*/ 	.word	0x00008920


	//   ....[2]....
        /*0160*/ 	.word	0x00008a00


	//   ....[3]....
        /*0164*/ 	.word	0x00008a20


	//   ....[4]....
        /*0168*/ 	.word	0x00009a60


	//   ....[5]....
        /*016c*/ 	.word	0x00009ae0


	//----- nvinfo : EIATTR_CTAIDZ_USED
	.align		4
.L_526:
        /*0170*/ 	.byte	0x01, 0x04
	.zero		2


	//----- nvinfo : EIATTR_CRS_STACK_SIZE
	.align		4
        /*0174*/ 	.byte	0x04, 0x1e
        /*0176*/ 	.short	(.L_528 - .L_527)
.L_527:
        /*0178*/ 	.word	0x00000000
.L_528:


//--------------------- .nv.info._ZN5flash16flash_fwd_kernelI23Flash_fwd_kernel_traitsILi128ELi128ELi32ELi4ELb0ELb0EN7cutlass6half_tE19Flash_kernel_traitsILi128ELi128ELi32ELi4ES3_EELb0ELb0ELb0ELb1ELb0ELb0ELb0ELb0EEEvNS_16Flash_fwd_paramsE --------------------------
	.section	.nv.info._ZN5flash16flash_fwd_kernelI23Flash_fwd_kernel_traitsILi128ELi128ELi32ELi4ELb0ELb0EN7cutlass6half_tE19Flash_kernel_traitsILi128ELi128ELi32ELi4ES3_EELb0ELb0ELb0ELb1ELb0ELb0ELb0ELb0EEEvNS_16Flash_fwd_paramsE,"",@"SHT_CUDA_INFO"
	.sectionflags	@""
	.align	4


	//----- nvinfo : EIATTR_CUDA_API_VERSION
	.align		4
        /*0000*/ 	.byte	0x04, 0x37
        /*0002*/ 	.short	(.L_530 - .L_529)
.L_529:
        /*0004*/ 	.word	0x00000082


	//----- nvinfo : EIATTR_SW2861232_WAR
	.align		4
.L_530:
        /*0008*/ 	.byte	0x01, 0x35
	.zero		2


	//----- nvinfo : EIATTR_PARAM_CBANK
	.align		4
        /*000c*/ 	.byte	0x04, 0x0a
        /*000e*/ 	.short	(.L_532 - .L_531)
	.align		4
.L_531:
        /*0010*/ 	.word	index@(.nv.constant0._ZN5flash16flash_fwd_kernelI23Flash_fwd_kernel_traitsILi128ELi128ELi32ELi4ELb0ELb0EN7cutlass6half_tE19Flash_kernel_traitsILi128ELi128ELi32ELi4ES3_EELb0ELb0ELb0ELb1ELb0ELb0ELb0ELb0EEEvNS_16Flash_fwd_paramsE)
        /*0014*/ 	.short	0x0160
        /*0016*/ 	.short	0x01d0


	//----- nvinfo : EIATTR_CBANK_PARAM_SIZE
	.align		4
.L_532:
        /*0018*/ 	.byte	0x03, 0x19
        /*001a*/ 	.short	0x01d0


	//----- nvinfo : EIATTR_KPARAM_INFO
	.align		4
        /*001c*/ 	.byte	0x04, 0x17
        /*001e*/ 	.short	(.L_534 - .L_533)
.L_533:
        /*0020*/ 	.word	0x00000000
        /*0024*/ 	.short	0x0000
        /*0026*/ 	.short	0x0000
        /*0028*/ 	.byte	0x00, 0xf0, 0x41, 0x07


	//----- nvinfo : EIATTR_MAXREG_COUNT
	.align		4
.L_534:
        /*002c*/ 	.byte	0x03, 0x1b
        /*002e*/ 	.short	0x00ff


	//----- nvinfo : EIATTR_NUM_BARRIERS
	.align		4
        /*0030*/ 	.byte	0x02, 0x4c
        /*0032*/ 	.byte	0x01
	.zero		1


	//----- nvinfo : EIATTR_ANNOTATIONS
	.align		4
        /*0034*/ 	.byte	0x04, 0x55
        /*0036*/ 	.short	(.L_536 - .L_535)


	//   ....[0]....
.L_535:
        /*0038*/ 	.word	0x00000001
        /*003c*/ 	.byte	0x90, 0x14, 0x00, 0x00, 0x01, 0x00, 0x00, 0x00, 0x80, 0x16, 0x00, 0x00, 0x01, 0x00, 0x00, 0x00
        /*004c*/ 	.byte	0x90, 0x18, 0x00, 0x00, 0x01, 0x00, 0x00, 0x00, 0x70, 0x26, 0x00, 0x00, 0x01, 0x00, 0x00, 0x00
        /*005c*/ 	.byte	0x10, 0x90, 0x00, 0x00, 0x01, 0x00, 0x00, 0x00, 0xe0, 0x98, 0x00, 0x00, 0x01, 0x00, 0x00, 0x00
        /*006c*/ 	.byte	0x10, 0x9a, 0x00, 0x00, 0x01, 0x00, 0x00, 0x00, 0x40, 0x9b, 0x00, 0x00


	//----- nvinfo : EIATTR_MERCURY_ISA_VERSION
	.align		4
.L_536:
        /*0078*/ 	.byte	0x03, 0x5f
        /*007a*/ 	.short	0x0000


	//----- nvinfo : EIATTR_COOP_GROUP_MASK_REGIDS
	.align		4
        /*007c*/ 	.byte	0x04, 0x29
        /*007e*/ 	.short	(.L_538 - .L_537)


	//   ....[0]....
.L_537:
        /*0080*/ 	.word	0xffffffff


	//   ....[1]....
        /*0084*/ 	.word	0xffffffff


	//   ....[2]....
        /*0088*/ 	.word	0xffffffff


	//   ....[3]....
        /*008c*/ 	.word	0xffffffff


	//   ....[4]....
        /*0090*/ 	.word	0xffffffff


	//   ....[5]....
        /*0094*/ 	.word	0xffffffff


	//   ....[6]....
        /*0098*/ 	.word	0xffffffff


	//   ....[7]....
        /*009c*/ 	.word	0xffffffff


	//   ....[8]....
        /*00a0*/ 	.word	0xffffffff


	//   ....[9]....
        /*00a4*/ 	.word	0xffffffff


	//   ....[10]....
        /*00a8*/ 	.word	0xffffffff


	//   ....[11]....
        /*00ac*/ 	.word	0xffffffff


	//   ....[12]....
        /*00b0*/ 	.word	0xffffffff


	//   ....[13]....
        /*00b4*/ 	.word	0xffffffff


	//   ....[14]....
        /*00b8*/ 	.word	0xffffffff


	//   ....[15]....
        /*00bc*/ 	.word	0xffffffff


	//   ....[16]....
        /*00c0*/ 	.word	0xffffffff


	//   ....[17]....
        /*00c4*/ 	.word	0xffffffff


	//   ....[18]....
        /*00c8*/ 	.word	0xffffffff


	//   ....[19]....
        /*00cc*/ 	.word	0xffffffff


	//   ....[20]....
        /*00d0*/ 	.word	0xffffffff


	//   ....[21]....
        /*00d4*/ 	.word	0xffffffff


	//   ....[22]....
        /*00d8*/ 	.word	0xffffffff


	//   ....[23]....
        /*00dc*/ 	.word	0xffffffff


	//----- nvinfo : EIATTR_COOP_GROUP_INSTR_OFFSETS
	.align		4
.L_538:
        /*00e0*/ 	.byte	0x04, 0x28
        /*00e2*/ 	.short	(.L_540 - .L_539)


	//   ....[0]....
.L_539:
        /*00e4*/ 	.word	0x00003b70


	//   ....[1]....
        /*00e8*/ 	.word	0x00003c20


	//   ....[2]....
        /*00ec*/ 	.word	0x00003c30


	//   ....[3]....
        /*00f0*/ 	.word	0x00003ca0


	//   ....[4]....
        /*00f4*/ 	.word	0x00004010


	//   ....[5]....
        /*00f8*/ 	.word	0x000040d0


	//   ....[6]....
        /*00fc*/ 	.word	0x00004100


	//   ....[7]....
        /*0100*/ 	.word	0x000041c0


	//   ....[8]....
        /*0104*/ 	.word	0x00005f80


	//   ....[9]....
        /*0108*/ 	.word	0x00005fe0


	//   ....[10]....
        /*010c*/ 	.word	0x000060b0


	//   ....[11]....
        /*0110*/ 	.word	0x000060e0


	//   ....[12]....
        /*0114*/ 	.word	0x000060f0


	//   ....[13]....
        /*0118*/ 	.word	0x00006100


	//   ....[14]....
        /*011c*/ 	.word	0x00006130


	//   ....[15]....
        /*0120*/ 	.word	0x00006230


	//   ....[16]....
        /*0124*/ 	.word	0x00007760


	//   ....[17]....
        /*0128*/ 	.word	0x00007790


	//   ....[18]....
        /*012c*/ 	.word	0x000077a0


	//   ....[19]....
        /*0130*/ 	.word	0x000077d0


	//   ....[20]....
        /*0134*/ 	.word	0x000077f0


	//   ....[21]....
        /*0138*/ 	.word	0x00007820


	//   ....[22]....
        /*013c*/ 	.word	0x00007860


	//   ....[23]....
        /*0140*/ 	.word	0x00007880


	//----- nvinfo : EIATTR_EXIT_INSTR_OFFSETS
	.align		4
.L_540:
        /*0144*/ 	.byte	0x04, 0x1c
        /*0146*/ 	.short	(.L_542 - .L_541)


	//   ....[0]....
.L_541:
        /*0148*/ 	.word	0x000002e0


	//   ....[1]....
        /*014c*/ 	.word	0x00009b60


	//   ....[2]....
        /*0150*/ 	.word	0x00009c40


	//   ....[3]....
        /*0154*/ 	.word	0x00009c60


	//   ....[4]....
        /*0158*/ 	.word	0x0000aca0


	//   ....[5]....
        /*015c*/ 	.word	0x0000ad20


	//----- nvinfo : EIATTR_CTAIDZ_USED
	.align		4
.L_542:
        /*0160*/ 	.byte	0x01, 0x04
	.zero		2


	//----- nvinfo : EIATTR_CRS_STACK_SIZE
	.align		4
        /*0164*/ 	.byte	0x04, 0x1e
        /*0166*/ 	.short	(.L_544 - .L_543)
.L_543:
        /*0168*/ 	.word	0x00000000
.L_544:


//--------------------- .nv.info._ZN5flash16flash_fwd_kernelI23Flash_fwd_kernel_traitsILi128ELi128ELi32ELi4ELb0ELb0EN7cutlass6half_tE19Flash_kernel_traitsILi128ELi128ELi32ELi4ES3_EELb0ELb0ELb1ELb0ELb0ELb1ELb0ELb0EEEvNS_16Flash_fwd_paramsE --------------------------
	.section	.nv.info._ZN5flash16flash_fwd_kernelI23Flash_fwd_kernel_traitsILi128ELi128ELi32ELi4ELb0ELb0EN7cutlass6half_tE19Flash_kernel_traitsILi128ELi128ELi32ELi4ES3_EELb0ELb0ELb1ELb0ELb0ELb1ELb0ELb0EEEvNS_16Flash_fwd_paramsE,"",@"SHT_CUDA_INFO"
	.sectionflags	@""
	.align	4


	//----- nvinfo : EIATTR_CUDA_API_VERSION
	.align		4
        /*0000*/ 	.byte	0x04, 0x37
        /*0002*/ 	.short	(.L_546 - .L_545)
.L_545:
        /*0004*/ 	.word	0x00000082


	//----- nvinfo : EIATTR_SW2861232_WAR
	.align		4
.L_546:
        /*0008*/ 	.byte	0x01, 0x35
	.zero		2


	//----- nvinfo : EIATTR_PARAM_CBANK
	.align		4
        /*000c*/ 	.byte	0x04, 0x0a
        /*000e*/ 	.short	(.L_548 - .L_547)
	.align		4
.L_547:
        /*0010*/ 	.word	index@(.nv.constant0._ZN5flash16flash_fwd_kernelI23Flash_fwd_kernel_traitsILi128ELi128ELi32ELi4ELb0ELb0EN7cutlass6half_tE19Flash_kernel_traitsILi128ELi128ELi32ELi4ES3_EELb0ELb0ELb1ELb0ELb0ELb1ELb0ELb0EEEvNS_16Flash_fwd_paramsE)
        /*0014*/ 	.short	0x0160
        /*0016*/ 	.short	0x01d0


	//----- nvinfo : EIATTR_CBANK_PARAM_SIZE
	.align		4
.L_548:
        /*0018*/ 	.byte	0x03, 0x19
        /*001a*/ 	.short	0x01d0


	//----- nvinfo : EIATTR_KPARAM_INFO
	.align		4
        /*001c*/ 	.byte	0x04, 0x17
        /*001e*/ 	.short	(.L_550 - .L_549)
.L_549:
        /*0020*/ 	.word	0x00000000
        /*0024*/ 	.short	0x0000
        /*0026*/ 	.short	0x0000
        /*0028*/ 	.byte	0x00, 0xf0, 0x41, 0x07


	//----- nvinfo : EIATTR_MAXREG_COUNT
	.align		4
.L_550:
        /*002c*/ 	.byte	0x03, 0x1b
        /*002e*/ 	.short	0x00ff


	//----- nvinfo : EIATTR_NUM_BARRIERS
	.align		4
        /*0030*/ 	.byte	0x02, 0x4c
        /*0032*/ 	.byte	0x01
	.zero		1


	//----- nvinfo : EIATTR_ANNOTATIONS
	.align		4
        /*0034*/ 	.byte	0x04, 0x55
        /*0036*/ 	.short	(.L_552 - .L_551)


	//   ....[0]....
.L_551:
        /* <DEDUP_REMOVED lines=24> */


	//----- nvinfo : EIATTR_MERCURY_ISA_VERSION
	.align		4
.L_552:
        /*01a0*/ 	.byte	0x03, 0x5f
        /*01a2*/ 	.short	0x0000


	//----- nvinfo : EIATTR_COOP_GROUP_MASK_REGIDS
	.align		4
        /*01a4*/ 	.byte	0x04, 0x29
        /*01a6*/ 	.short	(.L_554 - .L_553)


	//   ....[0]....
.L_553:
        /*01a8*/ 	.word	0xffffffff


	//   ....[1]....
        /*01ac*/ 	.word	0xffffffff


	//   ....[2]....
        /*01b0*/ 	.word	0xffffffff


	//   ....[3]....
        /*01b4*/ 	.word	0xffffffff


	//   ....[4]....
        /*01b8*/ 	.word	0xffffffff


	//   ....[5]....
        /*01bc*/ 	.word	0xffffffff


	//   ....[6]....
        /*01c0*/ 	.word	0xffffffff


	//   ....[7]....
        /*01c4*/ 	.word	0xffffffff


	//   ....[8]....
        /*01c8*/ 	.word	0xffffffff


	//   ....[9]....
        /*01cc*/ 	.word	0xffffffff


	//   ....[10]....
        /*01d0*/ 	.word	0xffffffff


	//   ....[11]....
        /*01d4*/ 	.word	0xffffffff


	//   ....[12]....
        /*01d8*/ 	.word	0xffffffff


	//   ....[13]....
        /*01dc*/ 	.word	0xffffffff


	//   ....[14]....
        /*01e0*/ 	.word	0xffffffff


	//   ....[15]....
        /*01e4*/ 	.word	0xffffffff


	//   ....[16]....
        /*01e8*/ 	.word	0xffffffff


	//   ....[17]....
        /*01ec*/ 	.word	0xffffffff


	//   ....[18]....
        /*01f0*/ 	.word	0xffffffff


	//   ....[19]....
        /*01f4*/ 	.word	0xffffffff


	//   ....[20]....
        /*01f8*/ 	.word	0xffffffff


	//   ....[21]....
        /*01fc*/ 	.word	0xffffffff


	//   ....[22]....
        /*0200*/ 	.word	0xffffffff


	//   ....[23]....
        /*0204*/ 	.word	0xffffffff


	//   ....[24]....
        /*0208*/ 	.word	0xffffffff


	//   ....[25]....
        /*020c*/ 	.word	0xffffffff


	//   ....[26]....
        /*0210*/ 	.word	0xffffffff


	//   ....[27]....
        /*0214*/ 	.word	0xffffffff


	//   ....[28]....
        /*0218*/ 	.word	0xffffffff


	//   ....[29]....
        /*021c*/ 	.word	0xffffffff


	//   ....[30]....
        /*0220*/ 	.word	0xffffffff


	//   ....[31]....
        /*0224*/ 	.word	0xffffffff


	//   ....[32]....
        /*0228*/ 	.word	0xffffffff


	//   ....[33]....
        /*022c*/ 	.word	0xffffffff


	//   ....[34]....
        /*0230*/ 	.word	0xffffffff


	//   ....[35]....
        /*0234*/ 	.word	0xffffffff


	//   ....[36]....
        /*0238*/ 	.word	0xffffffff


	//   ....[37]....
        /*023c*/ 	.word	0xffffffff


	//   ....[38]....
        /*0240*/ 	.word	0xffffffff


	//   ....[39]....
        /*0244*/ 	.word	0xffffffff


	//   ....[40]....
        /*0248*/ 	.word	0xffffffff


	//   ....[41]....
        /*024c*/ 	.word	0xffffffff


	//   ....[42]....
        /*0250*/ 	.word	0xffffffff


	//   ....[43]....
        /*0254*/ 	.word	0xffffffff


	//   ....[44]....
        /*0258*/ 	.word	0xffffffff


	//   ....[45]....
        /*025c*/ 	.word	0xffffffff


	//   ....[46]....
        /*0260*/ 	.word	0xffffffff


	//   ....[47]....
        /*0264*/ 	.word	0xffffffff


	//   ....[48]....
        /*0268*/ 	.word	0xffffffff


	//   ....[49]....
        /*026c*/ 	.word	0xffffffff


	//   ....[50]....
        /*0270*/ 	.word	0xffffffff


	//   ....[51]....
        /*0274*/ 	.word	0xffffffff


	//   ....[52]....
        /*0278*/ 	.word	0xffffffff


	//   ....[53]....
        /*027c*/ 	.word	0xffffffff


	//   ....[54]....
        /*0280*/ 	.word	0xffffffff


	//   ....[55]....
        /*0284*/ 	.word	0xffffffff


	//----- nvinfo : EIATTR_COOP_GROUP_INSTR_OFFSETS
	.align		4
.L_554:
        /*0288*/ 	.byte	0x04, 0x28
        /*028a*/ 	.short	(.L_556 - .L_555)


	//   ....[0]....
.L_555:
        /*028c*/ 	.word	0x00003db0


	//   ....[1]....
        /*0290*/ 	.word	0x00003e60


	//   ....[2]....
        /*0294*/ 	.word	0x00003e70


	//   ....[3]....
        /*0298*/ 	.word	0x00003ef0


	//   ....[4]....
        /*029c*/ 	.word	0x00004120


	//   ....[5]....
        /*02a0*/ 	.word	0x000041f0


	//   ....[6]....
        /*02a4*/ 	.word	0x000042f0


	//   ....[7]....
        /*02a8*/ 	.word	0x00004400


	//   ....[8]....
        /*02ac*/ 	.word	0x00005da0


	//   ....[9]....
        /*02b0*/ 	.word	0x00005de0


	//   ....[10]....
        /*02b4*/ 	.word	0x00005e70


	//   ....[11]....
        /*02b8*/ 	.word	0x00005ea0


	//   ....[12]....
        /*02bc*/ 	.word	0x00005eb0


	//   ....[13]....
        /*02c0*/ 	.word	0x00005f70


	//   ....[14]....
        /*02c4*/ 	.word	0x00005fb0


	//   ....[15]....
        /*02c8*/ 	.word	0x00006090


	//   ....[16]....
        /*02cc*/ 	.word	0x000085a0


	//   ....[17]....
        /*02d0*/ 	.word	0x00008860


	//   ....[18]....
        /*02d4*/ 	.word	0x000088b0


	//   ....[19]....
        /*02d8*/ 	.word	0x00008a60


	//   ....[20]....
        /*02dc*/ 	.word	0x00008a90


	//   ....[21]....
        /*02e0*/ 	.word	0x00008ae0


	//   ....[22]....
        /*02e4*/ 	.word	0x00008b70


	//   ....[23]....
        /*02e8*/ 	.word	0x00008be0


	//   ....[24]....
        /*02ec*/ 	.word	0x0000b120


	//   ....[25]....
        /*02f0*/ 	.word	0x0000b340


	//   ....[26]....
        /*02f4*/ 	.word	0x0000b430


	//   ....[27]....
        /*02f8*/ 	.word	0x0000b5b0


	//   ....[28]....
        /*02fc*/ 	.word	0x0000b620


	//   ....[29]....
        /*0300*/ 	.word	0x0000b640


	//   ....[30]....
        /*0304*/ 	.word	0x0000b6b0


	//   ....[31]....
        /*0308*/ 	.word	0x0000b740


	//   ....[32]....
        /*030c*/ 	.word	0x0000dd70


	//   ....[33]....
        /*0310*/ 	.word	0x0000df70


	//   ....[34]....
        /*0314*/ 	.word	0x0000dfc0


	//   ....[35]....
        /*0318*/ 	.word	0x0000e170


	//   ....[36]....
        /*031c*/ 	.word	0x0000e1d0


	//   ....[37]....
        /*0320*/ 	.word	0x0000e1f0


	//   ....[38]....
        /*0324*/ 	.word	0x0000e270


	//   ....[39]....
        /*0328*/ 	.word	0x0000e2a0


	//   ....[40]....
        /*032c*/ 	.word	0x00010770


	//   ....[41]....
        /*0330*/ 	.word	0x00010920


	//   ....[42]....
        /*0334*/ 	.word	0x00010970


	//   ....[43]....
        /*0338*/ 	.word	0x00010a80


	//   ....[44]....
        /*033c*/ 	.word	0x00010d10


	//   ....[45]....
        /*0340*/ 	.word	0x00010e70


	//   ....[46]....
        /*0344*/ 	.word	0x00010e90


	//   ....[47]....
        /*0348*/ 	.word	0x00010f50


	//   ....[48]....
        /*034c*/ 	.word	0x00012370


	//   ....[49]....
        /*0350*/ 	.word	0x000123b0


	//   ....[50]....
        /*0354*/ 	.word	0x000123e0


	//   ....[51]....
        /*0358*/ 	.word	0x00012420


	//   ....[52]....
        /*035c*/ 	.word	0x000124e0


	//   ....[53]....
        /*0360*/ 	.word	0x00012510


	//   ....[54]....
        /*0364*/ 	.word	0x00012550


	//   ....[55]....
        /*0368*/ 	.word	0x00012580


	//----- nvinfo : EIATTR_EXIT_INSTR_OFFSETS
	.align		4
.L_556:
        /*036c*/ 	.byte	0x04, 0x1c
        /*036e*/ 	.short	(.L_558 - .L_557)


	//   ....[0]....
.L_557:
        /*0370*/ 	.word	0x000004d0


	//   ....[1]....
        /*0374*/ 	.word	0x000015f0


	//   ....[2]....
        /*0378*/ 	.word	0x00001670


	//   ....[3]....
        /*037c*/ 	.word	0x000146d0


	//   ....[4]....
        /*0380*/ 	.word	0x000147a0


	//----- nvinfo : EIATTR_CTAIDZ_USED
	.align		4
.L_558:
        /*0384*/ 	.byte	0x01, 0x04
	.zero		2


	//----- nvinfo : EIATTR_CRS_STACK_SIZE
	.align		4
        /*0388*/ 	.byte	0x04, 0x1e
        /*038a*/ 	.short	(.L_560 - .L_559)
.L_559:
        /*038c*/ 	.word	0x00000000
.L_560:


//--------------------- .nv.info._ZN5flash16flash_fwd_kernelI23Flash_fwd_kernel_traitsILi128ELi128ELi32ELi4ELb0ELb0EN7cutlass6half_tE19Flash_kernel_traitsILi128ELi128ELi32ELi4ES3_EELb0ELb0ELb1ELb0ELb0ELb0ELb0ELb0EEEvNS_16Flash_fwd_paramsE --------------------------
	.section	.nv.info._ZN5flash16flash_fwd_kernelI23Flash_fwd_kernel_traitsILi128ELi128ELi32ELi4ELb0ELb0EN7cutlass6half_tE19Flash_kernel_traitsILi128ELi128ELi32ELi4ES3_EELb0ELb0ELb1ELb0ELb0ELb0ELb0ELb0EEEvNS_16Flash_fwd_paramsE,"",@"SHT_CUDA_INFO"
	.sectionflags	@""
	.align	4


	//----- nvinfo : EIATTR_CUDA_API_VERSION
	.align		4
        /*0000*/ 	.byte	0x04, 0x37
        /*0002*/ 	.short	(.L_562 - .L_561)
.L_561:
        /*0004*/ 	.word	0x00000082


	//----- nvinfo : EIATTR_SW2861232_WAR
	.align		4
.L_562:
        /*0008*/ 	.byte	0x01, 0x35
	.zero		2


	//----- nvinfo : EIATTR_PARAM_CBANK
	.align		4
        /*000c*/ 	.byte	0x04, 0x0a
        /*000e*/ 	.short	(.L_564 - .L_563)
	.align		4
.L_563:
        /*0010*/ 	.word	index@(.nv.constant0._ZN5flash16flash_fwd_kernelI23Flash_fwd_kernel_traitsILi128ELi128ELi32ELi4ELb0ELb0EN7cutlass6half_tE19Flash_kernel_traitsILi128ELi128ELi32ELi4ES3_EELb0ELb0ELb1ELb0ELb0ELb0ELb0ELb0EEEvNS_16Flash_fwd_paramsE)
        /*0014*/ 	.short	0x0160
        /*0016*/ 	.short	0x01d0


	//----- nvinfo : EIATTR_CBANK_PARAM_SIZE
	.align		4
.L_564:
        /*0018*/ 	.byte	0x03, 0x19
        /*001a*/ 	.short	0x01d0


	//----- nvinfo : EIATTR_KPARAM_INFO
	.align		4
        /*001c*/ 	.byte	0x04, 0x17
        /*001e*/ 	.short	(.L_566 - .L_565)
.L_565:
        /*0020*/ 	.word	0x00000000
        /*0024*/ 	.short	0x0000
        /*0026*/ 	.short	0x0000
        /*0028*/ 	.byte	0x00, 0xf0, 0x41, 0x07


	//----- nvinfo : EIATTR_MAXREG_COUNT
	.align		4
.L_566:
        /*002c*/ 	.byte	0x03, 0x1b
        /*002e*/ 	.short	0x00ff


	//----- nvinfo : EIATTR_NUM_BARRIERS
	.align		4
        /*0030*/ 	.byte	0x02, 0x4c
        /*0032*/ 	.byte	0x01
	.zero		1


	//----- nvinfo : EIATTR_ANNOTATIONS
	.align		4
        /*0034*/ 	.byte	0x04, 0x55
        /*0036*/ 	.short	(.L_568 - .L_567)


	//   ....[0]....
.L_567:
        /* <DEDUP_REMOVED lines=38> */


	//----- nvinfo : EIATTR_MERCURY_ISA_VERSION
	.align		4
.L_568:
        /*0288*/ 	.byte	0x03, 0x5f
        /*028a*/ 	.short	0x0000


	//----- nvinfo : EIATTR_COOP_GROUP_MASK_REGIDS
	.align		4
        /*028c*/ 	.byte	0x04, 0x29
        /*028e*/ 	.short	(.L_570 - .L_569)


	//   ....[0]....
.L_569:
        /*0290*/ 	.word	0xffffffff


	//   ....[1]....
        /*0294*/ 	.word	0xffffffff


	//   ....[2]....
        /*0298*/ 	.word	0xffffffff


	//   ....[3]....
        /*029c*/ 	.word	0xffffffff


	//   ....[4]....
        /*02a0*/ 	.word	0xffffffff


	//   ....[5]....
        /*02a4*/ 	.word	0xffffffff


	//   ....[6]....
        /*02a8*/ 	.word	0xffffffff


	//   ....[7]....
        /*02ac*/ 	.word	0xffffffff


	//   ....[8]....
        /*02b0*/ 	.word	0xffffffff


	//   ....[9]....
        /*02b4*/ 	.word	0xffffffff


	//   ....[10]....
        /*02b8*/ 	.word	0xffffffff


	//   ....[11]....
        /*02bc*/ 	.word	0xffffffff


	//   ....[12]....
        /*02c0*/ 	.word	0xffffffff


	//   ....[13]....
        /*02c4*/ 	.word	0xffffffff


	//   ....[14]....
        /*02c8*/ 	.word	0xffffffff


	//   ....[15]....
        /*02cc*/ 	.word	0xffffffff


	//   ....[16]....
        /*02d0*/ 	.word	0xffffffff


	//   ....[17]....
        /*02d4*/ 	.word	0xffffffff


	//   ....[18]....
        /*02d8*/ 	.word	0xffffffff


	//   ....[19]....
        /*02dc*/ 	.word	0xffffffff


	//   ....[20]....
        /*02e0*/ 	.word	0xffffffff


	//   ....[21]....
        /*02e4*/ 	.word	0xffffffff


	//   ....[22]....
        /*02e8*/ 	.word	0xffffffff


	//   ....[23]....
        /*02ec*/ 	.word	0xffffffff


	//   ....[24]....
        /*02f0*/ 	.word	0xffffffff


	//   ....[25]....
        /*02f4*/ 	.word	0xffffffff


	//   ....[26]....
        /*02f8*/ 	.word	0xffffffff


	//   ....[27]....
        /*02fc*/ 	.word	0xffffffff


	//   ....[28]....
        /*0300*/ 	.word	0xffffffff


	//   ....[29]....
        /*0304*/ 	.word	0xffffffff


	//   ....[30]....
        /*0308*/ 	.word	0xffffffff


	//   ....[31]....
        /*030c*/ 	.word	0xffffffff


	//   ....[32]....
        /*0310*/ 	.word	0xffffffff


	//   ....[33]....
        /*0314*/ 	.word	0xffffffff


	//   ....[34]....
        /*0318*/ 	.word	0xffffffff


	//   ....[35]....
        /*031c*/ 	.word	0xffffffff


	//   ....[36]....
        /*0320*/ 	.word	0xffffffff


	//   ....[37]....
        /*0324*/ 	.word	0xffffffff


	//   ....[38]....
        /*0328*/ 	.word	0xffffffff


	//   ....[39]....
        /*032c*/ 	.word	0xffffffff


	//   ....[40]....
        /*0330*/ 	.word	0xffffffff


	//   ....[41]....
        /*0334*/ 	.word	0xffffffff


	//   ....[42]....
        /*0338*/ 	.word	0xffffffff


	//   ....[43]....
        /*033c*/ 	.word	0xffffffff


	//   ....[44]....
        /*0340*/ 	.word	0xffffffff


	//   ....[45]....
        /*0344*/ 	.word	0xffffffff


	//   ....[46]....
        /*0348*/ 	.word	0xffffffff


	//   ....[47]....
        /*034c*/ 	.word	0xffffffff


	//   ....[48]....
        /*0350*/ 	.word	0xffffffff


	//   ....[49]....
        /*0354*/ 	.word	0xffffffff


	//   ....[50]....
        /*0358*/ 	.word	0xffffffff


	//   ....[51]....
        /*035c*/ 	.word	0xffffffff


	//   ....[52]....
        /*0360*/ 	.word	0xffffffff


	//   ....[53]....
        /*0364*/ 	.word	0xffffffff


	//   ....[54]....
        /*0368*/ 	.word	0xffffffff


	//   ....[55]....
        /*036c*/ 	.word	0xffffffff


	//----- nvinfo : EIATTR_COOP_GROUP_INSTR_OFFSETS
	.align		4
.L_570:
        /*0370*/ 	.byte	0x04, 0x28
        /*0372*/ 	.short	(.L_572 - .L_571)


	//   ....[0]....
.L_571:
        /*0374*/ 	.word	0x00004d20


	//   ....[1]....
        /*0378*/ 	.word	0x00004dd0


	//   ....[2]....
        /*037c*/ 	.word	0x00004de0


	//   ....[3]....
        /*0380*/ 	.word	0x00004e60


	//   ....[4]....
        /*0384*/ 	.word	0x000051d0


	//   ....[5]....
        /*0388*/ 	.word	0x00005290


	//   ....[6]....
        /*038c*/ 	.word	0x000052c0


	//   ....[7]....
        /*0390*/ 	.word	0x000053a0


	//   ....[8]....
        /*0394*/ 	.word	0x00007000


	//   ....[9]....
        /*0398*/ 	.word	0x00007040


	//   ....[10]....
        /*039c*/ 	.word	0x000070d0


	//   ....[11]....
        /*03a0*/ 	.word	0x00007100


	//   ....[12]....
        /*03a4*/ 	.word	0x00007110


	//   ....[13]....
        /*03a8*/ 	.word	0x000071d0


	//   ....[14]....
        /*03ac*/ 	.word	0x00007200


	//   ....[15]....
        /*03b0*/ 	.word	0x000072e0


	//   ....[16]....
        /*03b4*/ 	.word	0x00009980


	//   ....[17]....
        /*03b8*/ 	.word	0x00009b40


	//   ....[18]....
        /*03bc*/ 	.word	0x00009e30


	//   ....[19]....
        /*03c0*/ 	.word	0x00009e50


	//   ....[20]....
        /*03c4*/ 	.word	0x00009e70


	//   ....[21]....
        /*03c8*/ 	.word	0x00009f00


	//   ....[22]....
        /*03cc*/ 	.word	0x00009f30


	//   ....[23]....
        /*03d0*/ 	.word	0x00009f40


	//   ....[24]....
        /*03d4*/ 	.word	0x0000c8e0


	//   ....[25]....
        /*03d8*/ 	.word	0x0000caa0


	//   ....[26]....
        /*03dc*/ 	.word	0x0000ccc0


	//   ....[27]....
        /*03e0*/ 	.word	0x0000cd00


	//   ....[28]....
        /*03e4*/ 	.word	0x0000cd50


	//   ....[29]....
        /*03e8*/ 	.word	0x0000cde0


	//   ....[30]....
        /*03ec*/ 	.word	0x0000ce00


	//   ....[31]....
        /*03f0*/ 	.word	0x0000ce30


	//   ....[32]....
        /*03f4*/ 	.word	0x0000f670


	//   ....[33]....
        /*03f8*/ 	.word	0x0000f880


	//   ....[34]....
        /*03fc*/ 	.word	0x0000f920


	//   ....[35]....
        /*0400*/ 	.word	0x0000fac0


	//   ....[36]....
        /*0404*/ 	.word	0x0000faf0


	//   ....[37]....
        /*0408*/ 	.word	0x0000fb10


	//   ....[38]....
        /*040c*/ 	.word	0x0000fbc0


	//   ....[39]....
        /*0410*/ 	.word	0x0000fc00


	//   ....[40]....
        /*0414*/ 	.word	0x000123b0


	//   ....[41]....
        /*0418*/ 	.word	0x00012550


	//   ....[42]....
        /*041c*/ 	.word	0x000125a0


	//   ....[43]....
        /*0420*/ 	.word	0x000126b0


	//   ....[44]....
        /*0424*/ 	.word	0x000129f0


	//   ....[45]....
        /*0428*/ 	.word	0x00012b00


	//   ....[46]....
        /*042c*/ 	.word	0x00012b20


	//   ....[47]....
        /*0430*/ 	.word	0x00012be0


	//   ....[48]....
        /*0434*/ 	.word	0x00014400


	//   ....[49]....
        /*0438*/ 	.word	0x00014410


	//   ....[50]....
        /*043c*/ 	.word	0x00014420


	//   ....[51]....
        /*0440*/ 	.word	0x00014440


	//   ....[52]....
        /*0444*/ 	.word	0x00014450


	//   ....[53]....
        /*0448*/ 	.word	0x00014480


	//   ....[54]....
        /*044c*/ 	.word	0x00014490


	//   ....[55]....
        /*0450*/ 	.word	0x000144d0


	//----- nvinfo : EIATTR_EXIT_INSTR_OFFSETS
	.align		4
.L_572:
        /*0454*/ 	.byte	0x04, 0x1c
        /*0456*/ 	.short	(.L_574 - .L_573)


	//   ....[0]....
.L_573:
        /*0458*/ 	.word	0x000004d0


	//   ....[1]....
        /*045c*/ 	.word	0x00001710


	//   ....[2]....
        /*0460*/ 	.word	0x00001790


	//   ....[3]....
        /*0464*/ 	.word	0x00016540


	//   ....[4]....
        /*0468*/ 	.word	0x00016620


	//   ....[5]....
        /*046c*/ 	.word	0x00016640


	//----- nvinfo : EIATTR_CTAIDZ_USED
	.align		4
.L_574:
        /*0470*/ 	.byte	0x01, 0x04
	.zero		2


	//----- nvinfo : EIATTR_CRS_STACK_SIZE
	.align		4
        /*0474*/ 	.byte	0x04, 0x1e
        /*0476*/ 	.short	(.L_576 - .L_575)
.L_575:
        /*0478*/ 	.word	0x00000000
.L_576:


//--------------------- .nv.info._ZN5flash16flash_fwd_kernelI23Flash_fwd_kernel_traitsILi128ELi128ELi32ELi4ELb0ELb0EN7cutlass6half_tE19Flash_kernel_traitsILi128ELi128ELi32ELi4ES3_EELb0ELb0ELb1ELb1ELb0ELb0ELb0ELb0EEEvNS_16Flash_fwd_paramsE --------------------------
	.section	.nv.info._ZN5flash16flash_fwd_kernelI23Flash_fwd_kernel_traitsILi128ELi128ELi32ELi4ELb0ELb0EN7cutlass6half_tE19Flash_kernel_traitsILi128ELi128ELi32ELi4ES3_EELb0ELb0ELb1ELb1ELb0ELb0ELb0ELb0EEEvNS_16Flash_fwd_paramsE,"",@"SHT_CUDA_INFO"
	.sectionflags	@""
	.align	4


	//----- nvinfo : EIATTR_CUDA_API_VERSION
	.align		4
        /*0000*/ 	.byte	0x04, 0x37
        /*0002*/ 	.short	(.L_578 - .L_577)
.L_577:
        /*0004*/ 	.word	0x00000082


	//----- nvinfo : EIATTR_SW2861232_WAR
	.align		4
.L_578:
        /*0008*/ 	.byte	0x01, 0x35
	.zero		2


	//----- nvinfo : EIATTR_PARAM_CBANK
	.align		4
        /*000c*/ 	.byte	0x04, 0x0a
        /*000e*/ 	.short	(.L_580 - .L_579)
	.align		4
.L_579:
        /*0010*/ 	.word	index@(.nv.constant0._ZN5flash16flash_fwd_kernelI23Flash_fwd_kernel_traitsILi128ELi128ELi32ELi4ELb0ELb0EN7cutlass6half_tE19Flash_kernel_traitsILi128ELi128ELi32ELi4ES3_EELb0ELb0ELb1ELb1ELb0ELb0ELb0ELb0EEEvNS_16Flash_fwd_paramsE)
        /*0014*/ 	.short	0x0160
        /*0016*/ 	.short	0x01d0


	//----- nvinfo : EIATTR_CBANK_PARAM_SIZE
	.align		4
.L_580:
        /*0018*/ 	.byte	0x03, 0x19
        /*001a*/ 	.short	0x01d0


	//----- nvinfo : EIATTR_KPARAM_INFO
	.align		4
        /*001c*/ 	.byte	0x04, 0x17
        /*001e*/ 	.short	(.L_582 - .L_581)
.L_581:
        /*0020*/ 	.word	0x00000000
        /*0024*/ 	.short	0x0000
        /*0026*/ 	.short	0x0000
        /*0028*/ 	.byte	0x00, 0xf0, 0x41, 0x07


	//----- nvinfo : EIATTR_MAXREG_COUNT
	.align		4
.L_582:
        /*002c*/ 	.byte	0x03, 0x1b
        /*002e*/ 	.short	0x00ff


	//----- nvinfo : EIATTR_NUM_BARRIERS
	.align		4
        /*0030*/ 	.byte	0x02, 0x4c
        /*0032*/ 	.byte	0x01
	.zero		1


	//----- nvinfo : EIATTR_ANNOTATIONS
	.align		4
        /*0034*/ 	.byte	0x04, 0x55
        /*0036*/ 	.short	(.L_584 - .L_583)


	//   ....[0]....
.L_583:
        /* <DEDUP_REMOVED lines=39> */


	//----- nvinfo : EIATTR_MERCURY_ISA_VERSION
	.align		4
.L_584:
        /*0290*/ 	.byte	0x03, 0x5f
        /*0292*/ 	.short	0x0000


	//----- nvinfo : EIATTR_COOP_GROUP_MASK_REGIDS
	.align		4
        /*0294*/ 	.byte	0x04, 0x29
        /*0296*/ 	.short	(.L_586 - .L_585)


	//   ....[0]....
.L_585:
        /*0298*/ 	.word	0xffffffff


	//   ....[1]....
        /*029c*/ 	.word	0xffffffff


	//   ....[2]....
        /*02a0*/ 	.word	0xffffffff


	//   ....[3]....
        /*02a4*/ 	.word	0xffffffff


	//   ....[4]....
        /*02a8*/ 	.word	0xffffffff


	//   ....[5]....
        /*02ac*/ 	.word	0xffffffff


	//   ....[6]....
        /*02b0*/ 	.word	0xffffffff


	//   ....[7]....
        /*02b4*/ 	.word	0xffffffff


	//   ....[8]....
        /*02b8*/ 	.word	0xffffffff


	//   ....[9]....
        /*02bc*/ 	.word	0xffffffff


	//   ....[10]....
        /*02c0*/ 	.word	0xffffffff


	//   ....[11]....
        /*02c4*/ 	.word	0xffffffff


	//   ....[12]....
        /*02c8*/ 	.word	0xffffffff


	//   ....[13]....
        /*02cc*/ 	.word	0xffffffff


	//   ....[14]....
        /*02d0*/ 	.word	0xffffffff


	//   ....[15]....
        /*02d4*/ 	.word	0xffffffff


	//   ....[16]....
        /*02d8*/ 	.word	0xffffffff


	//   ....[17]....
        /*02dc*/ 	.word	0xffffffff


	//   ....[18]....
        /*02e0*/ 	.word	0xffffffff


	//   ....[19]....
        /*02e4*/ 	.word	0xffffffff


	//   ....[20]....
        /*02e8*/ 	.word	0xffffffff


	//   ....[21]....
        /*02ec*/ 	.word	0xffffffff


	//   ....[22]....
        /*02f0*/ 	.word	0xffffffff


	//   ....[23]....
        /*02f4*/ 	.word	0xffffffff


	//   ....[24]....
        /*02f8*/ 	.word	0xffffffff


	//   ....[25]....
        /*02fc*/ 	.word	0xffffffff


	//   ....[26]....
        /*0300*/ 	.word	0xffffffff


	//   ....[27]....
        /*0304*/ 	.word	0xffffffff


	//   ....[28]....
        /*0308*/ 	.word	0xffffffff


	//   ....[29]....
        /*030c*/ 	.word	0xffffffff


	//   ....[30]....
        /*0310*/ 	.word	0xffffffff


	//   ....[31]....
        /*0314*/ 	.word	0xffffffff


	//   ....[32]....
        /*0318*/ 	.word	0xffffffff


	//   ....[33]....
        /*031c*/ 	.word	0xffffffff


	//   ....[34]....
        /*0320*/ 	.word	0xffffffff


	//   ....[35]....
        /*0324*/ 	.word	0xffffffff


	//   ....[36]....
        /*0328*/ 	.word	0xffffffff


	//   ....[37]....
        /*032c*/ 	.word	0xffffffff


	//   ....[38]....
        /*0330*/ 	.word	0xffffffff


	//   ....[39]....
        /*0334*/ 	.word	0xffffffff


	//   ....[40]....
        /*0338*/ 	.word	0xffffffff


	//   ....[41]....
        /*033c*/ 	.word	0xffffffff


	//   ....[42]....
        /*0340*/ 	.word	0xffffffff


	//   ....[43]....
        /*0344*/ 	.word	0xffffffff


	//   ....[44]....
        /*0348*/ 	.word	0xffffffff


	//   ....[45]....
        /*034c*/ 	.word	0xffffffff


	//   ....[46]....
        /*0350*/ 	.word	0xffffffff


	//   ....[47]....
        /*0354*/ 	.word	0xffffffff


	//   ....[48]....
        /*0358*/ 	.word	0xffffffff


	//   ....[49]....
        /*035c*/ 	.word	0xffffffff


	//   ....[50]....
        /*0360*/ 	.word	0xffffffff


	//   ....[51]....
        /*0364*/ 	.word	0xffffffff


	//   ....[52]....
        /*0368*/ 	.word	0xffffffff


	//   ....[53]....
        /*036c*/ 	.word	0xffffffff


	//   ....[54]....
        /*0370*/ 	.word	0xffffffff


	//   ....[55]....
        /*0374*/ 	.word	0xffffffff


	//----- nvinfo : EIATTR_COOP_GROUP_INSTR_OFFSETS
	.align		4
.L_586:
        /*0378*/ 	.byte	0x04, 0x28
        /*037a*/ 	.short	(.L_588 - .L_587)


	//   ....[0]....
.L_587:
        /*037c*/ 	.word	0x00005790


	//   ....[1]....
        /*0380*/ 	.word	0x00005840


	//   ....[2]....
        /*0384*/ 	.word	0x00005850


	//   ....[3]....
        /*0388*/ 	.word	0x000058d0


	//   ....[4]....
        /*038c*/ 	.word	0x00005c30


	//   ....[5]....
        /*0390*/ 	.word	0x00005cf0


	//   ....[6]....
        /*0394*/ 	.word	0x00005d20


	//   ....[7]....
        /*0398*/ 	.word	0x00005e10


	//   ....[8]....
        /*039c*/ 	.word	0x00008470


	//   ....[9]....
        /*03a0*/ 	.word	0x000084c0


	//   ....[10]....
        /*03a4*/ 	.word	0x00008550


	//   ....[11]....
        /*03a8*/ 	.word	0x00008580


	//   ....[12]....
        /*03ac*/ 	.word	0x000085b0


	//   ....[13]....
        /*03b0*/ 	.word	0x00008630


	//   ....[14]....
        /*03b4*/ 	.word	0x000086b0


	//   ....[15]....
        /*03b8*/ 	.word	0x000086e0


	//   ....[16]....
        /*03bc*/ 	.word	0x0000bd00


	//   ....[17]....
        /*03c0*/ 	.word	0x0000bde0


	//   ....[18]....
        /*03c4*/ 	.word	0x0000be10


	//   ....[19]....
        /*03c8*/ 	.word	0x0000be40


	//   ....[20]....
        /*03cc*/ 	.word	0x0000be80


	//   ....[21]....
        /*03d0*/ 	.word	0x0000bec0


	//   ....[22]....
        /*03d4*/ 	.word	0x0000bef0


	//   ....[23]....
        /*03d8*/ 	.word	0x0000c000


	//   ....[24]....
        /*03dc*/ 	.word	0x0000f4b0


	//   ....[25]....
        /*03e0*/ 	.word	0x0000f4f0


	//   ....[26]....
        /*03e4*/ 	.word	0x0000f580


	//   ....[27]....
        /*03e8*/ 	.word	0x0000f5b0


	//   ....[28]....
        /*03ec*/ 	.word	0x0000f5e0


	//   ....[29]....
        /*03f0*/ 	.word	0x0000f660


	//   ....[30]....
        /*03f4*/ 	.word	0x0000f6e0


	//   ....[31]....
        /*03f8*/ 	.word	0x0000f710


	//   ....[32]....
        /*03fc*/ 	.word	0x00012d30


	//   ....[33]....
        /*0400*/ 	.word	0x00012e10


	//   ....[34]....
        /*0404*/ 	.word	0x00012e40


	//   ....[35]....
        /*0408*/ 	.word	0x00012e70


	//   ....[36]....
        /*040c*/ 	.word	0x00012ec0


	//   ....[37]....
        /*0410*/ 	.word	0x00012ef0


	//   ....[38]....
        /*0414*/ 	.word	0x00012f20


	//   ....[39]....
        /*0418*/ 	.word	0x00013010


	//   ....[40]....
        /*041c*/ 	.word	0x00016280


	//   ....[41]....
        /*0420*/ 	.word	0x000162d0


	//   ....[42]....
        /*0424*/ 	.word	0x000163c0


	//   ....[43]....
        /*0428*/ 	.word	0x00016570


	//   ....[44]....
        /*042c*/ 	.word	0x00016630


	//   ....[45]....
        /*0430*/ 	.word	0x000166f0


	//   ....[46]....
        /*0434*/ 	.word	0x00016740


	//   ....[47]....
        /*0438*/ 	.word	0x00016780


	//   ....[48]....
        /*043c*/ 	.word	0x00018000


	//   ....[49]....
        /*0440*/ 	.word	0x00018010


	//   ....[50]....
        /*0444*/ 	.word	0x00018020


	//   ....[51]....
        /*0448*/ 	.word	0x00018030


	//   ....[52]....
        /*044c*/ 	.word	0x00018060


	//   ....[53]....
        /*0450*/ 	.word	0x00018080


	//   ....[54]....
        /*0454*/ 	.word	0x000180c0


	//   ....[55]....
        /*0458*/ 	.word	0x000180f0


	//----- nvinfo : EIATTR_EXIT_INSTR_OFFSETS
	.align		4
.L_588:
        /*045c*/ 	.byte	0x04, 0x1c
        /*045e*/ 	.short	(.L_590 - .L_589)


	//   ....[0]....
.L_589:
        /*0460*/ 	.word	0x000004d0


	//   ....[1]....
        /*0464*/ 	.word	0x00001710


	//   ....[2]....
        /*0468*/ 	.word	0x00001790


	//   ....[3]....
        /*046c*/ 	.word	0x0001a1c0


	//   ....[4]....
        /*0470*/ 	.word	0x0001a2a0


	//   ....[5]....
        /*0474*/ 	.word	0x0001a2c0


	//----- nvinfo : EIATTR_CTAIDZ_USED
	.align		4
.L_590:
        /*0478*/ 	.byte	0x01, 0x04
	.zero		2


	//----- nvinfo : EIATTR_CRS_STACK_SIZE
	.align		4
        /*047c*/ 	.byte	0x04, 0x1e
        /*047e*/ 	.short	(.L_592 - .L_591)
.L_591:
        /*0480*/ 	.word	0x00000000
.L_592:


//--------------------- .nv.info._ZN5flash16flash_fwd_kernelI23Flash_fwd_kernel_traitsILi128ELi128ELi32ELi4ELb0ELb0EN7cutlass6half_tE19Flash_kernel_traitsILi128ELi128ELi32ELi4ES3_EELb1ELb0ELb0ELb0ELb0ELb1ELb0ELb0EEEvNS_16Flash_fwd_paramsE --------------------------
	.section	.nv.info._ZN5flash16flash_fwd_kernelI23Flash_fwd_kernel_traitsILi128ELi128ELi32ELi4ELb0ELb0EN7cutlass6half_tE19Flash_kernel_traitsILi128ELi128ELi32ELi4ES3_EELb1ELb0ELb0ELb0ELb0ELb1ELb0ELb0EEEvNS_16Flash_fwd_paramsE,"",@"SHT_CUDA_INFO"
	.sectionflags	@""
	.align	4


	//----- nvinfo : EIATTR_CUDA_API_VERSION
	.align		4
        /*0000*/ 	.byte	0x04, 0x37
        /*0002*/ 	.short	(.L_594 - .L_593)
.L_593:
        /*0004*/ 	.word	0x00000082


	//----- nvinfo : EIATTR_SW2861232_WAR
	.align		4
.L_594:
        /*0008*/ 	.byte	0x01, 0x35
	.zero		2


	//----- nvinfo : EIATTR_PARAM_CBANK
	.align		4
        /*000c*/ 	.byte	0x04, 0x0a
        /*000e*/ 	.short	(.L_596 - .L_595)
	.align		4
.L_595:
        /*0010*/ 	.word	index@(.nv.constant0._ZN5flash16flash_fwd_kernelI23Flash_fwd_kernel_traitsILi128ELi128ELi32ELi4ELb0ELb0EN7cutlass6half_tE19Flash_kernel_traitsILi128ELi128ELi32ELi4ES3_EELb1ELb0ELb0ELb0ELb0ELb1ELb0ELb0EEEvNS_16Flash_fwd_paramsE)
        /*0014*/ 	.short	0x0160
        /*0016*/ 	.short	0x01d0


	//----- nvinfo : EIATTR_CBANK_PARAM_SIZE
	.align		4
.L_596:
        /*0018*/ 	.byte	0x03, 0x19
        /*001a*/ 	.short	0x01d0


	//----- nvinfo : EIATTR_KPARAM_INFO
	.align		4
        /*001c*/ 	.byte	0x04, 0x17
        /*001e*/ 	.short	(.L_598 - .L_597)
.L_597:
        /*0020*/ 	.word	0x00000000
        /*0024*/ 	.short	0x0000
        /*0026*/ 	.short	0x0000
        /*0028*/ 	.byte	0x00, 0xf0, 0x41, 0x07


	//----- nvinfo : EIATTR_MAXREG_COUNT
	.align		4
.L_598:
        /*002c*/ 	.byte	0x03, 0x1b
        /*002e*/ 	.short	0x00ff


	//----- nvinfo : EIATTR_NUM_BARRIERS
	.align		4
        /*0030*/ 	.byte	0x02, 0x4c
        /*0032*/ 	.byte	0x01
	.zero		1


	//----- nvinfo : EIATTR_ANNOTATIONS
	.align		4
        /*0034*/ 	.byte	0x04, 0x55
        /*0036*/ 	.short	(.L_600 - .L_599)


	//   ....[0]....
.L_599:
        /* <DEDUP_REMOVED lines=11> */


	//----- nvinfo : EIATTR_MERCURY_ISA_VERSION
	.align		4
.L_600:
        /*00d8*/ 	.byte	0x03, 0x5f
        /*00da*/ 	.short	0x0000


	//----- nvinfo : EIATTR_COOP_GROUP_MASK_REGIDS
	.align		4
        /*00dc*/ 	.byte	0x04, 0x29
        /*00de*/ 	.short	(.L_602 - .L_601)


	//   ....[0]....
.L_601:
        /*00e0*/ 	.word	0xffffffff


	//   ....[1]....
        /*00e4*/ 	.word	0xffffffff


	//   ....[2]....
        /*00e8*/ 	.word	0xffffffff


	//   ....[3]....
        /*00ec*/ 	.word	0xffffffff


	//   ....[4]....
        /*00f0*/ 	.word	0xffffffff


	//   ....[5]....
        /*00f4*/ 	.word	0xffffffff


	//   ....[6]....
        /*00f8*/ 	.word	0xffffffff


	//   ....[7]....
        /*00fc*/ 	.word	0xffffffff


	//   ....[8]....
        /*0100*/ 	.word	0xffffffff


	//   ....[9]....
        /*0104*/ 	.word	0xffffffff


	//   ....[10]....
        /*0108*/ 	.word	0xffffffff


	//   ....[11]....
        /*010c*/ 	.word	0xffffffff


	//   ....[12]....
        /*0110*/ 	.word	0xffffffff


	//   ....[13]....
        /*0114*/ 	.word	0xffffffff


	//   ....[14]....
        /*0118*/ 	.word	0xffffffff


	//   ....[15]....
        /*011c*/ 	.word	0xffffffff


	//   ....[16]....
        /*0120*/ 	.word	0xffffffff


	//   ....[17]....
        /*0124*/ 	.word	0xffffffff


	//   ....[18]....
        /*0128*/ 	.word	0xffffffff


	//   ....[19]....
        /*012c*/ 	.word	0xffffffff


	//   ....[20]....
        /*0130*/ 	.word	0xffffffff


	//   ....[21]....
        /*0134*/ 	.word	0xffffffff


	//   ....[22]....
        /*0138*/ 	.word	0xffffffff


	//   ....[23]....
        /*013c*/ 	.word	0xffffffff


	//----- nvinfo : EIATTR_COOP_GROUP_INSTR_OFFSETS
	.align		4
.L_602:
        /*0140*/ 	.byte	0x04, 0x28
        /*0142*/ 	.short	(.L_604 - .L_603)


	//   ....[0]....
.L_603:
        /*0144*/ 	.word	0x00002a10


	//   ....[1]....
        /*0148*/ 	.word	0x00002b10


	//   ....[2]....
        /*014c*/ 	.word	0x00002b20


	//   ....[3]....
        /*0150*/ 	.word	0x00002bb0


	//   ....[4]....
        /*0154*/ 	.word	0x000031b0


	//   ....[5]....
        /*0158*/ 	.word	0x000034f0


	//   ....[6]....
        /*015c*/ 	.word	0x00003530


	//   ....[7]....
        /*0160*/ 	.word	0x00003650


	//   ....[8]....
        /*0164*/ 	.word	0x00004dd0


	//   ....[9]....
        /*0168*/ 	.word	0x00004e50


	//   ....[10]....
        /*016c*/ 	.word	0x00004e70


	//   ....[11]....
        /*0170*/ 	.word	0x00004eb0


	//   ....[12]....
        /*0174*/ 	.word	0x00004ec0


	//   ....[13]....
        /*0178*/ 	.word	0x00004ed0


	//   ....[14]....
        /*017c*/ 	.word	0x00005330


	//   ....[15]....
        /*0180*/ 	.word	0x00005450


	//   ....[16]....
        /*0184*/ 	.word	0x00006ea0


	//   ....[17]....
        /*0188*/ 	.word	0x00006ee0


	//   ....[18]....
        /*018c*/ 	.word	0x00006fa0


	//   ....[19]....
        /*0190*/ 	.word	0x00006fe0


	//   ....[20]....
        /*0194*/ 	.word	0x00007010


	//   ....[21]....
        /*0198*/ 	.word	0x00007050


	//   ....[22]....
        /*019c*/ 	.word	0x00007180


	//   ....[23]....
        /*01a0*/ 	.word	0x000071d0


	//----- nvinfo : EIATTR_EXIT_INSTR_OFFSETS
	.align		4
.L_604:
        /*01a4*/ 	.byte	0x04, 0x1c
        /*01a6*/ 	.short	(.L_606 - .L_605)


	//   ....[0]....
.L_605:
        /*01a8*/ 	.word	0x00000720


	//   ....[1]....
        /*01ac*/ 	.word	0x000092a0


	//   ....[2]....
        /*01b0*/ 	.word	0x00009370


	//   ....[3]....
        /*01b4*/ 	.word	0x0000a320


	//   ....[4]....
        /*01b8*/ 	.word	0x0000a3a0


	//----- nvinfo : EIATTR_CTAIDZ_USED
	.align		4
.L_606:
        /*01bc*/ 	.byte	0x01, 0x04
	.zero		2


	//----- nvinfo : EIATTR_CRS_STACK_SIZE
	.align		4
        /*01c0*/ 	.byte	0x04, 0x1e
        /*01c2*/ 	.short	(.L_608 - .L_607)
.L_607:
        /*01c4*/ 	.word	0x00000000
.L_608:


//--------------------- .nv.info._ZN5flash16flash_fwd_kernelI23Flash_fwd_kernel_traitsILi128ELi128ELi32ELi4ELb0ELb0EN7cutlass6half_tE19Flash_kernel_traitsILi128ELi128ELi32ELi4ES3_EELb0ELb0ELb0ELb0ELb0ELb1ELb1ELb0EEEvNS_16Flash_fwd_paramsE --------------------------
	.section	.nv.info._ZN5flash16flash_fwd_kernelI23Flash_fwd_kernel_traitsILi128ELi128ELi32ELi4ELb0ELb0EN7cutlass6half_tE19Flash_kernel_traitsILi128ELi128ELi32ELi4ES3_EELb0ELb0ELb0ELb0ELb0ELb1ELb1ELb0EEEvNS_16Flash_fwd_paramsE,"",@"SHT_CUDA_INFO"
	.sectionflags	@""
	.align	4


	//----- nvinfo : EIATTR_CUDA_API_VERSION
	.align		4
        /*0000*/ 	.byte	0x04, 0x37
        /*0002*/ 	.short	(.L_610 - .L_609)
.L_609:
        /*0004*/ 	.word	0x00000082


	//----- nvinfo : EIATTR_SW2861232_WAR
	.align		4
.L_610:
        /*0008*/ 	.byte	0x01, 0x35
	.zero		2


	//----- nvinfo : EIATTR_PARAM_CBANK
	.align		4
        /*000c*/ 	.byte	0x04, 0x0a
        /*000e*/ 	.short	(.L_612 - .L_611)
	.align		4
.L_611:
        /*0010*/ 	.word	index@(.nv.constant0._ZN5flash16flash_fwd_kernelI23Flash_fwd_kernel_traitsILi128ELi128ELi32ELi4ELb0ELb0EN7cutlass6half_tE19Flash_kernel_traitsILi128ELi128ELi32ELi4ES3_EELb0ELb0ELb0ELb0ELb0ELb1ELb1ELb0EEEvNS_16Flash_fwd_paramsE)
        /*0014*/ 	.short	0x0160
        /*0016*/ 	.short	0x01d0


	//----- nvinfo : EIATTR_CBANK_PARAM_SIZE
	.align		4
.L_612:
        /*0018*/ 	.byte	0x03, 0x19
        /*001a*/ 	.short	0x01d0


	//----- nvinfo : EIATTR_KPARAM_INFO
	.align		4
        /*001c*/ 	.byte	0x04, 0x17
        /*001e*/ 	.short	(.L_614 - .L_613)
.L_613:
        /*0020*/ 	.word	0x00000000
        /*0024*/ 	.short	0x0000
        /*0026*/ 	.short	0x0000
        /*0028*/ 	.byte	0x00, 0xf0, 0x41, 0x07


	//----- nvinfo : EIATTR_MAXREG_COUNT
	.align		4
.L_614:
        /*002c*/ 	.byte	0x03, 0x1b
        /*002e*/ 	.short	0x00ff


	//----- nvinfo : EIATTR_NUM_BARRIERS
	.align		4
        /*0030*/ 	.byte	0x02, 0x4c
        /*0032*/ 	.byte	0x01
	.zero		1


	//----- nvinfo : EIATTR_ANNOTATIONS
	.align		4
        /*0034*/ 	.byte	0x04, 0x55
        /*0036*/ 	.short	(.L_616 - .L_615)


	//   ....[0]....
.L_615:
        /* <DEDUP_REMOVED lines=18> */


	//----- nvinfo : EIATTR_MERCURY_ISA_VERSION
	.align		4
.L_616:
        /*0148*/ 	.byte	0x03, 0x5f
        /*014a*/ 	.short	0x0000


	//----- nvinfo : EIATTR_COOP_GROUP_MASK_REGIDS
	.align		4
        /*014c*/ 	.byte	0x04, 0x29
        /*014e*/ 	.short	(.L_618 - .L_617)


	//   ....[0]....
.L_617:
        /*0150*/ 	.word	0xffffffff


	//   ....[1]....
        /*0154*/ 	.word	0xffffffff


	//   ....[2]....
        /*0158*/ 	.word	0xffffffff


	//   ....[3]....
        /*015c*/ 	.word	0xffffffff


	//   ....[4]....
        /*0160*/ 	.word	0xffffffff


	//   ....[5]....
        /*0164*/ 	.word	0xffffffff


	//   ....[6]....
        /*0168*/ 	.word	0xffffffff


	//   ....[7]....
        /*016c*/ 	.word	0xffffffff


	//   ....[8]....
        /*0170*/ 	.word	0xffffffff


	//   ....[9]....
        /*0174*/ 	.word	0xffffffff


	//   ....[10]....
        /*0178*/ 	.word	0xffffffff


	//   ....[11]....
        /*017c*/ 	.word	0xffffffff


	//   ....[12]....
        /*0180*/ 	.word	0xffffffff


	//   ....[13]....
        /*0184*/ 	.word	0xffffffff


	//   ....[14]....
        /*0188*/ 	.word	0xffffffff


	//   ....[15]....
        /*018c*/ 	.word	0xffffffff


	//   ....[16]....
        /*0190*/ 	.word	0xffffffff


	//   ....[17]....
        /*0194*/ 	.word	0xffffffff


	//   ....[18]....
        /*0198*/ 	.word	0xffffffff


	//   ....[19]....
        /*019c*/ 	.word	0xffffffff


	//   ....[20]....
        /*01a0*/ 	.word	0xffffffff


	//   ....[21]....
        /*01a4*/ 	.word	0xffffffff


	//   ....[22]....
        /*01a8*/ 	.word	0xffffffff


	//   ....[23]....
        /*01ac*/ 	.word	0xffffffff


	//----- nvinfo : EIATTR_COOP_GROUP_INSTR_OFFSETS
	.align		4
.L_618:
        /*01b0*/ 	.byte	0x04, 0x28
        /*01b2*/ 	.short	(.L_620 - .L_619)


	//   ....[0]....
.L_619:
        /*01b4*/ 	.word	0x000027d0


	//   ....[1]....
        /*01b8*/ 	.word	0x00002880


	//   ....[2]....
        /*01bc*/ 	.word	0x00002890


	//   ....[3]....
        /*01c0*/ 	.word	0x00002910


	//   ....[4]....
        /*01c4*/ 	.word	0x00002c80


	//   ....[5]....
        /*01c8*/ 	.word	0x00002d40


	//   ....[6]....
        /*01cc*/ 	.word	0x00002d70


	//   ....[7]....
        /*01d0*/ 	.word	0x00002e20


	//   ....[8]....
        /*01d4*/ 	.word	0x000045b0


	//   ....[9]....
        /*01d8*/ 	.word	0x000046a0


	//   ....[10]....
        /*01dc*/ 	.word	0x000046e0


	//   ....[11]....
        /*01e0*/ 	.word	0x000046f0


	//   ....[12]....
        /*01e4*/ 	.word	0x00004700


	//   ....[13]....
        /*01e8*/ 	.word	0x00004730


	//   ....[14]....
        /*01ec*/ 	.word	0x00004780


	//   ....[15]....
        /*01f0*/ 	.word	0x000047b0


	//   ....[16]....
        /*01f4*/ 	.word	0x00005da0


	//   ....[17]....
        /*01f8*/ 	.word	0x00005db0


	//   ....[18]....
        /*01fc*/ 	.word	0x00005e00


	//   ....[19]....
        /*0200*/ 	.word	0x00005e40


	//   ....[20]....
        /*0204*/ 	.word	0x00005ec0


	//   ....[21]....
        /*0208*/ 	.word	0x00005ef0


	//   ....[22]....
        /*020c*/ 	.word	0x00005f30


	//   ....[23]....
        /*0210*/ 	.word	0x00005f60


	//----- nvinfo : EIATTR_EXIT_INSTR_OFFSETS
	.align		4
.L_620:
        /*0214*/ 	.byte	0x04, 0x1c
        /*0216*/ 	.short	(.L_622 - .L_621)


	//   ....[0]....
.L_621:
        /*0218*/ 	.word	0x00000300


	//   ....[1]....
        /*021c*/ 	.word	0x00008110


	//   ....[2]....
        /*0220*/ 	.word	0x000081e0


	//   ....[3]....
        /*0224*/ 	.word	0x00009120


	//   ....[4]....
        /*0228*/ 	.word	0x000091a0


	//----- nvinfo : EIATTR_CTAIDZ_USED
	.align		4
.L_622:
        /*022c*/ 	.byte	0x01, 0x04
	.zero		2


	//----- nvinfo : EIATTR_CRS_STACK_SIZE
	.align		4
        /*0230*/ 	.byte	0x04, 0x1e
        /*0232*/ 	.short	(.L_624 - .L_623)
.L_623:
        /*0234*/ 	.word	0x00000000
.L_624:


//--------------------- .nv.info._ZN5flash16flash_fwd_kernelI23Flash_fwd_kernel_traitsILi128ELi128ELi32ELi4ELb0ELb0EN7cutlass6half_tE19Flash_kernel_traitsILi128ELi128ELi32ELi4ES3_EELb1ELb0ELb0ELb0ELb0ELb0ELb0ELb0EEEvNS_16Flash_fwd_paramsE --------------------------
	.section	.nv.info._ZN5flash16flash_fwd_kernelI23Flash_fwd_kernel_traitsILi128ELi128ELi32ELi4ELb0ELb0EN7cutlass6half_tE19Flash_kernel_traitsILi128ELi128ELi32ELi4ES3_EELb1ELb0ELb0ELb0ELb0ELb0ELb0ELb0EEEvNS_16Flash_fwd_paramsE,"",@"SHT_CUDA_INFO"
	.sectionflags	@""
	.align	4


	//----- nvinfo : EIATTR_CUDA_API_VERSION
	.align		4
        /*0000*/ 	.byte	0x04, 0x37
        /*0002*/ 	.short	(.L_626 - .L_625)
.L_625:
        /*0004*/ 	.word	0x00000082


	//----- nvinfo : EIATTR_SW2861232_WAR
	.align		4
.L_626:
        /*0008*/ 	.byte	0x01, 0x35
	.zero		2


	//----- nvinfo : EIATTR_PARAM_CBANK
	.align		4
        /*000c*/ 	.byte	0x04, 0x0a
        /*000e*/ 	.short	(.L_628 - .L_627)
	.align		4
.L_627:
        /*0010*/ 	.word	index@(.nv.constant0._ZN5flash16flash_fwd_kernelI23Flash_fwd_kernel_traitsILi128ELi128ELi32ELi4ELb0ELb0EN7cutlass6half_tE19Flash_kernel_traitsILi128ELi128ELi32ELi4ES3_EELb1ELb0ELb0ELb0ELb0ELb0ELb0ELb0EEEvNS_16Flash_fwd_paramsE)
        /*0014*/ 	.short	0x0160
        /*0016*/ 	.short	0x01d0


	//----- nvinfo : EIATTR_CBANK_PARAM_SIZE
	.align		4
.L_628:
        /*0018*/ 	.byte	0x03, 0x19
        /*001a*/ 	.short	0x01d0


	//----- nvinfo : EIATTR_KPARAM_INFO
	.align		4
        /*001c*/ 	.byte	0x04, 0x17
        /*001e*/ 	.short	(.L_630 - .L_629)
.L_629:
        /*0020*/ 	.word	0x00000000
        /*0024*/ 	.short	0x0000
        /*0026*/ 	.short	0x0000
        /*0028*/ 	.byte	0x00, 0xf0, 0x41, 0x07


	//----- nvinfo : EIATTR_MAXREG_COUNT
	.align		4
.L_630:
        /*002c*/ 	.byte	0x03, 0x1b
        /*002e*/ 	.short	0x00ff


	//----- nvinfo : EIATTR_NUM_BARRIERS
	.align		4
        /*0030*/ 	.byte	0x02, 0x4c
        /*0032*/ 	.byte	0x01
	.zero		1


	//----- nvinfo : EIATTR_ANNOTATIONS
	.align		4
        /*0034*/ 	.byte	0x04, 0x55
        /*0036*/ 	.short	(.L_632 - .L_631)


	//   ....[0]....
.L_631:
        /* <DEDUP_REMOVED lines=11> */


	//----- nvinfo : EIATTR_MERCURY_ISA_VERSION
	.align		4
.L_632:
        /*00d0*/ 	.byte	0x03, 0x5f
        /*00d2*/ 	.short	0x0000


	//----- nvinfo : EIATTR_COOP_GROUP_MASK_REGIDS
	.align		4
        /*00d4*/ 	.byte	0x04, 0x29
        /*00d6*/ 	.short	(.L_634 - .L_633)


	//   ....[0]....
.L_633:
        /*00d8*/ 	.word	0xffffffff


	//   ....[1]....
        /*00dc*/ 	.word	0xffffffff


	//   ....[2]....
        /*00e0*/ 	.word	0xffffffff


	//   ....[3]....
        /*00e4*/ 	.word	0xffffffff


	//   ....[4]....
        /*00e8*/ 	.word	0xffffffff


	//   ....[5]....
        /*00ec*/ 	.word	0xffffffff


	//   ....[6]....
        /*00f0*/ 	.word	0xffffffff


	//   ....[7]....
        /*00f4*/ 	.word	0xffffffff


	//   ....[8]....
        /*00f8*/ 	.word	0xffffffff


	//   ....[9]....
        /*00fc*/ 	.word	0xffffffff


	//   ....[10]....
        /*0100*/ 	.word	0xffffffff


	//   ....[11]....
        /*0104*/ 	.word	0xffffffff


	//   ....[12]....
        /*0108*/ 	.word	0xffffffff


	//   ....[13]....
        /*010c*/ 	.word	0xffffffff


	//   ....[14]....
        /*0110*/ 	.word	0xffffffff


	//   ....[15]....
        /*0114*/ 	.word	0xffffffff


	//   ....[16]....
        /*0118*/ 	.word	0xffffffff


	//   ....[17]....
        /*011c*/ 	.word	0xffffffff


	//   ....[18]....
        /*0120*/ 	.word	0xffffffff


	//   ....[19]....
        /*0124*/ 	.word	0xffffffff


	//   ....[20]....
        /*0128*/ 	.word	0xffffffff


	//   ....[21]....
        /*012c*/ 	.word	0xffffffff


	//   ....[22]....
        /*0130*/ 	.word	0xffffffff


	//   ....[23]....
        /*0134*/ 	.word	0xffffffff


	//----- nvinfo : EIATTR_COOP_GROUP_INSTR_OFFSETS
	.align		4
.L_634:
        /*0138*/ 	.byte	0x04, 0x28
        /*013a*/ 	.short	(.L_636 - .L_635)


	//   ....[0]....
.L_635:
        /*013c*/ 	.word	0x000037c0


	//   ....[1]....
        /*0140*/ 	.word	0x00003800


	//   ....[2]....
        /*0144*/ 	.word	0x00003870


	//   ....[3]....
        /*0148*/ 	.word	0x00003890


	//   ....[4]....
        /*014c*/ 	.word	0x00003f50


	//   ....[5]....
        /*0150*/ 	.word	0x000042c0


	//   ....[6]....
        /*0154*/ 	.word	0x00004300


	//   ....[7]....
        /*0158*/ 	.word	0x00004420


	//   ....[8]....
        /*015c*/ 	.word	0x00005e80


	//   ....[9]....
        /*0160*/ 	.word	0x00005f00


	//   ....[10]....
        /*0164*/ 	.word	0x00005f20


	//   ....[11]....
        /*0168*/ 	.word	0x00005f40


	//   ....[12]....
        /*016c*/ 	.word	0x00005f60


	//   ....[13]....
        /*0170*/ 	.word	0x00005f80


	//   ....[14]....
        /*0174*/ 	.word	0x000063e0


	//   ....[15]....
        /*0178*/ 	.word	0x00006500


	//   ....[16]....
        /*017c*/ 	.word	0x00007f50


	//   ....[17]....
        /*0180*/ 	.word	0x00007f90


	//   ....[18]....
        /*0184*/ 	.word	0x00008050


	//   ....[19]....
        /*0188*/ 	.word	0x00008090


	//   ....[20]....
        /*018c*/ 	.word	0x000080c0


	//   ....[21]....
        /*0190*/ 	.word	0x00008100


	//   ....[22]....
        /*0194*/ 	.word	0x00008230


	//   ....[23]....
        /*0198*/ 	.word	0x00008280


	//----- nvinfo : EIATTR_EXIT_INSTR_OFFSETS
	.align		4
.L_636:
        /*019c*/ 	.byte	0x04, 0x1c
        /*019e*/ 	.short	(.L_638 - .L_637)


	//   ....[0]....
.L_637:
        /*01a0*/ 	.word	0x00000720


	//   ....[1]....
        /*01a4*/ 	.word	0x0000a430


	//   ....[2]....
        /*01a8*/ 	.word	0x0000a510


	//   ....[3]....
        /*01ac*/ 	.word	0x0000a530


	//   ....[4]....
        /*01b0*/ 	.word	0x0000b5f0


	//   ....[5]....
        /*01b4*/ 	.word	0x0000b670


	//----- nvinfo : EIATTR_CTAIDZ_USED
	.align		4
.L_638:
        /*01b8*/ 	.byte	0x01, 0x04
	.zero		2


	//----- nvinfo : EIATTR_CRS_STACK_SIZE
	.align		4
        /*01bc*/ 	.byte	0x04, 0x1e
        /*01be*/ 	.short	(.L_640 - .L_639)
.L_639:
        /*01c0*/ 	.word	0x00000000
.L_640:


//--------------------- .nv.info._ZN5flash16flash_fwd_kernelI23Flash_fwd_kernel_traitsILi128ELi128ELi32ELi4ELb0ELb0EN7cutlass6half_tE19Flash_kernel_traitsILi128ELi128ELi32ELi4ES3_EELb1ELb0ELb1ELb0ELb0ELb0ELb0ELb0EEEvNS_16Flash_fwd_paramsE --------------------------
	.section	.nv.info._ZN5flash16flash_fwd_kernelI23Flash_fwd_kernel_traitsILi128ELi128ELi32ELi4ELb0ELb0EN7cutlass6half_tE19Flash_kernel_traitsILi128ELi128ELi32ELi4ES3_EELb1ELb0ELb1ELb0ELb0ELb0ELb0ELb0EEEvNS_16Flash_fwd_paramsE,"",@"SHT_CUDA_INFO"
	.sectionflags	@""
	.align	4


	//----- nvinfo : EIATTR_CUDA_API_VERSION
	.align		4
        /*0000*/ 	.byte	0x04, 0x37
        /*0002*/ 	.short	(.L_642 - .L_641)
.L_641:
        /*0004*/ 	.word	0x00000082


	//----- nvinfo : EIATTR_SW2861232_WAR
	.align		4
.L_642:
        /*0008*/ 	.byte	0x01, 0x35
	.zero		2


	//----- nvinfo : EIATTR_PARAM_CBANK
	.align		4
        /*000c*/ 	.byte	0x04, 0x0a
        /*000e*/ 	.short	(.L_644 - .L_643)
	.align		4
.L_643:
        /*0010*/ 	.word	index@(.nv.constant0._ZN5flash16flash_fwd_kernelI23Flash_fwd_kernel_traitsILi128ELi128ELi32ELi4ELb0ELb0EN7cutlass6half_tE19Flash_kernel_traitsILi128ELi128ELi32ELi4ES3_EELb1ELb0ELb1ELb0ELb0ELb0ELb0ELb0EEEvNS_16Flash_fwd_paramsE)
        /*0014*/ 	.short	0x0160
        /*0016*/ 	.short	0x01d0


	//----- nvinfo : EIATTR_CBANK_PARAM_SIZE
	.align		4
.L_644:
        /*0018*/ 	.byte	0x03, 0x19
        /*001a*/ 	.short	0x01d0


	//----- nvinfo : EIATTR_KPARAM_INFO
	.align		4
        /*001c*/ 	.byte	0x04, 0x17
        /*001e*/ 	.short	(.L_646 - .L_645)
.L_645:
        /*0020*/ 	.word	0x00000000
        /*0024*/ 	.short	0x0000
        /*0026*/ 	.short	0x0000
        /*0028*/ 	.byte	0x00, 0xf0, 0x41, 0x07


	//----- nvinfo : EIATTR_MAXREG_COUNT
	.align		4
.L_646:
        /*002c*/ 	.byte	0x03, 0x1b
        /*002e*/ 	.short	0x00ff


	//----- nvinfo : EIATTR_NUM_BARRIERS
	.align		4
        /*0030*/ 	.byte	0x02, 0x4c
        /*0032*/ 	.byte	0x01
	.zero		1


	//----- nvinfo : EIATTR_ANNOTATIONS
	.align		4
        /*0034*/ 	.byte	0x04, 0x55
        /*0036*/ 	.short	(.L_648 - .L_647)


	//   ....[0]....
.L_647:
        /* <DEDUP_REMOVED lines=55> */


	//----- nvinfo : EIATTR_MERCURY_ISA_VERSION
	.align		4
.L_648:
        /*0398*/ 	.byte	0x03, 0x5f
        /*039a*/ 	.short	0x0000


	//----- nvinfo : EIATTR_COOP_GROUP_MASK_REGIDS
	.align		4
        /*039c*/ 	.byte	0x04, 0x29
        /*039e*/ 	.short	(.L_650 - .L_649)


	//   ....[0]....
.L_649:
        /*03a0*/ 	.word	0xffffffff


	//   ....[1]....
        /*03a4*/ 	.word	0xffffffff


	//   ....[2]....
        /*03a8*/ 	.word	0xffffffff


	//   ....[3]....
        /*03ac*/ 	.word	0xffffffff


	//   ....[4]....
        /*03b0*/ 	.word	0xffffffff


	//   ....[5]....
        /*03b4*/ 	.word	0xffffffff


	//   ....[6]....
        /*03b8*/ 	.word	0xffffffff


	//   ....[7]....
        /*03bc*/ 	.word	0xffffffff


	//   ....[8]....
        /*03c0*/ 	.word	0xffffffff


	//   ....[9]....
        /*03c4*/ 	.word	0xffffffff


	//   ....[10]....
        /*03c8*/ 	.word	0xffffffff


	//   ....[11]....
        /*03cc*/ 	.word	0xffffffff


	//   ....[12]....
        /*03d0*/ 	.word	0xffffffff


	//   ....[13]....
        /*03d4*/ 	.word	0xffffffff


	//   ....[14]....
        /*03d8*/ 	.word	0xffffffff


	//   ....[15]....
        /*03dc*/ 	.word	0xffffffff


	//   ....[16]....
        /*03e0*/ 	.word	0xffffffff


	//   ....[17]....
        /*03e4*/ 	.word	0xffffffff


	//   ....[18]....
        /*03e8*/ 	.word	0xffffffff


	//   ....[19]....
        /*03ec*/ 	.word	0xffffffff


	//   ....[20]....
        /*03f0*/ 	.word	0xffffffff


	//   ....[21]....
        /*03f4*/ 	.word	0xffffffff


	//   ....[22]....
        /*03f8*/ 	.word	0xffffffff


	//   ....[23]....
        /*03fc*/ 	.word	0xffffffff


	//   ....[24]....
        /*0400*/ 	.word	0xffffffff


	//   ....[25]....
        /*0404*/ 	.word	0xffffffff


	//   ....[26]....
        /*0408*/ 	.word	0xffffffff


	//   ....[27]....
        /*040c*/ 	.word	0xffffffff


	//   ....[28]....
        /*0410*/ 	.word	0xffffffff


	//   ....[29]....
        /*0414*/ 	.word	0xffffffff


	//   ....[30]....
        /*0418*/ 	.word	0xffffffff


	//   ....[31]....
        /*041c*/ 	.word	0xffffffff


	//   ....[32]....
        /*0420*/ 	.word	0xffffffff


	//   ....[33]....
        /*0424*/ 	.word	0xffffffff


	//   ....[34]....
        /*0428*/ 	.word	0xffffffff


	//   ....[35]....
        /*042c*/ 	.word	0xffffffff


	//   ....[36]....
        /*0430*/ 	.word	0xffffffff


	//   ....[37]....
        /*0434*/ 	.word	0xffffffff


	//   ....[38]....
        /*0438*/ 	.word	0xffffffff


	//   ....[39]....
        /*043c*/ 	.word	0xffffffff


	//   ....[40]....
        /*0440*/ 	.word	0xffffffff


	//   ....[41]....
        /*0444*/ 	.word	0xffffffff


	//   ....[42]....
        /*0448*/ 	.word	0xffffffff


	//   ....[43]....
        /*044c*/ 	.word	0xffffffff


	//   ....[44]....
        /*0450*/ 	.word	0xffffffff


	//   ....[45]....
        /*0454*/ 	.word	0xffffffff


	//   ....[46]....
        /*0458*/ 	.word	0xffffffff


	//   ....[47]....
        /*045c*/ 	.word	0xffffffff


	//   ....[48]....
        /*0460*/ 	.word	0xffffffff


	//   ....[49]....
        /*0464*/ 	.word	0xffffffff


	//   ....[50]....
        /*0468*/ 	.word	0xffffffff


	//   ....[51]....
        /*046c*/ 	.word	0xffffffff


	//   ....[52]....
        /*0470*/ 	.word	0xffffffff


	//   ....[53]....
        /*0474*/ 	.word	0xffffffff


	//   ....[54]....
        /*0478*/ 	.word	0xffffffff


	//   ....[55]....
        /*047c*/ 	.word	0xffffffff


	//----- nvinfo : EIATTR_COOP_GROUP_INSTR_OFFSETS
	.align		4
.L_650:
        /*0480*/ 	.byte	0x04, 0x28
        /*0482*/ 	.short	(.L_652 - .L_651)


	//   ....[0]....
.L_651:
        /*0484*/ 	.word	0x00005050


	//   ....[1]....
        /*0488*/ 	.word	0x00005140


	//   ....[2]....
        /*048c*/ 	.word	0x00005150


	//   ....[3]....
        /*0490*/ 	.word	0x000051f0


	//   ....[4]....
        /*0494*/ 	.word	0x000057a0


	//   ....[5]....
        /*0498*/ 	.word	0x00005a30


	//   ....[6]....
        /*049c*/ 	.word	0x00005bd0


	//   ....[7]....
        /*04a0*/ 	.word	0x00005c70


	//   ....[8]....
        /*04a4*/ 	.word	0x00007db0


	//   ....[9]....
        /*04a8*/ 	.word	0x00007e40


	//   ....[10]....
        /*04ac*/ 	.word	0x00007ea0


	//   ....[11]....
        /*04b0*/ 	.word	0x00007fe0


	//   ....[12]....
        /*04b4*/ 	.word	0x000080a0


	//   ....[13]....
        /*04b8*/ 	.word	0x000080d0


	//   ....[14]....
        /*04bc*/ 	.word	0x00008300


	//   ....[15]....
        /*04c0*/ 	.word	0x00008360


	//   ....[16]....
        /*04c4*/ 	.word	0x0000b6c0


	//   ....[17]....
        /*04c8*/ 	.word	0x0000b7d0


	//   ....[18]....
        /*04cc*/ 	.word	0x0000b830


	//   ....[19]....
        /*04d0*/ 	.word	0x0000ba20


	//   ....[20]....
        /*04d4*/ 	.word	0x0000ba80


	//   ....[21]....
        /*04d8*/ 	.word	0x0000bb20


	//   ....[22]....
        /*04dc*/ 	.word	0x0000bbb0


	//   ....[23]....
        /*04e0*/ 	.word	0x0000bca0


	//   ....[24]....
        /*04e4*/ 	.word	0x0000f020


	//   ....[25]....
        /*04e8*/ 	.word	0x0000f1a0


	//   ....[26]....
        /*04ec*/ 	.word	0x0000f290


	//   ....[27]....
        /*04f0*/ 	.word	0x0000f400


	//   ....[28]....
        /*04f4*/ 	.word	0x0000f430


	//   ....[29]....
        /*04f8*/ 	.word	0x0000f470


	//   ....[30]....
        /*04fc*/ 	.word	0x0000f510


	//   ....[31]....
        /*0500*/ 	.word	0x0000f5f0


	//   ....[32]....
        /*0504*/ 	.word	0x00012a00


	//   ....[33]....
        /*0508*/ 	.word	0x00012bb0


	//   ....[34]....
        /*050c*/ 	.word	0x00012cc0


	//   ....[35]....
        /*0510*/ 	.word	0x00012cf0


	//   ....[36]....
        /*0514*/ 	.word	0x00012d20


	//   ....[37]....
        /*0518*/ 	.word	0x00012e00


	//   ....[38]....
        /*051c*/ 	.word	0x00012e30


	//   ....[39]....
        /*0520*/ 	.word	0x00012ef0


	//   ....[40]....
        /*0524*/ 	.word	0x00015fb0


	//   ....[41]....
        /*0528*/ 	.word	0x000160a0


	//   ....[42]....
        /*052c*/ 	.word	0x000161c0


	//   ....[43]....
        /*0530*/ 	.word	0x00016340


	//   ....[44]....
        /*0534*/ 	.word	0x000163a0


	//   ....[45]....
        /*0538*/ 	.word	0x000164e0


	//   ....[46]....
        /*053c*/ 	.word	0x00016550


	//   ....[47]....
        /*0540*/ 	.word	0x00016630


	//   ....[48]....
        /*0544*/ 	.word	0x00018800


	//   ....[49]....
        /*0548*/ 	.word	0x00018810


	//   ....[50]....
        /*054c*/ 	.word	0x00018820


	//   ....[51]....
        /*0550*/ 	.word	0x00018840


	//   ....[52]....
        /*0554*/ 	.word	0x00018860


	//   ....[53]....
        /*0558*/ 	.word	0x00018870


	//   ....[54]....
        /*055c*/ 	.word	0x000188d0


	//   ....[55]....
        /*0560*/ 	.word	0x00018910


	//----- nvinfo : EIATTR_EXIT_INSTR_OFFSETS
	.align		4
.L_652:
        /*0564*/ 	.byte	0x04, 0x1c
        /*0566*/ 	.short	(.L_654 - .L_653)


	//   ....[0]....
.L_653:
        /*0568*/ 	.word	0x00000730


	//   ....[1]....
        /*056c*/ 	.word	0x00001960


	//   ....[2]....
        /*0570*/ 	.word	0x000019e0


	//   ....[3]....
        /*0574*/ 	.word	0x0001a9b0


	//   ....[4]....
        /*0578*/ 	.word	0x0001aa90


	//   ....[5]....
        /*057c*/ 	.word	0x0001aab0


	//----- nvinfo : EIATTR_CTAIDZ_USED
	.align		4
.L_654:
        /*0580*/ 	.byte	0x01, 0x04
	.zero		2


	//----- nvinfo : EIATTR_CRS_STACK_SIZE
	.align		4
        /*0584*/ 	.byte	0x04, 0x1e
        /*0586*/ 	.short	(.L_656 - .L_655)
.L_655:
        /*0588*/ 	.word	0x00000000
.L_656:


//--------------------- .nv.info._ZN5flash16flash_fwd_kernelI23Flash_fwd_kernel_traitsILi128ELi128ELi32ELi4ELb0ELb0EN7cutlass6half_tE19Flash_kernel_traitsILi128ELi128ELi32ELi4ES3_EELb1ELb0ELb0ELb0ELb1ELb1ELb0ELb0EEEvNS_16Flash_fwd_paramsE --------------------------
	.section	.nv.info._ZN5flash16flash_fwd_kernelI23Flash_fwd_kernel_traitsILi128ELi128ELi32ELi4ELb0ELb0EN7cutlass6half_tE19Flash_kernel_traitsILi128ELi128ELi32ELi4ES3_EELb1ELb0ELb0ELb0ELb1ELb1ELb0ELb0EEEvNS_16Flash_fwd_paramsE,"",@"SHT_CUDA_INFO"
	.sectionflags	@""
	.align	4


	//----- nvinfo : EIATTR_CUDA_API_VERSION
	.align		4
        /*0000*/ 	.byte	0x04, 0x37
        /*0002*/ 	.short	(.L_658 - .L_657)
.L_657:
        /*0004*/ 	.word	0x00000082


	//----- nvinfo : EIATTR_SW2861232_WAR
	.align		4
.L_658:
        /*0008*/ 	.byte	0x01, 0x35
	.zero		2


	//----- nvinfo : EIATTR_PARAM_CBANK
	.align		4
        /*000c*/ 	.byte	0x04, 0x0a
        /*000e*/ 	.short	(.L_660 - .L_659)
	.align		4
.L_659:
        /*0010*/ 	.word	index@(.nv.constant0._ZN5flash16flash_fwd_kernelI23Flash_fwd_kernel_traitsILi128ELi128ELi32ELi4ELb0ELb0EN7cutlass6half_tE19Flash_kernel_traitsILi128ELi128ELi32ELi4ES3_EELb1ELb0ELb0ELb0ELb1ELb1ELb0ELb0EEEvNS_16Flash_fwd_paramsE)
        /*0014*/ 	.short	0x0160
        /*0016*/ 	.short	0x01d0


	//----- nvinfo : EIATTR_CBANK_PARAM_SIZE
	.align		4
.L_660:
        /*0018*/ 	.byte	0x03, 0x19
        /*001a*/ 	.short	0x01d0


	//----- nvinfo : EIATTR_KPARAM_INFO
	.align		4
        /*001c*/ 	.byte	0x04, 0x17
        /*001e*/ 	.short	(.L_662 - .L_661)
.L_661:
        /*0020*/ 	.word	0x00000000
        /*0024*/ 	.short	0x0000
        /*0026*/ 	.short	0x0000
        /*0028*/ 	.byte	0x00, 0xf0, 0x41, 0x07


	//----- nvinfo : EIATTR_MAXREG_COUNT
	.align		4
.L_662:
        /*002c*/ 	.byte	0x03, 0x1b
        /*002e*/ 	.short	0x00ff


	//----- nvinfo : EIATTR_NUM_BARRIERS
	.align		4
        /*0030*/ 	.byte	0x02, 0x4c
        /*0032*/ 	.byte	0x01
	.zero		1


	//----- nvinfo : EIATTR_ANNOTATIONS
	.align		4
        /*0034*/ 	.byte	0x04, 0x55
        /*0036*/ 	.short	(.L_664 - .L_663)


	//   ....[0]....
.L_663:
        /*0038*/ 	.word	0x00000001
        /*003c*/ 	.byte	0xa0, 0x0b, 0x00, 0x00, 0x01, 0x00, 0x00, 0x00, 0x20, 0x0c, 0x00, 0x00, 0x01, 0x00, 0x00, 0x00
        /*004c*/ 	.byte	0x70, 0x0c, 0x00, 0x00, 0x01, 0x00, 0x00, 0x00, 0xa0, 0x33, 0x00, 0x00, 0x01, 0x00, 0x00, 0x00
        /*005c*/ 	.byte	0xd0, 0x33, 0x00, 0x00, 0x01, 0x00, 0x00, 0x00, 0x60, 0x34, 0x00, 0x00, 0x01, 0x00, 0x00, 0x00
        /*006c*/ 	.byte	0x80, 0x34, 0x00, 0x00, 0x01, 0x00, 0x00, 0x00, 0xd0, 0x35, 0x00, 0x00, 0x01, 0x00, 0x00, 0x00
        /*007c*/ 	.byte	0x70, 0x3d, 0x00, 0x00, 0x01, 0x00, 0x00, 0x00, 0xa0, 0x3d, 0x00, 0x00


	//----- nvinfo : EIATTR_MERCURY_ISA_VERSION
	.align		4
.L_664:
        /*0088*/ 	.byte	0x03, 0x5f
        /*008a*/ 	.short	0x0000


	//----- nvinfo : EIATTR_COOP_GROUP_MASK_REGIDS
	.align		4
        /*008c*/ 	.byte	0x04, 0x29
        /*008e*/ 	.short	(.L_666 - .L_665)


	//   ....[0]....
.L_665:
        /*0090*/ 	.word	0xffffffff


	//   ....[1]....
        /*0094*/ 	.word	0xffffffff


	//   ....[2]....
        /*0098*/ 	.word	0xffffffff


	//   ....[3]....
        /*009c*/ 	.word	0xffffffff


	//   ....[4]....
        /*00a0*/ 	.word	0xffffffff


	//   ....[5]....
        /*00a4*/ 	.word	0xffffffff


	//   ....[6]....
        /*00a8*/ 	.word	0xffffffff


	//   ....[7]....
        /*00ac*/ 	.word	0xffffffff


	//   ....[8]....
        /*00b0*/ 	.word	0xffffffff


	//   ....[9]....
        /*00b4*/ 	.word	0xffffffff


	//   ....[10]....
        /*00b8*/ 	.word	0xffffffff


	//   ....[11]....
        /*00bc*/ 	.word	0xffffffff


	//   ....[12]....
        /*00c0*/ 	.word	0xffffffff


	//   ....[13]....
        /*00c4*/ 	.word	0xffffffff


	//   ....[14]....
        /*00c8*/ 	.word	0xffffffff


	//   ....[15]....
        /*00cc*/ 	.word	0xffffffff


	//   ....[16]....
        /*00d0*/ 	.word	0xffffffff


	//   ....[17]....
        /*00d4*/ 	.word	0xffffffff


	//   ....[18]....
        /*00d8*/ 	.word	0xffffffff


	//   ....[19]....
        /*00dc*/ 	.word	0xffffffff


	//   ....[20]....
        /*00e0*/ 	.word	0xffffffff


	//   ....[21]....
        /*00e4*/ 	.word	0xffffffff


	//   ....[22]....
        /*00e8*/ 	.word	0xffffffff


	//   ....[23]....
        /*00ec*/ 	.word	0xffffffff


	//----- nvinfo : EIATTR_COOP_GROUP_INSTR_OFFSETS
	.align		4
.L_666:
        /*00f0*/ 	.byte	0x04, 0x28
        /*00f2*/ 	.short	(.L_668 - .L_667)


	//   ....[0]....
.L_667:
        /*00f4*/ 	.word	0x00001b50


	//   ....[1]....
        /*00f8*/ 	.word	0x00001c70


	//   ....[2]....
        /*00fc*/ 	.word	0x00001c80


	//   ....[3]....
        /*0100*/ 	.word	0x00001d50


	//   ....[4]....
        /*0104*/ 	.word	0x000022e0


	//   ....[5]....
        /*0108*/ 	.word	0x00002630


	//   ....[6]....
        /*010c*/ 	.word	0x00002670


	//   ....[7]....
        /*0110*/ 	.word	0x00002790


	//   ....[8]....
        /*0114*/ 	.word	0x00003e80


	//   ....[9]....
        /*0118*/ 	.word	0x00003f10


	//   ....[10]....
        /*011c*/ 	.word	0x00003f30


	//   ....[11]....
        /*0120*/ 	.word	0x00003f50


	//   ....[12]....
        /*0124*/ 	.word	0x00003f70


	//   ....[13]....
        /*0128*/ 	.word	0x00003f90


	//   ....[14]....
        /*012c*/ 	.word	0x000043a0


	//   ....[15]....
        /*0130*/ 	.word	0x000044e0


	//   ....[16]....
        /*0134*/ 	.word	0x00005f60


	//   ....[17]....
        /*0138*/ 	.word	0x00005fa0


	//   ....[18]....
        /*013c*/ 	.word	0x00005fd0


	//   ....[19]....
        /*0140*/ 	.word	0x00005fe0


	//   ....[20]....
        /*0144*/ 	.word	0x00006040


	//   ....[21]....
        /*0148*/ 	.word	0x00006060


	//   ....[22]....
        /*014c*/ 	.word	0x00006080


	//   ....[23]....
        /*0150*/ 	.word	0x000060a0


	//----- nvinfo : EIATTR_EXIT_INSTR_OFFSETS
	.align		4
.L_668:
        /*0154*/ 	.byte	0x04, 0x1c
        /*0156*/ 	.short	(.L_670 - .L_669)


	//   ....[0]....
.L_669:
        /*0158*/ 	.word	0x000003c0


	//   ....[1]....
        /*015c*/ 	.word	0x00007e10


	//----- nvinfo : EIATTR_CTAIDZ_USED
	.align		4
.L_670:
        /*0160*/ 	.byte	0x01, 0x04
	.zero		2


	//----- nvinfo : EIATTR_CRS_STACK_SIZE
	.align		4
        /*0164*/ 	.byte	0x04, 0x1e
        /*0166*/ 	.short	(.L_672 - .L_671)
.L_671:
        /*0168*/ 	.word	0x00000000
.L_672:


//--------------------- .nv.info._ZN5flash16flash_fwd_kernelI23Flash_fwd_kernel_traitsILi128ELi128ELi32ELi4ELb0ELb0EN7cutlass6half_tE19Flash_kernel_traitsILi128ELi128ELi32ELi4ES3_EELb0ELb0ELb0ELb0ELb1ELb1ELb1ELb0EEEvNS_16Flash_fwd_paramsE --------------------------
	.section	.nv.info._ZN5flash16flash_fwd_kernelI23Flash_fwd_kernel_traitsILi128ELi128ELi32ELi4ELb0ELb0EN7cutlass6half_tE19Flash_kernel_traitsILi128ELi128ELi32ELi4ES3_EELb0ELb0ELb0ELb0ELb1ELb1ELb1ELb0EEEvNS_16Flash_fwd_paramsE,"",@"SHT_CUDA_INFO"
	.sectionflags	@""
	.align	4


	//----- nvinfo : EIATTR_CUDA_API_VERSION
	.align		4
        /*0000*/ 	.byte	0x04, 0x37
        /*0002*/ 	.short	(.L_674 - .L_673)
.L_673:
        /*0004*/ 	.word	0x00000082


	//----- nvinfo : EIATTR_SW2861232_WAR
	.align		4
.L_674:
        /*0008*/ 	.byte	0x01, 0x35
	.zero		2


	//----- nvinfo : EIATTR_PARAM_CBANK
	.align		4
        /*000c*/ 	.byte	0x04, 0x0a
        /*000e*/ 	.short	(.L_676 - .L_675)
	.align		4
.L_675:
        /*0010*/ 	.word	index@(.nv.constant0._ZN5flash16flash_fwd_kernelI23Flash_fwd_kernel_traitsILi128ELi128ELi32ELi4ELb0ELb0EN7cutlass6half_tE19Flash_kernel_traitsILi128ELi128ELi32ELi4ES3_EELb0ELb0ELb0ELb0ELb1ELb1ELb1ELb0EEEvNS_16Flash_fwd_paramsE)
        /*0014*/ 	.short	0x0160
        /*0016*/ 	.short	0x01d0


	//----- nvinfo : EIATTR_CBANK_PARAM_SIZE
	.align		4
.L_676:
        /*0018*/ 	.byte	0x03, 0x19
        /*001a*/ 	.short	0x01d0


	//----- nvinfo : EIATTR_KPARAM_INFO
	.align		4
        /*001c*/ 	.byte	0x04, 0x17
        /*001e*/ 	.short	(.L_678 - .L_677)
.L_677:
        /*0020*/ 	.word	0x00000000
        /*0024*/ 	.short	0x0000
        /*0026*/ 	.short	0x0000
        /*0028*/ 	.byte	0x00, 0xf0, 0x41, 0x07


	//----- nvinfo : EIATTR_MAXREG_COUNT
	.align		4
.L_678:
        /*002c*/ 	.byte	0x03, 0x1b
        /*002e*/ 	.short	0x00ff


	//----- nvinfo : EIATTR_NUM_BARRIERS
	.align		4
        /*0030*/ 	.byte	0x02, 0x4c
        /*0032*/ 	.byte	0x01
	.zero		1


	//----- nvinfo : EIATTR_ANNOTATIONS
	.align		4
        /*0034*/ 	.byte	0x04, 0x55
        /*0036*/ 	.short	(.L_680 - .L_679)


	//   ....[0]....
.L_679:
        /*0038*/ 	.word	0x00000001
        /*003c*/ 	.byte	0x20, 0x09, 0x00, 0x00, 0x01, 0x00, 0x00, 0x00, 0x60, 0x09, 0x00, 0x00, 0x01, 0x00, 0x00, 0x00
        /*004c*/ 	.byte	0xc0, 0x0a, 0x00, 0x00, 0x01, 0x00, 0x00, 0x00, 0xa0, 0x0b, 0x00, 0x00, 0x01, 0x00, 0x00, 0x00
        /*005c*/ 	.byte	0xb0, 0x19, 0x00, 0x00, 0x01, 0x00, 0x00, 0x00, 0x50, 0x29, 0x00, 0x00, 0x01, 0x00, 0x00, 0x00
        /*006c*/ 	.byte	0x70, 0x2b, 0x00, 0x00, 0x01, 0x00, 0x00, 0x00, 0xa0, 0x2b, 0x00, 0x00, 0x01, 0x00, 0x00, 0x00
        /*007c*/ 	.byte	0x30, 0x2d, 0x00, 0x00, 0x01, 0x00, 0x00, 0x00, 0x60, 0x2d, 0x00, 0x00, 0x01, 0x00, 0x00, 0x00
        /*008c*/ 	.byte	0x30, 0x4e, 0x00, 0x00, 0x01, 0x00, 0x00, 0x00, 0xe0, 0x51, 0x00, 0x00, 0x01, 0x00, 0x00, 0x00
        /*009c*/ 	.byte	0x30, 0x52, 0x00, 0x00, 0x01, 0x00, 0x00, 0x00, 0x40, 0x52, 0x00, 0x00


	//----- nvinfo : EIATTR_MERCURY_ISA_VERSION
	.align		4
.L_680:
        /*00a8*/ 	.byte	0x03, 0x5f
        /*00aa*/ 	.short	0x0000


	//----- nvinfo : EIATTR_COOP_GROUP_MASK_REGIDS
	.align		4
        /*00ac*/ 	.byte	0x04, 0x29
        /*00ae*/ 	.short	(.L_682 - .L_681)


	//   ....[0]....
.L_681:
        /*00b0*/ 	.word	0xffffffff


	//   ....[1]....
        /*00b4*/ 	.word	0xffffffff


	//   ....[2]....
        /*00b8*/ 	.word	0xffffffff


	//   ....[3]....
        /*00bc*/ 	.word	0xffffffff


	//   ....[4]....
        /*00c0*/ 	.word	0xffffffff


	//   ....[5]....
        /*00c4*/ 	.word	0xffffffff


	//   ....[6]....
        /*00c8*/ 	.word	0xffffffff


	//   ....[7]....
        /*00cc*/ 	.word	0xffffffff


	//   ....[8]....
        /*00d0*/ 	.word	0xffffffff


	//   ....[9]....
        /*00d4*/ 	.word	0xffffffff


	//   ....[10]....
        /*00d8*/ 	.word	0xffffffff


	//   ....[11]....
        /*00dc*/ 	.word	0xffffffff


	//   ....[12]....
        /*00e0*/ 	.word	0xffffffff


	//   ....[13]....
        /*00e4*/ 	.word	0xffffffff


	//   ....[14]....
        /*00e8*/ 	.word	0xffffffff


	//   ....[15]....
        /*00ec*/ 	.word	0xffffffff


	//   ....[16]....
        /*00f0*/ 	.word	0xffffffff


	//   ....[17]....
        /*00f4*/ 	.word	0xffffffff


	//   ....[18]....
        /*00f8*/ 	.word	0xffffffff


	//   ....[19]....
        /*00fc*/ 	.word	0xffffffff


	//   ....[20]....
        /*0100*/ 	.word	0xffffffff


	//   ....[21]....
        /*0104*/ 	.word	0xffffffff


	//   ....[22]....
        /*0108*/ 	.word	0xffffffff


	//   ....[23]....
        /*010c*/ 	.word	0xffffffff


	//----- nvinfo : EIATTR_COOP_GROUP_INSTR_OFFSETS
	.align		4
.L_682:
        /*0110*/ 	.byte	0x04, 0x28
        /*0112*/ 	.short	(.L_684 - .L_683)


	//   ....[0]....
.L_683:
        /*0114*/ 	.word	0x00001c50


	//   ....[1]....
        /*0118*/ 	.word	0x00001d00


	//   ....[2]....
        /*011c*/ 	.word	0x00001d10


	//   ....[3]....
        /*0120*/ 	.word	0x00001d90


	//   ....[4]....
        /*0124*/ 	.word	0x00001ec0


	//   ....[5]....
        /*0128*/ 	.word	0x00001fc0


	//   ....[6]....
        /*012c*/ 	.word	0x00002090


	//   ....[7]....
        /*0130*/ 	.word	0x00002110


	//   ....[8]....
        /*0134*/ 	.word	0x00003a60


	//   ....[9]....
        /*0138*/ 	.word	0x00003b50


	//   ....[10]....
        /*013c*/ 	.word	0x00003b90


	//   ....[11]....
        /*0140*/ 	.word	0x00003ba0


	//   ....[12]....
        /*0144*/ 	.word	0x00003bb0


	//   ....[13]....
        /*0148*/ 	.word	0x00003be0


	//   ....[14]....
        /*014c*/ 	.word	0x00003c30


	//   ....[15]....
        /*0150*/ 	.word	0x00003c60


	//   ....[16]....
        /*0154*/ 	.word	0x00005250


	//   ....[17]....
        /*0158*/ 	.word	0x00005260


	//   ....[18]....
        /*015c*/ 	.word	0x000052a0


	//   ....[19]....
        /*0160*/ 	.word	0x000052e0


	//   ....[20]....
        /*0164*/ 	.word	0x00005400


	//   ....[21]....
        /*0168*/ 	.word	0x00005420


	//   ....[22]....
        /*016c*/ 	.word	0x00005430


	//   ....[23]....
        /*0170*/ 	.word	0x00005480


	//----- nvinfo : EIATTR_EXIT_INSTR_OFFSETS
	.align		4
.L_684:
        /*0174*/ 	.byte	0x04, 0x1c
        /*0176*/ 	.short	(.L_686 - .L_685)


	//   ....[0]....
.L_685:
        /*0178*/ 	.word	0x00000170


	//   ....[1]....
        /*017c*/ 	.word	0x00007070


	//----- nvinfo : EIATTR_CTAIDZ_USED
	.align		4
.L_686:
        /*0180*/ 	.byte	0x01, 0x04
	.zero		2


	//----- nvinfo : EIATTR_CRS_STACK_SIZE
	.align		4
        /*0184*/ 	.byte	0x04, 0x1e
        /*0186*/ 	.short	(.L_688 - .L_687)
.L_687:
        /*0188*/ 	.word	0x00000000
.L_688:


//--------------------- .nv.info._ZN5flash16flash_fwd_kernelI23Flash_fwd_kernel_traitsILi128ELi128ELi32ELi4ELb0ELb0EN7cutlass6half_tE19Flash_kernel_traitsILi128ELi128ELi32ELi4ES3_EELb1ELb0ELb0ELb1ELb0ELb0ELb0ELb0EEEvNS_16Flash_fwd_paramsE --------------------------
	.section	.nv.info._ZN5flash16flash_fwd_kernelI23Flash_fwd_kernel_traitsILi128ELi128ELi32ELi4ELb0ELb0EN7cutlass6half_tE19Flash_kernel_traitsILi128ELi128ELi32ELi4ES3_EELb1ELb0ELb0ELb1ELb0ELb0ELb0ELb0EEEvNS_16Flash_fwd_paramsE,"",@"SHT_CUDA_INFO"
	.sectionflags	@""
	.align	4


	//----- nvinfo : EIATTR_CUDA_API_VERSION
	.align		4
        /*0000*/ 	.byte	0x04, 0x37
        /*0002*/ 	.short	(.L_690 - .L_689)
.L_689:
        /*0004*/ 	.word	0x00000082


	//----- nvinfo : EIATTR_SW2861232_WAR
	.align		4
.L_690:
        /*0008*/ 	.byte	0x01, 0x35
	.zero		2


	//----- nvinfo : EIATTR_PARAM_CBANK
	.align		4
        /*000c*/ 	.byte	0x04, 0x0a
        /*000e*/ 	.short	(.L_692 - .L_691)
	.align		4
.L_691:
        /*0010*/ 	.word	index@(.nv.constant0._ZN5flash16flash_fwd_kernelI23Flash_fwd_kernel_traitsILi128ELi128ELi32ELi4ELb0ELb0EN7cutlass6half_tE19Flash_kernel_traitsILi128ELi128ELi32ELi4ES3_EELb1ELb0ELb0ELb1ELb0ELb0ELb0ELb0EEEvNS_16Flash_fwd_paramsE)
        /*0014*/ 	.short	0x0160
        /*0016*/ 	.short	0x01d0


	//----- nvinfo : EIATTR_CBANK_PARAM_SIZE
	.align		4
.L_692:
        /*0018*/ 	.byte	0x03, 0x19
        /*001a*/ 	.short	0x01d0


	//----- nvinfo : EIATTR_KPARAM_INFO
	.align		4
        /*001c*/ 	.byte	0x04, 0x17
        /*001e*/ 	.short	(.L_694 - .L_693)
.L_693:
        /*0020*/ 	.word	0x00000000
        /*0024*/ 	.short	0x0000
        /*0026*/ 	.short	0x0000
        /*0028*/ 	.byte	0x00, 0xf0, 0x41, 0x07


	//----- nvinfo : EIATTR_MAXREG_COUNT
	.align		4
.L_694:
        /*002c*/ 	.byte	0x03, 0x1b
        /*002e*/ 	.short	0x00ff


	//----- nvinfo : EIATTR_NUM_BARRIERS
	.align		4
        /*0030*/ 	.byte	0x02, 0x4c
        /*0032*/ 	.byte	0x01
	.zero		1


	//----- nvinfo : EIATTR_ANNOTATIONS
	.align		4
        /*0034*/ 	.byte	0x04, 0x55
        /*0036*/ 	.short	(.L_696 - .L_695)


	//   ....[0]....
.L_695:
        /* <DEDUP_REMOVED lines=11> */


	//----- nvinfo : EIATTR_MERCURY_ISA_VERSION
	.align		4
.L_696:
        /*00d0*/ 	.byte	0x03, 0x5f
        /*00d2*/ 	.short	0x0000


	//----- nvinfo : EIATTR_COOP_GROUP_MASK_REGIDS
	.align		4
        /*00d4*/ 	.byte	0x04, 0x29
        /*00d6*/ 	.short	(.L_698 - .L_697)


	//   ....[0]....
.L_697:
        /*00d8*/ 	.word	0xffffffff


	//   ....[1]....
        /*00dc*/ 	.word	0xffffffff


	//   ....[2]....
        /*00e0*/ 	.word	0xffffffff


	//   ....[3]....
        /*00e4*/ 	.word	0xffffffff


	//   ....[4]....
        /*00e8*/ 	.word	0xffffffff


	//   ....[5]....
        /*00ec*/ 	.word	0xffffffff


	//   ....[6]....
        /*00f0*/ 	.word	0xffffffff


	//   ....[7]....
        /*00f4*/ 	.word	0xffffffff


	//   ....[8]....
        /*00f8*/ 	.word	0xffffffff


	//   ....[9]....
        /*00fc*/ 	.word	0xffffffff


	//   ....[10]....
        /*0100*/ 	.word	0xffffffff


	//   ....[11]....
        /*0104*/ 	.word	0xffffffff


	//   ....[12]....
        /*0108*/ 	.word	0xffffffff


	//   ....[13]....
        /*010c*/ 	.word	0xffffffff


	//   ....[14]....
        /*0110*/ 	.word	0xffffffff


	//   ....[15]....
        /*0114*/ 	.word	0xffffffff


	//   ....[16]....
        /*0118*/ 	.word	0xffffffff


	//   ....[17]....
        /*011c*/ 	.word	0xffffffff


	//   ....[18]....
        /*0120*/ 	.word	0xffffffff


	//   ....[19]....
        /*0124*/ 	.word	0xffffffff


	//   ....[20]....
        /*0128*/ 	.word	0xffffffff


	//   ....[21]....
        /*012c*/ 	.word	0xffffffff


	//   ....[22]....
        /*0130*/ 	.word	0xffffffff


	//   ....[23]....
        /*0134*/ 	.word	0xffffffff


	//----- nvinfo : EIATTR_COOP_GROUP_INSTR_OFFSETS
	.align		4
.L_698:
        /*0138*/ 	.byte	0x04, 0x28
        /*013a*/ 	.short	(.L_700 - .L_699)


	//   ....[0]....
.L_699:
        /*013c*/ 	.word	0x00004330


	//   ....[1]....
        /*0140*/ 	.word	0x00004370


	//   ....[2]....
        /*0144*/ 	.word	0x000044a0


	//   ....[3]....
        /*0148*/ 	.word	0x000044c0


	//   ....[4]....
        /*014c*/ 	.word	0x00004a80


	//   ....[5]....
        /*0150*/ 	.word	0x00004e50


	//   ....[6]....
        /*0154*/ 	.word	0x00004e90


	//   ....[7]....
        /*0158*/ 	.word	0x00004fa0


	//   ....[8]....
        /*015c*/ 	.word	0x00006f70


	//   ....[9]....
        /*0160*/ 	.word	0x00007030


	//   ....[10]....
        /*0164*/ 	.word	0x00007180


	//   ....[11]....
        /*0168*/ 	.word	0x00007210


	//   ....[12]....
        /*016c*/ 	.word	0x00007240


	//   ....[13]....
        /*0170*/ 	.word	0x00007390


	//   ....[14]....
        /*0174*/ 	.word	0x00007580


	//   ....[15]....
        /*0178*/ 	.word	0x000078a0


	//   ....[16]....
        /*017c*/ 	.word	0x000091c0


	//   ....[17]....
        /*0180*/ 	.word	0x00009200


	//   ....[18]....
        /*0184*/ 	.word	0x00009230


	//   ....[19]....
        /*0188*/ 	.word	0x000092d0


	//   ....[20]....
        /*018c*/ 	.word	0x00009310


	//   ....[21]....
        /*0190*/ 	.word	0x00009340


	//   ....[22]....
        /*0194*/ 	.word	0x00009380


	//   ....[23]....
        /*0198*/ 	.word	0x00009460


	//----- nvinfo : EIATTR_EXIT_INSTR_OFFSETS
	.align		4
.L_700:
        /*019c*/ 	.byte	0x04, 0x1c
        /*019e*/ 	.short	(.L_702 - .L_701)


	//   ....[0]....
.L_701:
        /*01a0*/ 	.word	0x00000720


	//   ....[1]....
        /*01a4*/ 	.word	0x0000b680


	//   ....[2]....
        /*01a8*/ 	.word	0x0000b760


	//   ....[3]....
        /*01ac*/ 	.word	0x0000b780


	//   ....[4]....
        /*01b0*/ 	.word	0x0000c830


	//   ....[5]....
        /*01b4*/ 	.word	0x0000c8b0


	//----- nvinfo : EIATTR_CTAIDZ_USED
	.align		4
.L_702:
        /*01b8*/ 	.byte	0x01, 0x04
	.zero		2


	//----- nvinfo : EIATTR_CRS_STACK_SIZE
	.align		4
        /*01bc*/ 	.byte	0x04, 0x1e
        /*01be*/ 	.short	(.L_704 - .L_703)
.L_703:
        /*01c0*/ 	.word	0x00000000
.L_704:


//--------------------- .nv.info._ZN5flash16flash_fwd_kernelI23Flash_fwd_kernel_traitsILi128ELi128ELi32ELi4ELb0ELb0EN7cutlass6half_tE19Flash_kernel_traitsILi128ELi128ELi32ELi4ES3_EELb1ELb0ELb0ELb0ELb0ELb0ELb0ELb1EEEvNS_16Flash_fwd_paramsE --------------------------
	.section	.nv.info._ZN5flash16flash_fwd_kernelI23Flash_fwd_kernel_traitsILi128ELi128ELi32ELi4ELb0ELb0EN7cutlass6half_tE19Flash_kernel_traitsILi128ELi128ELi32ELi4ES3_EELb1ELb0ELb0ELb0ELb0ELb0ELb0ELb1EEEvNS_16Flash_fwd_paramsE,"",@"SHT_CUDA_INFO"
	.sectionflags	@""
	.align	4


	//----- nvinfo : EIATTR_CUDA_API_VERSION
	.align		4
        /*0000*/ 	.byte	0x04, 0x37
        /*0002*/ 	.short	(.L_706 - .L_705)
.L_705:
        /*0004*/ 	.word	0x00000082


	//----- nvinfo : EIATTR_SW2861232_WAR
	.align		4
.L_706:
        /*0008*/ 	.byte	0x01, 0x35
	.zero		2


	//----- nvinfo : EIATTR_PARAM_CBANK
	.align		4
        /*000c*/ 	.byte	0x04, 0x0a
        /*000e*/ 	.short	(.L_708 - .L_707)
	.align		4
.L_707:
        /*0010*/ 	.word	index@(.nv.constant0._ZN5flash16flash_fwd_kernelI23Flash_fwd_kernel_traitsILi128ELi128ELi32ELi4ELb0ELb0EN7cutlass6half_tE19Flash_kernel_traitsILi128ELi128ELi32ELi4ES3_EELb1ELb0ELb0ELb0ELb0ELb0ELb0ELb1EEEvNS_16Flash_fwd_paramsE)
        /*0014*/ 	.short	0x0160
        /*0016*/ 	.short	0x01d0


	//----- nvinfo : EIATTR_CBANK_PARAM_SIZE
	.align		4
.L_708:
        /*0018*/ 	.byte	0x03, 0x19
        /*001a*/ 	.short	0x01d0


	//----- nvinfo : EIATTR_KPARAM_INFO
	.align		4
        /*001c*/ 	.byte	0x04, 0x17
        /*001e*/ 	.short	(.L_710 - .L_709)
.L_709:
        /*0020*/ 	.word	0x00000000
        /*0024*/ 	.short	0x0000
        /*0026*/ 	.short	0x0000
        /*0028*/ 	.byte	0x00, 0xf0, 0x41, 0x07


	//----- nvinfo : EIATTR_MAXREG_COUNT
	.align		4
.L_710:
        /*002c*/ 	.byte	0x03, 0x1b
        /*002e*/ 	.short	0x00ff


	//----- nvinfo : EIATTR_NUM_BARRIERS
	.align		4
        /*0030*/ 	.byte	0x02, 0x4c
        /*0032*/ 	.byte	0x01
	.zero		1


	//----- nvinfo : EIATTR_ANNOTATIONS
	.align		4
        /*0034*/ 	.byte	0x04, 0x55
        /*0036*/ 	.short	(.L_712 - .L_711)


	//   ....[0]....
.L_711:
        /* <DEDUP_REMOVED lines=23> */


	//----- nvinfo : EIATTR_MERCURY_ISA_VERSION
	.align		4
.L_712:
        /*0190*/ 	.byte	0x03, 0x5f
        /*0192*/ 	.short	0x0000


	//----- nvinfo : EIATTR_COOP_GROUP_MASK_REGIDS
	.align		4
        /*0194*/ 	.byte	0x04, 0x29
        /*0196*/ 	.short	(.L_714 - .L_713)


	//   ....[0]....
.L_713:
        /*0198*/ 	.word	0xffffffff


	//   ....[1]....
        /*019c*/ 	.word	0xffffffff


	//   ....[2]....
        /*01a0*/ 	.word	0xffffffff


	//   ....[3]....
        /*01a4*/ 	.word	0xffffffff


	//   ....[4]....
        /*01a8*/ 	.word	0xffffffff


	//   ....[5]....
        /*01ac*/ 	.word	0xffffffff


	//   ....[6]....
        /*01b0*/ 	.word	0xffffffff


	//   ....[7]....
        /*01b4*/ 	.word	0xffffffff


	//   ....[8]....
        /*01b8*/ 	.word	0xffffffff


	//   ....[9]....
        /*01bc*/ 	.word	0xffffffff


	//   ....[10]....
        /*01c0*/ 	.word	0xffffffff


	//   ....[11]....
        /*01c4*/ 	.word	0xffffffff


	//   ....[12]....
        /*01c8*/ 	.word	0xffffffff


	//   ....[13]....
        /*01cc*/ 	.word	0xffffffff


	//   ....[14]....
        /*01d0*/ 	.word	0xffffffff


	//   ....[15]....
        /*01d4*/ 	.word	0xffffffff


	//   ....[16]....
        /*01d8*/ 	.word	0xffffffff


	//   ....[17]....
        /*01dc*/ 	.word	0xffffffff


	//   ....[18]....
        /*01e0*/ 	.word	0xffffffff


	//   ....[19]....
        /*01e4*/ 	.word	0xffffffff


	//   ....[20]....
        /*01e8*/ 	.word	0xffffffff


	//   ....[21]....
        /*01ec*/ 	.word	0xffffffff


	//   ....[22]....
        /*01f0*/ 	.word	0xffffffff


	//   ....[23]....
        /*01f4*/ 	.word	0xffffffff


	//----- nvinfo : EIATTR_COOP_GROUP_INSTR_OFFSETS
	.align		4
.L_714:
        /*01f8*/ 	.byte	0x04, 0x28
        /*01fa*/ 	.short	(.L_716 - .L_715)


	//   ....[0]....
.L_715:
        /*01fc*/ 	.word	0x000036f0


	//   ....[1]....
        /*0200*/ 	.word	0x00003890


	//   ....[2]....
        /*0204*/ 	.word	0x000039b0


	//   ....[3]....
        /*0208*/ 	.word	0x00003c90


	//   ....[4]....
        /*020c*/ 	.word	0x00003dd0


	//   ....[5]....
        /*0210*/ 	.word	0x00003e10


	//   ....[6]....
        /*0214*/ 	.word	0x00003f60


	//   ....[7]....
        /*0218*/ 	.word	0x00003ff0


	//   ....[8]....
        /*021c*/ 	.word	0x00007490


	//   ....[9]....
        /*0220*/ 	.word	0x000074c0


	//   ....[10]....
        /*0224*/ 	.word	0x000074d0


	//   ....[11]....
        /*0228*/ 	.word	0x000074f0


	//   ....[12]....
        /*022c*/ 	.word	0x00007510


	//   ....[13]....
        /*0230*/ 	.word	0x00007530


	//   ....[14]....
        /*0234*/ 	.word	0x00007550


	//   ....[15]....
        /*0238*/ 	.word	0x00007700


	//   ....[16]....
        /*023c*/ 	.word	0x0000a5c0


	//   ....[17]....
        /*0240*/ 	.word	0x0000a6f0


	//   ....[18]....
        /*0244*/ 	.word	0x0000a900


	//   ....[19]....
        /*0248*/ 	.word	0x0000a910


	//   ....[20]....
        /*024c*/ 	.word	0x0000a920


	//   ....[21]....
        /*0250*/ 	.word	0x0000a950


	//   ....[22]....
        /*0254*/ 	.word	0x0000a9a0


	//   ....[23]....
        /*0258*/ 	.word	0x0000a9b0


	//----- nvinfo : EIATTR_EXIT_INSTR_OFFSETS
	.align		4
.L_716:
        /*025c*/ 	.byte	0x04, 0x1c
        /*025e*/ 	.short	(.L_718 - .L_717)


	//   ....[0]....
.L_717:
        /*0260*/ 	.word	0x00000670


	//   ....[1]....
        /*0264*/ 	.word	0x0000caa0


	//   ....[2]....
        /*0268*/ 	.word	0x0000cb80


	//   ....[3]....
        /*026c*/ 	.word	0x0000cba0


	//   ....[4]....
        /*0270*/ 	.word	0x0000dc50


	//   ....[5]....
        /*0274*/ 	.word	0x0000dcd0


	//----- nvinfo : EIATTR_CTAIDZ_USED
	.align		4
.L_718:
        /*0278*/ 	.byte	0x01, 0x04
	.zero		2


	//----- nvinfo : EIATTR_CRS_STACK_SIZE
	.align		4
        /*027c*/ 	.byte	0x04, 0x1e
        /*027e*/ 	.short	(.L_720 - .L_719)
.L_719:
        /*0280*/ 	.word	0x00000000
.L_720:


//--------------------- .nv.info._ZN5flash16flash_fwd_kernelI23Flash_fwd_kernel_traitsILi128ELi128ELi32ELi4ELb0ELb0EN7cutlass6half_tE19Flash_kernel_traitsILi128ELi128ELi32ELi4ES3_EELb0ELb0ELb0ELb0ELb0ELb0ELb1ELb0EEEvNS_16Flash_fwd_paramsE --------------------------
	.section	.nv.info._ZN5flash16flash_fwd_kernelI23Flash_fwd_kernel_traitsILi128ELi128ELi32ELi4ELb0ELb0EN7cutlass6half_tE19Flash_kernel_traitsILi128ELi128ELi32ELi4ES3_EELb0ELb0ELb0ELb0ELb0ELb0ELb1ELb0EEEvNS_16Flash_fwd_paramsE,"",@"SHT_CUDA_INFO"
	.sectionflags	@""
	.align	4


	//----- nvinfo : EIATTR_CUDA_API_VERSION
	.align		4
        /*0000*/ 	.byte	0x04, 0x37
        /*0002*/ 	.short	(.L_722 - .L_721)
.L_721:
        /*0004*/ 	.word	0x00000082


	//----- nvinfo : EIATTR_SW2861232_WAR
	.align		4
.L_722:
        /*0008*/ 	.byte	0x01, 0x35
	.zero		2


	//----- nvinfo : EIATTR_PARAM_CBANK
	.align		4
        /*000c*/ 	.byte	0x04, 0x0a
        /*000e*/ 	.short	(.L_724 - .L_723)
	.align		4
.L_723:
        /*0010*/ 	.word	index@(.nv.constant0._ZN5flash16flash_fwd_kernelI23Flash_fwd_kernel_traitsILi128ELi128ELi32ELi4ELb0ELb0EN7cutlass6half_tE19Flash_kernel_traitsILi128ELi128ELi32ELi4ES3_EELb0ELb0ELb0ELb0ELb0ELb0ELb1ELb0EEEvNS_16Flash_fwd_paramsE)
        /*0014*/ 	.short	0x0160
        /*0016*/ 	.short	0x01d0


	//----- nvinfo : EIATTR_CBANK_PARAM_SIZE
	.align		4
.L_724:
        /*0018*/ 	.byte	0x03, 0x19
        /*001a*/ 	.short	0x01d0


	//----- nvinfo : EIATTR_KPARAM_INFO
	.align		4
        /*001c*/ 	.byte	0x04, 0x17
        /*001e*/ 	.short	(.L_726 - .L_725)
.L_725:
        /*0020*/ 	.word	0x00000000
        /*0024*/ 	.short	0x0000
        /*0026*/ 	.short	0x0000
        /*0028*/ 	.byte	0x00, 0xf0, 0x41, 0x07


	//----- nvinfo : EIATTR_MAXREG_COUNT
	.align		4
.L_726:
        /*002c*/ 	.byte	0x03, 0x1b
        /*002e*/ 	.short	0x00ff


	//----- nvinfo : EIATTR_NUM_BARRIERS
	.align		4
        /*0030*/ 	.byte	0x02, 0x4c
        /*0032*/ 	.byte	0x01
	.zero		1


	//----- nvinfo : EIATTR_ANNOTATIONS
	.align		4
        /*0034*/ 	.byte	0x04, 0x55
        /*0036*/ 	.short	(.L_728 - .L_727)


	//   ....[0]....
.L_727:
        /* <DEDUP_REMOVED lines=15> */


	//----- nvinfo : EIATTR_MERCURY_ISA_VERSION
	.align		4
.L_728:
        /*0110*/ 	.byte	0x03, 0x5f
        /*0112*/ 	.short	0x0000


	//----- nvinfo : EIATTR_COOP_GROUP_MASK_REGIDS
	.align		4
        /*0114*/ 	.byte	0x04, 0x29
        /*0116*/ 	.short	(.L_730 - .L_729)


	//   ....[0]....
.L_729:
        /*0118*/ 	.word	0xffffffff


	//   ....[1]....
        /*011c*/ 	.word	0xffffffff


	//   ....[2]....
        /*0120*/ 	.word	0xffffffff


	//   ....[3]....
        /*0124*/ 	.word	0xffffffff


	//   ....[4]....
        /*0128*/ 	.word	0xffffffff


	//   ....[5]....
        /*012c*/ 	.word	0xffffffff


	//   ....[6]....
        /*0130*/ 	.word	0xffffffff


	//   ....[7]....
        /*0134*/ 	.word	0xffffffff


	//   ....[8]....
        /*0138*/ 	.word	0xffffffff


	//   ....[9]....
        /*013c*/ 	.word	0xffffffff


	//   ....[10]....
        /*0140*/ 	.word	0xffffffff


	//   ....[11]....
        /*0144*/ 	.word	0xffffffff


	//   ....[12]....
        /*0148*/ 	.word	0xffffffff


	//   ....[13]....
        /*014c*/ 	.word	0xffffffff


	//   ....[14]....
        /*0150*/ 	.word	0xffffffff


	//   ....[15]....
        /*0154*/ 	.word	0xffffffff


	//   ....[16]....
        /*0158*/ 	.word	0xffffffff


	//   ....[17]....
        /*015c*/ 	.word	0xffffffff


	//   ....[18]....
        /*0160*/ 	.word	0xffffffff


	//   ....[19]....
        /*0164*/ 	.word	0xffffffff


	//   ....[20]....
        /*0168*/ 	.word	0xffffffff


	//   ....[21]....
        /*016c*/ 	.word	0xffffffff


	//   ....[22]....
        /*0170*/ 	.word	0xffffffff


	//   ....[23]....
        /*0174*/ 	.word	0xffffffff


	//----- nvinfo : EIATTR_COOP_GROUP_INSTR_OFFSETS
	.align		4
.L_730:
        /*0178*/ 	.byte	0x04, 0x28
        /*017a*/ 	.short	(.L_732 - .L_731)


	//   ....[0]....
.L_731:
        /*017c*/ 	.word	0x000035f0


	//   ....[1]....
        /*0180*/ 	.word	0x000036a0


	//   ....[2]....
        /*0184*/ 	.word	0x000036b0


	//   ....[3]....
        /*0188*/ 	.word	0x00003730


	//   ....[4]....
        /*018c*/ 	.word	0x00003aa0


	//   ....[5]....
        /*0190*/ 	.word	0x00003b60


	//   ....[6]....
        /*0194*/ 	.word	0x00003b90


	//   ....[7]....
        /*0198*/ 	.word	0x00003c40


	//   ....[8]....
        /*019c*/ 	.word	0x00005630


	//   ....[9]....
        /*01a0*/ 	.word	0x00005720


	//   ....[10]....
        /*01a4*/ 	.word	0x00005760


	//   ....[11]....
        /*01a8*/ 	.word	0x00005770


	//   ....[12]....
        /*01ac*/ 	.word	0x00005780


	//   ....[13]....
        /*01b0*/ 	.word	0x000057b0


	//   ....[14]....
        /*01b4*/ 	.word	0x00005800


	//   ....[15]....
        /*01b8*/ 	.word	0x00005830


	//   ....[16]....
        /*01bc*/ 	.word	0x00006df0


	//   ....[17]....
        /*01c0*/ 	.word	0x00006e00


	//   ....[18]....
        /*01c4*/ 	.word	0x00006e10


	//   ....[19]....
        /*01c8*/ 	.word	0x00006e20


	//   ....[20]....
        /*01cc*/ 	.word	0x00006e70


	//   ....[21]....
        /*01d0*/ 	.word	0x00006e90


	//   ....[22]....
        /*01d4*/ 	.word	0x00006eb0


	//   ....[23]....
        /*01d8*/ 	.word	0x00006ec0


	//----- nvinfo : EIATTR_EXIT_INSTR_OFFSETS
	.align		4
.L_732:
        /*01dc*/ 	.byte	0x04, 0x1c
        /*01de*/ 	.short	(.L_734 - .L_733)


	//   ....[0]....
.L_733:
        /*01e0*/ 	.word	0x000002f0


	//   ....[1]....
        /*01e4*/ 	.word	0x00009210


	//   ....[2]....
        /*01e8*/ 	.word	0x000092f0


	//   ....[3]....
        /*01ec*/ 	.word	0x00009310


	//   ....[4]....
        /*01f0*/ 	.word	0x0000a370


	//   ....[5]....
        /*01f4*/ 	.word	0x0000a3f0


	//----- nvinfo : EIATTR_CTAIDZ_USED
	.align		4
.L_734:
        /*01f8*/ 	.byte	0x01, 0x04
	.zero		2


	//----- nvinfo : EIATTR_CRS_STACK_SIZE
	.align		4
        /*01fc*/ 	.byte	0x04, 0x1e
        /*01fe*/ 	.short	(.L_736 - .L_735)
.L_735:
        /*0200*/ 	.word	0x00000000
.L_736:


//--------------------- .nv.info._ZN5flash16flash_fwd_kernelI23Flash_fwd_kernel_traitsILi128ELi128ELi32ELi4ELb0ELb0EN7cutlass6half_tE19Flash_kernel_traitsILi128ELi128ELi32ELi4ES3_EELb1ELb0ELb0ELb1ELb0ELb0ELb0ELb1EEEvNS_16Flash_fwd_paramsE --------------------------
	.section	.nv.info._ZN5flash16flash_fwd_kernelI23Flash_fwd_kernel_traitsILi128ELi128ELi32ELi4ELb0ELb0EN7cutlass6half_tE19Flash_kernel_traitsILi128ELi128ELi32ELi4ES3_EELb1ELb0ELb0ELb1ELb0ELb0ELb0ELb1EEEvNS_16Flash_fwd_paramsE,"",@"SHT_CUDA_INFO"
	.sectionflags	@""
	.align	4


	//----- nvinfo : EIATTR_CUDA_API_VERSION
	.align		4
        /*0000*/ 	.byte	0x04, 0x37
        /*0002*/ 	.short	(.L_738 - .L_737)
.L_737:
        /*0004*/ 	.word	0x00000082


	//----- nvinfo : EIATTR_SW2861232_WAR
	.align		4
.L_738:
        /*0008*/ 	.byte	0x01, 0x35
	.zero		2


	//----- nvinfo : EIATTR_PARAM_CBANK
	.align		4
        /*000c*/ 	.byte	0x04, 0x0a
        /*000e*/ 	.short	(.L_740 - .L_739)
	.align		4
.L_739:
        /*0010*/ 	.word	index@(.nv.constant0._ZN5flash16flash_fwd_kernelI23Flash_fwd_kernel_traitsILi128ELi128ELi32ELi4ELb0ELb0EN7cutlass6half_tE19Flash_kernel_traitsILi128ELi128ELi32ELi4ES3_EELb1ELb0ELb0ELb1ELb0ELb0ELb0ELb1EEEvNS_16Flash_fwd_paramsE)
        /*0014*/ 	.short	0x0160
        /*0016*/ 	.short	0x01d0


	//----- nvinfo : EIATTR_CBANK_PARAM_SIZE
	.align		4
.L_740:
        /*0018*/ 	.byte	0x03, 0x19
        /*001a*/ 	.short	0x01d0


	//----- nvinfo : EIATTR_KPARAM_INFO
	.align		4
        /*001c*/ 	.byte	0x04, 0x17
        /*001e*/ 	.short	(.L_742 - .L_741)
.L_741:
        /*0020*/ 	.word	0x00000000
        /*0024*/ 	.short	0x0000
        /*0026*/ 	.short	0x0000
        /*0028*/ 	.byte	0x00, 0xf0, 0x41, 0x07


	//----- nvinfo : EIATTR_MAXREG_COUNT
	.align		4
.L_742:
        /*002c*/ 	.byte	0x03, 0x1b
        /*002e*/ 	.short	0x00ff


	//----- nvinfo : EIATTR_NUM_BARRIERS
	.align		4
        /*0030*/ 	.byte	0x02, 0x4c
        /*0032*/ 	.byte	0x01
	.zero		1


	//----- nvinfo : EIATTR_ANNOTATIONS
	.align		4
        /*0034*/ 	.byte	0x04, 0x55
        /*0036*/ 	.short	(.L_744 - .L_743)


	//   ....[0]....
.L_743:
        /* <DEDUP_REMOVED lines=43> */


	//----- nvinfo : EIATTR_MERCURY_ISA_VERSION
	.align		4
.L_744:
        /*02d0*/ 	.byte	0x03, 0x5f
        /*02d2*/ 	.short	0x0000


	//----- nvinfo : EIATTR_COOP_GROUP_MASK_REGIDS
	.align		4
        /*02d4*/ 	.byte	0x04, 0x29
        /*02d6*/ 	.short	(.L_746 - .L_745)


	//   ....[0]....
.L_745:
        /*02d8*/ 	.word	0xffffffff


	//   ....[1]....
        /*02dc*/ 	.word	0xffffffff


	//   ....[2]....
        /*02e0*/ 	.word	0xffffffff


	//   ....[3]....
        /*02e4*/ 	.word	0xffffffff


	//   ....[4]....
        /*02e8*/ 	.word	0xffffffff


	//   ....[5]....
        /*02ec*/ 	.word	0xffffffff


	//   ....[6]....
        /*02f0*/ 	.word	0xffffffff


	//   ....[7]....
        /*02f4*/ 	.word	0xffffffff


	//   ....[8]....
        /*02f8*/ 	.word	0xffffffff


	//   ....[9]....
        /*02fc*/ 	.word	0xffffffff


	//   ....[10]....
        /*0300*/ 	.word	0xffffffff


	//   ....[11]....
        /*0304*/ 	.word	0xffffffff


	//   ....[12]....
        /*0308*/ 	.word	0xffffffff


	//   ....[13]....
        /*030c*/ 	.word	0xffffffff


	//   ....[14]....
        /*0310*/ 	.word	0xffffffff


	//   ....[15]....
        /*0314*/ 	.word	0xffffffff


	//   ....[16]....
        /*0318*/ 	.word	0xffffffff


	//   ....[17]....
        /*031c*/ 	.word	0xffffffff


	//   ....[18]....
        /*0320*/ 	.word	0xffffffff


	//   ....[19]....
        /*0324*/ 	.word	0xffffffff


	//   ....[20]....
        /*0328*/ 	.word	0xffffffff


	//   ....[21]....
        /*032c*/ 	.word	0xffffffff


	//   ....[22]....
        /*0330*/ 	.word	0xffffffff


	//   ....[23]....
        /*0334*/ 	.word	0xffffffff


	//----- nvinfo : EIATTR_COOP_GROUP_INSTR_OFFSETS
	.align		4
.L_746:
        /*0338*/ 	.byte	0x04, 0x28
        /*033a*/ 	.short	(.L_748 - .L_747)


	//   ....[0]....
.L_747:
        /*033c*/ 	.word	0x00004370


	//   ....[1]....
        /*0340*/ 	.word	0x00004430


	//   ....[2]....
        /*0344*/ 	.word	0x00004540


	//   ....[3]....
        /*0348*/ 	.word	0x00004610


	//   ....[4]....
        /*034c*/ 	.word	0x00004630


	//   ....[5]....
        /*0350*/ 	.word	0x00004680


	//   ....[6]....
        /*0354*/ 	.word	0x000046f0


	//   ....[7]....
        /*0358*/ 	.word	0x00004710


	//   ....[8]....
        /*035c*/ 	.word	0x00008d50


	//   ....[9]....
        /*0360*/ 	.word	0x00008e00


	//   ....[10]....
        /*0364*/ 	.word	0x00008e60


	//   ....[11]....
        /*0368*/ 	.word	0x00008ed0


	//   ....[12]....
        /*036c*/ 	.word	0x00008f10


	//   ....[13]....
        /*0370*/ 	.word	0x00008f60


	//   ....[14]....
        /*0374*/ 	.word	0x00008fb0


	//   ....[15]....
        /*0378*/ 	.word	0x00009000


	//   ....[16]....
        /*037c*/ 	.word	0x0000bf00


	//   ....[17]....
        /*0380*/ 	.word	0x0000bf40


	//   ....[18]....
        /*0384*/ 	.word	0x0000bf70


	//   ....[19]....
        /*0388*/ 	.word	0x0000c020


	//   ....[20]....
        /*038c*/ 	.word	0x0000c060


	//   ....[21]....
        /*0390*/ 	.word	0x0000c090


	//   ....[22]....
        /*0394*/ 	.word	0x0000c0d0


	//   ....[23]....
        /*0398*/ 	.word	0x0000c180


	//----- nvinfo : EIATTR_EXIT_INSTR_OFFSETS
	.align		4
.L_748:
        /*039c*/ 	.byte	0x04, 0x1c
        /*039e*/ 	.short	(.L_750 - .L_749)


	//   ....[0]....
.L_749:
        /*03a0*/ 	.word	0x000006b0


	//   ....[1]....
        /*03a4*/ 	.word	0x0000e3a0


	//   ....[2]....
        /*03a8*/ 	.word	0x0000e480


	//   ....[3]....
        /*03ac*/ 	.word	0x0000e4a0


	//   ....[4]....
        /*03b0*/ 	.word	0x0000f560


	//   ....[5]....
        /*03b4*/ 	.word	0x0000f5e0


	//----- nvinfo : EIATTR_CTAIDZ_USED
	.align		4
.L_750:
        /*03b8*/ 	.byte	0x01, 0x04
	.zero		2


	//----- nvinfo : EIATTR_CRS_STACK_SIZE
	.align		4
        /*03bc*/ 	.byte	0x04, 0x1e
        /*03be*/ 	.short	(.L_752 - .L_751)
.L_751:
        /*03c0*/ 	.word	0x00000000
.L_752:


//--------------------- .nv.info._ZN5flash16flash_fwd_kernelI23Flash_fwd_kernel_traitsILi128ELi128ELi32ELi4ELb0ELb0EN7cutlass6half_tE19Flash_kernel_traitsILi128ELi128ELi32ELi4ES3_EELb0ELb0ELb0ELb1ELb0ELb0ELb1ELb0EEEvNS_16Flash_fwd_paramsE --------------------------
	.section	.nv.info._ZN5flash16flash_fwd_kernelI23Flash_fwd_kernel_traitsILi128ELi128ELi32ELi4ELb0ELb0EN7cutlass6half_tE19Flash_kernel_traitsILi128ELi128ELi32ELi4ES3_EELb0ELb0ELb0ELb1ELb0ELb0ELb1ELb0EEEvNS_16Flash_fwd_paramsE,"",@"SHT_CUDA_INFO"
	.sectionflags	@""
	.align	4


	//----- nvinfo : EIATTR_CUDA_API_VERSION
	.align		4
        /*0000*/ 	.byte	0x04, 0x37
        /*0002*/ 	.short	(.L_754 - .L_753)
.L_753:
        /*0004*/ 	.word	0x00000082


	//----- nvinfo : EIATTR_SW2861232_WAR
	.align		4
.L_754:
        /*0008*/ 	.byte	0x01, 0x35
	.zero		2


	//----- nvinfo : EIATTR_PARAM_CBANK
	.align		4
        /*000c*/ 	.byte	0x04, 0x0a
        /*000e*/ 	.short	(.L_756 - .L_755)
	.align		4
.L_755:
        /*0010*/ 	.word	index@(.nv.constant0._ZN5flash16flash_fwd_kernelI23Flash_fwd_kernel_traitsILi128ELi128ELi32ELi4ELb0ELb0EN7cutlass6half_tE19Flash_kernel_traitsILi128ELi128ELi32ELi4ES3_EELb0ELb0ELb0ELb1ELb0ELb0ELb1ELb0EEEvNS_16Flash_fwd_paramsE)
        /*0014*/ 	.short	0x0160
        /*0016*/ 	.short	0x01d0


	//----- nvinfo : EIATTR_CBANK_PARAM_SIZE
	.align		4
.L_756:
        /*0018*/ 	.byte	0x03, 0x19
        /*001a*/ 	.short	0x01d0


	//----- nvinfo : EIATTR_KPARAM_INFO
	.align		4
        /*001c*/ 	.byte	0x04, 0x17
        /*001e*/ 	.short	(.L_758 - .L_757)
.L_757:
        /*0020*/ 	.word	0x00000000
        /*0024*/ 	.short	0x0000
        /*0026*/ 	.short	0x0000
        /*0028*/ 	.byte	0x00, 0xf0, 0x41, 0x07


	//----- nvinfo : EIATTR_MAXREG_COUNT
	.align		4
.L_758:
        /*002c*/ 	.byte	0x03, 0x1b
        /*002e*/ 	.short	0x00ff


	//----- nvinfo : EIATTR_NUM_BARRIERS
	.align		4
        /*0030*/ 	.byte	0x02, 0x4c
        /*0032*/ 	.byte	0x01
	.zero		1


	//----- nvinfo : EIATTR_ANNOTATIONS
	.align		4
        /*0034*/ 	.byte	0x04, 0x55
        /*0036*/ 	.short	(.L_760 - .L_759)


	//   ....[0]....
.L_759:
        /* <DEDUP_REMOVED lines=14> */


	//----- nvinfo : EIATTR_MERCURY_ISA_VERSION
	.align		4
.L_760:
        /*0100*/ 	.byte	0x03, 0x5f
        /*0102*/ 	.short	0x0000


	//----- nvinfo : EIATTR_COOP_GROUP_MASK_REGIDS
	.align		4
        /*0104*/ 	.byte	0x04, 0x29
        /*0106*/ 	.short	(.L_762 - .L_761)


	//   ....[0]....
.L_761:
        /*0108*/ 	.word	0xffffffff


	//   ....[1]....
        /*010c*/ 	.word	0xffffffff


	//   ....[2]....
        /*0110*/ 	.word	0xffffffff


	//   ....[3]....
        /*0114*/ 	.word	0xffffffff


	//   ....[4]....
        /*0118*/ 	.word	0xffffffff


	//   ....[5]....
        /*011c*/ 	.word	0xffffffff


	//   ....[6]....
        /*0120*/ 	.word	0xffffffff


	//   ....[7]....
        /*0124*/ 	.word	0xffffffff


	//   ....[8]....
        /*0128*/ 	.word	0xffffffff


	//   ....[9]....
        /*012c*/ 	.word	0xffffffff


	//   ....[10]....
        /*0130*/ 	.word	0xffffffff


	//   ....[11]....
        /*0134*/ 	.word	0xffffffff


	//   ....[12]....
        /*0138*/ 	.word	0xffffffff


	//   ....[13]....
        /*013c*/ 	.word	0xffffffff


	//   ....[14]....
        /*0140*/ 	.word	0xffffffff


	//   ....[15]....
        /*0144*/ 	.word	0xffffffff


	//   ....[16]....
        /*0148*/ 	.word	0xffffffff


	//   ....[17]....
        /*014c*/ 	.word	0xffffffff


	//   ....[18]....
        /*0150*/ 	.word	0xffffffff


	//   ....[19]....
        /*0154*/ 	.word	0xffffffff


	//   ....[20]....
        /*0158*/ 	.word	0xffffffff


	//   ....[21]....
        /*015c*/ 	.word	0xffffffff


	//   ....[22]....
        /*0160*/ 	.word	0xffffffff


	//   ....[23]....
        /*0164*/ 	.word	0xffffffff


	//----- nvinfo : EIATTR_COOP_GROUP_INSTR_OFFSETS
	.align		4
.L_762:
        /*0168*/ 	.byte	0x04, 0x28
        /*016a*/ 	.short	(.L_764 - .L_763)


	//   ....[0]....
.L_763:
        /*016c*/ 	.word	0x00004080


	//   ....[1]....
        /*0170*/ 	.word	0x00004130


	//   ....[2]....
        /*0174*/ 	.word	0x00004140


	//   ....[3]....
        /*0178*/ 	.word	0x000041c0


	//   ....[4]....
        /*017c*/ 	.word	0x00004530


	//   ....[5]....
        /*0180*/ 	.word	0x000045f0


	//   ....[6]....
        /*0184*/ 	.word	0x00004620


	//   ....[7]....
        /*0188*/ 	.word	0x00004700


	//   ....[8]....
        /*018c*/ 	.word	0x000067d0


	//   ....[9]....
        /*0190*/ 	.word	0x00006820


	//   ....[10]....
        /*0194*/ 	.word	0x00006870


	//   ....[11]....
        /*0198*/ 	.word	0x000068a0


	//   ....[12]....
        /*019c*/ 	.word	0x000068e0


	//   ....[13]....
        /*01a0*/ 	.word	0x00006930


	//   ....[14]....
        /*01a4*/ 	.word	0x00006970


	//   ....[15]....
        /*01a8*/ 	.word	0x00006a40


	//   ....[16]....
        /*01ac*/ 	.word	0x00007fa0


	//   ....[17]....
        /*01b0*/ 	.word	0x00007fb0


	//   ....[18]....
        /*01b4*/ 	.word	0x00007fc0


	//   ....[19]....
        /*01b8*/ 	.word	0x00007fe0


	//   ....[20]....
        /*01bc*/ 	.word	0x00008000


	//   ....[21]....
        /*01c0*/ 	.word	0x00008030


	//   ....[22]....
        /*01c4*/ 	.word	0x00008070


	//   ....[23]....
        /*01c8*/ 	.word	0x000080a0


	//----- nvinfo : EIATTR_EXIT_INSTR_OFFSETS
	.align		4
.L_764:
        /*01cc*/ 	.byte	0x04, 0x1c
        /*01ce*/ 	.short	(.L_766 - .L_765)


	//   ....[0]....
.L_765:
        /*01d0*/ 	.word	0x000002f0


	//   ....[1]....
        /*01d4*/ 	.word	0x0000a3c0


	//   ....[2]....
        /*01d8*/ 	.word	0x0000a4a0


	//   ....[3]....
        /*01dc*/ 	.word	0x0000a4c0


	//   ....[4]....
        /*01e0*/ 	.word	0x0000b520


	//   ....[5]....
        /*01e4*/ 	.word	0x0000b5a0


	//----- nvinfo : EIATTR_CTAIDZ_USED
	.align		4
.L_766:
        /*01e8*/ 	.byte	0x01, 0x04
	.zero		2


	//----- nvinfo : EIATTR_CRS_STACK_SIZE
	.align		4
        /*01ec*/ 	.byte	0x04, 0x1e
        /*01ee*/ 	.short	(.L_768 - .L_767)
.L_767:
        /*01f0*/ 	.word	0x00000000
.L_768:


//--------------------- .nv.info._ZN5flash16flash_fwd_kernelI23Flash_fwd_kernel_traitsILi128ELi128ELi32ELi4ELb0ELb0EN7cutlass6half_tE19Flash_kernel_traitsILi128ELi128ELi32ELi4ES3_EELb1ELb0ELb1ELb0ELb0ELb1ELb0ELb0EEEvNS_16Flash_fwd_paramsE --------------------------
	.section	.nv.info._ZN5flash16flash_fwd_kernelI23Flash_fwd_kernel_traitsILi128ELi128ELi32ELi4ELb0ELb0EN7cutlass6half_tE19Flash_kernel_traitsILi128ELi128ELi32ELi4ES3_EELb1ELb0ELb1ELb0ELb0ELb1ELb0ELb0EEEvNS_16Flash_fwd_paramsE,"",@"SHT_CUDA_INFO"
	.sectionflags	@""
	.align	4


	//----- nvinfo : EIATTR_CUDA_API_VERSION
	.align		4
        /*0000*/ 	.byte	0x04, 0x37
        /*0002*/ 	.short	(.L_770 - .L_769)
.L_769:
        /*0004*/ 	.word	0x00000082


	//----- nvinfo : EIATTR_SW2861232_WAR
	.align		4
.L_770:
        /*0008*/ 	.byte	0x01, 0x35
	.zero		2


	//----- nvinfo : EIATTR_PARAM_CBANK
	.align		4
        /*000c*/ 	.byte	0x04, 0x0a
        /*000e*/ 	.short	(.L_772 - .L_771)
	.align		4
.L_771:
        /*0010*/ 	.word	index@(.nv.constant0._ZN5flash16flash_fwd_kernelI23Flash_fwd_kernel_traitsILi128ELi128ELi32ELi4ELb0ELb0EN7cutlass6half_tE19Flash_kernel_traitsILi128ELi128ELi32ELi4ES3_EELb1ELb0ELb1ELb0ELb0ELb1ELb0ELb0EEEvNS_16Flash_fwd_paramsE)
        /*0014*/ 	.short	0x0160
        /*0016*/ 	.short	0x01d0


	//----- nvinfo : EIATTR_CBANK_PARAM_SIZE
	.align		4
.L_772:
        /*0018*/ 	.byte	0x03, 0x19
        /*001a*/ 	.short	0x01d0


	//----- nvinfo : EIATTR_KPARAM_INFO
	.align		4
        /*001c*/ 	.byte	0x04, 0x17
        /*001e*/ 	.short	(.L_774 - .L_773)
.L_773:
        /*0020*/ 	.word	0x00000000
        /*0024*/ 	.short	0x0000
        /*0026*/ 	.short	0x0000
        /*0028*/ 	.byte	0x00, 0xf0, 0x41, 0x07


	//----- nvinfo : EIATTR_MAXREG_COUNT
	.align		4
.L_774:
        /*002c*/ 	.byte	0x03, 0x1b
        /*002e*/ 	.short	0x00ff


	//----- nvinfo : EIATTR_NUM_BARRIERS
	.align		4
        /*0030*/ 	.byte	0x02, 0x4c
        /*0032*/ 	.byte	0x01
	.zero		1


	//----- nvinfo : EIATTR_ANNOTATIONS
	.align		4
        /*0034*/ 	.byte	0x04, 0x55
        /*0036*/ 	.short	(.L_776 - .L_775)


	//   ....[0]....
.L_775:
        /* <DEDUP_REMOVED lines=54> */


	//----- nvinfo : EIATTR_MERCURY_ISA_VERSION
	.align		4
.L_776:
        /*0388*/ 	.byte	0x03, 0x5f
        /*038a*/ 	.short	0x0000


	//----- nvinfo : EIATTR_COOP_GROUP_MASK_REGIDS
	.align		4
        /*038c*/ 	.byte	0x04, 0x29
        /*038e*/ 	.short	(.L_778 - .L_777)


	//   ....[0]....
.L_777:
        /*0390*/ 	.word	0xffffffff


	//   ....[1]....
        /*0394*/ 	.word	0xffffffff


	//   ....[2]....
        /*0398*/ 	.word	0xffffffff


	//   ....[3]....
        /*039c*/ 	.word	0xffffffff


	//   ....[4]....
        /*03a0*/ 	.word	0xffffffff


	//   ....[5]....
        /*03a4*/ 	.word	0xffffffff


	//   ....[6]....
        /*03a8*/ 	.word	0xffffffff


	//   ....[7]....
        /*03ac*/ 	.word	0xffffffff


	//   ....[8]....
        /*03b0*/ 	.word	0xffffffff


	//   ....[9]....
        /*03b4*/ 	.word	0xffffffff


	//   ....[10]....
        /*03b8*/ 	.word	0xffffffff


	//   ....[11]....
        /*03bc*/ 	.word	0xffffffff


	//   ....[12]....
        /*03c0*/ 	.word	0xffffffff


	//   ....[13]....
        /*03c4*/ 	.word	0xffffffff


	//   ....[14]....
        /*03c8*/ 	.word	0xffffffff


	//   ....[15]....
        /*03cc*/ 	.word	0xffffffff


	//   ....[16]....
        /*03d0*/ 	.word	0xffffffff


	//   ....[17]....
        /*03d4*/ 	.word	0xffffffff


	//   ....[18]....
        /*03d8*/ 	.word	0xffffffff


	//   ....[19]....
        /*03dc*/ 	.word	0xffffffff


	//   ....[20]....
        /*03e0*/ 	.word	0xffffffff


	//   ....[21]....
        /*03e4*/ 	.word	0xffffffff


	//   ....[22]....
        /*03e8*/ 	.word	0xffffffff


	//   ....[23]....
        /*03ec*/ 	.word	0xffffffff


	//   ....[24]....
        /*03f0*/ 	.word	0xffffffff


	//   ....[25]....
        /*03f4*/ 	.word	0xffffffff


	//   ....[26]....
        /*03f8*/ 	.word	0xffffffff


	//   ....[27]....
        /*03fc*/ 	.word	0xffffffff


	//   ....[28]....
        /*0400*/ 	.word	0xffffffff


	//   ....[29]....
        /*0404*/ 	.word	0xffffffff


	//   ....[30]....
        /*0408*/ 	.word	0xffffffff


	//   ....[31]....
        /*040c*/ 	.word	0xffffffff


	//   ....[32]....
        /*0410*/ 	.word	0xffffffff


	//   ....[33]....
        /*0414*/ 	.word	0xffffffff


	//   ....[34]....
        /*0418*/ 	.word	0xffffffff


	//   ....[35]....
        /*041c*/ 	.word	0xffffffff


	//   ....[36]....
        /*0420*/ 	.word	0xffffffff


	//   ....[37]....
        /*0424*/ 	.word	0xffffffff


	//   ....[38]....
        /*0428*/ 	.word	0xffffffff


	//   ....[39]....
        /*042c*/ 	.word	0xffffffff


	//   ....[40]....
        /*0430*/ 	.word	0xffffffff


	//   ....[41]....
        /*0434*/ 	.word	0xffffffff


	//   ....[42]....
        /*0438*/ 	.word	0xffffffff


	//   ....[43]....
        /*043c*/ 	.word	0xffffffff


	//   ....[44]....
        /*0440*/ 	.word	0xffffffff


	//   ....[45]....
        /*0444*/ 	.word	0xffffffff


	//   ....[46]....
        /*0448*/ 	.word	0xffffffff


	//   ....[47]....
        /*044c*/ 	.word	0xffffffff


	//   ....[48]....
        /*0450*/ 	.word	0xffffffff


	//   ....[49]....
        /*0454*/ 	.word	0xffffffff


	//   ....[50]....
        /*0458*/ 	.word	0xffffffff


	//   ....[51]....
        /*045c*/ 	.word	0xffffffff


	//   ....[52]....
        /*0460*/ 	.word	0xffffffff


	//   ....[53]....
        /*0464*/ 	.word	0xffffffff


	//   ....[54]....
        /*0468*/ 	.word	0xffffffff


	//   ....[55]....
        /*046c*/ 	.word	0xffffffff


	//----- nvinfo : EIATTR_COOP_GROUP_INSTR_OFFSETS
	.align		4
.L_778:
        /*0470*/ 	.byte	0x04, 0x28
        /*0472*/ 	.short	(.L_780 - .L_779)


	//   ....[0]....
.L_779:
        /*0474*/ 	.word	0x000040f0


	//   ....[1]....
        /*0478*/ 	.word	0x00004130


	//   ....[2]....
        /*047c*/ 	.word	0x00004200


	//   ....[3]....
        /*0480*/ 	.word	0x00004230


	//   ....[4]....
        /*0484*/ 	.word	0x00004c70


	//   ....[5]....
        /*0488*/ 	.word	0x00004ca0


	//   ....[6]....
        /*048c*/ 	.word	0x00004d00


	//   ....[7]....
        /*0490*/ 	.word	0x00004d40


	//   ....[8]....
        /*0494*/ 	.word	0x00006b30


	//   ....[9]....
        /*0498*/ 	.word	0x00006c30


	//   ....[10]....
        /*049c*/ 	.word	0x00006db0


	//   ....[11]....
        /*04a0*/ 	.word	0x00006de0


	//   ....[12]....
        /*04a4*/ 	.word	0x00006e10


	//   ....[13]....
        /*04a8*/ 	.word	0x00006f00


	//   ....[14]....
        /*04ac*/ 	.word	0x00006f30


	//   ....[15]....
        /*04b0*/ 	.word	0x00006f60


	//   ....[16]....
        /*04b4*/ 	.word	0x0000a0b0


	//   ....[17]....
        /*04b8*/ 	.word	0x0000a270


	//   ....[18]....
        /*04bc*/ 	.word	0x0000a2c0


	//   ....[19]....
        /*04c0*/ 	.word	0x0000a330


	//   ....[20]....
        /*04c4*/ 	.word	0x0000a360


	//   ....[21]....
        /*04c8*/ 	.word	0x0000a380


	//   ....[22]....
        /*04cc*/ 	.word	0x0000a3e0


	//   ....[23]....
        /*04d0*/ 	.word	0x0000a460


	//   ....[24]....
        /*04d4*/ 	.word	0x0000d6b0


	//   ....[25]....
        /*04d8*/ 	.word	0x0000d700


	//   ....[26]....
        /*04dc*/ 	.word	0x0000d900


	//   ....[27]....
        /*04e0*/ 	.word	0x0000d910


	//   ....[28]....
        /*04e4*/ 	.word	0x0000d920


	//   ....[29]....
        /*04e8*/ 	.word	0x0000d940


	//   ....[30]....
        /*04ec*/ 	.word	0x0000da20


	//   ....[31]....
        /*04f0*/ 	.word	0x0000da40


	//   ....[32]....
        /*04f4*/ 	.word	0x00010cf0


	//   ....[33]....
        /*04f8*/ 	.word	0x00010e50


	//   ....[34]....
        /*04fc*/ 	.word	0x00010e90


	//   ....[35]....
        /*0500*/ 	.word	0x00010fb0


	//   ....[36]....
        /*0504*/ 	.word	0x00011170


	//   ....[37]....
        /*0508*/ 	.word	0x000111a0


	//   ....[38]....
        /*050c*/ 	.word	0x00011290


	//   ....[39]....
        /*0510*/ 	.word	0x000112f0


	//   ....[40]....
        /*0514*/ 	.word	0x00014080


	//   ....[41]....
        /*0518*/ 	.word	0x000140d0


	//   ....[42]....
        /*051c*/ 	.word	0x00014190


	//   ....[43]....
        /*0520*/ 	.word	0x00014220


	//   ....[44]....
        /*0524*/ 	.word	0x000144b0


	//   ....[45]....
        /*0528*/ 	.word	0x000145e0


	//   ....[46]....
        /*052c*/ 	.word	0x00014680


	//   ....[47]....
        /*0530*/ 	.word	0x000147a0


	//   ....[48]....
        /*0534*/ 	.word	0x00016530


	//   ....[49]....
        /*0538*/ 	.word	0x00016660


	//   ....[50]....
        /*053c*/ 	.word	0x00016900


	//   ....[51]....
        /*0540*/ 	.word	0x00016920


	//   ....[52]....
        /*0544*/ 	.word	0x00016930


	//   ....[53]....
        /*0548*/ 	.word	0x00016940


	//   ....[54]....
        /*054c*/ 	.word	0x00016970


	//   ....[55]....
        /*0550*/ 	.word	0x000169a0


	//----- nvinfo : EIATTR_EXIT_INSTR_OFFSETS
	.align		4
.L_780:
        /*0554*/ 	.byte	0x04, 0x1c
        /*0556*/ 	.short	(.L_782 - .L_781)


	//   ....[0]....
.L_781:
        /*0558*/ 	.word	0x00000730


	//   ....[1]....
        /*055c*/ 	.word	0x00001850


	//   ....[2]....
        /*0560*/ 	.word	0x000018d0


	//   ....[3]....
        /*0564*/ 	.word	0x00018900


	//   ....[4]....
        /*0568*/ 	.word	0x000189d0


	//----- nvinfo : EIATTR_CTAIDZ_USED
	.align		4
.L_782:
        /*056c*/ 	.byte	0x01, 0x04
	.zero		2


	//----- nvinfo : EIATTR_CRS_STACK_SIZE
	.align		4
        /*0570*/ 	.byte	0x04, 0x1e
        /*0572*/ 	.short	(.L_784 - .L_783)
.L_783:
        /*0574*/ 	.word	0x00000000
.L_784:


//--------------------- .nv.info._ZN5flash16flash_fwd_kernelI23Flash_fwd_kernel_traitsILi128ELi128ELi32ELi4ELb0ELb0EN7cutlass6half_tE19Flash_kernel_traitsILi128ELi128ELi32ELi4ES3_EELb0ELb0ELb1ELb0ELb0ELb1ELb1ELb0EEEvNS_16Flash_fwd_paramsE --------------------------
	.section	.nv.info._ZN5flash16flash_fwd_kernelI23Flash_fwd_kernel_traitsILi128ELi128ELi32ELi4ELb0ELb0EN7cutlass6half_tE19Flash_kernel_traitsILi128ELi128ELi32ELi4ES3_EELb0ELb0ELb1ELb0ELb0ELb1ELb1ELb0EEEvNS_16Flash_fwd_paramsE,"",@"SHT_CUDA_INFO"
	.sectionflags	@""
	.align	4


	//----- nvinfo : EIATTR_CUDA_API_VERSION
	.align		4
        /*0000*/ 	.byte	0x04, 0x37
        /*0002*/ 	.short	(.L_786 - .L_785)
.L_785:
        /*0004*/ 	.word	0x00000082


	//----- nvinfo : EIATTR_SW2861232_WAR
	.align		4
.L_786:
        /*0008*/ 	.byte	0x01, 0x35
	.zero		2


	//----- nvinfo : EIATTR_PARAM_CBANK
	.align		4
        /*000c*/ 	.byte	0x04, 0x0a
        /*000e*/ 	.short	(.L_788 - .L_787)
	.align		4
.L_787:
        /*0010*/ 	.word	index@(.nv.constant0._ZN5flash16flash_fwd_kernelI23Flash_fwd_kernel_traitsILi128ELi128ELi32ELi4ELb0ELb0EN7cutlass6half_tE19Flash_kernel_traitsILi128ELi128ELi32ELi4ES3_EELb0ELb0ELb1ELb0ELb0ELb1ELb1ELb0EEEvNS_16Flash_fwd_paramsE)
        /*0014*/ 	.short	0x0160
        /*0016*/ 	.short	0x01d0


	//----- nvinfo : EIATTR_CBANK_PARAM_SIZE
	.align		4
.L_788:
        /*0018*/ 	.byte	0x03, 0x19
        /*001a*/ 	.short	0x01d0


	//----- nvinfo : EIATTR_KPARAM_INFO
	.align		4
        /*001c*/ 	.byte	0x04, 0x17
        /*001e*/ 	.short	(.L_790 - .L_789)
.L_789:
        /*0020*/ 	.word	0x00000000
        /*0024*/ 	.short	0x0000
        /*0026*/ 	.short	0x0000
        /*0028*/ 	.byte	0x00, 0xf0, 0x41, 0x07


	//----- nvinfo : EIATTR_MAXREG_COUNT
	.align		4
.L_790:
        /*002c*/ 	.byte	0x03, 0x1b
        /*002e*/ 	.short	0x00ff


	//----- nvinfo : EIATTR_NUM_BARRIERS
	.align		4
        /*0030*/ 	.byte	0x02, 0x4c
        /*0032*/ 	.byte	0x01
	.zero		1


	//----- nvinfo : EIATTR_ANNOTATIONS
	.align		4
        /*0034*/ 	.byte	0x04, 0x55
        /*0036*/ 	.short	(.L_792 - .L_791)


	//   ....[0]....
.L_791:
        /* <DEDUP_REMOVED lines=23> */


	//----- nvinfo : EIATTR_MERCURY_ISA_VERSION
	.align		4
.L_792:
        /*0190*/ 	.byte	0x03, 0x5f
        /*0192*/ 	.short	0x0000


	//----- nvinfo : EIATTR_COOP_GROUP_MASK_REGIDS
	.align		4
        /*0194*/ 	.byte	0x04, 0x29
        /*0196*/ 	.short	(.L_794 - .L_793)


	//   ....[0]....
.L_793:
        /*0198*/ 	.word	0xffffffff


	//   ....[1]....
        /*019c*/ 	.word	0xffffffff


	//   ....[2]....
        /*01a0*/ 	.word	0xffffffff


	//   ....[3]....
        /*01a4*/ 	.word	0xffffffff


	//   ....[4]....
        /*01a8*/ 	.word	0xffffffff


	//   ....[5]....
        /*01ac*/ 	.word	0xffffffff


	//   ....[6]....
        /*01b0*/ 	.word	0xffffffff


	//   ....[7]....
        /*01b4*/ 	.word	0xffffffff


	//   ....[8]....
        /*01b8*/ 	.word	0xffffffff


	//   ....[9]....
        /*01bc*/ 	.word	0xffffffff


	//   ....[10]....
        /*01c0*/ 	.word	0xffffffff


	//   ....[11]....
        /*01c4*/ 	.word	0xffffffff


	//   ....[12]....
        /*01c8*/ 	.word	0xffffffff


	//   ....[13]....
        /*01cc*/ 	.word	0xffffffff


	//   ....[14]....
        /*01d0*/ 	.word	0xffffffff


	//   ....[15]....
        /*01d4*/ 	.word	0xffffffff


	//   ....[16]....
        /*01d8*/ 	.word	0xffffffff


	//   ....[17]....
        /*01dc*/ 	.word	0xffffffff


	//   ....[18]....
        /*01e0*/ 	.word	0xffffffff


	//   ....[19]....
        /*01e4*/ 	.word	0xffffffff


	//   ....[20]....
        /*01e8*/ 	.word	0xffffffff


	//   ....[21]....
        /*01ec*/ 	.word	0xffffffff


	//   ....[22]....
        /*01f0*/ 	.word	0xffffffff


	//   ....[23]....
        /*01f4*/ 	.word	0xffffffff


	//   ....[24]....
        /*01f8*/ 	.word	0xffffffff


	//   ....[25]....
        /*01fc*/ 	.word	0xffffffff


	//   ....[26]....
        /*0200*/ 	.word	0xffffffff


	//   ....[27]....
        /*0204*/ 	.word	0xffffffff


	//   ....[28]....
        /*0208*/ 	.word	0xffffffff


	//   ....[29]....
        /*020c*/ 	.word	0xffffffff


	//   ....[30]....
        /*0210*/ 	.word	0xffffffff


	//   ....[31]....
        /*0214*/ 	.word	0xffffffff


	//   ....[32]....
        /*0218*/ 	.word	0xffffffff


	//   ....[33]....
        /*021c*/ 	.word	0xffffffff


	//   ....[34]....
        /*0220*/ 	.word	0xffffffff


	//   ....[35]....
        /*0224*/ 	.word	0xffffffff


	//   ....[36]....
        /*0228*/ 	.word	0xffffffff


	//   ....[37]....
        /*022c*/ 	.word	0xffffffff


	//   ....[38]....
        /*0230*/ 	.word	0xffffffff


	//   ....[39]....
        /*0234*/ 	.word	0xffffffff


	//   ....[40]....
        /*0238*/ 	.word	0xffffffff


	//   ....[41]....
        /*023c*/ 	.word	0xffffffff


	//   ....[42]....
        /*0240*/ 	.word	0xffffffff


	//   ....[43]....
        /*0244*/ 	.word	0xffffffff


	//   ....[44]....
        /*0248*/ 	.word	0xffffffff


	//   ....[45]....
        /*024c*/ 	.word	0xffffffff


	//   ....[46]....
        /*0250*/ 	.word	0xffffffff


	//   ....[47]....
        /*0254*/ 	.word	0xffffffff


	//   ....[48]....
        /*0258*/ 	.word	0xffffffff


	//   ....[49]....
        /*025c*/ 	.word	0xffffffff


	//   ....[50]....
        /*0260*/ 	.word	0xffffffff


	//   ....[51]....
        /*0264*/ 	.word	0xffffffff


	//   ....[52]....
        /*0268*/ 	.word	0xffffffff


	//   ....[53]....
        /*026c*/ 	.word	0xffffffff


	//   ....[54]....
        /*0270*/ 	.word	0xffffffff


	//   ....[55]....
        /*0274*/ 	.word	0xffffffff


	//----- nvinfo : EIATTR_COOP_GROUP_INSTR_OFFSETS
	.align		4
.L_794:
        /*0278*/ 	.byte	0x04, 0x28
        /*027a*/ 	.short	(.L_796 - .L_795)


	//   ....[0]....
.L_795:
        /*027c*/ 	.word	0x000041b0


	//   ....[1]....
        /*0280*/ 	.word	0x00004260


	//   ....[2]....
        /*0284*/ 	.word	0x00004270


	//   ....[3]....
        /*0288*/ 	.word	0x000042f0


	//   ....[4]....
        /*028c*/ 	.word	0x00004520


	//   ....[5]....
        /*0290*/ 	.word	0x00004620


	//   ....[6]....
        /*0294*/ 	.word	0x00004710


	//   ....[7]....
        /*0298*/ 	.word	0x00004830


	//   ....[8]....
        /*029c*/ 	.word	0x00006570


	//   ....[9]....
        /*02a0*/ 	.word	0x000065b0


	//   ....[10]....
        /*02a4*/ 	.word	0x00006640


	//   ....[11]....
        /*02a8*/ 	.word	0x00006670


	//   ....[12]....
        /*02ac*/ 	.word	0x000066a0


	//   ....[13]....
        /*02b0*/ 	.word	0x00006730


	//   ....[14]....
        /*02b4*/ 	.word	0x000067c0


	//   ....[15]....
        /*02b8*/ 	.word	0x00006830


	//   ....[16]....
        /*02bc*/ 	.word	0x00009230


	//   ....[17]....
        /*02c0*/ 	.word	0x00009360


	//   ....[18]....
        /*02c4*/ 	.word	0x000093b0


	//   ....[19]....
        /*02c8*/ 	.word	0x00009580


	//   ....[20]....
        /*02cc*/ 	.word	0x000095b0


	//   ....[21]....
        /*02d0*/ 	.word	0x000096a0


	//   ....[22]....
        /*02d4*/ 	.word	0x000096e0


	//   ....[23]....
        /*02d8*/ 	.word	0x00009810


	//   ....[24]....
        /*02dc*/ 	.word	0x0000c090


	//   ....[25]....
        /*02e0*/ 	.word	0x0000c2b0


	//   ....[26]....
        /*02e4*/ 	.word	0x0000c410


	//   ....[27]....
        /*02e8*/ 	.word	0x0000c540


	//   ....[28]....
        /*02ec*/ 	.word	0x0000c560


	//   ....[29]....
        /*02f0*/ 	.word	0x0000c590


	//   ....[30]....
        /*02f4*/ 	.word	0x0000c640


	//   ....[31]....
        /*02f8*/ 	.word	0x0000c660


	//   ....[32]....
        /*02fc*/ 	.word	0x0000f0a0


	//   ....[33]....
        /*0300*/ 	.word	0x0000f270


	//   ....[34]....
        /*0304*/ 	.word	0x0000f450


	//   ....[35]....
        /*0308*/ 	.word	0x0000f4b0


	//   ....[36]....
        /*030c*/ 	.word	0x0000f510


	//   ....[37]....
        /*0310*/ 	.word	0x0000f570


	//   ....[38]....
        /*0314*/ 	.word	0x0000f5b0


	//   ....[39]....
        /*0318*/ 	.word	0x0000f5e0


	//   ....[40]....
        /*031c*/ 	.word	0x00011e60


	//   ....[41]....
        /*0320*/ 	.word	0x00012120


	//   ....[42]....
        /*0324*/ 	.word	0x00012170


	//   ....[43]....
        /*0328*/ 	.word	0x00012300


	//   ....[44]....
        /*032c*/ 	.word	0x00012420


	//   ....[45]....
        /*0330*/ 	.word	0x00012450


	//   ....[46]....
        /*0334*/ 	.word	0x00012480


	//   ....[47]....
        /*0338*/ 	.word	0x00012530


	//   ....[48]....
        /*033c*/ 	.word	0x00013ab0


	//   ....[49]....
        /*0340*/ 	.word	0x00013af0


	//   ....[50]....
        /*0344*/ 	.word	0x00013b20


	//   ....[51]....
        /*0348*/ 	.word	0x00013b60


	//   ....[52]....
        /*034c*/ 	.word	0x00013c20


	//   ....[53]....
        /*0350*/ 	.word	0x00013c50


	//   ....[54]....
        /*0354*/ 	.word	0x00013c90


	//   ....[55]....
        /*0358*/ 	.word	0x00013cc0


	//----- nvinfo : EIATTR_EXIT_INSTR_OFFSETS
	.align		4
.L_796:
        /*035c*/ 	.byte	0x04, 0x1c
        /*035e*/ 	.short	(.L_798 - .L_797)


	//   ....[0]....
.L_797:
        /*0360*/ 	.word	0x000004d0


	//   ....[1]....
        /*0364*/ 	.word	0x000015f0


	//   ....[2]....
        /*0368*/ 	.word	0x00001670


	//   ....[3]....
        /*036c*/ 	.word	0x00015e10


	//   ....[4]....
        /*0370*/ 	.word	0x00015ee0


	//----- nvinfo : EIATTR_CTAIDZ_USED
	.align		4
.L_798:
        /*0374*/ 	.byte	0x01, 0x04
	.zero		2


	//----- nvinfo : EIATTR_CRS_STACK_SIZE
	.align		4
        /*0378*/ 	.byte	0x04, 0x1e
        /*037a*/ 	.short	(.L_800 - .L_799)
.L_799:
        /*037c*/ 	.word	0x00000000
.L_800:


//--------------------- .nv.info._ZN5flash16flash_fwd_kernelI23Flash_fwd_kernel_traitsILi128ELi128ELi32ELi4ELb0ELb0EN7cutlass6half_tE19Flash_kernel_traitsILi128ELi128ELi32ELi4ES3_EELb1ELb0ELb1ELb1ELb0ELb0ELb0ELb0EEEvNS_16Flash_fwd_paramsE --------------------------
	.section	.nv.info._ZN5flash16flash_fwd_kernelI23Flash_fwd_kernel_traitsILi128ELi128ELi32ELi4ELb0ELb0EN7cutlass6half_tE19Flash_kernel_traitsILi128ELi128ELi32ELi4ES3_EELb1ELb0ELb1ELb1ELb0ELb0ELb0ELb0EEEvNS_16Flash_fwd_paramsE,"",@"SHT_CUDA_INFO"
	.sectionflags	@""
	.align	4


	//----- nvinfo : EIATTR_CUDA_API_VERSION
	.align		4
        /*0000*/ 	.byte	0x04, 0x37
        /*0002*/ 	.short	(.L_802 - .L_801)
.L_801:
        /*0004*/ 	.word	0x00000082


	//----- nvinfo : EIATTR_SW2861232_WAR
	.align		4
.L_802:
        /*0008*/ 	.byte	0x01, 0x35
	.zero		2


	//----- nvinfo : EIATTR_PARAM_CBANK
	.align		4
        /*000c*/ 	.byte	0x04, 0x0a
        /*000e*/ 	.short	(.L_804 - .L_803)
	.align		4
.L_803:
        /*0010*/ 	.word	index@(.nv.constant0._ZN5flash16flash_fwd_kernelI23Flash_fwd_kernel_traitsILi128ELi128ELi32ELi4ELb0ELb0EN7cutlass6half_tE19Flash_kernel_traitsILi128ELi128ELi32ELi4ES3_EELb1ELb0ELb1ELb1ELb0ELb0ELb0ELb0EEEvNS_16Flash_fwd_paramsE)
        /*0014*/ 	.short	0x0160
        /*0016*/ 	.short	0x01d0


	//----- nvinfo : EIATTR_CBANK_PARAM_SIZE
	.align		4
.L_804:
        /*0018*/ 	.byte	0x03, 0x19
        /*001a*/ 	.short	0x01d0


	//----- nvinfo : EIATTR_KPARAM_INFO
	.align		4
        /*001c*/ 	.byte	0x04, 0x17
        /*001e*/ 	.short	(.L_806 - .L_805)
.L_805:
        /*0020*/ 	.word	0x00000000
        /*0024*/ 	.short	0x0000
        /*0026*/ 	.short	0x0000
        /*0028*/ 	.byte	0x00, 0xf0, 0x41, 0x07


	//----- nvinfo : EIATTR_MAXREG_COUNT
	.align		4
.L_806:
        /*002c*/ 	.byte	0x03, 0x1b
        /*002e*/ 	.short	0x00ff


	//----- nvinfo : EIATTR_NUM_BARRIERS
	.align		4
        /*0030*/ 	.byte	0x02, 0x4c
        /*0032*/ 	.byte	0x01
	.zero		1


	//----- nvinfo : EIATTR_ANNOTATIONS
	.align		4
        /*0034*/ 	.byte	0x04, 0x55
        /*0036*/ 	.short	(.L_808 - .L_807)


	//   ....[0]....
.L_807:
        /* <DEDUP_REMOVED lines=62> */


	//----- nvinfo : EIATTR_MERCURY_ISA_VERSION
	.align		4
.L_808:
        /*0400*/ 	.byte	0x03, 0x5f
        /*0402*/ 	.short	0x0000


	//----- nvinfo : EIATTR_COOP_GROUP_MASK_REGIDS
	.align		4
        /*0404*/ 	.byte	0x04, 0x29
        /*0406*/ 	.short	(.L_810 - .L_809)


	//   ....[0]....
.L_809:
        /*0408*/ 	.word	0xffffffff


	//   ....[1]....
        /*040c*/ 	.word	0xffffffff


	//   ....[2]....
        /*0410*/ 	.word	0xffffffff


	//   ....[3]....
        /*0414*/ 	.word	0xffffffff


	//   ....[4]....
        /*0418*/ 	.word	0xffffffff


	//   ....[5]....
        /*041c*/ 	.word	0xffffffff


	//   ....[6]....
        /*0420*/ 	.word	0xffffffff


	//   ....[7]....
        /*0424*/ 	.word	0xffffffff


	//   ....[8]....
        /*0428*/ 	.word	0xffffffff


	//   ....[9]....
        /*042c*/ 	.word	0xffffffff


	//   ....[10]....
        /*0430*/ 	.word	0xffffffff


	//   ....[11]....
        /*0434*/ 	.word	0xffffffff


	//   ....[12]....
        /*0438*/ 	.word	0xffffffff


	//   ....[13]....
        /*043c*/ 	.word	0xffffffff


	//   ....[14]....
        /*0440*/ 	.word	0xffffffff


	//   ....[15]....
        /*0444*/ 	.word	0xffffffff


	//   ....[16]....
        /*0448*/ 	.word	0xffffffff


	//   ....[17]....
        /*044c*/ 	.word	0xffffffff


	//   ....[18]....
        /*0450*/ 	.word	0xffffffff


	//   ....[19]....
        /*0454*/ 	.word	0xffffffff


	//   ....[20]....
        /*0458*/ 	.word	0xffffffff


	//   ....[21]....
        /*045c*/ 	.word	0xffffffff


	//   ....[22]....
        /*0460*/ 	.word	0xffffffff


	//   ....[23]....
        /*0464*/ 	.word	0xffffffff


	//   ....[24]....
        /*0468*/ 	.word	0xffffffff


	//   ....[25]....
        /*046c*/ 	.word	0xffffffff


	//   ....[26]....
        /*0470*/ 	.word	0xffffffff


	//   ....[27]....
        /*0474*/ 	.word	0xffffffff


	//   ....[28]....
        /*0478*/ 	.word	0xffffffff


	//   ....[29]....
        /*047c*/ 	.word	0xffffffff


	//   ....[30]....
        /*0480*/ 	.word	0xffffffff


	//   ....[31]....
        /*0484*/ 	.word	0xffffffff


	//   ....[32]....
        /*0488*/ 	.word	0xffffffff


	//   ....[33]....
        /*048c*/ 	.word	0xffffffff


	//   ....[34]....
        /*0490*/ 	.word	0xffffffff


	//   ....[35]....
        /*0494*/ 	.word	0xffffffff


	//   ....[36]....
        /*0498*/ 	.word	0xffffffff


	//   ....[37]....
        /*049c*/ 	.word	0xffffffff


	//   ....[38]....
        /*04a0*/ 	.word	0xffffffff


	//   ....[39]....
        /*04a4*/ 	.word	0xffffffff


	//   ....[40]....
        /*04a8*/ 	.word	0xffffffff


	//   ....[41]....
        /*04ac*/ 	.word	0xffffffff


	//   ....[42]....
        /*04b0*/ 	.word	0xffffffff


	//   ....[43]....
        /*04b4*/ 	.word	0xffffffff


	//   ....[44]....
        /*04b8*/ 	.word	0xffffffff


	//   ....[45]....
        /*04bc*/ 	.word	0xffffffff


	//   ....[46]....
        /*04c0*/ 	.word	0xffffffff


	//   ....[47]....
        /*04c4*/ 	.word	0xffffffff


	//   ....[48]....
        /*04c8*/ 	.word	0xffffffff


	//   ....[49]....
        /*04cc*/ 	.word	0xffffffff


	//   ....[50]....
        /*04d0*/ 	.word	0xffffffff


	//   ....[51]....
        /*04d4*/ 	.word	0xffffffff


	//   ....[52]....
        /*04d8*/ 	.word	0xffffffff


	//   ....[53]....
        /*04dc*/ 	.word	0xffffffff


	//   ....[54]....
        /*04e0*/ 	.word	0xffffffff


	//   ....[55]....
        /*04e4*/ 	.word	0xffffffff


	//----- nvinfo : EIATTR_COOP_GROUP_INSTR_OFFSETS
	.align		4
.L_810:
        /*04e8*/ 	.byte	0x04, 0x28
        /*04ea*/ 	.short	(.L_812 - .L_811)


	//   ....[0]....
.L_811:
        /*04ec*/ 	.word	0x00005ae0


	//   ....[1]....
        /*04f0*/ 	.word	0x00005b20


	//   ....[2]....
        /*04f4*/ 	.word	0x00005bc0


	//   ....[3]....
        /*04f8*/ 	.word	0x00005bd0


	//   ....[4]....
        /*04fc*/ 	.word	0x00006240


	//   ....[5]....
        /*0500*/ 	.word	0x000064d0


	//   ....[6]....
        /*0504*/ 	.word	0x00006730


	//   ....[7]....
        /*0508*/ 	.word	0x00006820


	//   ....[8]....
        /*050c*/ 	.word	0x000091d0


	//   ....[9]....
        /*0510*/ 	.word	0x00009430


	//   ....[10]....
        /*0514*/ 	.word	0x00009450


	//   ....[11]....
        /*0518*/ 	.word	0x00009490


	//   ....[12]....
        /*051c*/ 	.word	0x000094c0


	//   ....[13]....
        /*0520*/ 	.word	0x00009570


	//   ....[14]....
        /*0524*/ 	.word	0x000095e0


	//   ....[15]....
        /*0528*/ 	.word	0x00009620


	//   ....[16]....
        /*052c*/ 	.word	0x0000d3a0


	//   ....[17]....
        /*0530*/ 	.word	0x0000d6a0


	//   ....[18]....
        /*0534*/ 	.word	0x0000d6c0


	//   ....[19]....
        /*0538*/ 	.word	0x0000d6d0


	//   ....[20]....
        /*053c*/ 	.word	0x0000d6f0


	//   ....[21]....
        /*0540*/ 	.word	0x0000d7a0


	//   ....[22]....
        /*0544*/ 	.word	0x0000d7e0


	//   ....[23]....
        /*0548*/ 	.word	0x0000d830


	//   ....[24]....
        /*054c*/ 	.word	0x00011500


	//   ....[25]....
        /*0550*/ 	.word	0x000118f0


	//   ....[26]....
        /*0554*/ 	.word	0x00011930


	//   ....[27]....
        /*0558*/ 	.word	0x00011960


	//   ....[28]....
        /*055c*/ 	.word	0x000119f0


	//   ....[29]....
        /*0560*/ 	.word	0x00011a50


	//   ....[30]....
        /*0564*/ 	.word	0x00011a60


	//   ....[31]....
        /*0568*/ 	.word	0x00011be0


	//   ....[32]....
        /*056c*/ 	.word	0x00015ae0


	//   ....[33]....
        /*0570*/ 	.word	0x00015ca0


	//   ....[34]....
        /*0574*/ 	.word	0x00015d90


	//   ....[35]....
        /*0578*/ 	.word	0x00015dc0


	//   ....[36]....
        /*057c*/ 	.word	0x00015de0


	//   ....[37]....
        /*0580*/ 	.word	0x00015e50


	//   ....[38]....
        /*0584*/ 	.word	0x00015e90


	//   ....[39]....
        /*0588*/ 	.word	0x00016010


	//   ....[40]....
        /*058c*/ 	.word	0x00019760


	//   ....[41]....
        /*0590*/ 	.word	0x00019840


	//   ....[42]....
        /*0594*/ 	.word	0x00019a00


	//   ....[43]....
        /*0598*/ 	.word	0x00019a70


	//   ....[44]....
        /*059c*/ 	.word	0x00019b70


	//   ....[45]....
        /*05a0*/ 	.word	0x00019e90


	//   ....[46]....
        /*05a4*/ 	.word	0x00019ef0


	//   ....[47]....
        /*05a8*/ 	.word	0x00019f70


	//   ....[48]....
        /*05ac*/ 	.word	0x0001c040


	//   ....[49]....
        /*05b0*/ 	.word	0x0001c050


	//   ....[50]....
        /*05b4*/ 	.word	0x0001c060


	//   ....[51]....
        /*05b8*/ 	.word	0x0001c080


	//   ....[52]....
        /*05bc*/ 	.word	0x0001c090


	//   ....[53]....
        /*05c0*/ 	.word	0x0001c0b0


	//   ....[54]....
        /*05c4*/ 	.word	0x0001c110


	//   ....[55]....
        /*05c8*/ 	.word	0x0001c150


	//----- nvinfo : EIATTR_EXIT_INSTR_OFFSETS
	.align		4
.L_812:
        /*05cc*/ 	.byte	0x04, 0x1c
        /*05ce*/ 	.short	(.L_814 - .L_813)


	//   ....[0]....
.L_813:
        /*05d0*/ 	.word	0x00000730


	//   ....[1]....
        /*05d4*/ 	.word	0x00001960


	//   ....[2]....
        /*05d8*/ 	.word	0x000019e0


	//   ....[3]....
        /*05dc*/ 	.word	0x0001e200


	//   ....[4]....
        /*05e0*/ 	.word	0x0001e2e0


	//   ....[5]....
        /*05e4*/ 	.word	0x0001e300


	//----- nvinfo : EIATTR_CTAIDZ_USED
	.align		4
.L_814:
        /*05e8*/ 	.byte	0x01, 0x04
	.zero		2


	//----- nvinfo : EIATTR_CRS_STACK_SIZE
	.align		4
        /*05ec*/ 	.byte	0x04, 0x1e
        /*05ee*/ 	.short	(.L_816 - .L_815)
.L_815:
        /*05f0*/ 	.word	0x00000000
.L_816:


//--------------------- .nv.info._ZN5flash16flash_fwd_kernelI23Flash_fwd_kernel_traitsILi128ELi128ELi32ELi4ELb0ELb0EN7cutlass6half_tE19Flash_kernel_traitsILi128ELi128ELi32ELi4ES3_EELb1ELb0ELb1ELb0ELb0ELb0ELb0ELb1EEEvNS_16Flash_fwd_paramsE --------------------------
	.section	.nv.info._ZN5flash16flash_fwd_kernelI23Flash_fwd_kernel_traitsILi128ELi128ELi32ELi4ELb0ELb0EN7cutlass6half_tE19Flash_kernel_traitsILi128ELi128ELi32ELi4ES3_EELb1ELb0ELb1ELb0ELb0ELb0ELb0ELb1EEEvNS_16Flash_fwd_paramsE,"",@"SHT_CUDA_INFO"
	.sectionflags	@""
	.align	4


	//----- nvinfo : EIATTR_CUDA_API_VERSION
	.align		4
        /*0000*/ 	.byte	0x04, 0x37
        /*0002*/ 	.short	(.L_818 - .L_817)
.L_817:
        /*0004*/ 	.word	0x00000082


	//----- nvinfo : EIATTR_SW2861232_WAR
	.align		4
.L_818:
        /*0008*/ 	.byte	0x01, 0x35
	.zero		2


	//----- nvinfo : EIATTR_PARAM_CBANK
	.align		4
        /*000c*/ 	.byte	0x04, 0x0a
        /*000e*/ 	.short	(.L_820 - .L_819)
	.align		4
.L_819:
        /*0010*/ 	.word	index@(.nv.constant0._ZN5flash16flash_fwd_kernelI23Flash_fwd_kernel_traitsILi128ELi128ELi32ELi4ELb0ELb0EN7cutlass6half_tE19Flash_kernel_traitsILi128ELi128ELi32ELi4ES3_EELb1ELb0ELb1ELb0ELb0ELb0ELb0ELb1EEEvNS_16Flash_fwd_paramsE)
        /*0014*/ 	.short	0x0160
        /*0016*/ 	.short	0x01d0


	//----- nvinfo : EIATTR_CBANK_PARAM_SIZE
	.align		4
.L_820:
        /*0018*/ 	.byte	0x03, 0x19
        /*001a*/ 	.short	0x01d0


	//----- nvinfo : EIATTR_KPARAM_INFO
	.align		4
        /*001c*/ 	.byte	0x04, 0x17
        /*001e*/ 	.short	(.L_822 - .L_821)
.L_821:
        /*0020*/ 	.word	0x00000000
        /*0024*/ 	.short	0x0000
        /*0026*/ 	.short	0x0000
        /*0028*/ 	.byte	0x00, 0xf0, 0x41, 0x07


	//----- nvinfo : EIATTR_MAXREG_COUNT
	.align		4
.L_822:
        /*002c*/ 	.byte	0x03, 0x1b
        /*002e*/ 	.short	0x00ff


	//----- nvinfo : EIATTR_NUM_BARRIERS
	.align		4
        /*0030*/ 	.byte	0x02, 0x4c
        /*0032*/ 	.byte	0x01
	.zero		1


	//----- nvinfo : EIATTR_ANNOTATIONS
	.align		4
        /*0034*/ 	.byte	0x04, 0x55
        /*0036*/ 	.short	(.L_824 - .L_823)


	//   ....[0]....
.L_823:
        /* <DEDUP_REMOVED lines=147> */


	//----- nvinfo : EIATTR_MERCURY_ISA_VERSION
	.align		4
.L_824:
        /*0958*/ 	.byte	0x03, 0x5f
        /*095a*/ 	.short	0x0000


	//----- nvinfo : EIATTR_COOP_GROUP_MASK_REGIDS
	.align		4
        /*095c*/ 	.byte	0x04, 0x29
        /*095e*/ 	.short	(.L_826 - .L_825)


	//   ....[0]....
.L_825:
        /*0960*/ 	.word	0xffffffff


	//   ....[1]....
        /*0964*/ 	.word	0xffffffff


	//   ....[2]....
        /*0968*/ 	.word	0xffffffff


	//   ....[3]....
        /*096c*/ 	.word	0xffffffff


	//   ....[4]....
        /*0970*/ 	.word	0xffffffff


	//   ....[5]....
        /*0974*/ 	.word	0xffffffff


	//   ....[6]....
        /*0978*/ 	.word	0xffffffff


	//   ....[7]....
        /*097c*/ 	.word	0xffffffff


	//   ....[8]....
        /*0980*/ 	.word	0xffffffff


	//   ....[9]....
        /*0984*/ 	.word	0xffffffff


	//   ....[10]....
        /*0988*/ 	.word	0xffffffff


	//   ....[11]....
        /*098c*/ 	.word	0xffffffff


	//   ....[12]....
        /*0990*/ 	.word	0xffffffff


	//   ....[13]....
        /*0994*/ 	.word	0xffffffff


	//   ....[14]....
        /*0998*/ 	.word	0xffffffff


	//   ....[15]....
        /*099c*/ 	.word	0xffffffff


	//   ....[16]....
        /*09a0*/ 	.word	0xffffffff


	//   ....[17]....
        /*09a4*/ 	.word	0xffffffff


	//   ....[18]....
        /*09a8*/ 	.word	0xffffffff


	//   ....[19]....
        /*09ac*/ 	.word	0xffffffff


	//   ....[20]....
        /*09b0*/ 	.word	0xffffffff


	//   ....[21]....
        /*09b4*/ 	.word	0xffffffff


	//   ....[22]....
        /*09b8*/ 	.word	0xffffffff


	//   ....[23]....
        /*09bc*/ 	.word	0xffffffff


	//   ....[24]....
        /*09c0*/ 	.word	0xffffffff


	//   ....[25]....
        /*09c4*/ 	.word	0xffffffff


	//   ....[26]....
        /*09c8*/ 	.word	0xffffffff


	//   ....[27]....
        /*09cc*/ 	.word	0xffffffff


	//   ....[28]....
        /*09d0*/ 	.word	0xffffffff


	//   ....[29]....
        /*09d4*/ 	.word	0xffffffff


	//   ....[30]....
        /*09d8*/ 	.word	0xffffffff


	//   ....[31]....
        /*09dc*/ 	.word	0xffffffff


	//   ....[32]....
        /*09e0*/ 	.word	0xffffffff


	//   ....[33]....
        /*09e4*/ 	.word	0xffffffff


	//   ....[34]....
        /*09e8*/ 	.word	0xffffffff


	//   ....[35]....
        /*09ec*/ 	.word	0xffffffff


	//   ....[36]....
        /*09f0*/ 	.word	0xffffffff


	//   ....[37]....
        /*09f4*/ 	.word	0xffffffff


	//   ....[38]....
        /*09f8*/ 	.word	0xffffffff


	//   ....[39]....
        /*09fc*/ 	.word	0xffffffff


	//   ....[40]....
        /*0a00*/ 	.word	0xffffffff


	//   ....[41]....
        /*0a04*/ 	.word	0xffffffff


	//   ....[42]....
        /*0a08*/ 	.word	0xffffffff


	//   ....[43]....
        /*0a0c*/ 	.word	0xffffffff


	//   ....[44]....
        /*0a10*/ 	.word	0xffffffff


	//   ....[45]....
        /*0a14*/ 	.word	0xffffffff


	//   ....[46]....
        /*0a18*/ 	.word	0xffffffff


	//   ....[47]....
        /*0a1c*/ 	.word	0xffffffff


	//   ....[48]....
        /*0a20*/ 	.word	0xffffffff


	//   ....[49]....
        /*0a24*/ 	.word	0xffffffff


	//   ....[50]....
        /*0a28*/ 	.word	0xffffffff


	//   ....[51]....
        /*0a2c*/ 	.word	0xffffffff


	//   ....[52]....
        /*0a30*/ 	.word	0xffffffff


	//   ....[53]....
        /*0a34*/ 	.word	0xffffffff


	//   ....[54]....
        /*0a38*/ 	.word	0xffffffff


	//   ....[55]....
        /*0a3c*/ 	.word	0xffffffff


	//----- nvinfo : EIATTR_COOP_GROUP_INSTR_OFFSETS
	.align		4
.L_826:
        /*0a40*/ 	.byte	0x04, 0x28
        /*0a42*/ 	.short	(.L_828 - .L_827)


	//   ....[0]....
.L_827:
        /*0a44*/ 	.word	0x00004fd0


	//   ....[1]....
        /*0a48*/ 	.word	0x00005130


	//   ....[2]....
        /*0a4c*/ 	.word	0x00005160


	//   ....[3]....
        /*0a50*/ 	.word	0x00005470


	//   ....[4]....
        /*0a54*/ 	.word	0x000055a0


	//   ....[5]....
        /*0a58*/ 	.word	0x000055e0


	//   ....[6]....
        /*0a5c*/ 	.word	0x000057c0


	//   ....[7]....
        /*0a60*/ 	.word	0x00005af0


	//   ....[8]....
        /*0a64*/ 	.word	0x00008d30


	//   ....[9]....
        /*0a68*/ 	.word	0x00008d50


	//   ....[10]....
        /*0a6c*/ 	.word	0x000092f0


	//   ....[11]....
        /*0a70*/ 	.word	0x00009310


	//   ....[12]....
        /*0a74*/ 	.word	0x00009a50


	//   ....[13]....
        /*0a78*/ 	.word	0x00009a90


	//   ....[14]....
        /*0a7c*/ 	.word	0x00009ab0


	//   ....[15]....
        /*0a80*/ 	.word	0x00009ad0


	//   ....[16]....
        /*0a84*/ 	.word	0x0000e2b0


	//   ....[17]....
        /*0a88*/ 	.word	0x0000e2d0


	//   ....[18]....
        /*0a8c*/ 	.word	0x0000e880


	//   ....[19]....
        /*0a90*/ 	.word	0x0000e8a0


	//   ....[20]....
        /*0a94*/ 	.word	0x0000ef50


	//   ....[21]....
        /*0a98*/ 	.word	0x0000f080


	//   ....[22]....
        /*0a9c*/ 	.word	0x0000f090


	//   ....[23]....
        /*0aa0*/ 	.word	0x0000f0f0


	//   ....[24]....
        /*0aa4*/ 	.word	0x00013810


	//   ....[25]....
        /*0aa8*/ 	.word	0x00013830


	//   ....[26]....
        /*0aac*/ 	.word	0x00013d90


	//   ....[27]....
        /*0ab0*/ 	.word	0x00013db0


	//   ....[28]....
        /*0ab4*/ 	.word	0x00014570


	//   ....[29]....
        /*0ab8*/ 	.word	0x00014590


	//   ....[30]....
        /*0abc*/ 	.word	0x000145b0


	//   ....[31]....
        /*0ac0*/ 	.word	0x000145d0


	//   ....[32]....
        /*0ac4*/ 	.word	0x000190a0


	//   ....[33]....
        /*0ac8*/ 	.word	0x000190c0


	//   ....[34]....
        /*0acc*/ 	.word	0x00019260


	//   ....[35]....
        /*0ad0*/ 	.word	0x00019280


	//   ....[36]....
        /*0ad4*/ 	.word	0x000194f0


	//   ....[37]....
        /*0ad8*/ 	.word	0x00019510


	//   ....[38]....
        /*0adc*/ 	.word	0x00019990


	//   ....[39]....
        /*0ae0*/ 	.word	0x000199b0


	//   ....[40]....
        /*0ae4*/ 	.word	0x0001e980


	//   ....[41]....
        /*0ae8*/ 	.word	0x0001ea30


	//   ....[42]....
        /*0aec*/ 	.word	0x0001eaa0


	//   ....[43]....
        /*0af0*/ 	.word	0x0001eae0


	//   ....[44]....
        /*0af4*/ 	.word	0x0001eb30


	//   ....[45]....
        /*0af8*/ 	.word	0x0001eba0


	//   ....[46]....
        /*0afc*/ 	.word	0x0001ebf0


	//   ....[47]....
        /*0b00*/ 	.word	0x0001ec30


	//   ....[48]....
        /*0b04*/ 	.word	0x00021d40


	//   ....[49]....
        /*0b08*/ 	.word	0x00021d80


	//   ....[50]....
        /*0b0c*/ 	.word	0x00021db0


	//   ....[51]....
        /*0b10*/ 	.word	0x00021ea0


	//   ....[52]....
        /*0b14*/ 	.word	0x00021ed0


	//   ....[53]....
        /*0b18*/ 	.word	0x00021f00


	//   ....[54]....
        /*0b1c*/ 	.word	0x00021f30


	//   ....[55]....
        /*0b20*/ 	.word	0x00022040


	//----- nvinfo : EIATTR_EXIT_INSTR_OFFSETS
	.align		4
.L_828:
        /*0b24*/ 	.byte	0x04, 0x1c
        /*0b26*/ 	.short	(.L_830 - .L_829)


	//   ....[0]....
.L_829:
        /*0b28*/ 	.word	0x000006c0


	//   ....[1]....
        /*0b2c*/ 	.word	0x000018e0


	//   ....[2]....
        /*0b30*/ 	.word	0x00001960


	//   ....[3]....
        /*0b34*/ 	.word	0x000242e0


	//   ....[4]....
        /*0b38*/ 	.word	0x000243c0


	//   ....[5]....
        /*0b3c*/ 	.word	0x000243e0


	//----- nvinfo : EIATTR_CTAIDZ_USED
	.align		4
.L_830:
        /*0b40*/ 	.byte	0x01, 0x04
	.zero		2


	//----- nvinfo : EIATTR_CRS_STACK_SIZE
	.align		4
        /*0b44*/ 	.byte	0x04, 0x1e
        /*0b46*/ 	.short	(.L_832 - .L_831)
.L_831:
        /*0b48*/ 	.word	0x00000000
.L_832:


//--------------------- .nv.info._ZN5flash16flash_fwd_kernelI23Flash_fwd_kernel_traitsILi128ELi128ELi32ELi4ELb0ELb0EN7cutlass6half_tE19Flash_kernel_traitsILi128ELi128ELi32ELi4ES3_EELb0ELb0ELb1ELb0ELb0ELb0ELb1ELb0EEEvNS_16Flash_fwd_paramsE --------------------------
	.section	.nv.info._ZN5flash16flash_fwd_kernelI23Flash_fwd_kernel_traitsILi128ELi128ELi32ELi4ELb0ELb0EN7cutlass6half_tE19Flash_kernel_traitsILi128ELi128ELi32ELi4ES3_EELb0ELb0ELb1ELb0ELb0ELb0ELb1ELb0EEEvNS_16Flash_fwd_paramsE,"",@"SHT_CUDA_INFO"
	.sectionflags	@""
	.align	4


	//----- nvinfo : EIATTR_CUDA_API_VERSION
	.align		4
        /*0000*/ 	.byte	0x04, 0x37
        /*0002*/ 	.short	(.L_834 - .L_833)
.L_833:
        /*0004*/ 	.word	0x00000082


	//----- nvinfo : EIATTR_SW2861232_WAR
	.align		4
.L_834:
        /*0008*/ 	.byte	0x01, 0x35
	.zero		2


	//----- nvinfo : EIATTR_PARAM_CBANK
	.align		4
        /*000c*/ 	.byte	0x04, 0x0a
        /*000e*/ 	.short	(.L_836 - .L_835)
	.align		4
.L_835:
        /*0010*/ 	.word	index@(.nv.constant0._ZN5flash16flash_fwd_kernelI23Flash_fwd_kernel_traitsILi128ELi128ELi32ELi4ELb0ELb0EN7cutlass6half_tE19Flash_kernel_traitsILi128ELi128ELi32ELi4ES3_EELb0ELb0ELb1ELb0ELb0ELb0ELb1ELb0EEEvNS_16Flash_fwd_paramsE)
        /*0014*/ 	.short	0x0160
        /*0016*/ 	.short	0x01d0


	//----- nvinfo : EIATTR_CBANK_PARAM_SIZE
	.align		4
.L_836:
        /*0018*/ 	.byte	0x03, 0x19
        /*001a*/ 	.short	0x01d0


	//----- nvinfo : EIATTR_KPARAM_INFO
	.align		4
        /*001c*/ 	.byte	0x04, 0x17
        /*001e*/ 	.short	(.L_838 - .L_837)
.L_837:
        /*0020*/ 	.word	0x00000000
        /*0024*/ 	.short	0x0000
        /*0026*/ 	.short	0x0000
        /*0028*/ 	.byte	0x00, 0xf0, 0x41, 0x07


	//----- nvinfo : EIATTR_MAXREG_COUNT
	.align		4
.L_838:
        /*002c*/ 	.byte	0x03, 0x1b
        /*002e*/ 	.short	0x00ff


	//----- nvinfo : EIATTR_NUM_BARRIERS
	.align		4
        /*0030*/ 	.byte	0x02, 0x4c
        /*0032*/ 	.byte	0x01
	.zero		1


	//----- nvinfo : EIATTR_ANNOTATIONS
	.align		4
        /*0034*/ 	.byte	0x04, 0x55
        /*0036*/ 	.short	(.L_840 - .L_839)


	//   ....[0]....
.L_839:
        /* <DEDUP_REMOVED lines=39> */


	//----- nvinfo : EIATTR_MERCURY_ISA_VERSION
	.align		4
.L_840:
        /*0290*/ 	.byte	0x03, 0x5f
        /*0292*/ 	.short	0x0000


	//----- nvinfo : EIATTR_COOP_GROUP_MASK_REGIDS
	.align		4
        /*0294*/ 	.byte	0x04, 0x29
        /*0296*/ 	.short	(.L_842 - .L_841)


	//   ....[0]....
.L_841:
        /*0298*/ 	.word	0xffffffff


	//   ....[1]....
        /*029c*/ 	.word	0xffffffff


	//   ....[2]....
        /*02a0*/ 	.word	0xffffffff


	//   ....[3]....
        /*02a4*/ 	.word	0xffffffff


	//   ....[4]....
        /*02a8*/ 	.word	0xffffffff


	//   ....[5]....
        /*02ac*/ 	.word	0xffffffff


	//   ....[6]....
        /*02b0*/ 	.word	0xffffffff


	//   ....[7]....
        /*02b4*/ 	.word	0xffffffff


	//   ....[8]....
        /*02b8*/ 	.word	0xffffffff


	//   ....[9]....
        /*02bc*/ 	.word	0xffffffff


	//   ....[10]....
        /*02c0*/ 	.word	0xffffffff


	//   ....[11]....
        /*02c4*/ 	.word	0xffffffff


	//   ....[12]....
        /*02c8*/ 	.word	0xffffffff


	//   ....[13]....
        /*02cc*/ 	.word	0xffffffff


	//   ....[14]....
        /*02d0*/ 	.word	0xffffffff


	//   ....[15]....
        /*02d4*/ 	.word	0xffffffff


	//   ....[16]....
        /*02d8*/ 	.word	0xffffffff


	//   ....[17]....
        /*02dc*/ 	.word	0xffffffff


	//   ....[18]....
        /*02e0*/ 	.word	0xffffffff


	//   ....[19]....
        /*02e4*/ 	.word	0xffffffff


	//   ....[20]....
        /*02e8*/ 	.word	0xffffffff


	//   ....[21]....
        /*02ec*/ 	.word	0xffffffff


	//   ....[22]....
        /*02f0*/ 	.word	0xffffffff


	//   ....[23]....
        /*02f4*/ 	.word	0xffffffff


	//   ....[24]....
        /*02f8*/ 	.word	0xffffffff


	//   ....[25]....
        /*02fc*/ 	.word	0xffffffff


	//   ....[26]....
        /*0300*/ 	.word	0xffffffff


	//   ....[27]....
        /*0304*/ 	.word	0xffffffff


	//   ....[28]....
        /*0308*/ 	.word	0xffffffff


	//   ....[29]....
        /*030c*/ 	.word	0xffffffff


	//   ....[30]....
        /*0310*/ 	.word	0xffffffff


	//   ....[31]....
        /*0314*/ 	.word	0xffffffff


	//   ....[32]....
        /*0318*/ 	.word	0xffffffff


	//   ....[33]....
        /*031c*/ 	.word	0xffffffff


	//   ....[34]....
        /*0320*/ 	.word	0xffffffff


	//   ....[35]....
        /*0324*/ 	.word	0xffffffff


	//   ....[36]....
        /*0328*/ 	.word	0xffffffff


	//   ....[37]....
        /*032c*/ 	.word	0xffffffff


	//   ....[38]....
        /*0330*/ 	.word	0xffffffff


	//   ....[39]....
        /*0334*/ 	.word	0xffffffff


	//   ....[40]....
        /*0338*/ 	.word	0xffffffff


	//   ....[41]....
        /*033c*/ 	.word	0xffffffff


	//   ....[42]....
        /*0340*/ 	.word	0xffffffff


	//   ....[43]....
        /*0344*/ 	.word	0xffffffff


	//   ....[44]....
        /*0348*/ 	.word	0xffffffff


	//   ....[45]....
        /*034c*/ 	.word	0xffffffff


	//   ....[46]....
        /*0350*/ 	.word	0xffffffff


	//   ....[47]....
        /*0354*/ 	.word	0xffffffff


	//   ....[48]....
        /*0358*/ 	.word	0xffffffff


	//   ....[49]....
        /*035c*/ 	.word	0xffffffff


	//   ....[50]....
        /*0360*/ 	.word	0xffffffff


	//   ....[51]....
        /*0364*/ 	.word	0xffffffff


	//   ....[52]....
        /*0368*/ 	.word	0xffffffff


	//   ....[53]....
        /*036c*/ 	.word	0xffffffff


	//   ....[54]....
        /*0370*/ 	.word	0xffffffff


	//   ....[55]....
        /*0374*/ 	.word	0xffffffff


	//----- nvinfo : EIATTR_COOP_GROUP_INSTR_OFFSETS
	.align		4
.L_842:
        /*0378*/ 	.byte	0x04, 0x28
        /*037a*/ 	.short	(.L_844 - .L_843)


	//   ....[0]....
.L_843:
        /*037c*/ 	.word	0x00005120


	//   ....[1]....
        /*0380*/ 	.word	0x000051d0


	//   ....[2]....
        /*0384*/ 	.word	0x000051e0


	//   ....[3]....
        /*0388*/ 	.word	0x00005250


	//   ....[4]....
        /*038c*/ 	.word	0x000055d0


	//   ....[5]....
        /*0390*/ 	.word	0x00005690


	//   ....[6]....
        /*0394*/ 	.word	0x000056c0


	//   ....[7]....
        /*0398*/ 	.word	0x000057a0


	//   ....[8]....
        /*039c*/ 	.word	0x00007800


	//   ....[9]....
        /*03a0*/ 	.word	0x00007850


	//   ....[10]....
        /*03a4*/ 	.word	0x00007910


	//   ....[11]....
        /*03a8*/ 	.word	0x00007950


	//   ....[12]....
        /*03ac*/ 	.word	0x00007970


	//   ....[13]....
        /*03b0*/ 	.word	0x00007a30


	//   ....[14]....
        /*03b4*/ 	.word	0x00007a60


	//   ....[15]....
        /*03b8*/ 	.word	0x00007b40


	//   ....[16]....
        /*03bc*/ 	.word	0x0000a460


	//   ....[17]....
        /*03c0*/ 	.word	0x0000a6a0


	//   ....[18]....
        /*03c4*/ 	.word	0x0000aa90


	//   ....[19]....
        /*03c8*/ 	.word	0x0000aab0


	//   ....[20]....
        /*03cc*/ 	.word	0x0000aad0


	//   ....[21]....
        /*03d0*/ 	.word	0x0000ab10


	//   ....[22]....
        /*03d4*/ 	.word	0x0000ab40


	//   ....[23]....
        /*03d8*/ 	.word	0x0000ab60


	//   ....[24]....
        /*03dc*/ 	.word	0x0000d650


	//   ....[25]....
        /*03e0*/ 	.word	0x0000d9c0


	//   ....[26]....
        /*03e4*/ 	.word	0x0000db80


	//   ....[27]....
        /*03e8*/ 	.word	0x0000dcb0


	//   ....[28]....
        /*03ec*/ 	.word	0x0000dcd0


	//   ....[29]....
        /*03f0*/ 	.word	0x0000dcf0


	//   ....[30]....
        /*03f4*/ 	.word	0x0000dd80


	//   ....[31]....
        /*03f8*/ 	.word	0x0000ddb0


	//   ....[32]....
        /*03fc*/ 	.word	0x00010a20


	//   ....[33]....
        /*0400*/ 	.word	0x00010bf0


	//   ....[34]....
        /*0404*/ 	.word	0x00010e10


	//   ....[35]....
        /*0408*/ 	.word	0x00010e30


	//   ....[36]....
        /*040c*/ 	.word	0x00010e60


	//   ....[37]....
        /*0410*/ 	.word	0x00010f10


	//   ....[38]....
        /*0414*/ 	.word	0x00010f20


	//   ....[39]....
        /*0418*/ 	.word	0x00010f40


	//   ....[40]....
        /*041c*/ 	.word	0x00013b90


	//   ....[41]....
        /*0420*/ 	.word	0x00013d00


	//   ....[42]....
        /*0424*/ 	.word	0x00013d60


	//   ....[43]....
        /*0428*/ 	.word	0x00013ee0


	//   ....[44]....
        /*042c*/ 	.word	0x00013fd0


	//   ....[45]....
        /*0430*/ 	.word	0x000140f0


	//   ....[46]....
        /*0434*/ 	.word	0x00014150


	//   ....[47]....
        /*0438*/ 	.word	0x00014270


	//   ....[48]....
        /*043c*/ 	.word	0x00015b70


	//   ....[49]....
        /*0440*/ 	.word	0x00015b80


	//   ....[50]....
        /*0444*/ 	.word	0x00015b90


	//   ....[51]....
        /*0448*/ 	.word	0x00015bb0


	//   ....[52]....
        /*044c*/ 	.word	0x00015bc0


	//   ....[53]....
        /*0450*/ 	.word	0x00015bf0


	//   ....[54]....
        /*0454*/ 	.word	0x00015c00


	//   ....[55]....
        /*0458*/ 	.word	0x00015c40


	//----- nvinfo : EIATTR_EXIT_INSTR_OFFSETS
	.align		4
.L_844:
        /*045c*/ 	.byte	0x04, 0x1c
        /*045e*/ 	.short	(.L_846 - .L_845)


	//   ....[0]....
.L_845:
        /*0460*/ 	.word	0x000004d0


	//   ....[1]....
        /*0464*/ 	.word	0x00001710


	//   ....[2]....
        /*0468*/ 	.word	0x00001790


	//   ....[3]....
        /*046c*/ 	.word	0x00017cb0


	//   ....[4]....
        /*0470*/ 	.word	0x00017d90


	//   ....[5]....
        /*0474*/ 	.word	0x00017db0


	//----- nvinfo : EIATTR_CTAIDZ_USED
	.align		4
.L_846:
        /*0478*/ 	.byte	0x01, 0x04
	.zero		2


	//----- nvinfo : EIATTR_CRS_STACK_SIZE
	.align		4
        /*047c*/ 	.byte	0x04, 0x1e
        /*047e*/ 	.short	(.L_848 - .L_847)
.L_847:
        /*0480*/ 	.word	0x00000000
.L_848:


//--------------------- .nv.info._ZN5flash16flash_fwd_kernelI23Flash_fwd_kernel_traitsILi128ELi128ELi32ELi4ELb0ELb0EN7cutlass6half_tE19Flash_kernel_traitsILi128ELi128ELi32ELi4ES3_EELb1ELb0ELb1ELb1ELb0ELb0ELb0ELb1EEEvNS_16Flash_fwd_paramsE --------------------------
	.section	.nv.info._ZN5flash16flash_fwd_kernelI23Flash_fwd_kernel_traitsILi128ELi128ELi32ELi4ELb0ELb0EN7cutlass6half_tE19Flash_kernel_traitsILi128ELi128ELi32ELi4ES3_EELb1ELb0ELb1ELb1ELb0ELb0ELb0ELb1EEEvNS_16Flash_fwd_paramsE,"",@"SHT_CUDA_INFO"
	.sectionflags	@""
	.align	4


	//----- nvinfo : EIATTR_CUDA_API_VERSION
	.align		4
        /*0000*/ 	.byte	0x04, 0x37
        /*0002*/ 	.short	(.L_850 - .L_849)
.L_849:
        /*0004*/ 	.word	0x00000082


	//----- nvinfo : EIATTR_SW2861232_WAR
	.align		4
.L_850:
        /*0008*/ 	.byte	0x01, 0x35
	.zero		2


	//----- nvinfo : EIATTR_PARAM_CBANK
	.align		4
        /*000c*/ 	.byte	0x04, 0x0a
        /*000e*/ 	.short	(.L_852 - .L_851)
	.align		4
.L_851:
        /*0010*/ 	.word	index@(.nv.constant0._ZN5flash16flash_fwd_kernelI23Flash_fwd_kernel_traitsILi128ELi128ELi32ELi4ELb0ELb0EN7cutlass6half_tE19Flash_kernel_traitsILi128ELi128ELi32ELi4ES3_EELb1ELb0ELb1ELb1ELb0ELb0ELb0ELb1EEEvNS_16Flash_fwd_paramsE)
        /*0014*/ 	.short	0x0160
        /*0016*/ 	.short	0x01d0


	//----- nvinfo : EIATTR_CBANK_PARAM_SIZE
	.align		4
.L_852:
        /*0018*/ 	.byte	0x03, 0x19
        /*001a*/ 	.short	0x01d0


	//----- nvinfo : EIATTR_KPARAM_INFO
	.align		4
        /*001c*/ 	.byte	0x04, 0x17
        /*001e*/ 	.short	(.L_854 - .L_853)
.L_853:
        /*0020*/ 	.word	0x00000000
        /*0024*/ 	.short	0x0000
        /*0026*/ 	.short	0x0000
        /*0028*/ 	.byte	0x00, 0xf0, 0x41, 0x07


	//----- nvinfo : EIATTR_MAXREG_COUNT
	.align		4
.L_854:
        /*002c*/ 	.byte	0x03, 0x1b
        /*002e*/ 	.short	0x00ff


	//----- nvinfo : EIATTR_NUM_BARRIERS
	.align		4
        /*0030*/ 	.byte	0x02, 0x4c
        /*0032*/ 	.byte	0x01
	.zero		1


	//----- nvinfo : EIATTR_ANNOTATIONS
	.align		4
        /*0034*/ 	.byte	0x04, 0x55
        /*0036*/ 	.short	(.L_856 - .L_855)


	//   ....[0]....
.L_855:
        /* <DEDUP_REMOVED lines=244> */


	//----- nvinfo : EIATTR_MERCURY_ISA_VERSION
	.align		4
.L_856:
        /*0f68*/ 	.byte	0x03, 0x5f
        /*0f6a*/ 	.short	0x0000


	//----- nvinfo : EIATTR_COOP_GROUP_MASK_REGIDS
	.align		4
        /*0f6c*/ 	.byte	0x04, 0x29
        /*0f6e*/ 	.short	(.L_858 - .L_857)


	//   ....[0]....
.L_857:
        /*0f70*/ 	.word	0xffffffff


	//   ....[1]....
        /*0f74*/ 	.word	0xffffffff


	//   ....[2]....
        /*0f78*/ 	.word	0xffffffff


	//   ....[3]....
        /*0f7c*/ 	.word	0xffffffff


	//   ....[4]....
        /*0f80*/ 	.word	0xffffffff


	//   ....[5]....
        /*0f84*/ 	.word	0xffffffff


	//   ....[6]....
        /*0f88*/ 	.word	0xffffffff


	//   ....[7]....
        /*0f8c*/ 	.word	0xffffffff


	//   ....[8]....
        /*0f90*/ 	.word	0xffffffff


	//   ....[9]....
        /*0f94*/ 	.word	0xffffffff


	//   ....[10]....
        /*0f98*/ 	.word	0xffffffff


	//   ....[11]....
        /*0f9c*/ 	.word	0xffffffff


	//   ....[12]....
        /*0fa0*/ 	.word	0xffffffff


	//   ....[13]....
        /*0fa4*/ 	.word	0xffffffff


	//   ....[14]....
        /*0fa8*/ 	.word	0xffffffff


	//   ....[15]....
        /*0fac*/ 	.word	0xffffffff


	//   ....[16]....
        /*0fb0*/ 	.word	0xffffffff


	//   ....[17]....
        /*0fb4*/ 	.word	0xffffffff


	//   ....[18]....
        /*0fb8*/ 	.word	0xffffffff


	//   ....[19]....
        /*0fbc*/ 	.word	0xffffffff


	//   ....[20]....
        /*0fc0*/ 	.word	0xffffffff


	//   ....[21]....
        /*0fc4*/ 	.word	0xffffffff


	//   ....[22]....
        /*0fc8*/ 	.word	0xffffffff


	//   ....[23]....
        /*0fcc*/ 	.word	0xffffffff


	//   ....[24]....
        /*0fd0*/ 	.word	0xffffffff


	//   ....[25]....
        /*0fd4*/ 	.word	0xffffffff


	//   ....[26]....
        /*0fd8*/ 	.word	0xffffffff


	//   ....[27]....
        /*0fdc*/ 	.word	0xffffffff


	//   ....[28]....
        /*0fe0*/ 	.word	0xffffffff


	//   ....[29]....
        /*0fe4*/ 	.word	0xffffffff


	//   ....[30]....
        /*0fe8*/ 	.word	0xffffffff


	//   ....[31]....
        /*0fec*/ 	.word	0xffffffff


	//   ....[32]....
        /*0ff0*/ 	.word	0xffffffff


	//   ....[33]....
        /*0ff4*/ 	.word	0xffffffff


	//   ....[34]....
        /*0ff8*/ 	.word	0xffffffff


	//   ....[35]....
        /*0ffc*/ 	.word	0xffffffff


	//   ....[36]....
        /*1000*/ 	.word	0xffffffff


	//   ....[37]....
        /*1004*/ 	.word	0xffffffff


	//   ....[38]....
        /*1008*/ 	.word	0xffffffff


	//   ....[39]....
        /*100c*/ 	.word	0xffffffff


	//   ....[40]....
        /*1010*/ 	.word	0xffffffff


	//   ....[41]....
        /*1014*/ 	.word	0xffffffff


	//   ....[42]....
        /*1018*/ 	.word	0xffffffff


	//   ....[43]....
        /*101c*/ 	.word	0xffffffff


	//   ....[44]....
        /*1020*/ 	.word	0xffffffff


	//   ....[45]....
        /*1024*/ 	.word	0xffffffff


	//   ....[46]....
        /*1028*/ 	.word	0xffffffff


	//   ....[47]....
        /*102c*/ 	.word	0xffffffff


	//   ....[48]....
        /*1030*/ 	.word	0xffffffff


	//   ....[49]....
        /*1034*/ 	.word	0xffffffff


	//   ....[50]....
        /*1038*/ 	.word	0xffffffff


	//   ....[51]....
        /*103c*/ 	.word	0xffffffff


	//   ....[52]....
        /*1040*/ 	.word	0xffffffff


	//   ....[53]....
        /*1044*/ 	.word	0xffffffff


	//   ....[54]....
        /*1048*/ 	.word	0xffffffff


	//   ....[55]....
        /*104c*/ 	.word	0xffffffff


	//   ....[56]....
        /*1050*/ 	.word	0xffffffff


	//   ....[57]....
        /*1054*/ 	.word	0xffffffff


	//   ....[58]....
        /*1058*/ 	.word	0xffffffff


	//   ....[59]....
        /*105c*/ 	.word	0xffffffff


	//   ....[60]....
        /*1060*/ 	.word	0xffffffff


	//   ....[61]....
        /*1064*/ 	.word	0xffffffff


	//   ....[62]....
        /*1068*/ 	.word	0xffffffff


	//   ....[63]....
        /*106c*/ 	.word	0xffffffff


	//----- nvinfo : EIATTR_COOP_GROUP_INSTR_OFFSETS
	.align		4
.L_858:
        /*1070*/ 	.byte	0x04, 0x28
        /*1072*/ 	.short	(.L_860 - .L_859)


	//   ....[0]....
.L_859:
        /*1074*/ 	.word	0x000059b0


	//   ....[1]....
        /*1078*/ 	.word	0x00005a60


	//   ....[2]....
        /*107c*/ 	.word	0x00005c20


	//   ....[3]....
        /*1080*/ 	.word	0x00005d60


	//   ....[4]....
        /*1084*/ 	.word	0x00006e30


	//   ....[5]....
        /*1088*/ 	.word	0x00006f00


	//   ....[6]....
        /*108c*/ 	.word	0x000070b0


	//   ....[7]....
        /*1090*/ 	.word	0x00007250


	//   ....[8]....
        /*1094*/ 	.word	0x0000a950


	//   ....[9]....
        /*1098*/ 	.word	0x0000a990


	//   ....[10]....
        /*109c*/ 	.word	0x0000ae20


	//   ....[11]....
        /*10a0*/ 	.word	0x0000ae40


	//   ....[12]....
        /*10a4*/ 	.word	0x0000b210


	//   ....[13]....
        /*10a8*/ 	.word	0x0000b230


	//   ....[14]....
        /*10ac*/ 	.word	0x0000b680


	//   ....[15]....
        /*10b0*/ 	.word	0x0000b6a0


	//   ....[16]....
        /*10b4*/ 	.word	0x00010170


	//   ....[17]....
        /*10b8*/ 	.word	0x00010190


	//   ....[18]....
        /*10bc*/ 	.word	0x000112d0


	//   ....[19]....
        /*10c0*/ 	.word	0x000113c0


	//   ....[20]....
        /*10c4*/ 	.word	0x00011410


	//   ....[21]....
        /*10c8*/ 	.word	0x00011420


	//   ....[22]....
        /*10cc*/ 	.word	0x00011440


	//   ....[23]....
        /*10d0*/ 	.word	0x00011470


	//   ....[24]....
        /*10d4*/ 	.word	0x000166d0


	//   ....[25]....
        /*10d8*/ 	.word	0x000166f0


	//   ....[26]....
        /*10dc*/ 	.word	0x00017680


	//   ....[27]....
        /*10e0*/ 	.word	0x00017770


	//   ....[28]....
        /*10e4*/ 	.word	0x000177c0


	//   ....[29]....
        /*10e8*/ 	.word	0x000177d0


	//   ....[30]....
        /*10ec*/ 	.word	0x000177f0


	//   ....[31]....
        /*10f0*/ 	.word	0x00017820


	//   ....[32]....
        /*10f4*/ 	.word	0x0001cf00


	//   ....[33]....
        /*10f8*/ 	.word	0x0001cf40


	//   ....[34]....
        /*10fc*/ 	.word	0x0001d570


	//   ....[35]....
        /*1100*/ 	.word	0x0001d590


	//   ....[36]....
        /*1104*/ 	.word	0x0001da00


	//   ....[37]....
        /*1108*/ 	.word	0x0001da20


	//   ....[38]....
        /*110c*/ 	.word	0x0001df00


	//   ....[39]....
        /*1110*/ 	.word	0x0001df20


	//   ....[40]....
        /*1114*/ 	.word	0x00023440


	//   ....[41]....
        /*1118*/ 	.word	0x00023490


	//   ....[42]....
        /*111c*/ 	.word	0x000234b0


	//   ....[43]....
        /*1120*/ 	.word	0x000234d0


	//   ....[44]....
        /*1124*/ 	.word	0x000234f0


	//   ....[45]....
        /*1128*/ 	.word	0x00023510


	//   ....[46]....
        /*112c*/ 	.word	0x00023530


	//   ....[47]....
        /*1130*/ 	.word	0x00023550


	//   ....[48]....
        /*1134*/ 	.word	0x00026bc0


	//   ....[49]....
        /*1138*/ 	.word	0x00026c30


	//   ....[50]....
        /*113c*/ 	.word	0x00026c50


	//   ....[51]....
        /*1140*/ 	.word	0x00026c60


	//   ....[52]....
        /*1144*/ 	.word	0x00026c70


	//   ....[53]....
        /*1148*/ 	.word	0x00026ca0


	//   ....[54]....
        /*114c*/ 	.word	0x00026cc0


	//   ....[55]....
        /*1150*/ 	.word	0x00026cd0


	//   ....[56]....
        /*1154*/ 	.word	0x00029580


	//   ....[57]....
        /*1158*/ 	.word	0x000295e0


	//   ....[58]....
        /*115c*/ 	.word	0x00029630


	//   ....[59]....
        /*1160*/ 	.word	0x00029680


	//   ....[60]....
        /*1164*/ 	.word	0x000296d0


	//   ....[61]....
        /*1168*/ 	.word	0x00029730


	//   ....[62]....
        /*116c*/ 	.word	0x00029780


	//   ....[63]....
        /*1170*/ 	.word	0x000297e0


	//----- nvinfo : EIATTR_EXIT_INSTR_OFFSETS
	.align		4
.L_860:
        /*1174*/ 	.byte	0x04, 0x1c
        /*1176*/ 	.short	(.L_862 - .L_861)


	//   ....[0]....
.L_861:
        /*1178*/ 	.word	0x00000080


	//----- nvinfo : EIATTR_CTAIDZ_USED
	.align		4
.L_862:
        /*117c*/ 	.byte	0x01, 0x04
	.zero		2


	//----- nvinfo : EIATTR_CRS_STACK_SIZE
	.align		4
        /*1180*/ 	.byte	0x04, 0x1e
        /*1182*/ 	.short	(.L_864 - .L_863)
.L_863:
        /*1184*/ 	.word	0x00000000
.L_864:


//--------------------- .nv.info._ZN5flash16flash_fwd_kernelI23Flash_fwd_kernel_traitsILi128ELi128ELi32ELi4ELb0ELb0EN7cutlass6half_tE19Flash_kernel_traitsILi128ELi128ELi32ELi4ES3_EELb0ELb0ELb1ELb1ELb0ELb0ELb1ELb0EEEvNS_16Flash_fwd_paramsE --------------------------
	.section	.nv.info._ZN5flash16flash_fwd_kernelI23Flash_fwd_kernel_traitsILi128ELi128ELi32ELi4ELb0ELb0EN7cutlass6half_tE19Flash_kernel_traitsILi128ELi128ELi32ELi4ES3_EELb0ELb0ELb1ELb1ELb0ELb0ELb1ELb0EEEvNS_16Flash_fwd_paramsE,"",@"SHT_CUDA_INFO"
	.sectionflags	@""
	.align	4


	//----- nvinfo : EIATTR_CUDA_API_VERSION
	.align		4
        /*0000*/ 	.byte	0x04, 0x37
        /*0002*/ 	.short	(.L_866 - .L_865)
.L_865:
        /*0004*/ 	.word	0x00000082


	//----- nvinfo : EIATTR_SW2861232_WAR
	.align		4
.L_866:
        /*0008*/ 	.byte	0x01, 0x35
	.zero		2


	//----- nvinfo : EIATTR_PARAM_CBANK
	.align		4
        /*000c*/ 	.byte	0x04, 0x0a
        /*000e*/ 	.short	(.L_868 - .L_867)
	.align		4
.L_867:
        /*0010*/ 	.word	index@(.nv.constant0._ZN5flash16flash_fwd_kernelI23Flash_fwd_kernel_traitsILi128ELi128ELi32ELi4ELb0ELb0EN7cutlass6half_tE19Flash_kernel_traitsILi128ELi128ELi32ELi4ES3_EELb0ELb0ELb1ELb1ELb0ELb0ELb1ELb0EEEvNS_16Flash_fwd_paramsE)
        /*0014*/ 	.short	0x0160
        /*0016*/ 	.short	0x01d0


	//----- nvinfo : EIATTR_CBANK_PARAM_SIZE
	.align		4
.L_868:
        /*0018*/ 	.byte	0x03, 0x19
        /*001a*/ 	.short	0x01d0


	//----- nvinfo : EIATTR_KPARAM_INFO
	.align		4
        /*001c*/ 	.byte	0x04, 0x17
        /*001e*/ 	.short	(.L_870 - .L_869)
.L_869:
        /*0020*/ 	.word	0x00000000
        /*0024*/ 	.short	0x0000
        /*0026*/ 	.short	0x0000
        /*0028*/ 	.byte	0x00, 0xf0, 0x41, 0x07


	//----- nvinfo : EIATTR_MAXREG_COUNT
	.align		4
.L_870:
        /*002c*/ 	.byte	0x03, 0x1b
        /*002e*/ 	.short	0x00ff


	//----- nvinfo : EIATTR_NUM_BARRIERS
	.align		4
        /*0030*/ 	.byte	0x02, 0x4c
        /*0032*/ 	.byte	0x01
	.zero		1


	//----- nvinfo : EIATTR_ANNOTATIONS
	.align		4
        /*0034*/ 	.byte	0x04, 0x55
        /*0036*/ 	.short	(.L_872 - .L_871)


	//   ....[0]....
.L_871:
        /* <DEDUP_REMOVED lines=39> */


	//----- nvinfo : EIATTR_MERCURY_ISA_VERSION
	.align		4
.L_872:
        /*0290*/ 	.byte	0x03, 0x5f
        /*0292*/ 	.short	0x0000


	//----- nvinfo : EIATTR_COOP_GROUP_MASK_REGIDS
	.align		4
        /*0294*/ 	.byte	0x04, 0x29
        /*0296*/ 	.short	(.L_874 - .L_873)


	//   ....[0]....
.L_873:
        /*0298*/ 	.word	0xffffffff


	//   ....[1]....
        /*029c*/ 	.word	0xffffffff


	//   ....[2]....
        /*02a0*/ 	.word	0xffffffff


	//   ....[3]....
        /*02a4*/ 	.word	0xffffffff


	//   ....[4]....
        /*02a8*/ 	.word	0xffffffff


	//   ....[5]....
        /*02ac*/ 	.word	0xffffffff


	//   ....[6]....
        /*02b0*/ 	.word	0xffffffff


	//   ....[7]....
        /*02b4*/ 	.word	0xffffffff


	//   ....[8]....
        /*02b8*/ 	.word	0xffffffff


	//   ....[9]....
        /*02bc*/ 	.word	0xffffffff


	//   ....[10]....
        /*02c0*/ 	.word	0xffffffff


	//   ....[11]....
        /*02c4*/ 	.word	0xffffffff


	//   ....[12]....
        /*02c8*/ 	.word	0xffffffff


	//   ....[13]....
        /*02cc*/ 	.word	0xffffffff


	//   ....[14]....
        /*02d0*/ 	.word	0xffffffff


	//   ....[15]....
        /*02d4*/ 	.word	0xffffffff


	//   ....[16]....
        /*02d8*/ 	.word	0xffffffff


	//   ....[17]....
        /*02dc*/ 	.word	0xffffffff


	//   ....[18]....
        /*02e0*/ 	.word	0xffffffff


	//   ....[19]....
        /*02e4*/ 	.word	0xffffffff


	//   ....[20]....
        /*02e8*/ 	.word	0xffffffff


	//   ....[21]....
        /*02ec*/ 	.word	0xffffffff


	//   ....[22]....
        /*02f0*/ 	.word	0xffffffff


	//   ....[23]....
        /*02f4*/ 	.word	0xffffffff


	//   ....[24]....
        /*02f8*/ 	.word	0xffffffff


	//   ....[25]....
        /*02fc*/ 	.word	0xffffffff


	//   ....[26]....
        /*0300*/ 	.word	0xffffffff


	//   ....[27]....
        /*0304*/ 	.word	0xffffffff


	//   ....[28]....
        /*0308*/ 	.word	0xffffffff


	//   ....[29]....
        /*030c*/ 	.word	0xffffffff


	//   ....[30]....
        /*0310*/ 	.word	0xffffffff


	//   ....[31]....
        /*0314*/ 	.word	0xffffffff


	//   ....[32]....
        /*0318*/ 	.word	0xffffffff


	//   ....[33]....
        /*031c*/ 	.word	0xffffffff


	//   ....[34]....
        /*0320*/ 	.word	0xffffffff


	//   ....[35]....
        /*0324*/ 	.word	0xffffffff


	//   ....[36]....
        /*0328*/ 	.word	0xffffffff


	//   ....[37]....
        /*032c*/ 	.word	0xffffffff


	//   ....[38]....
        /*0330*/ 	.word	0xffffffff


	//   ....[39]....
        /*0334*/ 	.word	0xffffffff


	//   ....[40]....
        /*0338*/ 	.word	0xffffffff


	//   ....[41]....
        /*033c*/ 	.word	0xffffffff


	//   ....[42]....
        /*0340*/ 	.word	0xffffffff


	//   ....[43]....
        /*0344*/ 	.word	0xffffffff


	//   ....[44]....
        /*0348*/ 	.word	0xffffffff


	//   ....[45]....
        /*034c*/ 	.word	0xffffffff


	//   ....[46]....
        /*0350*/ 	.word	0xffffffff


	//   ....[47]....
        /*0354*/ 	.word	0xffffffff


	//   ....[48]....
        /*0358*/ 	.word	0xffffffff


	//   ....[49]....
        /*035c*/ 	.word	0xffffffff


	//   ....[50]....
        /*0360*/ 	.word	0xffffffff


	//   ....[51]....
        /*0364*/ 	.word	0xffffffff


	//   ....[52]....
        /*0368*/ 	.word	0xffffffff


	//   ....[53]....
        /*036c*/ 	.word	0xffffffff


	//   ....[54]....
        /*0370*/ 	.word	0xffffffff


	//   ....[55]....
        /*0374*/ 	.word	0xffffffff


	//----- nvinfo : EIATTR_COOP_GROUP_INSTR_OFFSETS
	.align		4
.L_874:
        /*0378*/ 	.byte	0x04, 0x28
        /*037a*/ 	.short	(.L_876 - .L_875)


	//   ....[0]....
.L_875:
        /*037c*/ 	.word	0x00005bd0


	//   ....[1]....
        /*0380*/ 	.word	0x00005c80


	//   ....[2]....
        /*0384*/ 	.word	0x00005c90


	//   ....[3]....
        /*0388*/ 	.word	0x00005d10


	//   ....[4]....
        /*038c*/ 	.word	0x00006060


	//   ....[5]....
        /*0390*/ 	.word	0x00006120


	//   ....[6]....
        /*0394*/ 	.word	0x00006150


	//   ....[7]....
        /*0398*/ 	.word	0x00006250


	//   ....[8]....
        /*039c*/ 	.word	0x00008d10


	//   ....[9]....
        /*03a0*/ 	.word	0x00008d60


	//   ....[10]....
        /*03a4*/ 	.word	0x00008df0


	//   ....[11]....
        /*03a8*/ 	.word	0x00008e20


	//   ....[12]....
        /*03ac*/ 	.word	0x00008e30


	//   ....[13]....
        /*03b0*/ 	.word	0x00008ef0


	//   ....[14]....
        /*03b4*/ 	.word	0x00008f10


	//   ....[15]....
        /*03b8*/ 	.word	0x00009000


	//   ....[16]....
        /*03bc*/ 	.word	0x0000c950


	//   ....[17]....
        /*03c0*/ 	.word	0x0000ca30


	//   ....[18]....
        /*03c4*/ 	.word	0x0000ca60


	//   ....[19]....
        /*03c8*/ 	.word	0x0000ca90


	//   ....[20]....
        /*03cc*/ 	.word	0x0000caf0


	//   ....[21]....
        /*03d0*/ 	.word	0x0000cb20


	//   ....[22]....
        /*03d4*/ 	.word	0x0000cb40


	//   ....[23]....
        /*03d8*/ 	.word	0x0000cc10


	//   ....[24]....
        /*03dc*/ 	.word	0x000104f0


	//   ....[25]....
        /*03e0*/ 	.word	0x00010530


	//   ....[26]....
        /*03e4*/ 	.word	0x000105c0


	//   ....[27]....
        /*03e8*/ 	.word	0x000105f0


	//   ....[28]....
        /*03ec*/ 	.word	0x00010600


	//   ....[29]....
        /*03f0*/ 	.word	0x000106c0


	//   ....[30]....
        /*03f4*/ 	.word	0x000106e0


	//   ....[31]....
        /*03f8*/ 	.word	0x000107d0


	//   ....[32]....
        /*03fc*/ 	.word	0x00014120


	//   ....[33]....
        /*0400*/ 	.word	0x00014200


	//   ....[34]....
        /*0404*/ 	.word	0x00014230


	//   ....[35]....
        /*0408*/ 	.word	0x00014260


	//   ....[36]....
        /*040c*/ 	.word	0x000142d0


	//   ....[37]....
        /*0410*/ 	.word	0x00014300


	//   ....[38]....
        /*0414*/ 	.word	0x00014320


	//   ....[39]....
        /*0418*/ 	.word	0x00014430


	//   ....[40]....
        /*041c*/ 	.word	0x00017980


	//   ....[41]....
        /*0420*/ 	.word	0x000179d0


	//   ....[42]....
        /*0424*/ 	.word	0x00017ac0


	//   ....[43]....
        /*0428*/ 	.word	0x00017c10


	//   ....[44]....
        /*042c*/ 	.word	0x00017d80


	//   ....[45]....
        /*0430*/ 	.word	0x00017ee0


	//   ....[46]....
        /*0434*/ 	.word	0x00017f00


	//   ....[47]....
        /*0438*/ 	.word	0x00017f40


	//   ....[48]....
        /*043c*/ 	.word	0x000197b0


	//   ....[49]....
        /*0440*/ 	.word	0x000197c0


	//   ....[50]....
        /*0444*/ 	.word	0x000197d0


	//   ....[51]....
        /*0448*/ 	.word	0x000197e0


	//   ....[52]....
        /*044c*/ 	.word	0x00019810


	//   ....[53]....
        /*0450*/ 	.word	0x00019830


	//   ....[54]....
        /*0454*/ 	.word	0x00019870


	//   ....[55]....
        /*0458*/ 	.word	0x000198a0


	//----- nvinfo : EIATTR_EXIT_INSTR_OFFSETS
	.align		4
.L_876:
        /*045c*/ 	.byte	0x04, 0x1c
        /*045e*/ 	.short	(.L_878 - .L_877)


	//   ....[0]....
.L_877:
        /*0460*/ 	.word	0x000004d0


	//   ....[1]....
        /*0464*/ 	.word	0x00001710


	//   ....[2]....
        /*0468*/ 	.word	0x00001790


	//   ....[3]....
        /*046c*/ 	.word	0x0001b970


	//   ....[4]....
        /*0470*/ 	.word	0x0001ba50


	//   ....[5]....
        /*0474*/ 	.word	0x0001ba70


	//----- nvinfo : EIATTR_CTAIDZ_USED
	.align		4
.L_878:
        /*0478*/ 	.byte	0x01, 0x04
	.zero		2


	//----- nvinfo : EIATTR_CRS_STACK_SIZE
	.align		4
        /*047c*/ 	.byte	0x04, 0x1e
        /*047e*/ 	.short	(.L_880 - .L_879)
.L_879:
        /*0480*/ 	.word	0x00000000
.L_880:


//--------------------- .nv.callgraph             --------------------------
	.section	.nv.callgraph,"",@"SHT_CUDA_CALLGRAPH"
	.align	4
	.sectionentsize	8
	.align		4
        /*0000*/ 	.word	0x00000000
	.align		4
        /*0004*/ 	.word	0xffffffff
	.align		4
        /*0008*/ 	.word	0x00000000
	.align		4
        /*000c*/ 	.word	0xfffffffe
	.align		4
        /*0010*/ 	.word	0x00000000
	.align		4
        /*0014*/ 	.word	0xfffffffd
	.align		4
        /*0018*/ 	.word	0x00000000
	.align		4
        /*001c*/ 	.word	0xfffffffc


//--------------------- .nv.rel.action            --------------------------
	.section	.nv.rel.action,"",@"SHT_CUDA_RELOCINFO"
	.align	8
	.sectionentsize	8
        /*0000*/ 	.byte	0x73, 0x00, 0x00, 0x00, 0x00, 0x00, 0x00, 0x00, 0x00, 0x00, 0x00, 0x11, 0x25, 0x00, 0x05, 0x36


//--------------------- .nv.constant4             --------------------------
	.section	.nv.constant4,"a",@progbits
	.align	8
	.align		8
.nv.constant4:
        /*0000*/ 	.dword	_ZN66_INTERNAL_d8c2bc29_30_flash_fwd_hdim128_fp16_sm80_cu_1d5d5cfe_28544cuda3std3__45__cpo5beginE
	.align		8
        /*0008*/ 	.dword	_ZN66_INTERNAL_d8c2bc29_30_flash_fwd_hdim128_fp16_sm80_cu_1d5d5cfe_28544cuda3std3__45__cpo3endE
	.align		8
        /*0010*/ 	.dword	_ZN66_INTERNAL_d8c2bc29_30_flash_fwd_hdim128_fp16_sm80_cu_1d5d5cfe_28544cuda3std3__45__cpo6cbeginE
	.align		8
        /*0018*/ 	.dword	_ZN66_INTERNAL_d8c2bc29_30_flash_fwd_hdim128_fp16_sm80_cu_1d5d5cfe_28544cuda3std3__45__cpo4cendE
	.align		8
        /*0020*/ 	.dword	_ZN66_INTERNAL_d8c2bc29_30_flash_fwd_hdim128_fp16_sm80_cu_1d5d5cfe_28544cuda3std3__468_GLOBAL__N__d8c2bc29_30_flash_fwd_hdim128_fp16_sm80_cu_1d5d5cfe_28546ignoreE
	.align		8
        /*0028*/ 	.dword	_ZN66_INTERNAL_d8c2bc29_30_flash_fwd_hdim128_fp16_sm80_cu_1d5d5cfe_28544cuda3std3__419piecewise_constructE
	.align		8
        /*0030*/ 	.dword	_ZN66_INTERNAL_d8c2bc29_30_flash_fwd_hdim128_fp16_sm80_cu_1d5d5cfe_28544cuda3std3__48in_placeE
	.align		8
        /*0038*/ 	.dword	_ZN66_INTERNAL_d8c2bc29_30_flash_fwd_hdim128_fp16_sm80_cu_1d5d5cfe_28544cuda3std6ranges3__45__cpo4swapE
	.align		8
        /*0040*/ 	.dword	_ZN66_INTERNAL_d8c2bc29_30_flash_fwd_hdim128_fp16_sm80_cu_1d5d5cfe_28544cuda3std6ranges3__45__cpo9iter_moveE
	.align		8
        /*0048*/ 	.dword	_ZN66_INTERNAL_d8c2bc29_30_flash_fwd_hdim128_fp16_sm80_cu_1d5d5cfe_28544cute7productE
	.align		8
        /*0050*/ 	.dword	_ZN66_INTERNAL_d8c2bc29_30_flash_fwd_hdim128_fp16_sm80_cu_1d5d5cfe_28544cute1_E


//--------------------- .nv.constant0._ZN5flash16flash_fwd_kernelI23Flash_fwd_kernel_traitsILi128ELi128ELi64ELi4ELb0ELb0EN7cutlass6half_tE19Flash_kernel_traitsILi128ELi128ELi64ELi4ES3_EELb0ELb0ELb0ELb0ELb0ELb1ELb0ELb0EEEvNS_16Flash_fwd_paramsE --------------------------
	.section	.nv.constant0._ZN5flash16flash_fwd_kernelI23Flash_fwd_kernel_traitsILi128ELi128ELi64ELi4ELb0ELb0EN7cutlass6half_tE19Flash_kernel_traitsILi128ELi128ELi64ELi4ES3_EELb0ELb0ELb0ELb0ELb0ELb1ELb0ELb0EEEvNS_16Flash_fwd_paramsE,"a",@progbits
	.sectionflags	@""
	.align	4
.nv.constant0._ZN5flash16flash_fwd_kernelI23Flash_fwd_kernel_traitsILi128ELi128ELi64ELi4ELb0ELb0EN7cutlass6half_tE19Flash_kernel_traitsILi128ELi128ELi64ELi4ES3_EELb0ELb0ELb0ELb0ELb0ELb1ELb0ELb0EEEvNS_16Flash_fwd_paramsE:
	.zero		816


//--------------------- .nv.constant0._ZN5flash16flash_fwd_kernelI23Flash_fwd_kernel_traitsILi128ELi128ELi64ELi4ELb0ELb0EN7cutlass6half_tE19Flash_kernel_traitsILi128ELi128ELi64ELi4ES3_EELb0ELb0ELb0ELb0ELb0ELb1ELb1ELb0EEEvNS_16Flash_fwd_paramsE --------------------------
	.section	.nv.constant0._ZN5flash16flash_fwd_kernelI23Flash_fwd_kernel_traitsILi128ELi128ELi64ELi4ELb0ELb0EN7cutlass6half_tE19Flash_kernel_traitsILi128ELi128ELi64ELi4ES3_EELb0ELb0ELb0ELb0ELb0ELb1ELb1ELb0EEEvNS_16Flash_fwd_paramsE,"a",@progbits
	.sectionflags	@""
	.align	4
.nv.constant0._ZN5flash16flash_fwd_kernelI23Flash_fwd_kernel_traitsILi128ELi128ELi64ELi4ELb0ELb0EN7cutlass6half_tE19Flash_kernel_traitsILi128ELi128ELi64ELi4ES3_EELb0ELb0ELb0ELb0ELb0ELb1ELb1ELb0EEEvNS_16Flash_fwd_paramsE:
	.zero		816


//--------------------- .nv.constant0._ZN5flash16flash_fwd_kernelI23Flash_fwd_kernel_traitsILi128ELi128ELi64ELi4ELb0ELb0EN7cutlass6half_tE19Flash_kernel_traitsILi128ELi128ELi64ELi4ES3_EELb0ELb0ELb0ELb0ELb1ELb1ELb0ELb0EEEvNS_16Flash_fwd_paramsE --------------------------
	.section	.nv.constant0._ZN5flash16flash_fwd_kernelI23Flash_fwd_kernel_traitsILi128ELi128ELi64ELi4ELb0ELb0EN7cutlass6half_tE19Flash_kernel_traitsILi128ELi128ELi64ELi4ES3_EELb0ELb0ELb0ELb0ELb1ELb1ELb0ELb0EEEvNS_16Flash_fwd_paramsE,"a",@progbits
	.sectionflags	@""
	.align	4
.nv.constant0._ZN5flash16flash_fwd_kernelI23Flash_fwd_kernel_traitsILi128ELi128ELi64ELi4ELb0ELb0EN7cutlass6half_tE19Flash_kernel_traitsILi128ELi128ELi64ELi4ES3_EELb0ELb0ELb0ELb0ELb1ELb1ELb0ELb0EEEvNS_16Flash_fwd_paramsE:
	.zero		816


//--------------------- .nv.constant0._ZN5flash16flash_fwd_kernelI23Flash_fwd_kernel_traitsILi128ELi128ELi64ELi4ELb0ELb0EN7cutlass6half_tE19Flash_kernel_traitsILi128ELi128ELi64ELi4ES3_EELb0ELb0ELb0ELb0ELb1ELb1ELb1ELb0EEEvNS_16Flash_fwd_paramsE --------------------------
	.section	.nv.constant0._ZN5flash16flash_fwd_kernelI23Flash_fwd_kernel_traitsILi128ELi128ELi64ELi4ELb0ELb0EN7cutlass6half_tE19Flash_kernel_traitsILi128ELi128ELi64ELi4ES3_EELb0ELb0ELb0ELb0ELb1ELb1ELb1ELb0EEEvNS_16Flash_fwd_paramsE,"a",@progbits
	.sectionflags	@""
	.align	4
.nv.constant0._ZN5flash16flash_fwd_kernelI23Flash_fwd_kernel_traitsILi128ELi128ELi64ELi4ELb0ELb0EN7cutlass6half_tE19Flash_kernel_traitsILi128ELi128ELi64ELi4ES3_EELb0ELb0ELb0ELb0ELb1ELb1ELb1ELb0EEEvNS_16Flash_fwd_paramsE:
	.zero		816


//--------------------- .nv.constant0._ZN5flash16flash_fwd_kernelI23Flash_fwd_kernel_traitsILi128ELi128ELi64ELi4ELb0ELb0EN7cutlass6half_tE19Flash_kernel_traitsILi128ELi128ELi64ELi4ES3_EELb0ELb0ELb0ELb0ELb0ELb0ELb0ELb0EEEvNS_16Flash_fwd_paramsE --------------------------
	.section	.nv.constant0._ZN5flash16flash_fwd_kernelI23Flash_fwd_kernel_traitsILi128ELi128ELi64ELi4ELb0ELb0EN7cutlass6half_tE19Flash_kernel_traitsILi128ELi128ELi64ELi4ES3_EELb0ELb0ELb0ELb0ELb0ELb0ELb0ELb0EEEvNS_16Flash_fwd_paramsE,"a",@progbits
	.sectionflags	@""
	.align	4
.nv.constant0._ZN5flash16flash_fwd_kernelI23Flash_fwd_kernel_traitsILi128ELi128ELi64ELi4ELb0ELb0EN7cutlass6half_tE19Flash_kernel_traitsILi128ELi128ELi64ELi4ES3_EELb0ELb0ELb0ELb0ELb0ELb0ELb0ELb0EEEvNS_16Flash_fwd_paramsE:
	.zero		816


//--------------------- .nv.constant0._ZN5flash16flash_fwd_kernelI23Flash_fwd_kernel_traitsILi128ELi128ELi64ELi4ELb0ELb0EN7cutlass6half_tE19Flash_kernel_traitsILi128ELi128ELi64ELi4ES3_EELb0ELb0ELb0ELb0ELb0ELb0ELb1ELb0EEEvNS_16Flash_fwd_paramsE --------------------------
	.section	.nv.constant0._ZN5flash16flash_fwd_kernelI23Flash_fwd_kernel_traitsILi128ELi128ELi64ELi4ELb0ELb0EN7cutlass6half_tE19Flash_kernel_traitsILi128ELi128ELi64ELi4ES3_EELb0ELb0ELb0ELb0ELb0ELb0ELb1ELb0EEEvNS_16Flash_fwd_paramsE,"a",@progbits
	.sectionflags	@""
	.align	4
.nv.constant0._ZN5flash16flash_fwd_kernelI23Flash_fwd_kernel_traitsILi128ELi128ELi64ELi4ELb0ELb0EN7cutlass6half_tE19Flash_kernel_traitsILi128ELi128ELi64ELi4ES3_EELb0ELb0ELb0ELb0ELb0ELb0ELb1ELb0EEEvNS_16Flash_fwd_paramsE:
	.zero		816


//--------------------- .nv.constant0._ZN5flash16flash_fwd_kernelI23Flash_fwd_kernel_traitsILi128ELi128ELi64ELi4ELb0ELb0EN7cutlass6half_tE19Flash_kernel_traitsILi128ELi128ELi64ELi4ES3_EELb0ELb0ELb0ELb1ELb0ELb0ELb0ELb0EEEvNS_16Flash_fwd_paramsE --------------------------
	.section	.nv.constant0._ZN5flash16flash_fwd_kernelI23Flash_fwd_kernel_traitsILi128ELi128ELi64ELi4ELb0ELb0EN7cutlass6half_tE19Flash_kernel_traitsILi128ELi128ELi64ELi4ES3_EELb0ELb0ELb0ELb1ELb0ELb0ELb0ELb0EEEvNS_16Flash_fwd_paramsE,"a",@progbits
	.sectionflags	@""
	.align	4
.nv.constant0._ZN5flash16flash_fwd_kernelI23Flash_fwd_kernel_traitsILi128ELi128ELi64ELi4ELb0ELb0EN7cutlass6half_tE19Flash_kernel_traitsILi128ELi128ELi64ELi4ES3_EELb0ELb0ELb0ELb1ELb0ELb0ELb0ELb0EEEvNS_16Flash_fwd_paramsE:
	.zero		816


//--------------------- .nv.constant0._ZN5flash16flash_fwd_kernelI23Flash_fwd_kernel_traitsILi128ELi128ELi64ELi4ELb0ELb0EN7cutlass6half_tE19Flash_kernel_traitsILi128ELi128ELi64ELi4ES3_EELb0ELb0ELb0ELb1ELb0ELb0ELb1ELb0EEEvNS_16Flash_fwd_paramsE --------------------------
	.section	.nv.constant0._ZN5flash16flash_fwd_kernelI23Flash_fwd_kernel_traitsILi128ELi128ELi64ELi4ELb0ELb0EN7cutlass6half_tE19Flash_kernel_traitsILi128ELi128ELi64ELi4ES3_EELb0ELb0ELb0ELb1ELb0ELb0ELb1ELb0EEEvNS_16Flash_fwd_paramsE,"a",@progbits
	.sectionflags	@""
	.align	4
.nv.constant0._ZN5flash16flash_fwd_kernelI23Flash_fwd_kernel_traitsILi128ELi128ELi64ELi4ELb0ELb0EN7cutlass6half_tE19Flash_kernel_traitsILi128ELi128ELi64ELi4ES3_EELb0ELb0ELb0ELb1ELb0ELb0ELb1ELb0EEEvNS_16Flash_fwd_paramsE:
	.zero		816


//--------------------- .nv.constant0._ZN5flash16flash_fwd_kernelI23Flash_fwd_kernel_traitsILi128ELi128ELi64ELi4ELb0ELb0EN7cutlass6half_tE19Flash_kernel_traitsILi128ELi128ELi64ELi4ES3_EELb0ELb0ELb1ELb0ELb0ELb1ELb0ELb0EEEvNS_16Flash_fwd_paramsE --------------------------
	.section	.nv.constant0._ZN5flash16flash_fwd_kernelI23Flash_fwd_kernel_traitsILi128ELi128ELi64ELi4ELb0ELb0EN7cutlass6half_tE19Flash_kernel_traitsILi128ELi128ELi64ELi4ES3_EELb0ELb0ELb1ELb0ELb0ELb1ELb0ELb0EEEvNS_16Flash_fwd_paramsE,"a",@progbits
	.sectionflags	@""
	.align	4
.nv.constant0._ZN5flash16flash_fwd_kernelI23Flash_fwd_kernel_traitsILi128ELi128ELi64ELi4ELb0ELb0EN7cutlass6half_tE19Flash_kernel_traitsILi128ELi128ELi64ELi4ES3_EELb0ELb0ELb1ELb0ELb0ELb1ELb0ELb0EEEvNS_16Flash_fwd_paramsE:
	.zero		816


//--------------------- .nv.constant0._ZN5flash16flash_fwd_kernelI23Flash_fwd_kernel_traitsILi128ELi128ELi64ELi4ELb0ELb0EN7cutlass6half_tE19Flash_kernel_traitsILi128ELi128ELi64ELi4ES3_EELb0ELb0ELb1ELb0ELb0ELb1ELb1ELb0EEEvNS_16Flash_fwd_paramsE --------------------------
	.section	.nv.constant0._ZN5flash16flash_fwd_kernelI23Flash_fwd_kernel_traitsILi128ELi128ELi64ELi4ELb0ELb0EN7cutlass6half_tE19Flash_kernel_traitsILi128ELi128ELi64ELi4ES3_EELb0ELb0ELb1ELb0ELb0ELb1ELb1ELb0EEEvNS_16Flash_fwd_paramsE,"a",@progbits
	.sectionflags	@""
	.align	4
.nv.constant0._ZN5flash16flash_fwd_kernelI23Flash_fwd_kernel_traitsILi128ELi128ELi64ELi4ELb0ELb0EN7cutlass6half_tE19Flash_kernel_traitsILi128ELi128ELi64ELi4ES3_EELb0ELb0ELb1ELb0ELb0ELb1ELb1ELb0EEEvNS_16Flash_fwd_paramsE:
	.zero		816


//--------------------- .nv.constant0._ZN5flash16flash_fwd_kernelI23Flash_fwd_kernel_traitsILi128ELi128ELi64ELi4ELb0ELb0EN7cutlass6half_tE19Flash_kernel_traitsILi128ELi128ELi64ELi4ES3_EELb0ELb0ELb1ELb0ELb0ELb0ELb0ELb0EEEvNS_16Flash_fwd_paramsE --------------------------
	.section	.nv.constant0._ZN5flash16flash_fwd_kernelI23Flash_fwd_kernel_traitsILi128ELi128ELi64ELi4ELb0ELb0EN7cutlass6half_tE19Flash_kernel_traitsILi128ELi128ELi64ELi4ES3_EELb0ELb0ELb1ELb0ELb0ELb0ELb0ELb0EEEvNS_16Flash_fwd_paramsE,"a",@progbits
	.sectionflags	@""
	.align	4
.nv.constant0._ZN5flash16flash_fwd_kernelI23Flash_fwd_kernel_traitsILi128ELi128ELi64ELi4ELb0ELb0EN7cutlass6half_tE19Flash_kernel_traitsILi128ELi128ELi64ELi4ES3_EELb0ELb0ELb1ELb0ELb0ELb0ELb0ELb0EEEvNS_16Flash_fwd_paramsE:
	.zero		816


//--------------------- .nv.constant0._ZN5flash16flash_fwd_kernelI23Flash_fwd_kernel_traitsILi128ELi128ELi64ELi4ELb0ELb0EN7cutlass6half_tE19Flash_kernel_traitsILi128ELi128ELi64ELi4ES3_EELb0ELb0ELb1ELb0ELb0ELb0ELb1ELb0EEEvNS_16Flash_fwd_paramsE --------------------------
	.section	.nv.constant0._ZN5flash16flash_fwd_kernelI23Flash_fwd_kernel_traitsILi128ELi128ELi64ELi4ELb0ELb0EN7cutlass6half_tE19Flash_kernel_traitsILi128ELi128ELi64ELi4ES3_EELb0ELb0ELb1ELb0ELb0ELb0ELb1ELb0EEEvNS_16Flash_fwd_paramsE,"a",@progbits
	.sectionflags	@""
	.align	4
.nv.constant0._ZN5flash16flash_fwd_kernelI23Flash_fwd_kernel_traitsILi128ELi128ELi64ELi4ELb0ELb0EN7cutlass6half_tE19Flash_kernel_traitsILi128ELi128ELi64ELi4ES3_EELb0ELb0ELb1ELb0ELb0ELb0ELb1ELb0EEEvNS_16Flash_fwd_paramsE:
	.zero		816


//--------------------- .nv.constant0._ZN5flash16flash_fwd_kernelI23Flash_fwd_kernel_traitsILi128ELi128ELi64ELi4ELb0ELb0EN7cutlass6half_tE19Flash_kernel_traitsILi128ELi128ELi64ELi4ES3_EELb0ELb0ELb1ELb1ELb0ELb0ELb0ELb0EEEvNS_16Flash_fwd_paramsE --------------------------
	.section	.nv.constant0._ZN5flash16flash_fwd_kernelI23Flash_fwd_kernel_traitsILi128ELi128ELi64ELi4ELb0ELb0EN7cutlass6half_tE19Flash_kernel_traitsILi128ELi128ELi64ELi4ES3_EELb0ELb0ELb1ELb1ELb0ELb0ELb0ELb0EEEvNS_16Flash_fwd_paramsE,"a",@progbits
	.sectionflags	@""
	.align	4
.nv.constant0._ZN5flash16flash_fwd_kernelI23Flash_fwd_kernel_traitsILi128ELi128ELi64ELi4ELb0ELb0EN7cutlass6half_tE19Flash_kernel_traitsILi128ELi128ELi64ELi4ES3_EELb0ELb0ELb1ELb1ELb0ELb0ELb0ELb0EEEvNS_16Flash_fwd_paramsE:
	.zero		816


//--------------------- .nv.constant0._ZN5flash16flash_fwd_kernelI23Flash_fwd_kernel_traitsILi128ELi128ELi64ELi4ELb0ELb0EN7cutlass6half_tE19Flash_kernel_traitsILi128ELi128ELi64ELi4ES3_EELb0ELb0ELb1ELb1ELb0ELb0ELb1ELb0EEEvNS_16Flash_fwd_paramsE --------------------------
	.section	.nv.constant0._ZN5flash16flash_fwd_kernelI23Flash_fwd_kernel_traitsILi128ELi128ELi64ELi4ELb0ELb0EN7cutlass6half_tE19Flash_kernel_traitsILi128ELi128ELi64ELi4ES3_EELb0ELb0ELb1ELb1ELb0ELb0ELb1ELb0EEEvNS_16Flash_fwd_paramsE,"a",@progbits
	.sectionflags	@""
	.align	4
.nv.constant0._ZN5flash16flash_fwd_kernelI23Flash_fwd_kernel_traitsILi128ELi128ELi64ELi4ELb0ELb0EN7cutlass6half_tE19Flash_kernel_traitsILi128ELi128ELi64ELi4ES3_EELb0ELb0ELb1ELb1ELb0ELb0ELb1ELb0EEEvNS_16Flash_fwd_paramsE:
	.zero		816


//--------------------- .nv.constant0._ZN5flash16flash_fwd_kernelI23Flash_fwd_kernel_traitsILi128ELi128ELi32ELi4ELb0ELb0EN7cutlass6half_tE19Flash_kernel_traitsILi128ELi128ELi32ELi4ES3_EELb0ELb0ELb0ELb0ELb0ELb1ELb0ELb0EEEvNS_16Flash_fwd_paramsE --------------------------
	.section	.nv.constant0._ZN5flash16flash_fwd_kernelI23Flash_fwd_kernel_traitsILi128ELi128ELi32ELi4ELb0ELb0EN7cutlass6half_tE19Flash_kernel_traitsILi128ELi128ELi32ELi4ES3_EELb0ELb0ELb0ELb0ELb0ELb1ELb0ELb0EEEvNS_16Flash_fwd_paramsE,"a",@progbits
	.sectionflags	@""
	.align	4
.nv.constant0._ZN5flash16flash_fwd_kernelI23Flash_fwd_kernel_traitsILi128ELi128ELi32ELi4ELb0ELb0EN7cutlass6half_tE19Flash_kernel_traitsILi128ELi128ELi32ELi4ES3_EELb0ELb0ELb0ELb0ELb0ELb1ELb0ELb0EEEvNS_16Flash_fwd_paramsE:
	.zero		816


//--------------------- .nv.constant0._ZN5flash16flash_fwd_kernelI23Flash_fwd_kernel_traitsILi128ELi128ELi32ELi4ELb0ELb0EN7cutlass6half_tE19Flash_kernel_traitsILi128ELi128ELi32ELi4ES3_EELb0ELb0ELb0ELb0ELb1ELb1ELb0ELb0EEEvNS_16Flash_fwd_paramsE --------------------------
	.section	.nv.constant0._ZN5flash16flash_fwd_kernelI23Flash_fwd_kernel_traitsILi128ELi128ELi32ELi4ELb0ELb0EN7cutlass6half_tE19Flash_kernel_traitsILi128ELi128ELi32ELi4ES3_EELb0ELb0ELb0ELb0ELb1ELb1ELb0ELb0EEEvNS_16Flash_fwd_paramsE,"a",@progbits
	.sectionflags	@""
	.align	4
.nv.constant0._ZN5flash16flash_fwd_kernelI23Flash_fwd_kernel_traitsILi128ELi128ELi32ELi4ELb0ELb0EN7cutlass6half_tE19Flash_kernel_traitsILi128ELi128ELi32ELi4ES3_EELb0ELb0ELb0ELb0ELb1ELb1ELb0ELb0EEEvNS_16Flash_fwd_paramsE:
	.zero		816


//--------------------- .nv.constant0._ZN5flash16flash_fwd_kernelI23Flash_fwd_kernel_traitsILi128ELi128ELi32ELi4ELb0ELb0EN7cutlass6half_tE19Flash_kernel_traitsILi128ELi128ELi32ELi4ES3_EELb0ELb0ELb0ELb0ELb0ELb0ELb0ELb0EEEvNS_16Flash_fwd_paramsE --------------------------
	.section	.nv.constant0._ZN5flash16flash_fwd_kernelI23Flash_fwd_kernel_traitsILi128ELi128ELi32ELi4ELb0ELb0EN7cutlass6half_tE19Flash_kernel_traitsILi128ELi128ELi32ELi4ES3_EELb0ELb0ELb0ELb0ELb0ELb0ELb0ELb0EEEvNS_16Flash_fwd_paramsE,"a",@progbits
	.sectionflags	@""
	.align	4
.nv.constant0._ZN5flash16flash_fwd_kernelI23Flash_fwd_kernel_traitsILi128ELi128ELi32ELi4ELb0ELb0EN7cutlass6half_tE19Flash_kernel_traitsILi128ELi128ELi32ELi4ES3_EELb0ELb0ELb0ELb0ELb0ELb0ELb0ELb0EEEvNS_16Flash_fwd_paramsE:
	.zero		816


//--------------------- .nv.constant0._ZN5flash16flash_fwd_kernelI23Flash_fwd_kernel_traitsILi128ELi128ELi32ELi4ELb0ELb0EN7cutlass6half_tE19Flash_kernel_traitsILi128ELi128ELi32ELi4ES3_EELb0ELb0ELb0ELb1ELb0ELb0ELb0ELb0EEEvNS_16Flash_fwd_paramsE --------------------------
	.section	.nv.constant0._ZN5flash16flash_fwd_kernelI23Flash_fwd_kernel_traitsILi128ELi128ELi32ELi4ELb0ELb0EN7cutlass6half_tE19Flash_kernel_traitsILi128ELi128ELi32ELi4ES3_EELb0ELb0ELb0ELb1ELb0ELb0ELb0ELb0EEEvNS_16Flash_fwd_paramsE,"a",@progbits
	.sectionflags	@""
	.align	4
.nv.constant0._ZN5flash16flash_fwd_kernelI23Flash_fwd_kernel_traitsILi128ELi128ELi32ELi4ELb0ELb0EN7cutlass6half_tE19Flash_kernel_traitsILi128ELi128ELi32ELi4ES3_EELb0ELb0ELb0ELb1ELb0ELb0ELb0ELb0EEEvNS_16Flash_fwd_paramsE:
	.zero		816


//--------------------- .nv.constant0._ZN5flash16flash_fwd_kernelI23Flash_fwd_kernel_traitsILi128ELi128ELi32ELi4ELb0ELb0EN7cutlass6half_tE19Flash_kernel_traitsILi128ELi128ELi32ELi4ES3_EELb0ELb0ELb1ELb0ELb0ELb1ELb0ELb0EEEvNS_16Flash_fwd_paramsE --------------------------
	.section	.nv.constant0._ZN5flash16flash_fwd_kernelI23Flash_fwd_kernel_traitsILi128ELi128ELi32ELi4ELb0ELb0EN7cutlass6half_tE19Flash_kernel_traitsILi128ELi128ELi32ELi4ES3_EELb0ELb0ELb1ELb0ELb0ELb1ELb0ELb0EEEvNS_16Flash_fwd_paramsE,"a",@progbits
	.sectionflags	@""
	.align	4
.nv.constant0._ZN5flash16flash_fwd_kernelI23Flash_fwd_kernel_traitsILi128ELi128ELi32ELi4ELb0ELb0EN7cutlass6half_tE19Flash_kernel_traitsILi128ELi128ELi32ELi4ES3_EELb0ELb0ELb1ELb0ELb0ELb1ELb0ELb0EEEvNS_16Flash_fwd_paramsE:
	.zero		816


//--------------------- .nv.constant0._ZN5flash16flash_fwd_kernelI23Flash_fwd_kernel_traitsILi128ELi128ELi32ELi4ELb0ELb0EN7cutlass6half_tE19Flash_kernel_traitsILi128ELi128ELi32ELi4ES3_EELb0ELb0ELb1ELb0ELb0ELb0ELb0ELb0EEEvNS_16Flash_fwd_paramsE --------------------------
	.section	.nv.constant0._ZN5flash16flash_fwd_kernelI23Flash_fwd_kernel_traitsILi128ELi128ELi32ELi4ELb0ELb0EN7cutlass6half_tE19Flash_kernel_traitsILi128ELi128ELi32ELi4ES3_EELb0ELb0ELb1ELb0ELb0ELb0ELb0ELb0EEEvNS_16Flash_fwd_paramsE,"a",@progbits
	.sectionflags	@""
	.align	4
.nv.constant0._ZN5flash16flash_fwd_kernelI23Flash_fwd_kernel_traitsILi128ELi128ELi32ELi4ELb0ELb0EN7cutlass6half_tE19Flash_kernel_traitsILi128ELi128ELi32ELi4ES3_EELb0ELb0ELb1ELb0ELb0ELb0ELb0ELb0EEEvNS_16Flash_fwd_paramsE:
	.zero		816


//--------------------- .nv.constant0._ZN5flash16flash_fwd_kernelI23Flash_fwd_kernel_traitsILi128ELi128ELi32ELi4ELb0ELb0EN7cutlass6half_tE19Flash_kernel_traitsILi128ELi128ELi32ELi4ES3_EELb0ELb0ELb1ELb1ELb0ELb0ELb0ELb0EEEvNS_16Flash_fwd_paramsE --------------------------
	.section	.nv.constant0._ZN5flash16flash_fwd_kernelI23Flash_fwd_kernel_traitsILi128ELi128ELi32ELi4ELb0ELb0EN7cutlass6half_tE19Flash_kernel_traitsILi128ELi128ELi32ELi4ES3_EELb0ELb0ELb1ELb1ELb0ELb0ELb0ELb0EEEvNS_16Flash_fwd_paramsE,"a",@progbits
	.sectionflags	@""
	.align	4
.nv.constant0._ZN5flash16flash_fwd_kernelI23Flash_fwd_kernel_traitsILi128ELi128ELi32ELi4ELb0ELb0EN7cutlass6half_tE19Flash_kernel_traitsILi128ELi128ELi32ELi4ES3_EELb0ELb0ELb1ELb1ELb0ELb0ELb0ELb0EEEvNS_16Flash_fwd_paramsE:
	.zero		816


//--------------------- .nv.constant0._ZN5flash16flash_fwd_kernelI23Flash_fwd_kernel_traitsILi128ELi128ELi32ELi4ELb0ELb0EN7cutlass6half_tE19Flash_kernel_traitsILi128ELi128ELi32ELi4ES3_EELb1ELb0ELb0ELb0ELb0ELb1ELb0ELb0EEEvNS_16Flash_fwd_paramsE --------------------------
	.section	.nv.constant0._ZN5flash16flash_fwd_kernelI23Flash_fwd_kernel_traitsILi128ELi128ELi32ELi4ELb0ELb0EN7cutlass6half_tE19Flash_kernel_traitsILi128ELi128ELi32ELi4ES3_EELb1ELb0ELb0ELb0ELb0ELb1ELb0ELb0EEEvNS_16Flash_fwd_paramsE,"a",@progbits
	.sectionflags	@""
	.align	4
.nv.constant0._ZN5flash16flash_fwd_kernelI23Flash_fwd_kernel_traitsILi128ELi128ELi32ELi4ELb0ELb0EN7cutlass6half_tE19Flash_kernel_traitsILi128ELi128ELi32ELi4ES3_EELb1ELb0ELb0ELb0ELb0ELb1ELb0ELb0EEEvNS_16Flash_fwd_paramsE:
	.zero		816


//--------------------- .nv.constant0._ZN5flash16flash_fwd_kernelI23Flash_fwd_kernel_traitsILi128ELi128ELi32ELi4ELb0ELb0EN7cutlass6half_tE19Flash_kernel_traitsILi128ELi128ELi32ELi4ES3_EELb0ELb0ELb0ELb0ELb0ELb1ELb1ELb0EEEvNS_16Flash_fwd_paramsE --------------------------
	.section	.nv.constant0._ZN5flash16flash_fwd_kernelI23Flash_fwd_kernel_traitsILi128ELi128ELi32ELi4ELb0ELb0EN7cutlass6half_tE19Flash_kernel_traitsILi128ELi128ELi32ELi4ES3_EELb0ELb0ELb0ELb0ELb0ELb1ELb1ELb0EEEvNS_16Flash_fwd_paramsE,"a",@progbits
	.sectionflags	@""
	.align	4
.nv.constant0._ZN5flash16flash_fwd_kernelI23Flash_fwd_kernel_traitsILi128ELi128ELi32ELi4ELb0ELb0EN7cutlass6half_tE19Flash_kernel_traitsILi128ELi128ELi32ELi4ES3_EELb0ELb0ELb0ELb0ELb0ELb1ELb1ELb0EEEvNS_16Flash_fwd_paramsE:
	.zero		816


//--------------------- .nv.constant0._ZN5flash16flash_fwd_kernelI23Flash_fwd_kernel_traitsILi128ELi128ELi32ELi4ELb0ELb0EN7cutlass6half_tE19Flash_kernel_traitsILi128ELi128ELi32ELi4ES3_EELb1ELb0ELb0ELb0ELb0ELb0ELb0ELb0EEEvNS_16Flash_fwd_paramsE --------------------------
	.section	.nv.constant0._ZN5flash16flash_fwd_kernelI23Flash_fwd_kernel_traitsILi128ELi128ELi32ELi4ELb0ELb0EN7cutlass6half_tE19Flash_kernel_traitsILi128ELi128ELi32ELi4ES3_EELb1ELb0ELb0ELb0ELb0ELb0ELb0ELb0EEEvNS_16Flash_fwd_paramsE,"a",@progbits
	.sectionflags	@""
	.align	4
.nv.constant0._ZN5flash16flash_fwd_kernelI23Flash_fwd_kernel_traitsILi128ELi128ELi32ELi4ELb0ELb0EN7cutlass6half_tE19Flash_kernel_traitsILi128ELi128ELi32ELi4ES3_EELb1ELb0ELb0ELb0ELb0ELb0ELb0ELb0EEEvNS_16Flash_fwd_paramsE:
	.zero		816


//--------------------- .nv.constant0._ZN5flash16flash_fwd_kernelI23Flash_fwd_kernel_traitsILi128ELi128ELi32ELi4ELb0ELb0EN7cutlass6half_tE19Flash_kernel_traitsILi128ELi128ELi32ELi4ES3_EELb1ELb0ELb1ELb0ELb0ELb0ELb0ELb0EEEvNS_16Flash_fwd_paramsE --------------------------
	.section	.nv.constant0._ZN5flash16flash_fwd_kernelI23Flash_fwd_kernel_traitsILi128ELi128ELi32ELi4ELb0ELb0EN7cutlass6half_tE19Flash_kernel_traitsILi128ELi128ELi32ELi4ES3_EELb1ELb0ELb1ELb0ELb0ELb0ELb0ELb0EEEvNS_16Flash_fwd_paramsE,"a",@progbits
	.sectionflags	@""
	.align	4
.nv.constant0._ZN5flash16flash_fwd_kernelI23Flash_fwd_kernel_traitsILi128ELi128ELi32ELi4ELb0ELb0EN7cutlass6half_tE19Flash_kernel_traitsILi128ELi128ELi32ELi4ES3_EELb1ELb0ELb1ELb0ELb0ELb0ELb0ELb0EEEvNS_16Flash_fwd_paramsE:
	.zero		816


//--------------------- .nv.constant0._ZN5flash16flash_fwd_kernelI23Flash_fwd_kernel_traitsILi128ELi128ELi32ELi4ELb0ELb0EN7cutlass6half_tE19Flash_kernel_traitsILi128ELi128ELi32ELi4ES3_EELb1ELb0ELb0ELb0ELb1ELb1ELb0ELb0EEEvNS_16Flash_fwd_paramsE --------------------------
	.section	.nv.constant0._ZN5flash16flash_fwd_kernelI23Flash_fwd_kernel_traitsILi128ELi128ELi32ELi4ELb0ELb0EN7cutlass6half_tE19Flash_kernel_traitsILi128ELi128ELi32ELi4ES3_EELb1ELb0ELb0ELb0ELb1ELb1ELb0ELb0EEEvNS_16Flash_fwd_paramsE,"a",@progbits
	.sectionflags	@""
	.align	4
.nv.constant0._ZN5flash16flash_fwd_kernelI23Flash_fwd_kernel_traitsILi128ELi128ELi32ELi4ELb0ELb0EN7cutlass6half_tE19Flash_kernel_traitsILi128ELi128ELi32ELi4ES3_EELb1ELb0ELb0ELb0ELb1ELb1ELb0ELb0EEEvNS_16Flash_fwd_paramsE:
	.zero		816


//--------------------- .nv.constant0._ZN5flash16flash_fwd_kernelI23Flash_fwd_kernel_traitsILi128ELi128ELi32ELi4ELb0ELb0EN7cutlass6half_tE19Flash_kernel_traitsILi128ELi128ELi32ELi4ES3_EELb0ELb0ELb0ELb0ELb1ELb1ELb1ELb0EEEvNS_16Flash_fwd_paramsE --------------------------
	.section	.nv.constant0._ZN5flash16flash_fwd_kernelI23Flash_fwd_kernel_traitsILi128ELi128ELi32ELi4ELb0ELb0EN7cutlass6half_tE19Flash_kernel_traitsILi128ELi128ELi32ELi4ES3_EELb0ELb0ELb0ELb0ELb1ELb1ELb1ELb0EEEvNS_16Flash_fwd_paramsE,"a",@progbits
	.sectionflags	@""
	.align	4
.nv.constant0._ZN5flash16flash_fwd_kernelI23Flash_fwd_kernel_traitsILi128ELi128ELi32ELi4ELb0ELb0EN7cutlass6half_tE19Flash_kernel_traitsILi128ELi128ELi32ELi4ES3_EELb0ELb0ELb0ELb0ELb1ELb1ELb1ELb0EEEvNS_16Flash_fwd_paramsE:
	.zero		816


//--------------------- .nv.constant0._ZN5flash16flash_fwd_kernelI23Flash_fwd_kernel_traitsILi128ELi128ELi32ELi4ELb0ELb0EN7cutlass6half_tE19Flash_kernel_traitsILi128ELi128ELi32ELi4ES3_EELb1ELb0ELb0ELb1ELb0ELb0ELb0ELb0EEEvNS_16Flash_fwd_paramsE --------------------------
	.section	.nv.constant0._ZN5flash16flash_fwd_kernelI23Flash_fwd_kernel_traitsILi128ELi128ELi32ELi4ELb0ELb0EN7cutlass6half_tE19Flash_kernel_traitsILi128ELi128ELi32ELi4ES3_EELb1ELb0ELb0ELb1ELb0ELb0ELb0ELb0EEEvNS_16Flash_fwd_paramsE,"a",@progbits
	.sectionflags	@""
	.align	4
.nv.constant0._ZN5flash16flash_fwd_kernelI23Flash_fwd_kernel_traitsILi128ELi128ELi32ELi4ELb0ELb0EN7cutlass6half_tE19Flash_kernel_traitsILi128ELi128ELi32ELi4ES3_EELb1ELb0ELb0ELb1ELb0ELb0ELb0ELb0EEEvNS_16Flash_fwd_paramsE:
	.zero		816


//--------------------- .nv.constant0._ZN5flash16flash_fwd_kernelI23Flash_fwd_kernel_traitsILi128ELi128ELi32ELi4ELb0ELb0EN7cutlass6half_tE19Flash_kernel_traitsILi128ELi128ELi32ELi4ES3_EELb1ELb0ELb0ELb0ELb0ELb0ELb0ELb1EEEvNS_16Flash_fwd_paramsE --------------------------
	.section	.nv.constant0._ZN5flash16flash_fwd_kernelI23Flash_fwd_kernel_traitsILi128ELi128ELi32ELi4ELb0ELb0EN7cutlass6half_tE19Flash_kernel_traitsILi128ELi128ELi32ELi4ES3_EELb1ELb0ELb0ELb0ELb0ELb0ELb0ELb1EEEvNS_16Flash_fwd_paramsE,"a",@progbits
	.sectionflags	@""
	.align	4
.nv.constant0._ZN5flash16flash_fwd_kernelI23Flash_fwd_kernel_traitsILi128ELi128ELi32ELi4ELb0ELb0EN7cutlass6half_tE19Flash_kernel_traitsILi128ELi128ELi32ELi4ES3_EELb1ELb0ELb0ELb0ELb0ELb0ELb0ELb1EEEvNS_16Flash_fwd_paramsE:
	.zero		816


//--------------------- .nv.constant0._ZN5flash16flash_fwd_kernelI23Flash_fwd_kernel_traitsILi128ELi128ELi32ELi4ELb0ELb0EN7cutlass6half_tE19Flash_kernel_traitsILi128ELi128ELi32ELi4ES3_EELb0ELb0ELb0ELb0ELb0ELb0ELb1ELb0EEEvNS_16Flash_fwd_paramsE --------------------------
	.section	.nv.constant0._ZN5flash16flash_fwd_kernelI23Flash_fwd_kernel_traitsILi128ELi128ELi32ELi4ELb0ELb0EN7cutlass6half_tE19Flash_kernel_traitsILi128ELi128ELi32ELi4ES3_EELb0ELb0ELb0ELb0ELb0ELb0ELb1ELb0EEEvNS_16Flash_fwd_paramsE,"a",@progbits
	.sectionflags	@""
	.align	4
.nv.constant0._ZN5flash16flash_fwd_kernelI23Flash_fwd_kernel_traitsILi128ELi128ELi32ELi4ELb0ELb0EN7cutlass6half_tE19Flash_kernel_traitsILi128ELi128ELi32ELi4ES3_EELb0ELb0ELb0ELb0ELb0ELb0ELb1ELb0EEEvNS_16Flash_fwd_paramsE:
	.zero		816


//--------------------- .nv.constant0._ZN5flash16flash_fwd_kernelI23Flash_fwd_kernel_traitsILi128ELi128ELi32ELi4ELb0ELb0EN7cutlass6half_tE19Flash_kernel_traitsILi128ELi128ELi32ELi4ES3_EELb1ELb0ELb0ELb1ELb0ELb0ELb0ELb1EEEvNS_16Flash_fwd_paramsE --------------------------
	.section	.nv.constant0._ZN5flash16flash_fwd_kernelI23Flash_fwd_kernel_traitsILi128ELi128ELi32ELi4ELb0ELb0EN7cutlass6half_tE19Flash_kernel_traitsILi128ELi128ELi32ELi4ES3_EELb1ELb0ELb0ELb1ELb0ELb0ELb0ELb1EEEvNS_16Flash_fwd_paramsE,"a",@progbits
	.sectionflags	@""
	.align	4
.nv.constant0._ZN5flash16flash_fwd_kernelI23Flash_fwd_kernel_traitsILi128ELi128ELi32ELi4ELb0ELb0EN7cutlass6half_tE19Flash_kernel_traitsILi128ELi128ELi32ELi4ES3_EELb1ELb0ELb0ELb1ELb0ELb0ELb0ELb1EEEvNS_16Flash_fwd_paramsE:
	.zero		816


//--------------------- .nv.constant0._ZN5flash16flash_fwd_kernelI23Flash_fwd_kernel_traitsILi128ELi128ELi32ELi4ELb0ELb0EN7cutlass6half_tE19Flash_kernel_traitsILi128ELi128ELi32ELi4ES3_EELb0ELb0ELb0ELb1ELb0ELb0ELb1ELb0EEEvNS_16Flash_fwd_paramsE --------------------------
	.section	.nv.constant0._ZN5flash16flash_fwd_kernelI23Flash_fwd_kernel_traitsILi128ELi128ELi32ELi4ELb0ELb0EN7cutlass6half_tE19Flash_kernel_traitsILi128ELi128ELi32ELi4ES3_EELb0ELb0ELb0ELb1ELb0ELb0ELb1ELb0EEEvNS_16Flash_fwd_paramsE,"a",@progbits
	.sectionflags	@""
	.align	4
.nv.constant0._ZN5flash16flash_fwd_kernelI23Flash_fwd_kernel_traitsILi128ELi128ELi32ELi4ELb0ELb0EN7cutlass6half_tE19Flash_kernel_traitsILi128ELi128ELi32ELi4ES3_EELb0ELb0ELb0ELb1ELb0ELb0ELb1ELb0EEEvNS_16Flash_fwd_paramsE:
	.zero		816


//--------------------- .nv.constant0._ZN5flash16flash_fwd_kernelI23Flash_fwd_kernel_traitsILi128ELi128ELi32ELi4ELb0ELb0EN7cutlass6half_tE19Flash_kernel_traitsILi128ELi128ELi32ELi4ES3_EELb1ELb0ELb1ELb0ELb0ELb1ELb0ELb0EEEvNS_16Flash_fwd_paramsE --------------------------
	.section	.nv.constant0._ZN5flash16flash_fwd_kernelI23Flash_fwd_kernel_traitsILi128ELi128ELi32ELi4ELb0ELb0EN7cutlass6half_tE19Flash_kernel_traitsILi128ELi128ELi32ELi4ES3_EELb1ELb0ELb1ELb0ELb0ELb1ELb0ELb0EEEvNS_16Flash_fwd_paramsE,"a",@progbits
	.sectionflags	@""
	.align	4
.nv.constant0._ZN5flash16flash_fwd_kernelI23Flash_fwd_kernel_traitsILi128ELi128ELi32ELi4ELb0ELb0EN7cutlass6half_tE19Flash_kernel_traitsILi128ELi128ELi32ELi4ES3_EELb1ELb0ELb1ELb0ELb0ELb1ELb0ELb0EEEvNS_16Flash_fwd_paramsE:
	.zero		816


//--------------------- .nv.constant0._ZN5flash16flash_fwd_kernelI23Flash_fwd_kernel_traitsILi128ELi128ELi32ELi4ELb0ELb0EN7cutlass6half_tE19Flash_kernel_traitsILi128ELi128ELi32ELi4ES3_EELb0ELb0ELb1ELb0ELb0ELb1ELb1ELb0EEEvNS_16Flash_fwd_paramsE --------------------------
	.section	.nv.constant0._ZN5flash16flash_fwd_kernelI23Flash_fwd_kernel_traitsILi128ELi128ELi32ELi4ELb0ELb0EN7cutlass6half_tE19Flash_kernel_traitsILi128ELi128ELi32ELi4ES3_EELb0ELb0ELb1ELb0ELb0ELb1ELb1ELb0EEEvNS_16Flash_fwd_paramsE,"a",@progbits
	.sectionflags	@""
	.align	4
.nv.constant0._ZN5flash16flash_fwd_kernelI23Flash_fwd_kernel_traitsILi128ELi128ELi32ELi4ELb0ELb0EN7cutlass6half_tE19Flash_kernel_traitsILi128ELi128ELi32ELi4ES3_EELb0ELb0ELb1ELb0ELb0ELb1ELb1ELb0EEEvNS_16Flash_fwd_paramsE:
	.zero		816


//--------------------- .nv.constant0._ZN5flash16flash_fwd_kernelI23Flash_fwd_kernel_traitsILi128ELi128ELi32ELi4ELb0ELb0EN7cutlass6half_tE19Flash_kernel_traitsILi128ELi128ELi32ELi4ES3_EELb1ELb0ELb1ELb1ELb0ELb0ELb0ELb0EEEvNS_16Flash_fwd_paramsE --------------------------
	.section	.nv.constant0._ZN5flash16flash_fwd_kernelI23Flash_fwd_kernel_traitsILi128ELi128ELi32ELi4ELb0ELb0EN7cutlass6half_tE19Flash_kernel_traitsILi128ELi128ELi32ELi4ES3_EELb1ELb0ELb1ELb1ELb0ELb0ELb0ELb0EEEvNS_16Flash_fwd_paramsE,"a",@progbits
	.sectionflags	@""
	.align	4
.nv.constant0._ZN5flash16flash_fwd_kernelI23Flash_fwd_kernel_traitsILi128ELi128ELi32ELi4ELb0ELb0EN7cutlass6half_tE19Flash_kernel_traitsILi128ELi128ELi32ELi4ES3_EELb1ELb0ELb1ELb1ELb0ELb0ELb0ELb0EEEvNS_16Flash_fwd_paramsE:
	.zero		816


//--------------------- .nv.constant0._ZN5flash16flash_fwd_kernelI23Flash_fwd_kernel_traitsILi128ELi128ELi32ELi4ELb0ELb0EN7cutlass6half_tE19Flash_kernel_traitsILi128ELi128ELi32ELi4ES3_EELb1ELb0ELb1ELb0ELb0ELb0ELb0ELb1EEEvNS_16Flash_fwd_paramsE --------------------------
	.section	.nv.constant0._ZN5flash16flash_fwd_kernelI23Flash_fwd_kernel_traitsILi128ELi128ELi32ELi4ELb0ELb0EN7cutlass6half_tE19Flash_kernel_traitsILi128ELi128ELi32ELi4ES3_EELb1ELb0ELb1ELb0ELb0ELb0ELb0ELb1EEEvNS_16Flash_fwd_paramsE,"a",@progbits
	.sectionflags	@""
	.align	4
.nv.constant0._ZN5flash16flash_fwd_kernelI23Flash_fwd_kernel_traitsILi128ELi128ELi32ELi4ELb0ELb0EN7cutlass6half_tE19Flash_kernel_traitsILi128ELi128ELi32ELi4ES3_EELb1ELb0ELb1ELb0ELb0ELb0ELb0ELb1EEEvNS_16Flash_fwd_paramsE:
	.zero		816


//--------------------- .nv.constant0._ZN5flash16flash_fwd_kernelI23Flash_fwd_kernel_traitsILi128ELi128ELi32ELi4ELb0ELb0EN7cutlass6half_tE19Flash_kernel_traitsILi128ELi128ELi32ELi4ES3_EELb0ELb0ELb1ELb0ELb0ELb0ELb1ELb0EEEvNS_16Flash_fwd_paramsE --------------------------
	.section	.nv.constant0._ZN5flash16flash_fwd_kernelI23Flash_fwd_kernel_traitsILi128ELi128ELi32ELi4ELb0ELb0EN7cutlass6half_tE19Flash_kernel_traitsILi128ELi128ELi32ELi4ES3_EELb0ELb0ELb1ELb0ELb0ELb0ELb1ELb0EEEvNS_16Flash_fwd_paramsE,"a",@progbits
	.sectionflags	@""
	.align	4
.nv.constant0._ZN5flash16flash_fwd_kernelI23Flash_fwd_kernel_traitsILi128ELi128ELi32ELi4ELb0ELb0EN7cutlass6half_tE19Flash_kernel_traitsILi128ELi128ELi32ELi4ES3_EELb0ELb0ELb1ELb0ELb0ELb0ELb1ELb0EEEvNS_16Flash_fwd_paramsE:
	.zero		816


//--------------------- .nv.constant0._ZN5flash16flash_fwd_kernelI23Flash_fwd_kernel_traitsILi128ELi128ELi32ELi4ELb0ELb0EN7cutlass6half_tE19Flash_kernel_traitsILi128ELi128ELi32ELi4ES3_EELb1ELb0ELb1ELb1ELb0ELb0ELb0ELb1EEEvNS_16Flash_fwd_paramsE --------------------------
	.section	.nv.constant0._ZN5flash16flash_fwd_kernelI23Flash_fwd_kernel_traitsILi128ELi128ELi32ELi4ELb0ELb0EN7cutlass6half_tE19Flash_kernel_traitsILi128ELi128ELi32ELi4ES3_EELb1ELb0ELb1ELb1ELb0ELb0ELb0ELb1EEEvNS_16Flash_fwd_paramsE,"a",@progbits
	.sectionflags	@""
	.align	4
.nv.constant0._ZN5flash16flash_fwd_kernelI23Flash_fwd_kernel_traitsILi128ELi128ELi32ELi4ELb0ELb0EN7cutlass6half_tE19Flash_kernel_traitsILi128ELi128ELi32ELi4ES3_EELb1ELb0ELb1ELb1ELb0ELb0ELb0ELb1EEEvNS_16Flash_fwd_paramsE:
	.zero		816


//--------------------- .nv.constant0._ZN5flash16flash_fwd_kernelI23Flash_fwd_kernel_traitsILi128ELi128ELi32ELi4ELb0ELb0EN7cutlass6half_tE19Flash_kernel_traitsILi128ELi128ELi32ELi4ES3_EELb0ELb0ELb1ELb1ELb0ELb0ELb1ELb0EEEvNS_16Flash_fwd_paramsE --------------------------
	.section	.nv.constant0._ZN5flash16flash_fwd_kernelI23Flash_fwd_kernel_traitsILi128ELi128ELi32ELi4ELb0ELb0EN7cutlass6half_tE19Flash_kernel_traitsILi128ELi128ELi32ELi4ES3_EELb0ELb0ELb1ELb1ELb0ELb0ELb1ELb0EEEvNS_16Flash_fwd_paramsE,"a",@progbits
	.sectionflags	@""
	.align	4
.nv.constant0._ZN5flash16flash_fwd_kernelI23Flash_fwd_kernel_traitsILi128ELi128ELi32ELi4ELb0ELb0EN7cutlass6half_tE19Flash_kernel_traitsILi128ELi128ELi32ELi4ES3_EELb0ELb0ELb1ELb1ELb0ELb0ELb1ELb0EEEvNS_16Flash_fwd_paramsE:
	.zero		816


//--------------------- .text._ZN5flash16flash_fwd_kernelI23Flash_fwd_kernel_traitsILi128ELi128ELi64ELi4ELb0ELb0EN7cutlass6half_tE19Flash_kernel_traitsILi128ELi128ELi64ELi4ES3_EELb0ELb0ELb0ELb0ELb0ELb1ELb0ELb0EEEvNS_16Flash_fwd_paramsE --------------------------
	.section	.text._ZN5flash16flash_fwd_kernelI23Flash_fwd_kernel_traitsILi128ELi128ELi64ELi4ELb0ELb0EN7cutlass6half_tE19Flash_kernel_traitsILi128ELi128ELi64ELi4ES3_EELb0ELb0ELb0ELb0ELb0ELb1ELb0ELb0EEEvNS_16Flash_fwd_paramsE,"ax",@progbits
	.sectioninfo	@"SHI_REGISTERS=255"
	.align	128
        .global         _ZN5flash16flash_fwd_kernelI23Flash_fwd_kernel_traitsILi128ELi128ELi64ELi4ELb0ELb0EN7cutlass6half_tE19Flash_kernel_traitsILi128ELi128ELi64ELi4ES3_EELb0ELb0ELb0ELb0ELb0ELb1ELb0ELb0EEEvNS_16Flash_fwd_paramsE
        .type           _ZN5flash16flash_fwd_kernelI23Flash_fwd_kernel_traitsILi128ELi128ELi64ELi4ELb0ELb0EN7cutlass6half_tE19Flash_kernel_traitsILi128ELi128ELi64ELi4ES3_EELb0ELb0ELb0ELb0ELb0ELb1ELb0ELb0EEEvNS_16Flash_fwd_paramsE,@function
        .size           _ZN5flash16flash_fwd_kernelI23Flash_fwd_kernel_traitsILi128ELi128ELi64ELi4ELb0ELb0EN7cutlass6half_tE19Flash_kernel_traitsILi128ELi128ELi64ELi4ES3_EELb0ELb0ELb0ELb0ELb0ELb1ELb0ELb0EEEvNS_16Flash_fwd_paramsE,(.L_x_2372 - _ZN5flash16flash_fwd_kernelI23Flash_fwd_kernel_traitsILi128ELi128ELi64ELi4ELb0ELb0EN7cutlass6half_tE19Flash_kernel_traitsILi128ELi128ELi64ELi4ES3_EELb0ELb0ELb0ELb0ELb0ELb1ELb0ELb0EEEvNS_16Flash_fwd_paramsE)
        .other          _ZN5flash16flash_fwd_kernelI23Flash_fwd_kernel_traitsILi128ELi128ELi64ELi4ELb0ELb0EN7cutlass6half_tE19Flash_kernel_traitsILi128ELi128ELi64ELi4ES3_EELb0ELb0ELb0ELb0ELb0ELb1ELb0ELb0EEEvNS_16Flash_fwd_paramsE,@"STO_CUDA_ENTRY STV_DEFAULT"
_ZN5flash16flash_fwd_kernelI23Flash_fwd_kernel_traitsILi128ELi128ELi64ELi4ELb0ELb0EN7cutlass6half_tE19Flash_kernel_traitsILi128ELi128ELi64ELi4ES3_EELb0ELb0ELb0ELb0ELb0ELb1ELb0ELb0EEEvNS_16Flash_fwd_paramsE:
.text._ZN5flash16flash_fwd_kernelI23Flash_fwd_kernel_traitsILi128ELi128ELi64ELi4ELb0ELb0EN7cutlass6half_tE19Flash_kernel_traitsILi128ELi128ELi64ELi4ES3_EELb0ELb0ELb0ELb0ELb0ELb1ELb0ELb0EEEvNS_16Flash_fwd_paramsE:
[----:B------:R-:W-:Y:S02]  /*0000*/  MOV R1, c[0x0][0x28] ;  /* 0x00000a0000017a02 */ /* 0x000fe40000000f00 */
[----:B------:R-:W1:Y:S01]  /*0010*/  S2R R8, SR_CTAID.Y ;  /* 0x0000000000087919 */ /* 0x000e620000002600 */
[----:B------:R-:W-:Y:S01]  /*0020*/  ULDC.64 UR4, c[0x0][0x240] ;  /* 0x0000900000047ab9 */ /* 0x000fe20000000a00 */
[----:B------:R-:W-:Y:S01]  /*0030*/  IMAD.MOV.U32 R9, RZ, RZ, 0x4 ;  /* 0x00000004ff097424 */ /* 0x000fe200078e00ff */
[----:B------:R-:W-:Y:S01]  /*0040*/  UISETP.NE.U32.AND UP1, UPT, URZ, UR4, UPT ;  /* 0x000000043f00728c */ /* 0x000fe2000bf25070 */
[----:B------:R-:W-:Y:S01]  /*0050*/  ISETP.NE.U32.AND P2, PT, RZ, c[0x0][0x250], PT ;  /* 0x00009400ff007a0c */ /* 0x000fe20003f45070 */
[----:B------:R-:W-:Y:S01]  /*0060*/  ULDC.U8 UR6, c[0x0][0x312] ;  /* 0x0000c48000067ab9 */ /* 0x000fe20000000000 */
[----:B------:R-:W-:Y:S01]  /*0070*/  IMAD.MOV.U32 R4, RZ, RZ, -0x1 ;  /* 0xffffffffff047424 */ /* 0x000fe200078e00ff */
[----:B------:R-:W-:Y:S01]  /*0080*/  UISETP.NE.AND.EX UP1, UPT, URZ, UR5, UPT, UP1 ;  /* 0x000000053f00728c */ /* 0x000fe2000bf25310 */
[----:B------:R-:W-:Y:S01]  /*0090*/  ISETP.NE.AND.EX P2, PT, RZ, c[0x0][0x254], PT, P2 ;  /* 0x00009500ff007a0c */ /* 0x000fe20003f45320 */
[----:B------:R-:W-:Y:S01]  /*00a0*/  UISETP.NE.AND UP2, UPT, UR6, URZ, UPT ;  /* 0x0000003f0600728c */ /* 0x000fe2000bf45270 */
[----:B------:R-:W-:Y:S01]  /*00b0*/  IADD3 R1, R1, -0xa8, RZ ;  /* 0xffffff5801017810 */ /* 0x000fe20007ffe0ff */
[----:B------:R-:W-:-:S02]  /*00c0*/  ULDC.64 UR4, c[0x0][0x248] ;  /* 0x0000920000047ab9 */ /* 0x000fc40000000a00 */
[----:B------:R-:W-:Y:S01]  /*00d0*/  PLOP3.LUT P1, PT, PT, PT, UP1, 0x80, 0x0 ;  /* 0x000000000000781c */ /* 0x000fe20003f2f018 */
[----:B------:R-:W-:Y:S02]  /*00e0*/  UISETP.EQ.U32.AND UP0, UPT, URZ, UR4, UPT ;  /* 0x000000043f00728c */ /* 0x000fe4000bf02070 */
[----:B------:R-:W-:Y:S02]  /*00f0*/  ULDC.64 UR16, c[0x0][0x118] ;  /* 0x0000460000107ab9 */ /* 0x000fe40000000a00 */
[----:B------:R-:W-:Y:S01]  /*0100*/  UISETP.EQ.OR.EX UP0, UPT, URZ, UR5, !UP2, UP0 ;  /* 0x000000053f00728c */ /* 0x000fe2000d702700 */
[----:B-1----:R-:W-:-:S05]  /*0110*/  IMAD.WIDE R2, R8, R9, c[0x0][0x240] ;  /* 0x0000900008027625 */ /* 0x002fca00078e0209 */
[----:B------:R-:W-:Y:S02]  /*0120*/  PLOP3.LUT P0, PT, PT, PT, UP0, 0x80, 0x0 ;  /* 0x000000000000781c */ /* 0x000fe40003f0f008 */
[----:B------:R1:W2:Y:S04]  /*0130*/  @P1 LDG.E R4, [R2.64] ;  /* 0x0000001002041981 */ /* 0x0002a8000c1e1900 */
[----:B------:R1:W3:Y:S01]  /*0140*/  @P1 LDG.E R5, [R2.64+0x4] ;  /* 0x0000041002051981 */ /* 0x0002e2000c1e1900 */
[----:B------:R-:W-:-:S04]  /*0150*/  IMAD.WIDE R6, R8, R9, c[0x0][0x248] ;  /* 0x0000920008067625 */ /* 0x000fc800078e0209 */
[----:B-1----:R-:W-:-:S05]  /*0160*/  @P2 IMAD.WIDE R2, R8, R9, c[0x0][0x250] ;  /* 0x0000940008022625 */ /* 0x002fca00078e0209 */
[----:B------:R1:W4:Y:S04]  /*0170*/  @P2 LDG.E R0, [R2.64] ;  /* 0x0000001002002981 */ /* 0x000328000c1e1900 */
[----:B-1----:R-:W5:Y:S01]  /*0180*/  @!P0 LDG.E R2, [R6.64] ;  /* 0x0000001006028981 */ /* 0x002f62000c1e1900 */
[----:B------:R-:W-:Y:S01]  /*0190*/  UMOV UR19, 0xffffffff ;  /* 0xffffffff00137882 */ /* 0x000fe20000000000 */
[----:B------:R-:W1:Y:S01]  /*01a0*/  S2UR UR12, SR_CTAID.X ;  /* 0x00000000000c79c3 */ /* 0x000e620000002500 */
[----:B------:R-:W-:Y:S01]  /*01b0*/  UMOV UR14, URZ ;  /* 0x0000003f000e7c82 */ /* 0x000fe20008000000 */
[----:B------:R-:W1:Y:S06]  /*01c0*/  S2R R154, SR_TID.X ;  /* 0x00000000009a7919 */ /* 0x000e6c0000002100 */
[----:B------:R-:W1:Y:S08]  /*01d0*/  S2UR UR11, SR_CTAID.Z ;  /* 0x00000000000b79c3 */ /* 0x000e700000002700 */
[----:B------:R-:W1:Y:S08]  /*01e0*/  S2UR UR10, SR_CTAID.Y ;  /* 0x00000000000a79c3 */ /* 0x000e700000002600 */
[----:B--2---:R-:W2:Y:S08]  /*01f0*/  R2UR UR9, R4 ;  /* 0x00000000040973c2 */ /* 0x004eb000000e0000 */
[----:B---3--:R-:W2:Y:S02]  /*0200*/  @P1 R2UR UR15, R5 ;  /* 0x00000000050f13c2 */ /* 0x008ea400000e0000 */
[----:B--2---:R-:W-:-:S06]  /*0210*/  @UP1 UIADD3 UR15, UR15, -UR9, URZ ;  /* 0x800000090f0f1290 */ /* 0x004fcc000fffe03f */
[----:B----4-:R2:W3:Y:S01]  /*0220*/  @P2 R2UR UR14, R0 ;  /* 0x00000000000e23c2 */ /* 0x0104e200000e0000 */
[----:B------:R-:W-:-:S07]  /*0230*/  @!UP1 ULDC UR15, c[0x0][0x214] ;  /* 0x00008500000f9ab9 */ /* 0x000fce0000000800 */
[----:B-----5:R2:W4:Y:S01]  /*0240*/  @!P0 R2UR UR19, R2 ;  /* 0x00000000021383c2 */ /* 0x02052200000e0000 */
[----:B------:R-:W-:-:S04]  /*0250*/  ISETP.NE.U32.AND P0, PT, RZ, c[0x0][0x248], PT ;  /* 0x00009200ff007a0c */ /* 0x000fc80003f05070 */
[----:B------:R-:W-:-:S13]  /*0260*/  ISETP.NE.AND.EX P0, PT, RZ, c[0x0][0x24c], PT, P0 ;  /* 0x00009300ff007a0c */ /* 0x000fda0003f05300 */
[----:B-1234-:R-:W-:Y:S05]  /*0270*/  @!P0 BRA `(.L_x_0) ;  /* 0x0000007000008947 */ /* 0x01efea0003800000 */
[----:B------:R-:W-:-:S13]  /*0280*/  PLOP3.LUT P0, PT, PT, PT, UP2, 0x80, 0x0 ;  /* 0x000000000000781c */ /* 0x000fda0003f0f028 */
[----:B------:R-:W2:Y:S04]  /*0290*/  @P0 LDG.E R0, [R6.64+0x4] ;  /* 0x0000041006000981 */ /* 0x000ea8000c1e1900 */
[----:B------:R-:W3:Y:S01]  /*02a0*/  @!P0 LDG.E R2, [R6.64] ;  /* 0x0000001006028981 */ /* 0x000ee2000c1e1900 */
[----:B--2---:R-:W1:Y:S02]  /*02b0*/  @P0 R2UR UR4, R0 ;  /* 0x00000000000403c2 */ /* 0x004e6400000e0000 */
[----:B-1----:R-:W-:-:S11]  /*02c0*/  @UP2 UIADD3 UR4, UR4, -UR19, URZ ;  /* 0x8000001304042290 */ /* 0x002fd6000fffe03f */
[----:B---3--:R1:W2:Y:S02]  /*02d0*/  @!P0 R2UR UR4, R2 ;  /* 0x00000000020483c2 */ /* 0x0082a400000e0000 */
[----:B-12---:R-:W-:Y:S05]  /*02e0*/  BRA `(.L_x_1) ;  /* 0x0000001000007947 */ /* 0x006fea0003800000 */
.L_x_0:
[----:B------:R-:W-:Y:S02]  /*02f0*/  ULDC UR4, c[0x0][0x218] ;  /* 0x0000860000047ab9 */ /* 0x000fe40000000800 */
.L_x_1:
[----:B------:R-:W-:-:S04]  /*0300*/  ISETP.NE.U32.AND P0, PT, RZ, c[0x0][0x258], PT ;  /* 0x00009600ff007a0c */ /* 0x000fc80003f05070 */
[----:B------:R-:W-:-:S13]  /*0310*/  ISETP.NE.AND.EX P0, PT, RZ, c[0x0][0x25c], PT, P0 ;  /* 0x00009700ff007a0c */ /* 0x000fda0003f05300 */
[----:B------:R-:W-:-:S05]  /*0320*/  @P0 IMAD.WIDE R2, R8, R9, c[0x0][0x258] ;  /* 0x0000960008020625 */ /* 0x000fca00078e0209 */
[----:B------:R-:W2:Y:S01]  /*0330*/  @P0 LDG.E R0, [R2.64] ;  /* 0x0000001002000981 */ /* 0x000ea2000c1e1900 */
[----:B------:R-:W-:Y:S02]  /*0340*/  USHF.L.U32 UR12, UR12, 0x7, URZ ;  /* 0x000000070c0c7899 */ /* 0x000fe4000800063f */
[----:B------:R-:W-:Y:S02]  /*0350*/  VOTEU.ALL UP0, P0 ;  /* 0x00000000003f7886 */ /* 0x000fe40000000000 */
[----:B------:R-:W-:Y:S02]  /*0360*/  UISETP.GT.AND UP2, UPT, UR15, UR12, UPT ;  /* 0x0000000c0f00728c */ /* 0x000fe4000bf44270 */
[----:B------:R-:W-:Y:S02]  /*0370*/  ULDC UR7, c[0x0][0x268] ;  /* 0x00009a0000077ab9 */ /* 0x000fe40000000800 */
[----:B------:R-:W-:Y:S02]  /*0380*/  VOTEU.ANY UP1, P0 ;  /* 0x00000000003f7886 */ /* 0x000fe40000020100 */
[----:B------:R-:W-:-:S02]  /*0390*/  @!UP0 UISETP.NE.U32.AND UP3, UPT, URZ, UR7, UPT ;  /* 0x000000073f00828c */ /* 0x000fc4000bf65070 */
[----:B------:R-:W-:Y:S02]  /*03a0*/  ULDC UR6, c[0x0][0x26c] ;  /* 0x00009b0000067ab9 */ /* 0x000fe40000000800 */
[----:B------:R-:W-:Y:S02]  /*03b0*/  @!UP0 UISETP.NE.AND.EX UP3, UPT, URZ, UR6, UPT, UP3 ;  /* 0x000000063f00828c */ /* 0x000fe4000bf65330 */
[----:B------:R-:W-:Y:S02]  /*03c0*/  ULDC UR5, c[0x0][0x21c] ;  /* 0x0000870000057ab9 */ /* 0x000fe40000000800 */
[----:B------:R-:W-:Y:S01]  /*03d0*/  @!UP0 USEL UR5, URZ, UR5, !UP3 ;  /* 0x000000053f058287 */ /* 0x000fe2000d800000 */
[----:B--2---:R-:W1:Y:S01]  /*03e0*/  @P0 R2UR UR13, R0 ;  /* 0x00000000000d03c2 */ /* 0x004e6200000e0000 */
[----:B------:R-:W-:Y:S01]  /*03f0*/  PLOP3.LUT P0, PT, PT, PT, UP2, 0x80, 0x0 ;  /* 0x000000000000781c */ /* 0x000fe20003f0f028 */
[----:B-1----:R-:W-:Y:S02]  /*0400*/  @UP1 UIADD3 UR13, UR13, -UR14, URZ ;  /* 0x8000000e0d0d1290 */ /* 0x002fe4000fffe03f */
[----:B------:R-:W-:-:S10]  /*0410*/  @!UP0 UIADD3 UR13, UR5, UR4, -UR14 ;  /* 0x00000004050d8290 */ /* 0x000fd4000fffe80e */
[----:B------:R-:W-:Y:S05]  /*0420*/  @!P0 EXIT ;  /* 0x000000000000894d */ /* 0x000fea0003800000 */
[----:B------:R-:W-:Y:S02]  /*0430*/  UISETP.GE.AND UP0, UPT, UR13, 0x1, UPT ;  /* 0x000000010d00788c */ /* 0x000fe4000bf06270 */
[----:B------:R-:W-:-:S04]  /*0440*/  UIADD3 UR4, UR13, 0x3f, URZ ;  /* 0x0000003f0d047890 */ /* 0x000fc8000fffe03f */
[----:B------:R-:W-:Y:S01]  /*0450*/  PLOP3.LUT P0, PT, PT, PT, UP0, 0x80, 0x0 ;  /* 0x000000000000781c */ /* 0x000fe20003f0f008 */
[----:B------:R-:W-:-:S04]  /*0460*/  USHF.R.S32.HI UR8, URZ, 0x1f, UR4 ;  /* 0x0000001f3f087899 */ /* 0x000fc80008011404 */
[----:B------:R-:W-:-:S08]  /*0470*/  ULEA.HI UR8, UR8, UR4, URZ, 0x6 ;  /* 0x0000000408087291 */ /* 0x000fd0000f8f303f */
[----:B------:R-:W-:Y:S05]  /*0480*/  @!P0 BRA `(.L_x_2) ;  /* 0x0000b8d000008947 */ /* 0x000fea0003800000 */
[----:B------:R-:W-:Y:S02]  /*0490*/  UISETP.NE.AND UP1, UPT, UR9, -0x1, UPT ;  /* 0xffffffff0900788c */ /* 0x000fe4000bf25270 */
[----:B------:R-:W-:Y:S02]  /*04a0*/  UISETP.NE.AND UP0, UPT, UR19, -0x1, UPT ;  /* 0xffffffff1300788c */ /* 0x000fe4000bf05270 */
[----:B------:R-:W-:Y:S02]  /*04b0*/  ULDC.64 UR4, c[0x0][0x190] ;  /* 0x0000640000047ab9 */ /* 0x000fe40000000a00 */
[----:B------:R-:W-:Y:S02]  /*04c0*/  ULDC.64 UR6, c[0x0][0x178] ;  /* 0x00005e0000067ab9 */ /* 0x000fe40000000a00 */
[----:B------:R-:W-:-:S03]  /*04d0*/  PLOP3.LUT P0, PT, PT, PT, UP0, 0x80, 0x0 ;  /* 0x000000000000781c */ /* 0x000fc60003f0f008 */
[----:B------:R-:W-:Y:S02]  /*04e0*/  @UP1 UIMAD.WIDE.U32 UR24, UR9, UR4, URZ ;  /* 0x00000004091812a5 */ /* 0x000fe4000f8e003f */
[----:B------:R-:W-:Y:S02]  /*04f0*/  @!UP1 USHF.R.S32.HI UR22, URZ, 0x1f, UR10 ;  /* 0x0000001f3f169899 */ /* 0x000fe4000801140a */
[----:B------:R-:W-:Y:S02]  /*0500*/  @UP0 UIADD3 UR23, UR14, UR19, URZ ;  /* 0x000000130e170290 */ /* 0x000fe4000fffe03f */
[----:B------:R-:W-:Y:S02]  /*0510*/  @UP1 UIMAD UR18, UR9, UR5, UR25 ;  /* 0x00000005091212a4 */ /* 0x000fe4000f8e0219 */
[----:B------:R-:W-:Y:S02]  /*0520*/  @!UP1 UIMAD.WIDE.U32 UR20, UR10, UR6, URZ ;  /* 0x000000060a1492a5 */ /* 0x000fe4000f8e003f */
[----:B------:R-:W-:-:S02]  /*0530*/  ULDC.64 UR4, c[0x0][0x198] ;  /* 0x0000660000047ab9 */ /* 0x000fc40000000a00 */
[----:B------:R-:W-:Y:S02]  /*0540*/  @!UP1 UIMAD UR22, UR22, UR6, URZ ;  /* 0x00000006161692a4 */ /* 0x000fe4000f8e023f */
[----:B------:R-:W-:Y:S02]  /*0550*/  @UP0 UIMAD.WIDE.U32 UR26, UR23, UR4, URZ ;  /* 0x00000004171a02a5 */ /* 0x000fe4000f8e003f */
[----:B------:R-:W-:Y:S02]  /*0560*/  @!UP1 UIMAD UR22, UR10, UR7, UR22 ;  /* 0x000000070a1692a4 */ /* 0x000fe4000f8e0216 */
[----:B------:R-:W-:Y:S02]  /*0570*/  @UP1 UMOV UR6, UR24 ;  /* 0x0000001800061c82 */ /* 0x000fe40008000000 */
[----:B------:R-:W-:Y:S02]  /*0580*/  @!UP1 UMOV UR6, UR20 ;  /* 0x0000001400069c82 */ /* 0x000fe40008000000 */
[----:B------:R-:W-:-:S02]  /*0590*/  @UP0 UIMAD UR7, UR23, UR5, UR27 ;  /* 0x00000005170702a4 */ /* 0x000fc4000f8e021b */
[----:B------:R-:W-:Y:S02]  /*05a0*/  @!UP1 UIADD3 UR18, UR21, UR22, URZ ;  /* 0x0000001615129290 */ /* 0x000fe4000fffe03f */
[----:B------:R-:W-:Y:S01]  /*05b0*/  @UP0 UMOV UR20, UR26 ;  /* 0x0000001a00140c82 */ /* 0x000fe20008000000 */
[----:B------:R-:W-:Y:S05]  /*05c0*/  @P0 BRA `(.L_x_3) ;  /* 0x000000d000000947 */ /* 0x000fea0003800000 */
[----:B------:R-:W-:Y:S02]  /*05d0*/  USHF.R.S32.HI UR20, URZ, 0x1f, UR14 ;  /* 0x0000001f3f147899 */ /* 0x000fe4000801140e */
[----:B------:R-:W-:Y:S02]  /*05e0*/  ULDC.64 UR4, c[0x0][0x198] ;  /* 0x0000660000047ab9 */ /* 0x000fe40000000a00 */
[----:B------:R-:W-:Y:S02]  /*05f0*/  UIMAD UR20, UR20, UR4, URZ ;  /* 0x00000004141472a4 */ /* 0x000fe4000f8e023f */
[----:B------:R-:W-:Y:S02]  /*0600*/  UIMAD.WIDE.U32 UR22, UR14, UR4, URZ ;  /* 0x000000040e1672a5 */ /* 0x000fe4000f8e003f */
[----:B------:R-:W-:-:S02]  /*0610*/  UIMAD UR20, UR14, UR5, UR20 ;  /* 0x000000050e1472a4 */ /* 0x000fc4000f8e0214 */
[----:B------:R-:W-:Y:S02]  /*0620*/  USHF.R.S32.HI UR7, URZ, 0x1f, UR10 ;  /* 0x0000001f3f077899 */ /* 0x000fe4000801140a */
[----:B------:R-:W-:Y:S02]  /*0630*/  ULDC.64 UR4, c[0x0][0x180] ;  /* 0x0000600000047ab9 */ /* 0x000fe40000000a00 */
[----:B------:R-:W-:Y:S02]  /*0640*/  UIADD3 UR21, UR23, UR20, URZ ;  /* 0x0000001417157290 */ /* 0x000fe4000fffe03f */
[----:B------:R-:W-:Y:S02]  /*0650*/  UIMAD UR7, UR7, UR4, URZ ;  /* 0x00000004070772a4 */ /* 0x000fe4000f8e023f */
[----:B------:R-:W-:Y:S02]  /*0660*/  UMOV UR20, UR22 ;  /* 0x0000001600147c82 */ /* 0x000fe40008000000 */
[----:B------:R-:W-:-:S02]  /*0670*/  UIMAD UR7, UR10, UR5, UR7 ;  /* 0x000000050a0772a4 */ /* 0x000fc4000f8e0207 */
[----:B------:R-:W-:-:S04]  /*0680*/  UIMAD.WIDE.U32 UR20, UR10, UR4, UR20 ;  /* 0x000000040a1472a5 */ /* 0x000fc8000f8e0014 */
[----:B------:R-:W-:Y:S02]  /*0690*/  UIADD3 UR7, UR21, UR7, URZ ;  /* 0x0000000715077290 */ /* 0x000fe4000fffe03f */
.L_x_3:
[----:B------:R-:W-:Y:S01]  /*06a0*/  IABS R0, c[0x0][0x1c8] ;  /* 0x0000720000007a13 */ /* 0x000fe20000000000 */
[----:B------:R-:W1:Y:S01]  /*06b0*/  S2R R5, SR_CTAID.Z ;  /* 0x0000000000057919 */ /* 0x000e620000002700 */
[----:B------:R-:W-:Y:S02]  /*06c0*/  ULDC UR4, c[0x0][0x1c8] ;  /* 0x0000720000047ab9 */ /* 0x000fe40000000800 */
[----:B------:R-:W-:Y:S01]  /*06d0*/  ULOP3.LUT UR4, UR11, UR4, URZ, 0x3c, !UPT ;  /* 0x000000040b047292 */ /* 0x000fe2000f8e3c3f */
[----:B------:R-:W-:Y:S01]  /*06e0*/  IMAD.MOV.U32 R4, RZ, RZ, R0 ;  /* 0x000000ffff047224 */ /* 0x000fe200078e0000 */
[----:B------:R-:W-:-:S03]  /*06f0*/  @UP0 UIADD3 UR19, UR14, UR19, URZ ;  /* 0x000000130e130290 */ /* 0x000fc6000fffe03f */
[----:B------:R-:W2:Y:S01]  /*0700*/  I2F.RP R2, R4 ;  /* 0x0000000400027306 */ /* 0x000ea20000209400 */
[----:B------:R-:W-:Y:S01]  /*0710*/  ISETP.LE.AND P1, PT, RZ, UR4, PT ;  /* 0x00000004ff007c0c */ /* 0x000fe2000bf23270 */
[----:B------:R-:W-:Y:S02]  /*0720*/  ULDC.64 UR4, c[0x0][0x1a0] ;  /* 0x0000680000047ab9 */ /* 0x000fe40000000a00 */
[----:B------:R-:W-:-:S04]  /*0730*/  @UP0 UIMAD.WIDE.U32 UR22, UR19, UR4, URZ ;  /* 0x00000004131602a5 */ /* 0x000fc8000f8e003f */
[----:B------:R-:W-:Y:S02]  /*0740*/  @UP0 UIMAD UR21, UR19, UR5, UR23 ;  /* 0x00000005131502a4 */ /* 0x000fe4000f8e0217 */
[----:B------:R-:W-:Y:S01]  /*0750*/  USHF.R.S32.HI UR19, URZ, 0x1f, UR11 ;  /* 0x0000001f3f137899 */ /* 0x000fe2000801140b */
[----:B--2---:R-:W2:Y:S01]  /*0760*/  MUFU.RCP R2, R2 ;  /* 0x0000000200027308 */ /* 0x004ea20000001000 */
[----:B-1----:R-:W-:Y:S02]  /*0770*/  IABS R5, R5 ;  /* 0x0000000500057213 */ /* 0x002fe40000000000 */
[----:B--2---:R-:W-:-:S05]  /*0780*/  IADD3 R2, R2, 0xffffffe, RZ ;  /* 0x0ffffffe02027810 */ /* 0x004fca0007ffe0ff */
[----:B------:R-:W1:Y:S02]  /*0790*/  F2I.FTZ.U32.TRUNC.NTZ R3, R2 ;  /* 0x0000000200037305 */ /* 0x000e64000021f000 */
[----:B-1----:R-:W-:Y:S02]  /*07a0*/  IMAD.MOV R0, RZ, RZ, -R3 ;  /* 0x000000ffff007224 */ /* 0x002fe400078e0a03 */
[----:B------:R-:W-:Y:S02]  /*07b0*/  IMAD.MOV.U32 R2, RZ, RZ, RZ ;  /* 0x000000ffff027224 */ /* 0x000fe400078e00ff */
[----:B------:R-:W-:-:S04]  /*07c0*/  IMAD R0, R0, R4, RZ ;  /* 0x0000000400007224 */ /* 0x000fc800078e02ff */
[----:B------:R-:W-:-:S04]  /*07d0*/  IMAD.HI.U32 R0, R3, R0, R2 ;  /* 0x0000000003007227 */ /* 0x000fc800078e0002 */
[----:B------:R-:W-:-:S04]  /*07e0*/  IMAD.MOV.U32 R3, RZ, RZ, R5 ;  /* 0x000000ffff037224 */ /* 0x000fc800078e0005 */
[----:B------:R-:W-:-:S05]  /*07f0*/  IMAD.HI.U32 R0, R0, R3, RZ ;  /* 0x0000000300007227 */ /* 0x000fca00078e00ff */
[----:B------:R-:W-:-:S05]  /*0800*/  IADD3 R2, -R0, RZ, RZ ;  /* 0x000000ff00027210 */ /* 0x000fca0007ffe1ff */
[----:B------:R-:W-:-:S05]  /*0810*/  IMAD R2, R4, R2, R3 ;  /* 0x0000000204027224 */ /* 0x000fca00078e0203 */
[----:B------:R-:W-:-:S13]  /*0820*/  ISETP.GT.U32.AND P2, PT, R4, R2, PT ;  /* 0x000000020400720c */ /* 0x000fda0003f44070 */
[----:B------:R-:W-:Y:S01]  /*0830*/  @!P2 IMAD.IADD R2, R2, 0x1, -R4 ;  /* 0x000000010202a824 */ /* 0x000fe200078e0a04 */
[----:B------:R-:W-:Y:S02]  /*0840*/  @!P2 IADD3 R0, R0, 0x1, RZ ;  /* 0x000000010000a810 */ /* 0x000fe40007ffe0ff */
[----:B------:R-:W-:Y:S02]  /*0850*/  ISETP.NE.AND P2, PT, RZ, c[0x0][0x1c8], PT ;  /* 0x00007200ff007a0c */ /* 0x000fe40003f45270 */
[----:B------:R-:W-:-:S13]  /*0860*/  ISETP.GE.U32.AND P3, PT, R2, R4, PT ;  /* 0x000000040200720c */ /* 0x000fda0003f66070 */
[----:B------:R-:W-:-:S05]  /*0870*/  @P3 IADD3 R0, R0, 0x1, RZ ;  /* 0x0000000100003810 */ /* 0x000fca0007ffe0ff */
[----:B------:R-:W-:-:S05]  /*0880*/  IMAD.MOV.U32 R22, RZ, RZ, R0 ;  /* 0x000000ffff167224 */ /* 0x000fca00078e0000 */
[----:B------:R-:W-:Y:S02]  /*0890*/  @!P1 IADD3 R22, -R22, RZ, RZ ;  /* 0x000000ff16169210 */ /* 0x000fe40007ffe1ff */
[----:B------:R-:W-:Y:S01]  /*08a0*/  @!P2 LOP3.LUT R22, RZ, c[0x0][0x1c8], RZ, 0x33, !PT ;  /* 0x00007200ff16aa12 */ /* 0x000fe200078e33ff */
        /* <DEDUP_REMOVED lines=10> */
[----:B------:R-:W-:Y:S02]  /*0950*/  UIMAD.WIDE.U32 UR22, UR10, UR4, UR22 ;  /* 0x000000040a1672a5 */ /* 0x000fe4000f8e0016 */
[----:B------:R-:W-:-:S04]  /*0960*/  UIMAD UR5, UR10, UR5, UR14 ;  /* 0x000000050a0572a4 */ /* 0x000fc8000f8e020e */
[----:B------:R-:W-:Y:S02]  /*0970*/  UIADD3 UR21, UR23, UR5, URZ ;  /* 0x0000000517157290 */ /* 0x000fe4000fffe03f */
.L_x_4:
[----:B------:R-:W1:Y:S01]  /*0980*/  S2R R4, SR_CTAID.X ;  /* 0x0000000000047919 */ /* 0x000e620000002500 */
[----:B------:R-:W-:Y:S01]  /*0990*/  SHF.R.S32.HI R24, RZ, 0x1f, R154 ;  /* 0x0000001fff187819 */ /* 0x000fe2000001149a */
[----:B------:R-:W-:Y:S01]  /*09a0*/  UIADD3 UR12, -UR12, UR15, URZ ;  /* 0x0000000f0c0c7290 */ /* 0x000fe2000fffe13f */
[----:B------:R-:W-:Y:S01]  /*09b0*/  IMAD.MOV.U32 R156, RZ, RZ, c[0x0][0x198] ;  /* 0x00006600ff9c7624 */ /* 0x000fe200078e00ff */
[----:B------:R-:W2:Y:S01]  /*09c0*/  S2R R7, SR_CTAID.Z ;  /* 0x0000000000077919 */ /* 0x000ea20000002700 */
[CC--:B------:R-:W-:Y:S01]  /*09d0*/  LEA.HI R0, R24.reuse, R154.reuse, RZ, 0x3 ;  /* 0x0000009a18007211 */ /* 0x0c0fe200078f18ff */
[----:B------:R-:W-:Y:S01]  /*09e0*/  ULDC.64 UR4, c[0x0][0x1a8] ;  /* 0x00006a0000047ab9 */ /* 0x000fe20000000a00 */
[----:B------:R-:W-:Y:S01]  /*09f0*/  LEA.HI R11, R24, R154, RZ, 0x6 ;  /* 0x0000009a180b7211 */ /* 0x000fe200078f30ff */
[----:B------:R-:W-:Y:S01]  /*0a00*/  UIMAD UR4, UR19, UR4, URZ ;  /* 0x00000004130472a4 */ /* 0x000fe2000f8e023f */
[----:B------:R-:W-:Y:S01]  /*0a10*/  SHF.R.S32.HI R2, RZ, 0x3, R0 ;  /* 0x00000003ff027819 */ /* 0x000fe20000011400 */
[----:B------:R-:W-:Y:S01]  /*0a20*/  ULEA.HI.SX32 UR10, UR8, 0xffffffff, 0x1a ;  /* 0xffffffff080a7891 */ /* 0x000fe2000f8fd23f */
[----:B------:R-:W-:Y:S01]  /*0a30*/  LOP3.LUT R0, R0, 0xfffffff8, RZ, 0xc0, !PT ;  /* 0xfffffff800007812 */ /* 0x000fe200078ec0ff */
[----:B------:R-:W-:Y:S01]  /*0a40*/  UIMAD UR4, UR11, UR5, UR4 ;  /* 0x000000050b0472a4 */ /* 0x000fe2000f8e0204 */
[----:B------:R-:W-:Y:S01]  /*0a50*/  IADD3 R23, R2, 0x10, RZ ;  /* 0x0000001002177810 */ /* 0x000fe20007ffe0ff */
[----:B------:R-:W-:Y:S01]  /*0a60*/  IMAD.SHL.U32 R11, R11, 0x8, RZ ;  /* 0x000000080b0b7824 */ /* 0x000fe200078e00ff */
[----:B------:R-:W-:Y:S01]  /*0a70*/  SHF.R.S32.HI R3, RZ, 0x1f, R2 ;  /* 0x0000001fff037819 */ /* 0x000fe20000011402 */
[----:B------:R-:W-:Y:S01]  /*0a80*/  IMAD.IADD R29, R154, 0x1, -R0 ;  /* 0x000000019a1d7824 */ /* 0x000fe200078e0a00 */
[----:B------:R-:W-:Y:S01]  /*0a90*/  ISETP.GE.AND P0, PT, R23, UR12, PT ;  /* 0x0000000c17007c0c */ /* 0x000fe2000bf06270 */
[C---:B------:R-:W-:Y:S01]  /*0aa0*/  IMAD.SHL.U32 R0, R2.reuse, 0x40, RZ ;  /* 0x0000004002007824 */ /* 0x040fe200078e00ff */
[C---:B------:R-:W-:Y:S01]  /*0ab0*/  IADD3 R25, R2.reuse, 0x20, RZ ;  /* 0x0000002002197810 */ /* 0x040fe20007ffe0ff */
[----:B------:R-:W-:Y:S01]  /*0ac0*/  IMAD.SHL.U32 R32, R29, 0x8, RZ ;  /* 0x000000081d207824 */ /* 0x000fe200078e00ff */
[----:B------:R-:W-:Y:S01]  /*0ad0*/  ISETP.GE.AND P1, PT, R2, UR12, PT ;  /* 0x0000000c02007c0c */ /* 0x000fe2000bf26270 */
[----:B------:R-:W-:Y:S01]  /*0ae0*/  IMAD.SHL.U32 R161, R156, 0x40, RZ ;  /* 0x000000409ca17824 */ /* 0x000fe200078e00ff */
[----:B------:R-:W-:Y:S01]  /*0af0*/  LOP3.LUT R0, R0, 0x1c0, RZ, 0xc0, !PT ;  /* 0x000001c000007812 */ /* 0x000fe200078ec0ff */
[----:B-1----:R-:W-:Y:S01]  /*0b00*/  IMAD.WIDE R30, R4, 0x80, R2 ;  /* 0x00000080041e7825 */ /* 0x002fe200078e0202 */
[----:B------:R-:W-:-:S02]  /*0b10*/  SHF.R.S32.HI R33, RZ, 0x1f, R32 ;  /* 0x0000001fff217819 */ /* 0x000fc40000011420 */
[----:B------:R-:W-:Y:S01]  /*0b20*/  IADD3 R4, P2, R32, UR6, RZ ;  /* 0x0000000620047c10 */ /* 0x000fe2000ff5e0ff */
[----:B------:R-:W-:Y:S01]  /*0b30*/  UIMAD UR6, UR10, -0x40, UR13 ;  /* 0xffffffc00a0678a4 */ /* 0x000fe2000f8e020d */
[----:B------:R-:W-:Y:S01]  /*0b40*/  ISETP.GE.AND P5, PT, R25, UR12, PT ;  /* 0x0000000c19007c0c */ /* 0x000fe2000bfa6270 */
[----:B------:R-:W-:Y:S01]  /*0b50*/  STL.64 [R1+0x18], R30 ;  /* 0x0000181e01007387 */ /* 0x000fe20000100a00 */
[----:B------:R-:W-:Y:S01]  /*0b60*/  IADD3.X R5, R33, UR18, RZ, P2, !PT ;  /* 0x0000001221057c10 */ /* 0x000fe200097fe4ff */
[----:B------:R-:W-:Y:S01]  /*0b70*/  IMAD.MOV.U32 R160, RZ, RZ, c[0x0][0x19c] ;  /* 0x00006700ffa07624 */ /* 0x000fe200078e00ff */
[----:B------:R-:W-:Y:S01]  /*0b80*/  SHF.R.U32.HI R6, RZ, 0x3, R0 ;  /* 0x00000003ff067819 */ /* 0x000fe20000011600 */
[----:B------:R-:W-:Y:S01]  /*0b90*/  STL.64 [R1+0x38], R32 ;  /* 0x0000382001007387 */ /* 0x000fe20000100a00 */
[----:B------:R-:W-:Y:S01]  /*0ba0*/  LOP3.LUT R0, R0, 0x38, R32, 0xf8, !PT ;  /* 0x0000003800007812 */ /* 0x000fe200078ef820 */
[----:B--2---:R-:W-:Y:S01]  /*0bb0*/  IMAD.WIDE.U32 R4, R7, c[0x0][0x1a8], R4 ;  /* 0x00006a0007047a25 */ /* 0x004fe200078e0004 */
[----:B------:R-:W-:Y:S01]  /*0bc0*/  @!P0 IADD3 R9, P2, R30, 0x10, RZ ;  /* 0x000000101e098810 */ /* 0x000fe20007f5e0ff */
[----:B------:R-:W-:Y:S01]  /*0bd0*/  STL [R1+0x44], R25 ;  /* 0x0000441901007387 */ /* 0x000fe20000100800 */
[----:B------:R-:W-:Y:S01]  /*0be0*/  LOP3.LUT R10, R0, R6, RZ, 0x3c, !PT ;  /* 0x00000006000a7212 */ /* 0x000fe200078e3cff */
[----:B------:R-:W-:Y:S01]  /*0bf0*/  @!P1 IMAD R0, R31, c[0x0][0x190], RZ ;  /* 0x000064001f009a24 */ /* 0x000fe200078e02ff */
[----:B------:R-:W-:Y:S01]  /*0c00*/  IADD3 R5, R5, UR4, RZ ;  /* 0x0000000405057c10 */ /* 0x000fe2000fffe0ff */
[----:B------:R-:W-:Y:S01]  /*0c10*/  @!P0 IMAD.X R6, RZ, RZ, R31, P2 ;  /* 0x000000ffff068224 */ /* 0x000fe200010e061f */
[C---:B------:R-:W-:Y:S01]  /*0c20*/  @!P5 IADD3 R12, P2, R30.reuse, 0x20, RZ ;  /* 0x000000201e0cd810 */ /* 0x040fe20007f5e0ff */
[----:B------:R-:W-:Y:S01]  /*0c30*/  @!P1 IMAD R0, R30, c[0x0][0x194], R0 ;  /* 0x000065001e009a24 */ /* 0x000fe200078e0200 */
[----:B------:R-:W-:Y:S01]  /*0c40*/  LOP3.LUT R235, R10, 0xfffffe00, R11, 0xf8, !PT ;  /* 0xfffffe000aeb7812 */ /* 0x000fe200078ef80b */
[----:B------:R-:W-:Y:S01]  /*0c50*/  @!P0 IMAD R8, R6, c[0x0][0x190], RZ ;  /* 0x0000640006088a24 */ /* 0x000fe200078e02ff */
[----:B------:R-:W-:Y:S01]  /*0c60*/  IADD3 R26, R2, 0x30, RZ ;  /* 0x00000030021a7810 */ /* 0x000fe20007ffe0ff */
[----:B------:R-:W-:Y:S01]  /*0c70*/  @!P1 IMAD.WIDE.U32 R6, R30, c[0x0][0x190], R4 ;  /* 0x000064001e069a25 */ /* 0x000fe200078e0004 */
[----:B------:R-:W-:Y:S01]  /*0c80*/  IADD3 R16, R2, 0x40, RZ ;  /* 0x0000004002107810 */ /* 0x000fe20007ffe0ff */
[----:B------:R-:W-:Y:S01]  /*0c90*/  ULDC.64 UR4, c[0x0][0x1a0] ;  /* 0x0000680000047ab9 */ /* 0x000fe20000000a00 */
[----:B------:R-:W-:Y:S01]  /*0ca0*/  ISETP.GE.AND P4, PT, R26, UR12, PT ;  /* 0x0000000c1a007c0c */ /* 0x000fe2000bf86270 */
[----:B------:R-:W-:Y:S01]  /*0cb0*/  @!P5 IMAD.X R13, RZ, RZ, R31, P2 ;  /* 0x000000ffff0dd224 */ /* 0x000fe200010e061f */
[----:B------:R-:W-:Y:S01]  /*0cc0*/  @!P1 LEA R10, P2, R6, c[0x0][0x160], 0x1 ;  /* 0x00005800060a9a11 */ /* 0x000fe200078408ff */
[----:B------:R-:W-:Y:S01]  /*0cd0*/  @!P1 IMAD.IADD R0, R7, 0x1, R0 ;  /* 0x0000000107009824 */ /* 0x000fe200078e0200 */
[----:B------:R-:W-:Y:S01]  /*0ce0*/  STL [R1+0x40], R26 ;  /* 0x0000401a01007387 */ /* 0x000fe20000100800 */
[----:B------:R-:W-:Y:S01]  /*0cf0*/  IMAD.SHL.U32 R235, R235, 0x2, RZ ;  /* 0x00000002ebeb7824 */ /* 0x000fe200078e00ff */
[----:B------:R-:W-:Y:S01]  /*0d00*/  ISETP.GE.AND P3, PT, R16, UR12, PT ;  /* 0x0000000c10007c0c */ /* 0x000fe2000bf66270 */
[----:B------:R-:W-:Y:S01]  /*0d10*/  @!P0 IMAD R14, R9, c[0x0][0x194], R8 ;  /* 0x00006500090e8a24 */ /* 0x000fe200078e0208 */
[----:B------:R-:W-:Y:S01]  /*0d20*/  @!P1 LEA.HI.X R11, R6, c[0x0][0x164], R0, 0x1, P2 ;  /* 0x00005900060b9a11 */ /* 0x000fe200010f0c00 */
[----:B------:R-:W-:Y:S01]  /*0d30*/  @!P5 IMAD R0, R13, c[0x0][0x190], RZ ;  /* 0x000064000d00da24 */ /* 0x000fe200078e02ff */
[----:B------:R1:W-:Y:S01]  /*0d40*/  STL [R1+0x4c], R16 ;  /* 0x00004c1001007387 */ /* 0x0003e20000100800 */
[----:B------:R-:W-:Y:S01]  /*0d50*/  @!P0 IMAD.WIDE.U32 R8, R9, c[0x0][0x190], R4 ;  /* 0x0000640009088a25 */ /* 0x000fe200078e0004 */
[----:B------:R-:W-:Y:S01]  /*0d60*/  IADD3 R15, R2, 0x50, RZ ;  /* 0x00000050020f7810 */ /* 0x000fe20007ffe0ff */
[----:B------:R-:W-:Y:S01]  /*0d70*/  UIMAD.WIDE.U32 UR14, UR10, UR4, URZ ;  /* 0x000000040a0e72a5 */ /* 0x000fe2000f8e003f */
[----:B------:R-:W-:Y:S01]  /*0d80*/  @!PT LDS RZ, [RZ] ;  /* 0x00000000fffff984 */ /* 0x000fe20000000800 */
[----:B------:R-:W-:Y:S01]  /*0d90*/  @!PT LDS RZ, [RZ] ;  /* 0x00000000fffff984 */ /* 0x000fe20000000800 */
[----:B------:R-:W-:Y:S01]  /*0da0*/  @!PT LDS RZ, [RZ] ;  /* 0x00000000fffff984 */ /* 0x000fe20000000800 */
[----:B------:R2:W-:Y:S01]  /*0db0*/  @!P1 LDGSTS.E.BYPASS.LTC128B.128 [R235], [R10.64] ;  /* 0x000000000aeb9fae */ /* 0x0005e2000b901d50 */
[C---:B------:R-:W-:Y:S01]  /*0dc0*/  @!P5 IMAD R13, R12.reuse, c[0x0][0x194], R0 ;  /* 0x000065000c0dda24 */ /* 0x040fe200078e0200 */
[----:B------:R-:W-:Y:S01]  /*0dd0*/  ISETP.GE.AND P2, PT, R15, UR12, PT ;  /* 0x0000000c0f007c0c */ /* 0x000fe2000bf46270 */
[----:B------:R-:W-:Y:S01]  /*0de0*/  @!P0 IMAD.IADD R0, R9, 0x1, R14 ;  /* 0x0000000109008824 */ /* 0x000fe200078e020e */
[----:B------:R2:W-:Y:S01]  /*0df0*/  @!P1 LDGSTS.E.BYPASS.LTC128B.128 [R235+0x4000], [R10.64+0x80] ;  /* 0x040000800aeb9fae */ /* 0x0005e2000b901d50 */
[----:B------:R-:W-:Y:S01]  /*0e00*/  @!P5 IMAD.WIDE.U32 R6, R12, c[0x0][0x190], R4 ;  /* 0x000064000c06da25 */ /* 0x000fe200078e0004 */
[----:B------:R-:W-:-:S02]  /*0e10*/  IADD3 R27, R2, 0x70, RZ ;  /* 0x00000070021b7810 */ /* 0x000fc40007ffe0ff */
[----:B------:R-:W-:Y:S01]  /*0e20*/  STL [R1+0x50], R15 ;  /* 0x0000500f01007387 */ /* 0x000fe20000100800 */
[----:B------:R-:W-:Y:S01]  /*0e30*/  @!P5 IMAD.IADD R9, R7, 0x1, R13 ;  /* 0x000000010709d824 */ /* 0x000fe200078e020d */
[----:B------:R-:W-:-:S04]  /*0e40*/  @!P5 LEA R18, P6, R6, c[0x0][0x160], 0x1 ;  /* 0x000058000612da11 */ /* 0x000fc800078c08ff */
[----:B------:R-:W-:Y:S02]  /*0e50*/  @!P5 LEA.HI.X R19, R6, c[0x0][0x164], R9, 0x1, P6 ;  /* 0x000059000613da11 */ /* 0x000fe400030f0c09 */
[----:B-1----:R-:W-:-:S04]  /*0e60*/  @!P0 LEA R16, P1, R8, c[0x0][0x160], 0x1 ;  /* 0x0000580008108a11 */ /* 0x002fc800078208ff */
[----:B------:R-:W-:Y:S02]  /*0e70*/  @!P0 LEA.HI.X R17, R8, c[0x0][0x164], R0, 0x1, P1 ;  /* 0x0000590008118a11 */ /* 0x000fe400008f0c00 */
[----:B------:R-:W-:-:S03]  /*0e80*/  @!P4 IADD3 R7, P1, R30, 0x30, RZ ;  /* 0x000000301e07c810 */ /* 0x000fc60007f3e0ff */
[----:B------:R1:W-:Y:S01]  /*0e90*/  @!P0 LDGSTS.E.BYPASS.LTC128B.128 [R235+0x800], [R16.64] ;  /* 0x0080000010eb8fae */ /* 0x0003e2000b901d50 */
[----:B--2---:R-:W-:Y:S01]  /*0ea0*/  IADD3 R11, R2, 0x60, RZ ;  /* 0x00000060020b7810 */ /* 0x004fe20007ffe0ff */
[--C-:B------:R-:W-:Y:S01]  /*0eb0*/  @!P4 IMAD.X R0, RZ, RZ, R31.reuse, P1 ;  /* 0x000000ffff00c224 */ /* 0x100fe200008e061f */
[----:B------:R-:W-:Y:S01]  /*0ec0*/  @!P3 IADD3 R10, P6, R30, 0x40, RZ ;  /* 0x000000401e0ab810 */ /* 0x000fe20007fde0ff */
[----:B------:R1:W-:Y:S01]  /*0ed0*/  @!P0 LDGSTS.E.BYPASS.LTC128B.128 [R235+0x4800], [R16.64+0x80] ;  /* 0x0480008010eb8fae */ /* 0x0003e2000b901d50 */
[----:B------:R-:W-:Y:S01]  /*0ee0*/  ISETP.GE.AND P1, PT, R11, UR12, PT ;  /* 0x0000000c0b007c0c */ /* 0x000fe2000bf26270 */
[----:B------:R-:W-:Y:S01]  /*0ef0*/  @!P4 IMAD R0, R0, c[0x0][0x190], RZ ;  /* 0x000064000000ca24 */ /* 0x000fe200078e02ff */
[----:B------:R-:W-:Y:S01]  /*0f00*/  ISETP.GE.AND P0, PT, R27, UR12, PT ;  /* 0x0000000c1b007c0c */ /* 0x000fe2000bf06270 */
[----:B------:R-:W-:Y:S01]  /*0f10*/  @!P3 IMAD.X R6, RZ, RZ, R31, P6 ;  /* 0x000000ffff06b224 */ /* 0x000fe200030e061f */
[----:B------:R-:W-:Y:S01]  /*0f20*/  @!P2 IADD3 R8, P6, R30, 0x50, RZ ;  /* 0x000000501e08a810 */ /* 0x000fe20007fde0ff */
[----:B------:R2:W-:Y:S01]  /*0f30*/  STL [R1+0x54], R11 ;  /* 0x0000540b01007387 */ /* 0x0005e20000100800 */
[----:B------:R-:W-:-:S03]  /*0f40*/  @!P4 IMAD R13, R7, c[0x0][0x194], R0 ;  /* 0x00006500070dca24 */ /* 0x000fc600078e0200 */
[--C-:B------:R-:W-:Y:S01]  /*0f50*/  @!P2 IMAD.X R9, RZ, RZ, R31.reuse, P6 ;  /* 0x000000ffff09a224 */ /* 0x100fe200030e061f */
[----:B------:R3:W-:Y:S03]  /*0f60*/  @!P5 LDGSTS.E.BYPASS.LTC128B.128 [R235+0x1000], [R18.64] ;  /* 0x0100000012ebdfae */ /* 0x0007e6000b901d50 */
[----:B------:R-:W-:Y:S01]  /*0f70*/  @!P1 IADD3 R0, P6, R30, 0x60, RZ ;  /* 0x000000601e009810 */ /* 0x000fe20007fde0ff */
[----:B------:R-:W-:Y:S01]  /*0f80*/  @!P2 IMAD R9, R9, c[0x0][0x190], RZ ;  /* 0x000064000909aa24 */ /* 0x000fe200078e02ff */
[----:B------:R3:W-:Y:S01]  /*0f90*/  @!P5 LDGSTS.E.BYPASS.LTC128B.128 [R235+0x5000], [R18.64+0x80] ;  /* 0x0500008012ebdfae */ /* 0x0007e2000b901d50 */
[----:B------:R-:W-:Y:S02]  /*0fa0*/  ISETP.GE.AND P5, PT, R23, UR6, PT ;  /* 0x0000000617007c0c */ /* 0x000fe4000bfa6270 */
[----:B------:R-:W-:Y:S01]  /*0fb0*/  @!P1 IMAD.X R12, RZ, RZ, R31, P6 ;  /* 0x000000ffff0c9224 */ /* 0x000fe200030e061f */
[----:B------:R-:W-:Y:S01]  /*0fc0*/  STL [R1+0x48], R27 ;  /* 0x0000481b01007387 */ /* 0x000fe20000100800 */
[----:B------:R-:W-:-:S02]  /*0fd0*/  @!P2 IMAD R21, R8, c[0x0][0x194], R9 ;  /* 0x000065000815aa24 */ /* 0x000fc400078e0209 */
[----:B------:R-:W-:-:S04]  /*0fe0*/  @!P2 IMAD.WIDE.U32 R8, R8, c[0x0][0x190], R4 ;  /* 0x000064000808aa25 */ /* 0x000fc800078e0004 */
[----:B--2---:R-:W-:Y:S02]  /*0ff0*/  @!P3 IMAD R11, R6, c[0x0][0x190], RZ ;  /* 0x00006400060bba24 */ /* 0x004fe400078e02ff */
[----:B------:R-:W-:-:S04]  /*1000*/  @!P4 IMAD.WIDE.U32 R6, R7, c[0x0][0x190], R4 ;  /* 0x000064000706ca25 */ /* 0x000fc800078e0004 */
[----:B------:R-:W-:Y:S01]  /*1010*/  @!P3 IMAD R20, R10, c[0x0][0x194], R11 ;  /* 0x000065000a14ba24 */ /* 0x000fe200078e020b */
[----:B------:R-:W-:Y:S01]  /*1020*/  @!P4 LEA R14, P6, R6, c[0x0][0x160], 0x1 ;  /* 0x00005800060eca11 */ /* 0x000fe200078c08ff */
[----:B------:R-:W-:Y:S02]  /*1030*/  @!P4 IMAD.IADD R7, R7, 0x1, R13 ;  /* 0x000000010707c824 */ /* 0x000fe400078e020d */
[----:B------:R-:W-:Y:S01]  /*1040*/  @!P3 IMAD.WIDE.U32 R10, R10, c[0x0][0x190], R4 ;  /* 0x000064000a0aba25 */ /* 0x000fe200078e0004 */
[----:B---3--:R-:W-:-:S03]  /*1050*/  SHF.R.S32.HI R18, RZ, 0x1f, R22 ;  /* 0x0000001fff127819 */ /* 0x008fc60000011416 */
[----:B------:R-:W-:Y:S01]  /*1060*/  @!P1 IMAD R13, R12, c[0x0][0x190], RZ ;  /* 0x000064000c0d9a24 */ /* 0x000fe200078e02ff */
[----:B------:R-:W-:Y:S01]  /*1070*/  @!P4 LEA.HI.X R15, R6, c[0x0][0x164], R7, 0x1, P6 ;  /* 0x00005900060fca11 */ /* 0x000fe200030f0c07 */
[----:B------:R-:W-:Y:S01]  /*1080*/  @!P3 IMAD.IADD R11, R11, 0x1, R20 ;  /* 0x000000010b0bb824 */ /* 0x000fe200078e0214 */
[----:B------:R-:W-:Y:S01]  /*1090*/  @!P3 LEA R12, P6, R10, c[0x0][0x160], 0x1 ;  /* 0x000058000a0cba11 */ /* 0x000fe200078c08ff */
[C---:B------:R-:W-:Y:S02]  /*10a0*/  @!P1 IMAD R20, R0.reuse, c[0x0][0x194], R13 ;  /* 0x0000650000149a24 */ /* 0x040fe400078e020d */
[----:B------:R-:W-:Y:S01]  /*10b0*/  @!P1 IMAD.WIDE.U32 R6, R0, c[0x0][0x190], R4 ;  /* 0x0000640000069a25 */ /* 0x000fe200078e0004 */
[----:B------:R-:W-:Y:S01]  /*10c0*/  @!P3 LEA.HI.X R13, R10, c[0x0][0x164], R11, 0x1, P6 ;  /* 0x000059000a0dba11 */ /* 0x000fe200030f0c0b */
[----:B------:R2:W-:Y:S01]  /*10d0*/  @!P4 LDGSTS.E.BYPASS.LTC128B.128 [R235+0x1800], [R14.64] ;  /* 0x018000000eebcfae */ /* 0x0005e2000b901d50 */
[----:B------:R-:W-:Y:S01]  /*10e0*/  @!P2 LEA R10, P6, R8, c[0x0][0x160], 0x1 ;  /* 0x00005800080aaa11 */ /* 0x000fe200078c08ff */
[----:B------:R-:W-:-:S02]  /*10f0*/  @!P2 IMAD.IADD R0, R9, 0x1, R21 ;  /* 0x000000010900a824 */ /* 0x000fc400078e0215 */
[----:B------:R2:W-:Y:S01]  /*1100*/  @!P4 LDGSTS.E.BYPASS.LTC128B.128 [R235+0x5800], [R14.64+0x80] ;  /* 0x058000800eebcfae */ /* 0x0005e2000b901d50 */
[----:B------:R-:W-:Y:S02]  /*1110*/  IMAD.U32 R19, RZ, RZ, UR15 ;  /* 0x0000000fff137e24 */ /* 0x000fe4000f8e00ff */
[----:B------:R-:W-:Y:S01]  /*1120*/  @!P2 LEA.HI.X R11, R8, c[0x0][0x164], R0, 0x1, P6 ;  /* 0x00005900080baa11 */ /* 0x000fe200030f0c00 */
[----:B------:R-:W-:Y:S01]  /*1130*/  @!P1 IMAD.IADD R0, R7, 0x1, R20 ;  /* 0x0000000107009824 */ /* 0x000fe200078e0214 */
[C---:B------:R-:W-:Y:S01]  /*1140*/  @!P1 LEA R20, P6, R6.reuse, c[0x0][0x160], 0x1 ;  /* 0x0000580006149a11 */ /* 0x040fe200078c08ff */
[----:B------:R3:W-:Y:S01]  /*1150*/  @!P3 LDGSTS.E.BYPASS.LTC128B.128 [R235+0x2000], [R12.64] ;  /* 0x020000000cebbfae */ /* 0x0007e2000b901d50 */
[----:B------:R-:W-:Y:S02]  /*1160*/  IMAD.U32 R19, RZ, RZ, UR5 ;  /* 0x00000005ff137e24 */ /* 0x000fe4000f8e00ff */
[----:B------:R-:W-:Y:S01]  /*1170*/  @!P1 LEA.HI.X R21, R6, c[0x0][0x164], R0, 0x1, P6 ;  /* 0x0000590006159a11 */ /* 0x000fe200030f0c00 */
[----:B------:R-:W-:Y:S01]  /*1180*/  IMAD R0, R3, c[0x0][0x198], RZ ;  /* 0x0000660003007a24 */ /* 0x000fe200078e02ff */
[----:B------:R-:W-:Y:S01]  /*1190*/  @!P0 IADD3 R8, P6, R30, 0x70, RZ ;  /* 0x000000701e088810 */ /* 0x000fe20007fde0ff */
[----:B------:R-:W-:Y:S01]  /*11a0*/  IMAD.WIDE.U32 R6, R2, c[0x0][0x198], R32 ;  /* 0x0000660002067a25 */ /* 0x000fe200078e0020 */
[----:B------:R3:W-:Y:S03]  /*11b0*/  @!P3 LDGSTS.E.BYPASS.LTC128B.128 [R235+0x6000], [R12.64+0x80] ;  /* 0x060000800cebbfae */ /* 0x0007e6000b901d50 */
[----:B------:R-:W-:Y:S01]  /*11c0*/  @!P0 IMAD.X R9, RZ, RZ, R31, P6 ;  /* 0x000000ffff098224 */ /* 0x000fe200030e061f */
[----:B------:R-:W-:Y:S01]  /*11d0*/  IADD3 R6, P6, R6, UR20, RZ ;  /* 0x0000001406067c10 */ /* 0x000fe2000ffde0ff */
[----:B------:R-:W-:Y:S01]  /*11e0*/  IMAD R0, R2, c[0x0][0x19c], R0 ;  /* 0x0000670002007a24 */ /* 0x000fe200078e0200 */
[----:B------:R4:W-:Y:S01]  /*11f0*/  @!P2 LDGSTS.E.BYPASS.LTC128B.128 [R235+0x2800], [R10.64] ;  /* 0x028000000aebafae */ /* 0x0009e2000b901d50 */
[----:B------:R-:W-:-:S03]  /*1200*/  @!P0 IMAD R9, R9, c[0x0][0x190], RZ ;  /* 0x0000640009098a24 */ /* 0x000fc600078e02ff */
[----:B------:R-:W-:Y:S01]  /*1210*/  IADD3.X R7, R7, UR7, R0, P6, !PT ;  /* 0x0000000707077c10 */ /* 0x000fe2000b7fe400 */
[----:B------:R-:W-:Y:S01]  /*1220*/  IMAD.MOV.U32 R0, RZ, RZ, 0x6 ;  /* 0x00000006ff007424 */ /* 0x000fe200078e00ff */
[----:B------:R-:W-:Y:S01]  /*1230*/  USHF.R.S32.HI UR7, URZ, 0x1f, UR10 ;  /* 0x0000001f3f077899 */ /* 0x000fe2000801140a */
[----:B-1----:R-:W-:Y:S01]  /*1240*/  @!P0 IMAD R16, R8, c[0x0][0x194], R9 ;  /* 0x0000650008108a24 */ /* 0x002fe200078e0209 */
[----:B------:R-:W-:Y:S01]  /*1250*/  ISETP.GE.AND P6, PT, R2, UR6, PT ;  /* 0x0000000602007c0c */ /* 0x000fe2000bfc6270 */
[----:B------:R-:W-:Y:S01]  /*1260*/  @!P0 IMAD.WIDE.U32 R8, R8, c[0x0][0x190], R4 ;  /* 0x0000640008088a25 */ /* 0x000fe200078e0004 */
[----:B------:R-:W-:Y:S01]  /*1270*/  SHF.L.U64.HI R155, R156, R0, c[0x0][0x19c] ;  /* 0x000067009c9b7619 */ /* 0x000fe20000010200 */
[----:B------:R4:W-:Y:S02]  /*1280*/  @!P2 LDGSTS.E.BYPASS.LTC128B.128 [R235+0x6800], [R10.64+0x80] ;  /* 0x068000800aebafae */ /* 0x0009e4000b901d50 */
[----:B------:R-:W-:Y:S02]  /*1290*/  IMAD R4, R18, c[0x0][0x1b0], RZ ;  /* 0x00006c0012047a24 */ /* 0x000fe400078e02ff */
[C---:B------:R-:W-:Y:S01]  /*12a0*/  IMAD.WIDE.U32 R30, R22.reuse, c[0x0][0x1b0], R6 ;  /* 0x00006c00161e7a25 */ /* 0x040fe200078e0006 */
[----:B------:R1:W-:Y:S03]  /*12b0*/  @!P1 LDGSTS.E.BYPASS.LTC128B.128 [R235+0x3000], [R20.64] ;  /* 0x0300000014eb9fae */ /* 0x0003e6000b901d50 */
[----:B------:R-:W-:Y:S01]  /*12c0*/  IMAD R4, R22, c[0x0][0x1b4], R4 ;  /* 0x00006d0016047a24 */ /* 0x000fe200078e0204 */
[----:B------:R5:W-:Y:S01]  /*12d0*/  STL.64 [R1+0x30], R30 ;  /* 0x0000301e01007387 */ /* 0x000be20000100a00 */
[----:B------:R-:W-:-:S02]  /*12e0*/  IMAD R0, R155, UR10, RZ ;  /* 0x0000000a9b007c24 */ /* 0x000fc4000f8e02ff */
[----:B------:R-:W-:Y:S01]  /*12f0*/  IMAD.IADD R163, R31, 0x1, R4 ;  /* 0x000000011fa37824 */ /* 0x000fe200078e0204 */
[----:B------:R1:W-:Y:S01]  /*1300*/  @!P1 LDGSTS.E.BYPASS.LTC128B.128 [R235+0x7000], [R20.64+0x80] ;  /* 0x0700008014eb9fae */ /* 0x0003e2000b901d50 */
[----:B------:R-:W-:Y:S02]  /*1310*/  IMAD.MOV.U32 R162, RZ, RZ, R30 ;  /* 0x000000ffffa27224 */ /* 0x000fe400078e001e */
[----:B------:R-:W-:Y:S01]  /*1320*/  @!P0 IMAD.IADD R9, R9, 0x1, R16 ;  /* 0x0000000109098824 */ /* 0x000fe200078e0210 */
[----:B------:R-:W-:Y:S01]  /*1330*/  @!P0 LEA R16, P4, R8, c[0x0][0x160], 0x1 ;  /* 0x0000580008108a11 */ /* 0x000fe200078808ff */
[----:B------:R-:W-:Y:S01]  /*1340*/  IMAD.WIDE.U32 R6, R2, c[0x0][0x1a0], R32 ;  /* 0x0000680002067a25 */ /* 0x000fe200078e0020 */
[----:B------:R-:W-:Y:S02]  /*1350*/  STL.64 [R1+0x20], R162 ;  /* 0x000020a201007387 */ /* 0x000fe40000100a00 */
[----:B------:R-:W-:Y:S01]  /*1360*/  @!P0 LEA.HI.X R17, R8, c[0x0][0x164], R9, 0x1, P4 ;  /* 0x0000590008118a11 */ /* 0x000fe200020f0c09 */
[----:B------:R-:W-:Y:S01]  /*1370*/  IMAD.WIDE.U32 R4, R161, UR10, R162 ;  /* 0x0000000aa1047c25 */ /* 0x000fe2000f8e00a2 */
[----:B------:R-:W-:-:S02]  /*1380*/  IADD3 R6, P3, R6, UR22, RZ ;  /* 0x0000001606067c10 */ /* 0x000fc4000ff7e0ff */
[----:B------:R-:W-:Y:S01]  /*1390*/  ISETP.GE.AND P4, PT, R25, UR6, PT ;  /* 0x0000000619007c0c */ /* 0x000fe2000bf86270 */
[----:B------:R-:W-:Y:S01]  /*13a0*/  IMAD.WIDE.U32 R8, R156, 0x20, RZ ;  /* 0x000000209c087825 */ /* 0x000fe200078e00ff */
[----:B------:R3:W-:Y:S03]  /*13b0*/  @!P0 LDGSTS.E.BYPASS.LTC128B.128 [R235+0x3800], [R16.64] ;  /* 0x0380000010eb8fae */ /* 0x0007e6000b901d50 */
[----:B----4-:R-:W-:Y:S01]  /*13c0*/  IMAD R10, R161, UR7, R0 ;  /* 0x00000007a10a7c24 */ /* 0x010fe2000f8e0200 */
[----:B------:R-:W-:Y:S01]  /*13d0*/  UIMAD UR7, UR7, UR4, URZ ;  /* 0x00000004070772a4 */ /* 0x000fe2000f8e023f */
[----:B------:R-:W-:Y:S01]  /*13e0*/  IMAD R0, R3, c[0x0][0x1a0], RZ ;  /* 0x0000680003007a24 */ /* 0x000fe200078e02ff */
[----:B------:R4:W-:Y:S01]  /*13f0*/  @!P0 LDGSTS.E.BYPASS.LTC128B.128 [R235+0x7800], [R16.64+0x80] ;  /* 0x0780008010eb8fae */ /* 0x0009e2000b901d50 */
[----:B------:R-:W-:Y:S01]  /*1400*/  IMAD.IADD R5, R5, 0x1, R10 ;  /* 0x0000000105057824 */ /* 0x000fe200078e020a */
[----:B------:R-:W-:Y:S01]  /*1410*/  UIMAD UR7, UR10, UR5, UR7 ;  /* 0x000000050a0772a4 */ /* 0x000fe2000f8e0207 */
[----:B------:R-:W-:Y:S01]  /*1420*/  IMAD R3, R2, c[0x0][0x1a4], R0 ;  /* 0x0000690002037a24 */ /* 0x000fe200078e0200 */
[----:B------:R-:W-:Y:S01]  /*1430*/  @!P5 LEA R0, P2, R156, R4, 0x4 ;  /* 0x000000049c00d211 */ /* 0x000fe200078420ff */
[----:B------:R-:W-:-:S02]  /*1440*/  IMAD.SHL.U32 R10, R160, 0x20, RZ ;  /* 0x00000020a00a7824 */ /* 0x000fc400078e00ff */
[----:B-1----:R-:W-:Y:S01]  /*1450*/  IMAD.U32 R20, RZ, RZ, UR4 ;  /* 0x00000004ff147e24 */ /* 0x002fe2000f8e00ff */
[----:B------:R-:W-:Y:S02]  /*1460*/  IADD3.X R7, R7, UR21, R3, P3, !PT ;  /* 0x0000001507077c10 */ /* 0x000fe40009ffe403 */
[----:B--2---:R-:W-:Y:S02]  /*1470*/  @!P6 LEA R14, P3, R4, c[0x0][0x168], 0x1 ;  /* 0x00005a00040eea11 */ /* 0x004fe400078608ff */
[----:B------:R-:W-:Y:S01]  /*1480*/  @!P5 LEA.HI.X R3, R156, R5, R160, 0x4, P2 ;  /* 0x000000059c03d211 */ /* 0x000fe200010f24a0 */
[----:B-----5:R-:W-:Y:S01]  /*1490*/  IMAD.WIDE.U32 R30, R22, c[0x0][0x1b8], R6 ;  /* 0x00006e00161e7a25 */ /* 0x020fe200078e0006 */
[----:B---3--:R-:W-:Y:S02]  /*14a0*/  @!P5 LEA R12, P2, R0, c[0x0][0x168], 0x1 ;  /* 0x00005a00000cda11 */ /* 0x008fe400078408ff */
[----:B------:R-:W-:Y:S02]  /*14b0*/  @!P6 LEA.HI.X R15, R4, c[0x0][0x16c], R5, 0x1, P3 ;  /* 0x00005b00040fea11 */ /* 0x000fe400018f0c05 */
[----:B------:R-:W-:Y:S01]  /*14c0*/  ISETP.GE.AND P3, PT, R26, UR6, PT ;  /* 0x000000061a007c0c */ /* 0x000fe2000bf66270 */
[----:B------:R-:W-:Y:S01]  /*14d0*/  STL.64 [R1+0x28], R30 ;  /* 0x0000281e01007387 */ /* 0x000fe20000100a00 */
[----:B------:R-:W-:Y:S01]  /*14e0*/  @!P5 LEA.HI.X R13, R0, c[0x0][0x16c], R3, 0x1, P2 ;  /* 0x00005b00000dda11 */ /* 0x000fe200010f0c03 */
[----:B------:R-:W-:Y:S01]  /*14f0*/  IMAD R3, R18, c[0x0][0x1b8], RZ ;  /* 0x00006e0012037a24 */ /* 0x000fe200078e02ff */
[----:B------:R-:W-:Y:S01]  /*1500*/  @!P4 IADD3 R0, P2, R4, R8, RZ ;  /* 0x000000080400c210 */ /* 0x000fe20007f5e0ff */
[----:B------:R-:W-:Y:S01]  /*1510*/  IMAD.U32 R18, RZ, RZ, UR14 ;  /* 0x0000000eff127e24 */ /* 0x000fe2000f8e00ff */
[----:B------:R1:W-:Y:S02]  /*1520*/  @!P6 LDGSTS.E.BYPASS.LTC128B.128 [R235+0x8000], [R14.64] ;  /* 0x080000000eebefae */ /* 0x0003e4000b901d50 */
[----:B------:R-:W-:Y:S01]  /*1530*/  @!P4 IADD3.X R8, R5, R9, R10, P2, !PT ;  /* 0x000000090508c210 */ /* 0x000fe200017fe40a */
[----:B------:R-:W-:Y:S01]  /*1540*/  IMAD R9, R22, c[0x0][0x1bc], R3 ;  /* 0x00006f0016097a24 */ /* 0x000fe200078e0203 */
[----:B------:R-:W-:Y:S01]  /*1550*/  @!P4 LEA R10, P2, R0, c[0x0][0x168], 0x1 ;  /* 0x00005a00000aca11 */ /* 0x000fe200078408ff */
[----:B------:R-:W-:Y:S01]  /*1560*/  IMAD.U32 R3, RZ, RZ, UR7 ;  /* 0x00000007ff037e24 */ /* 0x000fe2000f8e00ff */
[----:B------:R1:W-:Y:S01]  /*1570*/  @!P6 LDGSTS.E.BYPASS.LTC128B.128 [R235+0xa000], [R14.64+0x80] ;  /* 0x0a0000800eebefae */ /* 0x0003e2000b901d50 */
[----:B------:R-:W-:Y:S01]  /*1580*/  @!P3 IMAD.WIDE.U32 R6, R156, 0x30, R4 ;  /* 0x000000309c06b825 */ /* 0x000fe200078e0004 */
[----:B------:R-:W-:Y:S01]  /*1590*/  @!P4 LEA.HI.X R11, R0, c[0x0][0x16c], R8, 0x1, P2 ;  /* 0x00005b00000bca11 */ /* 0x000fe200010f0c08 */
[----:B------:R-:W-:Y:S01]  /*15a0*/  USHF.L.U32 UR7, UR5, 0x5, URZ ;  /* 0x0000000505077899 */ /* 0x000fe2000800063f */
[----:B------:R-:W-:Y:S01]  /*15b0*/  IADD3 R3, R3, UR15, RZ ;  /* 0x0000000f03037c10 */ /* 0x000fe2000fffe0ff */
[----:B------:R-:W-:Y:S01]  /*15c0*/  @!P3 IMAD R0, R160, 0x30, RZ ;  /* 0x00000030a000b824 */ /* 0x000fe200078e02ff */
[----:B------:R-:W-:Y:S01]  /*15d0*/  @!P3 LEA R8, P2, R6, c[0x0][0x168], 0x1 ;  /* 0x00005a000608ba11 */ /* 0x000fe200078408ff */
[----:B------:R-:W-:Y:S01]  /*15e0*/  IMAD.IADD R27, R31, 0x1, R9 ;  /* 0x000000011f1b7824 */ /* 0x000fe200078e0209 */
[----:B------:R-:W-:Y:S01]  /*15f0*/  LEA R4, P1, R18, R30, 0x6 ;  /* 0x0000001e12047211 */ /* 0x000fe200078230ff */
[----:B------:R-:W-:Y:S01]  /*1600*/  @!P3 IMAD.IADD R0, R7, 0x1, R0 ;  /* 0x000000010700b824 */ /* 0x000fe200078e0200 */
[----:B------:R-:W-:Y:S01]  /*1610*/  LEA.HI R7, R24, R154, RZ, 0x4 ;  /* 0x0000009a18077211 */ /* 0x000fe200078f20ff */
[----:B------:R2:W-:Y:S01]  /*1620*/  @!P5 LDGSTS.E.BYPASS.LTC128B.128 [R235+0x8800], [R12.64] ;  /* 0x088000000cebdfae */ /* 0x0005e2000b901d50 */
[----:B----4-:R-:W-:Y:S01]  /*1630*/  IMAD.SHL.U32 R16, R29, 0x40, RZ ;  /* 0x000000401d107824 */ /* 0x010fe200078e00ff */
[----:B------:R-:W-:Y:S01]  /*1640*/  LEA.HI.X R5, R18, R27, R3, 0x6, P1 ;  /* 0x0000001b12057211 */ /* 0x000fe200008f3403 */
[----:B------:R-:W-:Y:S01]  /*1650*/  IMAD.U32 R17, RZ, RZ, UR4 ;  /* 0x00000004ff117e24 */ /* 0x000fe2000f8e00ff */
[----:B------:R-:W-:Y:S01]  /*1660*/  @!P3 LEA.HI.X R9, R6, c[0x0][0x16c], R0, 0x1, P2 ;  /* 0x00005b000609ba11 */ /* 0x000fe200010f0c00 */
[----:B------:R2:W-:Y:S01]  /*1670*/  @!P5 LDGSTS.E.BYPASS.LTC128B.128 [R235+0xa800], [R12.64+0x80] ;  /* 0x0a8000800cebdfae */ /* 0x0005e2000b901d50 */
[----:B------:R-:W-:Y:S01]  /*1680*/  LOP3.LUT R0, R7, 0xfffffff0, RZ, 0xc0, !PT ;  /* 0xfffffff007007812 */ /* 0x000fe200078ec0ff */
[C---:B------:R-:W-:Y:S01]  /*1690*/  IMAD.SHL.U32 R6, R2.reuse, 0x8, RZ ;  /* 0x0000000802067824 */ /* 0x040fe200078e00ff */
[----:B------:R-:W-:Y:S01]  /*16a0*/  ISETP.GE.AND P2, PT, R23, UR6, PT ;  /* 0x0000000617007c0c */ /* 0x000fe2000bf46270 */
[----:B------:R3:W-:Y:S01]  /*16b0*/  @!P4 LDGSTS.E.BYPASS.LTC128B.128 [R235+0x9000], [R10.64] ;  /* 0x090000000aebcfae */ /* 0x0007e2000b901d50 */
[----:B------:R-:W-:Y:S01]  /*16c0*/  ISETP.GE.AND P1, PT, R2, UR6, PT ;  /* 0x0000000602007c0c */ /* 0x000fe2000bf26270 */
[----:B------:R-:W-:Y:S01]  /*16d0*/  IMAD.IADD R0, R154, 0x1, -R0 ;  /* 0x000000019a007824 */ /* 0x000fe200078e0a00 */
[----:B------:R-:W-:Y:S01]  /*16e0*/  LOP3.LUT R2, R16, 0x1c0, RZ, 0xc0, !PT ;  /* 0x000001c010027812 */ /* 0x000fe200078ec0ff */
[----:B------:R3:W-:Y:S01]  /*16f0*/  @!P4 LDGSTS.E.BYPASS.LTC128B.128 [R235+0xb000], [R10.64+0x80] ;  /* 0x0b0000800aebcfae */ /* 0x0007e2000b901d50 */
[----:B------:R-:W-:Y:S01]  /*1700*/  SHF.R.S32.HI R3, RZ, 0x4, R7 ;  /* 0x00000004ff037819 */ /* 0x000fe20000011407 */
[----:B------:R-:W-:Y:S01]  /*1710*/  UIMAD.WIDE.U32 UR14, UR4, 0x20, URZ ;  /* 0x00000020040e78a5 */ /* 0x000fe2000f8e003f */
[----:B------:R-:W-:Y:S01]  /*1720*/  SHF.R.S32.HI R18, RZ, 0x1f, R0 ;  /* 0x0000001fff127819 */ /* 0x000fe20000011400 */
[----:B------:R4:W-:Y:S01]  /*1730*/  @!P3 LDGSTS.E.BYPASS.LTC128B.128 [R235+0x9800], [R8.64] ;  /* 0x0980000008ebbfae */ /* 0x0009e2000b901d50 */
[----:B------:R-:W-:-:S02]  /*1740*/  LOP3.LUT R16, R2, 0x8, R6, 0xf8, !PT ;  /* 0x0000000802107812 */ /* 0x000fc400078ef806 */
[----:B------:R-:W-:Y:S01]  /*1750*/  LEA.HI R18, R18, R0, RZ, 0x3 ;  /* 0x0000000012127211 */ /* 0x000fe200078f18ff */
[----:B------:R4:W-:Y:S01]  /*1760*/  @!P3 LDGSTS.E.BYPASS.LTC128B.128 [R235+0xb800], [R8.64+0x80] ;  /* 0x0b80008008ebbfae */ /* 0x0009e2000b901d50 */
[----:B------:R-:W-:Y:S02]  /*1770*/  SHF.R.U32.HI R2, RZ, 0x3, R2 ;  /* 0x00000003ff027819 */ /* 0x000fe40000011602 */
[----:B------:R-:W-:Y:S01]  /*1780*/  LOP3.LUT R6, R18, 0xfffffff8, RZ, 0xc0, !PT ;  /* 0xfffffff812067812 */ /* 0x000fe200078ec0ff */
[----:B------:R-:W0:Y:S01]  /*1790*/  LDGDEPBAR ;  /* 0x00000000000079af */ /* 0x000e220000000000 */
[----:B------:R-:W-:Y:S02]  /*17a0*/  @!P2 LEA R17, P0, R17, R4, 0x4 ;  /* 0x000000041111a211 */ /* 0x000fe400078020ff */
[----:B------:R-:W-:Y:S01]  /*17b0*/  LEA.HI R7, R7, R3, RZ, 0x1 ;  /* 0x0000000307077211 */ /* 0x000fe200078f08ff */
[----:B------:R-:W-:Y:S01]  /*17c0*/  IMAD.IADD R28, R0, 0x1, -R6 ;  /* 0x00000001001c7824 */ /* 0x000fe200078e0a06 */
[----:B------:R-:W-:Y:S01]  /*17d0*/  LOP3.LUT R0, R16, R2, RZ, 0x3c, !PT ;  /* 0x0000000210007212 */ /* 0x000fe200078e3cff */
[----:B------:R-:W-:Y:S01]  /*17e0*/  STL [R1+0x14], R27 ;  /* 0x0000141b01007387 */ /* 0x000fe20000100800 */
[----:B------:R-:W-:Y:S01]  /*17f0*/  @!P2 LEA.HI.X R16, R20, R5, R19, 0x4, P0 ;  /* 0x000000051410a211 */ /* 0x000fe200000f2413 */
[----:B------:R-:W-:Y:S01]  /*1800*/  IMAD.SHL.U32 R2, R28, 0x40, RZ ;  /* 0x000000401c027824 */ /* 0x000fe200078e00ff */
[----:B------:R-:W-:Y:S01]  /*1810*/  ISETP.GE.AND P0, PT, R26, UR6, PT ;  /* 0x000000061a007c0c */ /* 0x000fe2000bf06270 */
[----:B--2---:R-:W-:Y:S01]  /*1820*/  IMAD.U32 R12, RZ, RZ, UR4 ;  /* 0x00000004ff0c7e24 */ /* 0x004fe2000f8e00ff */
[----:B------:R-:W-:Y:S01]  /*1830*/  LOP3.LUT R7, R7, 0xfffffffe, RZ, 0xc0, !PT ;  /* 0xfffffffe07077812 */ /* 0x000fe200078ec0ff */
[----:B------:R-:W-:Y:S01]  /*1840*/  IMAD.U32 R13, RZ, RZ, UR7 ;  /* 0x00000007ff0d7e24 */ /* 0x000fe2000f8e00ff */
[----:B------:R-:W-:-:S02]  /*1850*/  ISETP.GE.AND P5, PT, R25, UR6, PT ;  /* 0x0000000619007c0c */ /* 0x000fc4000bfa6270 */
[----:B------:R-:W-:Y:S01]  /*1860*/  LOP3.LUT R2, R2, 0x1c0, RZ, 0xc0, !PT ;  /* 0x000001c002027812 */ /* 0x000fe200078ec0ff */
[----:B------:R-:W-:-:S03]  /*1870*/  IMAD.IADD R3, R3, 0x1, -R7 ;  /* 0x0000000103037824 */ /* 0x000fc600078e0a07 */
[----:B------:R-:W-:Y:S01]  /*1880*/  SHF.R.U32.HI R7, RZ, 0x3, R2 ;  /* 0x00000003ff077819 */ /* 0x000fe20000011602 */
[C---:B------:R-:W-:Y:S02]  /*1890*/  IMAD R0, R3.reuse, 0x200, R0 ;  /* 0x0000020003007824 */ /* 0x040fe400078e0200 */
[----:B------:R-:W-:Y:S01]  /*18a0*/  IMAD.SHL.U32 R3, R3, 0x8, RZ ;  /* 0x0000000803037824 */ /* 0x000fe200078e00ff */
[----:B------:R-:W-:Y:S01]  /*18b0*/  VOTEU.ALL UP0, P0 ;  /* 0x00000000003f7886 */ /* 0x000fe20000000000 */
[----:B------:R-:W-:-:S04]  /*18c0*/  DEPBAR.LE SB0, 0x0 ;  /* 0x000080000000791a */ /* 0x000fc80000000000 */
[----:B------:R-:W-:Y:S01]  /*18d0*/  BAR.SYNC.DEFER_BLOCKING 0x0 ;  /* 0x0000000000007b1d */ /* 0x000fe20000010000 */
[----:B----4-:R-:W-:Y:S01]  /*18e0*/  @!P1 LEA R8, P4, R4, c[0x0][0x170], 0x1 ;  /* 0x00005c0004089a11 */ /* 0x010fe200078808ff */
[----:B------:R-:W-:Y:S01]  /*18f0*/  @!UP0 UIMAD UR6, UR5, 0x30, URZ ;  /* 0x00000030050688a4 */ /* 0x000fe2000f8e023f */
[----:B---3--:R-:W-:Y:S01]  /*1900*/  LOP3.LUT R10, R2, 0x8, R3, 0xf8, !PT ;  /* 0x00000008020a7812 */ /* 0x008fe200078ef803 */
[----:B------:R-:W-:Y:S01]  /*1910*/  @!P0 IMAD.WIDE.U32 R2, R12, 0x30, R4 ;  /* 0x000000300c028825 */ /* 0x000fe200078e0004 */
[----:B------:R-:W-:Y:S01]  /*1920*/  @!P1 LEA.HI.X R9, R4, c[0x0][0x174], R5, 0x1, P4 ;  /* 0x00005d0004099a11 */ /* 0x000fe200020f0c05 */
[----:B------:R-:W-:Y:S01]  /*1930*/  UISETP.GE.AND UP0, UPT, UR13, 0x41, UPT ;  /* 0x000000410d00788c */ /* 0x000fe2000bf06270 */
[----:B------:R-:W-:Y:S01]  /*1940*/  @!P2 LEA R6, P4, R17, c[0x0][0x170], 0x1 ;  /* 0x00005c001106aa11 */ /* 0x000fe200078808ff */
[----:B------:R-:W-:Y:S01]  /*1950*/  IMAD.SHL.U32 R12, R18, 0x40, RZ ;  /* 0x00000040120c7824 */ /* 0x000fe200078e00ff */
[----:B------:R-:W-:Y:S01]  /*1960*/  @!P5 IADD3 R11, P3, R4, UR14, RZ ;  /* 0x0000000e040bdc10 */ /* 0x000fe2000ff7e0ff */
[----:B------:R-:W-:Y:S01]  /*1970*/  IMAD.SHL.U32 R216, R0, 0x2, RZ ;  /* 0x0000000200d87824 */ /* 0x000fe200078e00ff */
[----:B------:R-:W-:-:S02]  /*1980*/  LOP3.LUT R153, R10, R7, RZ, 0x3c, !PT ;  /* 0x000000070a997212 */ /* 0x000fc400078e3cff */
[----:B------:R-:W-:Y:S02]  /*1990*/  @!P2 LEA.HI.X R7, R17, c[0x0][0x174], R16, 0x1, P4 ;  /* 0x00005d001107aa11 */ /* 0x000fe400020f0c10 */
[----:B------:R-:W-:Y:S02]  /*19a0*/  @!P5 IADD3.X R5, R5, UR15, R13, P3, !PT ;  /* 0x0000000f0505dc10 */ /* 0x000fe40009ffe40d */
[----:B------:R-:W-:Y:S02]  /*19b0*/  @!P5 LEA R4, P4, R11, c[0x0][0x170], 0x1 ;  /* 0x00005c000b04da11 */ /* 0x000fe400078808ff */
[----:B------:R-:W-:Y:S02]  /*19c0*/  @!P0 IADD3 R3, R3, UR6, RZ ;  /* 0x0000000603038c10 */ /* 0x000fe4000fffe0ff */
[----:B------:R-:W-:Y:S02]  /*19d0*/  @!P0 LEA R10, P3, R2, c[0x0][0x170], 0x1 ;  /* 0x00005c00020a8a11 */ /* 0x000fe400078608ff */
[----:B------:R-:W-:Y:S01]  /*19e0*/  LEA.HI R13, R24, R154, RZ, 0x5 ;  /* 0x0000009a180d7211 */ /* 0x000fe200078f28ff */
[----:B------:R-:W-:Y:S01]  /*19f0*/  @P1 STS.128 [R235+0xc000], RZ ;  /* 0x00c000ffeb001388 */ /* 0x000fe20000000c00 */
[----:B------:R-:W-:-:S02]  /*1a00*/  @!P5 LEA.HI.X R5, R11, c[0x0][0x174], R5, 0x1, P4 ;  /* 0x00005d000b05da11 */ /* 0x000fc400020f0c05 */
[----:B------:R-:W-:Y:S01]  /*1a10*/  @!P0 LEA.HI.X R11, R2, c[0x0][0x174], R3, 0x1, P3 ;  /* 0x00005d00020b8a11 */ /* 0x000fe200018f0c03 */
[----:B------:R-:W-:Y:S01]  /*1a20*/  @P1 STS.128 [R235+0xe000], RZ ;  /* 0x00e000ffeb001388 */ /* 0x000fe20000000c00 */
[----:B------:R-:W-:Y:S01]  /*1a30*/  SHF.R.S32.HI R2, RZ, 0x5, R13 ;  /* 0x00000005ff027819 */ /* 0x000fe2000001140d */
[----:B------:R-:W-:Y:S01]  /*1a40*/  IMAD.SHL.U32 R3, R154, 0x2, RZ ;  /* 0x000000029a037824 */ /* 0x000fe200078e00ff */
[----:B------:R-:W-:Y:S01]  /*1a50*/  LOP3.LUT R152, R12, 0xfffffe00, RZ, 0xc0, !PT ;  /* 0xfffffe000c987812 */ /* 0x000fe200078ec0ff */
[----:B------:R-:W-:Y:S01]  /*1a60*/  @!PT LDS RZ, [RZ] ;  /* 0x00000000fffff984 */ /* 0x000fe20000000800 */
[----:B------:R-:W-:Y:S01]  /*1a70*/  @!PT LDS RZ, [RZ] ;  /* 0x00000000fffff984 */ /* 0x000fe20000000800 */
[----:B------:R-:W-:Y:S01]  /*1a80*/  @!PT LDS RZ, [RZ] ;  /* 0x00000000fffff984 */ /* 0x000fe20000000800 */
[----:B------:R2:W-:Y:S01]  /*1a90*/  @!P1 LDGSTS.E.BYPASS.LTC128B.128 [R235+0xc000], [R8.64] ;  /* 0x0c00000008eb9fae */ /* 0x0005e2000b901d50 */
[C---:B------:R-:W-:Y:S02]  /*1aa0*/  IADD3 R0, R216.reuse, 0x8000, RZ ;  /* 0x00008000d8007810 */ /* 0x040fe40007ffe0ff */
[----:B------:R-:W-:Y:S01]  /*1ab0*/  IADD3 R227, R216, 0x8020, RZ ;  /* 0x00008020d8e37810 */ /* 0x000fe20007ffe0ff */
[----:B------:R-:W-:Y:S01]  /*1ac0*/  IMAD R2, R2, 0x400, R152 ;  /* 0x0000040002027824 */ /* 0x000fe200078e0298 */
[----:B------:R2:W-:Y:S01]  /*1ad0*/  @!P1 LDGSTS.E.BYPASS.LTC128B.128 [R235+0xe000], [R8.64+0x80] ;  /* 0x0e00008008eb9fae */ /* 0x0005e2000b901d50 */
[----:B------:R-:W-:-:S02]  /*1ae0*/  LOP3.LUT R3, R3, 0x6, RZ, 0xc0, !PT ;  /* 0x0000000603037812 */ /* 0x000fc400078ec0ff */
[----:B------:R-:W-:Y:S01]  /*1af0*/  IMAD.IADD R2, R153, 0x1, R2 ;  /* 0x0000000199027824 */ /* 0x000fe200078e0202 */
[----:B------:R-:W-:Y:S03]  /*1b00*/  @P2 STS.128 [R235+0xc800], RZ ;  /* 0x00c800ffeb002388 */ /* 0x000fe60000000c00 */
[----:B------:R-:W-:Y:S01]  /*1b10*/  IMAD.SHL.U32 R223, R2, 0x2, RZ ;  /* 0x0000000202df7824 */ /* 0x000fe200078e00ff */
[----:B------:R-:W-:Y:S01]  /*1b20*/  @P2 STS.128 [R235+0xe800], RZ ;  /* 0x00e800ffeb002388 */ /* 0x000fe20000000c00 */
[----:B------:R-:W-:-:S03]  /*1b30*/  IMAD.MOV.U32 R2, RZ, RZ, 0x20 ;  /* 0x00000020ff027424 */ /* 0x000fc600078e00ff */
[----:B------:R-:W-:Y:S01]  /*1b40*/  @!PT LDS RZ, [RZ] ;  /* 0x00000000fffff984 */ /* 0x000fe20000000800 */
[----:B------:R-:W-:Y:S01]  /*1b50*/  @!PT LDS RZ, [RZ] ;  /* 0x00000000fffff984 */ /* 0x000fe20000000800 */
[----:B------:R-:W-:Y:S01]  /*1b60*/  @!PT LDS RZ, [RZ] ;  /* 0x00000000fffff984 */ /* 0x000fe20000000800 */
[----:B------:R3:W-:Y:S04]  /*1b70*/  @!P2 LDGSTS.E.BYPASS.LTC128B.128 [R235+0xc800], [R6.64] ;  /* 0x0c80000006ebafae */ /* 0x0007e8000b901d50 */
[----:B------:R3:W-:Y:S01]  /*1b80*/  @!P2 LDGSTS.E.BYPASS.LTC128B.128 [R235+0xe800], [R6.64+0x80] ;  /* 0x0e80008006ebafae */ /* 0x0007e2000b901d50 */
[----:B------:R-:W-:-:S03]  /*1b90*/  R2P PR, R28, 0x6 ;  /* 0x000000061c007804 */ /* 0x000fc60000000000 */
[----:B------:R-:W-:Y:S02]  /*1ba0*/  @P5 STS.128 [R235+0xd000], RZ ;  /* 0x00d000ffeb005388 */ /* 0x000fe40000000c00 */
[----:B------:R-:W-:Y:S02]  /*1bb0*/  SEL R2, R2, 0xffffffe0, !P2 ;  /* 0xffffffe002027807 */ /* 0x000fe40005000000 */
[----:B------:R-:W-:Y:S03]  /*1bc0*/  @P5 STS.128 [R235+0xf000], RZ ;  /* 0x00f000ffeb005388 */ /* 0x000fe60000000c00 */
[----:B------:R-:W-:Y:S01]  /*1bd0*/  IMAD R226, R2, 0x2, R223 ;  /* 0x0000000202e27824 */ /* 0x000fe200078e02df */
[----:B------:R-:W-:Y:S01]  /*1be0*/  @!PT LDS RZ, [RZ] ;  /* 0x00000000fffff984 */ /* 0x000fe20000000800 */
[----:B------:R-:W-:Y:S01]  /*1bf0*/  @!PT LDS RZ, [RZ] ;  /* 0x00000000fffff984 */ /* 0x000fe20000000800 */
[----:B------:R-:W-:Y:S01]  /*1c00*/  @!PT LDS RZ, [RZ] ;  /* 0x00000000fffff984 */ /* 0x000fe20000000800 */
[----:B------:R3:W-:Y:S04]  /*1c10*/  @!P5 LDGSTS.E.BYPASS.LTC128B.128 [R235+0xd000], [R4.64] ;  /* 0x0d00000004ebdfae */ /* 0x0007e8000b901d50 */
[----:B------:R3:W-:Y:S04]  /*1c20*/  @!P5 LDGSTS.E.BYPASS.LTC128B.128 [R235+0xf000], [R4.64+0x80] ;  /* 0x0f00008004ebdfae */ /* 0x0007e8000b901d50 */
[----:B------:R-:W-:Y:S04]  /*1c30*/  @P0 STS.128 [R235+0xd800], RZ ;  /* 0x00d800ffeb000388 */ /* 0x000fe80000000c00 */
[----:B------:R-:W-:Y:S04]  /*1c40*/  @P0 STS.128 [R235+0xf800], RZ ;  /* 0x00f800ffeb000388 */ /* 0x000fe80000000c00 */
[----:B------:R-:W-:Y:S01]  /*1c50*/  @!PT LDS RZ, [RZ] ;  /* 0x00000000fffff984 */ /* 0x000fe20000000800 */
[----:B------:R-:W-:Y:S01]  /*1c60*/  @!PT LDS RZ, [RZ] ;  /* 0x00000000fffff984 */ /* 0x000fe20000000800 */
[----:B------:R-:W-:Y:S01]  /*1c70*/  @!PT LDS RZ, [RZ] ;  /* 0x00000000fffff984 */ /* 0x000fe20000000800 */
[----:B------:R2:W-:Y:S04]  /*1c80*/  @!P0 LDGSTS.E.BYPASS.LTC128B.128 [R235+0xd800], [R10.64] ;  /* 0x0d8000000aeb8fae */ /* 0x0005e8000b901d50 */
[----:B------:R2:W-:Y:S04]  /*1c90*/  @!P0 LDGSTS.E.BYPASS.LTC128B.128 [R235+0xf800], [R10.64+0x80] ;  /* 0x0f8000800aeb8fae */ /* 0x0005e8000b901d50 */
[----:B------:R-:W-:Y:S04]  /*1ca0*/  LDSM.16.M88.4 R20, [R223] ;  /* 0x00000000df14783b */ /* 0x000fe80000000200 */
[----:B------:R-:W4:Y:S04]  /*1cb0*/  LDSM.16.M88.4 R16, [R216+0x8800] ;  /* 0x00880000d810783b */ /* 0x000f280000000200 */
[----:B---3--:R-:W3:Y:S04]  /*1cc0*/  LDSM.16.M88.4 R4, [R216+0x8000] ;  /* 0x00800000d804783b */ /* 0x008ee80000000200 */
[----:B------:R-:W-:Y:S04]  /*1cd0*/  LDSM.16.M88.4 R24, [R216+0x9000] ;  /* 0x00900000d818783b */ /* 0x000fe80000000200 */
[----:B------:R-:W-:Y:S04]  /*1ce0*/  LDSM.16.M88.4 R48, [R216+0x9800] ;  /* 0x00980000d830783b */ /* 0x000fe80000000200 */
[----:B------:R-:W0:Y:S04]  /*1cf0*/  LDGDEPBAR ;  /* 0x00000000000079af */ /* 0x000e280000000000 */
[----:B--2---:R-:W2:Y:S01]  /*1d00*/  LDSM.16.M88.4 R8, [R223+0x2000] ;  /* 0x00200000df08783b */ /* 0x004ea20000000200 */
[C---:B----4-:R-:W-:Y:S08]  /*1d10*/  HMMA.16816.F32 R104, R20.reuse, R16, RZ ;  /* 0x000000101468723c */ /* 0x050ff000000018ff */
[C---:B---3--:R-:W-:Y:S08]  /*1d20*/  HMMA.16816.F32 R112, R20.reuse, R4, RZ ;  /* 0x000000041470723c */ /* 0x048ff000000018ff */
[----:B------:R-:W-:Y:S08]  /*1d30*/  HMMA.16816.F32 R132, R20, R18, RZ ;  /* 0x000000121484723c */ /* 0x000ff000000018ff */
[C---:B--2---:R-:W-:Y:S07]  /*1d40*/  HMMA.16816.F32 R68, R8.reuse, R4, RZ ;  /* 0x000000040844723c */ /* 0x044fee00000018ff */
[----:B------:R-:W-:Y:S01]  /*1d50*/  IMAD.MOV.U32 R4, RZ, RZ, 0x10 ;  /* 0x00000010ff047424 */ /* 0x000fe200078e00ff */
[----:B------:R-:W-:Y:S04]  /*1d60*/  HMMA.16816.F32 R64, R8, R16, RZ ;  /* 0x000000100840723c */ /* 0x000fe800000018ff */
[----:B------:R-:W-:-:S02]  /*1d70*/  SEL R4, R4, 0xfffffff0, !P1 ;  /* 0xfffffff004047807 */ /* 0x000fc40004800000 */
[----:B------:R-:W-:Y:S02]  /*1d80*/  R2P PR, R29, 0x6 ;  /* 0x000000061d007804 */ /* 0x000fe40000000000 */
[----:B------:R-:W-:Y:S01]  /*1d90*/  HMMA.16816.F32 R72, R8, R18, RZ ;  /* 0x000000120848723c */ /* 0x000fe200000018ff */
[----:B------:R-:W-:-:S04]  /*1da0*/  IMAD R224, R4, 0x2, R223 ;  /* 0x0000000204e07824 */ /* 0x000fc800078e02df */
[----:B------:R-:W-:Y:S01]  /*1db0*/  IMAD R225, R2, 0x2, R224 ;  /* 0x0000000202e17824 */ /* 0x000fe200078e02e0 */
[----:B-1----:R-:W-:Y:S02]  /*1dc0*/  LDSM.16.M88.4 R12, [R224+0x2000] ;  /* 0x00200000e00c783b */ /* 0x002fe40000000200 */
[----:B------:R-:W-:Y:S02]  /*1dd0*/  HMMA.16816.F32 R56, R8, R24, RZ ;  /* 0x000000180838723c */ /* 0x000fe400000018ff */
[----:B------:R-:W-:Y:S01]  /*1de0*/  LDSM.16.M88.4 R16, [R224] ;  /* 0x00000000e010783b */ /* 0x000fe20000000200 */
[----:B------:R-:W-:Y:S01]  /*1df0*/  @P1 IADD3 R227, R0, -0x20, RZ ;  /* 0xffffffe000e31810 */ /* 0x000fe20007ffe0ff */
[----:B------:R-:W-:-:S03]  /*1e00*/  IMAD.MOV.U32 R0, RZ, RZ, 0x40 ;  /* 0x00000040ff007424 */ /* 0x000fc600078e00ff */
[C---:B------:R-:W-:Y:S01]  /*1e10*/  IADD3 R234, R227.reuse, 0x800, RZ ;  /* 0x00000800e3ea7810 */ /* 0x040fe20007ffe0ff */
[----:B------:R-:W1:Y:S01]  /*1e20*/  LDSM.16.M88.4 R44, [R227] ;  /* 0x00000000e32c783b */ /* 0x000e620000000200 */
[----:B------:R-:W-:Y:S01]  /*1e30*/  SEL R0, R0, 0xffffffc0, !P2 ;  /* 0xffffffc000007807 */ /* 0x000fe20005000000 */
[C---:B------:R-:W-:Y:S01]  /*1e40*/  HMMA.16816.F32 R76, R8.reuse, R6, RZ ;  /* 0x00000006084c723c */ /* 0x040fe200000018ff */
[C---:B------:R-:W-:Y:S01]  /*1e50*/  IADD3 R233, R227.reuse, 0x1000, RZ ;  /* 0x00001000e3e97810 */ /* 0x040fe20007ffe0ff */
[----:B------:R-:W2:Y:S01]  /*1e60*/  LDSM.16.M88.4 R36, [R227+0x1000] ;  /* 0x00100000e324783b */ /* 0x000ea20000000200 */
[C---:B------:R-:W-:Y:S01]  /*1e70*/  IADD3 R232, R227.reuse, 0x1800, RZ ;  /* 0x00001800e3e87810 */ /* 0x040fe20007ffe0ff */
[----:B------:R-:W-:Y:S01]  /*1e80*/  IMAD.IADD R222, R216, 0x1, R0 ;  /* 0x00000001d8de7824 */ /* 0x000fe200078e0200 */
[C---:B------:R-:W-:Y:S01]  /*1e90*/  IADD3 R231, R227.reuse, 0x2000, RZ ;  /* 0x00002000e3e77810 */ /* 0x040fe20007ffe0ff */
[----:B------:R-:W3:Y:S01]  /*1ea0*/  LDSM.16.M88.4 R40, [R227+0x800] ;  /* 0x00080000e328783b */ /* 0x000ee20000000200 */
[----:B------:R-:W-:Y:S01]  /*1eb0*/  IMAD.IADD R221, R0, 0x1, R227 ;  /* 0x0000000100dd7824 */ /* 0x000fe200078e02e3 */
[----:B------:R-:W-:Y:S01]  /*1ec0*/  HMMA.16816.F32 R60, R8, R48, RZ ;  /* 0x00000030083c723c */ /* 0x000fe200000018ff */
[----:B------:R-:W-:Y:S01]  /*1ed0*/  IMAD.U32 R0, RZ, RZ, UR10 ;  /* 0x0000000aff007e24 */ /* 0x000fe2000f8e00ff */
[----:B------:R-:W4:Y:S01]  /*1ee0*/  LDSM.16.M88.4 R32, [R227+0x1800] ;  /* 0x00180000e320783b */ /* 0x000f220000000200 */
[----:B------:R-:W-:-:S02]  /*1ef0*/  IADD3 R230, R227, 0x2800, RZ ;  /* 0x00002800e3e67810 */ /* 0x000fc40007ffe0ff */
[----:B------:R-:W-:Y:S01]  /*1f00*/  IMAD R0, R0, 0x40, R3 ;  /* 0x0000004000007824 */ /* 0x000fe200078e0203 */
[----:B------:R-:W-:Y:S01]  /*1f10*/  LDSM.16.M88.4 R88, [R222+0x9800] ;  /* 0x00980000de58783b */ /* 0x000fe20000000200 */
[C---:B------:R-:W-:Y:S01]  /*1f20*/  IADD3 R229, R227.reuse, 0x3000, RZ ;  /* 0x00003000e3e57810 */ /* 0x040fe20007ffe0ff */
[C---:B------:R-:W-:Y:S01]  /*1f30*/  HMMA.16816.F32 R84, R8.reuse, R26, RZ ;  /* 0x0000001a0854723c */ /* 0x040fe200000018ff */
[----:B------:R-:W-:Y:S01]  /*1f40*/  IADD3 R228, R227, 0x3800, RZ ;  /* 0x00003800e3e47810 */ /* 0x000fe20007ffe0ff */
[----:B------:R-:W-:Y:S01]  /*1f50*/  LDSM.16.M88.4 R28, [R222+0x8800] ;  /* 0x00880000de1c783b */ /* 0x000fe20000000200 */
[C---:B------:R-:W-:Y:S02]  /*1f60*/  IADD3 R3, R0.reuse, 0x1, RZ ;  /* 0x0000000100037810 */ /* 0x040fe40007ffe0ff */
[C---:B------:R-:W-:Y:S01]  /*1f70*/  ISETP.GE.AND P1, PT, R0.reuse, UR13, PT ;  /* 0x0000000d00007c0c */ /* 0x040fe2000bf26270 */
[----:B------:R-:W-:Y:S01]  /*1f80*/  LDSM.16.M88.4 R52, [R222+0x9000] ;  /* 0x00900000de34783b */ /* 0x000fe20000000200 */
[----:B------:R-:W-:Y:S01]  /*1f90*/  ISETP.GE.AND P0, PT, R3, UR13, PT ;  /* 0x0000000d03007c0c */ /* 0x000fe2000bf06270 */
[----:B------:R-:W-:Y:S01]  /*1fa0*/  HMMA.16816.F32 R80, R8, R50, RZ ;  /* 0x000000320850723c */ /* 0x000fe200000018ff */
[C---:B------:R-:W-:Y:S01]  /*1fb0*/  IADD3 R3, R0.reuse, 0x9, RZ ;  /* 0x0000000900037810 */ /* 0x040fe20007ffe0ff */
[----:B------:R-:W5:Y:S01]  /*1fc0*/  LDSM.16.M88.4 R8, [R226+0x2000] ;  /* 0x00200000e208783b */ /* 0x000f620000000200 */
[----:B------:R-:W-:-:S02]  /*1fd0*/  IADD3 R5, R0, 0x8, RZ ;  /* 0x0000000800057810 */ /* 0x000fc40007ffe0ff */
[----:B------:R-:W-:Y:S02]  /*1fe0*/  ISETP.GE.AND P5, PT, R3, UR13, PT ;  /* 0x0000000d03007c0c */ /* 0x000fe4000bfa6270 */
[C---:B------:R-:W-:Y:S01]  /*1ff0*/  IADD3 R3, R0.reuse, 0x18, RZ ;  /* 0x0000001800037810 */ /* 0x040fe20007ffe0ff */
[C---:B------:R-:W-:Y:S01]  /*2000*/  HMMA.16816.F32 R108, R20.reuse, R6, RZ ;  /* 0x00000006146c723c */ /* 0x040fe200000018ff */
[----:B------:R-:W-:Y:S02]  /*2010*/  ISETP.GE.AND P6, PT, R5, UR13, PT ;  /* 0x0000000d05007c0c */ /* 0x000fe4000bfc6270 */
[----:B------:R-:W-:Y:S02]  /*2020*/  ISETP.GE.AND P2, PT, R3, UR13, PT ;  /* 0x0000000d03007c0c */ /* 0x000fe4000bf46270 */
[C---:B------:R-:W-:Y:S02]  /*2030*/  IADD3 R3, R0.reuse, 0x19, RZ ;  /* 0x0000001900037810 */ /* 0x040fe40007ffe0ff */
[C---:B------:R-:W-:Y:S01]  /*2040*/  IADD3 R6, R0.reuse, 0x10, RZ ;  /* 0x0000001000067810 */ /* 0x040fe20007ffe0ff */
[----:B------:R-:W-:Y:S01]  /*2050*/  HMMA.16816.F32 R100, R20, R24, RZ ;  /* 0x000000181464723c */ /* 0x000fe200000018ff */
[----:B------:R-:W-:-:S02]  /*2060*/  IADD3 R5, R0, 0x11, RZ ;  /* 0x0000001100057810 */ /* 0x000fc40007ffe0ff */
[----:B------:R-:W-:Y:S02]  /*2070*/  ISETP.GE.AND P4, PT, R6, UR13, PT ;  /* 0x0000000d06007c0c */ /* 0x000fe4000bf86270 */
[----:B------:R-:W-:-:S03]  /*2080*/  ISETP.GE.AND P3, PT, R5, UR13, PT ;  /* 0x0000000d05007c0c */ /* 0x000fc6000bf66270 */
[C---:B------:R-:W-:Y:S01]  /*2090*/  HMMA.16816.F32 R128, R20.reuse, R26, RZ ;  /* 0x0000001a1480723c */ /* 0x040fe200000018ff */
[----:B------:R-:W4:Y:S07]  /*20a0*/  LDSM.16.M88.4 R24, [R222+0x8000] ;  /* 0x00800000de18783b */ /* 0x000f2e0000000200 */
[C---:B------:R-:W-:Y:S08]  /*20b0*/  HMMA.16816.F32 R96, R20.reuse, R48, RZ ;  /* 0x000000301460723c */ /* 0x040ff000000018ff */
[----:B------:R-:W-:Y:S01]  /*20c0*/  HMMA.16816.F32 R124, R20, R50, RZ ;  /* 0x00000032147c723c */ /* 0x000fe200000018ff */
[----:B------:R-:W5:Y:S07]  /*20d0*/  LDSM.16.M88.4 R20, [R226] ;  /* 0x00000000e214783b */ /* 0x000f6e0000000200 */
[C---:B-1----:R-:W-:Y:S08]  /*20e0*/  HMMA.16816.F32 R120, R12.reuse, R44, R68 ;  /* 0x0000002c0c78723c */ /* 0x042ff00000001844 */
[C---:B--2---:R-:W-:Y:S08]  /*20f0*/  HMMA.16816.F32 R92, R12.reuse, R36, R56 ;  /* 0x000000240c5c723c */ /* 0x044ff00000001838 */
[C---:B---3--:R-:W-:Y:S08]  /*2100*/  HMMA.16816.F32 R116, R12.reuse, R40, R64 ;  /* 0x000000280c74723c */ /* 0x048ff00000001840 */
[C---:B----4-:R-:W-:Y:S08]  /*2110*/  HMMA.16816.F32 R60, R12.reuse, R32, R60 ;  /* 0x000000200c3c723c */ /* 0x050ff0000000183c */
[C---:B------:R-:W-:Y:S08]  /*2120*/  HMMA.16816.F32 R76, R12.reuse, R46, R76 ;  /* 0x0000002e0c4c723c */ /* 0x040ff0000000184c */
[C---:B------:R-:W-:Y:S08]  /*2130*/  HMMA.16816.F32 R72, R12.reuse, R42, R72 ;  /* 0x0000002a0c48723c */ /* 0x040ff00000001848 */
[C---:B------:R-:W-:Y:S08]  /*2140*/  HMMA.16816.F32 R68, R12.reuse, R38, R84 ;  /* 0x000000260c44723c */ /* 0x040ff00000001854 */
[----:B------:R-:W-:Y:S08]  /*2150*/  HMMA.16816.F32 R56, R12, R34, R80 ;  /* 0x000000220c38723c */ /* 0x000ff00000001850 */
[C---:B------:R-:W-:Y:S08]  /*2160*/  HMMA.16816.F32 R12, R16.reuse, R40, R104 ;  /* 0x00000028100c723c */ /* 0x040ff00000001868 */
[C---:B------:R-:W-:Y:S08]  /*2170*/  HMMA.16816.F32 R48, R16.reuse, R44, R112 ;  /* 0x0000002c1030723c */ /* 0x040ff00000001870 */
[C---:B------:R-:W-:Y:S08]  /*2180*/  HMMA.16816.F32 R40, R16.reuse, R42, R132 ;  /* 0x0000002a1028723c */ /* 0x040ff00000001884 */
[C---:B------:R-:W-:Y:S08]  /*2190*/  HMMA.16816.F32 R44, R16.reuse, R46, R108 ;  /* 0x0000002e102c723c */ /* 0x040ff0000000186c */
[C---:B------:R-:W-:Y:S08]  /*21a0*/  HMMA.16816.F32 R84, R16.reuse, R32, R96 ;  /* 0x000000201054723c */ /* 0x040ff00000001860 */
[C---:B------:R-:W-:Y:S08]  /*21b0*/  HMMA.16816.F32 R80, R16.reuse, R36, R100 ;  /* 0x000000241050723c */ /* 0x040ff00000001864 */
[C---:B------:R-:W-:Y:S01]  /*21c0*/  HMMA.16816.F32 R64, R16.reuse, R38, R128 ;  /* 0x000000261040723c */ /* 0x040fe20000001880 */
[----:B------:R-:W-:Y:S07]  /*21d0*/  LDSM.16.M88.4 R36, [R221] ;  /* 0x00000000dd24783b */ /* 0x000fee0000000200 */
[----:B------:R-:W-:Y:S01]  /*21e0*/  HMMA.16816.F32 R96, R16, R34, R124 ;  /* 0x000000221060723c */ /* 0x000fe2000000187c */
[----:B------:R-:W-:Y:S04]  /*21f0*/  LDSM.16.M88.4 R32, [R221+0x800] ;  /* 0x00080000dd20783b */ /* 0x000fe80000000200 */
[----:B------:R-:W-:Y:S03]  /*2200*/  LDSM.16.M88.4 R16, [R223+0x6000] ;  /* 0x00600000df10783b */ /* 0x000fe60000000200 */
[C---:B-----5:R-:W-:Y:S08]  /*2210*/  HMMA.16816.F32 R132, R8.reuse, R88, R60 ;  /* 0x000000580884723c */ /* 0x060ff0000000183c */
[C---:B------:R-:W-:Y:S08]  /*2220*/  HMMA.16816.F32 R100, R8.reuse, R24, R120 ;  /* 0x000000180864723c */ /* 0x040ff00000001878 */
[C---:B------:R-:W-:Y:S08]  /*2230*/  HMMA.16816.F32 R124, R8.reuse, R28, R116 ;  /* 0x0000001c087c723c */ /* 0x040ff00000001874 */
[C---:B------:R-:W-:Y:S08]  /*2240*/  HMMA.16816.F32 R128, R8.reuse, R52, R92 ;  /* 0x000000340880723c */ /* 0x040ff0000000185c */
[C---:B------:R-:W-:Y:S08]  /*2250*/  HMMA.16816.F32 R60, R8.reuse, R26, R76 ;  /* 0x0000001a083c723c */ /* 0x040ff0000000184c */
[C---:B------:R-:W-:Y:S08]  /*2260*/  HMMA.16816.F32 R72, R8.reuse, R30, R72 ;  /* 0x0000001e0848723c */ /* 0x040ff00000001848 */
[C---:B------:R-:W-:Y:S08]  /*2270*/  HMMA.16816.F32 R92, R8.reuse, R54, R68 ;  /* 0x00000036085c723c */ /* 0x040ff00000001844 */
[----:B------:R-:W-:Y:S01]  /*2280*/  HMMA.16816.F32 R76, R8, R90, R56 ;  /* 0x0000005a084c723c */ /* 0x000fe20000001838 */
[----:B------:R-:W1:Y:S04]  /*2290*/  LDSM.16.M88.4 R8, [R225+0x2000] ;  /* 0x00200000e108783b */ /* 0x000e680000000200 */
[----:B------:R-:W-:Y:S03]  /*22a0*/  LDSM.16.M88.4 R56, [R216+0xb000] ;  /* 0x00b00000d838783b */ /* 0x000fe60000000200 */
[C---:B------:R-:W-:Y:S08]  /*22b0*/  HMMA.16816.F32 R120, R20.reuse, R24, R48 ;  /* 0x000000181478723c */ /* 0x040ff00000001830 */
[C---:B------:R-:W-:Y:S01]  /*22c0*/  HMMA.16816.F32 R108, R20.reuse, R28, R12 ;  /* 0x0000001c146c723c */ /* 0x040fe2000000180c */
[----:B------:R-:W-:Y:S07]  /*22d0*/  LDSM.16.M88.4 R12, [R225] ;  /* 0x00000000e10c783b */ /* 0x000fee0000000200 */
[C---:B------:R-:W-:Y:S01]  /*22e0*/  HMMA.16816.F32 R116, R20.reuse, R30, R40 ;  /* 0x0000001e1474723c */ /* 0x040fe20000001828 */
[----:B------:R-:W2:Y:S04]  /*22f0*/  LDSM.16.M88.4 R28, [R221+0x1000] ;  /* 0x00100000dd1c783b */ /* 0x000ea80000000200 */
[----:B------:R-:W-:Y:S03]  /*2300*/  LDSM.16.M88.4 R40, [R216+0xa000] ;  /* 0x00a00000d828783b */ /* 0x000fe60000000200 */
[C---:B------:R-:W-:Y:S01]  /*2310*/  HMMA.16816.F32 R48, R20.reuse, R26, R44 ;  /* 0x0000001a1430723c */ /* 0x040fe2000000182c */
[----:B------:R-:W3:Y:S04]  /*2320*/  LDSM.16.M88.4 R24, [R221+0x1800] ;  /* 0x00180000dd18783b */ /* 0x000ee80000000200 */
[----:B------:R-:W4:Y:S03]  /*2330*/  LDSM.16.M88.4 R44, [R216+0xa800] ;  /* 0x00a80000d82c783b */ /* 0x000f260000000200 */
[C---:B------:R-:W-:Y:S08]  /*2340*/  HMMA.16816.F32 R112, R20.reuse, R52, R80 ;  /* 0x000000341470723c */ /* 0x040ff00000001850 */
[C---:B------:R-:W-:Y:S01]  /*2350*/  HMMA.16816.F32 R104, R20.reuse, R54, R64 ;  /* 0x000000361468723c */ /* 0x040fe20000001840 */
[----:B------:R-:W5:Y:S07]  /*2360*/  LDSM.16.M88.4 R52, [R216+0xb800] ;  /* 0x00b80000d834783b */ /* 0x000f6e0000000200 */
[C---:B------:R-:W-:Y:S08]  /*2370*/  HMMA.16816.F32 R84, R20.reuse, R88, R84 ;  /* 0x000000581454723c */ /* 0x040ff00000001854 */
[----:B------:R-:W-:Y:S01]  /*2380*/  HMMA.16816.F32 R68, R20, R90, R96 ;  /* 0x0000005a1444723c */ /* 0x000fe20000001860 */
[----:B------:R-:W3:Y:S07]  /*2390*/  LDSM.16.M88.4 R20, [R223+0x4000] ;  /* 0x00400000df14783b */ /* 0x000eee0000000200 */
[C---:B-1----:R-:W-:Y:S08]  /*23a0*/  HMMA.16816.F32 R64, R8.reuse, R36, R100 ;  /* 0x000000240840723c */ /* 0x042ff00000001864 */
[C---:B------:R-:W-:Y:S08]  /*23b0*/  HMMA.16816.F32 R60, R8.reuse, R38, R60 ;  /* 0x00000026083c723c */ /* 0x040ff0000000183c */
[C---:B--2---:R-:W-:Y:S08]  /*23c0*/  HMMA.16816.F32 R96, R8.reuse, R28, R128 ;  /* 0x0000001c0860723c */ /* 0x044ff00000001880 */
[C---:B------:R-:W-:Y:S08]  /*23d0*/  HMMA.16816.F32 R92, R8.reuse, R30, R92 ;  /* 0x0000001e085c723c */ /* 0x040ff0000000185c */
[C---:B------:R-:W-:Y:S08]  /*23e0*/  HMMA.16816.F32 R80, R8.reuse, R32, R124 ;  /* 0x000000200850723c */ /* 0x040ff0000000187c */
[C---:B------:R-:W-:Y:S08]  /*23f0*/  HMMA.16816.F32 R100, R8.reuse, R34, R72 ;  /* 0x000000220864723c */ /* 0x040ff00000001848 */
[C---:B---3--:R-:W-:Y:S08]  /*2400*/  HMMA.16816.F32 R88, R8.reuse, R24, R132 ;  /* 0x000000180858723c */ /* 0x048ff00000001884 */
[----:B------:R-:W-:Y:S01]  /*2410*/  HMMA.16816.F32 R76, R8, R26, R76 ;  /* 0x0000001a084c723c */ /* 0x000fe2000000184c */
[----:B------:R-:W-:Y:S07]  /*2420*/  LDSM.16.M88.4 R8, [R224+0x6000] ;  /* 0x00600000e008783b */ /* 0x000fee0000000200 */
[C---:B------:R-:W-:Y:S08]  /*2430*/  HMMA.16816.F32 R72, R12.reuse, R36, R120 ;  /* 0x000000240c48723c */ /* 0x040ff00000001878 */
[C---:B------:R-:W-:Y:S01]  /*2440*/  HMMA.16816.F32 R48, R12.reuse, R38, R48 ;  /* 0x000000260c30723c */ /* 0x040fe20000001830 */
[----:B------:R-:W1:Y:S07]  /*2450*/  LDSM.16.M88.4 R36, [R227+0x2000] ;  /* 0x00200000e324783b */ /* 0x000e6e0000000200 */
[C---:B------:R-:W-:Y:S08]  /*2460*/  HMMA.16816.F32 R108, R12.reuse, R32, R108 ;  /* 0x000000200c6c723c */ /* 0x040ff0000000186c */
[C---:B------:R-:W-:Y:S01]  /*2470*/  HMMA.16816.F32 R120, R12.reuse, R34, R116 ;  /* 0x000000220c78723c */ /* 0x040fe20000001874 */
[----:B------:R-:W2:Y:S07]  /*2480*/  LDSM.16.M88.4 R32, [R227+0x2800] ;  /* 0x00280000e320783b */ /* 0x000eae0000000200 */
[C---:B------:R-:W-:Y:S08]  /*2490*/  HMMA.16816.F32 R132, R12.reuse, R28, R112 ;  /* 0x0000001c0c84723c */ /* 0x040ff00000001870 */
[C---:B------:R-:W-:Y:S01]  /*24a0*/  HMMA.16816.F32 R128, R12.reuse, R30, R104 ;  /* 0x0000001e0c80723c */ /* 0x040fe20000001868 */
[----:B------:R-:W3:Y:S07]  /*24b0*/  LDSM.16.M88.4 R28, [R227+0x3000] ;  /* 0x00300000e31c783b */ /* 0x000eee0000000200 */
[C---:B------:R-:W-:Y:S08]  /*24c0*/  HMMA.16816.F32 R124, R12.reuse, R24, R84 ;  /* 0x000000180c7c723c */ /* 0x040ff00000001854 */
[----:B------:R-:W-:Y:S01]  /*24d0*/  HMMA.16816.F32 R112, R12, R26, R68 ;  /* 0x0000001a0c70723c */ /* 0x000fe20000001844 */
[----:B------:R-:W1:Y:S04]  /*24e0*/  LDSM.16.M88.4 R24, [R227+0x3800] ;  /* 0x00380000e318783b */ /* 0x000e680000000200 */
[----:B------:R-:W1:Y:S03]  /*24f0*/  LDSM.16.M88.4 R12, [R224+0x4000] ;  /* 0x00400000e00c783b */ /* 0x000e660000000200 */
[C---:B------:R-:W-:Y:S08]  /*2500*/  HMMA.16816.F32 R104, R16.reuse, R40, R64 ;  /* 0x000000281068723c */ /* 0x040ff00000001840 */
[C---:B------:R-:W-:Y:S08]  /*2510*/  HMMA.16816.F32 R136, R16.reuse, R42, R60 ;  /* 0x0000002a1088723c */ /* 0x040ff0000000183c */
[C---:B------:R-:W-:Y:S08]  /*2520*/  HMMA.16816.F32 R140, R16.reuse, R56, R96 ;  /* 0x00000038108c723c */ /* 0x040ff00000001860 */
[C---:B------:R-:W-:Y:S08]  /*2530*/  HMMA.16816.F32 R116, R16.reuse, R58, R92 ;  /* 0x0000003a1074723c */ /* 0x040ff0000000185c */
[C---:B----4-:R-:W-:Y:S08]  /*2540*/  HMMA.16816.F32 R148, R16.reuse, R44, R80 ;  /* 0x0000002c1094723c */ /* 0x050ff00000001850 */
[C---:B------:R-:W-:Y:S08]  /*2550*/  HMMA.16816.F32 R144, R16.reuse, R46, R100 ;  /* 0x0000002e1090723c */ /* 0x040ff00000001864 */
[C---:B-----5:R-:W-:Y:S08]  /*2560*/  HMMA.16816.F32 R96, R16.reuse, R52, R88 ;  /* 0x000000341060723c */ /* 0x060ff00000001858 */
[----:B------:R-:W-:Y:S01]  /*2570*/  HMMA.16816.F32 R92, R16, R54, R76 ;  /* 0x00000036105c723c */ /* 0x000fe2000000184c */
[----:B------:R-:W-:Y:S07]  /*2580*/  LDSM.16.M88.4 R16, [R226+0x6000] ;  /* 0x00600000e210783b */ /* 0x000fee0000000200 */
[C---:B------:R-:W-:Y:S08]  /*2590*/  HMMA.16816.F32 R88, R20.reuse, R40, R72 ;  /* 0x000000281458723c */ /* 0x040ff00000001848 */
[C---:B------:R-:W-:Y:S01]  /*25a0*/  HMMA.16816.F32 R84, R20.reuse, R42, R48 ;  /* 0x0000002a1454723c */ /* 0x040fe20000001830 */
[----:B------:R-:W-:Y:S04]  /*25b0*/  LDSM.16.M88.4 R40, [R222+0xa800] ;  /* 0x00a80000de28783b */ /* 0x000fe80000000200 */
[----:B------:R-:W-:Y:S03]  /*25c0*/  LDSM.16.M88.4 R48, [R222+0xb800] ;  /* 0x00b80000de30783b */ /* 0x000fe60000000200 */
[C---:B------:R-:W-:Y:S08]  /*25d0*/  HMMA.16816.F32 R80, R20.reuse, R44, R108 ;  /* 0x0000002c1450723c */ /* 0x040ff0000000186c */
[C---:B------:R-:W-:Y:S01]  /*25e0*/  HMMA.16816.F32 R76, R20.reuse, R46, R120 ;  /* 0x0000002e144c723c */ /* 0x040fe20000001878 */
[----:B------:R-:W4:Y:S07]  /*25f0*/  LDSM.16.M88.4 R44, [R222+0xa000] ;  /* 0x00a00000de2c783b */ /* 0x000f2e0000000200 */
[C---:B------:R-:W-:Y:S08]  /*2600*/  HMMA.16816.F32 R68, R20.reuse, R58, R128 ;  /* 0x0000003a1444723c */ /* 0x040ff00000001880 */
[C---:B------:R-:W-:Y:S08]  /*2610*/  HMMA.16816.F32 R64, R20.reuse, R52, R124 ;  /* 0x000000341440723c */ /* 0x040ff0000000187c */
[C---:B------:R-:W-:Y:S01]  /*2620*/  HMMA.16816.F32 R60, R20.reuse, R54, R112 ;  /* 0x00000036143c723c */ /* 0x040fe20000001870 */
[----:B------:R-:W5:Y:S07]  /*2630*/  LDSM.16.M88.4 R52, [R222+0xb000] ;  /* 0x00b00000de34783b */ /* 0x000f6e0000000200 */
[----:B------:R-:W-:Y:S01]  /*2640*/  HMMA.16816.F32 R72, R20, R56, R132 ;  /* 0x000000381448723c */ /* 0x000fe20000001884 */
[----:B------:R-:W4:Y:S07]  /*2650*/  LDSM.16.M88.4 R20, [R226+0x4000] ;  /* 0x00400000e214783b */ /* 0x000f2e0000000200 */
[C---:B-1----:R-:W-:Y:S08]  /*2660*/  HMMA.16816.F32 R56, R8.reuse, R36, R104 ;  /* 0x000000240838723c */ /* 0x042ff00000001868 */
[C---:B------:R-:W-:Y:S08]  /*2670*/  HMMA.16816.F32 R100, R8.reuse, R38, R136 ;  /* 0x000000260864723c */ /* 0x040ff00000001888 */
[C---:B--2---:R-:W-:Y:S08]  /*2680*/  HMMA.16816.F32 R112, R8.reuse, R32, R148 ;  /* 0x000000200870723c */ /* 0x044ff00000001894 */
[C---:B------:R-:W-:Y:S08]  /*2690*/  HMMA.16816.F32 R120, R8.reuse, R34, R144 ;  /* 0x000000220878723c */ /* 0x040ff00000001890 */
[C---:B---3--:R-:W-:Y:S08]  /*26a0*/  HMMA.16816.F32 R124, R8.reuse, R28, R140 ;  /* 0x0000001c087c723c */ /* 0x048ff0000000188c */
[C---:B------:R-:W-:Y:S08]  /*26b0*/  HMMA.16816.F32 R116, R8.reuse, R30, R116 ;  /* 0x0000001e0874723c */ /* 0x040ff00000001874 */
[C---:B------:R-:W-:Y:S08]  /*26c0*/  HMMA.16816.F32 R108, R8.reuse, R24, R96 ;  /* 0x00000018086c723c */ /* 0x040ff00000001860 */
[----:B------:R-:W-:Y:S01]  /*26d0*/  HMMA.16816.F32 R104, R8, R26, R92 ;  /* 0x0000001a0868723c */ /* 0x000fe2000000185c */
[----:B------:R-:W-:Y:S07]  /*26e0*/  LDSM.16.M88.4 R8, [R225+0x6000] ;  /* 0x00600000e108783b */ /* 0x000fee0000000200 */
[C---:B------:R-:W-:Y:S08]  /*26f0*/  HMMA.16816.F32 R92, R12.reuse, R36, R88 ;  /* 0x000000240c5c723c */ /* 0x040ff00000001858 */
[C---:B------:R-:W-:Y:S08]  /*2700*/  HMMA.16816.F32 R88, R12.reuse, R38, R84 ;  /* 0x000000260c58723c */ /* 0x040ff00000001854 */
[C---:B------:R-:W-:Y:S08]  /*2710*/  HMMA.16816.F32 R36, R12.reuse, R32, R80 ;  /* 0x000000200c24723c */ /* 0x040ff00000001850 */
[C---:B------:R-:W-:Y:S08]  /*2720*/  HMMA.16816.F32 R80, R12.reuse, R30, R68 ;  /* 0x0000001e0c50723c */ /* 0x040ff00000001844 */
[C---:B------:R-:W-:Y:S08]  /*2730*/  HMMA.16816.F32 R68, R12.reuse, R24, R64 ;  /* 0x000000180c44723c */ /* 0x040ff00000001840 */
[C---:B------:R-:W-:Y:S08]  /*2740*/  HMMA.16816.F32 R32, R12.reuse, R34, R76 ;  /* 0x000000220c20723c */ /* 0x040ff0000000184c */
[C---:B------:R-:W-:Y:S01]  /*2750*/  HMMA.16816.F32 R84, R12.reuse, R28, R72 ;  /* 0x0000001c0c54723c */ /* 0x040fe20000001848 */
[----:B------:R-:W-:Y:S07]  /*2760*/  LDSM.16.M88.4 R28, [R221+0x2800] ;  /* 0x00280000dd1c783b */ /* 0x000fee0000000200 */
[----:B------:R-:W-:Y:S01]  /*2770*/  HMMA.16816.F32 R64, R12, R26, R60 ;  /* 0x0000001a0c40723c */ /* 0x000fe2000000183c */
[----:B------:R-:W-:Y:S04]  /*2780*/  LDSM.16.M88.4 R24, [R221+0x2000] ;  /* 0x00200000dd18783b */ /* 0x000fe80000000200 */
[----:B------:R-:W1:Y:S03]  /*2790*/  LDSM.16.M88.4 R12, [R225+0x4000] ;  /* 0x00400000e10c783b */ /* 0x000e660000000200 */
[C---:B----4-:R-:W-:Y:S08]  /*27a0*/  HMMA.16816.F32 R60, R16.reuse, R46, R100 ;  /* 0x0000002e103c723c */ /* 0x050ff00000001864 */
[C---:B------:R-:W-:Y:S08]  /*27b0*/  HMMA.16816.F32 R56, R16.reuse, R44, R56 ;  /* 0x0000002c1038723c */ /* 0x040ff00000001838 */
[C---:B------:R-:W-:Y:S08]  /*27c0*/  HMMA.16816.F32 R76, R16.reuse, R40, R112 ;  /* 0x00000028104c723c */ /* 0x040ff00000001870 */
[C---:B------:R-:W-:Y:S08]  /*27d0*/  HMMA.16816.F32 R96, R16.reuse, R42, R120 ;  /* 0x0000002a1060723c */ /* 0x040ff00000001878 */
[C---:B-----5:R-:W-:Y:S08]  /*27e0*/  HMMA.16816.F32 R100, R16.reuse, R52, R124 ;  /* 0x000000341064723c */ /* 0x060ff0000000187c */
[C---:B------:R-:W-:Y:S08]  /*27f0*/  HMMA.16816.F32 R116, R16.reuse, R54, R116 ;  /* 0x000000361074723c */ /* 0x040ff00000001874 */
[C---:B------:R-:W-:Y:S08]  /*2800*/  HMMA.16816.F32 R108, R16.reuse, R48, R108 ;  /* 0x00000030106c723c */ /* 0x040ff0000000186c */
[----:B------:R-:W-:Y:S08]  /*2810*/  HMMA.16816.F32 R104, R16, R50, R104 ;  /* 0x000000321068723c */ /* 0x000ff00000001868 */
[C---:B------:R-:W-:Y:S08]  /*2820*/  HMMA.16816.F32 R16, R20.reuse, R44, R92 ;  /* 0x0000002c1410723c */ /* 0x040ff0000000185c */
[C---:B------:R-:W-:Y:S08]  /*2830*/  HMMA.16816.F32 R44, R20.reuse, R46, R88 ;  /* 0x0000002e142c723c */ /* 0x040ff00000001858 */
[C---:B------:R-:W-:Y:S01]  /*2840*/  HMMA.16816.F32 R72, R20.reuse, R42, R32 ;  /* 0x0000002a1448723c */ /* 0x040fe20000001820 */
[----:B------:R-:W2:Y:S07]  /*2850*/  LDSM.16.M88.4 R32, [R221+0x3000] ;  /* 0x00300000dd20783b */ /* 0x000eae0000000200 */
[C---:B------:R-:W-:Y:S08]  /*2860*/  HMMA.16816.F32 R36, R20.reuse, R40, R36 ;  /* 0x000000281424723c */ /* 0x040ff00000001824 */
[C---:B------:R-:W-:Y:S08]  /*2870*/  HMMA.16816.F32 R84, R20.reuse, R52, R84 ;  /* 0x000000341454723c */ /* 0x040ff00000001854 */
[C---:B------:R-:W-:Y:S08]  /*2880*/  HMMA.16816.F32 R80, R20.reuse, R54, R80 ;  /* 0x000000361450723c */ /* 0x040ff00000001850 */
[C---:B------:R-:W-:Y:S08]  /*2890*/  HMMA.16816.F32 R88, R20.reuse, R48, R68 ;  /* 0x000000301458723c */ /* 0x040ff00000001844 */
[----:B------:R-:W-:Y:S08]  /*28a0*/  HMMA.16816.F32 R92, R20, R50, R64 ;  /* 0x00000032145c723c */ /* 0x000ff00000001840 */
[----:B-1----:R-:W-:Y:S01]  /*28b0*/  HMMA.16816.F32 R20, R12, R24, R16 ;  /* 0x000000180c14723c */ /* 0x002fe20000001810 */
[----:B------:R-:W1:Y:S01]  /*28c0*/  LDSM.16.M88.4 R16, [R221+0x3800] ;  /* 0x00380000dd10783b */ /* 0x000e620000000200 */
[----:B------:R-:W-:-:S06]  /*28d0*/  DEPBAR.LE SB0, 0x0 ;  /* 0x000080000000791a */ /* 0x000fcc0000000000 */
[C---:B------:R-:W-:Y:S08]  /*28e0*/  HMMA.16816.F32 R56, R8.reuse, R24, R56 ;  /* 0x000000180838723c */ /* 0x040ff00000001838 */
[-C--:B------:R-:W-:Y:S08]  /*28f0*/  HMMA.16816.F32 R60, R8, R26.reuse, R60 ;  /* 0x0000001a083c723c */ /* 0x080ff0000000183c */
[----:B------:R-:W-:Y:S01]  /*2900*/  HMMA.16816.F32 R24, R12, R26, R44 ;  /* 0x0000001a0c18723c */ /* 0x000fe2000000182c */
[----:B------:R-:W-:-:S02]  /*2910*/  FSEL R66, R22, -INF , !P1 ;  /* 0xff80000016427808 */ /* 0x000fc40004800000 */
[----:B------:R-:W-:Y:S02]  /*2920*/  FSEL R64, R20, -INF , !P1 ;  /* 0xff80000014407808 */ /* 0x000fe40004800000 */
[----:B------:R-:W-:-:S03]  /*2930*/  FSEL R65, R23, -INF , !P0 ;  /* 0xff80000017417808 */ /* 0x000fc60004000000 */
[----:B------:R-:W-:Y:S01]  /*2940*/  HMMA.16816.F32 R40, R12, R28, R36 ;  /* 0x0000001c0c28723c */ /* 0x000fe20000001824 */
[----:B------:R-:W-:-:S07]  /*2950*/  FSEL R67, R57, -INF , !P0 ;  /* 0xff80000039437808 */ /* 0x000fce0004000000 */
[C---:B------:R-:W-:Y:S07]  /*2960*/  HMMA.16816.F32 R36, R8.reuse, R28, R76 ;  /* 0x0000001c0824723c */ /* 0x040fee000000184c */
[----:B------:R-:W-:Y:S01]  /*2970*/  FSEL R79, R58, -INF , !P1 ;  /* 0xff8000003a4f7808 */ /* 0x000fe20004800000 */
[----:B------:R-:W-:Y:S01]  /*2980*/  HMMA.16816.F32 R52, R8, R30, R96 ;  /* 0x0000001e0834723c */ /* 0x000fe20000001860 */
[----:B------:R-:W-:Y:S02]  /*2990*/  FSEL R76, R56, -INF , !P1 ;  /* 0xff800000384c7808 */ /* 0x000fe40004800000 */
[----:B------:R-:W-:-:S02]  /*29a0*/  ISETP.GE.AND P1, PT, R3, UR13, PT ;  /* 0x0000000d03007c0c */ /* 0x000fc4000bf26270 */
[C---:B------:R-:W-:Y:S02]  /*29b0*/  IADD3 R3, R0.reuse, 0x20, RZ ;  /* 0x0000002000037810 */ /* 0x040fe40007ffe0ff */
[----:B------:R-:W-:Y:S01]  /*29c0*/  FSEL R78, R59, -INF , !P0 ;  /* 0xff8000003b4e7808 */ /* 0x000fe20004000000 */
[C---:B------:R-:W-:Y:S01]  /*29d0*/  HMMA.16816.F32 R48, R12.reuse, R30, R72 ;  /* 0x0000001e0c30723c */ /* 0x040fe20000001848 */
[----:B------:R-:W-:Y:S02]  /*29e0*/  FSEL R56, R21, -INF , !P0 ;  /* 0xff80000015387808 */ /* 0x000fe40004000000 */
[----:B------:R-:W-:Y:S02]  /*29f0*/  ISETP.GE.AND P0, PT, R3, UR13, PT ;  /* 0x0000000d03007c0c */ /* 0x000fe4000bf06270 */
[----:B------:R-:W-:Y:S02]  /*2a00*/  IADD3 R3, R0, 0x21, RZ ;  /* 0x0000002100037810 */ /* 0x000fe40007ffe0ff */
[----:B------:R-:W-:Y:S01]  /*2a10*/  FSEL R75, R60, -INF , !P6 ;  /* 0xff8000003c4b7808 */ /* 0x000fe20007000000 */
[----:B--2---:R-:W-:Y:S01]  /*2a20*/  HMMA.16816.F32 R68, R12, R32, R84 ;  /* 0x000000200c44723c */ /* 0x004fe20000001854 */
[----:B------:R-:W-:-:S02]  /*2a30*/  FSEL R60, R26, -INF , !P6 ;  /* 0xff8000001a3c7808 */ /* 0x000fc40007000000 */
[----:B------:R-:W-:Y:S02]  /*2a40*/  FSEL R58, R24, -INF , !P6 ;  /* 0xff800000183a7808 */ /* 0x000fe40007000000 */
[----:B------:R-:W-:Y:S02]  /*2a50*/  FSEL R77, R63, -INF , !P5 ;  /* 0xff8000003f4d7808 */ /* 0x000fe40006800000 */
[----:B------:R-:W-:Y:S01]  /*2a60*/  FSEL R84, R62, -INF , !P6 ;  /* 0xff8000003e547808 */ /* 0x000fe20007000000 */
[----:B-1----:R-:W-:Y:S01]  /*2a70*/  HMMA.16816.F32 R20, R8, R16, R108 ;  /* 0x000000100814723c */ /* 0x002fe2000000186c */
[----:B------:R-:W-:Y:S02]  /*2a80*/  ISETP.GE.AND P6, PT, R3, UR13, PT ;  /* 0x0000000d03007c0c */ /* 0x000fe4000bfc6270 */
[----:B------:R-:W-:Y:S02]  /*2a90*/  IADD3 R3, R0, 0x28, RZ ;  /* 0x0000002800037810 */ /* 0x000fe40007ffe0ff */
[----:B------:R-:W-:-:S02]  /*2aa0*/  FSEL R63, R61, -INF , !P5 ;  /* 0xff8000003d3f7808 */ /* 0x000fc40006800000 */
[----:B------:R-:W-:Y:S01]  /*2ab0*/  FSEL R59, R27, -INF , !P5 ;  /* 0xff8000001b3b7808 */ /* 0x000fe20006800000 */
[C---:B------:R-:W-:Y:S01]  /*2ac0*/  HMMA.16816.F32 R44, R8.reuse, R32, R100 ;  /* 0x00000020082c723c */ /* 0x040fe20000001864 */
[----:B------:R-:W-:Y:S02]  /*2ad0*/  FSEL R57, R25, -INF , !P5 ;  /* 0xff80000019397808 */ /* 0x000fe40006800000 */
[----:B------:R-:W-:Y:S02]  /*2ae0*/  ISETP.GE.AND P5, PT, R3, UR13, PT ;  /* 0x0000000d03007c0c */ /* 0x000fe4000bfa6270 */
[----:B------:R-:W-:Y:S02]  /*2af0*/  IADD3 R3, R0, 0x29, RZ ;  /* 0x0000002900037810 */ /* 0x000fe40007ffe0ff */
[----:B------:R-:W-:Y:S01]  /*2b00*/  FSEL R73, R38, -INF , !P4 ;  /* 0xff80000026497808 */ /* 0x000fe20006000000 */
[----:B------:R-:W-:Y:S01]  /*2b10*/  HMMA.16816.F32 R28, R8, R34, R116 ;  /* 0x00000022081c723c */ /* 0x000fe20000001874 */
[----:B------:R-:W-:-:S02]  /*2b20*/  FSEL R42, R42, -INF , !P4 ;  /* 0xff8000002a2a7808 */ /* 0x000fc40006000000 */
[----:B------:R-:W-:Y:S02]  /*2b30*/  FSEL R62, R36, -INF , !P4 ;  /* 0xff800000243e7808 */ /* 0x000fe40006000000 */
[----:B------:R-:W-:Y:S02]  /*2b40*/  FSEL R38, R40, -INF , !P4 ;  /* 0xff80000028267808 */ /* 0x000fe40006000000 */
[----:B------:R-:W-:Y:S01]  /*2b50*/  ISETP.GE.AND P4, PT, R3, UR13, PT ;  /* 0x0000000d03007c0c */ /* 0x000fe2000bf86270 */
[----:B------:R-:W-:Y:S01]  /*2b60*/  HMMA.16816.F32 R8, R8, R18, R104 ;  /* 0x000000120808723c */ /* 0x000fe20000001868 */
[----:B------:R-:W-:Y:S02]  /*2b70*/  IADD3 R3, R0, 0x30, RZ ;  /* 0x0000003000037810 */ /* 0x000fe40007ffe0ff */
[----:B------:R-:W-:Y:S02]  /*2b80*/  FSEL R74, R39, -INF , !P3 ;  /* 0xff800000274a7808 */ /* 0x000fe40005800000 */
        /* <DEDUP_REMOVED lines=11> */
[----:B------:R-:W-:Y:S01]  /*2c40*/  FSEL R17, R48, -INF , !P2 ;  /* 0xff80000030117808 */ /* 0x000fe20005000000 */
[----:B------:R-:W-:Y:S01]  /*2c50*/  HMMA.16816.F32 R12, R12, R18, R92 ;  /* 0x000000120c0c723c */ /* 0x000fe2000000185c */
[----:B------:R-:W-:Y:S02]  /*2c60*/  ISETP.GE.AND P2, PT, R3, UR13, PT ;  /* 0x0000000d03007c0c */ /* 0x000fe4000bf46270 */
[----:B------:R-:W-:Y:S02]  /*2c70*/  IADD3 R3, R0, 0x38, RZ ;  /* 0x0000003800037810 */ /* 0x000fe40007ffe0ff */
[----:B------:R-:W-:-:S02]  /*2c80*/  FSEL R48, R55, -INF , !P1 ;  /* 0xff80000037307808 */ /* 0x000fc40004800000 */
[----:B------:R-:W-:Y:S02]  /*2c90*/  FSEL R37, R51, -INF , !P1 ;  /* 0xff80000033257808 */ /* 0x000fe40004800000 */
[----:B------:R-:W-:Y:S02]  /*2ca0*/  FSEL R16, R49, -INF , !P1 ;  /* 0xff80000031107808 */ /* 0x000fe40004800000 */
[----:B------:R-:W-:Y:S02]  /*2cb0*/  IADD3 R0, R0, 0x39, RZ ;  /* 0x0000003900007810 */ /* 0x000fe40007ffe0ff */
[----:B------:R-:W-:Y:S02]  /*2cc0*/  ISETP.GE.AND P1, PT, R3, UR13, PT ;  /* 0x0000000d03007c0c */ /* 0x000fe4000bf26270 */
[----:B------:R-:W-:Y:S02]  /*2cd0*/  FSEL R3, R23, -INF , !P2 ;  /* 0xff80000017037808 */ /* 0x000fe40005000000 */
[----:B------:R-:W-:-:S02]  /*2ce0*/  FSEL R145, R70, -INF , !P0 ;  /* 0xff80000046917808 */ /* 0x000fc40004000000 */
[----:B------:R-:W-:Y:S01]  /*2cf0*/  FSEL R147, R46, -INF , !P0 ;  /* 0xff8000002e937808 */ /* 0x000fe20004000000 */
[----:B------:R1:W-:Y:S01]  /*2d00*/  STL [R1+0x8], R3 ;  /* 0x0000080301007387 */ /* 0x0003e20000100800 */
[----:B------:R-:W-:Y:S02]  /*2d10*/  FSEL R146, R44, -INF , !P0 ;  /* 0xff8000002c927808 */ /* 0x000fe40004000000 */
[----:B------:R-:W-:Y:S02]  /*2d20*/  FSEL R141, R68, -INF , !P0 ;  /* 0xff800000448d7808 */ /* 0x000fe40004000000 */
[----:B------:R-:W-:Y:S01]  /*2d30*/  ISETP.GE.AND P0, PT, R0, UR13, PT ;  /* 0x0000000d00007c0c */ /* 0x000fe2000bf06270 */
[----:B------:R-:W-:Y:S01]  /*2d40*/  IMAD.IADD R0, R152, 0x1, R153 ;  /* 0x0000000198007824 */ /* 0x000fe200078e0299 */
[----:B------:R-:W-:Y:S02]  /*2d50*/  FSEL R5, R10, -INF , !P1 ;  /* 0xff8000000a057808 */ /* 0x000fe40004800000 */
[----:B------:R-:W-:-:S02]  /*2d60*/  FSEL R249, R9, -INF , !P0 ;  /* 0xff80000009f97808 */ /* 0x000fc40004000000 */
[----:B------:R-:W-:Y:S01]  /*2d70*/  FSEL R157, R15, -INF , !P0 ;  /* 0xff8000000f9d7808 */ /* 0x000fe20004000000 */
[----:B------:R2:W-:Y:S01]  /*2d80*/  STL [R1+0x4], R5 ;  /* 0x0000040501007387 */ /* 0x0005e20000100800 */
[----:B------:R-:W-:Y:S02]  /*2d90*/  FSEL R152, R13, -INF , !P0 ;  /* 0xff8000000d987808 */ /* 0x000fe40004000000 */
[----:B------:R-:W-:Y:S02]  /*2da0*/  FSEL R144, R47, -INF , !P6 ;  /* 0xff8000002f907808 */ /* 0x000fe40007000000 */
[----:B------:R-:W-:Y:S02]  /*2db0*/  FSEL R140, R45, -INF , !P6 ;  /* 0xff8000002d8c7808 */ /* 0x000fe40007000000 */
[----:B------:R-:W-:Y:S02]  /*2dc0*/  FSEL R137, R71, -INF , !P6 ;  /* 0xff80000047897808 */ /* 0x000fe40007000000 */
[----:B------:R-:W-:-:S02]  /*2dd0*/  FSEL R136, R69, -INF , !P6 ;  /* 0xff80000045887808 */ /* 0x000fc40007000000 */
[----:B------:R-:W-:Y:S02]  /*2de0*/  FSEL R143, R30, -INF , !P5 ;  /* 0xff8000001e8f7808 */ /* 0x000fe40006800000 */
[----:B-1----:R-:W-:Y:S02]  /*2df0*/  FSEL R3, R11, -INF , !P0 ;  /* 0xff8000000b037808 */ /* 0x002fe40004000000 */
[----:B------:R-:W-:Y:S02]  /*2e00*/  PLOP3.LUT P0, PT, PT, PT, UP0, 0x80, 0x0 ;  /* 0x000000000000781c */ /* 0x000fe40003f0f008 */
[----:B------:R-:W-:Y:S01]  /*2e10*/  FSEL R139, R28, -INF , !P5 ;  /* 0xff8000001c8b7808 */ /* 0x000fe20006800000 */
[----:B------:R2:W-:Y:S01]  /*2e20*/  STL [R1], R3 ;  /* 0x0000000301007387 */ /* 0x0005e20000100800 */
[----:B------:R-:W-:Y:S02]  /*2e30*/  FSEL R142, R31, -INF , !P4 ;  /* 0xff8000001f8e7808 */ /* 0x000fe40006000000 */
[----:B------:R-:W-:-:S02]  /*2e40*/  FSEL R138, R29, -INF , !P4 ;  /* 0xff8000001d8a7808 */ /* 0x000fc40006000000 */
[----:B------:R-:W-:Y:S02]  /*2e50*/  FSEL R135, R34, -INF , !P5 ;  /* 0xff80000022877808 */ /* 0x000fe40006800000 */
[----:B------:R-:W-:Y:S02]  /*2e60*/  FSEL R133, R32, -INF , !P5 ;  /* 0xff80000020857808 */ /* 0x000fe40006800000 */
[----:B------:R-:W-:Y:S02]  /*2e70*/  FSEL R134, R35, -INF , !P4 ;  /* 0xff80000023867808 */ /* 0x000fe40006000000 */
[----:B------:R-:W-:Y:S02]  /*2e80*/  FSEL R132, R33, -INF , !P4 ;  /* 0xff80000021847808 */ /* 0x000fe40006000000 */
        /* <DEDUP_REMOVED lines=9> */
[----:B------:R-:W-:Y:S01]  /*2f20*/  FSEL R153, R12, -INF , !P1 ;  /* 0xff8000000c997808 */ /* 0x000fe20004800000 */
[----:B------:R-:W-:Y:S06]  /*2f30*/  BAR.SYNC.DEFER_BLOCKING 0x0 ;  /* 0x0000000000007b1d */ /* 0x000fec0000010000 */
[----:B------:R-:W-:Y:S05]  /*2f40*/  @!P0 BRA `(.L_x_5) ;  /* 0x000001d000008947 */ /* 0x000fea0003800000 */
[----:B--2---:R-:W-:Y:S01]  /*2f50*/  ULEA.HI.SX32 UR6, UR8, 0xfffffffe, 0x1a ;  /* 0xfffffffe08067891 */ /* 0x004fe2000f8fd23f */
[----:B------:R-:W-:-:S05]  /*2f60*/  IMAD.SHL.U32 R12, R156, 0x20, RZ ;  /* 0x000000209c0c7824 */ /* 0x000fca00078e00ff */
[----:B------:R-:W-:Y:S02]  /*2f70*/  IMAD.U32 R3, RZ, RZ, UR6 ;  /* 0x00000006ff037e24 */ /* 0x000fe4000f8e00ff */
[----:B------:R-:W-:-:S03]  /*2f80*/  IMAD.WIDE.U32 R6, R161, UR6, R162 ;  /* 0x00000006a1067c25 */ /* 0x000fc6000f8e00a2 */
[----:B------:R-:W-:Y:S01]  /*2f90*/  SHF.R.S32.HI R5, RZ, 0x1f, R3 ;  /* 0x0000001fff057819 */ /* 0x000fe20000011403 */
[----:B------:R-:W-:Y:S01]  /*2fa0*/  IMAD R3, R155, UR6, RZ ;  /* 0x000000069b037c24 */ /* 0x000fe2000f8e02ff */
[----:B------:R-:W-:-:S03]  /*2fb0*/  LEA R10, P2, R6, c[0x0][0x168], 0x1 ;  /* 0x00005a00060a7a11 */ /* 0x000fc600078408ff */
[----:B------:R-:W-:Y:S01]  /*2fc0*/  IMAD R3, R5, R161, R3 ;  /* 0x000000a105037224 */ /* 0x000fe200078e0203 */
[----:B------:R-:W-:Y:S02]  /*2fd0*/  SHF.L.U64.HI R5, R156, 0x5, R160 ;  /* 0x000000059c057819 */ /* 0x000fe400000102a0 */
[----:B------:R-:W-:Y:S01]  /*2fe0*/  IADD3 R8, P1, R12, R10, RZ ;  /* 0x0000000a0c087210 */ /* 0x000fe20007f3e0ff */
[----:B------:R-:W-:-:S05]  /*2ff0*/  IMAD.IADD R3, R7, 0x1, R3 ;  /* 0x0000000107037824 */ /* 0x000fca00078e0203 */
[----:B------:R-:W-:Y:S02]  /*3000*/  LEA.HI.X R11, R6, c[0x0][0x16c], R3, 0x1, P2 ;  /* 0x00005b00060b7a11 */ /* 0x000fe400010f0c03 */
[-C--:B------:R-:W-:Y:S02]  /*3010*/  IADD3 R6, P2, R8, R12.reuse, RZ ;  /* 0x0000000c08067210 */ /* 0x080fe40007f5e0ff */
[----:B------:R-:W-:Y:S01]  /*3020*/  IADD3.X R9, R5, R11, RZ, P1, !PT ;  /* 0x0000000b05097210 */ /* 0x000fe20000ffe4ff */
[----:B------:R-:W-:Y:S01]  /*3030*/  @!PT LDS RZ, [RZ] ;  /* 0x00000000fffff984 */ /* 0x000fe20000000800 */
[----:B------:R-:W-:Y:S01]  /*3040*/  @!PT LDS RZ, [RZ] ;  /* 0x00000000fffff984 */ /* 0x000fe20000000800 */
[----:B------:R-:W-:Y:S01]  /*3050*/  @!PT LDS RZ, [RZ] ;  /* 0x00000000fffff984 */ /* 0x000fe20000000800 */
[----:B------:R1:W-:Y:S01]  /*3060*/  LDGSTS.E.BYPASS.LTC128B.128 [R235+0x8000], [R10.64] ;  /* 0x080000000aeb7fae */ /* 0x0003e2000b901d50 */
[----:B------:R-:W-:-:S03]  /*3070*/  IADD3 R12, P1, R6, R12, RZ ;  /* 0x0000000c060c7210 */ /* 0x000fc60007f3e0ff */
[----:B------:R-:W-:Y:S01]  /*3080*/  IMAD.X R7, R9, 0x1, R5, P2 ;  /* 0x0000000109077824 */ /* 0x000fe200010e0605 */
[----:B------:R1:W-:Y:S04]  /*3090*/  LDGSTS.E.BYPASS.LTC128B.128 [R235+0xa000], [R10.64+0x80] ;  /* 0x0a0000800aeb7fae */ /* 0x0003e8000b901d50 */
[----:B------:R-:W-:Y:S01]  /*30a0*/  IADD3.X R13, R7, R5, RZ, P1, !PT ;  /* 0x00000005070d7210 */ /* 0x000fe20000ffe4ff */
[----:B------:R1:W-:Y:S04]  /*30b0*/  LDGSTS.E.BYPASS.LTC128B.128 [R235+0x8800], [R8.64] ;  /* 0x0880000008eb7fae */ /* 0x0003e8000b901d50 */
[----:B------:R1:W-:Y:S04]  /*30c0*/  LDGSTS.E.BYPASS.LTC128B.128 [R235+0xa800], [R8.64+0x80] ;  /* 0x0a80008008eb7fae */ /* 0x0003e8000b901d50 */
[----:B------:R1:W-:Y:S04]  /*30d0*/  LDGSTS.E.BYPASS.LTC128B.128 [R235+0x9000], [R6.64] ;  /* 0x0900000006eb7fae */ /* 0x0003e8000b901d50 */
[----:B------:R1:W-:Y:S04]  /*30e0*/  LDGSTS.E.BYPASS.LTC128B.128 [R235+0xb000], [R6.64+0x80] ;  /* 0x0b00008006eb7fae */ /* 0x0003e8000b901d50 */
[----:B------:R1:W-:Y:S04]  /*30f0*/  LDGSTS.E.BYPASS.LTC128B.128 [R235+0x9800], [R12.64] ;  /* 0x098000000ceb7fae */ /* 0x0003e8000b901d50 */
[----:B------:R1:W-:Y:S04]  /*3100*/  LDGSTS.E.BYPASS.LTC128B.128 [R235+0xb800], [R12.64+0x80] ;  /* 0x0b8000800ceb7fae */ /* 0x0003e8000b901d50 */
[----:B------:R-:W0:Y:S02]  /*3110*/  LDGDEPBAR ;  /* 0x00000000000079af */ /* 0x000e240000000000 */
.L_x_5:
[----:B--2---:R-:W-:Y:S01]  /*3120*/  FMNMX.FTZ R156, R64, R56, !PT ;  /* 0x00000038409c7209 */ /* 0x004fe20007810000 */
[----:B------:R2:W-:Y:S03]  /*3130*/  STL [R1+0x94], R235 ;  /* 0x000094eb01007387 */ /* 0x0005e60000100800 */
[----:B------:R-:W-:-:S04]  /*3140*/  FMNMX.FTZ R156, R58, R156, !PT ;  /* 0x0000009c3a9c7209 */ /* 0x000fc80007810000 */
[----:B------:R-:W-:-:S04]  /*3150*/  FMNMX.FTZ R156, R57, R156, !PT ;  /* 0x0000009c399c7209 */ /* 0x000fc80007810000 */
[----:B------:R-:W-:-:S04]  /*3160*/  FMNMX.FTZ R156, R38, R156, !PT ;  /* 0x0000009c269c7209 */ /* 0x000fc80007810000 */
[----:B------:R-:W-:-:S04]  /*3170*/  FMNMX.FTZ R156, R36, R156, !PT ;  /* 0x0000009c249c7209 */ /* 0x000fc80007810000 */
[----:B------:R-:W-:-:S04]  /*3180*/  FMNMX.FTZ R156, R17, R156, !PT ;  /* 0x0000009c119c7209 */ /* 0x000fc80007810000 */
[----:B------:R-:W-:Y:S02]  /*3190*/  FMNMX.FTZ R156, R16, R156, !PT ;  /* 0x0000009c109c7209 */ /* 0x000fe40007810000 */
[----:B------:R-:W-:Y:S01]  /*31a0*/  FMNMX.FTZ R3, R66, R65, !PT ;  /* 0x0000004142037209 */ /* 0x000fe20007810000 */
[----:B-12---:R-:W2:Y:S01]  /*31b0*/  LDL.LU R235, [R1] ;  /* 0x0000000001eb7983 */ /* 0x006ea20000300800 */
[----:B------:R-:W-:Y:S02]  /*31c0*/  FMNMX.FTZ R156, R141, R156, !PT ;  /* 0x0000009c8d9c7209 */ /* 0x000fe40007810000 */
[----:B------:R-:W-:Y:S01]  /*31d0*/  FMNMX.FTZ R3, R60, R3, !PT ;  /* 0x000000033c037209 */ /* 0x000fe20007810000 */
[----:B------:R-:W-:Y:S01]  /*31e0*/  STL [R1+0x90], R234 ;  /* 0x000090ea01007387 */ /* 0x000fe20000100800 */
[----:B------:R-:W-:Y:S02]  /*31f0*/  FMNMX.FTZ R156, R136, R156, !PT ;  /* 0x0000009c889c7209 */ /* 0x000fe40007810000 */
[----:B------:R-:W-:Y:S01]  /*3200*/  FMNMX.FTZ R3, R59, R3, !PT ;  /* 0x000000033b037209 */ /* 0x000fe20007810000 */
[----:B------:R-:W-:Y:S01]  /*3210*/  STL [R1+0x8c], R233 ;  /* 0x00008ce901007387 */ /* 0x000fe20000100800 */
[----:B------:R-:W-:-:S02]  /*3220*/  FMNMX.FTZ R156, R133, R156, !PT ;  /* 0x0000009c859c7209 */ /* 0x000fc40007810000 */
[----:B------:R-:W-:Y:S01]  /*3230*/  FMNMX.FTZ R3, R42, R3, !PT ;  /* 0x000000032a037209 */ /* 0x000fe20007810000 */
[----:B------:R-:W-:Y:S01]  /*3240*/  STL [R1+0x88], R232 ;  /* 0x000088e801007387 */ /* 0x000fe20000100800 */
        /* <DEDUP_REMOVED lines=14> */
[----:B------:R-:W-:Y:S03]  /*3330*/  STL [R1+0x74], R227 ;  /* 0x000074e301007387 */ /* 0x000fe60000100800 */
[----:B------:R-:W-:Y:S01]  /*3340*/  FMNMX.FTZ R3, R135, R3, !PT ;  /* 0x0000000387037209 */ /* 0x000fe20007810000 */
[----:B------:R-:W1:Y:S03]  /*3350*/  SHFL.BFLY PT, R5, R156, 0x2, 0x1f ;  /* 0x0c401f009c057f89 */ /* 0x000e6600000e0000 */
[----:B------:R-:W-:Y:S01]  /*3360*/  FMNMX.FTZ R3, R134, R3, !PT ;  /* 0x0000000386037209 */ /* 0x000fe20007810000 */
[----:B------:R-:W-:Y:S04]  /*3370*/  STL [R1+0x70], R226 ;  /* 0x000070e201007387 */ /* 0x000fe80000100800 */
[----:B------:R-:W-:Y:S04]  /*3380*/  STL [R1+0x6c], R225 ;  /* 0x00006ce101007387 */ /* 0x000fe80000100800 */
[----:B------:R-:W-:Y:S04]  /*3390*/  STL [R1+0x68], R224 ;  /* 0x000068e001007387 */ /* 0x000fe80000100800 */
[----:B------:R-:W-:Y:S04]  /*33a0*/  STL [R1+0x64], R223 ;  /* 0x000064df01007387 */ /* 0x000fe80000100800 */
[----:B------:R-:W-:Y:S01]  /*33b0*/  STL [R1+0x60], R222 ;  /* 0x000060de01007387 */ /* 0x000fe20000100800 */
[----:B-1----:R-:W-:-:S03]  /*33c0*/  FMNMX.FTZ R156, R156, R5, !PT ;  /* 0x000000059c9c7209 */ /* 0x002fc60007810000 */
[----:B------:R-:W-:Y:S01]  /*33d0*/  STL [R1+0x5c], R221 ;  /* 0x00005cdd01007387 */ /* 0x000fe20000100800 */
[----:B------:R-:W-:Y:S02]  /*33e0*/  FMNMX.FTZ R5, R172, R3, !PT ;  /* 0x00000003ac057209 */ /* 0x000fe40007810000 */
[----:B------:R-:W-:Y:S01]  /*33f0*/  FMNMX.FTZ R3, R76, R67, !PT ;  /* 0x000000434c037209 */ /* 0x000fe20007810000 */
[----:B------:R-:W1:Y:S01]  /*3400*/  SHFL.BFLY PT, R6, R156, 0x1, 0x1f ;  /* 0x0c201f009c067f89 */ /* 0x000e6200000e0000 */
[----:B------:R-:W-:Y:S02]  /*3410*/  FMNMX.FTZ R5, R252, R5, !PT ;  /* 0x00000005fc057209 */ /* 0x000fe40007810000 */
[----:B------:R-:W-:Y:S01]  /*3420*/  FMNMX.FTZ R3, R75, R3, !PT ;  /* 0x000000034b037209 */ /* 0x000fe20007810000 */
[----:B------:R-:W-:Y:S01]  /*3430*/  STL [R1+0x58], R216 ;  /* 0x000058d801007387 */ /* 0x000fe20000100800 */
[----:B------:R-:W-:Y:S02]  /*3440*/  FMNMX.FTZ R5, R158, R5, !PT ;  /* 0x000000059e057209 */ /* 0x000fe40007810000 */
[----:B------:R-:W-:-:S02]  /*3450*/  FMNMX.FTZ R3, R63, R3, !PT ;  /* 0x000000033f037209 */ /* 0x000fc40007810000 */
[----:B------:R-:W-:Y:S02]  /*3460*/  FMNMX.FTZ R155, R157, R5, !PT ;  /* 0x000000059d9b7209 */ /* 0x000fe40007810000 */
[----:B-1----:R-:W-:-:S03]  /*3470*/  FMNMX.FTZ R156, R156, R6, !PT ;  /* 0x000000069c9c7209 */ /* 0x002fc60007810000 */
[----:B------:R-:W1:Y:S01]  /*3480*/  SHFL.BFLY PT, R6, R155, 0x2, 0x1f ;  /* 0x0c401f009b067f89 */ /* 0x000e6200000e0000 */
[C---:B------:R-:W-:Y:S01]  /*3490*/  FSETP.NEU.FTZ.AND P1, PT, R156.reuse, -INF , PT ;  /* 0xff8000009c00780b */ /* 0x040fe20003f3d000 */
[----:B------:R-:W-:Y:S02]  /*34a0*/  FMUL.FTZ R23, R156, c[0x0][0x23c] ;  /* 0x00008f009c177a20 */ /* 0x000fe40000410000 */
[----:B------:R3:W-:Y:S01]  /*34b0*/  STL [R1+0x98], R156 ;  /* 0x0000989c01007387 */ /* 0x0007e20000100800 */
[----:B-1----:R-:W-:-:S05]  /*34c0*/  FMNMX.FTZ R155, R155, R6, !PT ;  /* 0x000000069b9b7209 */ /* 0x002fca0007810000 */
[----:B------:R-:W1:Y:S01]  /*34d0*/  SHFL.BFLY PT, R7, R155, 0x1, 0x1f ;  /* 0x0c201f009b077f89 */ /* 0x000e6200000e0000 */
[----:B------:R-:W-:-:S03]  /*34e0*/  FSEL R23, R23, RZ, P1 ;  /* 0x000000ff17177208 */ /* 0x000fc60000800000 */
[----:B---3--:R-:W3:Y:S01]  /*34f0*/  LDL.LU R156, [R1+0x4] ;  /* 0x00000400019c7983 */ /* 0x008ee20000300800 */
[----:B------:R-:W-:Y:S01]  /*3500*/  FMNMX.FTZ R3, R62, R3, !PT ;  /* 0x000000033e037209 */ /* 0x000fe20007810000 */
[--C-:B------:R-:W-:Y:S02]  /*3510*/  FFMA.FTZ R5, R64, c[0x0][0x23c], -R23.reuse ;  /* 0x00008f0040057a23 */ /* 0x100fe40000010817 */
[----:B------:R-:W-:Y:S01]  /*3520*/  STL [R1+0xa4], R251 ;  /* 0x0000a4fb01007387 */ /* 0x000fe20000100800 */
[----:B------:R-:W-:Y:S01]  /*3530*/  FMNMX.FTZ R3, R61, R3, !PT ;  /* 0x000000033d037209 */ /* 0x000fe20007810000 */
[----:B------:R4:W-:Y:S01]  /*3540*/  MUFU.EX2 R186, R5 ;  /* 0x0000000500ba7308 */ /* 0x0009e20000000800 */
[----:B------:R-:W-:Y:S02]  /*3550*/  FFMA.FTZ R6, R57, c[0x0][0x23c], -R23 ;  /* 0x00008f0039067a23 */ /* 0x000fe40000010817 */
[----:B------:R-:W-:-:S04]  /*3560*/  FMNMX.FTZ R3, R41, R3, !PT ;  /* 0x0000000329037209 */ /* 0x000fc80007810000 */
[----:B------:R-:W-:Y:S01]  /*3570*/  FMNMX.FTZ R3, R40, R3, !PT ;  /* 0x0000000328037209 */ /* 0x000fe20007810000 */
[----:B------:R-:W-:Y:S03]  /*3580*/  MUFU.EX2 R225, R6 ;  /* 0x0000000600e17308 */ /* 0x000fe60000000800 */
[----:B------:R-:W-:Y:S02]  /*3590*/  FMNMX.FTZ R3, R146, R3, !PT ;  /* 0x0000000392037209 */ /* 0x000fe40007810000 */
[----:B-1----:R-:W-:Y:S01]  /*35a0*/  FMNMX.FTZ R155, R155, R7, !PT ;  /* 0x000000079b9b7209 */ /* 0x002fe20007810000 */
[----:B----4-:R-:W-:Y:S01]  /*35b0*/  FFMA.FTZ R5, R56, c[0x0][0x23c], -R23 ;  /* 0x00008f0038057a23 */ /* 0x010fe20000010817 */
[----:B------:R-:W-:-:S03]  /*35c0*/  FMNMX.FTZ R3, R140, R3, !PT ;  /* 0x000000038c037209 */ /* 0x000fc60007810000 */
[C---:B------:R-:W-:Y:S01]  /*35d0*/  FMUL.FTZ R22, R155.reuse, c[0x0][0x23c] ;  /* 0x00008f009b167a20 */ /* 0x040fe20000410000 */
[----:B------:R-:W-:Y:S01]  /*35e0*/  FSETP.NEU.FTZ.AND P1, PT, R155, -INF , PT ;  /* 0xff8000009b00780b */ /* 0x000fe20003f3d000 */
[----:B------:R1:W-:Y:S01]  /*35f0*/  STL [R1+0x9c], R155 ;  /* 0x00009c9b01007387 */ /* 0x0003e20000100800 */
[----:B------:R4:W1:Y:S01]  /*3600*/  MUFU.EX2 R185, R5 ;  /* 0x0000000500b97308 */ /* 0x0008620000000800 */
[----:B------:R-:W-:Y:S01]  /*3610*/  FMNMX.FTZ R3, R139, R3, !PT ;  /* 0x000000038b037209 */ /* 0x000fe20007810000 */
[----:B----4-:R-:W-:-:S06]  /*3620*/  FFMA.FTZ R5, R58, c[0x0][0x23c], -R23 ;  /* 0x00008f003a057a23 */ /* 0x010fcc0000010817 */
[----:B------:R4:W2:Y:S01]  /*3630*/  MUFU.EX2 R228, R5 ;  /* 0x0000000500e47308 */ /* 0x0008a20000000800 */
[----:B-1----:R-:W3:Y:S01]  /*3640*/  LDL.LU R155, [R1+0x8] ;  /* 0x00000800019b7983 */ /* 0x002ee20000300800 */
[----:B----4-:R-:W-:Y:S02]  /*3650*/  FMNMX.FTZ R5, R138, R3, !PT ;  /* 0x000000038a057209 */ /* 0x010fe40007810000 */
[----:B------:R-:W-:Y:S02]  /*3660*/  FMNMX.FTZ R3, R79, R78, !PT ;  /* 0x0000004e4f037209 */ /* 0x000fe40007810000 */
[----:B------:R-:W-:Y:S02]  /*3670*/  FMNMX.FTZ R5, R200, R5, !PT ;  /* 0x00000005c8057209 */ /* 0x000fe40007810000 */
[----:B------:R-:W-:Y:S02]  /*3680*/  FMNMX.FTZ R3, R84, R3, !PT ;  /* 0x0000000354037209 */ /* 0x000fe40007810000 */
[----:B------:R-:W-:-:S02]  /*3690*/  FMNMX.FTZ R154, R251, R5, !PT ;  /* 0x00000005fb9a7209 */ /* 0x000fc40007810000 */
[----:B------:R-:W-:Y:S01]  /*36a0*/  FMNMX.FTZ R5, R77, R3, !PT ;  /* 0x000000034d057209 */ /* 0x000fe20007810000 */
[----:B------:R-:W-:Y:S01]  /*36b0*/  FFMA.FTZ R3, R38, c[0x0][0x23c], -R23 ;  /* 0x00008f0026037a23 */ /* 0x000fe20000010817 */
[----:B------:R-:W-:Y:S02]  /*36c0*/  FMNMX.FTZ R154, R250, R154, !PT ;  /* 0x0000009afa9a7209 */ /* 0x000fe40007810000 */
[----:B------:R-:W-:Y:S01]  /*36d0*/  FMNMX.FTZ R5, R73, R5, !PT ;  /* 0x0000000549057209 */ /* 0x000fe20007810000 */
[----:B------:R1:W-:Y:S01]  /*36e0*/  MUFU.EX2 R221, R3 ;  /* 0x0000000300dd7308 */ /* 0x0003e20000000800 */
[----:B------:R-:W-:Y:S02]  /*36f0*/  FMNMX.FTZ R154, R249, R154, !PT ;  /* 0x0000009af99a7209 */ /* 0x000fe40007810000 */
[----:B------:R-:W-:Y:S02]  /*3700*/  FMNMX.FTZ R5, R74, R5, !PT ;  /* 0x000000054a057209 */ /* 0x000fe40007810000 */
[----:B------:R-:W-:Y:S01]  /*3710*/  FSEL R22, R22, RZ, P1 ;  /* 0x000000ff16167208 */ /* 0x000fe20000800000 */
[----:B------:R-:W4:Y:S01]  /*3720*/  SHFL.BFLY PT, R6, R154, 0x2, 0x1f ;  /* 0x0c401f009a067f89 */ /* 0x000f2200000e0000 */
[----:B------:R-:W-:-:S04]  /*3730*/  FMNMX.FTZ R5, R72, R5, !PT ;  /* 0x0000000548057209 */ /* 0x000fc80007810000 */
[----:B------:R-:W-:Y:S01]  /*3740*/  FMNMX.FTZ R5, R48, R5, !PT ;  /* 0x0000000530057209 */ /* 0x000fe20007810000 */
[----:B-1----:R-:W-:-:S04]  /*3750*/  FFMA.FTZ R3, R36, c[0x0][0x23c], -R23 ;  /* 0x00008f0024037a23 */ /* 0x002fc80000010817 */
[----:B------:R1:W-:Y:S02]  /*3760*/  MUFU.EX2 R123, R3 ;  /* 0x00000003007b7308 */ /* 0x0003e40000000800 */
[----:B-1----:R-:W-:-:S06]  /*3770*/  FFMA.FTZ R3, R17, c[0x0][0x23c], -R23 ;  /* 0x00008f0011037a23 */ /* 0x002fcc0000010817 */
[----:B------:R1:W-:Y:S02]  /*3780*/  MUFU.EX2 R127, R3 ;  /* 0x00000003007f7308 */ /* 0x0003e40000000800 */
[----:B-1----:R-:W-:Y:S01]  /*3790*/  FMNMX.FTZ R3, R147, R5, !PT ;  /* 0x0000000593037209 */ /* 0x002fe20007810000 */
[----:B------:R-:W-:-:S03]  /*37a0*/  FFMA.FTZ R5, R16, c[0x0][0x23c], -R23 ;  /* 0x00008f0010057a23 */ /* 0x000fc60000010817 */
[----:B------:R-:W-:Y:S02]  /*37b0*/  FMNMX.FTZ R3, R144, R3, !PT ;  /* 0x0000000390037209 */ /* 0x000fe40007810000 */
[----:B------:R1:W-:Y:S02]  /*37c0*/  MUFU.EX2 R226, R5 ;  /* 0x0000000500e27308 */ /* 0x0003e40000000800 */
[----:B------:R-:W-:-:S04]  /*37d0*/  FMNMX.FTZ R3, R143, R3, !PT ;  /* 0x000000038f037209 */ /* 0x000fc80007810000 */
[----:B------:R-:W-:Y:S01]  /*37e0*/  FMNMX.FTZ R3, R142, R3, !PT ;  /* 0x000000038e037209 */ /* 0x000fe20007810000 */
[----:B-1----:R-:W-:-:S04]  /*37f0*/  FFMA.FTZ R5, R66, c[0x0][0x23c], -R22 ;  /* 0x00008f0042057a23 */ /* 0x002fc80000010816 */
[----:B------:R1:W-:Y:S02]  /*3800*/  MUFU.EX2 R187, R5 ;  /* 0x0000000500bb7308 */ /* 0x0003e40000000800 */
[----:B-1----:R-:W-:Y:S01]  /*3810*/  FMNMX.FTZ R5, R170, R3, !PT ;  /* 0x00000003aa057209 */ /* 0x002fe20007810000 */
[----:B------:R-:W-:-:S05]  /*3820*/  FFMA.FTZ R3, R65, c[0x0][0x23c], -R22 ;  /* 0x00008f0041037a23 */ /* 0x000fca0000010816 */
[----:B------:R3:W1:Y:S01]  /*3830*/  MUFU.EX2 R168, R3 ;  /* 0x0000000300a87308 */ /* 0x0006620000000800 */
[----:B----4-:R-:W-:-:S05]  /*3840*/  FMNMX.FTZ R154, R154, R6, !PT ;  /* 0x000000069a9a7209 */ /* 0x010fca0007810000 */
[----:B------:R-:W4:Y:S02]  /*3850*/  SHFL.BFLY PT, R6, R154, 0x1, 0x1f ;  /* 0x0c201f009a067f89 */ /* 0x000f2400000e0000 */
[----:B----4-:R-:W-:-:S04]  /*3860*/  FMNMX.FTZ R154, R154, R6, !PT ;  /* 0x000000069a9a7209 */ /* 0x010fc80007810000 */
[C---:B------:R-:W-:Y:S01]  /*3870*/  FSETP.NEU.FTZ.AND P1, PT, R154.reuse, -INF , PT ;  /* 0xff8000009a00780b */ /* 0x040fe20003f3d000 */
[----:B------:R-:W-:-:S05]  /*3880*/  FMUL.FTZ R21, R154, c[0x0][0x23c] ;  /* 0x00008f009a157a20 */ /* 0x000fca0000410000 */
[----:B------:R-:W-:Y:S02]  /*3890*/  FSEL R21, R21, RZ, P1 ;  /* 0x000000ff15157208 */ /* 0x000fe40000800000 */
[----:B------:R-:W-:-:S05]  /*38a0*/  SHF.L.U32 R217, R0, 0x1, RZ ;  /* 0x0000000100d97819 */ /* 0x000fca00000006ff */
[----:B------:R-:W-:Y:S01]  /*38b0*/  LDSM.16.MT88.4 R44, [R217+0xc000] ;  /* 0x00c00000d92c783b */ /* 0x000fe20000004200 */
[----:B------:R-:W-:-:S05]  /*38c0*/  IMAD R218, R4, 0x2, R217 ;  /* 0x0000000204da7824 */ /* 0x000fca00078e02d9 */
[----:B------:R-:W-:Y:S01]  /*38d0*/  LDSM.16.MT88.4 R52, [R218+0xc000] ;  /* 0x00c00000da34783b */ /* 0x000fe20000004200 */
[----:B------:R-:W-:Y:S02]  /*38e0*/  F2FP.PACK_AB R16, R185, R186 ;  /* 0x000000bab910723e */ /* 0x000fe400000000ff */
[----:B--2---:R-:W-:Y:S02]  /*38f0*/  F2FP.PACK_AB R18, R225, R228 ;  /* 0x000000e4e112723e */ /* 0x004fe400000000ff */
[----:B---3--:R-:W-:Y:S01]  /*3900*/  FMNMX.FTZ R3, R155, R5, !PT ;  /* 0x000000059b037209 */ /* 0x008fe20007810000 */
[----:B------:R-:W-:Y:S03]  /*3910*/  STL [R1+0xa0], R155 ;  /* 0x0000a09b01007387 */ /* 0x000fe60000100800 */
[----:B------:R-:W-:Y:S01]  /*3920*/  FMNMX.FTZ R3, R156, R3, !PT ;  /* 0x000000039c037209 */ /* 0x000fe20007810000 */
[----:B------:R-:W-:Y:S03]  /*3930*/  LDSM.16.MT88.4 R68, [R218+0xe000] ;  /* 0x00e00000da44783b */ /* 0x000fe60000004200 */
[----:B------:R-:W-:Y:S01]  /*3940*/  FMNMX.FTZ R3, R235, R3, !PT ;  /* 0x00000003eb037209 */ /* 0x000fe20007810000 */
[----:B------:R-:W-:Y:S04]  /*3950*/  LDSM.16.MT88.4 R28, [R218+0xc800] ;  /* 0x00c80000da1c783b */ /* 0x000fe80000004200 */
[----:B------:R-:W2:Y:S01]  /*3960*/  SHFL.BFLY PT, R7, R3, 0x2, 0x1f ;  /* 0x0c401f0003077f89 */ /* 0x000ea200000e0000 */
[----:B------:R-:W-:Y:S01]  /*3970*/  FFMA.FTZ R5, R60, c[0x0][0x23c], -R22 ;  /* 0x00008f003c057a23 */ /* 0x000fe20000010816 */
[----:B-1----:R-:W-:-:S02]  /*3980*/  F2FP.PACK_AB R17, R168, R187 ;  /* 0x000000bba811723e */ /* 0x002fc400000000ff */
[----:B------:R-:W-:Y:S01]  /*3990*/  LEA R220, R2, R217, 0x1 ;  /* 0x000000d902dc7211 */ /* 0x000fe200078e08ff */
[----:B------:R1:W-:Y:S01]  /*39a0*/  MUFU.EX2 R227, R5 ;  /* 0x0000000500e37308 */ /* 0x0003e20000000800 */
[----:B------:R-:W-:Y:S01]  /*39b0*/  F2FP.PACK_AB R10, R226, R127 ;  /* 0x0000007fe20a723e */ /* 0x000fe200000000ff */
[----:B------:R-:W-:Y:S01]  /*39c0*/  LDSM.16.MT88.4 R80, [R218+0xe800] ;  /* 0x00e80000da50783b */ /* 0x000fe20000004200 */
[----:B--2---:R-:W-:-:S05]  /*39d0*/  FMNMX.FTZ R3, R3, R7, !PT ;  /* 0x0000000703037209 */ /* 0x004fca0007810000 */
[----:B------:R-:W2:Y:S01]  /*39e0*/  SHFL.BFLY PT, R6, R3, 0x1, 0x1f ;  /* 0x0c201f0003067f89 */ /* 0x000ea200000e0000 */
[----:B-1----:R-:W-:-:S03]  /*39f0*/  FFMA.FTZ R5, R59, c[0x0][0x23c], -R22 ;  /* 0x00008f003b057a23 */ /* 0x002fc60000010816 */
[----:B------:R-:W1:Y:S01]  /*3a00*/  LDSM.16.MT88.4 R56, [R217+0xc800] ;  /* 0x00c80000d938783b */ /* 0x000e620000004200 */
[----:B------:R3:W4:Y:S02]  /*3a10*/  MUFU.EX2 R128, R5 ;  /* 0x0000000500807308 */ /* 0x0007240000000800 */
[----:B---3--:R-:W-:Y:S01]  /*3a20*/  FFMA.FTZ R5, R42, c[0x0][0x23c], -R22 ;  /* 0x00008f002a057a23 */ /* 0x008fe20000010816 */
[----:B--2---:R-:W-:-:S05]  /*3a30*/  FMNMX.FTZ R3, R3, R6, !PT ;  /* 0x0000000603037209 */ /* 0x004fca0007810000 */
[----:B------:R2:W-:Y:S01]  /*3a40*/  MUFU.EX2 R216, R5 ;  /* 0x0000000500d87308 */ /* 0x0005e20000000800 */
[C---:B------:R-:W-:Y:S01]  /*3a50*/  FSETP.NEU.FTZ.AND P1, PT, R3.reuse, -INF , PT ;  /* 0xff8000000300780b */ /* 0x040fe20003f3d000 */
[----:B------:R-:W-:Y:S02]  /*3a60*/  FMUL.FTZ R20, R3, c[0x0][0x23c] ;  /* 0x00008f0003147a20 */ /* 0x000fe40000410000 */
[----:B--2---:R-:W-:-:S04]  /*3a70*/  FFMA.FTZ R5, R43, c[0x0][0x23c], -R22 ;  /* 0x00008f002b057a23 */ /* 0x004fc80000010816 */
[----:B------:R2:W3:Y:S01]  /*3a80*/  MUFU.EX2 R124, R5 ;  /* 0x00000005007c7308 */ /* 0x0004e20000000800 */
[----:B------:R-:W-:-:S05]  /*3a90*/  FSEL R20, R20, RZ, P1 ;  /* 0x000000ff14147208 */ /* 0x000fca0000800000 */
[----:B------:R-:W-:Y:S02]  /*3aa0*/  FFMA.FTZ R0, R79, c[0x0][0x23c], -R20 ;  /* 0x00008f004f007a23 */ /* 0x000fe40000010814 */
[----:B--2---:R-:W-:-:S04]  /*3ab0*/  FFMA.FTZ R5, R39, c[0x0][0x23c], -R22 ;  /* 0x00008f0027057a23 */ /* 0x004fc80000010816 */
[----:B------:R2:W-:Y:S02]  /*3ac0*/  MUFU.EX2 R224, R5 ;  /* 0x0000000500e07308 */ /* 0x0005e40000000800 */
[----:B--2---:R-:W-:-:S06]  /*3ad0*/  FFMA.FTZ R5, R37, c[0x0][0x23c], -R22 ;  /* 0x00008f0025057a23 */ /* 0x004fcc0000010816 */
[----:B------:R2:W-:Y:S01]  /*3ae0*/  MUFU.EX2 R122, R0 ;  /* 0x00000000007a7308 */ /* 0x0005e20000000800 */
[----:B----4-:R-:W-:Y:S01]  /*3af0*/  F2FP.PACK_AB R19, R128, R227 ;  /* 0x000000e38013723e */ /* 0x010fe200000000ff */
[----:B------:R-:W-:Y:S01]  /*3b00*/  IMAD R219, R2, 0x2, R218 ;  /* 0x0000000202db7824 */ /* 0x000fe200078e02da */
[----:B------:R-:W-:Y:S05]  /*3b10*/  LDSM.16.MT88.4 R36, [R217+0xe000] ;  /* 0x00e00000d924783b */ /* 0x000fea0000004200 */
[----:B------:R4:W-:Y:S01]  /*3b20*/  MUFU.EX2 R230, R5 ;  /* 0x0000000500e67308 */ /* 0x0009e20000000800 */
[----:B--2---:R-:W-:Y:S02]  /*3b30*/  FFMA.FTZ R0, R78, c[0x0][0x23c], -R20 ;  /* 0x00008f004e007a23 */ /* 0x004fe40000010814 */
[----:B----4-:R-:W-:-:S05]  /*3b40*/  FFMA.FTZ R5, R76, c[0x0][0x23c], -R21 ;  /* 0x00008f004c057a23 */ /* 0x010fca0000010815 */
[----:B------:R2:W-:Y:S08]  /*3b50*/  MUFU.EX2 R169, R5 ;  /* 0x0000000500a97308 */ /* 0x0005f00000000800 */
[----:B------:R4:W1:Y:S01]  /*3b60*/  MUFU.EX2 R8, R0 ;  /* 0x0000000000087308 */ /* 0x0008620000000800 */
[--C-:B--2---:R-:W-:Y:S01]  /*3b70*/  FFMA.FTZ R5, R67, c[0x0][0x23c], -R21.reuse ;  /* 0x00008f0043057a23 */ /* 0x104fe20000010815 */
[----:B------:R-:W-:Y:S01]  /*3b80*/  HMMA.16816.F32 R32, R16, R44, RZ ;  /* 0x0000002c1020723c */ /* 0x000fe200000018ff */
[----:B---3--:R-:W-:Y:S01]  /*3b90*/  F2FP.PACK_AB R9, R124, R216 ;  /* 0x000000d87c09723e */ /* 0x008fe200000000ff */
[----:B------:R-:W-:Y:S04]  /*3ba0*/  LDSM.16.MT88.4 R64, [R220+0xc800] ;  /* 0x00c80000dc40783b */ /* 0x000fe80000004200 */
[----:B------:R2:W3:Y:S01]  /*3bb0*/  MUFU.EX2 R120, R5 ;  /* 0x0000000500787308 */ /* 0x0004e20000000800 */
[----:B----4-:R-:W-:Y:S01]  /*3bc0*/  FFMA.FTZ R0, R84, c[0x0][0x23c], -R20 ;  /* 0x00008f0054007a23 */ /* 0x010fe20000010814 */
[----:B-1----:R-:W-:Y:S01]  /*3bd0*/  F2FP.PACK_AB R13, R8, R122 ;  /* 0x0000007a080d723e */ /* 0x002fe200000000ff */
[----:B------:R-:W-:Y:S05]  /*3be0*/  LDSM.16.MT88.4 R84, [R217+0xe800] ;  /* 0x00e80000d954783b */ /* 0x000fea0000004200 */
[----:B------:R1:W-:Y:S01]  /*3bf0*/  MUFU.EX2 R251, R0 ;  /* 0x0000000000fb7308 */ /* 0x0003e20000000800 */
[----:B--2---:R-:W-:-:S07]  /*3c00*/  FFMA.FTZ R5, R75, c[0x0][0x23c], -R21 ;  /* 0x00008f004b057a23 */ /* 0x004fce0000010815 */
[----:B------:R2:W-:Y:S01]  /*3c10*/  MUFU.EX2 R233, R5 ;  /* 0x0000000500e97308 */ /* 0x0005e20000000800 */
[----:B-1----:R-:W-:Y:S01]  /*3c20*/  FFMA.FTZ R0, R77, c[0x0][0x23c], -R20 ;  /* 0x00008f004d007a23 */ /* 0x002fe20000010814 */
[----:B---3--:R-:W-:Y:S01]  /*3c30*/  F2FP.PACK_AB R12, R120, R169 ;  /* 0x000000a9780c723e */ /* 0x008fe200000000ff */
[----:B------:R-:W-:Y:S05]  /*3c40*/  LDSM.16.MT88.4 R76, [R219+0xe000] ;  /* 0x00e00000db4c783b */ /* 0x000fea0000004200 */
[----:B------:R1:W-:Y:S01]  /*3c50*/  MUFU.EX2 R222, R0 ;  /* 0x0000000000de7308 */ /* 0x0003e20000000800 */
[----:B--2---:R-:W-:-:S07]  /*3c60*/  FFMA.FTZ R5, R63, c[0x0][0x23c], -R21 ;  /* 0x00008f003f057a23 */ /* 0x004fce0000010815 */
[----:B------:R2:W3:Y:S01]  /*3c70*/  MUFU.EX2 R223, R5 ;  /* 0x0000000500df7308 */ /* 0x0004e20000000800 */
[----:B-1----:R-:W-:-:S07]  /*3c80*/  FFMA.FTZ R0, R73, c[0x0][0x23c], -R20 ;  /* 0x00008f0049007a23 */ /* 0x002fce0000010814 */
[----:B------:R1:W-:Y:S01]  /*3c90*/  MUFU.EX2 R129, R0 ;  /* 0x0000000000817308 */ /* 0x0003e20000000800 */
[----:B--2---:R-:W-:-:S07]  /*3ca0*/  FFMA.FTZ R5, R62, c[0x0][0x23c], -R21 ;  /* 0x00008f003e057a23 */ /* 0x004fce0000010815 */
[----:B------:R2:W-:Y:S01]  /*3cb0*/  MUFU.EX2 R155, R5 ;  /* 0x00000005009b7308 */ /* 0x0005e20000000800 */
[----:B-1----:R-:W-:Y:S01]  /*3cc0*/  FFMA.FTZ R0, R74, c[0x0][0x23c], -R20 ;  /* 0x00008f004a007a23 */ /* 0x002fe20000010814 */
[----:B---3--:R-:W-:-:S06]  /*3cd0*/  F2FP.PACK_AB R14, R223, R233 ;  /* 0x000000e9df0e723e */ /* 0x008fcc00000000ff */
[----:B------:R1:W-:Y:S01]  /*3ce0*/  MUFU.EX2 R126, R0 ;  /* 0x00000000007e7308 */ /* 0x0003e20000000800 */
[----:B------:R-:W-:Y:S01]  /*3cf0*/  F2FP.PACK_AB R15, R222, R251 ;  /* 0x000000fbde0f723e */ /* 0x000fe200000000ff */
[----:B--2---:R-:W-:Y:S02]  /*3d00*/  FFMA.FTZ R5, R61, c[0x0][0x23c], -R21 ;  /* 0x00008f003d057a23 */ /* 0x004fe40000010815 */
[----:B-1----:R-:W-:-:S04]  /*3d10*/  FFMA.FTZ R0, R72, c[0x0][0x23c], -R20 ;  /* 0x00008f0048007a23 */ /* 0x002fc80000010814 */
[----:B------:R1:W2:Y:S01]  /*3d20*/  MUFU.EX2 R125, R5 ;  /* 0x00000005007d7308 */ /* 0x0002a20000000800 */
[----:B------:R-:W-:Y:S01]  /*3d30*/  HMMA.16816.F32 R24, R12, R44, RZ ;  /* 0x0000002c0c18723c */ /* 0x000fe200000018ff */
[----:B------:R-:W-:Y:S01]  /*3d40*/  MOV R2, R8 ;  /* 0x0000000800027202 */ /* 0x000fe20000000f00 */
[----:B------:R-:W-:Y:S01]  /*3d50*/  LDSM.16.MT88.4 R60, [R219+0xc800] ;  /* 0x00c80000db3c783b */ /* 0x000fe20000004200 */
[----:B------:R-:W-:-:S03]  /*3d60*/  F2FP.PACK_AB R11, R230, R224 ;  /* 0x000000e0e60b723e */ /* 0x000fc600000000ff */
[----:B------:R-:W-:Y:S01]  /*3d70*/  LDSM.16.MT88.4 R72, [R220+0xe000] ;  /* 0x00e00000dc48783b */ /* 0x000fe20000004200 */
[----:B------:R3:W-:Y:S01]  /*3d80*/  MUFU.EX2 R184, R0 ;  /* 0x0000000000b87308 */ /* 0x0007e20000000800 */
[----:B-1----:R-:W-:-:S07]  /*3d90*/  FFMA.FTZ R5, R41, c[0x0][0x23c], -R21 ;  /* 0x00008f0029057a23 */ /* 0x002fce0000010815 */
[----:B------:R1:W-:Y:S01]  /*3da0*/  MUFU.EX2 R171, R5 ;  /* 0x0000000500ab7308 */ /* 0x0003e20000000800 */
[----:B---3--:R-:W-:Y:S02]  /*3db0*/  FFMA.FTZ R0, R48, c[0x0][0x23c], -R20 ;  /* 0x00008f0030007a23 */ /* 0x008fe40000010814 */
[----:B------:R-:W3:Y:S05]  /*3dc0*/  LDSM.16.MT88.4 R48, [R220+0xc000] ;  /* 0x00c00000dc30783b */ /* 0x000eea0000004200 */
[----:B------:R-:W4:Y:S01]  /*3dd0*/  MUFU.EX2 R229, R0 ;  /* 0x0000000000e57308 */ /* 0x000f220000000800 */
[----:B-1----:R-:W-:Y:S02]  /*3de0*/  FFMA.FTZ R5, R40, c[0x0][0x23c], -R21 ;  /* 0x00008f0028057a23 */ /* 0x002fe40000010815 */
[----:B------:R-:W1:Y:S05]  /*3df0*/  LDSM.16.MT88.4 R40, [R219+0xc000] ;  /* 0x00c00000db28783b */ /* 0x000e6a0000004200 */
[----:B------:R3:W3:Y:S01]  /*3e00*/  MUFU.EX2 R121, R5 ;  /* 0x0000000500797308 */ /* 0x0006e20000000800 */
[----:B------:R-:W-:-:S02]  /*3e10*/  F2FP.PACK_AB R8, R123, R221 ;  /* 0x000000dd7b08723e */ /* 0x000fc400000000ff */
[----:B--2---:R-:W-:Y:S02]  /*3e20*/  F2FP.PACK_AB R4, R125, R155 ;  /* 0x0000009b7d04723e */ /* 0x004fe400000000ff */
[----:B----4-:R-:W-:-:S03]  /*3e30*/  F2FP.PACK_AB R7, R229, R184 ;  /* 0x000000b8e507723e */ /* 0x010fc600000000ff */
[----:B------:R-:W-:Y:S01]  /*3e40*/  HMMA.16816.F32 R164, R8, R56, R32 ;  /* 0x0000003808a4723c */ /* 0x000fe20000001820 */
[----:B---3--:R-:W-:Y:S02]  /*3e50*/  F2FP.PACK_AB R5, R126, R129 ;  /* 0x000000817e05723e */ /* 0x008fe400000000ff */
[----:B------:R-:W-:-:S05]  /*3e60*/  F2FP.PACK_AB R6, R121, R171 ;  /* 0x000000ab7906723e */ /* 0x000fca00000000ff */
[----:B------:R-:W-:Y:S08]  /*3e70*/  HMMA.16816.F32 R32, R16, R52, RZ ;  /* 0x000000341020723c */ /* 0x000ff000000018ff */
[----:B------:R-:W-:Y:S08]  /*3e80*/  HMMA.16816.F32 R160, R4, R56, R24 ;  /* 0x0000003804a0723c */ /* 0x000ff00000001818 */
[----:B------:R-:W-:Y:S08]  /*3e90*/  HMMA.16816.F32 R24, R12, R52, RZ ;  /* 0x000000340c18723c */ /* 0x000ff000000018ff */
[-C--:B------:R-:W-:Y:S08]  /*3ea0*/  HMMA.16816.F32 R116, R16, R48.reuse, RZ ;  /* 0x000000301074723c */ /* 0x080ff000000018ff */
[----:B------:R-:W-:Y:S08]  /*3eb0*/  HMMA.16816.F32 R112, R12, R48, RZ ;  /* 0x000000300c70723c */ /* 0x000ff000000018ff */
[-C--:B-1----:R-:W-:Y:S08]  /*3ec0*/  HMMA.16816.F32 R108, R16, R40.reuse, RZ ;  /* 0x00000028106c723c */ /* 0x082ff000000018ff */
[----:B------:R-:W-:Y:S08]  /*3ed0*/  HMMA.16816.F32 R104, R12, R40, RZ ;  /* 0x000000280c68723c */ /* 0x000ff000000018ff */
[-C--:B------:R-:W-:Y:S08]  /*3ee0*/  HMMA.16816.F32 R100, R16, R36.reuse, RZ ;  /* 0x000000241064723c */ /* 0x080ff000000018ff */
[----:B------:R-:W-:Y:S08]  /*3ef0*/  HMMA.16816.F32 R96, R12, R36, RZ ;  /* 0x000000240c60723c */ /* 0x000ff000000018ff */
[----:B------:R-:W-:Y:S08]  /*3f00*/  HMMA.16816.F32 R92, R16, R68, RZ ;  /* 0x00000044105c723c */ /* 0x000ff000000018ff */
[-C--:B------:R-:W-:Y:S01]  /*3f10*/  HMMA.16816.F32 R180, R8, R28.reuse, R32 ;  /* 0x0000001c08b4723c */ /* 0x080fe20000001820 */
[----:B------:R-:W1:Y:S07]  /*3f20*/  LDSM.16.MT88.4 R32, [R220+0xe800] ;  /* 0x00e80000dc20783b */ /* 0x000e6e0000004200 */
[----:B------:R-:W-:Y:S01]  /*3f30*/  HMMA.16816.F32 R176, R4, R28, R24 ;  /* 0x0000001c04b0723c */ /* 0x000fe20000001818 */
[----:B------:R-:W2:Y:S01]  /*3f40*/  LDSM.16.MT88.4 R24, [R219+0xe800] ;  /* 0x00e80000db18783b */ /* 0x000ea20000004200 */
[----:B------:R-:W-:Y:S01]  /*3f50*/  IMAD.MOV.U32 R56, RZ, RZ, R121 ;  /* 0x000000ffff387224 */ /* 0x000fe200078e0079 */
[----:B------:R-:W-:-:S05]  /*3f60*/  MOV R57, R120 ;  /* 0x0000007800397202 */ /* 0x000fca0000000f00 */
[----:B------:R-:W-:Y:S01]  /*3f70*/  HMMA.16816.F32 R88, R12, R68, RZ ;  /* 0x000000440c58723c */ /* 0x000fe200000018ff */
[----:B------:R-:W-:Y:S01]  /*3f80*/  IMAD.MOV.U32 R29, RZ, RZ, R128 ;  /* 0x000000ffff1d7224 */ /* 0x000fe200078e0080 */
[----:B------:R-:W-:-:S05]  /*3f90*/  MOV R28, R127 ;  /* 0x0000007f001c7202 */ /* 0x000fca0000000f00 */
[----:B------:R-:W-:Y:S01]  /*3fa0*/  IMAD.MOV.U32 R69, RZ, RZ, R172 ;  /* 0x000000ffff457224 */ /* 0x000fe200078e00ac */
[----:B------:R-:W-:Y:S01]  /*3fb0*/  HMMA.16816.F32 R196, R8, R64, R116 ;  /* 0x0000004008c4723c */ /* 0x000fe20000001874 */
[----:B------:R-:W-:-:S07]  /*3fc0*/  MOV R68, R129 ;  /* 0x0000008100447202 */ /* 0x000fce0000000f00 */
[----:B------:R-:W-:Y:S07]  /*3fd0*/  HMMA.16816.F32 R192, R4, R64, R112 ;  /* 0x0000004004c0723c */ /* 0x000fee0000001870 */
[----:B------:R-:W-:Y:S01]  /*3fe0*/  IMAD.MOV.U32 R65, RZ, RZ, R126 ;  /* 0x000000ffff417224 */ /* 0x000fe200078e007e */
[----:B------:R-:W-:Y:S01]  /*3ff0*/  HMMA.16816.F32 R188, R8, R60, R108 ;  /* 0x0000003c08bc723c */ /* 0x000fe2000000186c */
[----:B------:R-:W-:-:S07]  /*4000*/  MOV R64, R125 ;  /* 0x0000007d00407202 */ /* 0x000fce0000000f00 */
[----:B------:R-:W-:Y:S07]  /*4010*/  HMMA.16816.F32 R172, R4, R60, R104 ;  /* 0x0000003c04ac723c */ /* 0x000fee0000001868 */
[----:B------:R-:W-:Y:S01]  /*4020*/  MOV R61, R122 ;  /* 0x0000007a003d7202 */ /* 0x000fe20000000f00 */
[-C--:B------:R-:W-:Y:S08]  /*4030*/  HMMA.16816.F32 R208, R8, R84.reuse, R100 ;  /* 0x0000005408d0723c */ /* 0x080ff00000001864 */
[----:B------:R-:W-:Y:S07]  /*4040*/  HMMA.16816.F32 R204, R4, R84, R96 ;  /* 0x0000005404cc723c */ /* 0x000fee0000001860 */
[----:B------:R-:W-:Y:S01]  /*4050*/  IMAD.MOV.U32 R85, RZ, RZ, R124 ;  /* 0x000000ffff557224 */ /* 0x000fe200078e007c */
[----:B------:R-:W-:Y:S01]  /*4060*/  MOV R84, R123 ;  /* 0x0000007b00547202 */ /* 0x000fe20000000f00 */
[----:B------:R-:W-:Y:S08]  /*4070*/  HMMA.16816.F32 R236, R8, R80, R92 ;  /* 0x0000005008ec723c */ /* 0x000ff0000000185c */
[C---:B------:R-:W-:Y:S08]  /*4080*/  HMMA.16816.F32 R104, R12.reuse, R72, RZ ;  /* 0x000000480c68723c */ /* 0x040ff000000018ff */
        /* <DEDUP_REMOVED lines=8> */
[----:B------:R-:W-:Y:S08]  /*4110*/  HMMA.16816.F32 R92, R12, R78, RZ ;  /* 0x0000004e0c5c723c */ /* 0x000ff000000018ff */
[----:B------:R-:W-:Y:S01]  /*4120*/  HMMA.16816.F32 R12, R16, R76, RZ ;  /* 0x0000004c100c723c */ /* 0x000fe200000018ff */
[----:B------:R-:W-:-:S02]  /*4130*/  FFMA.FTZ R0, R141, c[0x0][0x23c], -R23 ;  /* 0x00008f008d007a23 */ /* 0x000fc40000010817 */
[----:B------:R-:W-:-:S05]  /*4140*/  IMAD.MOV.U32 R60, RZ, RZ, R200 ;  /* 0x000000ffff3c7224 */ /* 0x000fca00078e00c8 */
[C---:B-1----:R-:W-:Y:S08]  /*4150*/  HMMA.16816.F32 R244, R4.reuse, R32, R104 ;  /* 0x0000002004f4723c */ /* 0x042ff00000001868 */
[C---:B------:R-:W-:Y:S08]  /*4160*/  HMMA.16816.F32 R212, R4.reuse, R80, R88 ;  /* 0x0000005004d4723c */ /* 0x040ff00000001858 */
[C---:B--2---:R-:W-:Y:S08]  /*4170*/  HMMA.16816.F32 R240, R4.reuse, R24, R96 ;  /* 0x0000001804f0723c */ /* 0x044ff00000001860 */
[C---:B------:R-:W-:Y:S08]  /*4180*/  HMMA.16816.F32 R128, R4.reuse, R58, R128 ;  /* 0x0000003a0480723c */ /* 0x040ff00000001880 */
[C---:B------:R-:W-:Y:S08]  /*4190*/  HMMA.16816.F32 R124, R4.reuse, R30, R124 ;  /* 0x0000001e047c723c */ /* 0x040ff0000000187c */
[C---:B------:R-:W-:Y:S08]  /*41a0*/  HMMA.16816.F32 R120, R4.reuse, R66, R120 ;  /* 0x000000420478723c */ /* 0x040ff00000001878 */
[C---:B------:R-:W-:Y:S08]  /*41b0*/  HMMA.16816.F32 R116, R4.reuse, R62, R116 ;  /* 0x0000003e0474723c */ /* 0x040ff00000001874 */
[C---:B------:R-:W-:Y:S08]  /*41c0*/  HMMA.16816.F32 R112, R4.reuse, R86, R112 ;  /* 0x000000560470723c */ /* 0x040ff00000001870 */
[C---:B------:R-:W-:Y:S08]  /*41d0*/  HMMA.16816.F32 R108, R4.reuse, R82, R108 ;  /* 0x00000052046c723c */ /* 0x040ff0000000186c */
[C---:B------:R-:W-:Y:S08]  /*41e0*/  HMMA.16816.F32 R200, R4.reuse, R34, R100 ;  /* 0x0000002204c8723c */ /* 0x040ff00000001864 */
[----:B------:R-:W-:Y:S08]  /*41f0*/  HMMA.16816.F32 R104, R4, R26, R92 ;  /* 0x0000001a0468723c */ /* 0x000ff0000000185c */
[----:B------:R-:W-:Y:S01]  /*4200*/  HMMA.16816.F32 R4, R16, R74, RZ ;  /* 0x0000004a1004723c */ /* 0x000fe200000018ff */
[----:B------:R1:W-:Y:S07]  /*4210*/  MUFU.EX2 R74, R0 ;  /* 0x00000000004a7308 */ /* 0x0003ee0000000800 */
[----:B------:R-:W-:Y:S01]  /*4220*/  HMMA.16816.F32 R148, R8, R24, R12 ;  /* 0x000000180894723c */ /* 0x000fe2000000180c */
[----:B-1----:R-:W-:-:S07]  /*4230*/  FFMA.FTZ R0, R136, c[0x0][0x23c], -R23 ;  /* 0x00008f0088007a23 */ /* 0x002fce0000010817 */
[C---:B------:R-:W-:Y:S01]  /*4240*/  HMMA.16816.F32 R88, R16.reuse, R72, RZ ;  /* 0x000000481058723c */ /* 0x040fe200000018ff */
[----:B------:R1:W-:Y:S07]  /*4250*/  MUFU.EX2 R72, R0 ;  /* 0x0000000000487308 */ /* 0x0003ee0000000800 */
[C---:B------:R-:W-:Y:S08]  /*4260*/  HMMA.16816.F32 R44, R16.reuse, R46, RZ ;  /* 0x0000002e102c723c */ /* 0x040ff000000018ff */
[----:B------:R-:W-:Y:S01]  /*4270*/  HMMA.16816.F32 R52, R16, R54, RZ ;  /* 0x000000361034723c */ /* 0x000fe200000018ff */
[----:B-1----:R-:W-:-:S07]  /*4280*/  FFMA.FTZ R0, R133, c[0x0][0x23c], -R23 ;  /* 0x00008f0085007a23 */ /* 0x002fce0000010817 */
[C---:B------:R-:W-:Y:S01]  /*4290*/  HMMA.16816.F32 R48, R16.reuse, R50, RZ ;  /* 0x000000321030723c */ /* 0x040fe200000018ff */
[----:B------:R1:W-:Y:S07]  /*42a0*/  MUFU.EX2 R234, R0 ;  /* 0x0000000000ea7308 */ /* 0x0003ee0000000800 */
[C---:B------:R-:W-:Y:S08]  /*42b0*/  HMMA.16816.F32 R40, R16.reuse, R42, RZ ;  /* 0x0000002a1028723c */ /* 0x040ff000000018ff */
[----:B------:R-:W-:Y:S01]  /*42c0*/  HMMA.16816.F32 R36, R16, R38, RZ ;  /* 0x000000261024723c */ /* 0x000fe200000018ff */
[----:B-1----:R-:W-:-:S07]  /*42d0*/  FFMA.FTZ R0, R132, c[0x0][0x23c], -R23 ;  /* 0x00008f0084007a23 */ /* 0x002fce0000010817 */
[C---:B------:R-:W-:Y:S08]  /*42e0*/  HMMA.16816.F32 R12, R16.reuse, R70, RZ ;  /* 0x00000046100c723c */ /* 0x040ff000000018ff */
[----:B------:R-:W-:Y:S01]  /*42f0*/  HMMA.16816.F32 R16, R16, R78, RZ ;  /* 0x0000004e1010723c */ /* 0x000fe200000018ff */
[----:B------:R1:W-:Y:S02]  /*4300*/  MUFU.EX2 R77, R0 ;  /* 0x00000000004d7308 */ /* 0x0003e40000000800 */
[----:B-1----:R-:W-:-:S06]  /*4310*/  FFMA.FTZ R0, R145, c[0x0][0x23c], -R22 ;  /* 0x00008f0091007a23 */ /* 0x002fcc0000010816 */
[----:B------:R1:W-:Y:S11]  /*4320*/  MUFU.EX2 R73, R0 ;  /* 0x0000000000497308 */ /* 0x0003f60000000800 */
[----:B------:R-:W-:Y:S04]  /*4330*/  @!UPT UIADD3 URZ, URZ, URZ, URZ ;  /* 0x0000003f3f3ff290 */ /* 0x000fe8000fffe03f */
[----:B------:R-:W-:Y:S01]  /*4340*/  HMMA.16816.F32 R24, R8, R26, R16 ;  /* 0x0000001a0818723c */ /* 0x000fe20000001810 */
[----:B-1----:R-:W-:-:S04]  /*4350*/  FFMA.FTZ R0, R137, c[0x0][0x23c], -R22 ;  /* 0x00008f0089007a23 */ /* 0x002fc80000010816 */
[----:B------:R1:W-:Y:S02]  /*4360*/  MUFU.EX2 R231, R0 ;  /* 0x0000000000e77308 */ /* 0x0003e40000000800 */
[----:B-1----:R-:W-:-:S06]  /*4370*/  FFMA.FTZ R0, R135, c[0x0][0x23c], -R22 ;  /* 0x00008f0087007a23 */ /* 0x002fcc0000010816 */
[----:B------:R1:W-:Y:S02]  /*4380*/  MUFU.EX2 R18, R0 ;  /* 0x0000000000127308 */ /* 0x0003e40000000800 */
[----:B-1----:R-:W-:-:S06]  /*4390*/  FFMA.FTZ R0, R134, c[0x0][0x23c], -R22 ;  /* 0x00008f0086007a23 */ /* 0x002fcc0000010816 */
[----:B------:R1:W2:Y:S02]  /*43a0*/  MUFU.EX2 R232, R0 ;  /* 0x0000000000e87308 */ /* 0x0002a40000000800 */
[----:B-1----:R-:W-:-:S06]  /*43b0*/  FFMA.FTZ R0, R146, c[0x0][0x23c], -R21 ;  /* 0x00008f0092007a23 */ /* 0x002fcc0000010815 */
[----:B------:R1:W-:Y:S02]  /*43c0*/  MUFU.EX2 R75, R0 ;  /* 0x00000000004b7308 */ /* 0x0003e40000000800 */
[----:B-1----:R-:W-:Y:S01]  /*43d0*/  FFMA.FTZ R0, R140, c[0x0][0x23c], -R21 ;  /* 0x00008f008c007a23 */ /* 0x002fe20000010815 */
[----:B--2---:R-:W-:-:S05]  /*43e0*/  MOV R140, R232 ;  /* 0x000000e8008c7202 */ /* 0x004fca0000000f00 */
[----:B------:R1:W2:Y:S01]  /*43f0*/  MUFU.EX2 R232, R0 ;  /* 0x0000000000e87308 */ /* 0x0002a20000000800 */
[----:B------:R-:W-:Y:S01]  /*4400*/  HMMA.16816.F32 R80, R8, R82, R12 ;  /* 0x000000520850723c */ /* 0x000fe2000000180c */
[----:B------:R-:W3:Y:S01]  /*4410*/  LDSM.16.MT88.4 R12, [R217+0xd000] ;  /* 0x00d00000d90c783b */ /* 0x000ee20000004200 */
[----:B-1----:R-:W-:-:S05]  /*4420*/  FFMA.FTZ R0, R139, c[0x0][0x23c], -R21 ;  /* 0x00008f008b007a23 */ /* 0x002fca0000010815 */
[----:B------:R1:W-:Y:S01]  /*4430*/  MUFU.EX2 R19, R0 ;  /* 0x0000000000137308 */ /* 0x0003e20000000800 */
[----:B------:R-:W-:Y:S01]  /*4440*/  HMMA.16816.F32 R44, R8, R58, R44 ;  /* 0x0000003a082c723c */ /* 0x000fe2000000182c */
[----:B-1----:R-:W-:-:S06]  /*4450*/  FFMA.FTZ R0, R138, c[0x0][0x23c], -R21 ;  /* 0x00008f008a007a23 */ /* 0x002fcc0000010815 */
[----:B------:R1:W-:Y:S01]  /*4460*/  MUFU.EX2 R139, R0 ;  /* 0x00000000008b7308 */ /* 0x0003e20000000800 */
[----:B------:R-:W-:Y:S02]  /*4470*/  IMAD.MOV.U32 R59, RZ, RZ, R233 ;  /* 0x000000ffff3b7224 */ /* 0x000fe400078e00e9 */
[----:B-1----:R-:W-:-:S05]  /*4480*/  FFMA.FTZ R0, R147, c[0x0][0x23c], -R20 ;  /* 0x00008f0093007a23 */ /* 0x002fca0000010814 */
[----:B------:R1:W-:Y:S02]  /*4490*/  MUFU.EX2 R147, R0 ;  /* 0x0000000000937308 */ /* 0x0003e40000000800 */
[----:B-1----:R-:W-:-:S06]  /*44a0*/  FFMA.FTZ R0, R144, c[0x0][0x23c], -R20 ;  /* 0x00008f0090007a23 */ /* 0x002fcc0000010814 */
[----:B------:R1:W4:Y:S02]  /*44b0*/  MUFU.EX2 R233, R0 ;  /* 0x0000000000e97308 */ /* 0x0003240000000800 */
[----:B-1----:R-:W-:-:S06]  /*44c0*/  FFMA.FTZ R0, R143, c[0x0][0x23c], -R20 ;  /* 0x00008f008f007a23 */ /* 0x002fcc0000010814 */
[----:B------:R1:W-:Y:S01]  /*44d0*/  MUFU.EX2 R134, R0 ;  /* 0x0000000000867308 */ /* 0x0003e20000000800 */
[----:B------:R-:W-:Y:S02]  /*44e0*/  IMAD.MOV.U32 R146, RZ, RZ, R77 ;  /* 0x000000ffff927224 */ /* 0x000fe400078e004d */
[----:B-1----:R-:W-:-:S05]  /*44f0*/  FFMA.FTZ R0, R142, c[0x0][0x23c], -R20 ;  /* 0x00008f008e007a23 */ /* 0x002fca0000010814 */
[----:B------:R-:W1:Y:S01]  /*4500*/  MUFU.EX2 R138, R0 ;  /* 0x00000000008a7308 */ /* 0x000e620000000800 */
[----:B------:R-:W-:Y:S01]  /*4510*/  IMAD.MOV.U32 R144, RZ, RZ, R72 ;  /* 0x000000ffff907224 */ /* 0x000fe200078e0048 */
[----:B------:R-:W-:Y:S01]  /*4520*/  HMMA.16816.F32 R88, R8, R32, R88 ;  /* 0x000000200858723c */ /* 0x000fe20000001858 */
[----:B------:R-:W-:Y:S01]  /*4530*/  MOV R72, R84 ;  /* 0x0000005400487202 */ /* 0x000fe20000000f00 */
[----:B------:R-:W-:-:S06]  /*4540*/  IMAD.MOV.U32 R99, RZ, RZ, R85 ;  /* 0x000000ffff637224 */ /* 0x000fcc00078e0055 */
[----:B------:R-:W-:Y:S01]  /*4550*/  HMMA.16816.F32 R52, R8, R30, R52 ;  /* 0x0000001e0834723c */ /* 0x000fe20000001834 */
[----:B------:R-:W-:-:S07]  /*4560*/  MOV R98, R64 ;  /* 0x0000004000627202 */ /* 0x000fce0000000f00 */
[----:B------:R-:W-:Y:S01]  /*4570*/  HMMA.16816.F32 R48, R8, R66, R48 ;  /* 0x000000420830723c */ /* 0x000fe20000001830 */
[----:B------:R-:W-:-:S07]  /*4580*/  MOV R100, R2 ;  /* 0x0000000200647202 */ /* 0x000fce0000000f00 */
[----:B------:R-:W-:Y:S01]  /*4590*/  HMMA.16816.F32 R40, R8, R62, R40 ;  /* 0x0000003e0828723c */ /* 0x000fe20000001828 */
[----:B------:R-:W-:-:S07]  /*45a0*/  MOV R84, R171 ;  /* 0x000000ab00547202 */ /* 0x000fce0000000f00 */
[----:B------:R-:W-:Y:S01]  /*45b0*/  HMMA.16816.F32 R36, R8, R86, R36 ;  /* 0x000000560824723c */ /* 0x000fe20000001824 */
[----:B------:R-:W-:-:S07]  /*45c0*/  IMAD.MOV.U32 R2, RZ, RZ, R170 ;  /* 0x000000ffff027224 */ /* 0x000fce00078e00aa */
[----:B------:R-:W-:Y:S01]  /*45d0*/  HMMA.16816.F32 R32, R8, R34, R4 ;  /* 0x000000220820723c */ /* 0x000fe20000001804 */
[----:B------:R-:W-:-:S06]  /*45e0*/  MOV R85, R169 ;  /* 0x000000a900557202 */ /* 0x000fcc0000000f00 */
[----:B------:R-:W-:Y:S02]  /*45f0*/  F2FP.PACK_AB R8, R144, R74 ;  /* 0x0000004a9008723e */ /* 0x000fe400000000ff */
[----:B------:R-:W-:Y:S02]  /*4600*/  F2FP.PACK_AB R9, R231, R73 ;  /* 0x00000049e709723e */ /* 0x000fe400000000ff */
[----:B------:R-:W-:Y:S02]  /*4610*/  F2FP.PACK_AB R10, R146, R234 ;  /* 0x000000ea920a723e */ /* 0x000fe400000000ff */
[----:B------:R-:W-:Y:S02]  /*4620*/  F2FP.PACK_AB R11, R140, R18 ;  /* 0x000000128c0b723e */ /* 0x000fe400000000ff */
[----:B--2---:R-:W-:Y:S02]  /*4630*/  F2FP.PACK_AB R4, R232, R75 ;  /* 0x0000004be804723e */ /* 0x004fe400000000ff */
[----:B----4-:R-:W-:-:S02]  /*4640*/  F2FP.PACK_AB R5, R233, R147 ;  /* 0x00000093e905723e */ /* 0x010fc400000000ff */
[----:B------:R-:W-:Y:S02]  /*4650*/  F2FP.PACK_AB R6, R139, R19 ;  /* 0x000000138b06723e */ /* 0x000fe400000000ff */
[----:B-1----:R-:W-:Y:S01]  /*4660*/  F2FP.PACK_AB R7, R138, R134 ;  /* 0x000000868a07723e */ /* 0x002fe200000000ff */
[----:B------:R-:W-:Y:S01]  /*4670*/  IMAD.MOV.U32 R64, RZ, RZ, R168 ;  /* 0x000000ffff407224 */ /* 0x000fe200078e00a8 */
[-C--:B---3--:R-:W-:Y:S08]  /*4680*/  HMMA.16816.F32 R164, R8, R12.reuse, R164 ;  /* 0x0000000c08a4723c */ /* 0x088ff000000018a4 */
[C---:B------:R-:W-:Y:S08]  /*4690*/  HMMA.16816.F32 R160, R4.reuse, R12, R160 ;  /* 0x0000000c04a0723c */ /* 0x040ff000000018a0 */
[-C--:B------:R-:W-:Y:S08]  /*46a0*/  HMMA.16816.F32 R168, R4, R14.reuse, R128 ;  /* 0x0000000e04a8723c */ /* 0x080ff00000001880 */
[C---:B------:R-:W-:Y:S01]  /*46b0*/  HMMA.16816.F32 R44, R8.reuse, R14, R44 ;  /* 0x0000000e082c723c */ /* 0x040fe2000000182c */
[----:B------:R-:W1:Y:S01]  /*46c0*/  LDSM.16.MT88.4 R12, [R218+0xd000] ;  /* 0x00d00000da0c783b */ /* 0x000e620000004200 */
[----:B------:R-:W-:Y:S01]  /*46d0*/  IMAD.MOV.U32 R97, RZ, RZ, R65 ;  /* 0x000000ffff617224 */ /* 0x000fe200078e0041 */
[----:B------:R-:W-:Y:S01]  /*46e0*/  MOV R96, R28 ;  /* 0x0000001c00607202 */ /* 0x000fe20000000f00 */
[----:B------:R-:W-:Y:S01]  /*46f0*/  IMAD.MOV.U32 R103, RZ, RZ, R29 ;  /* 0x000000ffff677224 */ /* 0x000fe200078e001d */
[----:B------:R-:W-:Y:S01]  /*4700*/  MOV R29, R187 ;  /* 0x000000bb001d7202 */ /* 0x000fe20000000f00 */
[----:B------:R-:W-:Y:S01]  /*4710*/  IMAD.MOV.U32 R28, RZ, RZ, R186 ;  /* 0x000000ffff1c7224 */ /* 0x000fe200078e00ba */
[----:B------:R-:W-:Y:S01]  /*4720*/  MOV R65, R185 ;  /* 0x000000b900417202 */ /* 0x000fe20000000f00 */
[----:B------:R-:W-:Y:S01]  /*4730*/  IMAD.MOV.U32 R77, RZ, RZ, R184 ;  /* 0x000000ffff4d7224 */ /* 0x000fe200078e00b8 */
[-C--:B-1----:R-:W-:Y:S08]  /*4740*/  HMMA.16816.F32 R180, R8, R12.reuse, R180 ;  /* 0x0000000c08b4723c */ /* 0x082ff000000018b4 */
[C---:B------:R-:W-:Y:S08]  /*4750*/  HMMA.16816.F32 R176, R4.reuse, R12, R176 ;  /* 0x0000000c04b0723c */ /* 0x040ff000000018b0 */
[-C--:B------:R-:W-:Y:S08]  /*4760*/  HMMA.16816.F32 R184, R4, R14.reuse, R124 ;  /* 0x0000000e04b8723c */ /* 0x080ff0000000187c */
[----:B------:R-:W-:Y:S01]  /*4770*/  HMMA.16816.F32 R52, R8, R14, R52 ;  /* 0x0000000e0834723c */ /* 0x000fe20000001834 */
[----:B------:R-:W1:Y:S01]  /*4780*/  LDSM.16.MT88.4 R12, [R220+0xd000] ;  /* 0x00d00000dc0c783b */ /* 0x000e620000004200 */
[----:B------:R-:W-:Y:S01]  /*4790*/  MOV R102, R68 ;  /* 0x0000004400667202 */ /* 0x000fe20000000f00 */
[----:B------:R-:W-:-:S05]  /*47a0*/  IMAD.MOV.U32 R101, RZ, RZ, R69 ;  /* 0x000000ffff657224 */ /* 0x000fca00078e0045 */
[-C--:B-1----:R-:W-:Y:S08]  /*47b0*/  HMMA.16816.F32 R196, R8, R12.reuse, R196 ;  /* 0x0000000c08c4723c */ /* 0x082ff000000018c4 */
[C---:B------:R-:W-:Y:S08]  /*47c0*/  HMMA.16816.F32 R192, R4.reuse, R12, R192 ;  /* 0x0000000c04c0723c */ /* 0x040ff000000018c0 */
[-C--:B------:R-:W-:Y:S08]  /*47d0*/  HMMA.16816.F32 R68, R4, R14.reuse, R120 ;  /* 0x0000000e0444723c */ /* 0x080ff00000001878 */
[C---:B------:R-:W-:Y:S01]  /*47e0*/  HMMA.16816.F32 R48, R8.reuse, R14, R48 ;  /* 0x0000000e0830723c */ /* 0x040fe20000001830 */
[----:B------:R-:W1:Y:S01]  /*47f0*/  LDSM.16.MT88.4 R12, [R219+0xd000] ;  /* 0x00d00000db0c783b */ /* 0x000e620000004200 */
[----:B------:R-:W-:Y:S01]  /*4800*/  MOV R121, R77 ;  /* 0x0000004d00797202 */ /* 0x000fe20000000f00 */
[----:B------:R-:W-:Y:S01]  /*4810*/  IMAD.MOV.U32 R122, RZ, RZ, R84 ;  /* 0x000000ffff7a7224 */ /* 0x000fe200078e0054 */
[----:B------:R-:W-:Y:S01]  /*4820*/  MOV R143, R85 ;  /* 0x00000055008f7202 */ /* 0x000fe20000000f00 */
[----:B------:R-:W-:Y:S01]  /*4830*/  IMAD.MOV.U32 R130, RZ, RZ, R64 ;  /* 0x000000ffff827224 */ /* 0x000fe200078e0040 */
[----:B------:R-:W-:Y:S01]  /*4840*/  MOV R131, R65 ;  /* 0x0000004100837202 */ /* 0x000fe20000000f00 */
[----:B------:R-:W-:Y:S01]  /*4850*/  IMAD.MOV.U32 R0, RZ, RZ, R28 ;  /* 0x000000ffff007224 */ /* 0x000fe200078e001c */
[----:B------:R-:W-:Y:S01]  /*4860*/  MOV R142, R29 ;  /* 0x0000001d008e7202 */ /* 0x000fe20000000f00 */
[-C--:B-1----:R-:W-:Y:S08]  /*4870*/  HMMA.16816.F32 R76, R8, R12.reuse, R188 ;  /* 0x0000000c084c723c */ /* 0x082ff000000018bc */
[C---:B------:R-:W-:Y:S08]  /*4880*/  HMMA.16816.F32 R28, R4.reuse, R12, R172 ;  /* 0x0000000c041c723c */ /* 0x040ff000000018ac */
[-C--:B------:R-:W-:Y:S08]  /*4890*/  HMMA.16816.F32 R84, R4, R14.reuse, R116 ;  /* 0x0000000e0454723c */ /* 0x080ff00000001874 */
[----:B------:R-:W-:Y:S01]  /*48a0*/  HMMA.16816.F32 R64, R8, R14, R40 ;  /* 0x0000000e0840723c */ /* 0x000fe20000001828 */
        /* <DEDUP_REMOVED lines=8> */
[----:B------:R-:W-:-:S02]  /*4930*/  IMAD.MOV.U32 R145, RZ, RZ, R103 ;  /* 0x000000ffff917224 */ /* 0x000fc400078e0067 */
[----:B------:R-:W-:Y:S01]  /*4940*/  IMAD.MOV.U32 R72, RZ, RZ, R56 ;  /* 0x000000ffff487224 */ /* 0x000fe200078e0038 */
[-C--:B-1----:R-:W-:Y:S07]  /*4950*/  HMMA.16816.F32 R92, R8, R12.reuse, R208 ;  /* 0x0000000c085c723c */ /* 0x082fee00000018d0 */
[----:B------:R-:W-:Y:S01]  /*4960*/  IMAD.MOV.U32 R209, RZ, RZ, R59 ;  /* 0x000000ffffd17224 */ /* 0x000fe200078e003b */
[----:B------:R-:W-:Y:S01]  /*4970*/  HMMA.16816.F32 R96, R4, R12, R204 ;  /* 0x0000000c0460723c */ /* 0x000fe200000018cc */
[----:B------:R-:W-:-:S06]  /*4980*/  MOV R208, R100 ;  /* 0x0000006400d07202 */ /* 0x000fcc0000000f00 */
[----:B------:R-:W-:Y:S01]  /*4990*/  MOV R206, R57 ;  /* 0x0000003900ce7202 */ /* 0x000fe20000000f00 */
[-C--:B------:R-:W-:Y:S08]  /*49a0*/  HMMA.16816.F32 R100, R4, R14.reuse, R112 ;  /* 0x0000000e0464723c */ /* 0x080ff00000001870 */
[----:B------:R-:W-:Y:S01]  /*49b0*/  HMMA.16816.F32 R56, R8, R14, R36 ;  /* 0x0000000e0838723c */ /* 0x000fe20000001824 */
[----:B------:R-:W1:Y:S01]  /*49c0*/  LDSM.16.MT88.4 R12, [R218+0xf000] ;  /* 0x00f00000da0c783b */ /* 0x000e620000004200 */
[----:B------:R-:W-:-:S02]  /*49d0*/  IMAD.MOV.U32 R17, RZ, RZ, R60 ;  /* 0x000000ffff117224 */ /* 0x000fc400078e003c */
[----:B------:R-:W-:Y:S01]  /*49e0*/  IMAD.MOV.U32 R173, RZ, RZ, R139 ;  /* 0x000000ffffad7224 */ /* 0x000fe200078e008b */
[----:B------:R-:W-:Y:S01]  /*49f0*/  MOV R139, R136 ;  /* 0x00000088008b7202 */ /* 0x000fe20000000f00 */
[----:B------:R-:W-:Y:S01]  /*4a00*/  IMAD.MOV.U32 R189, RZ, RZ, R19 ;  /* 0x000000ffffbd7224 */ /* 0x000fe200078e0013 */
[----:B------:R-:W-:Y:S02]  /*4a10*/  MOV R136, R16 ;  /* 0x0000001000887202 */ /* 0x000fe40000000f00 */
[----:B------:R-:W-:Y:S02]  /*4a20*/  MOV R190, R18 ;  /* 0x0000001200be7202 */ /* 0x000fe40000000f00 */
[----:B------:R-:W-:Y:S01]  /*4a30*/  MOV R207, R61 ;  /* 0x0000003d00cf7202 */ /* 0x000fe20000000f00 */
[----:B-1----:R-:W-:Y:S07]  /*4a40*/  HMMA.16816.F32 R112, R4, R12, R212 ;  /* 0x0000000c0470723c */ /* 0x002fee00000018d4 */
[----:B------:R-:W-:-:S02]  /*4a50*/  IMAD.MOV.U32 R214, RZ, RZ, R17 ;  /* 0x000000ffffd67224 */ /* 0x000fc400078e0011 */
[----:B------:R-:W1:Y:S01]  /*4a60*/  LDSM.16.MT88.4 R16, [R220+0xf000] ;  /* 0x00f00000dc10783b */ /* 0x000e620000004200 */
[----:B------:R-:W-:Y:S07]  /*4a70*/  HMMA.16816.F32 R60, R8, R12, R236 ;  /* 0x0000000c083c723c */ /* 0x000fee00000018ec */
[----:B------:R-:W-:Y:S02]  /*4a80*/  IMAD.MOV.U32 R237, RZ, RZ, R0 ;  /* 0x000000ffffed7224 */ /* 0x000fe400078e0000 */
[----:B------:R-:W-:-:S04]  /*4a90*/  FFMA.FTZ R0, R248, c[0x0][0x23c], -R23 ;  /* 0x00008f00f8007a23 */ /* 0x000fc80000010817 */
[----:B------:R2:W-:Y:S01]  /*4aa0*/  MUFU.EX2 R204, R0 ;  /* 0x0000000000cc7308 */ /* 0x0005e20000000800 */
[----:B------:R-:W-:Y:S02]  /*4ab0*/  IMAD.MOV.U32 R213, RZ, RZ, R135 ;  /* 0x000000ffffd57224 */ /* 0x000fe400078e0087 */
[----:B--2---:R-:W-:-:S05]  /*4ac0*/  FFMA.FTZ R0, R159, c[0x0][0x23c], -R23 ;  /* 0x00008f009f007a23 */ /* 0x004fca0000010817 */
[----:B------:R2:W3:Y:S01]  /*4ad0*/  MUFU.EX2 R159, R0 ;  /* 0x00000000009f7308 */ /* 0x0004e20000000800 */
[----:B------:R-:W-:Y:S01]  /*4ae0*/  MOV R172, R138 ;  /* 0x0000008a00ac7202 */ /* 0x000fe20000000f00 */
[----:B------:R-:W-:Y:S01]  /*4af0*/  IMAD.MOV.U32 R138, RZ, RZ, R133 ;  /* 0x000000ffff8a7224 */ /* 0x000fe200078e0085 */
[----:B------:R-:W-:Y:S01]  /*4b00*/  MOV R188, R134 ;  /* 0x0000008600bc7202 */ /* 0x000fe20000000f00 */
[----:B--2---:R-:W-:-:S04]  /*4b10*/  FFMA.FTZ R0, R153, c[0x0][0x23c], -R23 ;  /* 0x00008f0099007a23 */ /* 0x004fc80000010817 */
[----:B------:R2:W-:Y:S01]  /*4b20*/  MUFU.EX2 R153, R0 ;  /* 0x0000000000997308 */ /* 0x0005e20000000800 */
[----:B------:R-:W-:Y:S01]  /*4b30*/  MOV R123, R132 ;  /* 0x00000084007b7202 */ /* 0x000fe20000000f00 */
[----:B-1----:R-:W-:Y:S01]  /*4b40*/  HMMA.16816.F32 R32, R8, R18, R32 ;  /* 0x000000120820723c */ /* 0x002fe20000001820 */
[----:B--2---:R-:W-:-:S05]  /*4b50*/  FFMA.FTZ R0, R152, c[0x0][0x23c], -R23 ;  /* 0x00008f0098007a23 */ /* 0x004fca0000010817 */
[----:B------:R1:W-:Y:S02]  /*4b60*/  MUFU.EX2 R205, R0 ;  /* 0x0000000000cd7308 */ /* 0x0003e40000000800 */
[----:B------:R-:W-:Y:S01]  /*4b70*/  HMMA.16816.F32 R132, R4, R18, R200 ;  /* 0x000000120484723c */ /* 0x000fe200000018c8 */
[----:B------:R-:W-:Y:S02]  /*4b80*/  IMAD.MOV.U32 R215, RZ, RZ, R143 ;  /* 0x000000ffffd77224 */ /* 0x000fe400078e008f */
[----:B-1----:R-:W-:-:S04]  /*4b90*/  FFMA.FTZ R0, R213, c[0x0][0x23c], -R22 ;  /* 0x00008f00d5007a23 */ /* 0x002fc80000010816 */
[----:B------:R1:W-:Y:S01]  /*4ba0*/  MUFU.EX2 R19, R0 ;  /* 0x0000000000137308 */ /* 0x0003e20000000800 */
[----:B------:R-:W-:Y:S02]  /*4bb0*/  MOV R236, R142 ;  /* 0x0000008e00ec7202 */ /* 0x000fe40000000f00 */
[----:B------:R-:W-:Y:S01]  /*4bc0*/  MOV R213, R214 ;  /* 0x000000d600d57202 */ /* 0x000fe20000000f00 */
[----:B------:R-:W-:Y:S01]  /*4bd0*/  IMAD.MOV.U32 R239, RZ, RZ, R130 ;  /* 0x000000ffffef7224 */ /* 0x000fe200078e0082 */
[----:B------:R-:W-:Y:S01]  /*4be0*/  MOV R238, R131 ;  /* 0x0000008300ee7202 */ /* 0x000fe20000000f00 */
[----:B-1----:R-:W-:-:S04]  /*4bf0*/  FFMA.FTZ R0, R252, c[0x0][0x23c], -R22 ;  /* 0x00008f00fc007a23 */ /* 0x002fc80000010816 */
[----:B------:R1:W2:Y:S01]  /*4c00*/  MUFU.EX2 R23, R0 ;  /* 0x0000000000177308 */ /* 0x0002a20000000800 */
[----:B------:R-:W-:Y:S01]  /*4c10*/  IMAD.MOV.U32 R214, RZ, RZ, R215 ;  /* 0x000000ffffd67224 */ /* 0x000fe200078e00d7 */
[----:B------:R-:W-:Y:S01]  /*4c20*/  MOV R215, R236 ;  /* 0x000000ec00d77202 */ /* 0x000fe20000000f00 */
[----:B------:R-:W-:Y:S01]  /*4c30*/  IMAD.MOV.U32 R236, RZ, RZ, R237 ;  /* 0x000000ffffec7224 */ /* 0x000fe200078e00ed */
[----:B------:R-:W-:Y:S01]  /*4c40*/  MOV R237, R238 ;  /* 0x000000ee00ed7202 */ /* 0x000fe20000000f00 */
[----:B------:R-:W-:Y:S02]  /*4c50*/  IMAD.MOV.U32 R238, RZ, RZ, R239 ;  /* 0x000000ffffee7224 */ /* 0x000fe400078e00ef */
[----:B-1----:R-:W-:-:S04]  /*4c60*/  FFMA.FTZ R0, R158, c[0x0][0x23c], -R22 ;  /* 0x00008f009e007a23 */ /* 0x002fc80000010816 */
[----:B------:R1:W-:Y:S01]  /*4c70*/  MUFU.EX2 R152, R0 ;  /* 0x0000000000987308 */ /* 0x0003e20000000800 */
[----:B------:R-:W-:Y:S01]  /*4c80*/  MOV R239, R206 ;  /* 0x000000ce00ef7202 */ /* 0x000fe20000000f00 */
[----:B------:R-:W-:Y:S01]  /*4c90*/  IMAD.MOV.U32 R206, RZ, RZ, R207 ;  /* 0x000000ffffce7224 */ /* 0x000fe200078e00cf */
[----:B------:R-:W-:Y:S01]  /*4ca0*/  MOV R207, R208 ;  /* 0x000000d000cf7202 */ /* 0x000fe20000000f00 */
[----:B------:R-:W-:Y:S01]  /*4cb0*/  IMAD.MOV.U32 R208, RZ, RZ, R209 ;  /* 0x000000ffffd07224 */ /* 0x000fe200078e00d1 */
[----:B------:R-:W-:Y:S01]  /*4cc0*/  MOV R209, R251 ;  /* 0x000000fb00d17202 */ /* 0x000fe20000000f00 */
[----:B------:R-:W-:Y:S01]  /*4cd0*/  IMAD.MOV.U32 R210, RZ, RZ, R145 ;  /* 0x000000ffffd27224 */ /* 0x000fe200078e0091 */
[----:B------:R-:W-:Y:S01]  /*4ce0*/  MOV R211, R137 ;  /* 0x0000008900d37202 */ /* 0x000fe20000000f00 */
[----:B------:R-:W4:Y:S01]  /*4cf0*/  LDL.LU R251, [R1+0xa4] ;  /* 0x0000a40001fb7983 */ /* 0x000f220000300800 */
[----:B-1----:R-:W-:-:S04]  /*4d00*/  FFMA.FTZ R0, R157, c[0x0][0x23c], -R22 ;  /* 0x00008f009d007a23 */ /* 0x002fc80000010816 */
[----:B------:R1:W1:Y:S02]  /*4d10*/  MUFU.EX2 R22, R0 ;  /* 0x0000000000167308 */ /* 0x0002640000000800 */
[----:B-1----:R-:W-:Y:S02]  /*4d20*/  FFMA.FTZ R0, R213, c[0x0][0x23c], -R21 ;  /* 0x00008f00d5007a23 */ /* 0x002fe40000010815 */
[----:B------:R-:W-:Y:S01]  /*4d30*/  IMAD.MOV.U32 R213, RZ, RZ, R214 ;  /* 0x000000ffffd57224 */ /* 0x000fe200078e00d6 */
[----:B------:R-:W-:Y:S01]  /*4d40*/  MOV R214, R215 ;  /* 0x000000d700d67202 */ /* 0x000fe20000000f00 */
        /* <DEDUP_REMOVED lines=11> */
[----:B------:R-:W4:Y:S01]  /*4e00*/  LDL.LU R155, [R1+0xa0] ;  /* 0x0000a000019b7983 */ /* 0x000f220000300800 */
[-C--:B------:R-:W-:Y:S08]  /*4e10*/  HMMA.16816.F32 R116, R4, R14.reuse, R108 ;  /* 0x0000000e0474723c */ /* 0x080ff0000000186c */
[----:B------:R-:W-:Y:S01]  /*4e20*/  HMMA.16816.F32 R40, R8, R14, R80 ;  /* 0x0000000e0828723c */ /* 0x000fe20000001850 */
[----:B------:R-:W1:Y:S01]  /*4e30*/  LDSM.16.MT88.4 R12, [R219+0xf000] ;  /* 0x00f00000db0c783b */ /* 0x000e620000004200 */
[----:B------:R-:W-:Y:S01]  /*4e40*/  MOV R110, R213 ;  /* 0x000000d5006e7202 */ /* 0x000fe20000000f00 */
[----:B------:R-:W-:Y:S01]  /*4e50*/  IMAD.MOV.U32 R109, RZ, RZ, R238 ;  /* 0x000000ffff6d7224 */ /* 0x000fe200078e00ee */
[----:B------:R-:W-:Y:S01]  /*4e60*/  MOV R191, R144 ;  /* 0x0000009000bf7202 */ /* 0x000fe20000000f00 */
[----:B------:R-:W-:-:S02]  /*4e70*/  IMAD.MOV.U32 R108, RZ, RZ, R214 ;  /* 0x000000ffff6c7224 */ /* 0x000fc400078e00d6 */
[----:B------:R-:W-:Y:S01]  /*4e80*/  IMAD.MOV.U32 R212, RZ, RZ, R206 ;  /* 0x000000ffffd47224 */ /* 0x000fe200078e00ce */
[----:B------:R-:W-:Y:S01]  /*4e90*/  HMMA.16816.F32 R128, R4, R16, R244 ;  /* 0x000000100480723c */ /* 0x000fe200000018f4 */
[----:B------:R-:W-:Y:S01]  /*4ea0*/  IMAD.MOV.U32 R120, RZ, RZ, R147 ;  /* 0x000000ffff787224 */ /* 0x000fe200078e0093 */
[----:B------:R-:W-:Y:S01]  /*4eb0*/  MOV R111, R239 ;  /* 0x000000ef006f7202 */ /* 0x000fe20000000f00 */
[----:B------:R-:W-:Y:S02]  /*4ec0*/  IMAD.MOV.U32 R175, RZ, RZ, R146 ;  /* 0x000000ffffaf7224 */ /* 0x000fe400078e0092 */
[----:B------:R-:W-:Y:S01]  /*4ed0*/  IMAD.MOV.U32 R214, RZ, RZ, R208 ;  /* 0x000000ffffd67224 */ /* 0x000fe200078e00d0 */
[----:B------:R-:W-:Y:S01]  /*4ee0*/  MOV R82, R215 ;  /* 0x000000d700527202 */ /* 0x000fe20000000f00 */
[----:B------:R-:W-:Y:S01]  /*4ef0*/  IMAD.MOV.U32 R81, RZ, RZ, R236 ;  /* 0x000000ffff517224 */ /* 0x000fe200078e00ec */
[----:B------:R-:W-:Y:S01]  /*4f00*/  MOV R213, R207 ;  /* 0x000000cf00d57202 */ /* 0x000fe20000000f00 */
[----:B------:R-:W-:Y:S01]  /*4f10*/  IMAD.MOV.U32 R236, RZ, RZ, R210 ;  /* 0x000000ffffec7224 */ /* 0x000fe200078e00d2 */
[----:B------:R-:W-:-:S02]  /*4f20*/  MOV R83, R237 ;  /* 0x000000ed00537202 */ /* 0x000fc40000000f00 */
[----:B------:R-:W-:Y:S01]  /*4f30*/  MOV R215, R209 ;  /* 0x000000d100d77202 */ /* 0x000fe20000000f00 */
[----:B------:R-:W-:Y:S01]  /*4f40*/  IMAD.MOV.U32 R207, RZ, RZ, R188 ;  /* 0x000000ffffcf7224 */ /* 0x000fe200078e00bc */
[----:B------:R-:W-:Y:S01]  /*4f50*/  MOV R237, R211 ;  /* 0x000000d300ed7202 */ /* 0x000fe20000000f00 */
[----:B------:R-:W-:Y:S01]  /*4f60*/  IMAD.MOV.U32 R239, RZ, RZ, R190 ;  /* 0x000000ffffef7224 */ /* 0x000fe200078e00be */
[----:B------:R-:W-:Y:S01]  /*4f70*/  MOV R206, R189 ;  /* 0x000000bd00ce7202 */ /* 0x000fe20000000f00 */
[----:B------:R-:W-:Y:S02]  /*4f80*/  IMAD.MOV.U32 R188, RZ, RZ, R233 ;  /* 0x000000ffffbc7224 */ /* 0x000fe400078e00e9 */
[----:B------:R-:W-:Y:S01]  /*4f90*/  IMAD.MOV.U32 R190, RZ, RZ, R231 ;  /* 0x000000ffffbe7224 */ /* 0x000fe200078e00e7 */
[----:B------:R-:W-:Y:S01]  /*4fa0*/  MOV R174, R140 ;  /* 0x0000008c00ae7202 */ /* 0x000fe20000000f00 */
[----:B------:R-:W-:Y:S01]  /*4fb0*/  IMAD.MOV.U32 R137, RZ, RZ, R141 ;  /* 0x000000ffff897224 */ /* 0x000fe200078e008d */
[----:B------:R-:W-:Y:S01]  /*4fc0*/  MOV R189, R232 ;  /* 0x000000e800bd7202 */ /* 0x000fe20000000f00 */
[----:B------:R-:W-:Y:S01]  /*4fd0*/  HMMA.16816.F32 R124, R8, R16, R88 ;  /* 0x00000010087c723c */ /* 0x000fe20000001858 */
[----:B------:R-:W-:-:S07]  /*4fe0*/  FFMA.FTZ R2, R2, c[0x0][0x23c], -R20 ;  /* 0x00008f0002027a23 */ /* 0x000fce0000010814 */
[C---:B-1----:R-:W-:Y:S08]  /*4ff0*/  HMMA.16816.F32 R144, R4.reuse, R12, R240 ;  /* 0x0000000c0490723c */ /* 0x042ff000000018f0 */
[-C--:B------:R-:W-:Y:S08]  /*5000*/  HMMA.16816.F32 R36, R4, R14.reuse, R104 ;  /* 0x0000000e0424723c */ /* 0x080ff00000001868 */
[C---:B------:R-:W-:Y:S01]  /*5010*/  HMMA.16816.F32 R24, R8.reuse, R14, R24 ;  /* 0x0000000e0818723c */ /* 0x040fe20000001818 */
[----:B------:R-:W-:Y:S01]  /*5020*/  FADD.FTZ R7, R110, R109 ;  /* 0x0000006d6e077221 */ /* 0x000fe20000010000 */
[----:B------:R-:W-:Y:S01]  /*5030*/  MOV R210, R173 ;  /* 0x000000ad00d27202 */ /* 0x000fe20000000f00 */
[----:B------:R-:W-:Y:S01]  /*5040*/  IMAD.MOV.U32 R109, RZ, RZ, R212 ;  /* 0x000000ffff6d7224 */ /* 0x000fe200078e00d4 */
[----:B------:R-:W-:Y:S01]  /*5050*/  MOV R110, R111 ;  /* 0x0000006f006e7202 */ /* 0x000fe20000000f00 */
[----:B------:R-:W-:Y:S01]  /*5060*/  IMAD.MOV.U32 R212, RZ, RZ, R214 ;  /* 0x000000ffffd47224 */ /* 0x000fe200078e00d6 */
[----:B------:R-:W-:Y:S01]  /*5070*/  MOV R111, R213 ;  /* 0x000000d5006f7202 */ /* 0x000fe20000000f00 */
[----:B------:R-:W-:Y:S01]  /*5080*/  IMAD.MOV.U32 R214, RZ, RZ, R236 ;  /* 0x000000ffffd67224 */ /* 0x000fe200078e00ec */
[----:B------:R-:W-:Y:S01]  /*5090*/  MOV R213, R215 ;  /* 0x000000d700d57202 */ /* 0x000fe20000000f00 */
[----:B------:R-:W-:Y:S01]  /*50a0*/  FADD.FTZ R6, R108, R83 ;  /* 0x000000536c067221 */ /* 0x000fe20000010000 */
[----:B------:R-:W-:Y:S01]  /*50b0*/  MOV R215, R237 ;  /* 0x000000ed00d77202 */ /* 0x000fe20000000f00 */
[----:B------:R-:W-:Y:S01]  /*50c0*/  HMMA.16816.F32 R140, R8, R12, R148 ;  /* 0x0000000c088c723c */ /* 0x000fe20000001894 */
[----:B------:R-:W-:Y:S01]  /*50d0*/  MOV R108, R212 ;  /* 0x000000d4006c7202 */ /* 0x000fe20000000f00 */
[----:B------:R-:W-:Y:S01]  /*50e0*/  IMAD.MOV.U32 R237, RZ, RZ, R188 ;  /* 0x000000ffffed7224 */ /* 0x000fe200078e00bc */
[----:B------:R-:W-:Y:S01]  /*50f0*/  MOV R188, R190 ;  /* 0x000000be00bc7202 */ /* 0x000fe20000000f00 */
[----:B------:R-:W-:Y:S01]  /*5100*/  IMAD.MOV.U32 R83, RZ, RZ, R111 ;  /* 0x000000ffff537224 */ /* 0x000fe200078e006f */
[----:B------:R-:W-:Y:S01]  /*5110*/  MOV R236, R189 ;  /* 0x000000bd00ec7202 */ /* 0x000fe20000000f00 */
[----:B------:R-:W-:Y:S01]  /*5120*/  FFMA.FTZ R4, R156, c[0x0][0x23c], -R20 ;  /* 0x00008f009c047a23 */ /* 0x000fe20000010814 */
[----:B------:R-:W-:Y:S01]  /*5130*/  MOV R208, R175 ;  /* 0x000000af00d07202 */ /* 0x000fe20000000f00 */
[----:B------:R-:W-:Y:S01]  /*5140*/  FADD.FTZ R8, R110, R109 ;  /* 0x0000006d6e087221 */ /* 0x000fe20000010000 */
[----:B------:R-:W-:Y:S01]  /*5150*/  MOV R109, R213 ;  /* 0x000000d5006d7202 */ /* 0x000fe20000000f00 */
[----:B------:R-:W-:Y:S01]  /*5160*/  IMAD.MOV.U32 R110, RZ, RZ, R214 ;  /* 0x000000ffff6e7224 */ /* 0x000fe200078e00d6 */
[----:B------:R-:W-:Y:S01]  /*5170*/  MOV R190, R120 ;  /* 0x0000007800be7202 */ /* 0x000fe20000000f00 */
[----:B------:R-:W-:Y:S01]  /*5180*/  IMAD.MOV.U32 R189, RZ, RZ, R191 ;  /* 0x000000ffffbd7224 */ /* 0x000fe200078e00bf */
[----:B------:R-:W-:Y:S01]  /*5190*/  MOV R111, R215 ;  /* 0x000000d7006f7202 */ /* 0x000fe20000000f00 */
[----:B------:R-:W-:Y:S01]  /*51a0*/  IMAD.MOV.U32 R120, RZ, RZ, R73 ;  /* 0x000000ffff787224 */ /* 0x000fe200078e0049 */
[----:B------:R1:W-:Y:S01]  /*51b0*/  MUFU.EX2 R11, R2 ;  /* 0x00000002000b7308 */ /* 0x0003e20000000800 */
[----:B------:R-:W-:Y:S01]  /*51c0*/  MOV R191, R75 ;  /* 0x0000004b00bf7202 */ /* 0x000fe20000000f00 */
[----:B------:R-:W-:Y:S01]  /*51d0*/  IMAD.MOV.U32 R247, RZ, RZ, R108 ;  /* 0x000000fffff77224 */ /* 0x000fe200078e006c */
[----:B------:R-:W-:Y:S01]  /*51e0*/  MOV R75, R229 ;  /* 0x000000e5004b7202 */ /* 0x000fe20000000f00 */
[----:B------:R-:W-:Y:S01]  /*51f0*/  IMAD.MOV.U32 R211, RZ, RZ, R172 ;  /* 0x000000ffffd37224 */ /* 0x000fe200078e00ac */
[----:B------:R-:W-:Y:S01]  /*5200*/  MOV R80, R109 ;  /* 0x0000006d00507202 */ /* 0x000fe20000000f00 */
[----:B------:R-:W-:Y:S01]  /*5210*/  FADD.FTZ R10, R247, R8 ;  /* 0x00000008f70a7221 */ /* 0x000fe20000010000 */
[----:B------:R-:W-:Y:S01]  /*5220*/  MOV R73, R230 ;  /* 0x000000e600497202 */ /* 0x000fe20000000f00 */
[----:B------:R-:W-:Y:S01]  /*5230*/  IMAD.MOV.U32 R109, RZ, RZ, R75 ;  /* 0x000000ffff6d7224 */ /* 0x000fe200078e004b */
[----:B------:R-:W-:Y:S01]  /*5240*/  MOV R108, R74 ;  /* 0x0000004a006c7202 */ /* 0x000fe20000000f00 */
[----:B------:R-:W-:Y:S01]  /*5250*/  IMAD.MOV.U32 R209, RZ, RZ, R174 ;  /* 0x000000ffffd17224 */ /* 0x000fe200078e00ae */
[----:B------:R-:W-:Y:S01]  /*5260*/  MOV R247, R80 ;  /* 0x0000005000f77202 */ /* 0x000fe20000000f00 */
[----:B------:R-:W-:Y:S01]  /*5270*/  FADD.FTZ R6, R227, R6 ;  /* 0x00000006e3067221 */ /* 0x000fe20000010000 */
[----:B------:R-:W-:Y:S01]  /*5280*/  MOV R158, R138 ;  /* 0x0000008a009e7202 */ /* 0x000fe20000000f00 */
[----:B------:R4:W-:Y:S01]  /*5290*/  MUFU.EX2 R15, R0 ;  /* 0x00000000000f7308 */ /* 0x0009e20000000800 */
[----:B------:R-:W-:Y:S01]  /*52a0*/  IMAD.MOV.U32 R252, RZ, RZ, R123 ;  /* 0x000000fffffc7224 */ /* 0x000fe200078e007b */
[----:B------:R-:W-:Y:S01]  /*52b0*/  MOV R157, R139 ;  /* 0x0000008b009d7202 */ /* 0x000fe20000000f00 */
[----:B-1----:R-:W-:Y:S01]  /*52c0*/  FADD.FTZ R2, R82, R81 ;  /* 0x0000005152027221 */ /* 0x002fe20000010000 */
[----:B------:R-:W-:Y:S01]  /*52d0*/  MOV R81, R110 ;  /* 0x0000006e00517202 */ /* 0x000fe20000000f00 */
[----:B------:R-:W-:Y:S01]  /*52e0*/  IMAD.MOV.U32 R82, RZ, RZ, R111 ;  /* 0x000000ffff527224 */ /* 0x000fe200078e006f */
[----:B------:R-:W-:Y:S01]  /*52f0*/  MOV R110, R72 ;  /* 0x00000048006e7202 */ /* 0x000fe20000000f00 */
[----:B------:R-:W1:Y:S01]  /*5300*/  LDSM.16.MT88.4 R88, [R219+0xd800] ;  /* 0x00d80000db58783b */ /* 0x000e620000004200 */
[----:B------:R-:W-:Y:S01]  /*5310*/  MOV R80, R81 ;  /* 0x0000005100507202 */ /* 0x000fe20000000f00 */
[----:B------:R-:W-:Y:S01]  /*5320*/  IMAD.MOV.U32 R81, RZ, RZ, R82 ;  /* 0x000000ffff517224 */ /* 0x000fe200078e0052 */
[----:B------:R-:W-:Y:S01]  /*5330*/  MOV R111, R73 ;  /* 0x00000049006f7202 */ /* 0x000fe20000000f00 */
[----:B------:R-:W-:Y:S01]  /*5340*/  FADD.FTZ R2, R228, R2 ;  /* 0x00000002e4027221 */ /* 0x000fe20000010000 */
[----:B------:R-:W-:Y:S01]  /*5350*/  MUFU.EX2 R12, R4 ;  /* 0x00000004000c7308 */ /* 0x000fe20000000800 */
[----:B------:R-:W-:Y:S01]  /*5360*/  MOV R215, R188 ;  /* 0x000000bc00d77202 */ /* 0x000fe20000000f00 */
[----:B------:R-:W-:Y:S01]  /*5370*/  IMAD.MOV.U32 R214, RZ, RZ, R189 ;  /* 0x000000ffffd67224 */ /* 0x000fe200078e00bd */
[----:B------:R-:W-:Y:S01]  /*5380*/  MOV R213, R190 ;  /* 0x000000be00d57202 */ /* 0x000fe20000000f00 */
[----:B------:R-:W-:Y:S01]  /*5390*/  FADD.FTZ R9, R225, R2 ;  /* 0x00000002e1097221 */ /* 0x000fe20000010000 */
[----:B------:R-:W-:Y:S01]  /*53a0*/  MOV R212, R191 ;  /* 0x000000bf00d47202 */ /* 0x000fe20000000f00 */
[----:B------:R-:W-:Y:S01]  /*53b0*/  FADD.FTZ R2, R247, R6 ;  /* 0x00000006f7027221 */ /* 0x000fe20000010000 */
[----:B------:R-:W1:Y:S04]  /*53c0*/  LDSM.16.MT88.4 R172, [R217+0xd800] ;  /* 0x00d80000d9ac783b */ /* 0x000e680000004200 */
[----:B------:R-:W1:Y:S04]  /*53d0*/  LDSM.16.MT88.4 R188, [R218+0xd800] ;  /* 0x00d80000dabc783b */ /* 0x000e680000004200 */
[----:B------:R-:W1:Y:S04]  /*53e0*/  LDSM.16.MT88.4 R72, [R220+0xd800] ;  /* 0x00d80000dc48783b */ /* 0x000e680000004200 */
[----:B------:R-:W1:Y:S01]  /*53f0*/  LDSM.16.MT88.4 R104, [R217+0xf800] ;  /* 0x00f80000d968783b */ /* 0x000e620000004200 */
[----:B---3--:R-:W-:-:S02]  /*5400*/  F2FP.PACK_AB R200, R159, R204 ;  /* 0x000000cc9fc8723e */ /* 0x008fc400000000ff */
[----:B--2---:R-:W-:Y:S02]  /*5410*/  F2FP.PACK_AB R201, R23, R19 ;  /* 0x0000001317c9723e */ /* 0x004fe400000000ff */
[----:B------:R-:W-:Y:S02]  /*5420*/  F2FP.PACK_AB R202, R205, R153 ;  /* 0x00000099cdca723e */ /* 0x000fe400000000ff */
[----:B------:R-:W-:Y:S01]  /*5430*/  F2FP.PACK_AB R203, R22, R152 ;  /* 0x0000009816cb723e */ /* 0x000fe200000000ff */
[----:B------:R-:W-:-:S06]  /*5440*/  FADD.FTZ R2, R216, R2 ;  /* 0x00000002d8027221 */ /* 0x000fcc0000010000 */
[C---:B-1----:R-:W-:Y:S08]  /*5450*/  HMMA.16816.F32 R76, R200.reuse, R88, R76 ;  /* 0x00000058c84c723c */ /* 0x042ff0000000184c */
[C---:B------:R-:W-:Y:S08]  /*5460*/  HMMA.16816.F32 R164, R200.reuse, R172, R164 ;  /* 0x000000acc8a4723c */ /* 0x040ff000000018a4 */
[C---:B------:R-:W-:Y:S08]  /*5470*/  HMMA.16816.F32 R180, R200.reuse, R188, R180 ;  /* 0x000000bcc8b4723c */ /* 0x040ff000000018b4 */
[C---:B------:R-:W-:Y:S08]  /*5480*/  HMMA.16816.F32 R196, R200.reuse, R72, R196 ;  /* 0x00000048c8c4723c */ /* 0x040ff000000018c4 */
[----:B------:R-:W-:Y:S01]  /*5490*/  HMMA.16816.F32 R92, R200, R104, R92 ;  /* 0x00000068c85c723c */ /* 0x000fe2000000185c */
[----:B------:R-:W-:Y:S01]  /*54a0*/  MOV R238, R234 ;  /* 0x000000ea00ee7202 */ /* 0x000fe20000000f00 */
[----:B----4-:R-:W-:-:S04]  /*54b0*/  FFMA.FTZ R0, R251, c[0x0][0x23c], -R21 ;  /* 0x00008f00fb007a23 */ /* 0x010fc80000010815 */
[----:B------:R1:W2:Y:S01]  /*54c0*/  MUFU.EX2 R16, R0 ;  /* 0x0000000000107308 */ /* 0x0002a20000000800 */
[----:B------:R-:W-:Y:S02]  /*54d0*/  IMAD.MOV.U32 R251, RZ, RZ, R137 ;  /* 0x000000fffffb7224 */ /* 0x000fe400078e0089 */
[----:B-1----:R-:W-:Y:S01]  /*54e0*/  FFMA.FTZ R0, R250, c[0x0][0x23c], -R21 ;  /* 0x00008f00fa007a23 */ /* 0x002fe20000010815 */
[----:B------:R-:W-:Y:S02]  /*54f0*/  MOV R250, R136 ;  /* 0x0000008800fa7202 */ /* 0x000fe40000000f00 */
[----:B------:R-:W1:Y:S01]  /*5500*/  LDSM.16.MT88.4 R136, [R220+0xf800] ;  /* 0x00f80000dc88783b */ /* 0x000e620000004200 */
[----:B------:R-:W-:Y:S01]  /*5510*/  FFMA.FTZ R5, R155, c[0x0][0x23c], -R20 ;  /* 0x00008f009b057a23 */ /* 0x000fe20000010814 */
[----:B------:R-:W-:Y:S01]  /*5520*/  MUFU.EX2 R17, R0 ;  /* 0x0000000000117308 */ /* 0x000fe20000000800 */
[----:B--2---:R-:W-:Y:S01]  /*5530*/  F2FP.PACK_AB R148, R16, R15 ;  /* 0x0000000f1094723e */ /* 0x004fe200000000ff */
[----:B------:R-:W-:Y:S01]  /*5540*/  FADD.FTZ R2, R251, R2 ;  /* 0x00000002fb027221 */ /* 0x000fe20000010000 */
[----:B------:R2:W5:Y:S04]  /*5550*/  LDL.LU R155, [R1+0x9c] ;  /* 0x00009c00019b7983 */ /* 0x0005680000300800 */
[----:B------:R2:W5:Y:S01]  /*5560*/  LDL.LU R156, [R1+0x98] ;  /* 0x00009800019c7983 */ /* 0x0005620000300800 */
[----:B------:R3:W4:Y:S02]  /*5570*/  MUFU.EX2 R13, R5 ;  /* 0x00000005000d7308 */ /* 0x0007240000000800 */
[----:B---3--:R-:W-:Y:S01]  /*5580*/  FADD.FTZ R5, R83, R7 ;  /* 0x0000000753057221 */ /* 0x008fe20000010000 */
[----:B------:R-:W-:Y:S01]  /*5590*/  MOV R83, R120 ;  /* 0x0000007800537202 */ /* 0x000fe20000000f00 */
[----:B------:R-:W-:-:S03]  /*55a0*/  IMAD.MOV.U32 R120, RZ, RZ, R226 ;  /* 0x000000ffff787224 */ /* 0x000fc600078e00e2 */
[----:B------:R-:W-:Y:S02]  /*55b0*/  MOV R82, R83 ;  /* 0x0000005300527202 */ /* 0x000fe40000000f00 */
[----:B------:R-:W-:Y:S01]  /*55c0*/  MOV R83, R108 ;  /* 0x0000006c00537202 */ /* 0x000fe20000000f00 */
[----:B------:R-:W-:Y:S01]  /*55d0*/  IMAD.MOV.U32 R108, RZ, RZ, R109 ;  /* 0x000000ffff6c7224 */ /* 0x000fe200078e006d */
[----:B------:R-:W-:Y:S02]  /*55e0*/  MOV R109, R110 ;  /* 0x0000006e006d7202 */ /* 0x000fe40000000f00 */
[----:B------:R-:W-:Y:S01]  /*55f0*/  MOV R110, R111 ;  /* 0x0000006f006e7202 */ /* 0x000fe20000000f00 */
[----:B------:R-:W-:Y:S01]  /*5600*/  IMAD.MOV.U32 R111, RZ, RZ, R120 ;  /* 0x000000ffff6f7224 */ /* 0x000fe200078e0078 */
[----:B------:R-:W-:Y:S01]  /*5610*/  MOV R120, R121 ;  /* 0x0000007900787202 */ /* 0x000fe20000000f00 */
[----:B------:R-:W-:Y:S01]  /*5620*/  FADD.FTZ R8, R223, R5 ;  /* 0x00000005df087221 */ /* 0x000fe20000010000 */
[----:B------:R-:W-:Y:S01]  /*5630*/  MOV R121, R122 ;  /* 0x0000007a00797202 */ /* 0x000fe20000000f00 */
[----:B------:R-:W3:Y:S01]  /*5640*/  LDSM.16.MT88.4 R4, [R219+0xf800] ;  /* 0x00f80000db04783b */ /* 0x000ee20000004200 */
[----:B------:R-:W-:-:S02]  /*5650*/  IMAD.MOV.U32 R122, RZ, RZ, R224 ;  /* 0x000000ffff7a7224 */ /* 0x000fc400078e00e0 */
[----:B------:R-:W-:Y:S01]  /*5660*/  IMAD.MOV.U32 R241, RZ, RZ, R120 ;  /* 0x000000fffff17224 */ /* 0x000fe200078e0078 */
[----:B------:R-:W-:Y:S02]  /*5670*/  MOV R240, R121 ;  /* 0x0000007900f07202 */ /* 0x000fe40000000f00 */
[----:B------:R-:W-:Y:S01]  /*5680*/  MOV R248, R122 ;  /* 0x0000007a00f87202 */ /* 0x000fe20000000f00 */
[----:B------:R-:W-:Y:S01]  /*5690*/  FFMA.FTZ R0, R249, c[0x0][0x23c], -R21 ;  /* 0x00008f00f9007a23 */ /* 0x000fe20000010815 */
[----:B------:R-:W2:Y:S03]  /*56a0*/  LDSM.16.MT88.4 R120, [R218+0xf800] ;  /* 0x00f80000da78783b */ /* 0x000ea60000004200 */
[----:B------:R1:W1:Y:S02]  /*56b0*/  MUFU.EX2 R18, R0 ;  /* 0x0000000000127308 */ /* 0x0002640000000800 */
[----:B-1----:R-:W-:Y:S01]  /*56c0*/  FFMA.FTZ R0, R235, c[0x0][0x23c], -R20 ;  /* 0x00008f00eb007a23 */ /* 0x002fe20000010814 */
[----:B----4-:R-:W-:Y:S01]  /*56d0*/  F2FP.PACK_AB R149, R13, R11 ;  /* 0x0000000b0d95723e */ /* 0x010fe200000000ff */
[----:B------:R-:W-:Y:S01]  /*56e0*/  IMAD.MOV.U32 R247, RZ, RZ, R82 ;  /* 0x000000fffff77224 */ /* 0x000fe200078e0052 */
[----:B------:R-:W-:-:S03]  /*56f0*/  F2FP.PACK_AB R150, R18, R17 ;  /* 0x000000111296723e */ /* 0x000fc600000000ff */
[----:B------:R-:W1:Y:S01]  /*5700*/  MUFU.EX2 R14, R0 ;  /* 0x00000000000e7308 */ /* 0x000e620000000800 */
[----:B------:R-:W-:Y:S01]  /*5710*/  MOV R20, R222 ;  /* 0x000000de00147202 */ /* 0x000fe20000000f00 */
[----:B------:R-:W-:Y:S01]  /*5720*/  IMAD.MOV.U32 R244, RZ, RZ, R109 ;  /* 0x000000fffff47224 */ /* 0x000fe200078e006d */
[----:B------:R-:W-:Y:S01]  /*5730*/  MOV R249, R81 ;  /* 0x0000005100f97202 */ /* 0x000fe20000000f00 */
[C---:B------:R-:W-:Y:S01]  /*5740*/  HMMA.16816.F32 R124, R200.reuse, R136, R124 ;  /* 0x00000088c87c723c */ /* 0x040fe2000000187c */
[----:B------:R-:W-:Y:S01]  /*5750*/  MOV R21, R80 ;  /* 0x0000005000157202 */ /* 0x000fe20000000f00 */
[----:B------:R4:W5:Y:S01]  /*5760*/  LDL.LU R235, [R1+0x94] ;  /* 0x0000940001eb7983 */ /* 0x0009620000300800 */
[----:B------:R-:W-:Y:S02]  /*5770*/  MOV R246, R83 ;  /* 0x0000005300f67202 */ /* 0x000fe40000000f00 */
[----:B------:R-:W-:Y:S01]  /*5780*/  MOV R245, R108 ;  /* 0x0000006c00f57202 */ /* 0x000fe20000000f00 */
[----:B------:R4:W5:Y:S02]  /*5790*/  LDL.LU R234, [R1+0x90] ;  /* 0x0000900001ea7983 */ /* 0x0009640000300800 */
[-C--:B---3--:R-:W-:Y:S01]  /*57a0*/  HMMA.16816.F32 R140, R200, R4.reuse, R140 ;  /* 0x00000004c88c723c */ /* 0x088fe2000000188c */
[----:B------:R-:W-:Y:S01]  /*57b0*/  MOV R243, R110 ;  /* 0x0000006e00f37202 */ /* 0x000fe20000000f00 */
[----:B------:R4:W5:Y:S01]  /*57c0*/  LDL.LU R233, [R1+0x8c] ;  /* 0x00008c0001e97983 */ /* 0x0009620000300800 */
[----:B-1----:R-:W-:Y:S01]  /*57d0*/  F2FP.PACK_AB R151, R14, R12 ;  /* 0x0000000c0e97723e */ /* 0x002fe200000000ff */
[----:B------:R-:W-:Y:S01]  /*57e0*/  FADD.FTZ R0, R221, R9 ;  /* 0x00000009dd007221 */ /* 0x000fe20000010000 */
[----:B------:R-:W-:Y:S01]  /*57f0*/  MOV R242, R111 ;  /* 0x0000006f00f27202 */ /* 0x000fe20000000f00 */
[----:B------:R4:W5:Y:S04]  /*5800*/  LDL.LU R232, [R1+0x88] ;  /* 0x0000880001e87983 */ /* 0x0009680000300800 */
[----:B------:R-:W-:Y:S01]  /*5810*/  HMMA.16816.F32 R144, R148, R4, R144 ;  /* 0x000000049490723c */ /* 0x000fe20000001890 */
[----:B------:R4:W5:Y:S04]  /*5820*/  LDL.LU R231, [R1+0x84] ;  /* 0x0000840001e77983 */ /* 0x0009680000300800 */
[----:B------:R4:W5:Y:S02]  /*5830*/  LDL.LU R230, [R1+0x80] ;  /* 0x0000800001e67983 */ /* 0x0009640000300800 */
[----:B------:R-:W-:-:S02]  /*5840*/  FADD.FTZ R4, R20, R10 ;  /* 0x0000000a14047221 */ /* 0x000fc40000010000 */
[----:B------:R-:W-:Y:S01]  /*5850*/  FADD.FTZ R5, R249, R8 ;  /* 0x00000008f9057221 */ /* 0x000fe20000010000 */
[C---:B------:R-:W-:Y:S01]  /*5860*/  HMMA.16816.F32 R160, R148.reuse, R172, R160 ;  /* 0x000000ac94a0723c */ /* 0x040fe200000018a0 */
[----:B------:R-:W-:Y:S01]  /*5870*/  FADD.FTZ R8, R21, R4 ;  /* 0x0000000415087221 */ /* 0x000fe20000010000 */
[----:B------:R4:W5:Y:S01]  /*5880*/  LDL.LU R229, [R1+0x7c] ;  /* 0x00007c0001e57983 */ /* 0x0009620000300800 */
[----:B------:R-:W-:Y:S02]  /*5890*/  FADD.FTZ R4, R250, R0 ;  /* 0x00000000fa047221 */ /* 0x000fe40000010000 */
[----:B------:R-:W-:Y:S01]  /*58a0*/  FADD.FTZ R0, R157, R5 ;  /* 0x000000059d007221 */ /* 0x000fe20000010000 */
[----:B------:R4:W5:Y:S02]  /*58b0*/  LDL.LU R228, [R1+0x78] ;  /* 0x0000780001e47983 */ /* 0x0009640000300800 */
[C---:B------:R-:W-:Y:S01]  /*58c0*/  HMMA.16816.F32 R168, R148.reuse, R174, R168 ;  /* 0x000000ae94a8723c */ /* 0x040fe200000018a8 */
[----:B------:R-:W-:Y:S01]  /*58d0*/  FADD.FTZ R5, R158, R8 ;  /* 0x000000089e057221 */ /* 0x000fe20000010000 */
[----:B------:R4:W5:Y:S04]  /*58e0*/  LDL.LU R227, [R1+0x74] ;  /* 0x0000740001e37983 */ /* 0x0009680000300800 */
[----:B------:R4:W5:Y:S02]  /*58f0*/  LDL.LU R226, [R1+0x70] ;  /* 0x0000700001e27983 */ /* 0x0009640000300800 */
[C---:B------:R-:W-:Y:S02]  /*5900*/  HMMA.16816.F32 R176, R148.reuse, R188, R176 ;  /* 0x000000bc94b0723c */ /* 0x040fe400000018b0 */
        /* <DEDUP_REMOVED lines=8> */
[C---:B------:R-:W-:Y:S08]  /*5990*/  HMMA.16816.F32 R68, R148.reuse, R74, R68 ;  /* 0x0000004a9444723c */ /* 0x040ff00000001844 */
[C---:B------:R-:W-:Y:S08]  /*59a0*/  HMMA.16816.F32 R80, R148.reuse, R88, R28 ;  /* 0x000000589450723c */ /* 0x040ff0000000181c */
[C---:B------:R-:W-:Y:S08]  /*59b0*/  HMMA.16816.F32 R84, R148.reuse, R90, R84 ;  /* 0x0000005a9454723c */ /* 0x040ff00000001854 */
[C---:B------:R-:W-:Y:S08]  /*59c0*/  HMMA.16816.F32 R96, R148.reuse, R104, R96 ;  /* 0x000000689460723c */ /* 0x040ff00000001860 */
[C---:B------:R-:W-:Y:S08]  /*59d0*/  HMMA.16816.F32 R100, R148.reuse, R106, R100 ;  /* 0x0000006a9464723c */ /* 0x040ff00000001864 */
[C---:B--2---:R-:W-:Y:S08]  /*59e0*/  HMMA.16816.F32 R112, R148.reuse, R120, R112 ;  /* 0x000000789470723c */ /* 0x044ff00000001870 */
        /* <DEDUP_REMOVED lines=11> */
[-C--:B------:R-:W-:Y:S08]  /*5aa0*/  HMMA.16816.F32 R148, R148, R6.reuse, R36 ;  /* 0x000000069494723c */ /* 0x080ff00000001824 */
[----:B------:R-:W-:Y:S07]  /*5ab0*/  HMMA.16816.F32 R200, R200, R6, R24 ;  /* 0x00000006c8c8723c */ /* 0x000fee0000001818 */
[----:B------:R-:W-:-:S02]  /*5ac0*/  FADD.FTZ R6, R252, R4 ;  /* 0x00000004fc067221 */ /* 0x000fc40000010000 */
[----:B------:R-:W-:Y:S02]  /*5ad0*/  FADD.FTZ R4, R248, R2 ;  /* 0x00000002f8047221 */ /* 0x000fe40000010000 */
[----:B------:R-:W-:Y:S02]  /*5ae0*/  FADD.FTZ R2, R240, R0 ;  /* 0x00000000f0027221 */ /* 0x000fe40000010000 */
[----:B------:R-:W-:Y:S02]  /*5af0*/  FADD.FTZ R0, R241, R5 ;  /* 0x00000005f1007221 */ /* 0x000fe40000010000 */
[----:B------:R-:W-:Y:S02]  /*5b00*/  FADD.FTZ R5, R242, R6 ;  /* 0x00000006f2057221 */ /* 0x000fe40000010000 */
[----:B------:R-:W-:Y:S02]  /*5b10*/  FADD.FTZ R4, R243, R4 ;  /* 0x00000004f3047221 */ /* 0x000fe40000010000 */
        /* <DEDUP_REMOVED lines=33> */
[----:B------:R-:W-:Y:S01]  /*5d30*/  FADD.FTZ R2, R18, R2 ;  /* 0x0000000212027221 */ /* 0x000fe20000010000 */
[----:B------:R4:W-:Y:S04]  /*5d40*/  STL [R1+0x8], R5 ;  /* 0x0000080501007387 */ /* 0x0009e80000100800 */
[----:B------:R4:W-:Y:S04]  /*5d50*/  STL [R1+0x4], R4 ;  /* 0x0000040401007387 */ /* 0x0009e80000100800 */
[----:B------:R4:W-:Y:S04]  /*5d60*/  STL [R1+0xc], R0 ;  /* 0x00000c0001007387 */ /* 0x0009e80000100800 */
[----:B------:R4:W-:Y:S01]  /*5d70*/  STL [R1+0x10], R2 ;  /* 0x0000100201007387 */ /* 0x0009e20000100800 */
[----:B------:R-:W-:Y:S05]  /*5d80*/  @!P0 BRA `(.L_x_6) ;  /* 0x00003af000008947 */ /* 0x000fea0003800000 */
[----:B-----5:R-:W-:Y:S01]  /*5d90*/  IMAD.MOV.U32 R157, RZ, RZ, R155 ;  /* 0x000000ffff9d7224 */ /* 0x020fe200078e009b */
[----:B------:R-:W-:Y:S01]  /*5da0*/  MOV R159, R3 ;  /* 0x00000003009f7202 */ /* 0x000fe20000000f00 */
[----:B------:R-:W-:Y:S01]  /*5db0*/  IMAD.MOV.U32 R152, RZ, RZ, R156 ;  /* 0x000000ffff987224 */ /* 0x000fe200078e009c */
[----:B------:R-:W-:Y:S01]  /*5dc0*/  MOV R158, R154 ;  /* 0x0000009a009e7202 */ /* 0x000fe20000000f00 */
[----:B------:R-:W-:-:S02]  /*5dd0*/  USHF.L.U64.HI UR10, UR4, 0x5, UR5 ;  /* 0x00000005040a7899 */ /* 0x000fc40008010205 */
[----:B------:R-:W-:Y:S02]  /*5de0*/  USHF.L.U32 UR11, UR4, 0x5, URZ ;  /* 0x00000005040b7899 */ /* 0x000fe4000800063f */
[----:B------:R-:W-:Y:S02]  /*5df0*/  ULEA.HI.SX32 UR14, UR8, 0xfffffffe, 0x1a ;  /* 0xfffffffe080e7891 */ /* 0x000fe4000f8fd23f */
[----:B------:R-:W-:Y:S01]  /*5e00*/  ULDC.64 UR6, c[0x0][0x1a0] ;  /* 0x0000680000067ab9 */ /* 0x000fe20000000a00 */
[----:B------:R-:W-:Y:S05]  /*5e10*/  BRA `(.L_x_7) ;  /* 0x0000025000007947 */ /* 0x000fea0003800000 */
.L_x_9:
[----:B------:R-:W2:Y:S01]  /*5e20*/  LDL.64 R238, [R1+0x30] ;  /* 0x0000300001ee7983 */ /* 0x000ea20000100a00 */
[----:B------:R-:W-:Y:S02]  /*5e30*/  ULDC.64 UR4, c[0x0][0x198] ;  /* 0x0000660000047ab9 */ /* 0x000fe40000000a00 */
[----:B------:R-:W-:Y:S01]  /*5e40*/  UIADD3 UR13, UR14, -0x1, URZ ;  /* 0xffffffff0e0d7890 */ /* 0x000fe2000fffe03f */
[----:B------:R-:W3:Y:S03]  /*5e50*/  LDL.64 R236, [R1+0x20] ;  /* 0x0000200001ec7983 */ /* 0x000ee60000100a00 */
[----:B------:R-:W-:Y:S02]  /*5e60*/  USHF.R.S32.HI UR8, URZ, 0x1f, UR13 ;  /* 0x0000001f3f087899 */ /* 0x000fe4000801140d */
[----:B------:R-:W-:Y:S02]  /*5e70*/  UIMAD.WIDE.U32 UR18, UR13, UR4, URZ ;  /* 0x000000040d1272a5 */ /* 0x000fe4000f8e003f */
[----:B------:R-:W-:Y:S04]  /*5e80*/  UIMAD UR8, UR8, UR4, URZ ;  /* 0x00000004080872a4 */ /* 0x000fe8000f8e023f */
[----:B------:R-:W-:Y:S01]  /*5e90*/  UIMAD UR8, UR13, UR5, UR8 ;  /* 0x000000050d0872a4 */ /* 0x000fe2000f8e0208 */
[----:B------:R-:W-:Y:S02]  /*5ea0*/  IMAD.U32 R0, RZ, RZ, UR18 ;  /* 0x00000012ff007e24 */ /* 0x000fe4000f8e00ff */
[----:B------:R-:W-:Y:S01]  /*5eb0*/  IMAD.U32 R3, RZ, RZ, UR18 ;  /* 0x00000012ff037e24 */ /* 0x000fe2000f8e00ff */
[----:B------:R-:W-:Y:S06]  /*5ec0*/  UIADD3 UR8, UR19, UR8, URZ ;  /* 0x0000000813087290 */ /* 0x000fec000fffe03f */
[----:B------:R-:W-:Y:S01]  /*5ed0*/  IMAD.U32 R2, RZ, RZ, UR8 ;  /* 0x00000008ff027e24 */ /* 0x000fe2000f8e00ff */
[----:B------:R-:W-:Y:S02]  /*5ee0*/  USHF.L.U32 UR8, UR4, 0x5, URZ ;  /* 0x0000000504087899 */ /* 0x000fe4000800063f */
[----:B------:R-:W-:Y:S01]  /*5ef0*/  USHF.L.U64.HI UR4, UR4, 0x5, UR5 ;  /* 0x0000000504047899 */ /* 0x000fe20008010205 */
[----:B--2---:R-:W-:Y:S04]  /*5f00*/  LEA R0, P1, R0, R238, 0x6 ;  /* 0x000000ee00007211 */ /* 0x004fe800078230ff */
[----:B------:R-:W-:Y:S02]  /*5f10*/  LEA R204, P2, R0, c[0x0][0x168], 0x1 ;  /* 0x00005a0000cc7a11 */ /* 0x000fe400078408ff */
[----:B---3--:R-:W-:Y:S02]  /*5f20*/  LEA.HI.X R2, R3, R237, R2, 0x6, P1 ;  /* 0x000000ed03027211 */ /* 0x008fe400008f3402 */
[----:B------:R-:W-:Y:S02]  /*5f30*/  IADD3 R154, P1, R204, UR8, RZ ;  /* 0x00000008cc9a7c10 */ /* 0x000fe4000ff3e0ff */
[----:B------:R-:W-:Y:S02]  /*5f40*/  LEA.HI.X R205, R0, c[0x0][0x16c], R2, 0x1, P2 ;  /* 0x00005b0000cd7a11 */ /* 0x000fe400010f0c02 */
[----:B------:R-:W-:Y:S02]  /*5f50*/  IADD3 R2, P2, R154, UR8, RZ ;  /* 0x000000089a027c10 */ /* 0x000fe4000ff5e0ff */
[----:B------:R-:W-:Y:S01]  /*5f60*/  IADD3.X R155, R205, UR4, RZ, P1, !PT ;  /* 0x00000004cd9b7c10 */ /* 0x000fe20008ffe4ff */
[----:B------:R-:W-:Y:S01]  /*5f70*/  @!PT LDS RZ, [RZ] ;  /* 0x00000000fffff984 */ /* 0x000fe20000000800 */
[----:B------:R-:W-:Y:S01]  /*5f80*/  @!PT LDS RZ, [RZ] ;  /* 0x00000000fffff984 */ /* 0x000fe20000000800 */
[----:B------:R-:W-:Y:S01]  /*5f90*/  @!PT LDS RZ, [RZ] ;  /* 0x00000000fffff984 */ /* 0x000fe20000000800 */
[----:B------:R1:W-:Y:S01]  /*5fa0*/  LDGSTS.E.BYPASS.LTC128B.128 [R235+0x8000], [R204.64] ;  /* 0x08000000cceb7fae */ /* 0x0003e2000b901d50 */
[----:B------:R-:W-:Y:S02]  /*5fb0*/  IADD3 R206, P1, R2, UR8, RZ ;  /* 0x0000000802ce7c10 */ /* 0x000fe4000ff3e0ff */
[----:B------:R-:W-:Y:S01]  /*5fc0*/  IADD3.X R3, R155, UR4, RZ, P2, !PT ;  /* 0x000000049b037c10 */ /* 0x000fe200097fe4ff */
[----:B------:R1:W-:Y:S03]  /*5fd0*/  LDGSTS.E.BYPASS.LTC128B.128 [R235+0xa000], [R204.64+0x80] ;  /* 0x0a000080cceb7fae */ /* 0x0003e6000b901d50 */
[----:B------:R-:W-:Y:S01]  /*5fe0*/  IADD3.X R207, R3, UR4, RZ, P1, !PT ;  /* 0x0000000403cf7c10 */ /* 0x000fe20008ffe4ff */
[----:B------:R1:W-:Y:S04]  /*5ff0*/  LDGSTS.E.BYPASS.LTC128B.128 [R235+0x8800], [R154.64] ;  /* 0x088000009aeb7fae */ /* 0x0003e8000b901d50 */
[----:B------:R1:W-:Y:S04]  /*6000*/  LDGSTS.E.BYPASS.LTC128B.128 [R235+0xa800], [R154.64+0x80] ;  /* 0x0a8000809aeb7fae */ /* 0x0003e8000b901d50 */
[----:B------:R1:W-:Y:S04]  /*6010*/  LDGSTS.E.BYPASS.LTC128B.128 [R235+0x9000], [R2.64] ;  /* 0x0900000002eb7fae */ /* 0x0003e8000b901d50 */
[----:B------:R1:W-:Y:S04]  /*6020*/  LDGSTS.E.BYPASS.LTC128B.128 [R235+0xb000], [R2.64+0x80] ;  /* 0x0b00008002eb7fae */ /* 0x0003e8000b901d50 */
[----:B------:R1:W-:Y:S04]  /*6030*/  LDGSTS.E.BYPASS.LTC128B.128 [R235+0x9800], [R206.64] ;  /* 0x09800000ceeb7fae */ /* 0x0003e8000b901d50 */
[----:B------:R1:W-:Y:S04]  /*6040*/  LDGSTS.E.BYPASS.LTC128B.128 [R235+0xb800], [R206.64+0x80] ;  /* 0x0b800080ceeb7fae */ /* 0x0003e8000b901d50 */
[----:B------:R-:W0:Y:S01]  /*6050*/  LDGDEPBAR ;  /* 0x00000000000079af */ /* 0x000e220000000000 */
[----:B------:R-:W-:-:S05]  /*6060*/  BRA `(.L_x_8) ;  /* 0x00000d6000007947 */ /* 0x000fca0003800000 */
.L_x_7:
[----:B------:R-:W2:Y:S01]  /*6070*/  LDL.64 R8, [R1+0x28] ;  /* 0x0000280001087983 */ /* 0x000ea20000100a00 */
[----:B------:R-:W-:Y:S01]  /*6080*/  USHF.R.S32.HI UR4, URZ, 0x1f, UR14 ;  /* 0x0000001f3f047899 */ /* 0x000fe2000801140e */
[----:B------:R-:W-:Y:S04]  /*6090*/  DEPBAR.LE SB0, 0x0 ;  /* 0x000080000000791a */ /* 0x000fe80000000000 */
[----:B----4-:R-:W3:Y:S01]  /*60a0*/  LDL R4, [R1+0x14] ;  /* 0x0000140001047983 */ /* 0x010ee20000100800 */
[----:B------:R-:W-:Y:S02]  /*60b0*/  UIMAD UR4, UR4, UR6, URZ ;  /* 0x00000006040472a4 */ /* 0x000fe4000f8e023f */
[----:B------:R-:W-:Y:S02]  /*60c0*/  UIMAD.WIDE.U32 UR18, UR14, UR6, URZ ;  /* 0x000000060e1272a5 */ /* 0x000fe4000f8e003f */
[----:B------:R-:W-:Y:S01]  /*60d0*/  UIMAD UR4, UR14, UR7, UR4 ;  /* 0x000000070e0472a4 */ /* 0x000fe2000f8e0204 */
[----:B------:R-:W-:Y:S03]  /*60e0*/  BAR.SYNC.DEFER_BLOCKING 0x0 ;  /* 0x0000000000007b1d */ /* 0x000fe60000010000 */
[----:B------:R-:W-:Y:S01]  /*60f0*/  UIADD3 UR4, UR19, UR4, URZ ;  /* 0x0000000413047290 */ /* 0x000fe2000fffe03f */
[----:B------:R-:W-:Y:S02]  /*6100*/  IMAD.U32 R2, RZ, RZ, UR18 ;  /* 0x00000012ff027e24 */ /* 0x000fe4000f8e00ff */
[----:B------:R-:W-:Y:S03]  /*6110*/  IMAD.U32 R3, RZ, RZ, UR19 ;  /* 0x00000013ff037e24 */ /* 0x000fe6000f8e00ff */
[----:B------:R-:W-:Y:S01]  /*6120*/  IMAD.U32 R3, RZ, RZ, UR4 ;  /* 0x00000004ff037e24 */ /* 0x000fe2000f8e00ff */
        /* <DEDUP_REMOVED lines=12> */
[----:B------:R-:W-:Y:S03]  /*61f0*/  IADD3.X R3, R5, UR10, RZ, P1, !PT ;  /* 0x0000000a05037c10 */ /* 0x000fe60008ffe4ff */
[----:B------:R1:W-:Y:S01]  /*6200*/  LDGSTS.E.BYPASS.LTC128B.128 [R235+0xe000], [R6.64+0x80] ;  /* 0x0e00008006eb7fae */ /* 0x0003e2000b901d50 */
[----:B------:R-:W-:Y:S02]  /*6210*/  IADD3.X R9, R3, UR10, RZ, P0, !PT ;  /* 0x0000000a03097c10 */ /* 0x000fe400087fe4ff */
[----:B------:R-:W-:Y:S03]  /*6220*/  ISETP.LT.AND P0, PT, RZ, UR14, PT ;  /* 0x0000000eff007c0c */ /* 0x000fe6000bf01270 */
[----:B------:R1:W-:Y:S06]  /*6230*/  LDGSTS.E.BYPASS.LTC128B.128 [R235+0xc800], [R4.64] ;  /* 0x0c80000004eb7fae */ /* 0x0003ec000b901d50 */
[----:B------:R1:W-:Y:S06]  /*6240*/  LDGSTS.E.BYPASS.LTC128B.128 [R235+0xe800], [R4.64+0x80] ;  /* 0x0e80008004eb7fae */ /* 0x0003ec000b901d50 */
[----:B------:R2:W-:Y:S06]  /*6250*/  LDGSTS.E.BYPASS.LTC128B.128 [R235+0xd000], [R2.64] ;  /* 0x0d00000002eb7fae */ /* 0x0005ec000b901d50 */
[----:B------:R2:W-:Y:S06]  /*6260*/  LDGSTS.E.BYPASS.LTC128B.128 [R235+0xf000], [R2.64+0x80] ;  /* 0x0f00008002eb7fae */ /* 0x0005ec000b901d50 */
[----:B------:R3:W-:Y:S06]  /*6270*/  LDGSTS.E.BYPASS.LTC128B.128 [R235+0xd800], [R8.64] ;  /* 0x0d80000008eb7fae */ /* 0x0007ec000b901d50 */
[----:B------:R3:W-:Y:S06]  /*6280*/  LDGSTS.E.BYPASS.LTC128B.128 [R235+0xf800], [R8.64+0x80] ;  /* 0x0f80008008eb7fae */ /* 0x0007ec000b901d50 */
[----:B------:R-:W-:Y:S06]  /*6290*/  LDSM.16.M88.4 R64, [R223] ;  /* 0x00000000df40783b */ /* 0x000fec0000000200 */
[----:B------:R-:W1:Y:S06]  /*62a0*/  LDSM.16.M88.4 R16, [R216+0x8000] ;  /* 0x00800000d810783b */ /* 0x000e6c0000000200 */
[----:B------:R-:W3:Y:S06]  /*62b0*/  LDSM.16.M88.4 R60, [R223+0x2000] ;  /* 0x00200000df3c783b */ /* 0x000eec0000000200 */
[----:B------:R-:W4:Y:S06]  /*62c0*/  LDSM.16.M88.4 R32, [R216+0x8800] ;  /* 0x00880000d820783b */ /* 0x000f2c0000000200 */
[----:B------:R-:W0:Y:S06]  /*62d0*/  LDGDEPBAR ;  /* 0x00000000000079af */ /* 0x000e2c0000000000 */
[----:B------:R-:W5:Y:S06]  /*62e0*/  LDSM.16.M88.4 R48, [R216+0x9000] ;  /* 0x00900000d830783b */ /* 0x000f6c0000000200 */
[----:B------:R-:W2:Y:S06]  /*62f0*/  LDSM.16.M88.4 R204, [R216+0x9800] ;  /* 0x00980000d8cc783b */ /* 0x000eac0000000200 */
[----:B------:R-:W-:Y:S01]  /*6300*/  LDSM.16.M88.4 R208, [R224] ;  /* 0x00000000e0d0783b */ /* 0x000fe20000000200 */
[-C--:B-1----:R-:W-:Y:S05]  /*6310*/  HMMA.16816.F32 R4, R64, R16.reuse, RZ ;  /* 0x000000104004723c */ /* 0x082fea00000018ff */
[----:B------:R-:W1:Y:S03]  /*6320*/  LDSM.16.M88.4 R212, [R227] ;  /* 0x00000000e3d4783b */ /* 0x000e660000000200 */
[C---:B---3--:R-:W-:Y:S08]  /*6330*/  HMMA.16816.F32 R8, R60.reuse, R16, RZ ;  /* 0x000000103c08723c */ /* 0x048ff000000018ff */
[-C--:B------:R-:W-:Y:S08]  /*6340*/  HMMA.16816.F32 R12, R60, R18.reuse, RZ ;  /* 0x000000123c0c723c */ /* 0x080ff000000018ff */
[C---:B------:R-:W-:Y:S08]  /*6350*/  HMMA.16816.F32 R16, R64.reuse, R18, RZ ;  /* 0x000000124010723c */ /* 0x040ff000000018ff */
[-C--:B----4-:R-:W-:Y:S08]  /*6360*/  HMMA.16816.F32 R20, R64, R32.reuse, RZ ;  /* 0x000000204014723c */ /* 0x090ff000000018ff */
[C---:B------:R-:W-:Y:S08]  /*6370*/  HMMA.16816.F32 R24, R60.reuse, R32, RZ ;  /* 0x000000203c18723c */ /* 0x040ff000000018ff */
[-C--:B------:R-:W-:Y:S08]  /*6380*/  HMMA.16816.F32 R28, R60, R34.reuse, RZ ;  /* 0x000000223c1c723c */ /* 0x080ff000000018ff */
[C---:B------:R-:W-:Y:S08]  /*6390*/  HMMA.16816.F32 R32, R64.reuse, R34, RZ ;  /* 0x000000224020723c */ /* 0x040ff000000018ff */
[-C--:B-----5:R-:W-:Y:S08]  /*63a0*/  HMMA.16816.F32 R36, R64, R48.reuse, RZ ;  /* 0x000000304024723c */ /* 0x0a0ff000000018ff */
[C---:B------:R-:W-:Y:S08]  /*63b0*/  HMMA.16816.F32 R40, R60.reuse, R48, RZ ;  /* 0x000000303c28723c */ /* 0x040ff000000018ff */
[-C--:B------:R-:W-:Y:S08]  /*63c0*/  HMMA.16816.F32 R44, R60, R50.reuse, RZ ;  /* 0x000000323c2c723c */ /* 0x080ff000000018ff */
[C---:B------:R-:W-:Y:S08]  /*63d0*/  HMMA.16816.F32 R48, R64.reuse, R50, RZ ;  /* 0x000000324030723c */ /* 0x040ff000000018ff */
[-C--:B--2---:R-:W-:Y:S08]  /*63e0*/  HMMA.16816.F32 R52, R64, R204.reuse, RZ ;  /* 0x000000cc4034723c */ /* 0x084ff000000018ff */
[C---:B------:R-:W-:Y:S08]  /*63f0*/  HMMA.16816.F32 R56, R60.reuse, R204, RZ ;  /* 0x000000cc3c38723c */ /* 0x040ff000000018ff */
[-C--:B------:R-:W-:Y:S08]  /*6400*/  HMMA.16816.F32 R60, R60, R206.reuse, RZ ;  /* 0x000000ce3c3c723c */ /* 0x080ff000000018ff */
[----:B------:R-:W-:Y:S01]  /*6410*/  HMMA.16816.F32 R64, R64, R206, RZ ;  /* 0x000000ce4040723c */ /* 0x000fe200000018ff */
[----:B------:R-:W2:Y:S07]  /*6420*/  LDSM.16.M88.4 R204, [R224+0x2000] ;  /* 0x00200000e0cc783b */ /* 0x000eae0000000200 */
[-C--:B-1----:R-:W-:Y:S08]  /*6430*/  HMMA.16816.F32 R4, R208, R212.reuse, R4 ;  /* 0x000000d4d004723c */ /* 0x082ff00000001804 */
[C---:B--2---:R-:W-:Y:S08]  /*6440*/  HMMA.16816.F32 R8, R204.reuse, R212, R8 ;  /* 0x000000d4cc08723c */ /* 0x044ff00000001808 */
[-C--:B------:R-:W-:Y:S08]  /*6450*/  HMMA.16816.F32 R12, R204, R214.reuse, R12 ;  /* 0x000000d6cc0c723c */ /* 0x080ff0000000180c */
[C---:B------:R-:W-:Y:S01]  /*6460*/  HMMA.16816.F32 R16, R208.reuse, R214, R16 ;  /* 0x000000d6d010723c */ /* 0x040fe20000001810 */
[----:B------:R-:W1:Y:S07]  /*6470*/  LDSM.16.M88.4 R212, [R234] ;  /* 0x00000000ead4783b */ /* 0x000e6e0000000200 */
[-C--:B-1----:R-:W-:Y:S08]  /*6480*/  HMMA.16816.F32 R20, R208, R212.reuse, R20 ;  /* 0x000000d4d014723c */ /* 0x082ff00000001814 */
[C---:B------:R-:W-:Y:S08]  /*6490*/  HMMA.16816.F32 R24, R204.reuse, R212, R24 ;  /* 0x000000d4cc18723c */ /* 0x040ff00000001818 */
        /* <DEDUP_REMOVED lines=10> */
[-C--:B------:R-:W-:Y:S01]  /*6540*/  HMMA.16816.F32 R60, R204, R214.reuse, R60 ;  /* 0x000000d6cc3c723c */ /* 0x080fe2000000183c */
[----:B------:R-:W-:Y:S07]  /*6550*/  LDSM.16.M88.4 R204, [R226] ;  /* 0x00000000e2cc783b */ /* 0x000fee0000000200 */
[----:B------:R-:W-:Y:S01]  /*6560*/  HMMA.16816.F32 R64, R208, R214, R64 ;  /* 0x000000d6d040723c */ /* 0x000fe20000001840 */
[----:B------:R-:W1:Y:S06]  /*6570*/  LDSM.16.M88.4 R208, [R222+0x8000] ;  /* 0x00800000ded0783b */ /* 0x000e6c0000000200 */
[----:B------:R-:W2:Y:S01]  /*6580*/  LDSM.16.M88.4 R212, [R226+0x2000] ;  /* 0x00200000e2d4783b */ /* 0x000ea20000000200 */
[-C--:B-1----:R-:W-:Y:S08]  /*6590*/  HMMA.16816.F32 R4, R204, R208.reuse, R4 ;  /* 0x000000d0cc04723c */ /* 0x082ff00000001804 */
[C---:B--2---:R-:W-:Y:S08]  /*65a0*/  HMMA.16816.F32 R8, R212.reuse, R208, R8 ;  /* 0x000000d0d408723c */ /* 0x044ff00000001808 */
[-C--:B------:R-:W-:Y:S08]  /*65b0*/  HMMA.16816.F32 R12, R212, R210.reuse, R12 ;  /* 0x000000d2d40c723c */ /* 0x080ff0000000180c */
[C---:B------:R-:W-:Y:S01]  /*65c0*/  HMMA.16816.F32 R16, R204.reuse, R210, R16 ;  /* 0x000000d2cc10723c */ /* 0x040fe20000001810 */
[----:B------:R-:W1:Y:S07]  /*65d0*/  LDSM.16.M88.4 R208, [R222+0x8800] ;  /* 0x00880000ded0783b */ /* 0x000e6e0000000200 */
[-C--:B-1----:R-:W-:Y:S08]  /*65e0*/  HMMA.16816.F32 R20, R204, R208.reuse, R20 ;  /* 0x000000d0cc14723c */ /* 0x082ff00000001814 */
[C---:B------:R-:W-:Y:S08]  /*65f0*/  HMMA.16816.F32 R24, R212.reuse, R208, R24 ;  /* 0x000000d0d418723c */ /* 0x040ff00000001818 */
        /* <DEDUP_REMOVED lines=10> */
[-C--:B------:R-:W-:Y:S01]  /*66a0*/  HMMA.16816.F32 R60, R212, R210.reuse, R60 ;  /* 0x000000d2d43c723c */ /* 0x080fe2000000183c */
[----:B------:R-:W-:Y:S07]  /*66b0*/  LDSM.16.M88.4 R212, [R225] ;  /* 0x00000000e1d4783b */ /* 0x000fee0000000200 */
[----:B------:R-:W-:Y:S01]  /*66c0*/  HMMA.16816.F32 R64, R204, R210, R64 ;  /* 0x000000d2cc40723c */ /* 0x000fe20000001840 */
[----:B------:R-:W1:Y:S06]  /*66d0*/  LDSM.16.M88.4 R204, [R221] ;  /* 0x00000000ddcc783b */ /* 0x000e6c0000000200 */
        /* <DEDUP_REMOVED lines=19> */
[----:B------:R-:W-:Y:S07]  /*6810*/  LDSM.16.M88.4 R208, [R223+0x4000] ;  /* 0x00400000dfd0783b */ /* 0x000fee0000000200 */
        /* <DEDUP_REMOVED lines=23> */
[----:B------:R-:W1:Y:S06]  /*6990*/  LDSM.16.M88.4 R204, [R231] ;  /* 0x00000000e7cc783b */ /* 0x000e6c0000000200 */
[----:B------:R-:W2:Y:S01]  /*69a0*/  LDSM.16.M88.4 R208, [R224+0x6000] ;  /* 0x00600000e0d0783b */ /* 0x000ea20000000200 */
        /* <DEDUP_REMOVED lines=58> */
[----:B------:R-:W1:Y:S01]  /*6d50*/  LDSM.16.M88.4 R204, [R221+0x3800] ;  /* 0x00380000ddcc783b */ /* 0x000e620000000200 */
[----:B------:R-:W-:Y:S05]  /*6d60*/  DEPBAR.LE SB0, 0x0 ;  /* 0x000080000000791a */ /* 0x000fea0000000000 */
[----:B------:R-:W-:Y:S01]  /*6d70*/  BAR.SYNC.DEFER_BLOCKING 0x0 ;  /* 0x0000000000007b1d */ /* 0x000fe20000010000 */
[-C--:B-1----:R-:W-:Y:S08]  /*6d80*/  HMMA.16816.F32 R52, R212, R204.reuse, R52 ;  /* 0x000000ccd434723c */ /* 0x082ff00000001834 */
[C---:B------:R-:W-:Y:S08]  /*6d90*/  HMMA.16816.F32 R56, R208.reuse, R204, R56 ;  /* 0x000000ccd038723c */ /* 0x040ff00000001838 */
[-C--:B------:R-:W-:Y:S08]  /*6da0*/  HMMA.16816.F32 R60, R208, R206.reuse, R60 ;  /* 0x000000ced03c723c */ /* 0x080ff0000000183c */
[----:B------:R-:W-:Y:S01]  /*6db0*/  HMMA.16816.F32 R64, R212, R206, R64 ;  /* 0x000000ced440723c */ /* 0x000fe20000001840 */
[----:B------:R-:W-:-:S07]  /*6dc0*/  @P0 BRA `(.L_x_9) ;  /* 0xfffff05000000947 */ /* 0x000fce000383ffff */
.L_x_8:
[----:B------:R-:W-:Y:S01]  /*6dd0*/  FMNMX.FTZ R0, R4, R152, !PT ;  /* 0x0000009804007209 */ /* 0x000fe20007810000 */
[----:B------:R-:W-:Y:S01]  /*6de0*/  STL [R1+0x68], R224 ;  /* 0x000068e001007387 */ /* 0x000fe20000100800 */
[----:B------:R-:W-:Y:S02]  /*6df0*/  UIADD3 UR14, UR14, -0x1, URZ ;  /* 0xffffffff0e0e7890 */ /* 0x000fe4000fffe03f */
[----:B-1----:R-:W-:Y:S01]  /*6e00*/  FMNMX.FTZ R2, R5, R0, !PT ;  /* 0x0000000005027209 */ /* 0x002fe20007810000 */
[----:B------:R-:W-:Y:S01]  /*6e10*/  STL [R1+0x64], R223 ;  /* 0x000064df01007387 */ /* 0x000fe20000100800 */
[----:B------:R-:W-:Y:S02]  /*6e20*/  FMNMX.FTZ R0, R6, R157, !PT ;  /* 0x0000009d06007209 */ /* 0x000fe40007810000 */
        /* <DEDUP_REMOVED lines=37> */
[----:B------:R-:W-:Y:S01]  /*7080*/  FMNMX.FTZ R0, R31, R0, !PT ;  /* 0x000000001f007209 */ /* 0x000fe20007810000 */
[----:B------:R-:W1:Y:S01]  /*7090*/  SHFL.BFLY PT, R204, R156, 0x2, 0x1f ;  /* 0x0c401f009ccc7f89 */ /* 0x000e6200000e0000 */
        /* <DEDUP_REMOVED lines=20> */
[----:B-1----:R-:W-:Y:S02]  /*71e0*/  FMNMX.FTZ R156, R156, R204, !PT ;  /* 0x000000cc9c9c7209 */ /* 0x002fe40007810000 */
[----:B------:R-:W-:Y:S02]  /*71f0*/  FMNMX.FTZ R0, R62, R0, !PT ;  /* 0x000000003e007209 */ /* 0x000fe40007810000 */
[----:B------:R-:W-:Y:S01]  /*7200*/  FMNMX.FTZ R2, R57, R2, !PT ;  /* 0x0000000239027209 */ /* 0x000fe20007810000 */
[----:B------:R-:W1:Y:S01]  /*7210*/  SHFL.BFLY PT, R204, R156, 0x1, 0x1f ;  /* 0x0c201f009ccc7f89 */ /* 0x000e6200000e0000 */
[----:B------:R-:W-:Y:S02]  /*7220*/  FMNMX.FTZ R3, R67, R3, !PT ;  /* 0x0000000343037209 */ /* 0x000fe40007810000 */
[----:B------:R-:W-:Y:S02]  /*7230*/  FMNMX.FTZ R0, R63, R0, !PT ;  /* 0x000000003f007209 */ /* 0x000fe40007810000 */
[----:B------:R-:W-:Y:S03]  /*7240*/  FMNMX.FTZ R153, R60, R2, !PT ;  /* 0x000000023c997209 */ /* 0x000fe60007810000 */
[----:B------:R-:W2:Y:S01]  /*7250*/  SHFL.BFLY PT, R155, R3, 0x2, 0x1f ;  /* 0x0c401f00039b7f89 */ /* 0x000ea200000e0000 */
[----:B------:R-:W-:Y:S07]  /*7260*/  FMNMX.FTZ R153, R61, R153, !PT ;  /* 0x000000993d997209 */ /* 0x000fee0007810000 */
[----:B------:R-:W3:Y:S08]  /*7270*/  SHFL.BFLY PT, R2, R0, 0x2, 0x1f ;  /* 0x0c401f0000027f89 */ /* 0x000ef000000e0000 */
[----:B------:R-:W4:Y:S01]  /*7280*/  SHFL.BFLY PT, R154, R153, 0x2, 0x1f ;  /* 0x0c401f00999a7f89 */ /* 0x000f2200000e0000 */
[----:B-1----:R-:W-:Y:S04]  /*7290*/  FMNMX.FTZ R156, R156, R204, !PT ;  /* 0x000000cc9c9c7209 */ /* 0x002fe80007810000 */
[----:B------:R-:W-:Y:S02]  /*72a0*/  FSETP.NEU.FTZ.AND P1, PT, R156, -INF , PT ;  /* 0xff8000009c00780b */ /* 0x000fe40003f3d000 */
[----:B--2---:R-:W-:Y:S05]  /*72b0*/  FMNMX.FTZ R155, R3, R155, !PT ;  /* 0x0000009b039b7209 */ /* 0x004fea0007810000 */
[----:B------:R-:W1:Y:S01]  /*72c0*/  SHFL.BFLY PT, R205, R155, 0x1, 0x1f ;  /* 0x0c201f009bcd7f89 */ /* 0x000e6200000e0000 */
[----:B---3--:R-:W-:Y:S01]  /*72d0*/  FMNMX.FTZ R2, R0, R2, !PT ;  /* 0x0000000200027209 */ /* 0x008fe20007810000 */
[----:B------:R-:W-:Y:S04]  /*72e0*/  FADD.FTZ R0, -R156, R152 ;  /* 0x000000989c007221 */ /* 0x000fe80000010100 */
[----:B------:R-:W-:Y:S02]  /*72f0*/  FMUL.FTZ R0, R0, c[0x0][0x23c] ;  /* 0x00008f0000007a20 */ /* 0x000fe40000410000 */
[----:B------:R-:W2:Y:S01]  /*7300*/  SHFL.BFLY PT, R3, R2, 0x1, 0x1f ;  /* 0x0c201f0002037f89 */ /* 0x000ea200000e0000 */
[----:B----4-:R-:W-:Y:S02]  /*7310*/  FMNMX.FTZ R154, R153, R154, !PT ;  /* 0x0000009a999a7209 */ /* 0x010fe40007810000 */
[----:B------:R3:W4:Y:S05]  /*7320*/  MUFU.EX2 R153, R0 ;  /* 0x0000000000997308 */ /* 0x00072a0000000800 */
[----:B------:R-:W4:Y:S01]  /*7330*/  SHFL.BFLY PT, R206, R154, 0x1, 0x1f ;  /* 0x0c201f009ace7f89 */ /* 0x000f2200000e0000 */
[----:B-1----:R-:W-:Y:S02]  /*7340*/  FMNMX.FTZ R155, R155, R205, !PT ;  /* 0x000000cd9b9b7209 */ /* 0x002fe40007810000 */
[----:B--2---:R-:W-:Y:S03]  /*7350*/  FMNMX.FTZ R3, R2, R3, !PT ;  /* 0x0000000302037209 */ /* 0x004fe60007810000 */
[----:B---3--:R-:W-:Y:S02]  /*7360*/  FADD.FTZ R0, -R155, R157 ;  /* 0x0000009d9b007221 */ /* 0x008fe40000010100 */
[----:B------:R-:W-:Y:S02]  /*7370*/  FMUL.FTZ R157, R156, c[0x0][0x23c] ;  /* 0x00008f009c9d7a20 */ /* 0x000fe40000410000 */
[----:B------:R-:W-:Y:S01]  /*7380*/  FMUL.FTZ R0, R0, c[0x0][0x23c] ;  /* 0x00008f0000007a20 */ /* 0x000fe20000410000 */
[----:B----4-:R-:W-:Y:S01]  /*7390*/  FMNMX.FTZ R154, R154, R206, !PT ;  /* 0x000000ce9a9a7209 */ /* 0x010fe20007810000 */
[----:B------:R-:W-:Y:S01]  /*73a0*/  FMUL.FTZ R72, R153, R72 ;  /* 0x0000004899487220 */ /* 0x000fe20000410000 */
[----:B------:R-:W-:Y:S01]  /*73b0*/  FSEL R157, R157, RZ, P1 ;  /* 0x000000ff9d9d7208 */ /* 0x000fe20000800000 */
[----:B------:R1:W-:Y:S01]  /*73c0*/  MUFU.EX2 R152, R0 ;  /* 0x0000000000987308 */ /* 0x0003e20000000800 */
[----:B------:R-:W-:Y:S01]  /*73d0*/  FSETP.NEU.FTZ.AND P1, PT, R155, -INF , PT ;  /* 0xff8000009b00780b */ /* 0x000fe20003f3d000 */
[----:B------:R-:W-:Y:S02]  /*73e0*/  FMUL.FTZ R73, R153, R73 ;  /* 0x0000004999497220 */ /* 0x000fe40000410000 */
[--C-:B------:R-:W-:Y:S02]  /*73f0*/  FFMA.FTZ R4, R4, c[0x0][0x23c], -R157.reuse ;  /* 0x00008f0004047a23 */ /* 0x100fe4000001089d */
[--C-:B------:R-:W-:Y:S02]  /*7400*/  FFMA.FTZ R5, R5, c[0x0][0x23c], -R157.reuse ;  /* 0x00008f0005057a23 */ /* 0x100fe4000001089d */
[--C-:B------:R-:W-:Y:S02]  /*7410*/  FFMA.FTZ R211, R20, c[0x0][0x23c], -R157.reuse ;  /* 0x00008f0014d37a23 */ /* 0x100fe4000001089d */
[----:B------:R2:W3:Y:S01]  /*7420*/  MUFU.EX2 R214, R4 ;  /* 0x0000000400d67308 */ /* 0x0004e20000000800 */
[--C-:B------:R-:W-:Y:S02]  /*7430*/  FFMA.FTZ R210, R21, c[0x0][0x23c], -R157.reuse ;  /* 0x00008f0015d27a23 */ /* 0x100fe4000001089d */
[--C-:B------:R-:W-:Y:S02]  /*7440*/  FFMA.FTZ R248, R52, c[0x0][0x23c], -R157.reuse ;  /* 0x00008f0034f87a23 */ /* 0x100fe4000001089d */
[--C-:B------:R-:W-:Y:S02]  /*7450*/  FFMA.FTZ R249, R53, c[0x0][0x23c], -R157.reuse ;  /* 0x00008f0035f97a23 */ /* 0x100fe4000001089d */
[--C-:B------:R-:W-:Y:S02]  /*7460*/  FFMA.FTZ R16, R16, c[0x0][0x23c], -R157.reuse ;  /* 0x00008f0010107a23 */ /* 0x100fe4000001089d */
[--C-:B------:R-:W-:Y:S01]  /*7470*/  FFMA.FTZ R17, R17, c[0x0][0x23c], -R157.reuse ;  /* 0x00008f0011117a23 */ /* 0x100fe2000001089d */
[----:B------:R4:W-:Y:S01]  /*7480*/  MUFU.EX2 R244, R5 ;  /* 0x0000000500f47308 */ /* 0x0009e20000000800 */
[--C-:B------:R-:W-:Y:S02]  /*7490*/  FFMA.FTZ R209, R32, c[0x0][0x23c], -R157.reuse ;  /* 0x00008f0020d17a23 */ /* 0x100fe4000001089d */
[--C-:B------:R-:W-:Y:S02]  /*74a0*/  FFMA.FTZ R239, R48, c[0x0][0x23c], -R157.reuse ;  /* 0x00008f0030ef7a23 */ /* 0x100fe4000001089d */
[----:B-1----:R-:W-:Y:S02]  /*74b0*/  FADD.FTZ R0, -R154, R158 ;  /* 0x0000009e9a007221 */ /* 0x002fe40000010100 */
[----:B------:R-:W-:Y:S02]  /*74c0*/  FMUL.FTZ R158, R3, c[0x0][0x23c] ;  /* 0x00008f00039e7a20 */ /* 0x000fe40000410000 */
[----:B------:R-:W-:Y:S01]  /*74d0*/  FMUL.FTZ R0, R0, c[0x0][0x23c] ;  /* 0x00008f0000007a20 */ /* 0x000fe20000410000 */
[----:B------:R-:W1:Y:S01]  /*74e0*/  MUFU.EX2 R212, R16 ;  /* 0x0000001000d47308 */ /* 0x000e620000000800 */
[--C-:B------:R-:W-:Y:S02]  /*74f0*/  FFMA.FTZ R208, R33, c[0x0][0x23c], -R157.reuse ;  /* 0x00008f0021d07a23 */ /* 0x100fe4000001089d */
[--C-:B------:R-:W-:Y:S02]  /*7500*/  FFMA.FTZ R241, R36, c[0x0][0x23c], -R157.reuse ;  /* 0x00008f0024f17a23 */ /* 0x100fe4000001089d */
[----:B--2---:R-:W-:Y:S02]  /*7510*/  FMUL.FTZ R4, R155, c[0x0][0x23c] ;  /* 0x00008f009b047a20 */ /* 0x004fe40000410000 */
[--C-:B------:R-:W-:Y:S02]  /*7520*/  FFMA.FTZ R240, R37, c[0x0][0x23c], -R157.reuse ;  /* 0x00008f0025f07a23 */ /* 0x100fe4000001089d */
[--C-:B------:R-:W-:Y:S01]  /*7530*/  FFMA.FTZ R238, R49, c[0x0][0x23c], -R157.reuse ;  /* 0x00008f0031ee7a23 */ /* 0x100fe2000001089d */
[----:B------:R2:W-:Y:S01]  /*7540*/  MUFU.EX2 R2, R0 ;  /* 0x0000000000027308 */ /* 0x0005e20000000800 */
[--C-:B------:R-:W-:Y:S01]  /*7550*/  FFMA.FTZ R250, R64, c[0x0][0x23c], -R157.reuse ;  /* 0x00008f0040fa7a23 */ /* 0x100fe2000001089d */
[----:B---3--:R-:W-:Y:S01]  /*7560*/  MOV R64, R214 ;  /* 0x000000d600407202 */ /* 0x008fe20000000f00 */
[----:B------:R-:W-:Y:S01]  /*7570*/  FFMA.FTZ R157, R65, c[0x0][0x23c], -R157 ;  /* 0x00008f00419d7a23 */ /* 0x000fe2000001089d */
[----:B----4-:R-:W-:Y:S01]  /*7580*/  FSEL R5, R4, RZ, P1 ;  /* 0x000000ff04057208 */ /* 0x010fe20000800000 */
[C---:B------:R-:W-:Y:S01]  /*7590*/  FMUL.FTZ R4, R154.reuse, c[0x0][0x23c] ;  /* 0x00008f009a047a20 */ /* 0x040fe20000410000 */
[----:B------:R-:W-:Y:S01]  /*75a0*/  FSETP.NEU.FTZ.AND P1, PT, R154, -INF , PT ;  /* 0xff8000009a00780b */ /* 0x000fe20003f3d000 */
[----:B------:R-:W-:Y:S02]  /*75b0*/  FMUL.FTZ R48, R153, R188 ;  /* 0x000000bc99307220 */ /* 0x000fe40000410000 */
[--C-:B------:R-:W-:Y:S01]  /*75c0*/  FFMA.FTZ R6, R6, c[0x0][0x23c], -R5.reuse ;  /* 0x00008f0006067a23 */ /* 0x100fe20000010805 */
[----:B------:R-:W-:Y:S01]  /*75d0*/  FSEL R4, R4, RZ, P1 ;  /* 0x000000ff04047208 */ /* 0x000fe20000800000 */
[--C-:B------:R-:W-:Y:S01]  /*75e0*/  FFMA.FTZ R206, R23, c[0x0][0x23c], -R5.reuse ;  /* 0x00008f0017ce7a23 */ /* 0x100fe20000010805 */
[----:B------:R-:W-:Y:S01]  /*75f0*/  FSETP.NEU.FTZ.AND P1, PT, R3, -INF , PT ;  /* 0xff8000000300780b */ /* 0x000fe20003f3d000 */
[----:B------:R-:W3:Y:S01]  /*7600*/  MUFU.EX2 R207, R6 ;  /* 0x0000000600cf7308 */ /* 0x000ee20000000800 */
[--C-:B------:R-:W-:Y:S01]  /*7610*/  FFMA.FTZ R7, R7, c[0x0][0x23c], -R5.reuse ;  /* 0x00008f0007077a23 */ /* 0x100fe20000010805 */
[----:B-1----:R-:W-:Y:S01]  /*7620*/  MOV R36, R212 ;  /* 0x000000d400247202 */ /* 0x002fe20000000f00 */
[--C-:B------:R-:W-:Y:S01]  /*7630*/  FFMA.FTZ R18, R18, c[0x0][0x23c], -R5.reuse ;  /* 0x00008f0012127a23 */ /* 0x100fe20000010805 */
[----:B------:R-:W-:Y:S01]  /*7640*/  FSEL R158, R158, RZ, P1 ;  /* 0x000000ff9e9e7208 */ /* 0x000fe20000800000 */
[----:B------:R-:W-:Y:S02]  /*7650*/  FFMA.FTZ R19, R19, c[0x0][0x23c], -R5 ;  /* 0x00008f0013137a23 */ /* 0x000fe40000010805 */
[----:B------:R-:W-:Y:S02]  /*7660*/  FFMA.FTZ R8, R8, c[0x0][0x23c], -R4 ;  /* 0x00008f0008087a23 */ /* 0x000fe40000010804 */
[----:B------:R-:W-:Y:S01]  /*7670*/  FFMA.FTZ R11, R11, c[0x0][0x23c], -R158 ;  /* 0x00008f000b0b7a23 */ /* 0x000fe2000001089e */
[----:B------:R-:W1:Y:S01]  /*7680*/  MUFU.EX2 R251, R7 ;  /* 0x0000000700fb7308 */ /* 0x000e620000000800 */
[----:B------:R-:W-:Y:S02]  /*7690*/  FFMA.FTZ R9, R9, c[0x0][0x23c], -R4 ;  /* 0x00008f0009097a23 */ /* 0x000fe40000010804 */
[----:B--2---:R-:W-:Y:S02]  /*76a0*/  FADD.FTZ R0, -R3, R159 ;  /* 0x0000009f03007221 */ /* 0x004fe40000010100 */
[----:B------:R-:W-:Y:S02]  /*76b0*/  FFMA.FTZ R10, R10, c[0x0][0x23c], -R158 ;  /* 0x00008f000a0a7a23 */ /* 0x000fe4000001089e */
[----:B------:R-:W-:Y:S02]  /*76c0*/  FMUL.FTZ R0, R0, c[0x0][0x23c] ;  /* 0x00008f0000007a20 */ /* 0x000fe40000410000 */
[--C-:B------:R-:W-:Y:S01]  /*76d0*/  FFMA.FTZ R12, R12, c[0x0][0x23c], -R4.reuse ;  /* 0x00008f000c0c7a23 */ /* 0x100fe20000010804 */
[----:B------:R-:W2:Y:S01]  /*76e0*/  MUFU.EX2 R213, R18 ;  /* 0x0000001200d57308 */ /* 0x000ea20000000800 */
[----:B------:R-:W-:Y:S02]  /*76f0*/  FFMA.FTZ R13, R13, c[0x0][0x23c], -R4 ;  /* 0x00008f000d0d7a23 */ /* 0x000fe40000010804 */
[--C-:B------:R-:W-:Y:S01]  /*7700*/  FFMA.FTZ R14, R14, c[0x0][0x23c], -R158.reuse ;  /* 0x00008f000e0e7a23 */ /* 0x100fe2000001089e */
[----:B---3--:R-:W-:Y:S01]  /*7710*/  MOV R65, R207 ;  /* 0x000000cf00417202 */ /* 0x008fe20000000f00 */
[--C-:B------:R-:W-:Y:S02]  /*7720*/  FFMA.FTZ R207, R22, c[0x0][0x23c], -R5.reuse ;  /* 0x00008f0016cf7a23 */ /* 0x100fe40000010805 */
[----:B------:R-:W3:Y:S01]  /*7730*/  LDSM.16.MT88.4 R20, [R217+0xc000] ;  /* 0x00c00000d914783b */ /* 0x000ee20000004200 */
[----:B------:R-:W-:Y:S02]  /*7740*/  FFMA.FTZ R15, R15, c[0x0][0x23c], -R158 ;  /* 0x00008f000f0f7a23 */ /* 0x000fe4000001089e */
[----:B------:R-:W-:Y:S01]  /*7750*/  MUFU.EX2 R223, R17 ;  /* 0x0000001100df7308 */ /* 0x000fe20000000800 */
[--C-:B------:R-:W-:Y:S01]  /*7760*/  FFMA.FTZ R243, R56, c[0x0][0x23c], -R4.reuse ;  /* 0x00008f0038f37a23 */ /* 0x100fe20000010804 */
[----:B------:R-:W-:Y:S01]  /*7770*/  MOV R56, R244 ;  /* 0x000000f400387202 */ /* 0x000fe20000000f00 */
[--C-:B------:R-:W-:Y:S01]  /*7780*/  FFMA.FTZ R244, R57, c[0x0][0x23c], -R4.reuse ;  /* 0x00008f0039f47a23 */ /* 0x100fe20000010804 */
[----:B-1----:R-:W-:Y:S01]  /*7790*/  MOV R57, R251 ;  /* 0x000000fb00397202 */ /* 0x002fe20000000f00 */
[--C-:B------:R-:W-:Y:S02]  /*77a0*/  FFMA.FTZ R205, R34, c[0x0][0x23c], -R5.reuse ;  /* 0x00008f0022cd7a23 */ /* 0x100fe40000010805 */
[--C-:B------:R-:W-:Y:S02]  /*77b0*/  FFMA.FTZ R246, R54, c[0x0][0x23c], -R5.reuse ;  /* 0x00008f0036f67a23 */ /* 0x100fe40000010805 */
[--C-:B------:R-:W-:Y:S01]  /*77c0*/  FFMA.FTZ R242, R55, c[0x0][0x23c], -R5.reuse ;  /* 0x00008f0037f27a23 */ /* 0x100fe20000010805 */
[----:B------:R-:W1:Y:S01]  /*77d0*/  MUFU.EX2 R222, R19 ;  /* 0x0000001300de7308 */ /* 0x000e620000000800 */
[--C-:B------:R-:W-:Y:S01]  /*77e0*/  FFMA.FTZ R40, R40, c[0x0][0x23c], -R4.reuse ;  /* 0x00008f0028287a23 */ /* 0x100fe20000010804 */
[----:B------:R-:W4:Y:S01]  /*77f0*/  LDSM.16.MT88.4 R52, [R218+0xc000] ;  /* 0x00c00000da34783b */ /* 0x000f220000004200 */
[--C-:B------:R-:W-:Y:S01]  /*7800*/  FFMA.FTZ R41, R41, c[0x0][0x23c], -R4.reuse ;  /* 0x00008f0029297a23 */ /* 0x100fe20000010804 */
[----:B--2---:R-:W-:Y:S01]  /*7810*/  MOV R33, R213 ;  /* 0x000000d500217202 */ /* 0x004fe20000000f00 */
[--C-:B------:R-:W-:Y:S02]  /*7820*/  FFMA.FTZ R212, R44, c[0x0][0x23c], -R4.reuse ;  /* 0x00008f002cd47a23 */ /* 0x100fe40000010804 */
[--C-:B------:R-:W-:Y:S02]  /*7830*/  FFMA.FTZ R204, R35, c[0x0][0x23c], -R5.reuse ;  /* 0x00008f0023cc7a23 */ /* 0x100fe40000010805 */
[--C-:B------:R-:W-:Y:S01]  /*7840*/  FFMA.FTZ R214, R50, c[0x0][0x23c], -R5.reuse ;  /* 0x00008f0032d67a23 */ /* 0x100fe20000010805 */
[----:B------:R-:W2:Y:S01]  /*7850*/  MUFU.EX2 R215, R8 ;  /* 0x0000000800d77308 */ /* 0x000ea20000000800 */
[--C-:B------:R-:W-:Y:S02]  /*7860*/  FFMA.FTZ R29, R29, c[0x0][0x23c], -R4.reuse ;  /* 0x00008f001d1d7a23 */ /* 0x100fe40000010804 */
[--C-:B------:R-:W-:Y:S02]  /*7870*/  FFMA.FTZ R251, R60, c[0x0][0x23c], -R4.reuse ;  /* 0x00008f003cfb7a23 */ /* 0x100fe40000010804 */
[----:B------:R-:W-:Y:S02]  /*7880*/  FMUL.FTZ R7, R152, R167 ;  /* 0x000000a798077220 */ /* 0x000fe40000410000 */
[--C-:B------:R-:W-:Y:S02]  /*7890*/  FFMA.FTZ R237, R38, c[0x0][0x23c], -R5.reuse ;  /* 0x00008f0026ed7a23 */ /* 0x100fe40000010805 */
[--C-:B------:R-:W-:Y:S01]  /*78a0*/  FFMA.FTZ R236, R39, c[0x0][0x23c], -R5.reuse ;  /* 0x00008f0027ec7a23 */ /* 0x100fe20000010805 */
[----:B------:R-:W3:Y:S01]  /*78b0*/  MUFU.EX2 R252, R9 ;  /* 0x0000000900fc7308 */ /* 0x000ee20000000800 */
[--C-:B------:R-:W-:Y:S02]  /*78c0*/  FFMA.FTZ R213, R51, c[0x0][0x23c], -R5.reuse ;  /* 0x00008f0033d57a23 */ /* 0x100fe40000010805 */
[--C-:B------:R-:W-:Y:S01]  /*78d0*/  FFMA.FTZ R247, R66, c[0x0][0x23c], -R5.reuse ;  /* 0x00008f0042f77a23 */ /* 0x100fe20000010805 */
[----:B-1----:R-:W-:Y:S01]  /*78e0*/  F2FP.PACK_AB R167, R222, R33 ;  /* 0x00000021dea7723e */ /* 0x002fe200000000ff */
[----:B------:R-:W-:Y:S02]  /*78f0*/  FFMA.FTZ R245, R67, c[0x0][0x23c], -R5 ;  /* 0x00008f0043f57a23 */ /* 0x000fe40000010805 */
[----:B------:R-:W-:Y:S01]  /*7900*/  FMUL.FTZ R5, R153, R165 ;  /* 0x000000a599057220 */ /* 0x000fe20000410000 */
[----:B------:R-:W-:Y:S01]  /*7910*/  F2FP.PACK_AB R165, R57, R65 ;  /* 0x0000004139a5723e */ /* 0x000fe200000000ff */
[--C-:B------:R-:W-:Y:S01]  /*7920*/  FFMA.FTZ R24, R24, c[0x0][0x23c], -R4.reuse ;  /* 0x00008f0018187a23 */ /* 0x100fe20000010804 */
[----:B------:R-:W1:Y:S01]  /*7930*/  MUFU.EX2 R6, R11 ;  /* 0x0000000b00067308 */ /* 0x000e620000000800 */
[--C-:B------:R-:W-:Y:S02]  /*7940*/  FFMA.FTZ R25, R25, c[0x0][0x23c], -R4.reuse ;  /* 0x00008f0019197a23 */ /* 0x100fe40000010804 */
[--C-:B------:R-:W-:Y:S01]  /*7950*/  FFMA.FTZ R28, R28, c[0x0][0x23c], -R4.reuse ;  /* 0x00008f001c1c7a23 */ /* 0x100fe20000010804 */
[----:B--2---:R-:W-:Y:S01]  /*7960*/  MOV R50, R215 ;  /* 0x000000d700327202 */ /* 0x004fe20000000f00 */
[--C-:B------:R-:W-:Y:S02]  /*7970*/  FFMA.FTZ R215, R45, c[0x0][0x23c], -R4.reuse ;  /* 0x00008f002dd77a23 */ /* 0x100fe40000010804 */
[----:B------:R-:W-:Y:S01]  /*7980*/  FMUL.FTZ R8, R2, R160 ;  /* 0x000000a002087220 */ /* 0x000fe20000410000 */
[----:B------:R-:W2:Y:S01]  /*7990*/  LDL.LU R45, [R1+0x10] ;  /* 0x00001000012d7983 */ /* 0x000ea20000300800 */
[C---:B------:R-:W-:Y:S01]  /*79a0*/  FMUL.FTZ R16, R153.reuse, R172 ;  /* 0x000000ac99107220 */ /* 0x040fe20000410000 */
[----:B------:R4:W-:Y:S01]  /*79b0*/  MUFU.EX2 R221, R13 ;  /* 0x0000000d00dd7308 */ /* 0x0009e20000000800 */
[----:B------:R-:W-:Y:S01]  /*79c0*/  FMUL.FTZ R17, R153, R173 ;  /* 0x000000ad99117220 */ /* 0x000fe20000410000 */
[----:B------:R-:W2:Y:S01]  /*79d0*/  LDL.LU R188, [R1+0xc] ;  /* 0x00000c0001bc7983 */ /* 0x000ea20000300800 */
[----:B------:R-:W-:Y:S01]  /*79e0*/  FMUL.FTZ R18, R152, R174 ;  /* 0x000000ae98127220 */ /* 0x000fe20000410000 */
[----:B---3--:R-:W-:Y:S01]  /*79f0*/  MOV R60, R252 ;  /* 0x000000fc003c7202 */ /* 0x008fe20000000f00 */
[----:B------:R-:W-:Y:S01]  /*7a00*/  FFMA.FTZ R252, R61, c[0x0][0x23c], -R4 ;  /* 0x00008f003dfc7a23 */ /* 0x000fe20000010804 */
[----:B------:R-:W-:Y:S01]  /*7a10*/  MOV R174, R33 ;  /* 0x0000002100ae7202 */ /* 0x000fe20000000f00 */
[----:B------:R-:W-:Y:S01]  /*7a20*/  FMUL.FTZ R4, R153, R164 ;  /* 0x000000a499047220 */ /* 0x000fe20000410000 */
[----:B------:R-:W-:Y:S01]  /*7a30*/  F2FP.PACK_AB R164, R56, R64 ;  /* 0x0000004038a4723e */ /* 0x000fe200000000ff */
[----:B------:R-:W-:Y:S01]  /*7a40*/  FMUL.FTZ R9, R2, R161 ;  /* 0x000000a102097220 */ /* 0x000fe20000410000 */
[----:B------:R-:W-:Y:S01]  /*7a50*/  MUFU.EX2 R224, R14 ;  /* 0x0000000e00e07308 */ /* 0x000fe20000000800 */
[----:B------:R-:W-:Y:S01]  /*7a60*/  F2FP.PACK_AB R160, R60, R50 ;  /* 0x000000323ca0723e */ /* 0x000fe200000000ff */
[----:B------:R-:W-:Y:S01]  /*7a70*/  FMUL.FTZ R19, R152, R175 ;  /* 0x000000af98137220 */ /* 0x000fe20000410000 */
[----:B------:R-:W-:Y:S01]  /*7a80*/  MOV R175, R36 ;  /* 0x0000002400af7202 */ /* 0x000fe20000000f00 */
[----:B------:R-:W-:Y:S01]  /*7a90*/  FMUL.FTZ R33, R2, R177 ;  /* 0x000000b102217220 */ /* 0x000fe20000410000 */
[----:B-1----:R-:W-:Y:S01]  /*7aa0*/  MOV R61, R6 ;  /* 0x00000006003d7202 */ /* 0x002fe20000000f00 */
[----:B------:R-:W-:Y:S01]  /*7ab0*/  FMUL.FTZ R6, R152, R166 ;  /* 0x000000a698067220 */ /* 0x000fe20000410000 */
[----:B------:R-:W-:Y:S01]  /*7ac0*/  F2FP.PACK_AB R166, R223, R36 ;  /* 0x00000024dfa6723e */ /* 0x000fe200000000ff */
[----:B------:R-:W3:Y:S01]  /*7ad0*/  LDL.LU R172, [R1+0x4] ;  /* 0x0000040001ac7983 */ /* 0x000ee20000300800 */
[--C-:B------:R-:W-:Y:S01]  /*7ae0*/  FFMA.FTZ R42, R42, c[0x0][0x23c], -R158.reuse ;  /* 0x00008f002a2a7a23 */ /* 0x100fe2000001089e */
[----:B------:R-:W-:Y:S01]  /*7af0*/  MUFU.EX2 R216, R15 ;  /* 0x0000000f00d87308 */ /* 0x000fe20000000800 */
[----:B------:R-:W-:Y:S01]  /*7b00*/  FFMA.FTZ R43, R43, c[0x0][0x23c], -R158 ;  /* 0x00008f002b2b7a23 */ /* 0x000fe2000001089e */
[----:B------:R-:W2:Y:S01]  /*7b10*/  LDL.LU R44, [R1+0x8] ;  /* 0x00000800012c7983 */ /* 0x000ea20000300800 */
[C---:B------:R-:W-:Y:S01]  /*7b20*/  FMUL.FTZ R36, R2.reuse, R184 ;  /* 0x000000b802247220 */ /* 0x040fe20000410000 */
[-C--:B------:R-:W-:Y:S05]  /*7b30*/  HMMA.16816.F32 R4, R164, R20.reuse, R4 ;  /* 0x00000014a404723c */ /* 0x080fea0000001804 */
[C---:B----4-:R-:W-:Y:S01]  /*7b40*/  FMUL.FTZ R13, R2.reuse, R169 ;  /* 0x000000a9020d7220 */ /* 0x050fe20000410000 */
[----:B------:R-:W1:Y:S01]  /*7b50*/  MUFU.EX2 R0, R0 ;  /* 0x0000000000007308 */ /* 0x000e620000000800 */
[----:B------:R-:W-:Y:S02]  /*7b60*/  FMUL.FTZ R37, R2, R185 ;  /* 0x000000b902257220 */ /* 0x000fe40000410000 */
[----:B------:R-:W-:Y:S03]  /*7b70*/  FMUL.FTZ R49, R153, R189 ;  /* 0x000000bd99317220 */ /* 0x000fe60000410000 */
[----:B------:R-:W-:Y:S01]  /*7b80*/  MOV R189, R50 ;  /* 0x0000003200bd7202 */ /* 0x000fe20000000f00 */
[C---:B------:R-:W-:Y:S01]  /*7b90*/  FMUL.FTZ R50, R152.reuse, R190 ;  /* 0x000000be98327220 */ /* 0x040fe20000410000 */
[----:B------:R-:W-:Y:S01]  /*7ba0*/  MOV R190, R65 ;  /* 0x0000004100be7202 */ /* 0x000fe20000000f00 */
[----:B------:R-:W-:Y:S01]  /*7bb0*/  FMUL.FTZ R51, R152, R191 ;  /* 0x000000bf98337220 */ /* 0x000fe20000410000 */
[----:B------:R-:W4:Y:S01]  /*7bc0*/  MUFU.EX2 R159, R10 ;  /* 0x0000000a009f7308 */ /* 0x000f220000000800 */
[----:B------:R-:W-:Y:S01]  /*7bd0*/  MOV R191, R64 ;  /* 0x0000004000bf7202 */ /* 0x000fe20000000f00 */
[C---:B------:R-:W-:Y:S02]  /*7be0*/  FMUL.FTZ R64, R2.reuse, R192 ;  /* 0x000000c002407220 */ /* 0x040fe40000410000 */
[C---:B------:R-:W-:Y:S02]  /*7bf0*/  FMUL.FTZ R65, R2.reuse, R193 ;  /* 0x000000c102417220 */ /* 0x040fe40000410000 */
[C---:B------:R-:W-:Y:S02]  /*7c00*/  FMUL.FTZ R68, R2.reuse, R68 ;  /* 0x0000004402447220 */ /* 0x040fe40000410000 */
[----:B------:R-:W-:Y:S02]  /*7c10*/  FMUL.FTZ R69, R2, R69 ;  /* 0x0000004502457220 */ /* 0x000fe40000410000 */
[----:B------:R-:W4:Y:S01]  /*7c20*/  MUFU.EX2 R32, R12 ;  /* 0x0000000c00207308 */ /* 0x000f220000000800 */
[C---:B------:R-:W-:Y:S02]  /*7c30*/  FMUL.FTZ R74, R152.reuse, R74 ;  /* 0x0000004a984a7220 */ /* 0x040fe40000410000 */
[----:B------:R-:W-:Y:S02]  /*7c40*/  FMUL.FTZ R75, R152, R75 ;  /* 0x0000004b984b7220 */ /* 0x000fe40000410000 */
[----:B-1----:R-:W-:Y:S01]  /*7c50*/  FMUL.FTZ R11, R0, R163 ;  /* 0x000000a3000b7220 */ /* 0x002fe20000410000 */
[----:B------:R-:W-:Y:S01]  /*7c60*/  F2FP.PACK_AB R163, R216, R224 ;  /* 0x000000e0d8a3723e */ /* 0x000fe200000000ff */
[C---:B------:R-:W-:Y:S02]  /*7c70*/  FMUL.FTZ R14, R0.reuse, R170 ;  /* 0x000000aa000e7220 */ /* 0x040fe40000410000 */
[C---:B------:R-:W-:Y:S01]  /*7c80*/  FMUL.FTZ R15, R0.reuse, R171 ;  /* 0x000000ab000f7220 */ /* 0x040fe20000410000 */
[----:B------:R-:W-:Y:S01]  /*7c90*/  MUFU.EX2 R207, R207 ;  /* 0x000000cf00cf7308 */ /* 0x000fe20000000800 */
[C---:B------:R-:W-:Y:S02]  /*7ca0*/  FMUL.FTZ R34, R0.reuse, R178 ;  /* 0x000000b200227220 */ /* 0x040fe40000410000 */
[C---:B------:R-:W-:Y:S01]  /*7cb0*/  FMUL.FTZ R35, R0.reuse, R179 ;  /* 0x000000b300237220 */ /* 0x040fe20000410000 */
[----:B----4-:R-:W-:Y:S01]  /*7cc0*/  F2FP.PACK_AB R161, R61, R159 ;  /* 0x0000009f3da1723e */ /* 0x010fe200000000ff */
[C---:B------:R-:W-:Y:S02]  /*7cd0*/  FMUL.FTZ R10, R0.reuse, R162 ;  /* 0x000000a2000a7220 */ /* 0x040fe40000410000 */
[C---:B------:R-:W-:Y:S02]  /*7ce0*/  FMUL.FTZ R38, R0.reuse, R186 ;  /* 0x000000ba00267220 */ /* 0x040fe40000410000 */
[C---:B------:R-:W-:Y:S01]  /*7cf0*/  FMUL.FTZ R39, R0.reuse, R187 ;  /* 0x000000bb00277220 */ /* 0x040fe20000410000 */
[----:B------:R-:W1:Y:S01]  /*7d00*/  MUFU.EX2 R206, R206 ;  /* 0x000000ce00ce7308 */ /* 0x000e620000000800 */
[C---:B------:R-:W-:Y:S02]  /*7d10*/  FMUL.FTZ R66, R0.reuse, R194 ;  /* 0x000000c200427220 */ /* 0x040fe40000410000 */
[----:B------:R-:W-:Y:S01]  /*7d20*/  FMUL.FTZ R67, R0, R195 ;  /* 0x000000c300437220 */ /* 0x000fe20000410000 */
[----:B------:R-:W-:Y:S01]  /*7d30*/  F2FP.PACK_AB R162, R221, R32 ;  /* 0x00000020dda2723e */ /* 0x000fe200000000ff */
[C---:B------:R-:W-:Y:S01]  /*7d40*/  FMUL.FTZ R12, R2.reuse, R168 ;  /* 0x000000a8020c7220 */ /* 0x040fe20000410000 */
[----:B------:R-:W-:Y:S01]  /*7d50*/  MOV R173, R32 ;  /* 0x0000002000ad7202 */ /* 0x000fe20000000f00 */
[----:B------:R-:W4:Y:S01]  /*7d60*/  LDSM.16.MT88.4 R168, [R220+0xc000] ;  /* 0x00c00000dca8783b */ /* 0x000f220000004200 */
[----:B------:R-:W-:Y:S02]  /*7d70*/  FMUL.FTZ R32, R2, R176 ;  /* 0x000000b002207220 */ /* 0x000fe40000410000 */
[----:B------:R-:W-:Y:S01]  /*7d80*/  MUFU.EX2 R194, R40 ;  /* 0x0000002800c27308 */ /* 0x000fe20000000800 */
[C---:B------:R-:W-:Y:S04]  /*7d90*/  HMMA.16816.F32 R8, R160.reuse, R20, R8 ;  /* 0x00000014a008723c */ /* 0x040fe80000001808 */
[C---:B------:R-:W-:Y:S02]  /*7da0*/  FMUL.FTZ R70, R0.reuse, R70 ;  /* 0x0000004600467220 */ /* 0x040fe40000410000 */
[----:B------:R-:W-:Y:S02]  /*7db0*/  FMUL.FTZ R71, R0, R71 ;  /* 0x0000004700477220 */ /* 0x000fe40000410000 */
[-C--:B------:R-:W-:Y:S01]  /*7dc0*/  HMMA.16816.F32 R12, R160, R22.reuse, R12 ;  /* 0x00000016a00c723c */ /* 0x080fe2000000180c */
[----:B------:R-:W-:Y:S03]  /*7dd0*/  MUFU.EX2 R195, R42 ;  /* 0x0000002a00c37308 */ /* 0x000fe60000000800 */
[C---:B------:R-:W-:Y:S02]  /*7de0*/  FMUL.FTZ R20, R153.reuse, R180 ;  /* 0x000000b499147220 */ /* 0x040fe40000410000 */
[C---:B------:R-:W-:Y:S02]  /*7df0*/  FMUL.FTZ R21, R153.reuse, R181 ;  /* 0x000000b599157220 */ /* 0x040fe40000410000 */
[C---:B------:R-:W-:Y:S03]  /*7e00*/  HMMA.16816.F32 R16, R164.reuse, R22, R16 ;  /* 0x00000016a410723c */ /* 0x040fe60000001810 */
[----:B------:R1:W-:Y:S01]  /*7e10*/  MUFU.EX2 R177, R211 ;  /* 0x000000d300b17308 */ /* 0x0003e20000000800 */
[C---:B------:R-:W-:Y:S02]  /*7e20*/  FMUL.FTZ R76, R153.reuse, R76 ;  /* 0x0000004c994c7220 */ /* 0x040fe40000410000 */
[C---:B------:R-:W-:Y:S02]  /*7e30*/  FMUL.FTZ R77, R153.reuse, R77 ;  /* 0x0000004d994d7220 */ /* 0x040fe40000410000 */
[C---:B------:R-:W-:Y:S04]  /*7e40*/  FMUL.FTZ R22, R152.reuse, R182 ;  /* 0x000000b698167220 */ /* 0x040fe80000410000 */
[C---:B------:R-:W-:Y:S01]  /*7e50*/  FMUL.FTZ R23, R152.reuse, R183 ;  /* 0x000000b798177220 */ /* 0x040fe20000410000 */
[----:B------:R4:W4:Y:S01]  /*7e60*/  MUFU.EX2 R179, R210 ;  /* 0x000000d200b37308 */ /* 0x0009220000000800 */
[C---:B------:R-:W-:Y:S02]  /*7e70*/  FMUL.FTZ R78, R152.reuse, R78 ;  /* 0x0000004e984e7220 */ /* 0x040fe40000410000 */
[----:B------:R-:W-:Y:S02]  /*7e80*/  FMUL.FTZ R79, R152, R79 ;  /* 0x0000004f984f7220 */ /* 0x000fe40000410000 */
[C---:B------:R-:W-:Y:S01]  /*7e90*/  FMUL.FTZ R80, R2.reuse, R80 ;  /* 0x0000005002507220 */ /* 0x040fe20000410000 */
[-C--:B------:R-:W-:Y:S03]  /*7ea0*/  HMMA.16816.F32 R20, R164, R52.reuse, R20 ;  /* 0x00000034a414723c */ /* 0x080fe60000001814 */
[----:B------:R-:W-:Y:S01]  /*7eb0*/  FMUL.FTZ R81, R2, R81 ;  /* 0x0000005102517220 */ /* 0x000fe20000410000 */
[----:B------:R-:W-:Y:S01]  /*7ec0*/  MUFU.EX2 R183, R205 ;  /* 0x000000cd00b77308 */ /* 0x000fe20000000800 */
[C---:B------:R-:W-:Y:S02]  /*7ed0*/  FMUL.FTZ R82, R0.reuse, R82 ;  /* 0x0000005200527220 */ /* 0x040fe40000410000 */
[----:B------:R-:W-:Y:S01]  /*7ee0*/  FMUL.FTZ R83, R0, R83 ;  /* 0x0000005300537220 */ /* 0x000fe20000410000 */
[C---:B------:R-:W-:Y:S04]  /*7ef0*/  HMMA.16816.F32 R32, R160.reuse, R52, R32 ;  /* 0x00000034a020723c */ /* 0x040fe80000001820 */
[----:B-1----:R-:W-:Y:S01]  /*7f00*/  MOV R211, R61 ;  /* 0x0000003d00d37202 */ /* 0x002fe20000000f00 */
[C---:B------:R-:W-:Y:S01]  /*7f10*/  FMUL.FTZ R84, R2.reuse, R84 ;  /* 0x0000005402547220 */ /* 0x040fe20000410000 */
[----:B------:R1:W-:Y:S01]  /*7f20*/  MUFU.EX2 R186, R209 ;  /* 0x000000d100ba7308 */ /* 0x0003e20000000800 */
[C---:B------:R-:W-:Y:S01]  /*7f30*/  FMUL.FTZ R52, R153.reuse, R196 ;  /* 0x000000c499347220 */ /* 0x040fe20000410000 */
[-C--:B------:R-:W-:Y:S04]  /*7f40*/  HMMA.16816.F32 R36, R160, R54.reuse, R36 ;  /* 0x00000036a024723c */ /* 0x080fe80000001824 */
[----:B----4-:R-:W-:Y:S01]  /*7f50*/  MOV R210, R60 ;  /* 0x0000003c00d27202 */ /* 0x010fe20000000f00 */
[C---:B------:R-:W-:Y:S02]  /*7f60*/  FMUL.FTZ R53, R153.reuse, R197 ;  /* 0x000000c599357220 */ /* 0x040fe40000410000 */
[----:B------:R-:W-:Y:S01]  /*7f70*/  FMUL.FTZ R85, R2, R85 ;  /* 0x0000005502557220 */ /* 0x000fe20000410000 */
[C---:B------:R-:W-:Y:S01]  /*7f80*/  HMMA.16816.F32 R48, R164.reuse, R54, R48 ;  /* 0x00000036a430723c */ /* 0x040fe20000001830 */
[----:B------:R-:W-:Y:S03]  /*7f90*/  MUFU.EX2 R185, R204 ;  /* 0x000000cc00b97308 */ /* 0x000fe60000000800 */
[C---:B------:R-:W-:Y:S02]  /*7fa0*/  FMUL.FTZ R86, R0.reuse, R86 ;  /* 0x0000005600567220 */ /* 0x040fe40000410000 */
[----:B------:R-:W-:Y:S02]  /*7fb0*/  FMUL.FTZ R87, R0, R87 ;  /* 0x0000005700577220 */ /* 0x000fe40000410000 */
[C---:B------:R-:W-:Y:S03]  /*7fc0*/  FMUL.FTZ R54, R152.reuse, R198 ;  /* 0x000000c698367220 */ /* 0x040fe60000410000 */
[----:B------:R-:W4:Y:S01]  /*7fd0*/  MUFU.EX2 R204, R215 ;  /* 0x000000d700cc7308 */ /* 0x000f220000000800 */
[C---:B------:R-:W-:Y:S01]  /*7fe0*/  FMUL.FTZ R55, R152.reuse, R199 ;  /* 0x000000c798377220 */ /* 0x040fe20000410000 */
[----:B-1----:R-:W-:Y:S01]  /*7ff0*/  MOV R209, R57 ;  /* 0x0000003900d17202 */ /* 0x002fe20000000f00 */
[C---:B------:R-:W-:Y:S02]  /*8000*/  FMUL.FTZ R88, R153.reuse, R88 ;  /* 0x0000005899587220 */ /* 0x040fe40000410000 */
[C---:B------:R-:W-:Y:S03]  /*8010*/  FMUL.FTZ R89, R153.reuse, R89 ;  /* 0x0000005999597220 */ /* 0x040fe60000410000 */
[-C--:B------:R-:W-:Y:S02]  /*8020*/  HMMA.16816.F32 R52, R164, R168.reuse, R52 ;  /* 0x000000a8a434723c */ /* 0x080fe40000001834 */
[----:B------:R1:W-:Y:S01]  /*8030*/  MUFU.EX2 R196, R29 ;  /* 0x0000001d00c47308 */ /* 0x0003e20000000800 */
[C---:B------:R-:W-:Y:S02]  /*8040*/  FMUL.FTZ R90, R152.reuse, R90 ;  /* 0x0000005a985a7220 */ /* 0x040fe40000410000 */
[C---:B------:R-:W-:Y:S02]  /*8050*/  FMUL.FTZ R91, R152.reuse, R91 ;  /* 0x0000005b985b7220 */ /* 0x040fe40000410000 */
[C---:B------:R-:W-:Y:S01]  /*8060*/  FMUL.FTZ R92, R153.reuse, R92 ;  /* 0x0000005c995c7220 */ /* 0x040fe20000410000 */
[C---:B------:R-:W-:Y:S04]  /*8070*/  HMMA.16816.F32 R64, R160.reuse, R168, R64 ;  /* 0x000000a8a040723c */ /* 0x040fe80000001840 */
[C---:B------:R-:W-:Y:S01]  /*8080*/  FMUL.FTZ R93, R153.reuse, R93 ;  /* 0x0000005d995d7220 */ /* 0x040fe20000410000 */
[----:B------:R-:W-:Y:S01]  /*8090*/  MUFU.EX2 R178, R24 ;  /* 0x0000001800b27308 */ /* 0x000fe20000000800 */
[C---:B------:R-:W-:Y:S02]  /*80a0*/  FMUL.FTZ R94, R152.reuse, R94 ;  /* 0x0000005e985e7220 */ /* 0x040fe40000410000 */
[-C--:B------:R-:W-:Y:S04]  /*80b0*/  HMMA.16816.F32 R68, R160, R170.reuse, R68 ;  /* 0x000000aaa044723c */ /* 0x080fe80000001844 */
[----:B------:R-:W-:Y:S02]  /*80c0*/  FMUL.FTZ R95, R152, R95 ;  /* 0x0000005f985f7220 */ /* 0x000fe40000410000 */
[----:B------:R-:W-:Y:S01]  /*80d0*/  FMUL.FTZ R96, R2, R96 ;  /* 0x0000006002607220 */ /* 0x000fe20000410000 */
[----:B------:R-:W-:Y:S01]  /*80e0*/  MUFU.EX2 R180, R25 ;  /* 0x0000001900b47308 */ /* 0x000fe20000000800 */
[C---:B------:R-:W-:Y:S01]  /*80f0*/  HMMA.16816.F32 R72, R164.reuse, R170, R72 ;  /* 0x000000aaa448723c */ /* 0x040fe20000001848 */
[----:B------:R-:W4:Y:S03]  /*8100*/  LDSM.16.MT88.4 R168, [R219+0xc000] ;  /* 0x00c00000dba8783b */ /* 0x000f260000004200 */
[----:B-1----:R-:W-:Y:S01]  /*8110*/  F2FP.PACK_AB R29, R206, R207 ;  /* 0x000000cfce1d723e */ /* 0x002fe200000000ff */
[----:B------:R-:W-:Y:S02]  /*8120*/  FMUL.FTZ R97, R2, R97 ;  /* 0x0000006102617220 */ /* 0x000fe40000410000 */
[C---:B------:R-:W-:Y:S02]  /*8130*/  FMUL.FTZ R98, R0.reuse, R98 ;  /* 0x0000006200627220 */ /* 0x040fe40000410000 */
[----:B------:R-:W-:Y:S01]  /*8140*/  FMUL.FTZ R99, R0, R99 ;  /* 0x0000006300637220 */ /* 0x000fe20000410000 */
[----:B------:R-:W-:Y:S02]  /*8150*/  MUFU.EX2 R181, R208 ;  /* 0x000000d000b57308 */ /* 0x000fe40000000800 */
[C---:B------:R-:W-:Y:S02]  /*8160*/  FMUL.FTZ R100, R2.reuse, R100 ;  /* 0x0000006402647220 */ /* 0x040fe40000410000 */
[----:B------:R-:W-:Y:S02]  /*8170*/  FMUL.FTZ R101, R2, R101 ;  /* 0x0000006502657220 */ /* 0x000fe40000410000 */
[C---:B------:R-:W-:Y:S02]  /*8180*/  FMUL.FTZ R102, R0.reuse, R102 ;  /* 0x0000006600667220 */ /* 0x040fe40000410000 */
[----:B------:R-:W-:Y:S02]  /*8190*/  FMUL.FTZ R103, R0, R103 ;  /* 0x0000006700677220 */ /* 0x000fe40000410000 */
[C---:B------:R-:W-:Y:S01]  /*81a0*/  FMUL.FTZ R104, R153.reuse, R104 ;  /* 0x0000006899687220 */ /* 0x040fe20000410000 */
[----:B------:R1:W-:Y:S01]  /*81b0*/  MUFU.EX2 R184, R28 ;  /* 0x0000001c00b87308 */ /* 0x0003e20000000800 */
[C---:B------:R-:W-:Y:S02]  /*81c0*/  FMUL.FTZ R105, R153.reuse, R105 ;  /* 0x0000006999697220 */ /* 0x040fe40000410000 */
[C---:B------:R-:W-:Y:S02]  /*81d0*/  FMUL.FTZ R106, R152.reuse, R106 ;  /* 0x0000006a986a7220 */ /* 0x040fe40000410000 */
[C---:B------:R-:W-:Y:S02]  /*81e0*/  FMUL.FTZ R107, R152.reuse, R107 ;  /* 0x0000006b986b7220 */ /* 0x040fe40000410000 */
[C---:B------:R-:W-:Y:S02]  /*81f0*/  FMUL.FTZ R108, R153.reuse, R108 ;  /* 0x0000006c996c7220 */ /* 0x040fe40000410000 */
[----:B------:R-:W-:Y:S01]  /*8200*/  FMUL.FTZ R109, R153, R109 ;  /* 0x0000006d996d7220 */ /* 0x000fe20000410000 */
[----:B------:R-:W-:Y:S01]  /*8210*/  MUFU.EX2 R192, R241 ;  /* 0x000000f100c07308 */ /* 0x000fe20000000800 */
[C---:B------:R-:W-:Y:S02]  /*8220*/  FMUL.FTZ R110, R152.reuse, R110 ;  /* 0x0000006e986e7220 */ /* 0x040fe40000410000 */
[----:B------:R-:W-:Y:S02]  /*8230*/  FMUL.FTZ R111, R152, R111 ;  /* 0x0000006f986f7220 */ /* 0x000fe40000410000 */
[C---:B------:R-:W-:Y:S02]  /*8240*/  FMUL.FTZ R112, R2.reuse, R112 ;  /* 0x0000007002707220 */ /* 0x040fe40000410000 */
[----:B------:R-:W-:Y:S02]  /*8250*/  FMUL.FTZ R113, R2, R113 ;  /* 0x0000007102717220 */ /* 0x000fe40000410000 */
[C---:B------:R-:W-:Y:S01]  /*8260*/  FMUL.FTZ R114, R0.reuse, R114 ;  /* 0x0000007200727220 */ /* 0x040fe20000410000 */
[-C--:B----4-:R-:W-:Y:S01]  /*8270*/  HMMA.16816.F32 R76, R164, R168.reuse, R76 ;  /* 0x000000a8a44c723c */ /* 0x090fe2000000184c */
[----:B------:R-:W-:Y:S02]  /*8280*/  MUFU.EX2 R241, R245 ;  /* 0x000000f500f17308 */ /* 0x000fe40000000800 */
[----:B------:R-:W-:Y:S01]  /*8290*/  FMUL.FTZ R115, R0, R115 ;  /* 0x0000007300737220 */ /* 0x000fe20000410000 */
[----:B-1----:R-:W-:Y:S01]  /*82a0*/  F2FP.PACK_AB R28, R179, R177 ;  /* 0x000000b1b31c723e */ /* 0x002fe200000000ff */
[C---:B------:R-:W-:Y:S02]  /*82b0*/  FMUL.FTZ R116, R2.reuse, R116 ;  /* 0x0000007402747220 */ /* 0x040fe40000410000 */
[----:B------:R-:W-:Y:S01]  /*82c0*/  FMUL.FTZ R117, R2, R117 ;  /* 0x0000007502757220 */ /* 0x000fe20000410000 */
[C---:B------:R-:W-:Y:S03]  /*82d0*/  HMMA.16816.F32 R80, R160.reuse, R168, R80 ;  /* 0x000000a8a050723c */ /* 0x040fe60000001850 */
[----:B------:R-:W-:Y:S01]  /*82e0*/  MUFU.EX2 R198, R240 ;  /* 0x000000f000c67308 */ /* 0x000fe20000000800 */
[C---:B------:R-:W-:Y:S02]  /*82f0*/  FMUL.FTZ R118, R0.reuse, R118 ;  /* 0x0000007600767220 */ /* 0x040fe40000410000 */
[----:B------:R-:W-:Y:S02]  /*8300*/  FMUL.FTZ R119, R0, R119 ;  /* 0x0000007700777220 */ /* 0x000fe40000410000 */
[-C--:B------:R-:W-:Y:S04]  /*8310*/  HMMA.16816.F32 R84, R160, R170.reuse, R84 ;  /* 0x000000aaa054723c */ /* 0x080fe80000001854 */
[C---:B------:R-:W-:Y:S01]  /*8320*/  FMUL.FTZ R120, R153.reuse, R120 ;  /* 0x0000007899787220 */ /* 0x040fe20000410000 */
[----:B------:R-:W-:Y:S01]  /*8330*/  MUFU.EX2 R193, R237 ;  /* 0x000000ed00c17308 */ /* 0x000fe20000000800 */
[C---:B------:R-:W-:Y:S02]  /*8340*/  FMUL.FTZ R121, R153.reuse, R121 ;  /* 0x0000007999797220 */ /* 0x040fe40000410000 */
[C---:B------:R-:W-:Y:S01]  /*8350*/  HMMA.16816.F32 R88, R164.reuse, R170, R88 ;  /* 0x000000aaa458723c */ /* 0x040fe20000001858 */
[----:B------:R-:W1:Y:S03]  /*8360*/  LDSM.16.MT88.4 R168, [R217+0xe000] ;  /* 0x00e00000d9a8783b */ /* 0x000e660000004200 */
[C---:B------:R-:W-:Y:S02]  /*8370*/  FMUL.FTZ R122, R152.reuse, R122 ;  /* 0x0000007a987a7220 */ /* 0x040fe40000410000 */
[C---:B------:R-:W-:Y:S01]  /*8380*/  FMUL.FTZ R123, R152.reuse, R123 ;  /* 0x0000007b987b7220 */ /* 0x040fe20000410000 */
[----:B------:R4:W-:Y:S01]  /*8390*/  MUFU.EX2 R237, R249 ;  /* 0x000000f900ed7308 */ /* 0x0009e20000000800 */
[C---:B------:R-:W-:Y:S04]  /*83a0*/  FMUL.FTZ R124, R153.reuse, R124 ;  /* 0x0000007c997c7220 */ /* 0x040fe80000410000 */
        /* <DEDUP_REMOVED lines=9> */
[----:B------:R-:W-:Y:S01]  /*8440*/  MUFU.EX2 R236, R243 ;  /* 0x000000f300ec7308 */ /* 0x000fe20000000800 */
[----:B------:R-:W-:Y:S02]  /*8450*/  FMUL.FTZ R133, R2, R133 ;  /* 0x0000008502857220 */ /* 0x000fe40000410000 */
[C---:B------:R-:W-:Y:S01]  /*8460*/  FMUL.FTZ R134, R0.reuse, R134 ;  /* 0x0000008600867220 */ /* 0x040fe20000410000 */
[----:B----4-:R-:W-:Y:S01]  /*8470*/  MOV R249, R204 ;  /* 0x000000cc00f97202 */ /* 0x010fe20000000f00 */
[----:B------:R-:W-:Y:S02]  /*8480*/  FMUL.FTZ R135, R0, R135 ;  /* 0x0000008700877220 */ /* 0x000fe40000410000 */
[C---:B------:R-:W-:Y:S02]  /*8490*/  FMUL.FTZ R136, R153.reuse, R136 ;  /* 0x0000008899887220 */ /* 0x040fe40000410000 */
[C---:B------:R-:W-:Y:S01]  /*84a0*/  FMUL.FTZ R137, R153.reuse, R137 ;  /* 0x0000008999897220 */ /* 0x040fe20000410000 */
[----:B------:R-:W-:Y:S01]  /*84b0*/  MUFU.EX2 R215, R246 ;  /* 0x000000f600d77308 */ /* 0x000fe20000000800 */
[C---:B------:R-:W-:Y:S02]  /*84c0*/  FMUL.FTZ R138, R152.reuse, R138 ;  /* 0x0000008a988a7220 */ /* 0x040fe40000410000 */
[C---:B------:R-:W-:Y:S01]  /*84d0*/  FMUL.FTZ R139, R152.reuse, R139 ;  /* 0x0000008b988b7220 */ /* 0x040fe20000410000 */
[-C--:B-1----:R-:W-:Y:S03]  /*84e0*/  HMMA.16816.F32 R92, R164, R168.reuse, R92 ;  /* 0x000000a8a45c723c */ /* 0x082fe6000000185c */
[C---:B------:R-:W-:Y:S02]  /*84f0*/  FMUL.FTZ R140, R153.reuse, R140 ;  /* 0x0000008c998c7220 */ /* 0x040fe40000410000 */
[----:B------:R-:W-:Y:S01]  /*8500*/  FMUL.FTZ R141, R153, R141 ;  /* 0x0000008d998d7220 */ /* 0x000fe20000410000 */
[----:B------:R-:W-:Y:S01]  /*8510*/  MUFU.EX2 R240, R247 ;  /* 0x000000f700f07308 */ /* 0x000fe20000000800 */
[C---:B------:R-:W-:Y:S01]  /*8520*/  FMUL.FTZ R142, R152.reuse, R142 ;  /* 0x0000008e988e7220 */ /* 0x040fe20000410000 */
[C---:B------:R-:W-:Y:S04]  /*8530*/  HMMA.16816.F32 R96, R160.reuse, R168, R96 ;  /* 0x000000a8a060723c */ /* 0x040fe80000001860 */
[----:B------:R-:W-:Y:S02]  /*8540*/  FMUL.FTZ R143, R152, R143 ;  /* 0x0000008f988f7220 */ /* 0x000fe40000410000 */
[C---:B------:R-:W-:Y:S02]  /*8550*/  FMUL.FTZ R144, R2.reuse, R144 ;  /* 0x0000009002907220 */ /* 0x040fe40000410000 */
[-C--:B------:R-:W-:Y:S04]  /*8560*/  HMMA.16816.F32 R100, R160, R170.reuse, R100 ;  /* 0x000000aaa064723c */ /* 0x080fe80000001864 */
[----:B------:R-:W-:Y:S02]  /*8570*/  FMUL.FTZ R145, R2, R145 ;  /* 0x0000009102917220 */ /* 0x000fe40000410000 */
[C---:B------:R-:W-:Y:S02]  /*8580*/  FMUL.FTZ R146, R0.reuse, R146 ;  /* 0x0000009200927220 */ /* 0x040fe40000410000 */
[C---:B------:R-:W-:Y:S01]  /*8590*/  HMMA.16816.F32 R104, R164.reuse, R170, R104 ;  /* 0x000000aaa468723c */ /* 0x040fe20000001868 */
[----:B------:R-:W1:Y:S03]  /*85a0*/  LDSM.16.MT88.4 R168, [R218+0xe000] ;  /* 0x00e00000daa8783b */ /* 0x000e660000004200 */
[----:B------:R-:W-:Y:S02]  /*85b0*/  FMUL.FTZ R147, R0, R147 ;  /* 0x0000009300937220 */ /* 0x000fe40000410000 */
[----:B---3--:R-:W-:Y:S02]  /*85c0*/  FFMA.FTZ R172, R152, R172, R190 ;  /* 0x000000ac98ac7223 */ /* 0x008fe400000100be */
[----:B------:R-:W-:Y:S01]  /*85d0*/  MUFU.EX2 R190, R239 ;  /* 0x000000ef00be7308 */ /* 0x000fe20000000800 */
[C---:B------:R-:W-:Y:S03]  /*85e0*/  FMUL.FTZ R148, R2.reuse, R148 ;  /* 0x0000009402947220 */ /* 0x040fe60000410000 */
[----:B------:R-:W-:Y:S02]  /*85f0*/  FMUL.FTZ R149, R2, R149 ;  /* 0x0000009502957220 */ /* 0x000fe40000410000 */
[C---:B------:R-:W-:Y:S02]  /*8600*/  FMUL.FTZ R150, R0.reuse, R150 ;  /* 0x0000009600967220 */ /* 0x040fe40000410000 */
[----:B------:R-:W-:Y:S02]  /*8610*/  FMUL.FTZ R151, R0, R151 ;  /* 0x0000009700977220 */ /* 0x000fe40000410000 */
[--C-:B------:R-:W-:Y:S01]  /*8620*/  FFMA.FTZ R26, R26, c[0x0][0x23c], -R158.reuse ;  /* 0x00008f001a1a7a23 */ /* 0x100fe2000001089e */
[----:B------:R-:W-:Y:S01]  /*8630*/  MUFU.EX2 R239, R250 ;  /* 0x000000fa00ef7308 */ /* 0x000fe20000000800 */
[--C-:B------:R-:W-:Y:S02]  /*8640*/  FFMA.FTZ R27, R27, c[0x0][0x23c], -R158.reuse ;  /* 0x00008f001b1b7a23 */ /* 0x100fe4000001089e */
[--C-:B------:R-:W-:Y:S02]  /*8650*/  FFMA.FTZ R30, R30, c[0x0][0x23c], -R158.reuse ;  /* 0x00008f001e1e7a23 */ /* 0x100fe4000001089e */
[----:B------:R-:W-:Y:S02]  /*8660*/  FFMA.FTZ R31, R31, c[0x0][0x23c], -R158 ;  /* 0x00008f001f1f7a23 */ /* 0x000fe4000001089e */
[C---:B------:R-:W-:Y:S02]  /*8670*/  FMUL.FTZ R24, R153.reuse, R200 ;  /* 0x000000c899187220 */ /* 0x040fe40000410000 */
[----:B------:R-:W-:Y:S01]  /*8680*/  FMUL.FTZ R25, R153, R201 ;  /* 0x000000c999197220 */ /* 0x000fe20000410000 */
[----:B------:R-:W3:Y:S01]  /*8690*/  MUFU.EX2 R200, R212 ;  /* 0x000000d400c87308 */ /* 0x000ee20000000800 */
[----:B--2---:R-:W-:Y:S02]  /*86a0*/  FFMA.FTZ R45, R2, R45, R189 ;  /* 0x0000002d022d7223 */ /* 0x004fe400000100bd */
[----:B------:R-:W-:Y:S02]  /*86b0*/  FFMA.FTZ R159, R0, R188, R159 ;  /* 0x000000bc009f7223 */ /* 0x000fe4000001009f */
[----:B------:R-:W-:Y:S02]  /*86c0*/  FADD.FTZ R0, R209, R172 ;  /* 0x000000acd1007221 */ /* 0x000fe40000010000 */
[----:B------:R-:W-:Y:S02]  /*86d0*/  FFMA.FTZ R44, R153, R44, R191 ;  /* 0x0000002c992c7223 */ /* 0x000fe400000100bf */
[----:B------:R-:W-:Y:S01]  /*86e0*/  FFMA.FTZ R153, R59, c[0x0][0x23c], -R158 ;  /* 0x00008f003b997a23 */ /* 0x000fe2000001089e */
[----:B------:R-:W-:Y:S01]  /*86f0*/  MUFU.EX2 R188, R41 ;  /* 0x0000002900bc7308 */ /* 0x000fe20000000800 */
[----:B------:R-:W-:Y:S01]  /*8700*/  FADD.FTZ R2, R56, R44 ;  /* 0x0000002c38027221 */ /* 0x000fe20000010000 */
[-C--:B-1----:R-:W-:Y:S03]  /*8710*/  HMMA.16816.F32 R108, R164, R168.reuse, R108 ;  /* 0x000000a8a46c723c */ /* 0x082fe6000000186c */
[--C-:B------:R-:W-:Y:S02]  /*8720*/  FFMA.FTZ R46, R46, c[0x0][0x23c], -R158.reuse ;  /* 0x00008f002e2e7a23 */ /* 0x100fe4000001089e */
[--C-:B------:R-:W-:Y:S02]  /*8730*/  FFMA.FTZ R47, R47, c[0x0][0x23c], -R158.reuse ;  /* 0x00008f002f2f7a23 */ /* 0x100fe4000001089e */
[----:B------:R-:W-:Y:S01]  /*8740*/  FADD.FTZ R44, R210, R45 ;  /* 0x0000002dd22c7221 */ /* 0x000fe20000010000 */
[C---:B------:R-:W-:Y:S01]  /*8750*/  HMMA.16816.F32 R112, R160.reuse, R168, R112 ;  /* 0x000000a8a070723c */ /* 0x040fe20000001870 */
[----:B------:R1:W2:Y:S03]  /*8760*/  MUFU.EX2 R189, R43 ;  /* 0x0000002b00bd7308 */ /* 0x0002a60000000800 */
[----:B------:R-:W-:Y:S01]  /*8770*/  FADD.FTZ R159, R211, R159 ;  /* 0x0000009fd39f7221 */ /* 0x000fe20000010000 */
[-C--:B---3--:R-:W-:Y:S03]  /*8780*/  MOV R245, R200.reuse ;  /* 0x000000c800f57202 */ /* 0x088fe60000000f00 */
[-C--:B------:R-:W-:Y:S03]  /*8790*/  HMMA.16816.F32 R116, R160, R170.reuse, R116 ;  /* 0x000000aaa074723c */ /* 0x080fe60000001874 */
[----:B------:R-:W3:Y:S05]  /*87a0*/  MUFU.EX2 R191, R214 ;  /* 0x000000d600bf7308 */ /* 0x000eea0000000800 */
[C---:B------:R-:W-:Y:S01]  /*87b0*/  HMMA.16816.F32 R120, R164.reuse, R170, R120 ;  /* 0x000000aaa478723c */ /* 0x040fe20000001878 */
[----:B------:R-:W4:Y:S04]  /*87c0*/  LDSM.16.MT88.4 R168, [R220+0xe000] ;  /* 0x00e00000dca8783b */ /* 0x000f280000004200 */
[----:B------:R3:W3:Y:S04]  /*87d0*/  MUFU.EX2 R201, R46 ;  /* 0x0000002e00c97308 */ /* 0x0006e80000000800 */
[----:B-1----:R-:W-:Y:S03]  /*87e0*/  LDSM.16.MT88.4 R40, [R217+0xd000] ;  /* 0x00d00000d928783b */ /* 0x002fe60000004200 */
[----:B--2---:R-:W-:Y:S03]  /*87f0*/  F2FP.PACK_AB R45, R189, R195 ;  /* 0x000000c3bd2d723e */ /* 0x004fe600000000ff */
[----:B------:R1:W-:Y:S01]  /*8800*/  MUFU.EX2 R210, R251 ;  /* 0x000000fb00d27308 */ /* 0x0003e20000000800 */
[----:B---3--:R-:W-:Y:S09]  /*8810*/  MOV R243, R191 ;  /* 0x000000bf00f37202 */ /* 0x008ff20000000f00 */
[----:B------:R2:W-:Y:S01]  /*8820*/  MUFU.EX2 R209, R252 ;  /* 0x000000fc00d17308 */ /* 0x0005e20000000800 */
[----:B------:R-:W-:Y:S02]  /*8830*/  F2FP.PACK_AB R46, R204, R200 ;  /* 0x000000c8cc2e723e */ /* 0x000fe400000000ff */
[----:B------:R-:W-:Y:S07]  /*8840*/  MOV R247, R201 ;  /* 0x000000c900f77202 */ /* 0x000fee0000000f00 */
[----:B------:R3:W-:Y:S01]  /*8850*/  MUFU.EX2 R176, R26 ;  /* 0x0000001a00b07308 */ /* 0x0007e20000000800 */
[----:B-1----:R-:W-:Y:S01]  /*8860*/  MOV R251, R189 ;  /* 0x000000bd00fb7202 */ /* 0x002fe20000000f00 */
[-C--:B----4-:R-:W-:Y:S08]  /*8870*/  HMMA.16816.F32 R124, R164, R168.reuse, R124 ;  /* 0x000000a8a47c723c */ /* 0x090ff0000000187c */
[----:B------:R1:W-:Y:S01]  /*8880*/  MUFU.EX2 R187, R27 ;  /* 0x0000001b00bb7308 */ /* 0x0003e20000000800 */
[C---:B------:R-:W-:Y:S04]  /*8890*/  HMMA.16816.F32 R128, R160.reuse, R168, R128 ;  /* 0x000000a8a080723c */ /* 0x040fe80000001880 */
[----:B--2---:R-:W-:Y:S05]  /*88a0*/  MOV R252, R188 ;  /* 0x000000bc00fc7202 */ /* 0x004fea0000000f00 */
[----:B------:R2:W-:Y:S01]  /*88b0*/  MUFU.EX2 R182, R30 ;  /* 0x0000001e00b67308 */ /* 0x0005e20000000800 */
[-C--:B------:R-:W-:Y:S03]  /*88c0*/  HMMA.16816.F32 R132, R160, R170.reuse, R132 ;  /* 0x000000aaa084723c */ /* 0x080fe60000001884 */
[C---:B---3--:R-:W-:Y:S05]  /*88d0*/  FMUL.FTZ R26, R152.reuse, R202 ;  /* 0x000000ca981a7220 */ /* 0x048fea0000410000 */
[C---:B------:R-:W-:Y:S01]  /*88e0*/  HMMA.16816.F32 R136, R164.reuse, R170, R136 ;  /* 0x000000aaa488723c */ /* 0x040fe20000001888 */
[----:B------:R-:W3:Y:S01]  /*88f0*/  LDSM.16.MT88.4 R168, [R219+0xe000] ;  /* 0x00e00000dba8783b */ /* 0x000ee20000004200 */
[----:B------:R-:W4:Y:S02]  /*8900*/  MUFU.EX2 R202, R238 ;  /* 0x000000ee00ca7308 */ /* 0x000f240000000800 */
[----:B-1----:R-:W-:Y:S02]  /*8910*/  FMUL.FTZ R27, R152, R203 ;  /* 0x000000cb981b7220 */ /* 0x002fe40000410000 */
[--C-:B------:R-:W-:Y:S03]  /*8920*/  FFMA.FTZ R152, R58, c[0x0][0x23c], -R158.reuse ;  /* 0x00008f003a987a23 */ /* 0x100fe6000001089e */
[----:B------:R-:W-:Y:S03]  /*8930*/  LDSM.16.MT88.4 R56, [R218+0xd000] ;  /* 0x00d00000da38783b */ /* 0x000fe60000004200 */
[----:B------:R-:W1:Y:S01]  /*8940*/  MUFU.EX2 R203, R213 ;  /* 0x000000d500cb7308 */ /* 0x000e620000000800 */
[----:B--2---:R-:W-:Y:S09]  /*8950*/  F2FP.PACK_AB R30, R181, R186 ;  /* 0x000000bab51e723e */ /* 0x004ff200000000ff */
[----:B------:R2:W-:Y:S01]  /*8960*/  MUFU.EX2 R213, R244 ;  /* 0x000000f400d57308 */ /* 0x0005e20000000800 */
[----:B----4-:R-:W-:Y:S09]  /*8970*/  MOV R250, R202 ;  /* 0x000000ca00fa7202 */ /* 0x010ff20000000f00 */
[----:B------:R-:W-:Y:S01]  /*8980*/  MUFU.EX2 R212, R152 ;  /* 0x0000009800d47308 */ /* 0x000fe20000000800 */
[----:B-1----:R-:W-:Y:S01]  /*8990*/  MOV R246, R203 ;  /* 0x000000cb00f67202 */ /* 0x002fe20000000f00 */
[-C--:B---3--:R-:W-:Y:S08]  /*89a0*/  HMMA.16816.F32 R140, R164, R168.reuse, R140 ;  /* 0x000000a8a48c723c */ /* 0x088ff0000000188c */
[----:B------:R1:W3:Y:S01]  /*89b0*/  MUFU.EX2 R197, R31 ;  /* 0x0000001f00c57308 */ /* 0x0002e20000000800 */
[----:B--2---:R-:W-:Y:S01]  /*89c0*/  MOV R244, R190 ;  /* 0x000000be00f47202 */ /* 0x004fe20000000f00 */
[C---:B------:R-:W-:Y:S08]  /*89d0*/  HMMA.16816.F32 R144, R160.reuse, R168, R144 ;  /* 0x000000a8a090723c */ /* 0x040ff00000001890 */
[----:B------:R-:W2:Y:S01]  /*89e0*/  MUFU.EX2 R214, R248 ;  /* 0x000000f800d67308 */ /* 0x000ea20000000800 */
[-C--:B------:R-:W-:Y:S01]  /*89f0*/  HMMA.16816.F32 R148, R160, R170.reuse, R148 ;  /* 0x000000aaa094723c */ /* 0x080fe20000001894 */
[----:B------:R-:W4:Y:S08]  /*8a00*/  LDSM.16.MT88.4 R160, [R217+0xc800] ;  /* 0x00c80000d9a0783b */ /* 0x000f300000004200 */
[----:B------:R-:W-:Y:S01]  /*8a10*/  MUFU.EX2 R238, R242 ;  /* 0x000000f200ee7308 */ /* 0x000fe20000000800 */
[----:B------:R-:W-:Y:S01]  /*8a20*/  HMMA.16816.F32 R24, R164, R170, R24 ;  /* 0x000000aaa418723c */ /* 0x000fe20000001818 */
[----:B------:R-:W4:Y:S03]  /*8a30*/  LDSM.16.MT88.4 R168, [R218+0xc800] ;  /* 0x00c80000daa8783b */ /* 0x000f260000004200 */
[----:B-1----:R-:W-:Y:S03]  /*8a40*/  F2FP.PACK_AB R31, R185, R183 ;  /* 0x000000b7b91f723e */ /* 0x002fe600000000ff */
[----:B------:R-:W-:Y:S02]  /*8a50*/  F2FP.PACK_AB R164, R180, R178 ;  /* 0x000000b2b4a4723e */ /* 0x000fe400000000ff */
[----:B------:R-:W-:Y:S03]  /*8a60*/  MUFU.EX2 R242, R157 ;  /* 0x0000009d00f27308 */ /* 0x000fe60000000800 */
[----:B------:R-:W-:Y:S02]  /*8a70*/  F2FP.PACK_AB R165, R187, R176 ;  /* 0x000000b0bba5723e */ /* 0x000fe400000000ff */
[----:B------:R-:W-:Y:S02]  /*8a80*/  F2FP.PACK_AB R166, R196, R184 ;  /* 0x000000b8c4a6723e */ /* 0x000fe400000000ff */
[----:B---3--:R-:W-:Y:S02]  /*8a90*/  F2FP.PACK_AB R167, R197, R182 ;  /* 0x000000b6c5a7723e */ /* 0x008fe400000000ff */
[----:B--2---:R-:W-:Y:S01]  /*8aa0*/  F2FP.PACK_AB R200, R237, R214 ;  /* 0x000000d6edc8723e */ /* 0x004fe200000000ff */
[----:B------:R-:W-:Y:S01]  /*8ab0*/  MUFU.EX2 R211, R153 ;  /* 0x0000009900d37308 */ /* 0x000fe20000000800 */
[-C--:B----4-:R-:W-:Y:S08]  /*8ac0*/  HMMA.16816.F32 R4, R28, R160.reuse, R4 ;  /* 0x000000a01c04723c */ /* 0x090ff00000001804 */
[C---:B------:R-:W-:Y:S08]  /*8ad0*/  HMMA.16816.F32 R8, R164.reuse, R160, R8 ;  /* 0x000000a0a408723c */ /* 0x040ff00000001808 */
[-C--:B------:R-:W-:Y:S08]  /*8ae0*/  HMMA.16816.F32 R12, R164, R162.reuse, R12 ;  /* 0x000000a2a40c723c */ /* 0x080ff0000000180c */
[C---:B------:R-:W-:Y:S01]  /*8af0*/  HMMA.16816.F32 R16, R28.reuse, R162, R16 ;  /* 0x000000a21c10723c */ /* 0x040fe20000001810 */
[----:B------:R-:W1:Y:S07]  /*8b00*/  LDSM.16.MT88.4 R160, [R220+0xc800] ;  /* 0x00c80000dca0783b */ /* 0x000e6e0000004200 */
[-C--:B------:R-:W-:Y:S08]  /*8b10*/  HMMA.16816.F32 R20, R28, R168.reuse, R20 ;  /* 0x000000a81c14723c */ /* 0x080ff00000001814 */
[C---:B------:R-:W-:Y:S08]  /*8b20*/  HMMA.16816.F32 R32, R164.reuse, R168, R32 ;  /* 0x000000a8a420723c */ /* 0x040ff00000001820 */
[-C--:B------:R-:W-:Y:S08]  /*8b30*/  HMMA.16816.F32 R36, R164, R170.reuse, R36 ;  /* 0x000000aaa424723c */ /* 0x080ff00000001824 */
[C---:B------:R-:W-:Y:S01]  /*8b40*/  HMMA.16816.F32 R48, R28.reuse, R170, R48 ;  /* 0x000000aa1c30723c */ /* 0x040fe20000001830 */
[----:B------:R-:W2:Y:S07]  /*8b50*/  LDSM.16.MT88.4 R168, [R219+0xc800] ;  /* 0x00c80000dba8783b */ /* 0x000eae0000004200 */
[-C--:B-1----:R-:W-:Y:S08]  /*8b60*/  HMMA.16816.F32 R52, R28, R160.reuse, R52 ;  /* 0x000000a01c34723c */ /* 0x082ff00000001834 */
[C---:B------:R-:W-:Y:S08]  /*8b70*/  HMMA.16816.F32 R64, R164.reuse, R160, R64 ;  /* 0x000000a0a440723c */ /* 0x040ff00000001840 */
[-C--:B------:R-:W-:Y:S08]  /*8b80*/  HMMA.16816.F32 R68, R164, R162.reuse, R68 ;  /* 0x000000a2a444723c */ /* 0x080ff00000001844 */
[C---:B------:R-:W-:Y:S01]  /*8b90*/  HMMA.16816.F32 R72, R28.reuse, R162, R72 ;  /* 0x000000a21c48723c */ /* 0x040fe20000001848 */
[----:B------:R-:W1:Y:S07]  /*8ba0*/  LDSM.16.MT88.4 R160, [R217+0xe800] ;  /* 0x00e80000d9a0783b */ /* 0x000e6e0000004200 */
[-C--:B--2---:R-:W-:Y:S08]  /*8bb0*/  HMMA.16816.F32 R76, R28, R168.reuse, R76 ;  /* 0x000000a81c4c723c */ /* 0x084ff0000000184c */
        /* <DEDUP_REMOVED lines=18> */
[----:B------:R-:W-:Y:S07]  /*8ce0*/  LDSM.16.MT88.4 R160, [R219+0xd000] ;  /* 0x00d00000dba0783b */ /* 0x000fee0000004200 */
[-C--:B--2---:R-:W-:Y:S08]  /*8cf0*/  HMMA.16816.F32 R140, R28, R168.reuse, R140 ;  /* 0x000000a81c8c723c */ /* 0x084ff0000000188c */
[C---:B------:R-:W-:Y:S01]  /*8d00*/  HMMA.16816.F32 R144, R164.reuse, R168, R144 ;  /* 0x000000a8a490723c */ /* 0x040fe20000001890 */
[----:B------:R-:W1:Y:S06]  /*8d10*/  MUFU.EX2 R169, R47 ;  /* 0x0000002f00a97308 */ /* 0x000e6c0000000800 */
[--C-:B------:R-:W-:Y:S01]  /*8d20*/  FFMA.FTZ R168, R62, c[0x0][0x23c], -R158.reuse ;  /* 0x00008f003ea87a23 */ /* 0x100fe2000001089e */
[-C--:B------:R-:W-:Y:S03]  /*8d30*/  HMMA.16816.F32 R148, R164, R170.reuse, R148 ;  /* 0x000000aaa494723c */ /* 0x080fe60000001894 */
[----:B------:R-:W-:Y:S01]  /*8d40*/  MUFU.EX2 R208, R168 ;  /* 0x000000a800d07308 */ /* 0x000fe20000000800 */
[----:B------:R-:W-:Y:S02]  /*8d50*/  FFMA.FTZ R158, R63, c[0x0][0x23c], -R158 ;  /* 0x00008f003f9e7a23 */ /* 0x000fe4000001089e */
[----:B------:R-:W2:Y:S01]  /*8d60*/  LDSM.16.MT88.4 R60, [R220+0xd000] ;  /* 0x00d00000dc3c783b */ /* 0x000ea20000004200 */
[----:B------:R-:W-:Y:S01]  /*8d70*/  FADD.FTZ R165, R175, R2 ;  /* 0x00000002afa57221 */ /* 0x000fe20000010000 */
[----:B------:R-:W-:Y:S04]  /*8d80*/  HMMA.16816.F32 R24, R28, R170, R24 ;  /* 0x000000aa1c18723c */ /* 0x000fe80000001818 */
[----:B------:R-:W-:Y:S01]  /*8d90*/  FADD.FTZ R2, R173, R44 ;  /* 0x0000002cad027221 */ /* 0x000fe20000010000 */
[----:B------:R-:W-:Y:S01]  /*8da0*/  F2FP.PACK_AB R44, R188, R194 ;  /* 0x000000c2bc2c723e */ /* 0x000fe200000000ff */
[----:B------:R-:W-:Y:S01]  /*8db0*/  FADD.FTZ R164, R174, R0 ;  /* 0x00000000aea47221 */ /* 0x000fe20000010000 */
[----:B------:R-:W-:Y:S01]  /*8dc0*/  F2FP.PACK_AB R30, R202, R190 ;  /* 0x000000beca1e723e */ /* 0x000fe200000000ff */
[----:B------:R-:W-:Y:S01]  /*8dd0*/  LDSM.16.MT88.4 R172, [R217+0xd800] ;  /* 0x00d80000d9ac783b */ /* 0x000fe20000004200 */
[----:B------:R-:W-:Y:S03]  /*8de0*/  F2FP.PACK_AB R31, R203, R191 ;  /* 0x000000bfcb1f723e */ /* 0x000fe600000000ff */
[----:B------:R-:W-:Y:S01]  /*8df0*/  F2FP.PACK_AB R28, R198, R192 ;  /* 0x000000c0c61c723e */ /* 0x000fe200000000ff */
[----:B------:R-:W-:Y:S01]  /*8e00*/  FADD.FTZ R0, R224, R159 ;  /* 0x0000009fe0007221 */ /* 0x000fe20000010000 */
[----:B------:R-:W-:Y:S01]  /*8e10*/  F2FP.PACK_AB R29, R199, R193 ;  /* 0x000000c1c71d723e */ /* 0x000fe200000000ff */
[----:B------:R-:W-:Y:S01]  /*8e20*/  FADD.FTZ R152, R221, R2 ;  /* 0x00000002dd987221 */ /* 0x000fe20000010000 */
[----:B------:R-:W-:Y:S01]  /*8e30*/  LDSM.16.MT88.4 R188, [R218+0xd800] ;  /* 0x00d80000dabc783b */ /* 0x000fe20000004200 */
[----:B-1----:R-:W-:Y:S01]  /*8e40*/  F2FP.PACK_AB R47, R169, R201 ;  /* 0x000000c9a92f723e */ /* 0x002fe200000000ff */
[----:B------:R-:W-:Y:S01]  /*8e50*/  FADD.FTZ R2, R216, R0 ;  /* 0x00000000d8027221 */ /* 0x000fe20000010000 */
[----:B------:R1:W3:Y:S01]  /*8e60*/  MUFU.EX2 R159, R158 ;  /* 0x0000009e009f7308 */ /* 0x0002e20000000800 */
[----:B------:R-:W-:Y:S01]  /*8e70*/  F2FP.PACK_AB R201, R238, R215 ;  /* 0x000000d7eec9723e */ /* 0x000fe200000000ff */
[-C--:B------:R-:W-:Y:S03]  /*8e80*/  HMMA.16816.F32 R4, R28, R40.reuse, R4 ;  /* 0x000000281c04723c */ /* 0x080fe60000001804 */
[----:B------:R4:W5:Y:S01]  /*8e90*/  LDL.LU R224, [R1+0x68] ;  /* 0x0000680001e07983 */ /* 0x0009620000300800 */
[----:B------:R-:W-:Y:S01]  /*8ea0*/  F2FP.PACK_AB R202, R242, R239 ;  /* 0x000000eff2ca723e */ /* 0x000fe200000000ff */
[----:B------:R-:W-:Y:S01]  /*8eb0*/  FADD.FTZ R152, R178, R152 ;  /* 0x00000098b2987221 */ /* 0x000fe20000010000 */
[----:B------:R-:W-:Y:S01]  /*8ec0*/  F2FP.PACK_AB R203, R241, R240 ;  /* 0x000000f0f1cb723e */ /* 0x000fe200000000ff */
[----:B------:R-:W-:Y:S01]  /*8ed0*/  FADD.FTZ R153, R176, R2 ;  /* 0x00000002b0997221 */ /* 0x000fe20000010000 */
[C---:B------:R-:W-:Y:S04]  /*8ee0*/  HMMA.16816.F32 R8, R44.reuse, R40, R8 ;  /* 0x000000282c08723c */ /* 0x040fe80000001808 */
[----:B------:R-:W-:Y:S01]  /*8ef0*/  MOV R248, R169 ;  /* 0x000000a900f87202 */ /* 0x000fe20000000f00 */
[----:B------:R-:W-:Y:S01]  /*8f00*/  FADD.FTZ R2, R180, R152 ;  /* 0x00000098b4027221 */ /* 0x000fe20000010000 */
[----:B------:R-:W-:Y:S02]  /*8f10*/  MOV R152, R199 ;  /* 0x000000c700987202 */ /* 0x000fe40000000f00 */
[-C--:B------:R-:W-:Y:S08]  /*8f20*/  HMMA.16816.F32 R12, R44, R42.reuse, R12 ;  /* 0x0000002a2c0c723c */ /* 0x080ff0000000180c */
[C---:B------:R-:W-:Y:S01]  /*8f30*/  HMMA.16816.F32 R16, R28.reuse, R42, R16 ;  /* 0x0000002a1c10723c */ /* 0x040fe20000001810 */
[----:B------:R-:W1:Y:S07]  /*8f40*/  LDSM.16.MT88.4 R40, [R217+0xf000] ;  /* 0x00f00000d928783b */ /* 0x000e6e0000004200 */
[-C--:B------:R-:W-:Y:S08]  /*8f50*/  HMMA.16816.F32 R20, R28, R56.reuse, R20 ;  /* 0x000000381c14723c */ /* 0x080ff00000001814 */
        /* <DEDUP_REMOVED lines=9> */
[-C--:B------:R-:W-:Y:S08]  /*8ff0*/  HMMA.16816.F32 R76, R28, R160.reuse, R76 ;  /* 0x000000a01c4c723c */ /* 0x080ff0000000184c */
[C---:B------:R-:W-:Y:S08]  /*9000*/  HMMA.16816.F32 R80, R44.reuse, R160, R80 ;  /* 0x000000a02c50723c */ /* 0x040ff00000001850 */
[-C--:B------:R-:W-:Y:S08]  /*9010*/  HMMA.16816.F32 R84, R44, R162.reuse, R84 ;  /* 0x000000a22c54723c */ /* 0x080ff00000001854 */
[C---:B------:R-:W-:Y:S01]  /*9020*/  HMMA.16816.F32 R88, R28.reuse, R162, R88 ;  /* 0x000000a21c58723c */ /* 0x040fe20000001858 */
[----:B------:R-:W2:Y:S07]  /*9030*/  LDSM.16.MT88.4 R160, [R219+0xf000] ;  /* 0x00f00000dba0783b */ /* 0x000eae0000004200 */
[-C--:B-1----:R-:W-:Y:S08]  /*9040*/  HMMA.16816.F32 R92, R28, R40.reuse, R92 ;  /* 0x000000281c5c723c */ /* 0x082ff0000000185c */
[C---:B------:R-:W-:Y:S07]  /*9050*/  HMMA.16816.F32 R96, R44.reuse, R40, R96 ;  /* 0x000000282c60723c */ /* 0x040fee0000001860 */
[----:B------:R-:W-:Y:S01]  /*9060*/  FADD.FTZ R40, R222, R164 ;  /* 0x000000a4de287221 */ /* 0x000fe20000010000 */
[-C--:B------:R-:W-:Y:S04]  /*9070*/  HMMA.16816.F32 R100, R44, R42.reuse, R100 ;  /* 0x0000002a2c64723c */ /* 0x080fe80000001864 */
[----:B------:R-:W-:Y:S04]  /*9080*/  FADD.FTZ R0, R207, R40 ;  /* 0x00000028cf007221 */ /* 0x000fe80000010000 */
[C---:B------:R-:W-:Y:S01]  /*9090*/  HMMA.16816.F32 R104, R28.reuse, R42, R104 ;  /* 0x0000002a1c68723c */ /* 0x040fe20000001868 */
[----:B------:R-:W1:Y:S03]  /*90a0*/  LDSM.16.MT88.4 R40, [R220+0xd800] ;  /* 0x00d80000dc28783b */ /* 0x000e660000004200 */
[----:B------:R-:W-:Y:S01]  /*90b0*/  FADD.FTZ R158, R206, R0 ;  /* 0x00000000ce9e7221 */ /* 0x000fe20000010000 */
[----:B------:R-:W-:Y:S03]  /*90c0*/  MOV R0, R187 ;  /* 0x000000bb00007202 */ /* 0x000fe60000000f00 */
[-C--:B------:R-:W-:Y:S01]  /*90d0*/  HMMA.16816.F32 R108, R28, R56.reuse, R108 ;  /* 0x000000381c6c723c */ /* 0x080fe2000000186c */
[----:B------:R-:W-:Y:S03]  /*90e0*/  LDSM.16.MT88.4 R204, [R220+0xf800] ;  /* 0x00f80000dccc783b */ /* 0x000fe60000004200 */
[----:B------:R-:W-:Y:S04]  /*90f0*/  FADD.FTZ R0, R0, R153 ;  /* 0x0000009900007221 */ /* 0x000fe80000010000 */
[C---:B------:R-:W-:Y:S07]  /*9100*/  HMMA.16816.F32 R112, R44.reuse, R56, R112 ;  /* 0x000000382c70723c */ /* 0x040fee0000001870 */
[----:B------:R-:W-:Y:S01]  /*9110*/  FADD.FTZ R56, R223, R165 ;  /* 0x000000a5df387221 */ /* 0x000fe20000010000 */
[-C--:B------:R-:W-:Y:S01]  /*9120*/  HMMA.16816.F32 R116, R44, R58.reuse, R116 ;  /* 0x0000003a2c74723c */ /* 0x080fe20000001874 */
[----:B------:R4:W5:Y:S03]  /*9130*/  LDL.LU R223, [R1+0x64] ;  /* 0x0000640001df7983 */ /* 0x0009660000300800 */
[----:B------:R-:W-:Y:S01]  /*9140*/  FADD.FTZ R56, R177, R56 ;  /* 0x00000038b1387221 */ /* 0x000fe20000010000 */
[----:B------:R4:W5:Y:S03]  /*9150*/  LDL.LU R222, [R1+0x60] ;  /* 0x0000600001de7983 */ /* 0x0009660000300800 */
[C---:B------:R-:W-:Y:S01]  /*9160*/  HMMA.16816.F32 R120, R28.reuse, R58, R120 ;  /* 0x0000003a1c78723c */ /* 0x040fe20000001878 */
[----:B------:R4:W5:Y:S03]  /*9170*/  LDL.LU R221, [R1+0x5c] ;  /* 0x00005c0001dd7983 */ /* 0x0009660000300800 */
[----:B------:R-:W-:Y:S01]  /*9180*/  FADD.FTZ R157, R179, R56 ;  /* 0x00000038b39d7221 */ /* 0x000fe20000010000 */
[----:B------:R4:W5:Y:S03]  /*9190*/  LDL.LU R216, [R1+0x58] ;  /* 0x0000580001d87983 */ /* 0x0009660000300800 */
[-C--:B--2---:R-:W-:Y:S01]  /*91a0*/  HMMA.16816.F32 R124, R28, R60.reuse, R124 ;  /* 0x0000003c1c7c723c */ /* 0x084fe2000000187c */
[----:B------:R-:W-:Y:S07]  /*91b0*/  LDSM.16.MT88.4 R56, [R217+0xf800] ;  /* 0x00f80000d938783b */ /* 0x000fee0000004200 */
[C---:B------:R-:W-:Y:S08]  /*91c0*/  HMMA.16816.F32 R128, R44.reuse, R60, R128 ;  /* 0x0000003c2c80723c */ /* 0x040ff00000001880 */
[-C--:B------:R-:W-:Y:S08]  /*91d0*/  HMMA.16816.F32 R132, R44, R62.reuse, R132 ;  /* 0x0000003e2c84723c */ /* 0x080ff00000001884 */
[C---:B------:R-:W-:Y:S01]  /*91e0*/  HMMA.16816.F32 R136, R28.reuse, R62, R136 ;  /* 0x0000003e1c88723c */ /* 0x040fe20000001888 */
[----:B------:R-:W-:Y:S07]  /*91f0*/  LDSM.16.MT88.4 R60, [R218+0xf800] ;  /* 0x00f80000da3c783b */ /* 0x000fee0000004200 */
[-C--:B------:R-:W-:Y:S08]  /*9200*/  HMMA.16816.F32 R140, R28, R160.reuse, R140 ;  /* 0x000000a01c8c723c */ /* 0x080ff0000000188c */
[C---:B------:R-:W-:Y:S08]  /*9210*/  HMMA.16816.F32 R144, R44.reuse, R160, R144 ;  /* 0x000000a02c90723c */ /* 0x040ff00000001890 */
[-C--:B------:R-:W-:Y:S01]  /*9220*/  HMMA.16816.F32 R148, R44, R162.reuse, R148 ;  /* 0x000000a22c94723c */ /* 0x080fe20000001894 */
[----:B------:R-:W2:Y:S07]  /*9230*/  LDSM.16.MT88.4 R44, [R219+0xd800] ;  /* 0x00d80000db2c783b */ /* 0x000eae0000004200 */
[----:B------:R-:W-:Y:S07]  /*9240*/  HMMA.16816.F32 R24, R28, R162, R24 ;  /* 0x000000a21c18723c */ /* 0x000fee0000001818 */
[----:B------:R-:W-:Y:S01]  /*9250*/  F2FP.PACK_AB R28, R213, R236 ;  /* 0x000000ecd51c723e */ /* 0x000fe200000000ff */
[-C--:B------:R-:W-:Y:S01]  /*9260*/  HMMA.16816.F32 R164, R200, R172.reuse, R4 ;  /* 0x000000acc8a4723c */ /* 0x080fe20000001804 */
[----:B------:R-:W1:Y:S04]  /*9270*/  LDSM.16.MT88.4 R4, [R219+0xf800] ;  /* 0x00f80000db04783b */ /* 0x000e680000004200 */
[----:B------:R-:W-:Y:S02]  /*9280*/  F2FP.PACK_AB R29, R211, R212 ;  /* 0x000000d4d31d723e */ /* 0x000fe400000000ff */
[----:B------:R-:W-:Y:S02]  /*9290*/  F2FP.PACK_AB R30, R209, R210 ;  /* 0x000000d2d11e723e */ /* 0x000fe400000000ff */
[----:B---3--:R-:W-:Y:S07]  /*92a0*/  F2FP.PACK_AB R31, R159, R208 ;  /* 0x000000d09f1f723e */ /* 0x008fee00000000ff */
[C---:B------:R-:W-:Y:S07]  /*92b0*/  HMMA.16816.F32 R160, R28.reuse, R172, R8 ;  /* 0x000000ac1ca0723c */ /* 0x040fee0000001808 */
[----:B------:R-:W-:Y:S01]  /*92c0*/  MOV R8, R183 ;  /* 0x000000b700087202 */ /* 0x000fe20000000f00 */
[-C--:B------:R-:W-:Y:S04]  /*92d0*/  HMMA.16816.F32 R168, R28, R174.reuse, R12 ;  /* 0x000000ae1ca8723c */ /* 0x080fe8000000180c */
[----:B------:R-:W-:Y:S01]  /*92e0*/  MOV R9, R197 ;  /* 0x000000c500097202 */ /* 0x000fe20000000f00 */
[----:B------:R-:W-:Y:S01]  /*92f0*/  FADD.FTZ R8, R8, R158 ;  /* 0x0000009e08087221 */ /* 0x000fe20000010000 */
[----:B------:R-:W-:Y:S02]  /*9300*/  MOV R10, R196 ;  /* 0x000000c4000a7202 */ /* 0x000fe40000000f00 */
[C---:B------:R-:W-:Y:S04]  /*9310*/  HMMA.16816.F32 R172, R200.reuse, R174, R16 ;  /* 0x000000aec8ac723c */ /* 0x040fe80000001810 */
[----:B------:R-:W-:Y:S02]  /*9320*/  MOV R12, R186 ;  /* 0x000000ba000c7202 */ /* 0x000fe40000000f00 */
[----:B------:R-:W-:Y:S02]  /*9330*/  MOV R11, R185 ;  /* 0x000000b9000b7202 */ /* 0x000fe40000000f00 */
[----:B------:R-:W-:Y:S01]  /*9340*/  MOV R16, R182 ;  /* 0x000000b600107202 */ /* 0x000fe20000000f00 */
[----:B------:R-:W-:Y:S03]  /*9350*/  FADD.FTZ R12, R12, R157 ;  /* 0x0000009d0c0c7221 */ /* 0x000fe60000010000 */
[----:B------:R-:W-:Y:S01]  /*9360*/  MOV R17, R181 ;  /* 0x000000b500117202 */ /* 0x000fe20000000f00 */
[----:B------:R-:W-:Y:S01]  /*9370*/  FADD.FTZ R0, R16, R0 ;  /* 0x0000000010007221 */ /* 0x000fe20000010000 */
[-C--:B------:R-:W-:Y:S03]  /*9380*/  HMMA.16816.F32 R180, R200, R188.reuse, R20 ;  /* 0x000000bcc8b4723c */ /* 0x080fe60000001814 */
[----:B------:R-:W-:Y:S01]  /*9390*/  MOV R15, R198 ;  /* 0x000000c6000f7202 */ /* 0x000fe20000000f00 */
[----:B------:R-:W-:Y:S01]  /*93a0*/  FADD.FTZ R12, R17, R12 ;  /* 0x0000000c110c7221 */ /* 0x000fe20000010000 */
[----:B------:R-:W-:Y:S01]  /*93b0*/  MOV R13, R194 ;  /* 0x000000c2000d7202 */ /* 0x000fe20000000f00 */
[----:B------:R-:W-:Y:S01]  /*93c0*/  FADD.FTZ R11, R11, R8 ;  /* 0x000000080b0b7221 */ /* 0x000fe20000010000 */
[----:B------:R-:W-:Y:S01]  /*93d0*/  MOV R23, R184 ;  /* 0x000000b800177202 */ /* 0x000fe20000000f00 */
[C---:B------:R-:W-:Y:S04]  /*93e0*/  HMMA.16816.F32 R176, R28.reuse, R188, R32 ;  /* 0x000000bc1cb0723c */ /* 0x040fe80000001820 */
[----:B------:R-:W-:Y:S01]  /*93f0*/  MOV R18, R192 ;  /* 0x000000c000127202 */ /* 0x000fe20000000f00 */
[----:B------:R-:W-:Y:S01]  /*9400*/  FADD.FTZ R2, R23, R2 ;  /* 0x0000000217027221 */ /* 0x000fe20000010000 */
[----:B------:R-:W-:Y:S01]  /*9410*/  MOV R14, R195 ;  /* 0x000000c3000e7202 */ /* 0x000fe20000000f00 */
[----:B------:R-:W-:Y:S01]  /*9420*/  FADD.FTZ R9, R9, R0 ;  /* 0x0000000009097221 */ /* 0x000fe20000010000 */
[-C--:B------:R-:W-:Y:S04]  /*9430*/  HMMA.16816.F32 R184, R28, R190.reuse, R36 ;  /* 0x000000be1cb8723c */ /* 0x080fe80000001824 */
[----:B------:R-:W-:Y:S01]  /*9440*/  FADD.FTZ R10, R10, R2 ;  /* 0x000000020a0a7221 */ /* 0x000fe20000010000 */
[----:B------:R-:W-:Y:S01]  /*9450*/  MOV R19, R193 ;  /* 0x000000c100137202 */ /* 0x000fe20000000f00 */
[----:B------:R-:W-:Y:S01]  /*9460*/  FADD.FTZ R8, R18, R12 ;  /* 0x0000000c12087221 */ /* 0x000fe20000010000 */
[----:B------:R-:W-:Y:S01]  /*9470*/  MOV R157, R155 ;  /* 0x0000009b009d7202 */ /* 0x000fe20000000f00 */
[C---:B------:R-:W-:Y:S04]  /*9480*/  HMMA.16816.F32 R188, R200.reuse, R190, R48 ;  /* 0x000000bec8bc723c */ /* 0x040fe80000001830 */
[----:B------:R-:W-:Y:S01]  /*9490*/  FADD.FTZ R0, R13, R10 ;  /* 0x0000000a0d007221 */ /* 0x000fe20000010000 */
[----:B------:R-:W-:Y:S01]  /*94a0*/  MOV R158, R154 ;  /* 0x0000009a009e7202 */ /* 0x000fe20000000f00 */
[----:B------:R-:W-:Y:S02]  /*94b0*/  FADD.FTZ R10, R15, R8 ;  /* 0x000000080f0a7221 */ /* 0x000fe40000010000 */
[-C--:B-1----:R-:W-:Y:S04]  /*94c0*/  HMMA.16816.F32 R196, R200, R40.reuse, R52 ;  /* 0x00000028c8c4723c */ /* 0x082fe80000001834 */
[----:B------:R-:W-:Y:S02]  /*94d0*/  FADD.FTZ R8, R252, R0 ;  /* 0x00000000fc087221 */ /* 0x000fe40000010000 */
[----:B------:R-:W-:Y:S02]  /*94e0*/  FADD.FTZ R9, R14, R9 ;  /* 0x000000090e097221 */ /* 0x000fe40000010000 */
[C---:B------:R-:W-:Y:S04]  /*94f0*/  HMMA.16816.F32 R192, R28.reuse, R40, R64 ;  /* 0x000000281cc0723c */ /* 0x040fe80000001840 */
[----:B------:R-:W-:Y:S02]  /*9500*/  FADD.FTZ R0, R251, R9 ;  /* 0x00000009fb007221 */ /* 0x000fe40000010000 */
[----:B------:R-:W-:Y:S02]  /*9510*/  FADD.FTZ R2, R19, R11 ;  /* 0x0000000b13027221 */ /* 0x000fe40000010000 */
[-C--:B------:R-:W-:Y:S04]  /*9520*/  HMMA.16816.F32 R68, R28, R42.reuse, R68 ;  /* 0x0000002a1c44723c */ /* 0x080fe80000001844 */
[----:B------:R-:W-:Y:S02]  /*9530*/  FADD.FTZ R0, R247, R0 ;  /* 0x00000000f7007221 */ /* 0x000fe40000010000 */
[----:B------:R-:W-:Y:S01]  /*9540*/  FADD.FTZ R2, R152, R2 ;  /* 0x0000000298027221 */ /* 0x000fe20000010000 */
[----:B------:R-:W-:Y:S01]  /*9550*/  MOV R152, R156 ;  /* 0x0000009c00987202 */ /* 0x000fe20000000f00 */
[C---:B------:R-:W-:Y:S04]  /*9560*/  HMMA.16816.F32 R72, R200.reuse, R42, R72 ;  /* 0x0000002ac848723c */ /* 0x040fe80000001848 */
[----:B------:R-:W-:Y:S02]  /*9570*/  FADD.FTZ R0, R248, R0 ;  /* 0x00000000f8007221 */ /* 0x000fe40000010000 */
[----:B------:R-:W-:Y:S02]  /*9580*/  FADD.FTZ R2, R243, R2 ;  /* 0x00000002f3027221 */ /* 0x000fe40000010000 */
[-C--:B--2---:R-:W-:Y:S04]  /*9590*/  HMMA.16816.F32 R76, R200, R44.reuse, R76 ;  /* 0x0000002cc84c723c */ /* 0x084fe8000000184c */
[----:B------:R-:W-:Y:S04]  /*95a0*/  FADD.FTZ R9, R246, R2 ;  /* 0x00000002f6097221 */ /* 0x000fe80000010000 */
[C---:B------:R-:W-:Y:S04]  /*95b0*/  HMMA.16816.F32 R80, R28.reuse, R44, R80 ;  /* 0x0000002c1c50723c */ /* 0x040fe80000001850 */
[----:B------:R-:W-:Y:S04]  /*95c0*/  FADD.FTZ R9, R215, R9 ;  /* 0x00000009d7097221 */ /* 0x000fe80000010000 */
[-C--:B------:R-:W-:Y:S08]  /*95d0*/  HMMA.16816.F32 R84, R28, R46.reuse, R84 ;  /* 0x0000002e1c54723c */ /* 0x080ff00000001854 */
[C---:B------:R-:W-:Y:S08]  /*95e0*/  HMMA.16816.F32 R88, R200.reuse, R46, R88 ;  /* 0x0000002ec858723c */ /* 0x040ff00000001858 */
        /* <DEDUP_REMOVED lines=13> */
[C---:B------:R-:W-:Y:S07]  /*96c0*/  HMMA.16816.F32 R144, R28.reuse, R4, R144 ;  /* 0x000000041c90723c */ /* 0x040fee0000001890 */
[----:B------:R-:W-:Y:S01]  /*96d0*/  FADD.FTZ R4, R244, R10 ;  /* 0x0000000af4047221 */ /* 0x000fe20000010000 */
[-C--:B------:R-:W-:Y:S04]  /*96e0*/  HMMA.16816.F32 R148, R28, R6.reuse, R148 ;  /* 0x000000061c94723c */ /* 0x080fe80000001894 */
[----:B------:R-:W-:Y:S02]  /*96f0*/  FADD.FTZ R4, R250, R4 ;  /* 0x00000004fa047221 */ /* 0x000fe40000010000 */
[----:B------:R-:W-:Y:S02]  /*9700*/  FADD.FTZ R5, R245, R8 ;  /* 0x00000008f5057221 */ /* 0x000fe40000010000 */
[----:B------:R-:W-:Y:S01]  /*9710*/  FADD.FTZ R4, R214, R4 ;  /* 0x00000004d6047221 */ /* 0x000fe20000010000 */
[----:B------:R-:W-:Y:S04]  /*9720*/  HMMA.16816.F32 R200, R200, R6, R24 ;  /* 0x00000006c8c8723c */ /* 0x000fe80000001818 */
[----:B------:R-:W-:Y:S02]  /*9730*/  FADD.FTZ R2, R249, R5 ;  /* 0x00000005f9027221 */ /* 0x000fe40000010000 */
[----:B------:R-:W-:Y:S02]  /*9740*/  FADD.FTZ R10, R237, R4 ;  /* 0x00000004ed0a7221 */ /* 0x000fe40000010000 */
[----:B------:R-:W-:Y:S04]  /*9750*/  FADD.FTZ R8, R236, R2 ;  /* 0x00000002ec087221 */ /* 0x000fe80000010000 */
[----:B------:R-:W-:Y:S02]  /*9760*/  FADD.FTZ R5, R212, R0 ;  /* 0x00000000d4057221 */ /* 0x000fe40000010000 */
[----:B------:R-:W-:Y:S02]  /*9770*/  FADD.FTZ R2, R238, R9 ;  /* 0x00000009ee027221 */ /* 0x000fe40000010000 */
[----:B------:R-:W-:Y:S02]  /*9780*/  FADD.FTZ R6, R239, R10 ;  /* 0x0000000aef067221 */ /* 0x000fe40000010000 */
[----:B------:R-:W-:Y:S02]  /*9790*/  FADD.FTZ R0, R213, R8 ;  /* 0x00000008d5007221 */ /* 0x000fe40000010000 */
[----:B------:R-:W-:Y:S02]  /*97a0*/  FADD.FTZ R6, R242, R6 ;  /* 0x00000006f2067221 */ /* 0x000fe40000010000 */
[----:B------:R-:W-:Y:S02]  /*97b0*/  FADD.FTZ R4, R211, R5 ;  /* 0x00000005d3047221 */ /* 0x000fe40000010000 */
[----:B------:R-:W-:Y:S01]  /*97c0*/  FADD.FTZ R5, R240, R2 ;  /* 0x00000002f0057221 */ /* 0x000fe20000010000 */
[----:B------:R4:W-:Y:S01]  /*97d0*/  STL [R1+0x8], R6 ;  /* 0x0000080601007387 */ /* 0x0009e20000100800 */
[----:B------:R-:W-:Y:S02]  /*97e0*/  FADD.FTZ R2, R210, R0 ;  /* 0x00000000d2027221 */ /* 0x000fe40000010000 */
[----:B------:R-:W-:Y:S02]  /*97f0*/  FADD.FTZ R0, R208, R4 ;  /* 0x00000004d0007221 */ /* 0x000fe40000010000 */
[----:B------:R-:W-:Y:S02]  /*9800*/  FADD.FTZ R4, R241, R5 ;  /* 0x00000005f1047221 */ /* 0x000fe40000010000 */
[----:B------:R-:W-:Y:S02]  /*9810*/  FADD.FTZ R2, R209, R2 ;  /* 0x00000002d1027221 */ /* 0x000fe40000010000 */
[----:B------:R-:W-:Y:S01]  /*9820*/  FADD.FTZ R0, R159, R0 ;  /* 0x000000009f007221 */ /* 0x000fe20000010000 */
[----:B------:R4:W-:Y:S01]  /*9830*/  STL [R1+0x4], R4 ;  /* 0x0000040401007387 */ /* 0x0009e20000100800 */
[----:B------:R-:W-:Y:S03]  /*9840*/  MOV R159, R3 ;  /* 0x00000003009f7202 */ /* 0x000fe60000000f00 */
[----:B------:R4:W-:Y:S04]  /*9850*/  STL [R1+0x10], R2 ;  /* 0x0000100201007387 */ /* 0x0009e80000100800 */
[----:B------:R4:W-:Y:S02]  /*9860*/  STL [R1+0xc], R0 ;  /* 0x00000c0001007387 */ /* 0x0009e40000100800 */
[----:B----45:R-:W-:-:S05]  /*9870*/  @P0 BRA `(.L_x_7) ;  /* 0xffffc7f000000947 */ /* 0x030fca000383ffff */
.L_x_6:
[----:B----4-:R-:W2:Y:S04]  /*9880*/  LDL.LU R2, [R1+0x8] ;  /* 0x0000080001027983 */ /* 0x010ea80000300800 */
[----:B------:R-:W1:Y:S01]  /*9890*/  S2R R159, SR_TID.X ;  /* 0x00000000009f7919 */ /* 0x000e620000002100 */
[----:B------:R-:W3:Y:S01]  /*98a0*/  S2UR UR6, SR_CTAID.Y ;  /* 0x00000000000679c3 */ /* 0x000ee20000002600 */
[----:B------:R-:W-:-:S02]  /*98b0*/  UISETP.NE.AND UP0, UPT, UR9, -0x1, UPT ;  /* 0xffffffff0900788c */ /* 0x000fc4000bf05270 */
[----:B------:R-:W4:Y:S01]  /*98c0*/  LDL.LU R8, [R1+0x4] ;  /* 0x0000040001087983 */ /* 0x000f220000300800 */
[----:B------:R-:W-:-:S03]  /*98d0*/  ULDC.64 UR4, c[0x0][0x1e8] ;  /* 0x00007a0000047ab9 */ /* 0x000fc60000000a00 */
[----:B------:R-:W4:Y:S04]  /*98e0*/  LDL.LU R7, [R1+0x10] ;  /* 0x0000100001077983 */ /* 0x000f280000300800 */
[----:B------:R-:W4:Y:S01]  /*98f0*/  LDL.LU R6, [R1+0xc] ;  /* 0x00000c0001067983 */ /* 0x000f220000300800 */
[----:B------:R-:W-:Y:S01]  /*9900*/  @UP0 UIMAD.WIDE.U32 UR14, UR9, UR4, URZ ;  /* 0x00000004090e02a5 */ /* 0x000fe2000f8e003f */
[----:B------:R-:W3:Y:S01]  /*9910*/  S2UR UR10, SR_CTAID.X ;  /* 0x00000000000a79c3 */ /* 0x000ee20000002500 */
[----:B------:R-:W-:Y:S01]  /*9920*/  ULDC UR8, c[0x0][0x214] ;  /* 0x0000850000087ab9 */ /* 0x000fe20000000800 */
[----:B------:R-:W-:Y:S01]  /*9930*/  BSSY B0, `(.L_x_10) ;  /* 0x00001b2000007945 */ /* 0x000fe20003800000 */
[----:B------:R-:W-:Y:S02]  /*9940*/  @UP0 UIMAD UR7, UR9, UR5, UR15 ;  /* 0x00000005090702a4 */ /* 0x000fe4000f8e020f */
[----:B------:R-:W-:-:S02]  /*9950*/  UMOV UR24, URZ ;  /* 0x0000003f00187c82 */ /* 0x000fc40008000000 */
[----:B------:R-:W-:Y:S01]  /*9960*/  ULDC.64 UR4, c[0x0][0x1e0] ;  /* 0x0000780000047ab9 */ /* 0x000fe20000000a00 */
[----:B------:R-:W3:Y:S01]  /*9970*/  S2UR UR11, SR_CTAID.Z ;  /* 0x00000000000b79c3 */ /* 0x000ee20000002700 */
[----:B------:R-:W-:Y:S01]  /*9980*/  UMOV UR25, URZ ;  /* 0x0000003f00197c82 */ /* 0x000fe20008000000 */
[----:B-1----:R-:W-:Y:S01]  /*9990*/  SHF.R.S32.HI R28, RZ, 0x1f, R159 ;  /* 0x0000001fff1c7819 */ /* 0x002fe2000001149f */
[----:B---3--:R-:W-:Y:S02]  /*99a0*/  @!UP0 USHF.R.S32.HI UR13, URZ, 0x1f, UR6 ;  /* 0x0000001f3f0d8899 */ /* 0x008fe40008011406 */
[----:B------:R-:W-:Y:S02]  /*99b0*/  @!UP0 UIMAD.WIDE.U32 UR22, UR6, UR4, URZ ;  /* 0x00000004061682a5 */ /* 0x000fe4000f8e003f */
[----:B------:R-:W-:-:S03]  /*99c0*/  @!UP0 UIMAD UR13, UR13, UR4, URZ ;  /* 0x000000040d0d82a4 */ /* 0x000fc6000f8e023f */
[----:B------:R-:W-:Y:S02]  /*99d0*/  ULDC.U8 UR4, c[0x0][0x329] ;  /* 0x0000ca4000047ab9 */ /* 0x000fe40000000000 */
[----:B------:R-:W-:Y:S02]  /*99e0*/  UISETP.NE.AND UP1, UPT, UR4, URZ, UPT ;  /* 0x0000003f0400728c */ /* 0x000fe4000bf25270 */
[----:B------:R-:W-:Y:S02]  /*99f0*/  @!UP0 UIMAD UR13, UR6, UR5, UR13 ;  /* 0x00000005060d82a4 */ /* 0x000fe4000f8e020d */
[----:B------:R-:W-:Y:S02]  /*9a00*/  @!UP0 UMOV UR14, UR22 ;  /* 0x00000016000e8c82 */ /* 0x000fe40008000000 */
[----:B------:R-:W-:Y:S02]  /*9a10*/  ULDC.U8 UR5, c[0x0][0x328] ;  /* 0x0000ca0000057ab9 */ /* 0x000fe40000000000 */
[----:B------:R-:W-:-:S02]  /*9a20*/  UISETP.NE.AND UP2, UPT, UR5, URZ, UPT ;  /* 0x0000003f0500728c */ /* 0x000fc4000bf45270 */
[----:B------:R-:W-:Y:S02]  /*9a30*/  @!UP0 UIADD3 UR7, UR23, UR13, URZ ;  /* 0x0000000d17078290 */ /* 0x000fe4000fffe03f */
[----:B------:R-:W-:Y:S02]  /*9a40*/  UISETP.NE.OR UP3, UPT, UR4, URZ, !UP2 ;  /* 0x0000003f0400728c */ /* 0x000fe4000d765670 */
[----:B------:R-:W-:Y:S02]  /*9a50*/  @UP1 ULDC UR15, c[0x0][0x210] ;  /* 0x00008400000f1ab9 */ /* 0x000fe40000000800 */
[----:B------:R-:W-:Y:S02]  /*9a60*/  ULDC UR5, c[0x0][0x234] ;  /* 0x00008d0000057ab9 */ /* 0x000fe40000000800 */
[----:B------:R-:W-:Y:S02]  /*9a70*/  @UP1 UIMAD UR15, UR15, UR8, URZ ;  /* 0x000000080f0f12a4 */ /* 0x000fe4000f8e023f */
[----:B------:R-:W-:-:S02]  /*9a80*/  @!UP1 USEL UR15, UR8, UR5, !UP2 ;  /* 0x00000005080f9287 */ /* 0x000fc4000d000000 */
[----:B------:R-:W-:Y:S02]  /*9a90*/  ULDC UR4, c[0x0][0x1c0] ;  /* 0x0000700000047ab9 */ /* 0x000fe40000000800 */
[----:B------:R-:W-:Y:S02]  /*9aa0*/  @UP1 UMOV UR18, 0x1 ;  /* 0x0000000100121882 */ /* 0x000fe40000000000 */
[----:B------:R-:W-:Y:S02]  /*9ab0*/  @!UP1 UIMAD UR18, UR15, UR4, URZ ;  /* 0x000000040f1292a4 */ /* 0x000fe4000f8e023f */
[----:B------:R-:W-:Y:S02]  /*9ac0*/  @!UP3 UIMAD UR20, UR6, UR8, URZ ;  /* 0x000000080614b2a4 */ /* 0x000fe4000f8e023f */
[----:B------:R-:W-:Y:S02]  /*9ad0*/  @UP1 ULDC UR19, c[0x0][0x210] ;  /* 0x0000840000131ab9 */ /* 0x000fe40000000800 */
[----:B------:R-:W-:-:S02]  /*9ae0*/  UIMAD UR4, UR6, UR18, URZ ;  /* 0x00000012060472a4 */ /* 0x000fc4000f8e023f */
[----:B------:R-:W-:Y:S02]  /*9af0*/  @!UP1 UMOV UR19, 0x1 ;  /* 0x0000000100139882 */ /* 0x000fe40000000000 */
[----:B------:R-:W-:Y:S02]  /*9b00*/  @!UP3 USEL UR20, UR20, UR9, !UP0 ;  /* 0x000000091414b287 */ /* 0x000fe4000c000000 */
[----:B------:R-:W-:Y:S02]  /*9b10*/  UIMAD UR10, UR10, UR19, URZ ;  /* 0x000000130a0a72a4 */ /* 0x000fe4000f8e023f */
[----:B------:R-:W-:Y:S02]  /*9b20*/  USEL UR4, UR4, URZ, UP3 ;  /* 0x0000003f04047287 */ /* 0x000fe40009800000 */
[----:B------:R-:W-:Y:S02]  /*9b30*/  USHF.L.U32 UR10, UR10, 0x7, URZ ;  /* 0x000000070a0a7899 */ /* 0x000fe4000800063f */
[----:B------:R-:W-:-:S02]  /*9b40*/  UIMAD UR15, UR11, UR15, UR4 ;  /* 0x0000000f0b0f72a4 */ /* 0x000fc4000f8e0204 */
[----:B------:R-:W-:Y:S02]  /*9b50*/  @!UP3 UMOV UR24, UR20 ;  /* 0x000000140018bc82 */ /* 0x000fe40008000000 */
[----:B------:R-:W-:Y:S02]  /*9b60*/  USHF.R.S32.HI UR4, URZ, 0x1f, UR10 ;  /* 0x0000001f3f047899 */ /* 0x000fe4000801140a */
[----:B------:R-:W-:Y:S02]  /*9b70*/  @!UP3 USHF.R.S32.HI UR25, URZ, 0x1f, UR20 ;  /* 0x0000001f3f19b899 */ /* 0x000fe40008011414 */
[----:B------:R-:W-:Y:S02]  /*9b80*/  USHF.R.S32.HI UR5, URZ, 0x1f, UR15 ;  /* 0x0000001f3f057899 */ /* 0x000fe4000801140f */
[----:B------:R-:W-:-:S04]  /*9b90*/  UIADD3 UR10, UP2, UP1, UR10, UR24, UR15 ;  /* 0x000000180a0a7290 */ /* 0x000fc8000f95e00f */
[----:B------:R-:W-:Y:S01]  /*9ba0*/  UIADD3.X UR4, UR4, UR25, UR5, UP2, UP1 ;  /* 0x0000001904047290 */ /* 0x000fe200097e2405 */
[----:B--2---:R-:W1:Y:S04]  /*9bb0*/  SHFL.BFLY PT, R0, R2, 0x2, 0x1f ;  /* 0x0c401f0002007f89 */ /* 0x004e6800000e0000 */
[----:B----4-:R-:W2:Y:S04]  /*9bc0*/  SHFL.BFLY PT, R5, R8, 0x2, 0x1f ;  /* 0x0c401f0008057f89 */ /* 0x010ea800000e0000 */
[----:B------:R-:W3:Y:S01]  /*9bd0*/  SHFL.BFLY PT, R4, R7, 0x2, 0x1f ;  /* 0x0c401f0007047f89 */ /* 0x000ee200000e0000 */
[----:B-1----:R-:W-:-:S03]  /*9be0*/  FADD.FTZ R0, R0, R2 ;  /* 0x0000000200007221 */ /* 0x002fc60000010000 */
[----:B------:R-:W1:Y:S04]  /*9bf0*/  SHFL.BFLY PT, R2, R6, 0x2, 0x1f ;  /* 0x0c401f0006027f89 */ /* 0x000e6800000e0000 */
[----:B------:R-:W4:Y:S01]  /*9c00*/  SHFL.BFLY PT, R153, R0, 0x1, 0x1f ;  /* 0x0c201f0000997f89 */ /* 0x000f2200000e0000 */
[----:B--2---:R-:W-:Y:S02]  /*9c10*/  FADD.FTZ R5, R5, R8 ;  /* 0x0000000805057221 */ /* 0x004fe40000010000 */
[----:B---3--:R-:W-:-:S03]  /*9c20*/  FADD.FTZ R4, R4, R7 ;  /* 0x0000000704047221 */ /* 0x008fc60000010000 */
[----:B------:R-:W2:Y:S01]  /*9c30*/  SHFL.BFLY PT, R152, R5, 0x1, 0x1f ;  /* 0x0c201f0005987f89 */ /* 0x000ea200000e0000 */
[----:B-1----:R-:W-:-:S03]  /*9c40*/  FADD.FTZ R2, R2, R6 ;  /* 0x0000000602027221 */ /* 0x002fc60000010000 */
[----:B------:R-:W1:Y:S01]  /*9c50*/  SHFL.BFLY PT, R6, R4, 0x1, 0x1f ;  /* 0x0c201f0004067f89 */ /* 0x000e6200000e0000 */
[----:B----4-:R-:W-:Y:S01]  /*9c60*/  FADD.FTZ R153, R0, R153 ;  /* 0x0000009900997221 */ /* 0x010fe20000010000 */
[----:B------:R-:W-:Y:S02]  /*9c70*/  MOV R0, 0x3f800000 ;  /* 0x3f80000000007802 */ /* 0x000fe40000000f00 */
[----:B------:R-:W3:Y:S02]  /*9c80*/  SHFL.BFLY PT, R7, R2, 0x1, 0x1f ;  /* 0x0c201f0002077f89 */ /* 0x000ee400000e0000 */
[----:B------:R-:W-:Y:S01]  /*9c90*/  FSETP.NE.FTZ.AND P5, PT, R153, RZ, PT ;  /* 0x000000ff9900720b */ /* 0x000fe20003fb5000 */
[----:B--2---:R-:W-:Y:S01]  /*9ca0*/  FADD.FTZ R152, R5, R152 ;  /* 0x0000009805987221 */ /* 0x004fe20000010000 */
[CC--:B------:R-:W-:Y:S02]  /*9cb0*/  LEA.HI R5, R28.reuse, R159.reuse, RZ, 0x2 ;  /* 0x0000009f1c057211 */ /* 0x0c0fe400078f10ff */
[----:B------:R-:W-:-:S02]  /*9cc0*/  LEA.HI R28, R28, R159, RZ, 0x5 ;  /* 0x0000009f1c1c7211 */ /* 0x000fc400078f28ff */
[----:B------:R-:W-:-:S07]  /*9cd0*/  FSETP.NE.FTZ.AND P4, PT, R152, RZ, PT ;  /* 0x000000ff9800720b */ /* 0x000fce0003f95000 */
[----:B------:R-:W2:Y:S01]  /*9ce0*/  @P5 MUFU.RCP R0, R153 ;  /* 0x0000009900005308 */ /* 0x000ea20000001000 */
[----:B-1----:R-:W-:Y:S01]  /*9cf0*/  FADD.FTZ R157, R4, R6 ;  /* 0x00000006049d7221 */ /* 0x002fe20000010000 */
[----:B------:R-:W-:Y:S02]  /*9d00*/  MOV R4, 0x3f800000 ;  /* 0x3f80000000047802 */ /* 0x000fe40000000f00 */
[----:B------:R-:W-:Y:S01]  /*9d10*/  LOP3.LUT R6, R5, 0x3ffffffc, RZ, 0xc0, !PT ;  /* 0x3ffffffc05067812 */ /* 0x000fe200078ec0ff */
[----:B---3--:R-:W-:Y:S01]  /*9d20*/  FADD.FTZ R158, R2, R7 ;  /* 0x00000007029e7221 */ /* 0x008fe20000010000 */
[----:B------:R-:W-:Y:S02]  /*9d30*/  FSETP.NE.FTZ.AND P3, PT, R157, RZ, PT ;  /* 0x000000ff9d00720b */ /* 0x000fe40003f75000 */
[----:B------:R-:W-:Y:S01]  /*9d40*/  MOV R2, 0x3f800000 ;  /* 0x3f80000000027802 */ /* 0x000fe20000000f00 */
[----:B------:R-:W1:Y:S01]  /*9d50*/  @P4 MUFU.RCP R4, R152 ;  /* 0x0000009800044308 */ /* 0x000e620000001000 */
[----:B------:R-:W-:-:S02]  /*9d60*/  FSETP.NE.FTZ.AND P0, PT, R158, RZ, PT ;  /* 0x000000ff9e00720b */ /* 0x000fc40003f15000 */
[----:B------:R-:W-:Y:S01]  /*9d70*/  IADD3 R159, -R6, R159, RZ ;  /* 0x0000009f069f7210 */ /* 0x000fe20007ffe1ff */
[C---:B--2---:R-:W-:Y:S02]  /*9d80*/  FMUL.FTZ R164, R0.reuse, R164 ;  /* 0x000000a400a47220 */ /* 0x044fe40000410000 */
[C---:B------:R-:W-:Y:S02]  /*9d90*/  FMUL.FTZ R7, R0.reuse, R165 ;  /* 0x000000a500077220 */ /* 0x040fe40000410000 */
[C---:B------:R-:W-:Y:S02]  /*9da0*/  FMUL.FTZ R172, R0.reuse, R172 ;  /* 0x000000ac00ac7220 */ /* 0x040fe40000410000 */
[----:B------:R-:W2:Y:S01]  /*9db0*/  @P3 MUFU.RCP R2, R157 ;  /* 0x0000009d00023308 */ /* 0x000ea20000001000 */
[C---:B------:R-:W-:Y:S01]  /*9dc0*/  FMUL.FTZ R173, R0.reuse, R173 ;  /* 0x000000ad00ad7220 */ /* 0x040fe20000410000 */
[----:B------:R-:W-:Y:S01]  /*9dd0*/  F2FP.PACK_AB R7, R7, R164 ;  /* 0x000000a40707723e */ /* 0x000fe200000000ff */
[----:B------:R-:W-:-:S02]  /*9de0*/  FMUL.FTZ R180, R0, R180 ;  /* 0x000000b400b47220 */ /* 0x000fc40000410000 */
[C---:B------:R-:W-:Y:S02]  /*9df0*/  FMUL.FTZ R13, R0.reuse, R181 ;  /* 0x000000b5000d7220 */ /* 0x040fe40000410000 */
[C---:B------:R-:W-:Y:S02]  /*9e00*/  FMUL.FTZ R188, R0.reuse, R188 ;  /* 0x000000bc00bc7220 */ /* 0x040fe40000410000 */
[C---:B------:R-:W-:Y:S01]  /*9e10*/  FMUL.FTZ R16, R0.reuse, R189 ;  /* 0x000000bd00107220 */ /* 0x040fe20000410000 */
[----:B------:R-:W-:Y:S01]  /*9e20*/  F2FP.PACK_AB R13, R13, R180 ;  /* 0x000000b40d0d723e */ /* 0x000fe200000000ff */
[C---:B------:R-:W-:Y:S02]  /*9e30*/  FMUL.FTZ R196, R0.reuse, R196 ;  /* 0x000000c400c47220 */ /* 0x040fe40000410000 */
[----:B------:R-:W-:Y:S01]  /*9e40*/  FMUL.FTZ R24, R0, R197 ;  /* 0x000000c500187220 */ /* 0x000fe20000410000 */
[----:B------:R-:W-:Y:S01]  /*9e50*/  F2FP.PACK_AB R16, R16, R188 ;  /* 0x000000bc1010723e */ /* 0x000fe200000000ff */
[----:B------:R-:W-:-:S02]  /*9e60*/  FMUL.FTZ R72, R0, R72 ;  /* 0x0000004800487220 */ /* 0x000fc40000410000 */
[----:B------:R-:W-:Y:S01]  /*9e70*/  FMUL.FTZ R21, R0, R73 ;  /* 0x0000004900157220 */ /* 0x000fe20000410000 */
[----:B------:R-:W-:Y:S01]  /*9e80*/  F2FP.PACK_AB R24, R24, R196 ;  /* 0x000000c41818723e */ /* 0x000fe200000000ff */
[C---:B------:R-:W-:Y:S02]  /*9e90*/  FMUL.FTZ R76, R0.reuse, R76 ;  /* 0x0000004c004c7220 */ /* 0x040fe40000410000 */
[C---:B------:R-:W-:Y:S01]  /*9ea0*/  FMUL.FTZ R67, R0.reuse, R77 ;  /* 0x0000004d00437220 */ /* 0x040fe20000410000 */
[----:B------:R-:W-:Y:S01]  /*9eb0*/  F2FP.PACK_AB R21, R21, R72 ;  /* 0x000000481515723e */ /* 0x000fe200000000ff */
[C---:B------:R-:W-:Y:S02]  /*9ec0*/  FMUL.FTZ R88, R0.reuse, R88 ;  /* 0x0000005800587220 */ /* 0x040fe40000410000 */
[C---:B------:R-:W-:Y:S01]  /*9ed0*/  FMUL.FTZ R63, R0.reuse, R89 ;  /* 0x00000059003f7220 */ /* 0x040fe20000410000 */
[----:B------:R-:W-:Y:S01]  /*9ee0*/  F2FP.PACK_AB R67, R67, R76 ;  /* 0x0000004c4343723e */ /* 0x000fe200000000ff */
[----:B------:R-:W-:-:S02]  /*9ef0*/  FMUL.FTZ R92, R0, R92 ;  /* 0x0000005c005c7220 */ /* 0x000fc40000410000 */
[C---:B------:R-:W-:Y:S01]  /*9f00*/  FMUL.FTZ R59, R0.reuse, R93 ;  /* 0x0000005d003b7220 */ /* 0x040fe20000410000 */
        /* <DEDUP_REMOVED lines=20> */
[----:B------:R-:W-:Y:S01]  /*a050*/  FMUL.FTZ R31, R0, R201 ;  /* 0x000000c9001f7220 */ /* 0x000fe20000410000 */
[----:B------:R-:W-:Y:S01]  /*a060*/  MOV R0, 0x3f800000 ;  /* 0x3f80000000007802 */ /* 0x000fe20000000f00 */
[C---:B-1----:R-:W-:Y:S01]  /*a070*/  FMUL.FTZ R166, R4.reuse, R166 ;  /* 0x000000a604a67220 */ /* 0x042fe20000410000 */
[----:B------:R-:W-:Y:S01]  /*a080*/  F2FP.PACK_AB R35, R35, R140 ;  /* 0x0000008c2323723e */ /* 0x000fe200000000ff */
[C---:B------:R-:W-:Y:S01]  /*a090*/  FMUL.FTZ R6, R4.reuse, R167 ;  /* 0x000000a704067220 */ /* 0x040fe20000410000 */
[----:B------:R-:W-:Y:S01]  /*a0a0*/  F2FP.PACK_AB R31, R31, R200 ;  /* 0x000000c81f1f723e */ /* 0x000fe200000000ff */
[C---:B------:R-:W-:Y:S01]  /*a0b0*/  FMUL.FTZ R174, R4.reuse, R174 ;  /* 0x000000ae04ae7220 */ /* 0x040fe20000410000 */
[----:B------:R-:W1:Y:S01]  /*a0c0*/  @P0 MUFU.RCP R0, R158 ;  /* 0x0000009e00000308 */ /* 0x000e620000001000 */
[----:B------:R-:W-:Y:S01]  /*a0d0*/  FMUL.FTZ R8, R4, R175 ;  /* 0x000000af04087220 */ /* 0x000fe20000410000 */
[----:B------:R-:W-:Y:S01]  /*a0e0*/  F2FP.PACK_AB R6, R6, R166 ;  /* 0x000000a60606723e */ /* 0x000fe200000000ff */
[----:B------:R-:W-:-:S02]  /*a0f0*/  FMUL.FTZ R182, R4, R182 ;  /* 0x000000b604b67220 */ /* 0x000fc40000410000 */
[----:B------:R-:W-:Y:S01]  /*a100*/  FMUL.FTZ R12, R4, R183 ;  /* 0x000000b7040c7220 */ /* 0x000fe20000410000 */
[----:B------:R-:W-:Y:S01]  /*a110*/  F2FP.PACK_AB R8, R8, R174 ;  /* 0x000000ae0808723e */ /* 0x000fe200000000ff */
[C---:B------:R-:W-:Y:S02]  /*a120*/  FMUL.FTZ R190, R4.reuse, R190 ;  /* 0x000000be04be7220 */ /* 0x040fe40000410000 */
[----:B------:R-:W-:Y:S01]  /*a130*/  FMUL.FTZ R15, R4, R191 ;  /* 0x000000bf040f7220 */ /* 0x000fe20000410000 */
        /* <DEDUP_REMOVED lines=36> */
[----:B------:R-:W-:Y:S01]  /*a380*/  SHF.R.S32.HI R4, RZ, 0x1f, R5 ;  /* 0x0000001fff047819 */ /* 0x000fe20000011405 */
[----:B--2---:R-:W-:Y:S01]  /*a390*/  FMUL.FTZ R160, R2, R160 ;  /* 0x000000a002a07220 */ /* 0x004fe20000410000 */
[----:B------:R-:W-:Y:S01]  /*a3a0*/  F2FP.PACK_AB R34, R34, R142 ;  /* 0x0000008e2222723e */ /* 0x000fe200000000ff */
        /* <DEDUP_REMOVED lines=20> */
[C---:B------:R-:W-:Y:S01]  /*a4f0*/  FMUL.FTZ R84, R2.reuse, R84 ;  /* 0x0000005402547220 */ /* 0x040fe20000410000 */
[----:B------:R-:W-:Y:S01]  /*a500*/  SHF.R.S32.HI R19, RZ, 0x5, R28 ;  /* 0x00000005ff137819 */ /* 0x000fe2000001141c */
        /* <DEDUP_REMOVED lines=25> */
[----:B------:R-:W-:Y:S01]  /*a6a0*/  SHF.R.S32.HI R2, RZ, 0x2, R5 ;  /* 0x00000002ff027819 */ /* 0x000fe20000011405 */
[C---:B-1----:R-:W-:Y:S01]  /*a6b0*/  FMUL.FTZ R163, R0.reuse, R163 ;  /* 0x000000a300a37220 */ /* 0x042fe20000410000 */
[----:B------:R-:W-:Y:S01]  /*a6c0*/  F2FP.PACK_AB R5, R173, R172 ;  /* 0x000000acad05723e */ /* 0x000fe200000000ff */
[----:B------:R-:W-:Y:S01]  /*a6d0*/  FMUL.FTZ R9, R0, R162 ;  /* 0x000000a200097220 */ /* 0x000fe20000410000 */
[----:B------:R-:W-:Y:S01]  /*a6e0*/  LEA.HI R4, R4, R2, RZ, 0x3 ;  /* 0x0000000204047211 */ /* 0x000fe200078f18ff */
[C---:B------:R-:W-:Y:S01]  /*a6f0*/  FMUL.FTZ R171, R0.reuse, R171 ;  /* 0x000000ab00ab7220 */ /* 0x040fe20000410000 */
[----:B------:R-:W-:Y:S01]  /*a700*/  F2FP.PACK_AB R33, R33, R144 ;  /* 0x000000902121723e */ /* 0x000fe200000000ff */
[----:B------:R-:W-:Y:S01]  /*a710*/  FMUL.FTZ R14, R0, R170 ;  /* 0x000000aa000e7220 */ /* 0x000fe20000410000 */
[----:B------:R-:W-:Y:S01]  /*a720*/  LOP3.LUT R4, R4, 0xfffffff8, RZ, 0xc0, !PT ;  /* 0xfffffff804047812 */ /* 0x000fe200078ec0ff */
[C---:B------:R-:W-:Y:S01]  /*a730*/  FMUL.FTZ R179, R0.reuse, R179 ;  /* 0x000000b300b37220 */ /* 0x040fe20000410000 */
[----:B------:R-:W-:Y:S01]  /*a740*/  F2FP.PACK_AB R9, R163, R9 ;  /* 0x00000009a309723e */ /* 0x000fe200000000ff */
[----:B------:R-:W-:Y:S01]  /*a750*/  FMUL.FTZ R18, R0, R178 ;  /* 0x000000b200127220 */ /* 0x000fe20000410000 */
[----:B------:R-:W-:Y:S01]  /*a760*/  IADD3 R4, R2, -R4, RZ ;  /* 0x8000000402047210 */ /* 0x000fe20007ffe0ff */
[C---:B------:R-:W-:Y:S01]  /*a770*/  FMUL.FTZ R187, R0.reuse, R187 ;  /* 0x000000bb00bb7220 */ /* 0x040fe20000410000 */
[----:B------:R-:W-:Y:S01]  /*a780*/  LEA R2, R19, R159, 0x9 ;  /* 0x0000009f13027211 */ /* 0x000fe200078e48ff */
[----:B------:R-:W-:Y:S01]  /*a790*/  FMUL.FTZ R25, R0, R186 ;  /* 0x000000ba00197220 */ /* 0x000fe20000410000 */
[----:B------:R-:W-:Y:S01]  /*a7a0*/  LOP3.LUT R28, R4, 0x1, RZ, 0xc0, !PT ;  /* 0x00000001041c7812 */ /* 0x000fe200078ec0ff */
[C---:B------:R-:W-:Y:S01]  /*a7b0*/  FMUL.FTZ R195, R0.reuse, R195 ;  /* 0x000000c300c37220 */ /* 0x040fe20000410000 */
[----:B------:R-:W-:Y:S01]  /*a7c0*/  F2FP.PACK_AB R14, R171, R14 ;  /* 0x0000000eab0e723e */ /* 0x000fe200000000ff */
[----:B------:R-:W-:Y:S01]  /*a7d0*/  FMUL.FTZ R27, R0, R194 ;  /* 0x000000c2001b7220 */ /* 0x000fe20000410000 */
[----:B------:R-:W-:Y:S01]  /*a7e0*/  ISETP.NE.U32.AND P1, PT, R28, 0x1, PT ;  /* 0x000000011c00780c */ /* 0x000fe20003f25070 */
[C---:B------:R-:W-:Y:S01]  /*a7f0*/  FMUL.FTZ R71, R0.reuse, R71 ;  /* 0x0000004700477220 */ /* 0x040fe20000410000 */
[----:B------:R-:W-:Y:S01]  /*a800*/  F2FP.PACK_AB R18, R179, R18 ;  /* 0x00000012b312723e */ /* 0x000fe200000000ff */
        /* <DEDUP_REMOVED lines=33> */
[----:B------:R-:W-:Y:S02]  /*aa20*/  SHF.L.U32 R0, R4, 0x6, RZ ;  /* 0x0000000604007819 */ /* 0x000fe400000006ff */
[----:B------:R-:W-:Y:S02]  /*aa30*/  F2FP.PACK_AB R32, R147, R32 ;  /* 0x000000209320723e */ /* 0x000fe400000000ff */
[----:B------:R-:W-:Y:S02]  /*aa40*/  LOP3.LUT R0, R0, 0x1c0, RZ, 0xc0, !PT ;  /* 0x000001c000007812 */ /* 0x000fe400078ec0ff */
[----:B------:R-:W-:-:S02]  /*aa50*/  F2FP.PACK_AB R28, R151, R150 ;  /* 0x00000096971c723e */ /* 0x000fc400000000ff */
[----:B------:R-:W-:-:S04]  /*aa60*/  LEA.HI R0, R0, R0, RZ, 0x1d ;  /* 0x0000000000007211 */ /* 0x000fc800078fe8ff */
[----:B------:R-:W-:-:S04]  /*aa70*/  LEA R0, R2, R0, 0x1 ;  /* 0x0000000002007211 */ /* 0x000fc800078e08ff */
[----:B------:R-:W-:-:S04]  /*aa80*/  SHF.L.U32 R0, R0, 0x1, RZ ;  /* 0x0000000100007819 */ /* 0x000fc800000006ff */
[C---:B------:R-:W-:Y:S01]  /*aa90*/  IADD3 R2, R0.reuse, -0x10, RZ ;  /* 0xfffffff000027810 */ /* 0x040fe20007ffe0ff */
[----:B------:R1:W-:Y:S01]  /*aaa0*/  STS [R0+0x400], R6 ;  /* 0x0004000600007388 */ /* 0x0003e20000000800 */
[----:B------:R-:W-:Y:S02]  /*aab0*/  @P1 IADD3 R2, R0, 0x10, RZ ;  /* 0x0000001000021810 */ /* 0x000fe40007ffe0ff */
[----:B------:R-:W-:Y:S01]  /*aac0*/  R2P PR, R4, 0x6 ;  /* 0x0000000604007804 */ /* 0x000fe20000000000 */
[----:B------:R-:W-:Y:S01]  /*aad0*/  STS [R0], R7 ;  /* 0x0000000700007388 */ /* 0x000fe20000000800 */
[----:B------:R-:W-:-:S03]  /*aae0*/  MOV R4, 0x20 ;  /* 0x0000002000047802 */ /* 0x000fc60000000f00 */
[----:B------:R2:W-:Y:S01]  /*aaf0*/  STS [R2], R5 ;  /* 0x0000000502007388 */ /* 0x0005e20000000800 */
[----:B------:R-:W-:-:S03]  /*ab00*/  SEL R4, R4, 0xffffffe0, !P1 ;  /* 0xffffffe004047807 */ /* 0x000fc60004800000 */
[----:B------:R3:W-:Y:S04]  /*ab10*/  STS [R2+0x400], R8 ;  /* 0x0004000802007388 */ /* 0x0007e80000000800 */
[----:B------:R-:W-:Y:S04]  /*ab20*/  STS [R0+0x2000], R10 ;  /* 0x0020000a00007388 */ /* 0x000fe80000000800 */
[----:B------:R4:W-:Y:S04]  /*ab30*/  STS [R0+0x2400], R9 ;  /* 0x0024000900007388 */ /* 0x0009e80000000800 */
[----:B------:R-:W-:Y:S01]  /*ab40*/  STS [R2+0x2000], R11 ;  /* 0x0020000b02007388 */ /* 0x000fe20000000800 */
[----:B-1----:R-:W-:-:S03]  /*ab50*/  MOV R6, 0x40 ;  /* 0x0000004000067802 */ /* 0x002fc60000000f00 */
[----:B------:R1:W-:Y:S01]  /*ab60*/  STS [R2+0x2400], R14 ;  /* 0x0024000e02007388 */ /* 0x0003e20000000800 */
[----:B------:R-:W-:Y:S02]  /*ab70*/  SEL R6, R6, 0xffffffc0, !P2 ;  /* 0xffffffc006067807 */ /* 0x000fe40005000000 */
[----:B--2---:R-:W-:Y:S02]  /*ab80*/  IADD3 R5, R0, R4, RZ ;  /* 0x0000000400057210 */ /* 0x004fe40007ffe0ff */
[----:B------:R-:W-:Y:S02]  /*ab90*/  IADD3 R4, R4, R2, RZ ;  /* 0x0000000204047210 */ /* 0x000fe40007ffe0ff */
[-C--:B---3--:R-:W-:Y:S01]  /*aba0*/  IADD3 R8, R0, R6.reuse, RZ ;  /* 0x0000000600087210 */ /* 0x088fe20007ffe0ff */
[----:B------:R2:W-:Y:S01]  /*abb0*/  STS [R5], R13 ;  /* 0x0000000d05007388 */ /* 0x0005e20000000800 */
[----:B------:R-:W-:-:S03]  /*abc0*/  IADD3 R7, R5, R6, RZ ;  /* 0x0000000605077210 */ /* 0x000fc60007ffe0ff */
[----:B------:R3:W-:Y:S01]  /*abd0*/  STS [R5+0x400], R12 ;  /* 0x0004000c05007388 */ /* 0x0007e20000000800 */
[----:B----4-:R-:W-:-:S03]  /*abe0*/  IADD3 R9, R6, R2, RZ ;  /* 0x0000000206097210 */ /* 0x010fc60007ffe0ff */
[----:B------:R-:W-:Y:S01]  /*abf0*/  STS [R4], R16 ;  /* 0x0000001004007388 */ /* 0x000fe20000000800 */
[----:B------:R-:W-:-:S03]  /*ac00*/  IADD3 R6, R4, R6, RZ ;  /* 0x0000000604067210 */ /* 0x000fc60007ffe0ff */
[----:B------:R-:W-:Y:S01]  /*ac10*/  STS [R4+0x400], R15 ;  /* 0x0004000f04007388 */ /* 0x000fe20000000800 */
[----:B-1----:R-:W-:-:S03]  /*ac20*/  MOV R14, 0x7f800000 ;  /* 0x7f800000000e7802 */ /* 0x002fc60000000f00 */
[----:B------:R-:W-:Y:S04]  /*ac30*/  STS [R5+0x2000], R17 ;  /* 0x0020001105007388 */ /* 0x000fe80000000800 */
[----:B------:R-:W-:Y:S04]  /*ac40*/  STS [R5+0x2400], R18 ;  /* 0x0024001205007388 */ /* 0x000fe80000000800 */
[----:B------:R-:W-:Y:S01]  /*ac50*/  STS [R4+0x2000], R26 ;  /* 0x0020001a04007388 */ /* 0x000fe20000000800 */
[----:B--2---:R-:W-:-:S03]  /*ac60*/  MOV R13, 0x7f800000 ;  /* 0x7f800000000d7802 */ /* 0x004fc60000000f00 */
[----:B------:R-:W-:Y:S01]  /*ac70*/  STS [R4+0x2400], R25 ;  /* 0x0024001904007388 */ /* 0x000fe20000000800 */
[----:B---3--:R-:W-:-:S03]  /*ac80*/  MOV R12, 0x7f800000 ;  /* 0x7f800000000c7802 */ /* 0x008fc60000000f00 */
[----:B------:R-:W-:Y:S04]  /*ac90*/  STS [R8], R24 ;  /* 0x0000001808007388 */ /* 0x000fe80000000800 */
[----:B------:R-:W-:Y:S04]  /*aca0*/  STS [R8+0x400], R23 ;  /* 0x0004001708007388 */ /* 0x000fe80000000800 */
[----:B------:R-:W-:Y:S04]  /*acb0*/  STS [R9], R21 ;  /* 0x0000001509007388 */ /* 0x000fe80000000800 */
[----:B------:R-:W-:Y:S04]  /*acc0*/  STS [R9+0x400], R20 ;  /* 0x0004001409007388 */ /* 0x000fe80000000800 */
[----:B------:R-:W-:Y:S04]  /*acd0*/  STS [R8+0x2000], R22 ;  /* 0x0020001608007388 */ /* 0x000fe80000000800 */
[----:B------:R-:W-:Y:S04]  /*ace0*/  STS [R8+0x2400], R27 ;  /* 0x0024001b08007388 */ /* 0x000fe80000000800 */
[----:B------:R-:W-:Y:S04]  /*acf0*/  STS [R9+0x2000], R69 ;  /* 0x0020004509007388 */ /* 0x000fe80000000800 */
[----:B------:R-:W-:Y:S04]  /*ad00*/  STS [R9+0x2400], R68 ;  /* 0x0024004409007388 */ /* 0x000fe80000000800 */
        /* <DEDUP_REMOVED lines=15> */
[----:B------:R1:W-:Y:S04]  /*ae00*/  STS [R2+0x6400], R52 ;  /* 0x0064003402007388 */ /* 0x0003e80000000800 */
[----:B------:R-:W-:Y:S04]  /*ae10*/  STS [R5+0x4000], R51 ;  /* 0x0040003305007388 */ /* 0x000fe80000000800 */
[----:B------:R-:W-:Y:S04]  /*ae20*/  STS [R5+0x4400], R50 ;  /* 0x0044003205007388 */ /* 0x000fe80000000800 */
[----:B------:R-:W-:Y:S04]  /*ae30*/  STS [R4+0x4000], R47 ;  /* 0x0040002f04007388 */ /* 0x000fe80000000800 */
[----:B------:R-:W-:Y:S04]  /*ae40*/  STS [R4+0x4400], R46 ;  /* 0x0044002e04007388 */ /* 0x000fe80000000800 */
[----:B------:R-:W-:Y:S04]  /*ae50*/  STS [R5+0x6000], R49 ;  /* 0x0060003105007388 */ /* 0x000fe80000000800 */
[----:B------:R2:W-:Y:S01]  /*ae60*/  STS [R5+0x6400], R48 ;  /* 0x0064003005007388 */ /* 0x0005e20000000800 */
[----:B-1----:R-:W2:Y:S03]  /*ae70*/  @P4 MUFU.LG2 R2, R152 ;  /* 0x0000009800024308 */ /* 0x002ea60000000c00 */
[----:B------:R-:W-:Y:S04]  /*ae80*/  STS [R4+0x6000], R45 ;  /* 0x0060002d04007388 */ /* 0x000fe80000000800 */
[----:B------:R1:W-:Y:S04]  /*ae90*/  STS [R4+0x6400], R44 ;  /* 0x0064002c04007388 */ /* 0x0003e80000000800 */
[----:B------:R-:W-:Y:S04]  /*aea0*/  STS [R8+0x4000], R43 ;  /* 0x0040002b08007388 */ /* 0x000fe80000000800 */
[----:B------:R-:W-:Y:S04]  /*aeb0*/  STS [R8+0x4400], R42 ;  /* 0x0044002a08007388 */ /* 0x000fe80000000800 */
[----:B------:R-:W-:Y:S04]  /*aec0*/  STS [R9+0x4000], R39 ;  /* 0x0040002709007388 */ /* 0x000fe80000000800 */
[----:B------:R-:W-:Y:S01]  /*aed0*/  STS [R9+0x4400], R38 ;  /* 0x0044002609007388 */ /* 0x000fe20000000800 */
[----:B--2---:R-:W-:-:S03]  /*aee0*/  @P4 FMUL.FTZ R5, R2, 0.69314718246459960938 ;  /* 0x3f31721802054820 */ /* 0x004fc60000410000 */
[----:B------:R-:W-:Y:S01]  /*aef0*/  STS [R8+0x6000], R41 ;  /* 0x0060002908007388 */ /* 0x000fe20000000800 */
[----:B-----5:R-:W-:-:S03]  /*af00*/  @P4 FFMA.FTZ R13, R155, c[0x0][0x238], R5 ;  /* 0x00008e009b0d4a23 */ /* 0x020fc60000010005 */
[----:B------:R2:W-:Y:S01]  /*af10*/  STS [R8+0x6400], R40 ;  /* 0x0064002808007388 */ /* 0x0005e20000000800 */
[----:B-1----:R-:W-:Y:S03]  /*af20*/  @P5 MUFU.LG2 R4, R153 ;  /* 0x0000009900045308 */ /* 0x002fe60000000c00 */
[----:B------:R-:W-:Y:S04]  /*af30*/  STS [R9+0x6000], R37 ;  /* 0x0060002509007388 */ /* 0x000fe80000000800 */
[----:B------:R1:W-:Y:S04]  /*af40*/  STS [R9+0x6400], R36 ;  /* 0x0064002409007388 */ /* 0x0003e80000000800 */
[----:B------:R-:W-:Y:S04]  /*af50*/  STS [R7+0x4000], R35 ;  /* 0x0040002307007388 */ /* 0x000fe80000000800 */
[----:B------:R-:W-:Y:S04]  /*af60*/  STS [R7+0x4400], R34 ;  /* 0x0044002207007388 */ /* 0x000fe80000000800 */
[----:B------:R-:W-:Y:S04]  /*af70*/  STS [R6+0x4000], R31 ;  /* 0x0040001f06007388 */ /* 0x000fe80000000800 */
[----:B------:R-:W-:Y:S01]  /*af80*/  STS [R6+0x4400], R30 ;  /* 0x0044001e06007388 */ /* 0x000fe20000000800 */
[----:B--2---:R-:W2:Y:S03]  /*af90*/  @P0 MUFU.LG2 R8, R158 ;  /* 0x0000009e00080308 */ /* 0x004ea60000000c00 */
[----:B------:R-:W-:Y:S04]  /*afa0*/  STS [R7+0x6000], R33 ;  /* 0x0060002107007388 */ /* 0x000fe80000000800 */
[----:B------:R3:W-:Y:S01]  /*afb0*/  STS [R7+0x6400], R32 ;  /* 0x0064002007007388 */ /* 0x0007e20000000800 */
[----:B-1----:R-:W-:-:S03]  /*afc0*/  MOV R9, 0x7f800000 ;  /* 0x7f80000000097802 */ /* 0x002fc60000000f00 */
[----:B------:R-:W-:Y:S04]  /*afd0*/  STS [R6+0x6000], R29 ;  /* 0x0060001d06007388 */ /* 0x000fe80000000800 */
[----:B------:R1:W-:Y:S01]  /*afe0*/  STS [R6+0x6400], R28 ;  /* 0x0064001c06007388 */ /* 0x0003e20000000800 */
[----:B--2---:R-:W-:-:S03]  /*aff0*/  @P0 FMUL.FTZ R2, R8, 0.69314718246459960938 ;  /* 0x3f31721808020820 */ /* 0x004fc60000410000 */
[----:B------:R-:W-:Y:S01]  /*b000*/  BAR.SYNC.DEFER_BLOCKING 0x0 ;  /* 0x0000000000007b1d */ /* 0x000fe20000010000 */
[----:B------:R-:W-:-:S05]  /*b010*/  @P0 FFMA.FTZ R9, R3, c[0x0][0x238], R2 ;  /* 0x00008e0003090a23 */ /* 0x000fca0000010002 */
[----:B------:R-:W2:Y:S01]  /*b020*/  S2R R15, SR_TID.X ;  /* 0x00000000000f7919 */ /* 0x000ea20000002100 */
[----:B---3--:R-:W-:-:S04]  /*b030*/  @P5 FMUL.FTZ R7, R4, 0.69314718246459960938 ;  /* 0x3f31721804075820 */ /* 0x008fc80000410000 */
[----:B------:R-:W-:Y:S01]  /*b040*/  @P5 FFMA.FTZ R14, R156, c[0x0][0x238], R7 ;  /* 0x00008e009c0e5a23 */ /* 0x000fe20000010007 */
[----:B-1----:R-:W1:Y:S01]  /*b050*/  @P3 MUFU.LG2 R6, R157 ;  /* 0x0000009d00063308 */ /* 0x002e620000000c00 */
[----:B------:R3:W4:Y:S04]  /*b060*/  LDS.128 R24, [R235] ;  /* 0x00000000eb187984 */ /* 0x0007280000000c00 */
[----:B------:R3:W3:Y:S01]  /*b070*/  LDS.128 R32, [R235+0x800] ;  /* 0x00080000eb207984 */ /* 0x0006e20000000c00 */
[----:B--2---:R-:W-:-:S03]  /*b080*/  SHF.R.S32.HI R16, RZ, 0x1f, R15 ;  /* 0x0000001fff107819 */ /* 0x004fc6000001140f */
[----:B------:R2:W2:Y:S01]  /*b090*/  LDS.128 R40, [R235+0x1000] ;  /* 0x00100000eb287984 */ /* 0x0004a20000000c00 */
[----:B------:R-:W-:-:S03]  /*b0a0*/  LEA.HI R0, R16, R15, RZ, 0x5 ;  /* 0x0000000f10007211 */ /* 0x000fc600078f28ff */
[----:B------:R2:W2:Y:S01]  /*b0b0*/  LDS.128 R48, [R235+0x1800] ;  /* 0x00180000eb307984 */ /* 0x0004a20000000c00 */
[----:B-1----:R-:W-:Y:S01]  /*b0c0*/  @P3 FMUL.FTZ R4, R6, 0.69314718246459960938 ;  /* 0x3f31721806043820 */ /* 0x002fe20000410000 */
[----:B------:R-:W-:Y:S02]  /*b0d0*/  LOP3.LUT R0, R0, 0xffffffe0, RZ, 0xc0, !PT ;  /* 0xffffffe000007812 */ /* 0x000fe400078ec0ff */
[----:B------:R1:W1:Y:S01]  /*b0e0*/  LDS.128 R56, [R235+0x2000] ;  /* 0x00200000eb387984 */ /* 0x0002620000000c00 */
[----:B------:R-:W-:Y:S01]  /*b0f0*/  @P3 FFMA.FTZ R12, R154, c[0x0][0x238], R4 ;  /* 0x00008e009a0c3a23 */ /* 0x000fe20000010004 */
[----:B------:R-:W-:Y:S02]  /*b100*/  IADD3 R0, -R0, R15, RZ ;  /* 0x0000000f00007210 */ /* 0x000fe40007ffe1ff */
[----:B------:R1:W1:Y:S02]  /*b110*/  LDS.128 R64, [R235+0x2800] ;  /* 0x00280000eb407984 */ /* 0x0002640000000c00 */
[----:B------:R-:W-:-:S02]  /*b120*/  LOP3.LUT P1, RZ, R0, 0x3, RZ, 0xc0, !PT ;  /* 0x0000000300ff7812 */ /* 0x000fc4000782c0ff */
[----:B------:R1:W1:Y:S04]  /*b130*/  LDS.128 R72, [R235+0x3000] ;  /* 0x00300000eb487984 */ /* 0x0002680000000c00 */
        /* <DEDUP_REMOVED lines=8> */
[----:B------:R1:W1:Y:S01]  /*b1c0*/  LDS.128 R76, [R235+0x7800] ;  /* 0x00780000eb4c7984 */ /* 0x0002620000000c00 */
[----:B------:R-:W-:Y:S05]  /*b1d0*/  @P1 BRA `(.L_x_11) ;  /* 0x0000027000001947 */ /* 0x000fea0003800000 */
[----:B--234-:R-:W-:Y:S02]  /*b1e0*/  SHF.R.S32.HI R2, RZ, 0x1f, R19 ;  /* 0x0000001fff027819 */ /* 0x01cfe40000011413 */
[----:B------:R-:W-:-:S02]  /*b1f0*/  SHF.R.S32.HI R3, RZ, 0x1f, R0 ;  /* 0x0000001fff037819 */ /* 0x000fc40000011400 */
[----:B------:R-:W-:Y:S02]  /*b200*/  LEA.HI R2, R2, R19, RZ, 0x2 ;  /* 0x0000001302027211 */ /* 0x000fe400078f10ff */
[----:B------:R-:W-:Y:S02]  /*b210*/  LEA.HI R0, R3, R0, RZ, 0x2 ;  /* 0x0000000003007211 */ /* 0x000fe400078f10ff */
[----:B------:R-:W-:Y:S02]  /*b220*/  LOP3.LUT R2, R2, 0xffffffc, RZ, 0xc0, !PT ;  /* 0x0ffffffc02027812 */ /* 0x000fe400078ec0ff */
[----:B------:R-:W-:-:S03]  /*b230*/  SHF.R.S32.HI R0, RZ, 0x2, R0 ;  /* 0x00000002ff007819 */ /* 0x000fc60000011400 */
[----:B------:R-:W-:-:S04]  /*b240*/  IMAD.IADD R2, R19, 0x1, -R2 ;  /* 0x0000000113027824 */ /* 0x000fc800078e0a02 */
[----:B------:R-:W-:-:S05]  /*b250*/  IMAD R0, R2, 0x10, R0 ;  /* 0x0000001002007824 */ /* 0x000fca00078e0200 */
[C---:B------:R-:W-:Y:S02]  /*b260*/  ISETP.GE.AND P6, PT, R0.reuse, UR12, PT ;  /* 0x0000000c00007c0c */ /* 0x040fe4000bfc6270 */
[C---:B------:R-:W-:Y:S02]  /*b270*/  IADD3 R2, R0.reuse, 0x8, RZ ;  /* 0x0000000800027810 */ /* 0x040fe40007ffe0ff */
[----:B------:R-:W-:Y:S02]  /*b280*/  IADD3 R5, R0, 0x40, RZ ;  /* 0x0000004000057810 */ /* 0x000fe40007ffe0ff */
[----:B------:R-:W-:Y:S02]  /*b290*/  ISETP.GE.AND P5, PT, R2, UR12, PT ;  /* 0x0000000c02007c0c */ /* 0x000fe4000bfa6270 */
[----:B------:R-:W-:Y:S02]  /*b2a0*/  IADD3 R4, R0, 0x48, RZ ;  /* 0x0000004800047810 */ /* 0x000fe40007ffe0ff */
[----:B------:R-:W-:-:S02]  /*b2b0*/  ISETP.GE.AND P4, PT, R5, UR12, PT ;  /* 0x0000000c05007c0c */ /* 0x000fc4000bf86270 */
[----:B------:R-:W-:Y:S01]  /*b2c0*/  ISETP.GE.AND P3, PT, R4, UR12, PT ;  /* 0x0000000c04007c0c */ /* 0x000fe2000bf66270 */
[----:B------:R-:W-:-:S05]  /*b2d0*/  @!P6 IMAD R3, R0, UR19, RZ ;  /* 0x000000130003ec24 */ /* 0x000fca000f8e02ff */
[----:B------:R-:W-:Y:S01]  /*b2e0*/  @!P6 IADD3 R0, P0, R3, UR10, RZ ;  /* 0x0000000a0300ec10 */ /* 0x000fe2000ff1e0ff */
[----:B------:R-:W-:-:S03]  /*b2f0*/  @!P5 IMAD R2, R2, UR19, RZ ;  /* 0x000000130202dc24 */ /* 0x000fc6000f8e02ff */
[----:B------:R-:W-:Y:S01]  /*b300*/  @!P6 LEA.HI.X.SX32 R6, R3, UR4, 0x1, P0 ;  /* 0x000000040306ec11 */ /* 0x000fe200080f0eff */
[----:B------:R-:W-:Y:S01]  /*b310*/  @!P4 IMAD R5, R5, UR19, RZ ;  /* 0x000000130505cc24 */ /* 0x000fe2000f8e02ff */
[----:B------:R-:W-:Y:S01]  /*b320*/  @!P6 LEA R10, P1, R0, c[0x0][0x200], 0x2 ;  /* 0x00008000000aea11 */ /* 0x000fe200078210ff */
[----:B------:R-:W-:Y:S01]  /*b330*/  @!P3 IMAD R3, R4, UR19, RZ ;  /* 0x000000130403bc24 */ /* 0x000fe2000f8e02ff */
[----:B------:R-:W-:Y:S02]  /*b340*/  @!P5 IADD3 R7, P0, R2, UR10, RZ ;  /* 0x0000000a0207dc10 */ /* 0x000fe4000ff1e0ff */
[----:B------:R-:W-:Y:S02]  /*b350*/  @!P6 LEA.HI.X R11, R0, c[0x0][0x204], R6, 0x2, P1 ;  /* 0x00008100000bea11 */ /* 0x000fe400008f1406 */
[----:B------:R-:W-:Y:S02]  /*b360*/  @!P5 LEA.HI.X.SX32 R2, R2, UR4, 0x1, P0 ;  /* 0x000000040202dc11 */ /* 0x000fe400080f0eff */
[----:B------:R-:W-:Y:S01]  /*b370*/  @!P4 IADD3 R0, P1, R5, UR10, RZ ;  /* 0x0000000a0500cc10 */ /* 0x000fe2000ff3e0ff */
[----:B------:R2:W-:Y:S01]  /*b380*/  @!P6 STG.E [R10.64], R14 ;  /* 0x0000000e0a00e986 */ /* 0x0005e2000c101910 */
[----:B------:R-:W-:-:S02]  /*b390*/  @!P5 LEA R6, P2, R7, c[0x0][0x200], 0x2 ;  /* 0x000080000706da11 */ /* 0x000fc400078410ff */
[----:B------:R-:W-:Y:S02]  /*b3a0*/  @!P3 IADD3 R8, P0, R3, UR10, RZ ;  /* 0x0000000a0308bc10 */ /* 0x000fe4000ff1e0ff */
[----:B------:R-:W-:Y:S02]  /*b3b0*/  @!P4 LEA.HI.X.SX32 R5, R5, UR4, 0x1, P1 ;  /* 0x000000040505cc11 */ /* 0x000fe400088f0eff */
[----:B------:R-:W-:Y:S02]  /*b3c0*/  @!P5 LEA.HI.X R7, R7, c[0x0][0x204], R2, 0x2, P2 ;  /* 0x000081000707da11 */ /* 0x000fe400010f1402 */
[----:B------:R-:W-:Y:S02]  /*b3d0*/  @!P3 LEA.HI.X.SX32 R3, R3, UR4, 0x1, P0 ;  /* 0x000000040303bc11 */ /* 0x000fe400080f0eff */
[----:B------:R-:W-:Y:S01]  /*b3e0*/  @!P4 LEA R4, P1, R0, c[0x0][0x200], 0x2 ;  /* 0x000080000004ca11 */ /* 0x000fe200078210ff */
[----:B------:R2:W-:Y:S01]  /*b3f0*/  @!P5 STG.E [R6.64], R13 ;  /* 0x0000000d0600d986 */ /* 0x0005e2000c101910 */
[----:B------:R-:W-:-:S02]  /*b400*/  @!P3 LEA R2, P0, R8, c[0x0][0x200], 0x2 ;  /* 0x000080000802ba11 */ /* 0x000fc400078010ff */
[----:B------:R-:W-:Y:S02]  /*b410*/  @!P4 LEA.HI.X R5, R0, c[0x0][0x204], R5, 0x2, P1 ;  /* 0x000081000005ca11 */ /* 0x000fe400008f1405 */
[----:B------:R-:W-:-:S03]  /*b420*/  @!P3 LEA.HI.X R3, R8, c[0x0][0x204], R3, 0x2, P0 ;  /* 0x000081000803ba11 */ /* 0x000fc600000f1403 */
[----:B------:R2:W-:Y:S04]  /*b430*/  @!P4 STG.E [R4.64], R12 ;  /* 0x0000000c0400c986 */ /* 0x0005e8000c101910 */
[----:B------:R2:W-:Y:S02]  /*b440*/  @!P3 STG.E [R2.64], R9 ;  /* 0x000000090200b986 */ /* 0x0005e4000c101910 */
.L_x_11:
[----:B--234-:R-:W-:Y:S05]  /*b450*/  BSYNC B0 ;  /* 0x0000000000007941 */ /* 0x01cfea0003800000 */
.L_x_10:
[----:B------:R-:W2:Y:S04]  /*b460*/  LDL.LU.64 R4, [R1+0x38] ;  /* 0x0000380001047983 */ /* 0x000ea80000300a00 */
[----:B------:R-:W3:Y:S01]  /*b470*/  S2R R8, SR_CTAID.Z ;  /* 0x0000000000087919 */ /* 0x000ee20000002700 */
[----:B------:R-:W-:Y:S01]  /*b480*/  LEA.HI R0, R16, R15, RZ, 0x3 ;  /* 0x0000000f10007211 */ /* 0x000fe200078f18ff */
[----:B------:R-:W-:-:S02]  /*b490*/  USHF.R.S32.HI UR6, URZ, 0x1f, UR11 ;  /* 0x0000001f3f067899 */ /* 0x000fc4000801140b */
[----:B------:R4:W5:Y:S01]  /*b4a0*/  LDL.64 R12, [R1+0x18] ;  /* 0x00001800010c7983 */ /* 0x0009620000100a00 */
[----:B------:R-:W-:Y:S01]  /*b4b0*/  SHF.R.S32.HI R10, RZ, 0x3, R0 ;  /* 0x00000003ff0a7819 */ /* 0x000fe20000011400 */
[----:B------:R-:W-:Y:S01]  /*b4c0*/  ULDC.64 UR4, c[0x0][0x1f0] ;  /* 0x00007c0000047ab9 */ /* 0x000fe20000000a00 */
[----:B------:R-:W-:Y:S01]  /*b4d0*/  BSSY B0, `(.L_x_12) ;  /* 0x0000012000007945 */ /* 0x000fe20003800000 */
[----:B------:R-:W-:-:S04]  /*b4e0*/  UIMAD UR4, UR6, UR4, URZ ;  /* 0x00000004060472a4 */ /* 0x000fc8000f8e023f */
[----:B------:R-:W-:Y:S01]  /*b4f0*/  UIMAD UR4, UR11, UR5, UR4 ;  /* 0x000000050b0472a4 */ /* 0x000fe2000f8e0204 */
[----:B--2---:R-:W-:-:S04]  /*b500*/  IADD3 R2, P0, R4, UR14, RZ ;  /* 0x0000000e04027c10 */ /* 0x004fc8000ff1e0ff */
[----:B------:R-:W-:Y:S02]  /*b510*/  IADD3.X R3, R5, UR7, RZ, P0, !PT ;  /* 0x0000000705037c10 */ /* 0x000fe400087fe4ff */
[----:B------:R-:W-:-:S03]  /*b520*/  ISETP.GE.AND P0, PT, R10, UR12, PT ;  /* 0x0000000c0a007c0c */ /* 0x000fc6000bf06270 */
[----:B---3--:R-:W-:-:S05]  /*b530*/  IMAD.WIDE.U32 R8, R8, c[0x0][0x1f0], R2 ;  /* 0x00007c0008087a25 */ /* 0x008fca00078e0002 */
[----:B------:R-:W-:-:S05]  /*b540*/  IADD3 R7, R9, UR4, RZ ;  /* 0x0000000409077c10 */ /* 0x000fca000fffe0ff */
[----:B------:R-:W-:Y:S05]  /*b550*/  @P0 BRA `(.L_x_13) ;  /* 0x0000009000000947 */ /* 0x000fea0003800000 */
[----:B----4-:R-:W-:Y:S01]  /*b560*/  MOV R6, R8 ;  /* 0x0000000800067202 */ /* 0x010fe20000000f00 */
[----:B-----5:R-:W-:-:S04]  /*b570*/  IMAD R0, R13, c[0x0][0x1e8], RZ ;  /* 0x00007a000d007a24 */ /* 0x020fc800078e02ff */
[----:B------:R-:W-:-:S04]  /*b580*/  IMAD.WIDE.U32 R2, R12, c[0x0][0x1e8], R6 ;  /* 0x00007a000c027a25 */ /* 0x000fc800078e0006 */
[----:B------:R-:W-:Y:S01]  /*b590*/  IMAD R0, R12, c[0x0][0x1ec], R0 ;  /* 0x00007b000c007a24 */ /* 0x000fe200078e0200 */
[----:B------:R-:W-:-:S04]  /*b5a0*/  LEA R4, P0, R2, c[0x0][0x1d0], 0x1 ;  /* 0x0000740002047a11 */ /* 0x000fc800078008ff */
[----:B------:R-:W-:-:S04]  /*b5b0*/  IADD3 R0, R3, R0, RZ ;  /* 0x0000000003007210 */ /* 0x000fc80007ffe0ff */
[----:B------:R-:W-:-:S05]  /*b5c0*/  LEA.HI.X R5, R2, c[0x0][0x1d4], R0, 0x1, P0 ;  /* 0x0000750002057a11 */ /* 0x000fca00000f0c00 */
[----:B------:R2:W-:Y:S04]  /*b5d0*/  STG.E.128 [R4.64], R24 ;  /* 0x0000001804007986 */ /* 0x0005e8000c101d10 */
[----:B-1----:R2:W-:Y:S02]  /*b5e0*/  STG.E.128 [R4.64+0x80], R20 ;  /* 0x0000801404007986 */ /* 0x0025e4000c101d10 */
.L_x_13:
[----:B----4-:R-:W-:Y:S05]  /*b5f0*/  BSYNC B0 ;  /* 0x0000000000007941 */ /* 0x010fea0003800000 */
.L_x_12:
[----:B------:R-:W-:Y:S01]  /*b600*/  IADD3 R0, R10, 0x10, RZ ;  /* 0x000000100a007810 */ /* 0x000fe20007ffe0ff */
[----:B------:R-:W-:Y:S03]  /*b610*/  BSSY B0, `(.L_x_14) ;  /* 0x000000f000007945 */ /* 0x000fe60003800000 */
[----:B------:R-:W-:-:S13]  /*b620*/  ISETP.GE.AND P0, PT, R0, UR12, PT ;  /* 0x0000000c00007c0c */ /* 0x000fda000bf06270 */
[----:B------:R-:W-:Y:S05]  /*b630*/  @P0 BRA `(.L_x_15) ;  /* 0x000000c000000947 */ /* 0x000fea0003800000 */
[----:B--2--5:R-:W-:Y:S01]  /*b640*/  IADD3 R4, P0, R12, 0x10, RZ ;  /* 0x000000100c047810 */ /* 0x024fe20007f1e0ff */
[----:B------:R-:W-:Y:S01]  /*b650*/  IMAD.MOV.U32 R2, RZ, RZ, R8 ;  /* 0x000000ffff027224 */ /* 0x000fe200078e0008 */
[----:B------:R-:W-:-:S03]  /*b660*/  MOV R3, R7 ;  /* 0x0000000700037202 */ /* 0x000fc60000000f00 */
[----:B------:R-:W-:Y:S02]  /*b670*/  IMAD.X R0, RZ, RZ, R13, P0 ;  /* 0x000000ffff007224 */ /* 0x000fe400000e060d */
[----:B------:R-:W-:-:S04]  /*b680*/  IMAD.WIDE.U32 R2, R4, c[0x0][0x1e8], R2 ;  /* 0x00007a0004027a25 */ /* 0x000fc800078e0002 */
[----:B------:R-:W-:-:S04]  /*b690*/  IMAD R0, R0, c[0x0][0x1e8], RZ ;  /* 0x00007a0000007a24 */ /* 0x000fc800078e02ff */
[----:B------:R-:W-:Y:S01]  /*b6a0*/  IMAD R0, R4, c[0x0][0x1ec], R0 ;  /* 0x00007b0004007a24 */ /* 0x000fe200078e0200 */
[----:B------:R-:W-:-:S04]  /*b6b0*/  LEA R4, P0, R2, c[0x0][0x1d0], 0x1 ;  /* 0x0000740002047a11 */ /* 0x000fc800078008ff */
[----:B------:R-:W-:-:S04]  /*b6c0*/  IADD3 R0, R3, R0, RZ ;  /* 0x0000000003007210 */ /* 0x000fc80007ffe0ff */
[----:B------:R-:W-:-:S05]  /*b6d0*/  LEA.HI.X R5, R2, c[0x0][0x1d4], R0, 0x1, P0 ;  /* 0x0000750002057a11 */ /* 0x000fca00000f0c00 */
[----:B------:R2:W-:Y:S04]  /*b6e0*/  STG.E.128 [R4.64], R32 ;  /* 0x0000002004007986 */ /* 0x0005e8000c101d10 */
[----:B-1----:R2:W-:Y:S02]  /*b6f0*/  STG.E.128 [R4.64+0x80], R28 ;  /* 0x0000801c04007986 */ /* 0x0025e4000c101d10 */
.L_x_15:
[----:B------:R-:W-:Y:S05]  /*b700*/  BSYNC B0 ;  /* 0x0000000000007941 */ /* 0x000fea0003800000 */
.L_x_14:
[----:B------:R-:W3:Y:S01]  /*b710*/  LDL.LU R0, [R1+0x44] ;  /* 0x0000440001007983 */ /* 0x000ee20000300800 */
[----:B------:R-:W-:Y:S01]  /*b720*/  BSSY B0, `(.L_x_16) ;  /* 0x000000f000007945 */ /* 0x000fe20003800000 */
[----:B---3--:R-:W-:-:S13]  /*b730*/  ISETP.GE.AND P0, PT, R0, UR12, PT ;  /* 0x0000000c00007c0c */ /* 0x008fda000bf06270 */
        /* <DEDUP_REMOVED lines=13> */
.L_x_17:
[----:B------:R-:W-:Y:S05]  /*b810*/  BSYNC B0 ;  /* 0x0000000000007941 */ /* 0x000fea0003800000 */
.L_x_16:
        /* <DEDUP_REMOVED lines=16> */
.L_x_19:
[----:B------:R-:W-:Y:S05]  /*b920*/  BSYNC B0 ;  /* 0x0000000000007941 */ /* 0x000fea0003800000 */
.L_x_18:
        /* <DEDUP_REMOVED lines=14> */
[----:B-1----:R1:W-:Y:S04]  /*ba10*/  STG.E.128 [R4.64], R56 ;  /* 0x0000003804007986 */ /* 0x0023e8000c101d10 */
[----:B------:R1:W-:Y:S02]  /*ba20*/  STG.E.128 [R4.64+0x80], R52 ;  /* 0x0000803404007986 */ /* 0x0003e4000c101d10 */
.L_x_21:
[----:B------:R-:W-:Y:S05]  /*ba30*/  BSYNC B0 ;  /* 0x0000000000007941 */ /* 0x000fea0003800000 */
.L_x_20:
[----:B------:R-:W3:Y:S01]  /*ba40*/  LDL.LU R0, [R1+0x50] ;  /* 0x0000500001007983 */ /* 0x000ee20000300800 */
[----:B------:R-:W-:Y:S01]  /*ba50*/  BSSY B0, `(.L_x_22) ;  /* 0x000000f000007945 */ /* 0x000fe20003800000 */
[----:B---3--:R-:W-:-:S13]  /*ba60*/  ISETP.GE.AND P0, PT, R0, UR12, PT ;  /* 0x0000000c00007c0c */ /* 0x008fda000bf06270 */
[----:B------:R-:W-:Y:S05]  /*ba70*/  @P0 BRA `(.L_x_23) ;  /* 0x000000c000000947 */ /* 0x000fea0003800000 */
[----:B-12--5:R-:W-:Y:S01]  /*ba80*/  IADD3 R4, P0, R12, 0x50, RZ ;  /* 0x000000500c047810 */ /* 0x026fe20007f1e0ff */
        /* <DEDUP_REMOVED lines=10> */
[----:B------:R1:W-:Y:S02]  /*bb30*/  STG.E.128 [R4.64+0x80], R60 ;  /* 0x0000803c04007986 */ /* 0x0003e4000c101d10 */
.L_x_23:
[----:B------:R-:W-:Y:S05]  /*bb40*/  BSYNC B0 ;  /* 0x0000000000007941 */ /* 0x000fea0003800000 */
.L_x_22:
        /* <DEDUP_REMOVED lines=16> */
.L_x_25:
[----:B------:R-:W-:Y:S05]  /*bc50*/  BSYNC B0 ;  /* 0x0000000000007941 */ /* 0x000fea0003800000 */
.L_x_24:
[----:B------:R-:W3:Y:S02]  /*bc60*/  LDL.LU R0, [R1+0x48] ;  /* 0x0000480001007983 */ /* 0x000ee40000300800 */
[----:B---3--:R-:W-:-:S13]  /*bc70*/  ISETP.GE.AND P0, PT, R0, UR12, PT ;  /* 0x0000000c00007c0c */ /* 0x008fda000bf06270 */
[----:B------:R-:W-:Y:S05]  /*bc80*/  @P0 EXIT ;  /* 0x000000000000094d */ /* 0x000fea0003800000 */
[----:B-----5:R-:W-:Y:S01]  /*bc90*/  IADD3 R6, P0, R12, 0x70, RZ ;  /* 0x000000700c067810 */ /* 0x020fe20007f1e0ff */
[----:B------:R-:W-:Y:S01]  /*bca0*/  IMAD.MOV.U32 R2, RZ, RZ, R8 ;  /* 0x000000ffff027224 */ /* 0x000fe200078e0008 */
[----:B------:R-:W-:-:S03]  /*bcb0*/  MOV R3, R7 ;  /* 0x0000000700037202 */ /* 0x000fc60000000f00 */
[----:B------:R-:W-:Y:S02]  /*bcc0*/  IMAD.X R0, RZ, RZ, R13, P0 ;  /* 0x000000ffff007224 */ /* 0x000fe400000e060d */
[----:B-12---:R-:W-:-:S04]  /*bcd0*/  IMAD.WIDE.U32 R4, R6, c[0x0][0x1e8], R2 ;  /* 0x00007a0006047a25 */ /* 0x006fc800078e0002 */
[----:B------:R-:W-:Y:S01]  /*bce0*/  IMAD R0, R0, c[0x0][0x1e8], RZ ;  /* 0x00007a0000007a24 */ /* 0x000fe200078e02ff */
[----:B------:R-:W-:-:S03]  /*bcf0*/  LEA R2, P0, R4, c[0x0][0x1d0], 0x1 ;  /* 0x0000740004027a11 */ /* 0x000fc600078008ff */
[----:B------:R-:W-:-:S05]  /*bd00*/  IMAD R0, R6, c[0x0][0x1ec], R0 ;  /* 0x00007b0006007a24 */ /* 0x000fca00078e0200 */
[----:B------:R-:W-:-:S04]  /*bd10*/  IADD3 R0, R5, R0, RZ ;  /* 0x0000000005007210 */ /* 0x000fc80007ffe0ff */
[----:B------:R-:W-:-:S05]  /*bd20*/  LEA.HI.X R3, R4, c[0x0][0x1d4], R0, 0x1, P0 ;  /* 0x0000750004037a11 */ /* 0x000fca00000f0c00 */
[----:B------:R-:W-:Y:S04]  /*bd30*/  STG.E.128 [R2.64], R80 ;  /* 0x0000005002007986 */ /* 0x000fe8000c101d10 */
[----:B------:R-:W-:Y:S01]  /*bd40*/  STG.E.128 [R2.64+0x80], R76 ;  /* 0x0000804c02007986 */ /* 0x000fe2000c101d10 */
[----:B------:R-:W-:Y:S05]  /*bd50*/  EXIT ;  /* 0x000000000000794d */ /* 0x000fea0003800000 */
.L_x_2:
[----:B------:R-:W-:Y:S01]  /*bd60*/  UISETP.NE.AND UP4, UPT, UR9, -0x1, UPT ;  /* 0xffffffff0900788c */ /* 0x000fe2000bf85270 */
[----:B------:R-:W-:Y:S01]  /*bd70*/  SHF.R.S32.HI R8, RZ, 0x1f, R154 ;  /* 0x0000001fff087819 */ /* 0x000fe2000001149a */
[----:B------:R-:W-:Y:S01]  /*bd80*/  ULDC.64 UR6, c[0x0][0x1e8] ;  /* 0x00007a0000067ab9 */ /* 0x000fe20000000a00 */
[----:B------:R-:W1:Y:S01]  /*bd90*/  S2R R12, SR_CTAID.Z ;  /* 0x00000000000c7919 */ /* 0x000e620000002700 */
[----:B------:R-:W-:Y:S01]  /*bda0*/  ULDC.64 UR4, c[0x0][0x1e0] ;  /* 0x0000780000047ab9 */ /* 0x000fe20000000a00 */
[----:B------:R-:W-:Y:S01]  /*bdb0*/  LEA.HI R8, R8, R154, RZ, 0x3 ;  /* 0x0000009a08087211 */ /* 0x000fe200078f18ff */
[----:B------:R-:W-:Y:S01]  /*bdc0*/  ULDC.U8 UR20, c[0x0][0x328] ;  /* 0x0000ca0000147ab9 */ /* 0x000fe20000000000 */
[----:B------:R-:W2:Y:S01]  /*bdd0*/  S2R R6, SR_CTAID.X ;  /* 0x0000000000067919 */ /* 0x000ea20000002500 */
[----:B------:R-:W-:Y:S01]  /*bde0*/  USHF.R.S32.HI UR14, URZ, 0x1f, UR11 ;  /* 0x0000001f3f0e7899 */ /* 0x000fe2000801140b */
[----:B------:R-:W-:Y:S01]  /*bdf0*/  LOP3.LUT R0, R8, 0x1ffffff8, RZ, 0xc0, !PT ;  /* 0x1ffffff808007812 */ /* 0x000fe200078ec0ff */
[----:B------:R-:W-:Y:S01]  /*be00*/  UISETP.NE.AND UP3, UPT, UR20, URZ, UPT ;  /* 0x0000003f1400728c */ /* 0x000fe2000bf65270 */
[----:B------:R-:W-:Y:S01]  /*be10*/  SHF.R.S32.HI R8, RZ, 0x3, R8 ;  /* 0x00000003ff087819 */ /* 0x000fe20000011408 */
[----:B------:R-:W-:Y:S01]  /*be20*/  @UP4 UIMAD.WIDE.U32 UR18, UR9, UR6, URZ ;  /* 0x00000006091242a5 */ /* 0x000fe2000f8e003f */
[----:B------:R-:W-:Y:S01]  /*be30*/  BSSY B0, `(.L_x_26) ;  /* 0x000003a000007945 */ /* 0x000fe20003800000 */
[----:B------:R-:W-:Y:S01]  /*be40*/  @!UP4 USHF.R.S32.HI UR21, URZ, 0x1f, UR10 ;  /* 0x0000001f3f15c899 */ /* 0x000fe2000801140a */
[----:B------:R-:W-:Y:S01]  /*be50*/  IMAD.IADD R0, R154, 0x1, -R0 ;  /* 0x000000019a007824 */ /* 0x000fe200078e0a00 */
[----:B------:R-:W-:Y:S01]  /*be60*/  @UP4 UIMAD UR7, UR9, UR7, UR19 ;  /* 0x00000007090742a4 */ /* 0x000fe2000f8e0213 */
[----:B------:R-:W-:Y:S01]  /*be70*/  SHF.R.S32.HI R9, RZ, 0x1f, R8 ;  /* 0x0000001fff097819 */ /* 0x000fe20000011408 */
[----:B------:R-:W-:Y:S01]  /*be80*/  @!UP4 UIMAD UR21, UR21, UR4, URZ ;  /* 0x000000041515c2a4 */ /* 0x000fe2000f8e023f */
[----:B------:R-:W-:Y:S01]  /*be90*/  IMAD.SHL.U32 R0, R0, 0x8, RZ ;  /* 0x0000000800007824 */ /* 0x000fe200078e00ff */
[----:B------:R-:W-:-:S02]  /*bea0*/  ULDC.U8 UR19, c[0x0][0x329] ;  /* 0x0000ca4000137ab9 */ /* 0x000fc40000000000 */
[----:B------:R-:W-:Y:S02]  /*beb0*/  UISETP.NE.AND UP1, UPT, UR19, URZ, UPT ;  /* 0x0000003f1300728c */ /* 0x000fe4000bf25270 */
[----:B------:R-:W-:Y:S02]  /*bec0*/  @!UP4 UIMAD.WIDE.U32 UR22, UR10, UR4, URZ ;  /* 0x000000040a16c2a5 */ /* 0x000fe4000f8e003f */
[----:B------:R-:W-:Y:S02]  /*bed0*/  @!UP4 UIMAD UR21, UR10, UR5, UR21 ;  /* 0x000000050a15c2a4 */ /* 0x000fe4000f8e0215 */
[----:B------:R-:W-:Y:S02]  /*bee0*/  UISETP.NE.OR UP2, UPT, UR19, URZ, !UP3 ;  /* 0x0000003f1300728c */ /* 0x000fe4000df45670 */
[----:B------:R-:W-:Y:S01]  /*bef0*/  ULDC.64 UR4, c[0x0][0x1f0] ;  /* 0x00007c0000047ab9 */ /* 0x000fe20000000a00 */
[----:B--2---:R-:W-:Y:S01]  /*bf00*/  IMAD.WIDE R6, R6, 0x80, R8 ;  /* 0x0000008006067825 */ /* 0x004fe200078e0208 */
[----:B------:R-:W-:-:S02]  /*bf10*/  UIMAD UR4, UR14, UR4, URZ ;  /* 0x000000040e0472a4 */ /* 0x000fc4000f8e023f */
[----:B------:R-:W-:Y:S02]  /*bf20*/  ULDC UR13, c[0x0][0x214] ;  /* 0x00008500000d7ab9 */ /* 0x000fe40000000800 */
[----:B------:R-:W-:Y:S02]  /*bf30*/  @UP1 ULDC UR14, c[0x0][0x210] ;  /* 0x00008400000e1ab9 */ /* 0x000fe40000000800 */
[----:B------:R-:W-:Y:S02]  /*bf40*/  ULDC UR8, c[0x0][0x234] ;  /* 0x00008d0000087ab9 */ /* 0x000fe40000000800 */
[----:B------:R-:W-:Y:S02]  /*bf50*/  @UP1 UIMAD UR14, UR14, UR13, URZ ;  /* 0x0000000d0e0e12a4 */ /* 0x000fe4000f8e023f */
[----:B------:R-:W-:Y:S02]  /*bf60*/  UISETP.NE.OR UP0, UPT, UR9, -0x1, UP2 ;  /* 0xffffffff0900788c */ /* 0x000fe40009705670 */
[----:B------:R-:W-:-:S02]  /*bf70*/  @!UP1 USEL UR14, UR13, UR8, !UP3 ;  /* 0x000000080d0e9287 */ /* 0x000fc4000d800000 */
[----:B------:R-:W-:Y:S02]  /*bf80*/  ULDC UR6, c[0x0][0x1c0] ;  /* 0x0000700000067ab9 */ /* 0x000fe40000000800 */
[----:B------:R-:W-:Y:S02]  /*bf90*/  @UP1 UMOV UR19, 0x1 ;  /* 0x0000000100131882 */ /* 0x000fe40000000000 */
[----:B------:R-:W-:Y:S02]  /*bfa0*/  @!UP1 UIMAD UR19, UR14, UR6, URZ ;  /* 0x000000060e1392a4 */ /* 0x000fe4000f8e023f */
[----:B------:R-:W-:Y:S02]  /*bfb0*/  @!UP4 UMOV UR18, UR22 ;  /* 0x000000160012cc82 */ /* 0x000fe40008000000 */
[----:B------:R-:W-:Y:S01]  /*bfc0*/  @!UP4 UIADD3 UR7, UR23, UR21, URZ ;  /* 0x000000151707c290 */ /* 0x000fe2000fffe03f */
[----:B------:R-:W-:Y:S01]  /*bfd0*/  IADD3 R2, P0, R0, UR18, RZ ;  /* 0x0000001200027c10 */ /* 0x000fe2000ff1e0ff */
[----:B------:R-:W-:-:S02]  /*bfe0*/  UIADD3 UR15, -UR12, UR15, URZ ;  /* 0x0000000f0c0f7290 */ /* 0x000fc4000fffe13f */
[----:B------:R-:W-:Y:S02]  /*bff0*/  UIMAD UR19, UR10, UR19, URZ ;  /* 0x000000130a1372a4 */ /* 0x000fe4000f8e023f */
[----:B------:R-:W-:Y:S01]  /*c000*/  @!UP0 UIMAD UR9, UR10, UR13, URZ ;  /* 0x0000000d0a0982a4 */ /* 0x000fe2000f8e023f */
[----:B------:R-:W-:Y:S01]  /*c010*/  LEA.HI.X.SX32 R3, R0, UR7, 0x1, P0 ;  /* 0x0000000700037c11 */ /* 0x000fe200080f0eff */
[----:B------:R-:W-:Y:S01]  /*c020*/  @UP1 ULDC UR20, c[0x0][0x210] ;  /* 0x0000840000141ab9 */ /* 0x000fe20000000800 */
[----:B------:R-:W-:Y:S01]  /*c030*/  ISETP.GE.AND P0, PT, R8, UR15, PT ;  /* 0x0000000f08007c0c */ /* 0x000fe2000bf06270 */
[----:B------:R-:W-:Y:S02]  /*c040*/  USEL UR19, UR19, URZ, UP2 ;  /* 0x0000003f13137287 */ /* 0x000fe40009000000 */
[----:B------:R-:W-:Y:S01]  /*c050*/  @!UP1 UMOV UR20, 0x1 ;  /* 0x0000000100149882 */ /* 0x000fe20000000000 */
[----:B-1----:R-:W-:Y:S01]  /*c060*/  IMAD.WIDE.U32 R12, R12, c[0x0][0x1f0], R2 ;  /* 0x00007c000c0c7a25 */ /* 0x002fe200078e0002 */
[----:B------:R-:W-:-:S02]  /*c070*/  UIMAD UR12, UR12, UR20, URZ ;  /* 0x000000140c0c72a4 */ /* 0x000fc4000f8e023f */
[----:B------:R-:W-:Y:S02]  /*c080*/  UIMAD UR19, UR11, UR14, UR19 ;  /* 0x0000000e0b1372a4 */ /* 0x000fe4000f8e0213 */
[----:B------:R-:W-:Y:S02]  /*c090*/  UMOV UR24, URZ ;  /* 0x0000003f00187c82 */ /* 0x000fe40008000000 */
[----:B------:R-:W-:Y:S02]  /*c0a0*/  @!UP2 UMOV UR24, UR9 ;  /* 0x000000090018ac82 */ /* 0x000fe40008000000 */
[----:B------:R-:W-:Y:S02]  /*c0b0*/  UIMAD UR4, UR11, UR5, UR4 ;  /* 0x000000050b0472a4 */ /* 0x000fe4000f8e0204 */
[----:B------:R-:W-:Y:S02]  /*c0c0*/  UMOV UR25, URZ ;  /* 0x0000003f00197c82 */ /* 0x000fe40008000000 */
[----:B------:R-:W-:-:S02]  /*c0d0*/  USHF.R.S32.HI UR6, URZ, 0x1f, UR12 ;  /* 0x0000001f3f067899 */ /* 0x000fc4000801140c */
[----:B------:R-:W-:Y:S01]  /*c0e0*/  @!UP2 USHF.R.S32.HI UR25, URZ, 0x1f, UR9 ;  /* 0x0000001f3f19a899 */ /* 0x000fe20008011409 */
[----:B------:R-:W-:Y:S01]  /*c0f0*/  IADD3 R11, R13, UR4, RZ ;  /* 0x000000040d0b7c10 */ /* 0x000fe2000fffe0ff */
[----:B------:R-:W-:Y:S02]  /*c100*/  USHF.R.S32.HI UR7, URZ, 0x1f, UR19 ;  /* 0x0000001f3f077899 */ /* 0x000fe40008011413 */
[----:B------:R-:W-:-:S04]  /*c110*/  UIADD3 UR12, UP1, UP0, UR12, UR24, UR19 ;  /* 0x000000180c0c7290 */ /* 0x000fc8000f83e013 */
[----:B------:R-:W-:Y:S01]  /*c120*/  UIADD3.X UR6, UR6, UR25, UR7, UP1, UP0 ;  /* 0x0000001906067290 */ /* 0x000fe20008fe0407 */
[----:B------:R-:W-:Y:S06]  /*c130*/  @P0 BRA `(.L_x_27) ;  /* 0x0000009000000947 */ /* 0x000fec0003800000 */
[----:B------:R-:W-:Y:S01]  /*c140*/  MOV R10, R12 ;  /* 0x0000000c000a7202 */ /* 0x000fe20000000f00 */
[----:B------:R-:W-:-:S04]  /*c150*/  IMAD R0, R7, c[0x0][0x1e8], RZ ;  /* 0x00007a0007007a24 */ /* 0x000fc800078e02ff */
[----:B------:R-:W-:-:S04]  /*c160*/  IMAD.WIDE.U32 R2, R6, c[0x0][0x1e8], R10 ;  /* 0x00007a0006027a25 */ /* 0x000fc800078e000a */
[----:B------:R-:W-:Y:S01]  /*c170*/  IMAD R0, R6, c[0x0][0x1ec], R0 ;  /* 0x00007b0006007a24 */ /* 0x000fe200078e0200 */
[----:B------:R-:W-:-:S04]  /*c180*/  LEA R4, P0, R2, c[0x0][0x1d0], 0x1 ;  /* 0x0000740002047a11 */ /* 0x000fc800078008ff */
[----:B------:R-:W-:-:S04]  /*c190*/  IADD3 R0, R0, R3, RZ ;  /* 0x0000000300007210 */ /* 0x000fc80007ffe0ff */
[----:B------:R-:W-:-:S05]  /*c1a0*/  LEA.HI.X R5, R2, c[0x0][0x1d4], R0, 0x1, P0 ;  /* 0x0000750002057a11 */ /* 0x000fca00000f0c00 */
[----:B------:R1:W-:Y:S04]  /*c1b0*/  STG.E.128 [R4.64], RZ ;  /* 0x000000ff04007986 */ /* 0x0003e8000c101d10 */
[----:B------:R1:W-:Y:S02]  /*c1c0*/  STG.E.128 [R4.64+0x80], RZ ;  /* 0x000080ff04007986 */ /* 0x0003e4000c101d10 */
.L_x_27:
[----:B------:R-:W-:Y:S05]  /*c1d0*/  BSYNC B0 ;  /* 0x0000000000007941 */ /* 0x000fea0003800000 */
.L_x_26:
[----:B------:R-:W-:Y:S01]  /*c1e0*/  IADD3 R20, R8, 0x10, RZ ;  /* 0x0000001008147810 */ /* 0x000fe20007ffe0ff */
[----:B------:R-:W-:Y:S03]  /*c1f0*/  BSSY B0, `(.L_x_28) ;  /* 0x000000f000007945 */ /* 0x000fe60003800000 */
[----:B------:R-:W-:-:S13]  /*c200*/  ISETP.GE.AND P0, PT, R20, UR15, PT ;  /* 0x0000000f14007c0c */ /* 0x000fda000bf06270 */
[----:B------:R-:W-:Y:S05]  /*c210*/  @P0 BRA `(.L_x_29) ;  /* 0x000000c000000947 */ /* 0x000fea0003800000 */
[----:B------:R-:W-:Y:S02]  /*c220*/  IADD3 R0, P0, R6, 0x10, RZ ;  /* 0x0000001006007810 */ /* 0x000fe40007f1e0ff */
[----:B------:R-:W-:-:S03]  /*c230*/  MOV R3, R11 ;  /* 0x0000000b00037202 */ /* 0x000fc60000000f00 */
[----:B------:R-:W-:-:S04]  /*c240*/  IMAD.X R2, RZ, RZ, R7, P0 ;  /* 0x000000ffff027224 */ /* 0x000fc800000e0607 */
[----:B-1----:R-:W-:Y:S02]  /*c250*/  IMAD R4, R2, c[0x0][0x1e8], RZ ;  /* 0x00007a0002047a24 */ /* 0x002fe400078e02ff */
[----:B------:R-:W-:-:S04]  /*c260*/  IMAD.MOV.U32 R2, RZ, RZ, R12 ;  /* 0x000000ffff027224 */ /* 0x000fc800078e000c */
[----:B------:R-:W-:-:S04]  /*c270*/  IMAD.WIDE.U32 R2, R0, c[0x0][0x1e8], R2 ;  /* 0x00007a0000027a25 */ /* 0x000fc800078e0002 */
[----:B------:R-:W-:Y:S01]  /*c280*/  IMAD R0, R0, c[0x0][0x1ec], R4 ;  /* 0x00007b0000007a24 */ /* 0x000fe200078e0204 */
[----:B------:R-:W-:-:S04]  /*c290*/  LEA R4, P0, R2, c[0x0][0x1d0], 0x1 ;  /* 0x0000740002047a11 */ /* 0x000fc800078008ff */
[----:B------:R-:W-:-:S04]  /*c2a0*/  IADD3 R0, R0, R3, RZ ;  /* 0x0000000300007210 */ /* 0x000fc80007ffe0ff */
[----:B------:R-:W-:-:S05]  /*c2b0*/  LEA.HI.X R5, R2, c[0x0][0x1d4], R0, 0x1, P0 ;  /* 0x0000750002057a11 */ /* 0x000fca00000f0c00 */
[----:B------:R1:W-:Y:S04]  /*c2c0*/  STG.E.128 [R4.64], RZ ;  /* 0x000000ff04007986 */ /* 0x0003e8000c101d10 */
[----:B------:R1:W-:Y:S02]  /*c2d0*/  STG.E.128 [R4.64+0x80], RZ ;  /* 0x000080ff04007986 */ /* 0x0003e4000c101d10 */
.L_x_29:
[----:B------:R-:W-:Y:S05]  /*c2e0*/  BSYNC B0 ;  /* 0x0000000000007941 */ /* 0x000fea0003800000 */
.L_x_28:
        /* <DEDUP_REMOVED lines=16> */
.L_x_31:
[----:B------:R-:W-:Y:S05]  /*c3f0*/  BSYNC B0 ;  /* 0x0000000000007941 */ /* 0x000fea0003800000 */
.L_x_30:
        /* <DEDUP_REMOVED lines=16> */
.L_x_33:
[----:B------:R-:W-:Y:S05]  /*c500*/  BSYNC B0 ;  /* 0x0000000000007941 */ /* 0x000fea0003800000 */
.L_x_32:
        /* <DEDUP_REMOVED lines=16> */
.L_x_35:
[----:B------:R-:W-:Y:S05]  /*c610*/  BSYNC B0 ;  /* 0x0000000000007941 */ /* 0x000fea0003800000 */
.L_x_34:
        /* <DEDUP_REMOVED lines=16> */
.L_x_37:
[----:B------:R-:W-:Y:S05]  /*c720*/  BSYNC B0 ;  /* 0x0000000000007941 */ /* 0x000fea0003800000 */
.L_x_36:
        /* <DEDUP_REMOVED lines=16> */
.L_x_39:
[----:B------:R-:W-:Y:S05]  /*c830*/  BSYNC B0 ;  /* 0x0000000000007941 */ /* 0x000fea0003800000 */
.L_x_38:
[----:B------:R-:W-:Y:S01]  /*c840*/  IADD3 R15, R8, 0x70, RZ ;  /* 0x00000070080f7810 */ /* 0x000fe20007ffe0ff */
[----:B------:R-:W-:Y:S03]  /*c850*/  BSSY B0, `(.L_x_40) ;  /* 0x000000f000007945 */ /* 0x000fe60003800000 */
[----:B------:R-:W-:-:S13]  /*c860*/  ISETP.GE.AND P0, PT, R15, UR15, PT ;  /* 0x0000000f0f007c0c */ /* 0x000fda000bf06270 */
[----:B------:R-:W-:Y:S05]  /*c870*/  @P0 BRA `(.L_x_41) ;  /* 0x000000c000000947 */ /* 0x000fea0003800000 */
[----:B------:R-:W-:Y:S01]  /*c880*/  IADD3 R0, P0, R6, 0x70, RZ ;  /* 0x0000007006007810 */ /* 0x000fe20007f1e0ff */
[----:B------:R-:W-:Y:S01]  /*c890*/  IMAD.MOV.U32 R2, RZ, RZ, R12 ;  /* 0x000000ffff027224 */ /* 0x000fe200078e000c */
[----:B------:R-:W-:-:S03]  /*c8a0*/  MOV R3, R11 ;  /* 0x0000000b00037202 */ /* 0x000fc60000000f00 */
[----:B------:R-:W-:Y:S02]  /*c8b0*/  IMAD.X R6, RZ, RZ, R7, P0 ;  /* 0x000000ffff067224 */ /* 0x000fe400000e0607 */
[----:B-1----:R-:W-:-:S04]  /*c8c0*/  IMAD.WIDE.U32 R4, R0, c[0x0][0x1e8], R2 ;  /* 0x00007a0000047a25 */ /* 0x002fc800078e0002 */
[----:B------:R-:W-:Y:S01]  /*c8d0*/  IMAD R6, R6, c[0x0][0x1e8], RZ ;  /* 0x00007a0006067a24 */ /* 0x000fe200078e02ff */
[----:B------:R-:W-:-:S03]  /*c8e0*/  LEA R2, P0, R4, c[0x0][0x1d0], 0x1 ;  /* 0x0000740004027a11 */ /* 0x000fc600078008ff */
[----:B------:R-:W-:-:S05]  /*c8f0*/  IMAD R0, R0, c[0x0][0x1ec], R6 ;  /* 0x00007b0000007a24 */ /* 0x000fca00078e0206 */
[----:B------:R-:W-:-:S04]  /*c900*/  IADD3 R0, R0, R5, RZ ;  /* 0x0000000500007210 */ /* 0x000fc80007ffe0ff */
[----:B------:R-:W-:-:S05]  /*c910*/  LEA.HI.X R3, R4, c[0x0][0x1d4], R0, 0x1, P0 ;  /* 0x0000750004037a11 */ /* 0x000fca00000f0c00 */
[----:B------:R1:W-:Y:S04]  /*c920*/  STG.E.128 [R2.64], RZ ;  /* 0x000000ff02007986 */ /* 0x0003e8000c101d10 */
[----:B------:R1:W-:Y:S02]  /*c930*/  STG.E.128 [R2.64+0x80], RZ ;  /* 0x000080ff02007986 */ /* 0x0003e4000c101d10 */
.L_x_41:
[----:B------:R-:W-:Y:S05]  /*c940*/  BSYNC B0 ;  /* 0x0000000000007941 */ /* 0x000fea0003800000 */
.L_x_40:
[----:B------:R-:W-:-:S04]  /*c950*/  LOP3.LUT P6, RZ, R154, 0x7, RZ, 0xc0, !PT ;  /* 0x000000079aff7812 */ /* 0x000fc800078cc0ff */
[----:B------:R-:W-:Y:S02]  /*c960*/  ISETP.GE.OR P2, PT, R8, UR15, P6 ;  /* 0x0000000f08007c0c */ /* 0x000fe4000b746670 */
[----:B------:R-:W-:Y:S02]  /*c970*/  ISETP.GE.OR P1, PT, R20, UR15, P6 ;  /* 0x0000000f14007c0c */ /* 0x000fe4000b726670 */
[----:B------:R-:W-:Y:S02]  /*c980*/  ISETP.GE.OR P5, PT, R19, UR15, P6 ;  /* 0x0000000f13007c0c */ /* 0x000fe4000b7a6670 */
[----:B------:R-:W-:Y:S02]  /*c990*/  ISETP.GE.OR P4, PT, R18, UR15, P6 ;  /* 0x0000000f12007c0c */ /* 0x000fe4000b786670 */
[----:B------:R-:W-:-:S05]  /*c9a0*/  ISETP.GE.OR P3, PT, R17, UR15, P6 ;  /* 0x0000000f11007c0c */ /* 0x000fca000b766670 */
[----:B------:R-:W-:Y:S02]  /*c9b0*/  @!P2 IMAD R0, R8, UR20, RZ ;  /* 0x000000140800ac24 */ /* 0x000fe4000f8e02ff */
[----:B-1----:R-:W-:Y:S02]  /*c9c0*/  @!P2 IMAD.MOV.U32 R5, RZ, RZ, 0x7f800000 ;  /* 0x7f800000ff05a424 */ /* 0x002fe400078e00ff */
[----:B------:R-:W-:Y:S01]  /*c9d0*/  @!P5 IMAD R6, R19, UR20, RZ ;  /* 0x000000141306dc24 */ /* 0x000fe2000f8e02ff */
[----:B------:R-:W-:Y:S01]  /*c9e0*/  @!P2 IADD3 R3, P0, R0, UR12, RZ ;  /* 0x0000000c0003ac10 */ /* 0x000fe2000ff1e0ff */
[----:B------:R-:W-:-:S03]  /*c9f0*/  @!P5 IMAD.MOV.U32 R12, RZ, RZ, 0x7f800000 ;  /* 0x7f800000ff0cd424 */ /* 0x000fc600078e00ff */
[----:B------:R-:W-:Y:S01]  /*ca00*/  @!P2 LEA.HI.X.SX32 R4, R0, UR6, 0x1, P0 ;  /* 0x000000060004ac11 */ /* 0x000fe200080f0eff */
[----:B------:R-:W-:Y:S01]  /*ca10*/  @!P1 IMAD R0, R20, UR20, RZ ;  /* 0x0000001414009c24 */ /* 0x000fe2000f8e02ff */
[----:B------:R-:W-:-:S04]  /*ca20*/  @!P2 LEA R2, P0, R3, c[0x0][0x200], 0x2 ;  /* 0x000080000302aa11 */ /* 0x000fc800078010ff */
[----:B------:R-:W-:Y:S02]  /*ca30*/  @!P2 LEA.HI.X R3, R3, c[0x0][0x204], R4, 0x2, P0 ;  /* 0x000081000303aa11 */ /* 0x000fe400000f1404 */
[----:B------:R-:W-:-:S03]  /*ca40*/  @!P1 IADD3 R4, P0, R0, UR12, RZ ;  /* 0x0000000c00049c10 */ /* 0x000fc6000ff1e0ff */
[----:B------:R1:W-:Y:S02]  /*ca50*/  @!P2 STG.E [R2.64], R5 ;  /* 0x000000050200a986 */ /* 0x0003e4000c101910 */
[----:B-1----:R-:W-:Y:S01]  /*ca60*/  @!P1 LEA.HI.X.SX32 R3, R0, UR6, 0x1, P0 ;  /* 0x0000000600039c11 */ /* 0x002fe200080f0eff */
[----:B------:R-:W-:Y:S01]  /*ca70*/  @!P4 IMAD R5, R18, UR20, RZ ;  /* 0x000000141205cc24 */ /* 0x000fe2000f8e02ff */
[----:B------:R-:W-:Y:S02]  /*ca80*/  @!P1 LEA R2, P2, R4, c[0x0][0x200], 0x2 ;  /* 0x0000800004029a11 */ /* 0x000fe400078410ff */
[----:B------:R-:W-:Y:S02]  /*ca90*/  @!P5 IADD3 R0, P0, R6, UR12, RZ ;  /* 0x0000000c0600dc10 */ /* 0x000fe4000ff1e0ff */
[----:B------:R-:W-:Y:S02]  /*caa0*/  @!P1 LEA.HI.X R3, R4, c[0x0][0x204], R3, 0x2, P2 ;  /* 0x0000810004039a11 */ /* 0x000fe400010f1403 */
[----:B------:R-:W-:-:S02]  /*cab0*/  @!P5 LEA.HI.X.SX32 R6, R6, UR6, 0x1, P0 ;  /* 0x000000060606dc11 */ /* 0x000fc400080f0eff */
[C---:B------:R-:W-:Y:S02]  /*cac0*/  @!P5 LEA R10, P2, R0.reuse, c[0x0][0x200], 0x2 ;  /* 0x00008000000ada11 */ /* 0x040fe400078410ff */
[C---:B------:R-:W-:Y:S02]  /*cad0*/  @!P4 IADD3 R4, P0, R5.reuse, UR12, RZ ;  /* 0x0000000c0504cc10 */ /* 0x040fe4000ff1e0ff */
[----:B------:R-:W-:Y:S01]  /*cae0*/  @!P5 LEA.HI.X R11, R0, c[0x0][0x204], R6, 0x2, P2 ;  /* 0x00008100000bda11 */ /* 0x000fe200010f1406 */
[----:B------:R-:W-:Y:S01]  /*caf0*/  @!P1 IMAD.MOV.U32 R6, RZ, RZ, 0x7f800000 ;  /* 0x7f800000ff069424 */ /* 0x000fe200078e00ff */
[----:B------:R-:W-:Y:S02]  /*cb00*/  ISETP.GE.OR P2, PT, R16, UR15, P6 ;  /* 0x0000000f10007c0c */ /* 0x000fe4000b746670 */
[----:B------:R-:W-:Y:S01]  /*cb10*/  @!P4 LEA.HI.X.SX32 R0, R5, UR6, 0x1, P0 ;  /* 0x000000060500cc11 */ /* 0x000fe200080f0eff */
[----:B------:R-:W-:Y:S01]  /*cb20*/  @!P3 IMAD R5, R17, UR20, RZ ;  /* 0x000000141105bc24 */ /* 0x000fe2000f8e02ff */
[----:B------:R-:W-:Y:S01]  /*cb30*/  @!P4 LEA R8, P0, R4, c[0x0][0x200], 0x2 ;  /* 0x000080000408ca11 */ /* 0x000fe200078010ff */
[----:B------:R1:W-:Y:S01]  /*cb40*/  @!P1 STG.E [R2.64], R6 ;  /* 0x0000000602009986 */ /* 0x0003e2000c101910 */
[----:B------:R-:W-:-:S02]  /*cb50*/  ISETP.GE.OR P1, PT, R14, UR15, P6 ;  /* 0x0000000f0e007c0c */ /* 0x000fc4000b726670 */
[----:B------:R-:W-:Y:S01]  /*cb60*/  @!P4 LEA.HI.X R9, R4, c[0x0][0x204], R0, 0x2, P0 ;  /* 0x000081000409ca11 */ /* 0x000fe200000f1400 */
[----:B------:R2:W-:Y:S01]  /*cb70*/  @!P5 STG.E [R10.64], R12 ;  /* 0x0000000c0a00d986 */ /* 0x0005e2000c101910 */
[----:B------:R-:W-:Y:S02]  /*cb80*/  @!P3 IADD3 R0, P0, R5, UR12, RZ ;  /* 0x0000000c0500bc10 */ /* 0x000fe4000ff1e0ff */
[----:B------:R-:W-:Y:S02]  /*cb90*/  ISETP.GE.OR P6, PT, R15, UR15, P6 ;  /* 0x0000000f0f007c0c */ /* 0x000fe4000b7c6670 */
[----:B-1----:R-:W-:Y:S01]  /*cba0*/  @!P3 LEA.HI.X.SX32 R3, R5, UR6, 0x1, P0 ;  /* 0x000000060503bc11 */ /* 0x002fe200080f0eff */
[----:B------:R-:W-:Y:S01]  /*cbb0*/  @!P2 IMAD R2, R16, UR20, RZ ;  /* 0x000000141002ac24 */ /* 0x000fe2000f8e02ff */
[----:B------:R-:W-:Y:S01]  /*cbc0*/  @!P3 LEA R6, P0, R0, c[0x0][0x200], 0x2 ;  /* 0x000080000006ba11 */ /* 0x000fe200078010ff */
[----:B--2---:R-:W-:-:S03]  /*cbd0*/  @!P3 IMAD.MOV.U32 R10, RZ, RZ, 0x7f800000 ;  /* 0x7f800000ff0ab424 */ /* 0x004fc600078e00ff */
[----:B------:R-:W-:Y:S01]  /*cbe0*/  @!P3 LEA.HI.X R7, R0, c[0x0][0x204], R3, 0x2, P0 ;  /* 0x000081000007ba11 */ /* 0x000fe200000f1403 */
[----:B------:R-:W-:Y:S01]  /*cbf0*/  @!P1 IMAD R3, R14, UR20, RZ ;  /* 0x000000140e039c24 */ /* 0x000fe2000f8e02ff */
[----:B------:R-:W-:-:S04]  /*cc00*/  @!P2 IADD3 R0, P0, R2, UR12, RZ ;  /* 0x0000000c0200ac10 */ /* 0x000fc8000ff1e0ff */
[----:B------:R-:W-:Y:S02]  /*cc10*/  @!P2 LEA.HI.X.SX32 R2, R2, UR6, 0x1, P0 ;  /* 0x000000060202ac11 */ /* 0x000fe400080f0eff */
[----:B------:R-:W-:-:S04]  /*cc20*/  @!P2 LEA R4, P0, R0, c[0x0][0x200], 0x2 ;  /* 0x000080000004aa11 */ /* 0x000fc800078010ff */
[----:B------:R-:W-:Y:S02]  /*cc30*/  @!P2 LEA.HI.X R5, R0, c[0x0][0x204], R2, 0x2, P0 ;  /* 0x000081000005aa11 */ /* 0x000fe400000f1402 */
[----:B------:R-:W-:-:S04]  /*cc40*/  @!P1 IADD3 R0, P0, R3, UR12, RZ ;  /* 0x0000000c03009c10 */ /* 0x000fc8000ff1e0ff */
[----:B------:R-:W-:Y:S02]  /*cc50*/  @!P1 LEA.HI.X.SX32 R3, R3, UR6, 0x1, P0 ;  /* 0x0000000603039c11 */ /* 0x000fe400080f0eff */
[----:B------:R-:W-:-:S04]  /*cc60*/  @!P1 LEA R2, P0, R0, c[0x0][0x200], 0x2 ;  /* 0x0000800000029a11 */ /* 0x000fc800078010ff */
[----:B------:R-:W-:Y:S01]  /*cc70*/  @!P1 LEA.HI.X R3, R0, c[0x0][0x204], R3, 0x2, P0 ;  /* 0x0000810000039a11 */ /* 0x000fe200000f1403 */
[----:B------:R-:W-:-:S05]  /*cc80*/  @!P4 IMAD.MOV.U32 R0, RZ, RZ, 0x7f800000 ;  /* 0x7f800000ff00c424 */ /* 0x000fca00078e00ff */
[----:B------:R1:W-:Y:S04]  /*cc90*/  @!P4 STG.E [R8.64], R0 ;  /* 0x000000000800c986 */ /* 0x0003e8000c101910 */
[----:B------:R2:W-:Y:S01]  /*cca0*/  @!P3 STG.E [R6.64], R10 ;  /* 0x0000000a0600b986 */ /* 0x0005e2000c101910 */
[----:B-1----:R-:W-:Y:S02]  /*ccb0*/  @!P2 IMAD.MOV.U32 R8, RZ, RZ, 0x7f800000 ;  /* 0x7f800000ff08a424 */ /* 0x002fe400078e00ff */
[----:B------:R-:W-:-:S03]  /*ccc0*/  @!P1 IMAD.MOV.U32 R0, RZ, RZ, 0x7f800000 ;  /* 0x7f800000ff009424 */ /* 0x000fc600078e00ff */
[----:B------:R2:W-:Y:S04]  /*ccd0*/  @!P2 STG.E [R4.64], R8 ;  /* 0x000000080400a986 */ /* 0x0005e8000c101910 */
[----:B------:R2:W-:Y:S01]  /*cce0*/  @!P1 STG.E [R2.64], R0 ;  /* 0x0000000002009986 */ /* 0x0005e2000c101910 */
[----:B------:R-:W-:Y:S05]  /*ccf0*/  @P6 EXIT ;  /* 0x000000000000694d */ /* 0x000fea0003800000 */
[----:B--2---:R-:W-:-:S05]  /*cd00*/  IMAD R0, R15, UR20, RZ ;  /* 0x000000140f007c24 */ /* 0x004fca000f8e02ff */
[----:B------:R-:W-:-:S04]  /*cd10*/  IADD3 R3, P0, R0, UR12, RZ ;  /* 0x0000000c00037c10 */ /* 0x000fc8000ff1e0ff */
[----:B------:R-:W-:Y:S02]  /*cd20*/  LEA.HI.X.SX32 R0, R0, UR6, 0x1, P0 ;  /* 0x0000000600007c11 */ /* 0x000fe400080f0eff */
[----:B------:R-:W-:-:S04]  /*cd30*/  LEA R2, P0, R3, c[0x0][0x200], 0x2 ;  /* 0x0000800003027a11 */ /* 0x000fc800078010ff */
[----:B------:R-:W-:Y:S01]  /*cd40*/  LEA.HI.X R3, R3, c[0x0][0x204], R0, 0x2, P0 ;  /* 0x0000810003037a11 */ /* 0x000fe200000f1400 */
[----:B------:R-:W-:-:S05]  /*cd50*/  IMAD.MOV.U32 R0, RZ, RZ, 0x7f800000 ;  /* 0x7f800000ff007424 */ /* 0x000fca00078e00ff */
[----:B------:R-:W-:Y:S01]  /*cd60*/  STG.E [R2.64], R0 ;  /* 0x0000000002007986 */ /* 0x000fe2000c101910 */
[----:B------:R-:W-:Y:S05]  /*cd70*/  EXIT ;  /* 0x000000000000794d */ /* 0x000fea0003800000 */
.L_x_42:
[----:B------:R-:W-:-:S00]  /*cd80*/  BRA `(.L_x_42) ;  /* 0xfffffff000007947 */ /* 0x000fc0000383ffff */
[----:B------:R-:W-:-:S00]  /*cd90*/  NOP ;  /* 0x0000000000007918 */ /* 0x000fc00000000000 */
        /* <DEDUP_REMOVED lines=14> */
.L_x_2372:


//--------------------- .text._ZN5flash16flash_fwd_kernelI23Flash_fwd_kernel_traitsILi128ELi128ELi64ELi4ELb0ELb0EN7cutlass6half_tE19Flash_kernel_traitsILi128ELi128ELi64ELi4ES3_EELb0ELb0ELb0ELb0ELb0ELb1ELb1ELb0EEEvNS_16Flash_fwd_paramsE --------------------------
	.section	.text._ZN5flash16flash_fwd_kernelI23Flash_fwd_kernel_traitsILi128ELi128ELi64ELi4ELb0ELb0EN7cutlass6half_tE19Flash_kernel_traitsILi128ELi128ELi64ELi4ES3_EELb0ELb0ELb0ELb0ELb0ELb1ELb1ELb0EEEvNS_16Flash_fwd_paramsE,"ax",@progbits
	.sectioninfo	@"SHI_REGISTERS=255"
	.align	128
        .global         _ZN5flash16flash_fwd_kernelI23Flash_fwd_kernel_traitsILi128ELi128ELi64ELi4ELb0ELb0EN7cutlass6half_tE19Flash_kernel_traitsILi128ELi128ELi64ELi4ES3_EELb0ELb0ELb0ELb0ELb0ELb1ELb1ELb0EEEvNS_16Flash_fwd_paramsE
        .type           _ZN5flash16flash_fwd_kernelI23Flash_fwd_kernel_traitsILi128ELi128ELi64ELi4ELb0ELb0EN7cutlass6half_tE19Flash_kernel_traitsILi128ELi128ELi64ELi4ES3_EELb0ELb0ELb0ELb0ELb0ELb1ELb1ELb0EEEvNS_16Flash_fwd_paramsE,@function
        .size           _ZN5flash16flash_fwd_kernelI23Flash_fwd_kernel_traitsILi128ELi128ELi64ELi4ELb0ELb0EN7cutlass6half_tE19Flash_kernel_traitsILi128ELi128ELi64ELi4ES3_EELb0ELb0ELb0ELb0ELb0ELb1ELb1ELb0EEEvNS_16Flash_fwd_paramsE,(.L_x_2373 - _ZN5flash16flash_fwd_kernelI23Flash_fwd_kernel_traitsILi128ELi128ELi64ELi4ELb0ELb0EN7cutlass6half_tE19Flash_kernel_traitsILi128ELi128ELi64ELi4ES3_EELb0ELb0ELb0ELb0ELb0ELb1ELb1ELb0EEEvNS_16Flash_fwd_paramsE)
        .other          _ZN5flash16flash_fwd_kernelI23Flash_fwd_kernel_traitsILi128ELi128ELi64ELi4ELb0ELb0EN7cutlass6half_tE19Flash_kernel_traitsILi128ELi128ELi64ELi4ES3_EELb0ELb0ELb0ELb0ELb0ELb1ELb1ELb0EEEvNS_16Flash_fwd_paramsE,@"STO_CUDA_ENTRY STV_DEFAULT"
_ZN5flash16flash_fwd_kernelI23Flash_fwd_kernel_traitsILi128ELi128ELi64ELi4ELb0ELb0EN7cutlass6half_tE19Flash_kernel_traitsILi128ELi128ELi64ELi4ES3_EELb0ELb0ELb0ELb0ELb0ELb1ELb1ELb0EEEvNS_16Flash_fwd_paramsE:
.text._ZN5flash16flash_fwd_kernelI23Flash_fwd_kernel_traitsILi128ELi128ELi64ELi4ELb0ELb0EN7cutlass6half_tE19Flash_kernel_traitsILi128ELi128ELi64ELi4ES3_EELb0ELb0ELb0ELb0ELb0ELb1ELb1ELb0EEEvNS_16Flash_fwd_paramsE:
        /* <DEDUP_REMOVED lines=47> */
.L_x_43:
[----:B------:R-:W-:Y:S02]  /*02f0*/  ULDC UR4, c[0x0][0x218] ;  /* 0x0000860000047ab9 */ /* 0x000fe40000000800 */
.L_x_44:
        /* <DEDUP_REMOVED lines=58> */
.L_x_46:
        /* <DEDUP_REMOVED lines=46> */
.L_x_47:
[----:B------:R-:W-:Y:S01]  /*0980*/  SHF.R.S32.HI R27, RZ, 0x1f, R160 ;  /* 0x0000001fff1b7819 */ /* 0x000fe200000114a0 */
[----:B------:R-:W1:Y:S01]  /*0990*/  S2R R5, SR_CTAID.X ;  /* 0x0000000000057919 */ /* 0x000e620000002500 */
[----:B------:R-:W-:Y:S01]  /*09a0*/  UIADD3 UR12, -UR12, UR15, URZ ;  /* 0x0000000f0c0c7290 */ /* 0x000fe2000fffe13f */
[----:B------:R-:W-:Y:S01]  /*09b0*/  IMAD.MOV.U32 R165, RZ, RZ, c[0x0][0x198] ;  /* 0x00006600ffa57624 */ /* 0x000fe200078e00ff */
[----:B------:R-:W-:Y:S01]  /*09c0*/  LEA.HI R0, R27, R160, RZ, 0x3 ;  /* 0x000000a01b007211 */ /* 0x000fe200078f18ff */
[----:B------:R-:W2:Y:S01]  /*09d0*/  S2R R6, SR_CTAID.Z ;  /* 0x0000000000067919 */ /* 0x000ea20000002700 */
[----:B------:R-:W-:Y:S01]  /*09e0*/  ULDC.64 UR4, c[0x0][0x1a8] ;  /* 0x00006a0000047ab9 */ /* 0x000fe20000000a00 */
[----:B------:R-:W-:Y:S01]  /*09f0*/  IMAD.SHL.U32 R172, R165, 0x40, RZ ;  /* 0x00000040a5ac7824 */ /* 0x000fe200078e00ff */
[----:B------:R-:W-:Y:S01]  /*0a00*/  SHF.R.S32.HI R2, RZ, 0x3, R0 ;  /* 0x00000003ff027819 */ /* 0x000fe20000011400 */
[----:B------:R-:W-:Y:S01]  /*0a10*/  UIMAD UR4, UR19, UR4, URZ ;  /* 0x00000004130472a4 */ /* 0x000fe2000f8e023f */
[----:B------:R-:W-:Y:S01]  /*0a20*/  LOP3.LUT R0, R0, 0xfffffff8, RZ, 0xc0, !PT ;  /* 0xfffffff800007812 */ /* 0x000fe200078ec0ff */
[----:B------:R-:W-:Y:S01]  /*0a30*/  ULEA.HI.SX32 UR10, UR8, 0xffffffff, 0x1a ;  /* 0xffffffff080a7891 */ /* 0x000fe2000f8fd23f */
[----:B------:R-:W-:Y:S01]  /*0a40*/  IADD3 R24, R2, 0x10, RZ ;  /* 0x0000001002187810 */ /* 0x000fe20007ffe0ff */
[----:B------:R-:W-:Y:S01]  /*0a50*/  UIMAD UR4, UR11, UR5, UR4 ;  /* 0x000000050b0472a4 */ /* 0x000fe2000f8e0204 */
[----:B------:R-:W-:Y:S01]  /*0a60*/  SHF.R.S32.HI R3, RZ, 0x1f, R2 ;  /* 0x0000001fff037819 */ /* 0x000fe20000011402 */
[----:B------:R-:W-:Y:S01]  /*0a70*/  IMAD.IADD R25, R160, 0x1, -R0 ;  /* 0x00000001a0197824 */ /* 0x000fe200078e0a00 */
[----:B------:R-:W-:Y:S01]  /*0a80*/  ISETP.GE.AND P0, PT, R24, UR12, PT ;  /* 0x0000000c18007c0c */ /* 0x000fe2000bf06270 */
[----:B------:R-:W-:Y:S01]  /*0a90*/  IMAD.MOV.U32 R166, RZ, RZ, c[0x0][0x19c] ;  /* 0x00006700ffa67624 */ /* 0x000fe200078e00ff */
[C---:B------:R-:W-:Y:S01]  /*0aa0*/  ISETP.GE.AND P1, PT, R2.reuse, UR12, PT ;  /* 0x0000000c02007c0c */ /* 0x040fe2000bf26270 */
[----:B------:R-:W-:Y:S01]  /*0ab0*/  IMAD.SHL.U32 R30, R25, 0x8, RZ ;  /* 0x00000008191e7824 */ /* 0x000fe200078e00ff */
[----:B------:R-:W-:-:S02]  /*0ac0*/  IADD3 R26, R2, 0x20, RZ ;  /* 0x00000020021a7810 */ /* 0x000fc40007ffe0ff */
[----:B------:R-:W-:Y:S02]  /*0ad0*/  IADD3 R28, R2, 0x30, RZ ;  /* 0x00000030021c7810 */ /* 0x000fe40007ffe0ff */
[----:B------:R-:W-:Y:S01]  /*0ae0*/  SHF.R.S32.HI R31, RZ, 0x1f, R30 ;  /* 0x0000001fff1f7819 */ /* 0x000fe2000001141e */
[----:B-1----:R-:W-:Y:S01]  /*0af0*/  IMAD.WIDE R32, R5, 0x80, R2 ;  /* 0x0000008005207825 */ /* 0x002fe200078e0202 */
[----:B------:R-:W-:Y:S01]  /*0b00*/  IADD3 R4, P2, R30, UR6, RZ ;  /* 0x000000061e047c10 */ /* 0x000fe2000ff5e0ff */
[----:B------:R-:W-:Y:S01]  /*0b10*/  UIMAD UR6, UR10, -0x40, UR13 ;  /* 0xffffffc00a0678a4 */ /* 0x000fe2000f8e020d */
[----:B------:R-:W-:Y:S01]  /*0b20*/  ISETP.GE.AND P5, PT, R26, UR12, PT ;  /* 0x0000000c1a007c0c */ /* 0x000fe2000bfa6270 */
[----:B------:R-:W-:Y:S01]  /*0b30*/  STL.64 [R1+0x58], R30 ;  /* 0x0000581e01007387 */ /* 0x000fe20000100a00 */
[----:B------:R-:W-:Y:S01]  /*0b40*/  IADD3.X R5, R31, UR18, RZ, P2, !PT ;  /* 0x000000121f057c10 */ /* 0x000fe200097fe4ff */
[----:B------:R-:W-:Y:S01]  /*0b50*/  @!P1 IMAD R0, R33, c[0x0][0x190], RZ ;  /* 0x0000640021009a24 */ /* 0x000fe200078e02ff */
[----:B------:R-:W-:Y:S01]  /*0b60*/  @!P0 IADD3 R7, P2, R32, 0x10, RZ ;  /* 0x0000001020078810 */ /* 0x000fe20007f5e0ff */
[----:B------:R-:W-:Y:S01]  /*0b70*/  STL.64 [R1+0x30], R32 ;  /* 0x0000302001007387 */ /* 0x000fe20000100a00 */
[----:B------:R-:W-:Y:S01]  /*0b80*/  ISETP.GE.AND P4, PT, R28, UR12, PT ;  /* 0x0000000c1c007c0c */ /* 0x000fe2000bf86270 */
[----:B--2---:R-:W-:Y:S01]  /*0b90*/  IMAD.WIDE.U32 R4, R6, c[0x0][0x1a8], R4 ;  /* 0x00006a0006047a25 */ /* 0x004fe200078e0004 */
[C---:B------:R-:W-:Y:S01]  /*0ba0*/  IADD3 R12, R2.reuse, 0x40, RZ ;  /* 0x00000040020c7810 */ /* 0x040fe20007ffe0ff */
[----:B------:R-:W-:Y:S01]  /*0bb0*/  STL [R1+0x60], R28 ;  /* 0x0000601c01007387 */ /* 0x000fe20000100800 */
[----:B------:R-:W-:Y:S01]  /*0bc0*/  IADD3 R11, R2, 0x50, RZ ;  /* 0x00000050020b7810 */ /* 0x000fe20007ffe0ff */
[----:B------:R-:W-:Y:S01]  /*0bd0*/  @!P0 IMAD.X R6, RZ, RZ, R33, P2 ;  /* 0x000000ffff068224 */ /* 0x000fe200010e0621 */
[----:B------:R-:W-:Y:S01]  /*0be0*/  IADD3 R5, R5, UR4, RZ ;  /* 0x0000000405057c10 */ /* 0x000fe2000fffe0ff */
[----:B------:R-:W-:Y:S01]  /*0bf0*/  @!P1 IMAD R0, R32, c[0x0][0x194], R0 ;  /* 0x0000650020009a24 */ /* 0x000fe200078e0200 */
[----:B------:R1:W-:Y:S01]  /*0c00*/  STL [R1+0x6c], R12 ;  /* 0x00006c0c01007387 */ /* 0x0003e20000100800 */
[----:B------:R-:W-:Y:S01]  /*0c10*/  @!P0 IMAD R6, R6, c[0x0][0x190], RZ ;  /* 0x0000640006068a24 */ /* 0x000fe200078e02ff */
[----:B------:R-:W-:Y:S01]  /*0c20*/  ISETP.GE.AND P3, PT, R12, UR12, PT ;  /* 0x0000000c0c007c0c */ /* 0x000fe2000bf66270 */
[----:B------:R-:W-:Y:S01]  /*0c30*/  @!P1 IMAD.WIDE.U32 R8, R32, c[0x0][0x190], R4 ;  /* 0x0000640020089a25 */ /* 0x000fe200078e0004 */
[----:B------:R2:W-:Y:S01]  /*0c40*/  STL [R1+0x70], R11 ;  /* 0x0000700b01007387 */ /* 0x0005e20000100800 */
[----:B------:R-:W-:Y:S01]  /*0c50*/  IADD3 R34, R2, 0x60, RZ ;  /* 0x0000006002227810 */ /* 0x000fe20007ffe0ff */
[----:B------:R-:W-:Y:S01]  /*0c60*/  ULDC.64 UR4, c[0x0][0x1a0] ;  /* 0x0000680000047ab9 */ /* 0x000fe20000000a00 */
[----:B------:R-:W-:Y:S01]  /*0c70*/  @!P1 IMAD.IADD R0, R9, 0x1, R0 ;  /* 0x0000000109009824 */ /* 0x000fe200078e0200 */
[----:B------:R-:W-:Y:S01]  /*0c80*/  @!P1 LEA R16, P2, R8, c[0x0][0x160], 0x1 ;  /* 0x0000580008109a11 */ /* 0x000fe200078408ff */
[C---:B------:R-:W-:Y:S01]  /*0c90*/  @!P0 IMAD R10, R7.reuse, c[0x0][0x194], R6 ;  /* 0x00006500070a8a24 */ /* 0x040fe200078e0206 */
[----:B------:R-:W-:Y:S01]  /*0ca0*/  IADD3 R29, R2, 0x70, RZ ;  /* 0x00000070021d7810 */ /* 0x000fe20007ffe0ff */
[----:B------:R-:W-:Y:S01]  /*0cb0*/  @!P0 IMAD.WIDE.U32 R6, R7, c[0x0][0x190], R4 ;  /* 0x0000640007068a25 */ /* 0x000fe200078e0004 */
[----:B------:R-:W-:Y:S01]  /*0cc0*/  @!P1 LEA.HI.X R17, R8, c[0x0][0x164], R0, 0x1, P2 ;  /* 0x0000590008119a11 */ /* 0x000fe200010f0c00 */
[----:B------:R-:W-:Y:S01]  /*0cd0*/  UIMAD.WIDE.U32 UR14, UR10, UR4, URZ ;  /* 0x000000040a0e72a5 */ /* 0x000fe2000f8e003f */
[----:B------:R-:W-:Y:S01]  /*0ce0*/  STL [R1+0x64], R34 ;  /* 0x0000642201007387 */ /* 0x000fe20000100800 */
[----:B------:R-:W-:Y:S01]  /*0cf0*/  @!P0 IMAD.IADD R0, R7, 0x1, R10 ;  /* 0x0000000107008824 */ /* 0x000fe200078e020a */
[----:B------:R-:W-:Y:S01]  /*0d00*/  @!P0 LEA R14, P2, R6, c[0x0][0x160], 0x1 ;  /* 0x00005800060e8a11 */ /* 0x000fe200078408ff */
[----:B------:R-:W-:Y:S01]  /*0d10*/  IMAD.SHL.U32 R7, R2, 0x40, RZ ;  /* 0x0000004002077824 */ /* 0x000fe200078e00ff */
[----:B------:R-:W-:Y:S02]  /*0d20*/  STL [R1+0x68], R29 ;  /* 0x0000681d01007387 */ /* 0x000fe40000100800 */
[----:B------:R-:W-:-:S02]  /*0d30*/  @!P0 LEA.HI.X R15, R6, c[0x0][0x164], R0, 0x1, P2 ;  /* 0x00005900060f8a11 */ /* 0x000fc400010f0c00 */
[----:B------:R-:W-:Y:S02]  /*0d40*/  LOP3.LUT R0, R7, 0x1c0, RZ, 0xc0, !PT ;  /* 0x000001c007007812 */ /* 0x000fe400078ec0ff */
[----:B------:R-:W-:Y:S02]  /*0d50*/  LEA.HI R7, R27, R160, RZ, 0x6 ;  /* 0x000000a01b077211 */ /* 0x000fe400078f30ff */
[----:B-1----:R-:W-:Y:S02]  /*0d60*/  @!P5 IADD3 R12, P6, R32, 0x20, RZ ;  /* 0x00000020200cd810 */ /* 0x002fe40007fde0ff */
[----:B------:R-:W-:Y:S02]  /*0d70*/  SHF.R.U32.HI R6, RZ, 0x3, R0 ;  /* 0x00000003ff067819 */ /* 0x000fe40000011600 */
[----:B------:R-:W-:Y:S01]  /*0d80*/  ISETP.GE.AND P2, PT, R11, UR12, PT ;  /* 0x0000000c0b007c0c */ /* 0x000fe2000bf46270 */
[----:B------:R-:W-:Y:S01]  /*0d90*/  @!P5 IMAD.X R9, RZ, RZ, R33, P6 ;  /* 0x000000ffff09d224 */ /* 0x000fe200030e0621 */
[----:B------:R-:W-:-:S02]  /*0da0*/  LOP3.LUT R0, R0, 0x38, R30, 0xf8, !PT ;  /* 0x0000003800007812 */ /* 0x000fc400078ef81e */
[----:B------:R-:W-:Y:S02]  /*0db0*/  @!P4 IADD3 R10, P6, R32, 0x30, RZ ;  /* 0x00000030200ac810 */ /* 0x000fe40007fde0ff */
[----:B------:R-:W-:Y:S01]  /*0dc0*/  LOP3.LUT R0, R0, R6, RZ, 0x3c, !PT ;  /* 0x0000000600007212 */ /* 0x000fe200078e3cff */
[----:B------:R-:W-:Y:S02]  /*0dd0*/  IMAD.SHL.U32 R6, R7, 0x8, RZ ;  /* 0x0000000807067824 */ /* 0x000fe400078e00ff */
[--C-:B------:R-:W-:Y:S01]  /*0de0*/  @!P4 IMAD.X R7, RZ, RZ, R33.reuse, P6 ;  /* 0x000000ffff07c224 */ /* 0x100fe200030e0621 */
[----:B------:R-:W-:Y:S02]  /*0df0*/  @!P3 IADD3 R8, P6, R32, 0x40, RZ ;  /* 0x000000402008b810 */ /* 0x000fe40007fde0ff */
[----:B------:R-:W-:Y:S01]  /*0e00*/  LOP3.LUT R243, R0, 0xfffffe00, R6, 0xf8, !PT ;  /* 0xfffffe0000f37812 */ /* 0x000fe200078ef806 */
[----:B------:R-:W-:Y:S02]  /*0e10*/  @!P5 IMAD R0, R9, c[0x0][0x190], RZ ;  /* 0x000064000900da24 */ /* 0x000fe400078e02ff */
[----:B------:R-:W-:Y:S01]  /*0e20*/  @!P3 IMAD.X R6, RZ, RZ, R33, P6 ;  /* 0x000000ffff06b224 */ /* 0x000fe200030e0621 */
[----:B------:R-:W-:Y:S01]  /*0e30*/  @!P2 IADD3 R19, P6, R32, 0x50, RZ ;  /* 0x000000502013a810 */ /* 0x000fe20007fde0ff */
[----:B------:R-:W-:-:S02]  /*0e40*/  @!P4 IMAD R9, R7, c[0x0][0x190], RZ ;  /* 0x000064000709ca24 */ /* 0x000fc400078e02ff */
[----:B------:R-:W-:Y:S02]  /*0e50*/  @!P5 IMAD R7, R12, c[0x0][0x194], R0 ;  /* 0x000065000c07da24 */ /* 0x000fe400078e0200 */
[----:B------:R-:W-:Y:S02]  /*0e60*/  @!P3 IMAD R6, R6, c[0x0][0x190], RZ ;  /* 0x000064000606ba24 */ /* 0x000fe400078e02ff */
[----:B------:R-:W-:Y:S02]  /*0e70*/  @!P2 IMAD.X R0, RZ, RZ, R33, P6 ;  /* 0x000000ffff00a224 */ /* 0x000fe400030e0621 */
[----:B------:R-:W-:-:S04]  /*0e80*/  @!P5 IMAD.WIDE.U32 R12, R12, c[0x0][0x190], R4 ;  /* 0x000064000c0cda25 */ /* 0x000fc800078e0004 */
[----:B------:R-:W-:Y:S01]  /*0e90*/  @!P3 IMAD R21, R8, c[0x0][0x194], R6 ;  /* 0x000065000815ba24 */ /* 0x000fe200078e0206 */
[----:B------:R-:W-:Y:S01]  /*0ea0*/  @!P5 LEA R18, P6, R12, c[0x0][0x160], 0x1 ;  /* 0x000058000c12da11 */ /* 0x000fe200078c08ff */
[----:B------:R-:W-:Y:S02]  /*0eb0*/  IMAD.SHL.U32 R243, R243, 0x2, RZ ;  /* 0x00000002f3f37824 */ /* 0x000fe400078e00ff */
[----:B------:R-:W-:Y:S02]  /*0ec0*/  @!P2 IMAD R6, R0, c[0x0][0x190], RZ ;  /* 0x000064000006aa24 */ /* 0x000fe400078e02ff */
[----:B------:R-:W-:Y:S01]  /*0ed0*/  @!P5 IMAD.IADD R0, R13, 0x1, R7 ;  /* 0x000000010d00d824 */ /* 0x000fe200078e0207 */
[----:B------:R-:W-:Y:S01]  /*0ee0*/  @!PT LDS RZ, [RZ] ;  /* 0x00000000fffff984 */ /* 0x000fe20000000800 */
[----:B------:R-:W-:Y:S01]  /*0ef0*/  @!PT LDS RZ, [RZ] ;  /* 0x00000000fffff984 */ /* 0x000fe20000000800 */
[----:B------:R-:W-:Y:S01]  /*0f00*/  @!PT LDS RZ, [RZ] ;  /* 0x00000000fffff984 */ /* 0x000fe20000000800 */
[----:B------:R1:W-:Y:S01]  /*0f10*/  @!P1 LDGSTS.E.BYPASS.LTC128B.128 [R243], [R16.64] ;  /* 0x0000000010f39fae */ /* 0x0003e2000b901d50 */
[C---:B------:R-:W-:Y:S02]  /*0f20*/  @!P4 IMAD R20, R10.reuse, c[0x0][0x194], R9 ;  /* 0x000065000a14ca24 */ /* 0x040fe400078e0209 */
[----:B--2---:R-:W-:Y:S01]  /*0f30*/  @!P4 IMAD.WIDE.U32 R10, R10, c[0x0][0x190], R4 ;  /* 0x000064000a0aca25 */ /* 0x004fe200078e0004 */
[----:B------:R1:W-:Y:S01]  /*0f40*/  @!P1 LDGSTS.E.BYPASS.LTC128B.128 [R243+0x4000], [R16.64+0x80] ;  /* 0x0400008010f39fae */ /* 0x0003e2000b901d50 */
[----:B------:R-:W-:-:S02]  /*0f50*/  ISETP.GE.AND P1, PT, R34, UR12, PT ;  /* 0x0000000c22007c0c */ /* 0x000fc4000bf26270 */
[----:B------:R-:W-:Y:S01]  /*0f60*/  @!P2 IMAD R23, R19, c[0x0][0x194], R6 ;  /* 0x000065001317aa24 */ /* 0x000fe200078e0206 */
[----:B------:R2:W-:Y:S01]  /*0f70*/  @!P0 LDGSTS.E.BYPASS.LTC128B.128 [R243+0x800], [R14.64] ;  /* 0x008000000ef38fae */ /* 0x0005e2000b901d50 */
[----:B------:R-:W-:-:S03]  /*0f80*/  @!P3 IMAD.WIDE.U32 R8, R8, c[0x0][0x190], R4 ;  /* 0x000064000808ba25 */ /* 0x000fc600078e0004 */
[----:B------:R2:W-:Y:S01]  /*0f90*/  @!P0 LDGSTS.E.BYPASS.LTC128B.128 [R243+0x4800], [R14.64+0x80] ;  /* 0x048000800ef38fae */ /* 0x0005e2000b901d50 */
[----:B------:R-:W-:Y:S01]  /*0fa0*/  @!P2 IMAD.WIDE.U32 R6, R19, c[0x0][0x190], R4 ;  /* 0x000064001306aa25 */ /* 0x000fe200078e0004 */
[----:B------:R-:W-:Y:S02]  /*0fb0*/  @!P5 LEA.HI.X R19, R12, c[0x0][0x164], R0, 0x1, P6 ;  /* 0x000059000c13da11 */ /* 0x000fe400030f0c00 */
[----:B------:R-:W-:Y:S01]  /*0fc0*/  @!P3 LEA R12, P6, R8, c[0x0][0x160], 0x1 ;  /* 0x00005800080cba11 */ /* 0x000fe200078c08ff */
[----:B------:R-:W-:Y:S01]  /*0fd0*/  @!P4 IMAD.IADD R0, R11, 0x1, R20 ;  /* 0x000000010b00c824 */ /* 0x000fe200078e0214 */
[C---:B------:R-:W-:Y:S01]  /*0fe0*/  @!P4 LEA R20, P0, R10.reuse, c[0x0][0x160], 0x1 ;  /* 0x000058000a14ca11 */ /* 0x040fe200078008ff */
[----:B------:R-:W-:Y:S01]  /*0ff0*/  @!P3 IMAD.IADD R9, R9, 0x1, R21 ;  /* 0x000000010909b824 */ /* 0x000fe200078e0215 */
[----:B------:R3:W-:Y:S02]  /*1000*/  @!P5 LDGSTS.E.BYPASS.LTC128B.128 [R243+0x1000], [R18.64] ;  /* 0x0100000012f3dfae */ /* 0x0007e4000b901d50 */
[----:B------:R-:W-:Y:S01]  /*1010*/  @!P4 LEA.HI.X R21, R10, c[0x0][0x164], R0, 0x1, P0 ;  /* 0x000059000a15ca11 */ /* 0x000fe200000f0c00 */
[----:B------:R-:W-:Y:S01]  /*1020*/  @!P2 IMAD.IADD R0, R7, 0x1, R23 ;  /* 0x000000010700a824 */ /* 0x000fe200078e0217 */
[----:B------:R-:W-:Y:S01]  /*1030*/  ISETP.GE.AND P0, PT, R29, UR12, PT ;  /* 0x0000000c1d007c0c */ /* 0x000fe2000bf06270 */
[----:B------:R3:W-:Y:S01]  /*1040*/  @!P5 LDGSTS.E.BYPASS.LTC128B.128 [R243+0x5000], [R18.64+0x80] ;  /* 0x0500008012f3dfae */ /* 0x0007e2000b901d50 */
[----:B------:R-:W-:Y:S01]  /*1050*/  @!P3 LEA.HI.X R13, R8, c[0x0][0x164], R9, 0x1, P6 ;  /* 0x00005900080dba11 */ /* 0x000fe200030f0c09 */
[----:B------:R-:W-:Y:S01]  /*1060*/  IMAD R8, R3, c[0x0][0x198], RZ ;  /* 0x0000660003087a24 */ /* 0x000fe200078e02ff */
[----:B------:R-:W-:Y:S01]  /*1070*/  @!P2 LEA R10, P6, R6, c[0x0][0x160], 0x1 ;  /* 0x00005800060aaa11 */ /* 0x000fe200078c08ff */
[----:B------:R4:W-:Y:S01]  /*1080*/  @!P4 LDGSTS.E.BYPASS.LTC128B.128 [R243+0x1800], [R20.64] ;  /* 0x0180000014f3cfae */ /* 0x0009e2000b901d50 */
[----:B------:R-:W-:Y:S01]  /*1090*/  SHF.R.S32.HI R23, RZ, 0x1f, R22 ;  /* 0x0000001fff177819 */ /* 0x000fe20000011416 */
[----:B------:R-:W-:Y:S01]  /*10a0*/  IMAD R9, R2, c[0x0][0x19c], R8 ;  /* 0x0000670002097a24 */ /* 0x000fe200078e0208 */
[----:B------:R-:W-:Y:S01]  /*10b0*/  @!P2 LEA.HI.X R11, R6, c[0x0][0x164], R0, 0x1, P6 ;  /* 0x00005900060baa11 */ /* 0x000fe200030f0c00 */
[----:B------:R-:W-:Y:S01]  /*10c0*/  IMAD.WIDE.U32 R6, R2, c[0x0][0x198], R30 ;  /* 0x0000660002067a25 */ /* 0x000fe200078e001e */
[----:B------:R-:W-:Y:S01]  /*10d0*/  @!P1 IADD3 R0, P6, R32, 0x60, RZ ;  /* 0x0000006020009810 */ /* 0x000fe20007fde0ff */
[----:B------:R4:W-:Y:S01]  /*10e0*/  @!P4 LDGSTS.E.BYPASS.LTC128B.128 [R243+0x5800], [R20.64+0x80] ;  /* 0x0580008014f3cfae */ /* 0x0009e2000b901d50 */
[----:B------:R-:W-:-:S02]  /*10f0*/  ISETP.GE.AND P5, PT, R24, UR6, PT ;  /* 0x0000000618007c0c */ /* 0x000fc4000bfa6270 */
[----:B------:R-:W-:Y:S01]  /*1100*/  ISETP.GE.AND P4, PT, R26, UR6, PT ;  /* 0x000000061a007c0c */ /* 0x000fe2000bf86270 */
[--C-:B-1----:R-:W-:Y:S01]  /*1110*/  @!P1 IMAD.X R16, RZ, RZ, R33.reuse, P6 ;  /* 0x000000ffff109224 */ /* 0x102fe200030e0621 */
[----:B--2---:R-:W-:Y:S01]  /*1120*/  @!P0 IADD3 R14, P6, R32, 0x70, RZ ;  /* 0x00000070200e8810 */ /* 0x004fe20007fde0ff */
[----:B------:R1:W-:Y:S02]  /*1130*/  @!P3 LDGSTS.E.BYPASS.LTC128B.128 [R243+0x2000], [R12.64] ;  /* 0x020000000cf3bfae */ /* 0x0003e4000b901d50 */
[----:B------:R-:W-:Y:S02]  /*1140*/  @!P1 IMAD R16, R16, c[0x0][0x190], RZ ;  /* 0x0000640010109a24 */ /* 0x000fe400078e02ff */
[----:B------:R-:W-:Y:S01]  /*1150*/  @!P0 IMAD.X R15, RZ, RZ, R33, P6 ;  /* 0x000000ffff0f8224 */ /* 0x000fe200030e0621 */
[----:B------:R-:W-:Y:S01]  /*1160*/  IADD3 R8, P6, R6, UR20, RZ ;  /* 0x0000001406087c10 */ /* 0x000fe2000ffde0ff */
[----:B------:R-:W-:Y:S01]  /*1170*/  @!P0 IMAD.MOV.U32 R6, RZ, RZ, R4 ;  /* 0x000000ffff068224 */ /* 0x000fe200078e0004 */
[----:B------:R1:W-:Y:S01]  /*1180*/  @!P3 LDGSTS.E.BYPASS.LTC128B.128 [R243+0x6000], [R12.64+0x80] ;  /* 0x060000800cf3bfae */ /* 0x0003e2000b901d50 */
[----:B------:R-:W-:Y:S01]  /*1190*/  @!P0 IMAD R17, R15, c[0x0][0x190], RZ ;  /* 0x000064000f118a24 */ /* 0x000fe200078e02ff */
[----:B------:R-:W-:Y:S01]  /*11a0*/  IADD3.X R9, R7, UR7, R9, P6, !PT ;  /* 0x0000000707097c10 */ /* 0x000fe2000b7fe409 */
[----:B------:R-:W-:Y:S01]  /*11b0*/  @!P0 IMAD.MOV.U32 R7, RZ, RZ, R5 ;  /* 0x000000ffff078224 */ /* 0x000fe200078e0005 */
[----:B------:R-:W-:Y:S01]  /*11c0*/  USHF.R.S32.HI UR7, URZ, 0x1f, UR10 ;  /* 0x0000001f3f077899 */ /* 0x000fe2000801140a */
[C---:B------:R-:W-:Y:S01]  /*11d0*/  @!P0 IMAD R17, R14.reuse, c[0x0][0x194], R17 ;  /* 0x000065000e118a24 */ /* 0x040fe200078e0211 */
[----:B------:R2:W-:Y:S01]  /*11e0*/  @!P2 LDGSTS.E.BYPASS.LTC128B.128 [R243+0x2800], [R10.64] ;  /* 0x028000000af3afae */ /* 0x0005e2000b901d50 */
[----:B------:R-:W-:Y:S01]  /*11f0*/  @!P0 IMAD.WIDE.U32 R6, R14, c[0x0][0x190], R6 ;  /* 0x000064000e068a25 */ /* 0x000fe200078e0006 */
[----:B------:R-:W-:-:S02]  /*1200*/  ISETP.GE.AND P3, PT, R28, UR6, PT ;  /* 0x000000061c007c0c */ /* 0x000fc4000bf66270 */
[----:B------:R2:W-:Y:S01]  /*1210*/  @!P2 LDGSTS.E.BYPASS.LTC128B.128 [R243+0x6800], [R10.64+0x80] ;  /* 0x068000800af3afae */ /* 0x0005e2000b901d50 */
[----:B------:R-:W-:Y:S01]  /*1220*/  IMAD.MOV.U32 R14, RZ, RZ, 0x6 ;  /* 0x00000006ff0e7424 */ /* 0x000fe200078e00ff */
[----:B---3--:R-:W-:Y:S01]  /*1230*/  LEA.HI R18, R27, R160, RZ, 0x4 ;  /* 0x000000a01b127211 */ /* 0x008fe200078f20ff */
[C---:B------:R-:W-:Y:S02]  /*1240*/  @!P1 IMAD R15, R0.reuse, c[0x0][0x194], R16 ;  /* 0x00006500000f9a24 */ /* 0x040fe400078e0210 */
[----:B------:R-:W-:Y:S01]  /*1250*/  @!P1 IMAD.WIDE.U32 R4, R0, c[0x0][0x190], R4 ;  /* 0x0000640000049a25 */ /* 0x000fe200078e0004 */
[----:B------:R-:W-:Y:S02]  /*1260*/  SHF.L.U64.HI R164, R165, R14, c[0x0][0x19c] ;  /* 0x00006700a5a47619 */ /* 0x000fe4000001020e */
[----:B------:R-:W-:Y:S01]  /*1270*/  SHF.R.S32.HI R19, RZ, 0x4, R18 ;  /* 0x00000004ff137819 */ /* 0x000fe20000011412 */
[----:B------:R-:W-:Y:S02]  /*1280*/  IMAD R0, R23, c[0x0][0x1b0], RZ ;  /* 0x00006c0017007a24 */ /* 0x000fe400078e02ff */
[----:B------:R-:W-:Y:S01]  /*1290*/  IMAD.WIDE.U32 R32, R22, c[0x0][0x1b0], R8 ;  /* 0x00006c0016207a25 */ /* 0x000fe200078e0008 */
[----:B------:R-:W-:-:S03]  /*12a0*/  @!P1 LEA R8, P6, R4, c[0x0][0x160], 0x1 ;  /* 0x0000580004089a11 */ /* 0x000fc600078c08ff */
[----:B------:R-:W-:Y:S01]  /*12b0*/  IMAD R14, R22, c[0x0][0x1b4], R0 ;  /* 0x00006d00160e7a24 */ /* 0x000fe200078e0200 */
[----:B------:R-:W-:Y:S01]  /*12c0*/  STL.64 [R1+0x48], R32 ;  /* 0x0000482001007387 */ /* 0x000fe20000100a00 */
[----:B------:R-:W-:Y:S02]  /*12d0*/  @!P1 IMAD.IADD R0, R5, 0x1, R15 ;  /* 0x0000000105009824 */ /* 0x000fe400078e020f */
[----:B------:R-:W-:Y:S02]  /*12e0*/  IMAD R16, R164, UR10, RZ ;  /* 0x0000000aa4107c24 */ /* 0x000fe4000f8e02ff */
[----:B------:R-:W-:Y:S01]  /*12f0*/  IMAD.IADD R175, R33, 0x1, R14 ;  /* 0x0000000121af7824 */ /* 0x000fe200078e020e */
[----:B------:R-:W-:Y:S01]  /*1300*/  @!P1 LEA.HI.X R9, R4, c[0x0][0x164], R0, 0x1, P6 ;  /* 0x0000590004099a11 */ /* 0x000fe200030f0c00 */
[----:B------:R-:W-:Y:S01]  /*1310*/  IMAD.MOV.U32 R174, RZ, RZ, R32 ;  /* 0x000000ffffae7224 */ /* 0x000fe200078e0020 */
[----:B------:R-:W-:Y:S01]  /*1320*/  @!P0 LEA R14, P6, R6, c[0x0][0x160], 0x1 ;  /* 0x00005800060e8a11 */ /* 0x000fe200078c08ff */
[----:B------:R-:W-:-:S02]  /*1330*/  @!P0 IMAD.IADD R0, R7, 0x1, R17 ;  /* 0x0000000107008824 */ /* 0x000fc400078e0211 */
[C---:B------:R-:W-:Y:S01]  /*1340*/  IMAD R16, R172.reuse, UR7, R16 ;  /* 0x00000007ac107c24 */ /* 0x040fe2000f8e0210 */
[----:B------:R3:W-:Y:S01]  /*1350*/  @!P1 LDGSTS.E.BYPASS.LTC128B.128 [R243+0x3000], [R8.64] ;  /* 0x0300000008f39fae */ /* 0x0007e2000b901d50 */
[----:B------:R-:W-:Y:S01]  /*1360*/  IMAD.WIDE.U32 R4, R172, UR10, R174 ;  /* 0x0000000aac047c25 */ /* 0x000fe2000f8e00ae */
[----:B------:R-:W-:Y:S01]  /*1370*/  @!P0 LEA.HI.X R15, R6, c[0x0][0x164], R0, 0x1, P6 ;  /* 0x00005900060f8a11 */ /* 0x000fe200030f0c00 */
[----:B------:R-:W-:Y:S01]  /*1380*/  UIMAD UR7, UR7, UR4, URZ ;  /* 0x00000004070772a4 */ /* 0x000fe2000f8e023f */
[----:B------:R3:W-:Y:S01]  /*1390*/  @!P1 LDGSTS.E.BYPASS.LTC128B.128 [R243+0x7000], [R8.64+0x80] ;  /* 0x0700008008f39fae */ /* 0x0007e2000b901d50 */
[----:B------:R-:W-:Y:S01]  /*13a0*/  IMAD.IADD R5, R5, 0x1, R16 ;  /* 0x0000000105057824 */ /* 0x000fe200078e0210 */
[C---:B------:R-:W-:Y:S01]  /*13b0*/  @!P5 LEA R0, P6, R165.reuse, R4, 0x4 ;  /* 0x00000004a500d211 */ /* 0x040fe200078c20ff */
[C---:B--2---:R-:W-:Y:S01]  /*13c0*/  IMAD.WIDE.U32 R10, R165.reuse, 0x20, RZ ;  /* 0x00000020a50a7825 */ /* 0x044fe200078e00ff */
[----:B------:R-:W-:Y:S01]  /*13d0*/  UIMAD UR7, UR10, UR5, UR7 ;  /* 0x000000050a0772a4 */ /* 0x000fe2000f8e0207 */
[----:B------:R2:W-:Y:S01]  /*13e0*/  @!P0 LDGSTS.E.BYPASS.LTC128B.128 [R243+0x3800], [R14.64] ;  /* 0x038000000ef38fae */ /* 0x0005e2000b901d50 */
[----:B------:R-:W-:-:S02]  /*13f0*/  @!P5 LEA.HI.X R6, R165, R5, R166, 0x4, P6 ;  /* 0x00000005a506d211 */ /* 0x000fc400030f24a6 */
[C---:B------:R-:W-:Y:S01]  /*1400*/  @!P5 LEA R16, P6, R0.reuse, c[0x0][0x168], 0x1 ;  /* 0x00005a000010da11 */ /* 0x040fe200078c08ff */
[----:B------:R2:W-:Y:S03]  /*1410*/  @!P0 LDGSTS.E.BYPASS.LTC128B.128 [R243+0x7800], [R14.64+0x80] ;  /* 0x078000800ef38fae */ /* 0x0005e6000b901d50 */
[----:B------:R-:W-:Y:S01]  /*1420*/  @!P5 LEA.HI.X R17, R0, c[0x0][0x16c], R6, 0x1, P6 ;  /* 0x00005b000011da11 */ /* 0x000fe200030f0c06 */
[----:B------:R-:W-:Y:S01]  /*1430*/  IMAD R0, R3, c[0x0][0x1a0], RZ ;  /* 0x0000680003007a24 */ /* 0x000fe200078e02ff */
[C---:B------:R-:W-:Y:S01]  /*1440*/  ISETP.GE.AND P6, PT, R2.reuse, UR6, PT ;  /* 0x0000000602007c0c */ /* 0x040fe2000bfc6270 */
[C---:B------:R-:W-:Y:S01]  /*1450*/  IMAD.WIDE.U32 R6, R2.reuse, c[0x0][0x1a0], R30 ;  /* 0x0000680002067a25 */ /* 0x040fe200078e001e */
[----:B------:R-:W-:Y:S03]  /*1460*/  STL.64 [R1+0x38], R174 ;  /* 0x000038ae01007387 */ /* 0x000fe60000100a00 */
[----:B------:R-:W-:Y:S01]  /*1470*/  IMAD R0, R2, c[0x0][0x1a4], R0 ;  /* 0x0000690002007a24 */ /* 0x000fe200078e0200 */
[----:B------:R-:W-:Y:S01]  /*1480*/  IADD3 R6, P2, R6, UR22, RZ ;  /* 0x0000001606067c10 */ /* 0x000fe2000ff5e0ff */
[----:B------:R-:W-:-:S03]  /*1490*/  IMAD R3, R23, c[0x0][0x1b8], RZ ;  /* 0x00006e0017037a24 */ /* 0x000fc600078e02ff */
[----:B------:R-:W-:Y:S02]  /*14a0*/  IADD3.X R7, R7, UR21, R0, P2, !PT ;  /* 0x0000001507077c10 */ /* 0x000fe400097fe400 */
[----:B------:R-:W-:Y:S01]  /*14b0*/  ISETP.GE.AND P2, PT, R24, UR6, PT ;  /* 0x0000000618007c0c */ /* 0x000fe2000bf46270 */
[----:B---3--:R-:W-:Y:S01]  /*14c0*/  IMAD.SHL.U32 R8, R166, 0x20, RZ ;  /* 0x00000020a6087824 */ /* 0x008fe200078e00ff */
[----:B-1----:R-:W-:Y:S01]  /*14d0*/  @!P6 LEA R12, P1, R4, c[0x0][0x168], 0x1 ;  /* 0x00005a00040cea11 */ /* 0x002fe200078208ff */
[C---:B------:R-:W-:Y:S02]  /*14e0*/  IMAD R9, R22.reuse, c[0x0][0x1bc], R3 ;  /* 0x00006f0016097a24 */ /* 0x040fe400078e0203 */
[----:B------:R-:W-:Y:S01]  /*14f0*/  IMAD.WIDE.U32 R30, R22, c[0x0][0x1b8], R6 ;  /* 0x00006e00161e7a25 */ /* 0x000fe200078e0006 */
[C-C-:B------:R-:W-:Y:S02]  /*1500*/  @!P6 LEA.HI.X R13, R4.reuse, c[0x0][0x16c], R5.reuse, 0x1, P1 ;  /* 0x00005b00040dea11 */ /* 0x140fe400008f0c05 */
[----:B------:R-:W-:Y:S01]  /*1510*/  @!P4 IADD3 R0, P1, R4, R10, RZ ;  /* 0x0000000a0400c210 */ /* 0x000fe20007f3e0ff */
[----:B------:R-:W-:Y:S01]  /*1520*/  @!P3 IMAD.WIDE.U32 R6, R165, 0x30, R4 ;  /* 0x00000030a506b825 */ /* 0x000fe200078e0004 */
[----:B------:R-:W-:Y:S02]  /*1530*/  STL.64 [R1+0x40], R30 ;  /* 0x0000401e01007387 */ /* 0x000fe40000100a00 */
[----:B------:R-:W-:Y:S01]  /*1540*/  @!P4 IADD3.X R3, R5, R11, R8, P1, !PT ;  /* 0x0000000b0503c210 */ /* 0x000fe20000ffe408 */
[----:B--2---:R-:W-:Y:S01]  /*1550*/  IMAD.U32 R14, RZ, RZ, UR14 ;  /* 0x0000000eff0e7e24 */ /* 0x004fe2000f8e00ff */
[----:B------:R-:W-:Y:S01]  /*1560*/  @!P4 LEA R10, P1, R0, c[0x0][0x168], 0x1 ;  /* 0x00005a00000aca11 */ /* 0x000fe200078208ff */
[----:B----4-:R-:W-:Y:S01]  /*1570*/  IMAD.IADD R20, R31, 0x1, R9 ;  /* 0x000000011f147824 */ /* 0x010fe200078e0209 */
[----:B------:R-:W-:Y:S01]  /*1580*/  LEA.HI R8, R18, R19, RZ, 0x1 ;  /* 0x0000001312087211 */ /* 0x000fe200078f08ff */
[----:B------:R1:W-:Y:S01]  /*1590*/  @!P6 LDGSTS.E.BYPASS.LTC128B.128 [R243+0x8000], [R12.64] ;  /* 0x080000000cf3efae */ /* 0x0003e2000b901d50 */
[----:B------:R-:W-:Y:S01]  /*15a0*/  @!P4 LEA.HI.X R11, R0, c[0x0][0x16c], R3, 0x1, P1 ;  /* 0x00005b00000bca11 */ /* 0x000fe200008f0c03 */
[----:B------:R-:W-:Y:S01]  /*15b0*/  @!P3 IMAD R3, R166, 0x30, RZ ;  /* 0x00000030a603b824 */ /* 0x000fe200078e02ff */
[----:B------:R-:W-:Y:S01]  /*15c0*/  LOP3.LUT R5, R8, 0xfffffffe, RZ, 0xc0, !PT ;  /* 0xfffffffe08057812 */ /* 0x000fe200078ec0ff */
[----:B------:R-:W-:Y:S01]  /*15d0*/  IMAD.U32 R0, RZ, RZ, UR7 ;  /* 0x00000007ff007e24 */ /* 0x000fe2000f8e00ff */
[----:B------:R-:W-:Y:S01]  /*15e0*/  @!P3 LEA R8, P1, R6, c[0x0][0x168], 0x1 ;  /* 0x00005a000608ba11 */ /* 0x000fe200078208ff */
[----:B------:R-:W-:Y:S01]  /*15f0*/  @!P3 IMAD.IADD R3, R7, 0x1, R3 ;  /* 0x000000010703b824 */ /* 0x000fe200078e0203 */
[----:B------:R-:W-:Y:S01]  /*1600*/  LEA R4, P0, R14, R30, 0x6 ;  /* 0x0000001e0e047211 */ /* 0x000fe200078030ff */
[----:B------:R-:W-:Y:S01]  /*1610*/  IMAD.IADD R7, R19, 0x1, -R5 ;  /* 0x0000000113077824 */ /* 0x000fe200078e0a05 */
[----:B------:R-:W-:Y:S01]  /*1620*/  IADD3 R0, R0, UR15, RZ ;  /* 0x0000000f00007c10 */ /* 0x000fe2000fffe0ff */
[----:B------:R1:W-:Y:S01]  /*1630*/  @!P6 LDGSTS.E.BYPASS.LTC128B.128 [R243+0xa000], [R12.64+0x80] ;  /* 0x0a0000800cf3efae */ /* 0x0003e2000b901d50 */
[----:B------:R-:W-:Y:S01]  /*1640*/  @!P3 LEA.HI.X R9, R6, c[0x0][0x16c], R3, 0x1, P1 ;  /* 0x00005b000609ba11 */ /* 0x000fe200008f0c03 */
[----:B------:R-:W-:Y:S01]  /*1650*/  IMAD.SHL.U32 R6, R25, 0x40, RZ ;  /* 0x0000004019067824 */ /* 0x000fe200078e00ff */
[----:B------:R-:W-:Y:S01]  /*1660*/  LEA.HI.X R5, R14, R20, R0, 0x6, P0 ;  /* 0x000000140e057211 */ /* 0x000fe200000f3400 */
[----:B------:R2:W-:Y:S01]  /*1670*/  @!P5 LDGSTS.E.BYPASS.LTC128B.128 [R243+0x8800], [R16.64] ;  /* 0x0880000010f3dfae */ /* 0x0005e2000b901d50 */
[----:B------:R-:W-:Y:S01]  /*1680*/  LOP3.LUT R0, R18, 0xfffffff0, RZ, 0xc0, !PT ;  /* 0xfffffff012007812 */ /* 0x000fe200078ec0ff */
[----:B------:R-:W-:Y:S01]  /*1690*/  IMAD.U32 R15, RZ, RZ, UR15 ;  /* 0x0000000fff0f7e24 */ /* 0x000fe2000f8e00ff */
[C---:B------:R-:W-:Y:S01]  /*16a0*/  ISETP.GE.AND P6, PT, R2.reuse, UR6, PT ;  /* 0x0000000602007c0c */ /* 0x040fe2000bfc6270 */
[----:B------:R2:W-:Y:S01]  /*16b0*/  @!P5 LDGSTS.E.BYPASS.LTC128B.128 [R243+0xa800], [R16.64+0x80] ;  /* 0x0a80008010f3dfae */ /* 0x0005e2000b901d50 */
[----:B------:R-:W-:Y:S01]  /*16c0*/  IMAD.SHL.U32 R3, R2, 0x8, RZ ;  /* 0x0000000802037824 */ /* 0x000fe200078e00ff */
[----:B------:R-:W-:Y:S01]  /*16d0*/  LOP3.LUT R2, R6, 0x1c0, RZ, 0xc0, !PT ;  /* 0x000001c006027812 */ /* 0x000fe200078ec0ff */
[----:B------:R-:W-:Y:S01]  /*16e0*/  IMAD.IADD R0, R160, 0x1, -R0 ;  /* 0x00000001a0007824 */ /* 0x000fe200078e0a00 */
[----:B------:R3:W-:Y:S01]  /*16f0*/  @!P4 LDGSTS.E.BYPASS.LTC128B.128 [R243+0x9000], [R10.64] ;  /* 0x090000000af3cfae */ /* 0x0007e2000b901d50 */
[----:B------:R-:W-:Y:S01]  /*1700*/  ISETP.GE.AND P5, PT, R28, UR6, PT ;  /* 0x000000061c007c0c */ /* 0x000fe2000bfa6270 */
[----:B------:R-:W-:Y:S01]  /*1710*/  UIMAD.WIDE.U32 UR14, UR4, 0x20, URZ ;  /* 0x00000020040e78a5 */ /* 0x000fe2000f8e003f */
[----:B------:R-:W-:Y:S01]  /*1720*/  LOP3.LUT R6, R2, 0x8, R3, 0xf8, !PT ;  /* 0x0000000802067812 */ /* 0x000fe200078ef803 */
[----:B------:R3:W-:Y:S01]  /*1730*/  @!P4 LDGSTS.E.BYPASS.LTC128B.128 [R243+0xb000], [R10.64+0x80] ;  /* 0x0b0000800af3cfae */ /* 0x0007e2000b901d50 */
[----:B------:R-:W-:-:S02]  /*1740*/  SHF.R.S32.HI R15, RZ, 0x1f, R0 ;  /* 0x0000001fff0f7819 */ /* 0x000fc40000011400 */
[----:B------:R-:W-:Y:S01]  /*1750*/  SHF.R.U32.HI R2, RZ, 0x3, R2 ;  /* 0x00000003ff027819 */ /* 0x000fe20000011602 */
[----:B------:R4:W-:Y:S01]  /*1760*/  @!P3 LDGSTS.E.BYPASS.LTC128B.128 [R243+0x9800], [R8.64] ;  /* 0x0980000008f3bfae */ /* 0x0009e2000b901d50 */
[----:B------:R-:W-:Y:S02]  /*1770*/  LEA.HI R15, R15, R0, RZ, 0x3 ;  /* 0x000000000f0f7211 */ /* 0x000fe400078f18ff */
[----:B------:R-:W-:Y:S01]  /*1780*/  ISETP.GE.AND P1, PT, R26, UR6, PT ;  /* 0x000000061a007c0c */ /* 0x000fe2000bf26270 */
[----:B------:R4:W-:Y:S01]  /*1790*/  @!P3 LDGSTS.E.BYPASS.LTC128B.128 [R243+0xb800], [R8.64+0x80] ;  /* 0x0b80008008f3bfae */ /* 0x0009e2000b901d50 */
[----:B------:R-:W-:Y:S01]  /*17a0*/  LOP3.LUT R3, R15, 0xfffffff8, RZ, 0xc0, !PT ;  /* 0xfffffff80f037812 */ /* 0x000fe200078ec0ff */
[----:B------:R-:W-:Y:S01]  /*17b0*/  USHF.L.U32 UR6, UR5, 0x5, URZ ;  /* 0x0000000505067899 */ /* 0x000fe2000800063f */
[----:B-1----:R-:W-:Y:S01]  /*17c0*/  IMAD.U32 R13, RZ, RZ, UR4 ;  /* 0x00000004ff0d7e24 */ /* 0x002fe2000f8e00ff */
[----:B------:R-:W0:Y:S01]  /*17d0*/  LDGDEPBAR ;  /* 0x00000000000079af */ /* 0x000e220000000000 */
[----:B------:R-:W-:Y:S01]  /*17e0*/  IMAD.U32 R12, RZ, RZ, UR4 ;  /* 0x00000004ff0c7e24 */ /* 0x000fe2000f8e00ff */
[----:B------:R-:W-:-:S02]  /*17f0*/  VOTEU.ALL UP0, P5 ;  /* 0x00000000003f7886 */ /* 0x000fc40002800000 */
[----:B------:R1:W-:Y:S01]  /*1800*/  STL [R1+0x50], R20 ;  /* 0x0000501401007387 */ /* 0x0003e20000100800 */
[----:B------:R-:W-:Y:S01]  /*1810*/  @!P2 LEA R13, P0, R13, R4, 0x4 ;  /* 0x000000040d0da211 */ /* 0x000fe200078020ff */
[----:B------:R-:W-:Y:S01]  /*1820*/  IMAD.U32 R14, RZ, RZ, UR6 ;  /* 0x00000006ff0e7e24 */ /* 0x000fe2000f8e00ff */
[----:B------:R-:W-:Y:S01]  /*1830*/  @!UP0 UIMAD UR6, UR5, 0x30, URZ ;  /* 0x00000030050688a4 */ /* 0x000fe2000f8e023f */
[----:B--2---:R-:W-:Y:S01]  /*1840*/  IMAD.U32 R16, RZ, RZ, UR5 ;  /* 0x00000005ff107e24 */ /* 0x004fe2000f8e00ff */
[----:B------:R-:W-:-:S04]  /*1850*/  UISETP.GE.AND UP0, UPT, UR13, 0x41, UPT ;  /* 0x000000410d00788c */ /* 0x000fc8000bf06270 */
[----:B------:R-:W-:Y:S02]  /*1860*/  @!P2 LEA.HI.X R16, R12, R5, R16, 0x4, P0 ;  /* 0x000000050c10a211 */ /* 0x000fe400000f2410 */
[C---:B---3--:R-:W-:Y:S02]  /*1870*/  @!P1 IADD3 R11, P0, R4.reuse, UR14, RZ ;  /* 0x0000000e040b9c10 */ /* 0x048fe4000ff1e0ff */
[----:B----4-:R-:W-:Y:S01]  /*1880*/  @!P6 LEA R8, P3, R4, c[0x0][0x170], 0x1 ;  /* 0x00005c000408ea11 */ /* 0x010fe200078608ff */
[----:B------:R-:W-:-:S04]  /*1890*/  DEPBAR.LE SB0, 0x0 ;  /* 0x000080000000791a */ /* 0x000fc80000000000 */
[----:B------:R-:W-:Y:S01]  /*18a0*/  BAR.SYNC.DEFER_BLOCKING 0x0 ;  /* 0x0000000000007b1d */ /* 0x000fe20000010000 */
[----:B-1----:R-:W-:Y:S01]  /*18b0*/  IMAD.IADD R20, R0, 0x1, -R3 ;  /* 0x0000000100147824 */ /* 0x002fe200078e0a03 */
[----:B------:R-:W-:Y:S01]  /*18c0*/  LOP3.LUT R0, R6, R2, RZ, 0x3c, !PT ;  /* 0x0000000206007212 */ /* 0x000fe200078e3cff */
[----:B------:R-:W-:Y:S01]  /*18d0*/  IMAD.SHL.U32 R3, R7, 0x8, RZ ;  /* 0x0000000807037824 */ /* 0x000fe200078e00ff */
[----:B------:R-:W-:Y:S01]  /*18e0*/  @!P6 LEA.HI.X R9, R4, c[0x0][0x174], R5, 0x1, P3 ;  /* 0x00005d000409ea11 */ /* 0x000fe200018f0c05 */
[----:B------:R-:W-:Y:S01]  /*18f0*/  IMAD.SHL.U32 R2, R20, 0x40, RZ ;  /* 0x0000004014027824 */ /* 0x000fe200078e00ff */
[----:B------:R-:W-:Y:S01]  /*1900*/  @!P2 LEA R6, P3, R13, c[0x0][0x170], 0x1 ;  /* 0x00005c000d06aa11 */ /* 0x000fe200078608ff */
[----:B------:R-:W-:-:S03]  /*1910*/  IMAD R0, R7, 0x200, R0 ;  /* 0x0000020007007824 */ /* 0x000fc600078e0200 */
[----:B------:R-:W-:Y:S01]  /*1920*/  LOP3.LUT R2, R2, 0x1c0, RZ, 0xc0, !PT ;  /* 0x000001c002027812 */ /* 0x000fe200078ec0ff */
[----:B------:R-:W-:Y:S02]  /*1930*/  IMAD.SHL.U32 R224, R0, 0x2, RZ ;  /* 0x0000000200e07824 */ /* 0x000fe400078e00ff */
[----:B------:R-:W-:Y:S01]  /*1940*/  IMAD.MOV.U32 R0, RZ, RZ, 0x20 ;  /* 0x00000020ff007424 */ /* 0x000fe200078e00ff */
[----:B------:R-:W-:Y:S02]  /*1950*/  LOP3.LUT R10, R2, 0x8, R3, 0xf8, !PT ;  /* 0x00000008020a7812 */ /* 0x000fe400078ef803 */
[----:B------:R-:W-:Y:S01]  /*1960*/  SHF.R.U32.HI R7, RZ, 0x3, R2 ;  /* 0x00000003ff077819 */ /* 0x000fe20000011602 */
[----:B------:R-:W-:Y:S01]  /*1970*/  @!P5 IMAD.WIDE.U32 R2, R12, 0x30, R4 ;  /* 0x000000300c02d825 */ /* 0x000fe200078e0004 */
[----:B------:R-:W-:Y:S02]  /*1980*/  @!P1 IADD3.X R5, R5, UR15, R14, P0, !PT ;  /* 0x0000000f05059c10 */ /* 0x000fe400087fe40e */
[----:B------:R-:W-:Y:S01]  /*1990*/  LOP3.LUT R159, R10, R7, RZ, 0x3c, !PT ;  /* 0x000000070a9f7212 */ /* 0x000fe200078e3cff */
[----:B------:R-:W-:Y:S01]  /*19a0*/  IMAD.SHL.U32 R12, R15, 0x40, RZ ;  /* 0x000000400f0c7824 */ /* 0x000fe200078e00ff */
[----:B------:R-:W-:-:S02]  /*19b0*/  @!P2 LEA.HI.X R7, R13, c[0x0][0x174], R16, 0x1, P3 ;  /* 0x00005d000d07aa11 */ /* 0x000fc400018f0c10 */
[----:B------:R-:W-:Y:S01]  /*19c0*/  @!P1 LEA R4, P3, R11, c[0x0][0x170], 0x1 ;  /* 0x00005c000b049a11 */ /* 0x000fe200078608ff */
[----:B------:R-:W-:Y:S01]  /*19d0*/  @P6 STS.128 [R243+0xc000], RZ ;  /* 0x00c000fff3006388 */ /* 0x000fe20000000c00 */
[----:B------:R-:W-:Y:S02]  /*19e0*/  @!P5 IADD3 R3, R3, UR6, RZ ;  /* 0x000000060303dc10 */ /* 0x000fe4000fffe0ff */
[C---:B------:R-:W-:Y:S01]  /*19f0*/  @!P5 LEA R10, P0, R2.reuse, c[0x0][0x170], 0x1 ;  /* 0x00005c00020ada11 */ /* 0x040fe200078008ff */
[----:B------:R-:W-:Y:S01]  /*1a00*/  @P6 STS.128 [R243+0xe000], RZ ;  /* 0x00e000fff3006388 */ /* 0x000fe20000000c00 */
[----:B------:R-:W-:Y:S02]  /*1a10*/  LEA.HI R13, R27, R160, RZ, 0x5 ;  /* 0x000000a01b0d7211 */ /* 0x000fe400078f28ff */
[----:B------:R-:W-:Y:S01]  /*1a20*/  @!P1 LEA.HI.X R5, R11, c[0x0][0x174], R5, 0x1, P3 ;  /* 0x00005d000b059a11 */ /* 0x000fe200018f0c05 */
[----:B------:R-:W-:Y:S01]  /*1a30*/  @!PT LDS RZ, [RZ] ;  /* 0x00000000fffff984 */ /* 0x000fe20000000800 */
[----:B------:R-:W-:Y:S01]  /*1a40*/  @!PT LDS RZ, [RZ] ;  /* 0x00000000fffff984 */ /* 0x000fe20000000800 */
[----:B------:R-:W-:Y:S01]  /*1a50*/  @!PT LDS RZ, [RZ] ;  /* 0x00000000fffff984 */ /* 0x000fe20000000800 */
[----:B------:R1:W-:Y:S01]  /*1a60*/  @!P6 LDGSTS.E.BYPASS.LTC128B.128 [R243+0xc000], [R8.64] ;  /* 0x0c00000008f3efae */ /* 0x0003e2000b901d50 */
[----:B------:R-:W-:-:S02]  /*1a70*/  @!P5 LEA.HI.X R11, R2, c[0x0][0x174], R3, 0x1, P0 ;  /* 0x00005d00020bda11 */ /* 0x000fc400000f0c03 */
[----:B------:R-:W-:Y:S01]  /*1a80*/  SHF.R.S32.HI R2, RZ, 0x5, R13 ;  /* 0x00000005ff027819 */ /* 0x000fe2000001140d */
[----:B------:R1:W-:Y:S01]  /*1a90*/  @!P6 LDGSTS.E.BYPASS.LTC128B.128 [R243+0xe000], [R8.64+0x80] ;  /* 0x0e00008008f3efae */ /* 0x0003e2000b901d50 */
[----:B------:R-:W-:Y:S02]  /*1aa0*/  LOP3.LUT R158, R12, 0xfffffe00, RZ, 0xc0, !PT ;  /* 0xfffffe000c9e7812 */ /* 0x000fe400078ec0ff */
[----:B------:R-:W-:Y:S01]  /*1ab0*/  IADD3 R235, R224, 0x8020, RZ ;  /* 0x00008020e0eb7810 */ /* 0x000fe20007ffe0ff */
[----:B------:R-:W-:Y:S02]  /*1ac0*/  @P2 STS.128 [R243+0xc800], RZ ;  /* 0x00c800fff3002388 */ /* 0x000fe40000000c00 */
[----:B------:R-:W-:Y:S02]  /*1ad0*/  IMAD R2, R2, 0x400, R158 ;  /* 0x0000040002027824 */ /* 0x000fe400078e029e */
[----:B------:R-:W-:Y:S02]  /*1ae0*/  @P2 STS.128 [R243+0xe800], RZ ;  /* 0x00e800fff3002388 */ /* 0x000fe40000000c00 */
[----:B------:R-:W-:-:S02]  /*1af0*/  IMAD.IADD R2, R159, 0x1, R2 ;  /* 0x000000019f027824 */ /* 0x000fc400078e0202 */
[----:B------:R-:W-:Y:S01]  /*1b00*/  @!PT LDS RZ, [RZ] ;  /* 0x00000000fffff984 */ /* 0x000fe20000000800 */
[----:B------:R-:W-:Y:S01]  /*1b10*/  @!PT LDS RZ, [RZ] ;  /* 0x00000000fffff984 */ /* 0x000fe20000000800 */
[----:B------:R-:W-:Y:S01]  /*1b20*/  @!PT LDS RZ, [RZ] ;  /* 0x00000000fffff984 */ /* 0x000fe20000000800 */
[----:B------:R2:W-:Y:S02]  /*1b30*/  @!P2 LDGSTS.E.BYPASS.LTC128B.128 [R243+0xc800], [R6.64] ;  /* 0x0c80000006f3afae */ /* 0x0005e4000b901d50 */
[----:B------:R-:W-:Y:S01]  /*1b40*/  IMAD.SHL.U32 R231, R2, 0x2, RZ ;  /* 0x0000000202e77824 */ /* 0x000fe200078e00ff */
[----:B------:R-:W-:Y:S01]  /*1b50*/  IADD3 R2, R224, 0x8000, RZ ;  /* 0x00008000e0027810 */ /* 0x000fe20007ffe0ff */
[----:B------:R2:W-:Y:S04]  /*1b60*/  @!P2 LDGSTS.E.BYPASS.LTC128B.128 [R243+0xe800], [R6.64+0x80] ;  /* 0x0e80008006f3afae */ /* 0x0005e8000b901d50 */
[----:B------:R-:W-:Y:S04]  /*1b70*/  @P1 STS.128 [R243+0xd000], RZ ;  /* 0x00d000fff3001388 */ /* 0x000fe80000000c00 */
[----:B------:R-:W-:Y:S04]  /*1b80*/  @P1 STS.128 [R243+0xf000], RZ ;  /* 0x00f000fff3001388 */ /* 0x000fe80000000c00 */
        /* <DEDUP_REMOVED lines=15> */
[----:B------:R-:W-:Y:S04]  /*1c80*/  LDSM.16.M88.4 R12, [R231] ;  /* 0x00000000e70c783b */ /* 0x000fe80000000200 */
[----:B------:R-:W4:Y:S01]  /*1c90*/  LDSM.16.M88.4 R16, [R224+0x8000] ;  /* 0x00800000e010783b */ /* 0x000f220000000200 */
[----:B---3--:R-:W-:-:S03]  /*1ca0*/  IMAD.MOV.U32 R4, RZ, RZ, 0x10 ;  /* 0x00000010ff047424 */ /* 0x008fc600078e00ff */
[----:B------:R-:W-:Y:S01]  /*1cb0*/  LDSM.16.M88.4 R28, [R224+0x9000] ;  /* 0x00900000e01c783b */ /* 0x000fe20000000200 */
[----:B------:R-:W-:Y:S01]  /*1cc0*/  IMAD.SHL.U32 R5, R160, 0x2, RZ ;  /* 0x00000002a0057824 */ /* 0x000fe200078e00ff */
[----:B------:R-:W-:Y:S02]  /*1cd0*/  SEL R4, R4, 0xfffffff0, !P1 ;  /* 0xfffffff004047807 */ /* 0x000fe40004800000 */
[----:B------:R-:W3:Y:S01]  /*1ce0*/  LDSM.16.M88.4 R32, [R224+0x8800] ;  /* 0x00880000e020783b */ /* 0x000ee20000000200 */
[----:B------:R-:W-:Y:S02]  /*1cf0*/  R2P PR, R25, 0x6 ;  /* 0x0000000619007804 */ /* 0x000fe40000000000 */
[----:B------:R-:W-:Y:S01]  /*1d00*/  LOP3.LUT R5, R5, 0x6, RZ, 0xc0, !PT ;  /* 0x0000000605057812 */ /* 0x000fe200078ec0ff */
[----:B------:R-:W-:Y:S01]  /*1d10*/  IMAD R232, R4, 0x2, R231 ;  /* 0x0000000204e87824 */ /* 0x000fe200078e02e7 */
[----:B------:R-:W-:Y:S03]  /*1d20*/  LDSM.16.M88.4 R24, [R224+0x9800] ;  /* 0x00980000e018783b */ /* 0x000fe60000000200 */
[----:B------:R-:W-:Y:S01]  /*1d30*/  IMAD R233, R0, 0x2, R232 ;  /* 0x0000000200e97824 */ /* 0x000fe200078e02e8 */
[----:B------:R-:W-:Y:S04]  /*1d40*/  LDSM.16.M88.4 R20, [R232+0x2000] ;  /* 0x00200000e814783b */ /* 0x000fe80000000200 */
[----:B-1----:R-:W1:Y:S01]  /*1d50*/  LDSM.16.M88.4 R8, [R231+0x2000] ;  /* 0x00200000e708783b */ /* 0x002e620000000200 */
[----:B------:R-:W-:Y:S01]  /*1d60*/  @P1 IADD3 R235, R2, -0x20, RZ ;  /* 0xffffffe002eb1810 */ /* 0x000fe20007ffe0ff */
[----:B------:R-:W-:-:S02]  /*1d70*/  IMAD.MOV.U32 R2, RZ, RZ, 0x40 ;  /* 0x00000040ff027424 */ /* 0x000fc400078e00ff */
[----:B------:R-:W0:Y:S01]  /*1d80*/  LDGDEPBAR ;  /* 0x00000000000079af */ /* 0x000e220000000000 */
[C---:B------:R-:W-:Y:S02]  /*1d90*/  IADD3 R242, R235.reuse, 0x800, RZ ;  /* 0x00000800ebf27810 */ /* 0x040fe40007ffe0ff */
[----:B------:R-:W-:Y:S01]  /*1da0*/  SEL R2, R2, 0xffffffc0, !P2 ;  /* 0xffffffc002027807 */ /* 0x000fe20005000000 */
[----:B------:R-:W5:Y:S01]  /*1db0*/  LDSM.16.M88.4 R64, [R235+0x1000] ;  /* 0x00100000eb40783b */ /* 0x000f620000000200 */
[C---:B------:R-:W-:Y:S02]  /*1dc0*/  IADD3 R241, R235.reuse, 0x1000, RZ ;  /* 0x00001000ebf17810 */ /* 0x040fe40007ffe0ff */
[C---:B------:R-:W-:Y:S01]  /*1dd0*/  IADD3 R240, R235.reuse, 0x1800, RZ ;  /* 0x00001800ebf07810 */ /* 0x040fe20007ffe0ff */
[----:B------:R-:W2:Y:S01]  /*1de0*/  LDSM.16.M88.4 R60, [R235+0x800] ;  /* 0x00080000eb3c783b */ /* 0x000ea20000000200 */
[----:B------:R-:W-:Y:S01]  /*1df0*/  IMAD.IADD R230, R224, 0x1, R2 ;  /* 0x00000001e0e67824 */ /* 0x000fe200078e0202 */
[C---:B------:R-:W-:Y:S01]  /*1e00*/  IADD3 R239, R235.reuse, 0x2000, RZ ;  /* 0x00002000ebef7810 */ /* 0x040fe20007ffe0ff */
[----:B------:R-:W-:Y:S01]  /*1e10*/  IMAD.IADD R229, R2, 0x1, R235 ;  /* 0x0000000102e57824 */ /* 0x000fe200078e02eb */
[----:B------:R-:W-:Y:S01]  /*1e20*/  LDSM.16.M88.4 R56, [R235] ;  /* 0x00000000eb38783b */ /* 0x000fe20000000200 */
[C---:B------:R-:W-:Y:S01]  /*1e30*/  IADD3 R238, R235.reuse, 0x2800, RZ ;  /* 0x00002800ebee7810 */ /* 0x040fe20007ffe0ff */
[----:B----4-:R-:W-:Y:S01]  /*1e40*/  HMMA.16816.F32 R88, R12, R16, RZ ;  /* 0x000000100c58723c */ /* 0x010fe200000018ff */
[C---:B------:R-:W-:Y:S01]  /*1e50*/  IADD3 R237, R235.reuse, 0x3000, RZ ;  /* 0x00003000ebed7810 */ /* 0x040fe20007ffe0ff */
[----:B------:R-:W-:Y:S01]  /*1e60*/  LDSM.16.M88.4 R68, [R235+0x1800] ;  /* 0x00180000eb44783b */ /* 0x000fe20000000200 */
[----:B------:R-:W-:-:S05]  /*1e70*/  IADD3 R236, R235, 0x3800, RZ ;  /* 0x00003800ebec7810 */ /* 0x000fca0007ffe0ff */
[C---:B------:R-:W-:Y:S08]  /*1e80*/  HMMA.16816.F32 R120, R12.reuse, R18, RZ ;  /* 0x000000120c78723c */ /* 0x040ff000000018ff */
[----:B---3--:R-:W-:Y:S08]  /*1e90*/  HMMA.16816.F32 R80, R12, R32, RZ ;  /* 0x000000200c50723c */ /* 0x008ff000000018ff */
[C---:B-1----:R-:W-:Y:S08]  /*1ea0*/  HMMA.16816.F32 R40, R8.reuse, R16, RZ ;  /* 0x000000100828723c */ /* 0x042ff000000018ff */
[C---:B------:R-:W-:Y:S08]  /*1eb0*/  HMMA.16816.F32 R52, R8.reuse, R18, RZ ;  /* 0x000000120834723c */ /* 0x040ff000000018ff */
[C---:B------:R-:W-:Y:S08]  /*1ec0*/  HMMA.16816.F32 R16, R8.reuse, R28, RZ ;  /* 0x0000001c0810723c */ /* 0x040ff000000018ff */
[C---:B------:R-:W-:Y:S08]  /*1ed0*/  HMMA.16816.F32 R36, R8.reuse, R32, RZ ;  /* 0x000000200824723c */ /* 0x040ff000000018ff */
[----:B------:R-:W-:Y:S08]  /*1ee0*/  HMMA.16816.F32 R44, R8, R24, RZ ;  /* 0x00000018082c723c */ /* 0x000ff000000018ff */
[----:B-----5:R-:W-:Y:S01]  /*1ef0*/  HMMA.16816.F32 R96, R20, R64, R16 ;  /* 0x000000401460723c */ /* 0x020fe20000001810 */
[----:B------:R-:W1:Y:S07]  /*1f00*/  LDSM.16.M88.4 R16, [R232] ;  /* 0x00000000e810783b */ /* 0x000e6e0000000200 */
[C---:B------:R-:W-:Y:S08]  /*1f10*/  HMMA.16816.F32 R48, R8.reuse, R34, RZ ;  /* 0x000000220830723c */ /* 0x040ff000000018ff */
[C---:B------:R-:W-:Y:S08]  /*1f20*/  HMMA.16816.F32 R72, R8.reuse, R30, RZ ;  /* 0x0000001e0848723c */ /* 0x040ff000000018ff */
[----:B------:R-:W-:Y:S01]  /*1f30*/  HMMA.16816.F32 R76, R8, R26, RZ ;  /* 0x0000001a084c723c */ /* 0x000fe200000018ff */
[----:B------:R-:W-:Y:S07]  /*1f40*/  LDSM.16.M88.4 R8, [R234+0x2000] ;  /* 0x00200000ea08783b */ /* 0x000fee0000000200 */
[C---:B------:R-:W-:Y:S01]  /*1f50*/  HMMA.16816.F32 R116, R12.reuse, R34, RZ ;  /* 0x000000220c74723c */ /* 0x040fe200000018ff */
[----:B------:R-:W-:Y:S07]  /*1f60*/  LDSM.16.M88.4 R32, [R230+0x8800] ;  /* 0x00880000e620783b */ /* 0x000fee0000000200 */
[C---:B------:R-:W-:Y:S08]  /*1f70*/  HMMA.16816.F32 R84, R12.reuse, R28, RZ ;  /* 0x0000001c0c54723c */ /* 0x040ff000000018ff */
[C---:B------:R-:W-:Y:S01]  /*1f80*/  HMMA.16816.F32 R112, R12.reuse, R30, RZ ;  /* 0x0000001e0c70723c */ /* 0x040fe200000018ff */
[----:B------:R-:W-:Y:S07]  /*1f90*/  LDSM.16.M88.4 R28, [R230+0x9000] ;  /* 0x00900000e61c783b */ /* 0x000fee0000000200 */
[C---:B------:R-:W-:Y:S08]  /*1fa0*/  HMMA.16816.F32 R92, R12.reuse, R24, RZ ;  /* 0x000000180c5c723c */ /* 0x040ff000000018ff */
[----:B------:R-:W-:Y:S01]  /*1fb0*/  HMMA.16816.F32 R104, R12, R26, RZ ;  /* 0x0000001a0c68723c */ /* 0x000fe200000018ff */
[----:B------:R-:W-:Y:S04]  /*1fc0*/  LDSM.16.M88.4 R24, [R230+0x8000] ;  /* 0x00800000e618783b */ /* 0x000fe80000000200 */
[----:B------:R-:W3:Y:S03]  /*1fd0*/  LDSM.16.M88.4 R12, [R234] ;  /* 0x00000000ea0c783b */ /* 0x000ee60000000200 */
[----:B--2---:R-:W-:Y:S08]  /*1fe0*/  HMMA.16816.F32 R108, R20, R60, R36 ;  /* 0x0000003c146c723c */ /* 0x004ff00000001824 */
[-C--:B-1----:R-:W-:Y:S08]  /*1ff0*/  HMMA.16816.F32 R36, R16, R56.reuse, R88 ;  /* 0x000000381024723c */ /* 0x082ff00000001858 */
[C---:B------:R-:W-:Y:S01]  /*2000*/  HMMA.16816.F32 R100, R20.reuse, R56, R40 ;  /* 0x000000381464723c */ /* 0x040fe20000001828 */
[----:B------:R-:W-:Y:S07]  /*2010*/  LDSM.16.M88.4 R40, [R233] ;  /* 0x00000000e928783b */ /* 0x000fee0000000200 */
[C---:B------:R-:W-:Y:S08]  /*2020*/  HMMA.16816.F32 R128, R20.reuse, R68, R44 ;  /* 0x000000441480723c */ /* 0x040ff0000000182c */
[C---:B------:R-:W-:Y:S08]  /*2030*/  HMMA.16816.F32 R140, R20.reuse, R58, R52 ;  /* 0x0000003a148c723c */ /* 0x040ff00000001834 */
[C---:B------:R-:W-:Y:S01]  /*2040*/  HMMA.16816.F32 R136, R20.reuse, R62, R48 ;  /* 0x0000003e1488723c */ /* 0x040fe20000001830 */
[----:B------:R-:W-:Y:S07]  /*2050*/  LDSM.16.M88.4 R48, [R229] ;  /* 0x00000000e530783b */ /* 0x000fee0000000200 */
[C---:B------:R-:W-:Y:S08]  /*2060*/  HMMA.16816.F32 R132, R20.reuse, R66, R72 ;  /* 0x000000421484723c */ /* 0x040ff00000001848 */
[----:B------:R-:W-:Y:S01]  /*2070*/  HMMA.16816.F32 R124, R20, R70, R76 ;  /* 0x00000046147c723c */ /* 0x000fe2000000184c */
[----:B------:R-:W1:Y:S04]  /*2080*/  LDSM.16.M88.4 R20, [R230+0x9800] ;  /* 0x00980000e614783b */ /* 0x000e680000000200 */
[----:B------:R-:W-:Y:S03]  /*2090*/  LDSM.16.M88.4 R76, [R224+0xa000] ;  /* 0x00a00000e04c783b */ /* 0x000fe60000000200 */
[C---:B------:R-:W-:Y:S08]  /*20a0*/  HMMA.16816.F32 R80, R16.reuse, R60, R80 ;  /* 0x0000003c1050723c */ /* 0x040ff00000001850 */
[C---:B------:R-:W-:Y:S08]  /*20b0*/  HMMA.16816.F32 R72, R16.reuse, R64, R84 ;  /* 0x000000401048723c */ /* 0x040ff00000001854 */
[C---:B------:R-:W-:Y:S08]  /*20c0*/  HMMA.16816.F32 R92, R16.reuse, R68, R92 ;  /* 0x00000044105c723c */ /* 0x040ff0000000185c */
[C---:B------:R-:W-:Y:S08]  /*20d0*/  HMMA.16816.F32 R56, R16.reuse, R58, R120 ;  /* 0x0000003a1038723c */ /* 0x040ff00000001878 */
[C---:B------:R-:W-:Y:S08]  /*20e0*/  HMMA.16816.F32 R60, R16.reuse, R62, R116 ;  /* 0x0000003e103c723c */ /* 0x040ff00000001874 */
[C---:B------:R-:W-:Y:S08]  /*20f0*/  HMMA.16816.F32 R52, R16.reuse, R66, R112 ;  /* 0x000000421034723c */ /* 0x040ff00000001870 */
[----:B------:R-:W-:Y:S01]  /*2100*/  HMMA.16816.F32 R88, R16, R70, R104 ;  /* 0x000000461058723c */ /* 0x000fe20000001868 */
[----:B------:R-:W2:Y:S04]  /*2110*/  LDSM.16.M88.4 R16, [R233+0x2000] ;  /* 0x00200000e910783b */ /* 0x000ea80000000200 */
[----:B------:R-:W-:Y:S03]  /*2120*/  LDSM.16.M88.4 R68, [R229+0x1000] ;  /* 0x00100000e544783b */ /* 0x000fe60000000200 */
[-C--:B---3--:R-:W-:Y:S01]  /*2130*/  HMMA.16816.F32 R44, R12, R24.reuse, R36 ;  /* 0x000000180c2c723c */ /* 0x088fe20000001824 */
[----:B------:R-:W3:Y:S07]  /*2140*/  LDSM.16.M88.4 R36, [R231+0x4000] ;  /* 0x00400000e724783b */ /* 0x000eee0000000200 */
[C---:B------:R-:W-:Y:S08]  /*2150*/  HMMA.16816.F32 R84, R8.reuse, R24, R100 ;  /* 0x000000180854723c */ /* 0x040ff00000001864 */
[C---:B------:R-:W-:Y:S08]  /*2160*/  HMMA.16816.F32 R112, R8.reuse, R32, R108 ;  /* 0x000000200870723c */ /* 0x040ff0000000186c */
[C---:B-1----:R-:W-:Y:S08]  /*2170*/  HMMA.16816.F32 R116, R8.reuse, R22, R124 ;  /* 0x000000160874723c */ /* 0x042ff0000000187c */
[C---:B------:R-:W-:Y:S08]  /*2180*/  HMMA.16816.F32 R104, R8.reuse, R28, R96 ;  /* 0x0000001c0868723c */ /* 0x040ff00000001860 */
[----:B------:R-:W-:Y:S01]  /*2190*/  HMMA.16816.F32 R108, R8, R34, R136 ;  /* 0x00000022086c723c */ /* 0x000fe20000001888 */
[----:B------:R-:W-:Y:S07]  /*21a0*/  LDSM.16.M88.4 R136, [R229+0x1800] ;  /* 0x00180000e588783b */ /* 0x000fee0000000200 */
[C---:B------:R-:W-:Y:S08]  /*21b0*/  HMMA.16816.F32 R124, R12.reuse, R32, R80 ;  /* 0x000000200c7c723c */ /* 0x040ff00000001850 */
[----:B------:R-:W-:Y:S01]  /*21c0*/  HMMA.16816.F32 R120, R12, R34, R60 ;  /* 0x000000220c78723c */ /* 0x000fe2000000183c */
[----:B------:R-:W1:Y:S04]  /*21d0*/  LDSM.16.M88.4 R32, [R231+0x6000] ;  /* 0x00600000e720783b */ /* 0x000e680000000200 */
[----:B------:R-:W-:Y:S03]  /*21e0*/  LDSM.16.M88.4 R60, [R235+0x2000] ;  /* 0x00200000eb3c783b */ /* 0x000fe60000000200 */
[C---:B------:R-:W-:Y:S08]  /*21f0*/  HMMA.16816.F32 R96, R8.reuse, R20, R128 ;  /* 0x000000140860723c */ /* 0x040ff00000001880 */
[C---:B------:R-:W-:Y:S08]  /*2200*/  HMMA.16816.F32 R64, R8.reuse, R26, R140 ;  /* 0x0000001a0840723c */ /* 0x040ff0000000188c */
[----:B------:R-:W-:Y:S08]  /*2210*/  HMMA.16816.F32 R100, R8, R30, R132 ;  /* 0x0000001e0864723c */ /* 0x000ff00000001884 */
[----:B------:R-:W-:Y:S01]  /*2220*/  HMMA.16816.F32 R8, R40, R48, R44 ;  /* 0x000000302808723c */ /* 0x000fe2000000182c */
[----:B------:R-:W-:Y:S07]  /*2230*/  LDSM.16.M88.4 R44, [R229+0x2000] ;  /* 0x00200000e52c783b */ /* 0x000fee0000000200 */
[C---:B------:R-:W-:Y:S08]  /*2240*/  HMMA.16816.F32 R56, R12.reuse, R26, R56 ;  /* 0x0000001a0c38723c */ /* 0x040ff00000001838 */
[C---:B------:R-:W-:Y:S08]  /*2250*/  HMMA.16816.F32 R132, R12.reuse, R28, R72 ;  /* 0x0000001c0c84723c */ /* 0x040ff00000001848 */
[----:B------:R-:W-:Y:S01]  /*2260*/  HMMA.16816.F32 R128, R12, R30, R52 ;  /* 0x0000001e0c80723c */ /* 0x000fe20000001834 */
[----:B------:R-:W4:Y:S04]  /*2270*/  LDSM.16.M88.4 R28, [R232+0x4000] ;  /* 0x00400000e81c783b */ /* 0x000f280000000200 */
[----:B------:R-:W-:Y:S03]  /*2280*/  LDSM.16.M88.4 R52, [R229+0x800] ;  /* 0x00080000e534783b */ /* 0x000fe60000000200 */
[----:B--2---:R-:W-:Y:S08]  /*2290*/  HMMA.16816.F32 R24, R16, R48, R84 ;  /* 0x000000301018723c */ /* 0x004ff00000001854 */
[C---:B------:R-:W-:Y:S08]  /*22a0*/  HMMA.16816.F32 R148, R12.reuse, R20, R92 ;  /* 0x000000140c94723c */ /* 0x040ff0000000185c */
[----:B------:R-:W-:Y:S01]  /*22b0*/  HMMA.16816.F32 R152, R12, R22, R88 ;  /* 0x000000160c98723c */ /* 0x000fe20000001858 */
[----:B------:R-:W2:Y:S07]  /*22c0*/  LDSM.16.M88.4 R12, [R232+0x6000] ;  /* 0x00600000e80c783b */ /* 0x000eae0000000200 */
[----:B---3--:R-:W-:Y:S01]  /*22d0*/  HMMA.16816.F32 R20, R36, R76, R8 ;  /* 0x0000004c2414723c */ /* 0x008fe20000001808 */
[----:B------:R-:W-:Y:S07]  /*22e0*/  LDSM.16.M88.4 R8, [R234+0x4000] ;  /* 0x00400000ea08783b */ /* 0x000fee0000000200 */
[-C--:B------:R-:W-:Y:S08]  /*22f0*/  HMMA.16816.F32 R84, R16, R50.reuse, R64 ;  /* 0x000000321054723c */ /* 0x080ff00000001840 */
[----:B------:R-:W-:Y:S01]  /*2300*/  HMMA.16816.F32 R80, R40, R50, R56 ;  /* 0x000000322850723c */ /* 0x000fe20000001838 */
[----:B------:R-:W3:Y:S04]  /*2310*/  LDSM.16.M88.4 R48, [R230+0xa000] ;  /* 0x00a00000e630783b */ /* 0x000ee80000000200 */
[----:B------:R-:W-:Y:S03]  /*2320*/  LDSM.16.M88.4 R56, [R224+0xa800] ;  /* 0x00a80000e038783b */ /* 0x000fe60000000200 */
[----:B-1----:R-:W-:Y:S01]  /*2330*/  HMMA.16816.F32 R64, R32, R76, R24 ;  /* 0x0000004c2040723c */ /* 0x002fe20000001818 */
[----:B------:R-:W1:Y:S07]  /*2340*/  LDSM.16.M88.4 R24, [R234+0x6000] ;  /* 0x00600000ea18783b */ /* 0x000e6e0000000200 */
[----:B----4-:R-:W-:Y:S01]  /*2350*/  HMMA.16816.F32 R72, R28, R60, R20 ;  /* 0x0000003c1c48723c */ /* 0x010fe20000001814 */
[----:B------:R-:W4:Y:S07]  /*2360*/  LDSM.16.M88.4 R20, [R233+0x4000] ;  /* 0x00400000e914783b */ /* 0x000f2e0000000200 */
[----:B------:R-:W-:Y:S08]  /*2370*/  HMMA.16816.F32 R80, R36, R78, R80 ;  /* 0x0000004e2450723c */ /* 0x000ff00000001850 */
[----:B--2---:R-:W-:Y:S08]  /*2380*/  HMMA.16816.F32 R64, R12, R60, R64 ;  /* 0x0000003c0c40723c */ /* 0x004ff00000001840 */
[C---:B------:R-:W-:Y:S08]  /*2390*/  HMMA.16816.F32 R112, R16.reuse, R52, R112 ;  /* 0x000000341070723c */ /* 0x040ff00000001870 */
[C---:B------:R-:W-:Y:S08]  /*23a0*/  HMMA.16816.F32 R108, R16.reuse, R54, R108 ;  /* 0x00000036106c723c */ /* 0x040ff0000000186c */
[C---:B------:R-:W-:Y:S08]  /*23b0*/  HMMA.16816.F32 R104, R16.reuse, R68, R104 ;  /* 0x000000441068723c */ /* 0x040ff00000001868 */
[C---:B------:R-:W-:Y:S08]  /*23c0*/  HMMA.16816.F32 R140, R16.reuse, R70, R100 ;  /* 0x00000046108c723c */ /* 0x040ff00000001864 */
[C---:B------:R-:W-:Y:S08]  /*23d0*/  HMMA.16816.F32 R144, R16.reuse, R136, R96 ;  /* 0x000000881090723c */ /* 0x040ff00000001860 */
[----:B------:R-:W-:Y:S01]  /*23e0*/  HMMA.16816.F32 R116, R16, R138, R116 ;  /* 0x0000008a1074723c */ /* 0x000fe20000001874 */
[----:B------:R-:W2:Y:S07]  /*23f0*/  LDSM.16.M88.4 R16, [R233+0x6000] ;  /* 0x00600000e910783b */ /* 0x000eae0000000200 */
[----:B------:R-:W-:Y:S08]  /*2400*/  HMMA.16816.F32 R76, R32, R78, R84 ;  /* 0x0000004e204c723c */ /* 0x000ff00000001854 */
[----:B---3--:R-:W-:Y:S08]  /*2410*/  HMMA.16816.F32 R72, R8, R48, R72 ;  /* 0x000000300848723c */ /* 0x008ff00000001848 */
[C---:B------:R-:W-:Y:S08]  /*2420*/  HMMA.16816.F32 R88, R40.reuse, R52, R124 ;  /* 0x000000342858723c */ /* 0x040ff0000000187c */
[----:B------:R-:W-:Y:S01]  /*2430*/  HMMA.16816.F32 R96, R40, R54, R120 ;  /* 0x000000362860723c */ /* 0x000fe20000001878 */
[----:B------:R-:W3:Y:S07]  /*2440*/  LDSM.16.M88.4 R52, [R235+0x2800] ;  /* 0x00280000eb34783b */ /* 0x000eee0000000200 */
[----:B-1----:R-:W-:Y:S08]  /*2450*/  HMMA.16816.F32 R64, R24, R48, R64 ;  /* 0x000000301840723c */ /* 0x002ff00000001840 */
[-C--:B------:R-:W-:Y:S08]  /*2460*/  HMMA.16816.F32 R80, R28, R62.reuse, R80 ;  /* 0x0000003e1c50723c */ /* 0x080ff00000001850 */
[----:B------:R-:W-:Y:S08]  /*2470*/  HMMA.16816.F32 R76, R12, R62, R76 ;  /* 0x0000003e0c4c723c */ /* 0x000ff0000000184c */
[----:B----4-:R-:W-:Y:S08]  /*2480*/  HMMA.16816.F32 R84, R20, R44, R72 ;  /* 0x0000002c1454723c */ /* 0x010ff00000001848 */
[----:B------:R-:W-:Y:S08]  /*2490*/  HMMA.16816.F32 R72, R36, R56, R88 ;  /* 0x000000382448723c */ /* 0x000ff00000001858 */
[C---:B------:R-:W-:Y:S08]  /*24a0*/  HMMA.16816.F32 R100, R40.reuse, R68, R132 ;  /* 0x000000442864723c */ /* 0x040ff00000001884 */
[----:B------:R-:W-:Y:S01]  /*24b0*/  HMMA.16816.F32 R128, R40, R70, R128 ;  /* 0x000000462880723c */ /* 0x000fe20000001880 */
[----:B------:R-:W-:-:S04]  /*24c0*/  FMUL.FTZ R2, R84, c[0x0][0x2ec] ;  /* 0x0000bb0054027a20 */ /* 0x000fc80000410000 */
[----:B------:R1:W-:Y:S03]  /*24d0*/  MUFU.TANH R126, R2 ;  /* 0x00000002007e7308 */ /* 0x0003e60000002400 */
[----:B--2---:R-:W-:Y:S01]  /*24e0*/  HMMA.16816.F32 R92, R16, R44, R64 ;  /* 0x0000002c105c723c */ /* 0x004fe20000001840 */
[----:B------:R-:W2:Y:S07]  /*24f0*/  LDSM.16.M88.4 R64, [R230+0xa800] ;  /* 0x00a80000e640783b */ /* 0x000eae0000000200 */
[----:B------:R-:W-:Y:S01]  /*2500*/  HMMA.16816.F32 R68, R8, R50, R80 ;  /* 0x000000320844723c */ /* 0x000fe20000001850 */
[----:B-1----:R-:W-:-:S07]  /*2510*/  FMUL.FTZ R2, R85, c[0x0][0x2ec] ;  /* 0x0000bb0055027a20 */ /* 0x002fce0000410000 */
[----:B------:R-:W-:Y:S01]  /*2520*/  HMMA.16816.F32 R60, R32, R56, R112 ;  /* 0x00000038203c723c */ /* 0x000fe20000001870 */
[----:B------:R1:W-:Y:S07]  /*2530*/  MUFU.TANH R125, R2 ;  /* 0x00000002007d7308 */ /* 0x0003ee0000002400 */
[----:B------:R-:W-:Y:S01]  /*2540*/  HMMA.16816.F32 R76, R24, R50, R76 ;  /* 0x00000032184c723c */ /* 0x000fe2000000184c */
[----:B------:R-:W4:Y:S07]  /*2550*/  LDSM.16.M88.4 R48, [R229+0x2800] ;  /* 0x00280000e530783b */ /* 0x000f2e0000000200 */
[----:B---3--:R-:W-:Y:S01]  /*2560*/  HMMA.16816.F32 R72, R28, R52, R72 ;  /* 0x000000341c48723c */ /* 0x008fe20000001848 */
[----:B-1----:R-:W-:-:S04]  /*2570*/  FMUL.FTZ R2, R86, c[0x0][0x2ec] ;  /* 0x0000bb0056027a20 */ /* 0x002fc80000410000 */
[----:B------:R1:W-:Y:S03]  /*2580*/  MUFU.TANH R157, R2 ;  /* 0x00000002009d7308 */ /* 0x0003e60000002400 */
[----:B------:R-:W-:Y:S08]  /*2590*/  HMMA.16816.F32 R80, R20, R46, R68 ;  /* 0x0000002e1450723c */ /* 0x000ff00000001844 */
[----:B------:R-:W-:Y:S01]  /*25a0*/  HMMA.16816.F32 R60, R12, R52, R60 ;  /* 0x000000340c3c723c */ /* 0x000fe2000000183c */
[----:B-1----:R-:W-:-:S07]  /*25b0*/  FMUL.FTZ R2, R87, c[0x0][0x2ec] ;  /* 0x0000bb0057027a20 */ /* 0x002fce0000410000 */
[----:B------:R-:W-:Y:S01]  /*25c0*/  HMMA.16816.F32 R84, R16, R46, R76 ;  /* 0x0000002e1054723c */ /* 0x000fe2000000184c */
[----:B------:R1:W-:Y:S01]  /*25d0*/  MUFU.TANH R156, R2 ;  /* 0x00000002009c7308 */ /* 0x0003e20000002400 */
[----:B------:R-:W3:Y:S06]  /*25e0*/  LDSM.16.M88.4 R44, [R224+0xb000] ;  /* 0x00b00000e02c783b */ /* 0x000eec0000000200 */
[----:B------:R-:W-:Y:S08]  /*25f0*/  HMMA.16816.F32 R68, R36, R58, R96 ;  /* 0x0000003a2444723c */ /* 0x000ff00000001860 */
[----:B--2---:R-:W-:Y:S01]  /*2600*/  HMMA.16816.F32 R72, R8, R64, R72 ;  /* 0x000000400848723c */ /* 0x004fe20000001848 */
[----:B-1----:R-:W-:-:S04]  /*2610*/  FMUL.FTZ R2, R92, c[0x0][0x2ec] ;  /* 0x0000bb005c027a20 */ /* 0x002fc80000410000 */
[----:B------:R1:W-:Y:S03]  /*2620*/  MUFU.TANH R124, R2 ;  /* 0x00000002007c7308 */ /* 0x0003e60000002400 */
[----:B------:R-:W-:Y:S08]  /*2630*/  HMMA.16816.F32 R76, R32, R58, R108 ;  /* 0x0000003a204c723c */ /* 0x000ff0000000186c */
[----:B------:R-:W-:Y:S01]  /*2640*/  HMMA.16816.F32 R56, R24, R64, R60 ;  /* 0x000000401838723c */ /* 0x000fe2000000183c */
[----:B------:R-:W2:Y:S01]  /*2650*/  LDSM.16.M88.4 R60, [R235+0x3000] ;  /* 0x00300000eb3c783b */ /* 0x000ea20000000200 */
[----:B-1----:R-:W-:-:S06]  /*2660*/  FMUL.FTZ R2, R93, c[0x0][0x2ec] ;  /* 0x0000bb005d027a20 */ /* 0x002fcc0000410000 */
[----:B------:R-:W-:Y:S01]  /*2670*/  HMMA.16816.F32 R68, R28, R54, R68 ;  /* 0x000000361c44723c */ /* 0x000fe20000001844 */
[----:B------:R1:W-:-:S15]  /*2680*/  MUFU.TANH R123, R2 ;  /* 0x00000002007b7308 */ /* 0x0003de0000002400 */
[----:B----4-:R-:W-:Y:S01]  /*2690*/  HMMA.16816.F32 R88, R16, R48, R56 ;  /* 0x000000301058723c */ /* 0x010fe20000001838 */
[----:B-1----:R-:W-:-:S04]  /*26a0*/  FMUL.FTZ R2, R94, c[0x0][0x2ec] ;  /* 0x0000bb005e027a20 */ /* 0x002fc80000410000 */
[----:B------:R1:W4:Y:S03]  /*26b0*/  MUFU.TANH R120, R2 ;  /* 0x0000000200787308 */ /* 0x0003260000002400 */
[----:B---3--:R-:W-:Y:S08]  /*26c0*/  HMMA.16816.F32 R56, R32, R44, R104 ;  /* 0x0000002c2038723c */ /* 0x008ff00000001868 */
[----:B------:R-:W-:Y:S01]  /*26d0*/  HMMA.16816.F32 R68, R8, R66, R68 ;  /* 0x000000420844723c */ /* 0x000fe20000001844 */
[----:B-1----:R-:W-:-:S04]  /*26e0*/  FMUL.FTZ R2, R95, c[0x0][0x2ec] ;  /* 0x0000bb005f027a20 */ /* 0x002fc80000410000 */
[----:B------:R1:W3:Y:S02]  /*26f0*/  MUFU.TANH R115, R2 ;  /* 0x0000000200737308 */ /* 0x0002e40000002400 */
[----:B-1----:R-:W-:-:S06]  /*2700*/  FMUL.FTZ R2, R80, c[0x0][0x2ec] ;  /* 0x0000bb0050027a20 */ /* 0x002fcc0000410000 */
[----:B------:R1:W-:Y:S02]  /*2710*/  MUFU.TANH R122, R2 ;  /* 0x00000002007a7308 */ /* 0x0003e40000002400 */
[----:B-1----:R-:W-:-:S06]  /*2720*/  FMUL.FTZ R2, R81, c[0x0][0x2ec] ;  /* 0x0000bb0051027a20 */ /* 0x002fcc0000410000 */
[----:B------:R1:W-:Y:S02]  /*2730*/  MUFU.TANH R121, R2 ;  /* 0x0000000200797308 */ /* 0x0003e40000002400 */
[----:B-1----:R-:W-:-:S06]  /*2740*/  FMUL.FTZ R2, R82, c[0x0][0x2ec] ;  /* 0x0000bb0052027a20 */ /* 0x002fcc0000410000 */
[----:B------:R1:W-:Y:S02]  /*2750*/  MUFU.TANH R113, R2 ;  /* 0x0000000200717308 */ /* 0x0003e40000002400 */
[----:B-1----:R-:W-:Y:S02]  /*2760*/  FMUL.FTZ R2, R83, c[0x0][0x2ec] ;  /* 0x0000bb0053027a20 */ /* 0x002fe40000410000 */
[----:B------:R-:W-:Y:S04]  /*2770*/  HMMA.16816.F32 R80, R20, R48, R72 ;  /* 0x000000301450723c */ /* 0x000fe80000001848 */
[----:B------:R1:W-:Y:S04]  /*2780*/  MUFU.TANH R114, R2 ;  /* 0x0000000200727308 */ /* 0x0003e80000002400 */
[----:B------:R-:W-:Y:S01]  /*2790*/  HMMA.16816.F32 R72, R12, R54, R76 ;  /* 0x000000360c48723c */ /* 0x000fe2000000184c */
[----:B------:R-:W5:Y:S07]  /*27a0*/  LDSM.16.M88.4 R52, [R230+0xb000] ;  /* 0x00b00000e634783b */ /* 0x000f6e0000000200 */
[----:B------:R-:W-:Y:S01]  /*27b0*/  HMMA.16816.F32 R76, R36, R44, R100 ;  /* 0x0000002c244c723c */ /* 0x000fe20000001864 */
[----:B-1----:R-:W-:-:S04]  /*27c0*/  FMUL.FTZ R2, R84, c[0x0][0x2ec] ;  /* 0x0000bb0054027a20 */ /* 0x002fc80000410000 */
[----:B------:R1:W-:Y:S11]  /*27d0*/  MUFU.TANH R112, R2 ;  /* 0x0000000200707308 */ /* 0x0003f60000002400 */
[----:B------:R-:W-:Y:S01]  /*27e0*/  HMMA.16816.F32 R72, R24, R66, R72 ;  /* 0x000000421848723c */ /* 0x000fe20000001848 */
[----:B-1----:R-:W-:-:S07]  /*27f0*/  FMUL.FTZ R2, R85, c[0x0][0x2ec] ;  /* 0x0000bb0055027a20 */ /* 0x002fce0000410000 */
[-C--:B--2---:R-:W-:Y:S01]  /*2800*/  HMMA.16816.F32 R76, R28, R60.reuse, R76 ;  /* 0x0000003c1c4c723c */ /* 0x084fe2000000184c */
[----:B------:R1:W-:Y:S07]  /*2810*/  MUFU.TANH R111, R2 ;  /* 0x00000002006f7308 */ /* 0x0003ee0000002400 */
[----:B------:R-:W-:Y:S01]  /*2820*/  HMMA.16816.F32 R64, R12, R60, R56 ;  /* 0x0000003c0c40723c */ /* 0x000fe20000001838 */
[----:B------:R-:W-:Y:S01]  /*2830*/  LDSM.16.M88.4 R56, [R229+0x3000] ;  /* 0x00300000e538783b */ /* 0x000fe20000000200 */
[----:B-1----:R-:W-:-:S04]  /*2840*/  FMUL.FTZ R2, R86, c[0x0][0x2ec] ;  /* 0x0000bb0056027a20 */ /* 0x002fc80000410000 */
[----:B------:R1:W2:Y:S02]  /*2850*/  MUFU.TANH R108, R2 ;  /* 0x00000002006c7308 */ /* 0x0002a40000002400 */
[----:B-1----:R-:W-:Y:S02]  /*2860*/  FMUL.FTZ R2, R87, c[0x0][0x2ec] ;  /* 0x0000bb0057027a20 */ /* 0x002fe40000410000 */
[----:B------:R-:W-:Y:S04]  /*2870*/  HMMA.16816.F32 R84, R16, R50, R72 ;  /* 0x000000321054723c */ /* 0x000fe80000001848 */
[----:B------:R1:W1:Y:S04]  /*2880*/  MUFU.TANH R109, R2 ;  /* 0x00000002006d7308 */ /* 0x0002680000002400 */
[-C--:B-----5:R-:W-:Y:S08]  /*2890*/  HMMA.16816.F32 R72, R8, R52.reuse, R76 ;  /* 0x000000340848723c */ /* 0x0a0ff0000000184c */
[----:B------:R-:W-:Y:S01]  /*28a0*/  HMMA.16816.F32 R76, R24, R52, R64 ;  /* 0x00000034184c723c */ /* 0x000fe20000001840 */
[----:B-1----:R-:W-:-:S04]  /*28b0*/  FMUL.FTZ R2, R80, c[0x0][0x2ec] ;  /* 0x0000bb0050027a20 */ /* 0x002fc80000410000 */
[----:B------:R1:W-:Y:S02]  /*28c0*/  MUFU.TANH R110, R2 ;  /* 0x00000002006e7308 */ /* 0x0003e40000002400 */
[----:B-1----:R-:W-:-:S06]  /*28d0*/  FMUL.FTZ R2, R81, c[0x0][0x2ec] ;  /* 0x0000bb0051027a20 */ /* 0x002fcc0000410000 */
[----:B------:R1:W-:Y:S02]  /*28e0*/  MUFU.TANH R107, R2 ;  /* 0x00000002006b7308 */ /* 0x0003e40000002400 */
[----:B-1----:R-:W-:-:S06]  /*28f0*/  FMUL.FTZ R2, R82, c[0x0][0x2ec] ;  /* 0x0000bb0052027a20 */ /* 0x002fcc0000410000 */
[----:B------:R1:W-:Y:S02]  /*2900*/  MUFU.TANH R105, R2 ;  /* 0x0000000200697308 */ /* 0x0003e40000002400 */
[----:B-1----:R-:W-:Y:S02]  /*2910*/  FMUL.FTZ R2, R83, c[0x0][0x2ec] ;  /* 0x0000bb0053027a20 */ /* 0x002fe40000410000 */
[----:B------:R-:W-:Y:S01]  /*2920*/  HMMA.16816.F32 R80, R20, R50, R68 ;  /* 0x000000321450723c */ /* 0x000fe20000001844 */
[----:B------:R-:W1:Y:S03]  /*2930*/  LDSM.16.M88.4 R48, [R224+0xb800] ;  /* 0x00b80000e030783b */ /* 0x000e660000000200 */
[----:B------:R5:W-:Y:S04]  /*2940*/  MUFU.TANH R106, R2 ;  /* 0x00000002006a7308 */ /* 0x000be80000002400 */
[-C--:B------:R-:W-:Y:S08]  /*2950*/  HMMA.16816.F32 R68, R36, R46.reuse, R128 ;  /* 0x0000002e2444723c */ /* 0x080ff00000001880 */
[----:B------:R-:W-:Y:S01]  /*2960*/  HMMA.16816.F32 R44, R32, R46, R140 ;  /* 0x0000002e202c723c */ /* 0x000fe2000000188c */
[----:B-----5:R-:W-:-:S04]  /*2970*/  FMUL.FTZ R2, R88, c[0x0][0x2ec] ;  /* 0x0000bb0058027a20 */ /* 0x020fc80000410000 */
[----:B------:R5:W-:Y:S11]  /*2980*/  MUFU.TANH R104, R2 ;  /* 0x0000000200687308 */ /* 0x000bf60000002400 */
[----:B------:R-:W-:Y:S01]  /*2990*/  HMMA.16816.F32 R64, R28, R62, R68 ;  /* 0x0000003e1c40723c */ /* 0x000fe20000001844 */
[----:B-----5:R-:W-:-:S07]  /*29a0*/  FMUL.FTZ R2, R89, c[0x0][0x2ec] ;  /* 0x0000bb0059027a20 */ /* 0x020fce0000410000 */
[----:B------:R-:W-:Y:S01]  /*29b0*/  HMMA.16816.F32 R68, R40, R136, R148 ;  /* 0x000000882844723c */ /* 0x000fe20000001894 */
[----:B------:R5:W-:-:S15]  /*29c0*/  MUFU.TANH R103, R2 ;  /* 0x0000000200677308 */ /* 0x000bde0000002400 */
[----:B------:R-:W-:Y:S01]  /*29d0*/  HMMA.16816.F32 R64, R8, R54, R64 ;  /* 0x000000360840723c */ /* 0x000fe20000001840 */
[----:B-----5:R-:W-:-:S04]  /*29e0*/  FMUL.FTZ R2, R90, c[0x0][0x2ec] ;  /* 0x0000bb005a027a20 */ /* 0x020fc80000410000 */
[----:B------:R5:W2:Y:S03]  /*29f0*/  MUFU.TANH R99, R2 ;  /* 0x0000000200637308 */ /* 0x000aa60000002400 */
[----:B-1----:R-:W-:Y:S01]  /*2a00*/  HMMA.16816.F32 R68, R36, R48, R68 ;  /* 0x000000302444723c */ /* 0x002fe20000001844 */
[----:B-----5:R-:W-:-:S07]  /*2a10*/  FMUL.FTZ R2, R91, c[0x0][0x2ec] ;  /* 0x0000bb005b027a20 */ /* 0x020fce0000410000 */
[----:B------:R-:W-:Y:S01]  /*2a20*/  HMMA.16816.F32 R88, R16, R56, R76 ;  /* 0x000000381058723c */ /* 0x000fe2000000184c */
[----:B------:R1:W5:Y:S07]  /*2a30*/  MUFU.TANH R100, R2 ;  /* 0x0000000200647308 */ /* 0x00036e0000002400 */
[C---:B------:R-:W-:Y:S08]  /*2a40*/  HMMA.16816.F32 R76, R32.reuse, R48, R144 ;  /* 0x00000030204c723c */ /* 0x040ff00000001890 */
        /* <DEDUP_REMOVED lines=11> */
[----:B------:R-:W2:Y:S04]  /*2b00*/  LDSM.16.M88.4 R44, [R235+0x3800] ;  /* 0x00380000eb2c783b */ /* 0x000ea80000000200 */
[----:B------:R-:W3:Y:S01]  /*2b10*/  LDSM.16.M88.4 R60, [R230+0xb800] ;  /* 0x00b80000e63c783b */ /* 0x000ee20000000200 */
[----:B-1----:R-:W-:-:S04]  /*2b20*/  FMUL.FTZ R2, R84, c[0x0][0x2ec] ;  /* 0x0000bb0054027a20 */ /* 0x002fc80000410000 */
[----:B------:R1:W-:-:S14]  /*2b30*/  MUFU.TANH R96, R2 ;  /* 0x0000000200607308 */ /* 0x0003dc0000002400 */
[----:B------:R-:W-:Y:S01]  /*2b40*/  HMMA.16816.F32 R72, R24, R54, R72 ;  /* 0x000000361848723c */ /* 0x000fe20000001848 */
[----:B-1----:R-:W-:-:S07]  /*2b50*/  FMUL.FTZ R2, R85, c[0x0][0x2ec] ;  /* 0x0000bb0055027a20 */ /* 0x002fce0000410000 */
[----:B------:R-:W-:Y:S01]  /*2b60*/  HMMA.16816.F32 R52, R40, R138, R152 ;  /* 0x0000008a2834723c */ /* 0x000fe20000001898 */
[----:B------:R-:W1:Y:S01]  /*2b70*/  LDSM.16.M88.4 R40, [R229+0x3800] ;  /* 0x00380000e528783b */ /* 0x000e620000000200 */
[----:B------:R3:W-:Y:S01]  /*2b80*/  MUFU.TANH R95, R2 ;  /* 0x00000002005f7308 */ /* 0x0007e20000002400 */
[----:B------:R-:W-:-:S05]  /*2b90*/  DEPBAR.LE SB0, 0x0 ;  /* 0x000080000000791a */ /* 0x000fca0000000000 */
[----:B--2---:R-:W-:Y:S08]  /*2ba0*/  HMMA.16816.F32 R68, R28, R44, R68 ;  /* 0x0000002c1c44723c */ /* 0x004ff00000001844 */
[----:B------:R-:W-:Y:S01]  /*2bb0*/  HMMA.16816.F32 R72, R16, R58, R72 ;  /* 0x0000003a1048723c */ /* 0x000fe20000001848 */
[----:B---3--:R-:W-:-:S04]  /*2bc0*/  FMUL.FTZ R2, R86, c[0x0][0x2ec] ;  /* 0x0000bb0056027a20 */ /* 0x008fc80000410000 */
[----:B------:R2:W3:Y:S03]  /*2bd0*/  MUFU.TANH R93, R2 ;  /* 0x00000002005d7308 */ /* 0x0004e60000002400 */
[----:B------:R-:W-:Y:S08]  /*2be0*/  HMMA.16816.F32 R36, R36, R50, R52 ;  /* 0x000000322424723c */ /* 0x000ff00000001834 */
[----:B------:R-:W-:Y:S01]  /*2bf0*/  HMMA.16816.F32 R68, R8, R60, R68 ;  /* 0x0000003c0844723c */ /* 0x000fe20000001844 */
[----:B--2---:R-:W-:-:S07]  /*2c00*/  FMUL.FTZ R2, R87, c[0x0][0x2ec] ;  /* 0x0000bb0057027a20 */ /* 0x004fce0000410000 */
[----:B------:R-:W-:Y:S01]  /*2c10*/  FMUL.FTZ R72, R72, c[0x0][0x2ec] ;  /* 0x0000bb0048487a20 */ /* 0x000fe20000410000 */
[----:B------:R2:W-:Y:S01]  /*2c20*/  MUFU.TANH R92, R2 ;  /* 0x00000002005c7308 */ /* 0x0005e20000002400 */
[----:B------:R-:W-:Y:S02]  /*2c30*/  FMUL.FTZ R73, R73, c[0x0][0x2ec] ;  /* 0x0000bb0049497a20 */ /* 0x000fe40000410000 */
[----:B------:R-:W-:Y:S02]  /*2c40*/  FMUL.FTZ R74, R74, c[0x0][0x2ec] ;  /* 0x0000bb004a4a7a20 */ /* 0x000fe40000410000 */
[----:B------:R-:W-:Y:S02]  /*2c50*/  FMUL.FTZ R75, R75, c[0x0][0x2ec] ;  /* 0x0000bb004b4b7a20 */ /* 0x000fe40000410000 */
[----:B------:R-:W-:Y:S01]  /*2c60*/  HMMA.16816.F32 R28, R28, R46, R36 ;  /* 0x0000002e1c1c723c */ /* 0x000fe20000001824 */
[----:B------:R-:W-:Y:S07]  /*2c70*/  MUFU.TANH R72, R72 ;  /* 0x0000004800487308 */ /* 0x000fee0000002400 */
[----:B-1----:R-:W-:Y:S01]  /*2c80*/  HMMA.16816.F32 R68, R20, R40, R68 ;  /* 0x000000281444723c */ /* 0x002fe20000001844 */
[----:B--2---:R-:W-:Y:S01]  /*2c90*/  FMUL.FTZ R2, R80, c[0x0][0x2ec] ;  /* 0x0000bb0050027a20 */ /* 0x004fe20000410000 */
[----:B------:R-:W-:Y:S08]  /*2ca0*/  MUFU.TANH R73, R73 ;  /* 0x0000004900497308 */ /* 0x000ff00000002400 */
[----:B------:R1:W-:Y:S06]  /*2cb0*/  MUFU.TANH R94, R2 ;  /* 0x00000002005e7308 */ /* 0x0003ec0000002400 */
[----:B------:R-:W-:Y:S02]  /*2cc0*/  HMMA.16816.F32 R8, R8, R62, R28 ;  /* 0x0000003e0808723c */ /* 0x000fe4000000181c */
[----:B------:R-:W-:Y:S06]  /*2cd0*/  MUFU.TANH R74, R74 ;  /* 0x0000004a004a7308 */ /* 0x000fec0000002400 */
[----:B------:R-:W-:-:S02]  /*2ce0*/  FMUL.FTZ R3, R70, c[0x0][0x2ec] ;  /* 0x0000bb0046037a20 */ /* 0x000fc40000410000 */
[----:B-1----:R-:W-:Y:S01]  /*2cf0*/  FMUL.FTZ R2, R81, c[0x0][0x2ec] ;  /* 0x0000bb0051027a20 */ /* 0x002fe20000410000 */
[----:B------:R-:W-:Y:S08]  /*2d00*/  MUFU.TANH R75, R75 ;  /* 0x0000004b004b7308 */ /* 0x000ff00000002400 */
[----:B------:R1:W-:Y:S08]  /*2d10*/  MUFU.TANH R163, R2 ;  /* 0x0000000200a37308 */ /* 0x0003f00000002400 */
[----:B------:R-:W-:Y:S01]  /*2d20*/  MUFU.TANH R36, R3 ;  /* 0x0000000300247308 */ /* 0x000fe20000002400 */
[----:B-1----:R-:W-:-:S07]  /*2d30*/  FMUL.FTZ R2, R82, c[0x0][0x2ec] ;  /* 0x0000bb0052027a20 */ /* 0x002fce0000410000 */
[----:B------:R1:W-:Y:S02]  /*2d40*/  MUFU.TANH R86, R2 ;  /* 0x0000000200567308 */ /* 0x0003e40000002400 */
[----:B-1----:R-:W-:Y:S02]  /*2d50*/  FMUL.FTZ R2, R83, c[0x0][0x2ec] ;  /* 0x0000bb0053027a20 */ /* 0x002fe40000410000 */
[----:B------:R-:W-:Y:S04]  /*2d60*/  HMMA.16816.F32 R80, R20, R58, R64 ;  /* 0x0000003a1450723c */ /* 0x000fe80000001840 */
[----:B------:R1:W-:Y:S04]  /*2d70*/  MUFU.TANH R87, R2 ;  /* 0x0000000200577308 */ /* 0x0003e80000002400 */
[C---:B------:R-:W-:Y:S08]  /*2d80*/  HMMA.16816.F32 R64, R12.reuse, R44, R76 ;  /* 0x0000002c0c40723c */ /* 0x040ff0000000184c */
[----:B------:R-:W-:Y:S01]  /*2d90*/  HMMA.16816.F32 R12, R12, R46, R32 ;  /* 0x0000002e0c0c723c */ /* 0x000fe20000001820 */
[----:B-1----:R-:W-:-:S04]  /*2da0*/  FMUL.FTZ R2, R88, c[0x0][0x2ec] ;  /* 0x0000bb0058027a20 */ /* 0x002fc80000410000 */
[----:B------:R1:W-:Y:S03]  /*2db0*/  MUFU.TANH R84, R2 ;  /* 0x0000000200547308 */ /* 0x0003e60000002400 */
[----:B------:R-:W-:Y:S08]  /*2dc0*/  HMMA.16816.F32 R20, R20, R42, R8 ;  /* 0x0000002a1414723c */ /* 0x000ff00000001808 */
[----:B------:R-:W-:Y:S01]  /*2dd0*/  HMMA.16816.F32 R52, R24, R60, R64 ;  /* 0x0000003c1834723c */ /* 0x000fe20000001840 */
[----:B-1----:R-:W-:-:S07]  /*2de0*/  FMUL.FTZ R2, R89, c[0x0][0x2ec] ;  /* 0x0000bb0059027a20 */ /* 0x002fce0000410000 */
[----:B------:R-:W-:Y:S01]  /*2df0*/  HMMA.16816.F32 R24, R24, R62, R12 ;  /* 0x0000003e1818723c */ /* 0x000fe2000000180c */
[----:B------:R1:W-:Y:S07]  /*2e00*/  MUFU.TANH R85, R2 ;  /* 0x0000000200557308 */ /* 0x0003ee0000002400 */
[----:B------:R-:W-:Y:S02]  /*2e10*/  FMUL.FTZ R22, R22, c[0x0][0x2ec] ;  /* 0x0000bb0016167a20 */ /* 0x000fe40000410000 */
[----:B------:R-:W-:-:S02]  /*2e20*/  FMUL.FTZ R20, R20, c[0x0][0x2ec] ;  /* 0x0000bb0014147a20 */ /* 0x000fc40000410000 */
[----:B------:R-:W-:Y:S04]  /*2e30*/  MUFU.TANH R8, R22 ;  /* 0x0000001600087308 */ /* 0x000fe80000002400 */
[----:B------:R-:W-:Y:S01]  /*2e40*/  HMMA.16816.F32 R52, R16, R40, R52 ;  /* 0x000000281034723c */ /* 0x000fe20000001834 */
[----:B-1----:R-:W-:-:S03]  /*2e50*/  FMUL.FTZ R2, R90, c[0x0][0x2ec] ;  /* 0x0000bb005a027a20 */ /* 0x002fc60000410000 */
[----:B------:R-:W-:Y:S04]  /*2e60*/  MUFU.TANH R9, R20 ;  /* 0x0000001400097308 */ /* 0x000fe80000002400 */
[----:B------:R-:W-:Y:S04]  /*2e70*/  HMMA.16816.F32 R16, R16, R42, R24 ;  /* 0x0000002a1010723c */ /* 0x000fe80000001818 */
[----:B------:R1:W-:-:S12]  /*2e80*/  MUFU.TANH R48, R2 ;  /* 0x0000000200307308 */ /* 0x0003d80000002400 */
[----:B------:R-:W-:Y:S02]  /*2e90*/  FMUL.FTZ R7, R54, c[0x0][0x2ec] ;  /* 0x0000bb0036077a20 */ /* 0x000fe40000410000 */
[----:B------:R-:W-:Y:S02]  /*2ea0*/  FMUL.FTZ R52, R52, c[0x0][0x2ec] ;  /* 0x0000bb0034347a20 */ /* 0x000fe40000410000 */
[----:B-1----:R-:W-:Y:S01]  /*2eb0*/  FMUL.FTZ R2, R91, c[0x0][0x2ec] ;  /* 0x0000bb005b027a20 */ /* 0x002fe20000410000 */
[----:B------:R-:W-:Y:S03]  /*2ec0*/  MUFU.TANH R35, R7 ;  /* 0x0000000700237308 */ /* 0x000fe60000002400 */
[----:B------:R-:W-:Y:S02]  /*2ed0*/  FMUL.FTZ R16, R16, c[0x0][0x2ec] ;  /* 0x0000bb0010107a20 */ /* 0x000fe40000410000 */
[----:B------:R-:W-:-:S02]  /*2ee0*/  FMUL.FTZ R18, R18, c[0x0][0x2ec] ;  /* 0x0000bb0012127a20 */ /* 0x000fc40000410000 */
[----:B------:R-:W-:Y:S01]  /*2ef0*/  FMUL.FTZ R19, R19, c[0x0][0x2ec] ;  /* 0x0000bb0013137a20 */ /* 0x000fe20000410000 */
[----:B------:R1:W2:Y:S08]  /*2f00*/  MUFU.TANH R49, R2 ;  /* 0x0000000200317308 */ /* 0x0002b00000002400 */
[----:B------:R-:W-:Y:S01]  /*2f10*/  MUFU.TANH R52, R52 ;  /* 0x0000003400347308 */ /* 0x000fe20000002400 */
[----:B-1----:R-:W-:-:S07]  /*2f20*/  FMUL.FTZ R2, R80, c[0x0][0x2ec] ;  /* 0x0000bb0050027a20 */ /* 0x002fce0000410000 */
[----:B------:R-:W-:Y:S08]  /*2f30*/  MUFU.TANH R16, R16 ;  /* 0x0000001000107308 */ /* 0x000ff00000002400 */
[----:B------:R1:W-:Y:S08]  /*2f40*/  MUFU.TANH R57, R2 ;  /* 0x0000000200397308 */ /* 0x0003f00000002400 */
[----:B------:R-:W-:Y:S01]  /*2f50*/  MUFU.TANH R18, R18 ;  /* 0x0000001200127308 */ /* 0x000fe20000002400 */
[----:B-1----:R-:W-:-:S07]  /*2f60*/  FMUL.FTZ R2, R81, c[0x0][0x2ec] ;  /* 0x0000bb0051027a20 */ /* 0x002fce0000410000 */
[----:B------:R1:W-:Y:S02]  /*2f70*/  MUFU.TANH R56, R2 ;  /* 0x0000000200387308 */ /* 0x0003e40000002400 */
[----:B-1----:R-:W-:-:S06]  /*2f80*/  FMUL.FTZ R2, R82, c[0x0][0x2ec] ;  /* 0x0000bb0052027a20 */ /* 0x002fcc0000410000 */
[----:B------:R1:W1:Y:S02]  /*2f90*/  MUFU.TANH R45, R2 ;  /* 0x00000002002d7308 */ /* 0x0002640000002400 */
[----:B-1----:R-:W-:-:S06]  /*2fa0*/  FMUL.FTZ R2, R83, c[0x0][0x2ec] ;  /* 0x0000bb0053027a20 */ /* 0x002fcc0000410000 */
[----:B------:R1:W1:Y:S02]  /*2fb0*/  MUFU.TANH R44, R2 ;  /* 0x00000002002c7308 */ /* 0x0002640000002400 */
[----:B-1----:R-:W-:-:S06]  /*2fc0*/  FMUL.FTZ R2, R68, c[0x0][0x2ec] ;  /* 0x0000bb0044027a20 */ /* 0x002fcc0000410000 */
[----:B------:R1:W1:Y:S02]  /*2fd0*/  MUFU.TANH R37, R2 ;  /* 0x0000000200257308 */ /* 0x0002640000002400 */
[----:B-1----:R-:W-:-:S04]  /*2fe0*/  IMAD.U32 R2, RZ, RZ, UR10 ;  /* 0x0000000aff027e24 */ /* 0x002fc8000f8e00ff */
[----:B------:R-:W-:-:S05]  /*2ff0*/  IMAD R2, R2, 0x40, R5 ;  /* 0x0000004002027824 */ /* 0x000fca00078e0205 */
[C---:B------:R-:W-:Y:S01]  /*3000*/  IADD3 R3, R2.reuse, 0x9, RZ ;  /* 0x0000000902037810 */ /* 0x040fe20007ffe0ff */
[----:B------:R-:W-:Y:S01]  /*3010*/  BAR.SYNC.DEFER_BLOCKING 0x0 ;  /* 0x0000000000007b1d */ /* 0x000fe20000010000 */
[C---:B------:R-:W-:Y:S02]  /*3020*/  ISETP.GE.AND P2, PT, R2.reuse, UR13, PT ;  /* 0x0000000d02007c0c */ /* 0x040fe4000bf46270 */
[----:B------:R-:W-:Y:S02]  /*3030*/  ISETP.GE.AND P6, PT, R3, UR13, PT ;  /* 0x0000000d03007c0c */ /* 0x000fe4000bfc6270 */
[C---:B------:R-:W-:Y:S02]  /*3040*/  IADD3 R3, R2.reuse, 0x18, RZ ;  /* 0x0000001802037810 */ /* 0x040fe40007ffe0ff */
[----:B------:R-:W-:Y:S02]  /*3050*/  IADD3 R6, R2, 0x1, RZ ;  /* 0x0000000102067810 */ /* 0x000fe40007ffe0ff */
[----:B------:R-:W-:Y:S01]  /*3060*/  ISETP.GE.AND P3, PT, R3, UR13, PT ;  /* 0x0000000d03007c0c */ /* 0x000fe2000bf66270 */
[----:B------:R-:W-:Y:S01]  /*3070*/  FMUL.FTZ R3, R69, c[0x0][0x2ec] ;  /* 0x0000bb0045037a20 */ /* 0x000fe20000410000 */
[----:B----4-:R-:W-:-:S02]  /*3080*/  FSEL R30, R120, -INF , !P2 ;  /* 0xff800000781e7808 */ /* 0x010fc40005000000 */
[----:B------:R-:W-:Y:S01]  /*3090*/  FSEL R29, R124, -INF , !P2 ;  /* 0xff8000007c1d7808 */ /* 0x000fe20005000000 */
[----:B------:R1:W-:Y:S01]  /*30a0*/  MUFU.TANH R13, R3 ;  /* 0x00000003000d7308 */ /* 0x0003e20000002400 */
[----:B------:R-:W-:Y:S02]  /*30b0*/  FSEL R157, R157, -INF , !P2 ;  /* 0xff8000009d9d7808 */ /* 0x000fe40005000000 */
[----:B------:R-:W-:Y:S02]  /*30c0*/  FSEL R152, R126, -INF , !P2 ;  /* 0xff8000007e987808 */ /* 0x000fe40005000000 */
[----:B------:R-:W-:Y:S02]  /*30d0*/  ISETP.GE.AND P1, PT, R6, UR13, PT ;  /* 0x0000000d06007c0c */ /* 0x000fe4000bf26270 */
[----:B------:R-:W-:Y:S02]  /*30e0*/  IADD3 R5, R2, 0x8, RZ ;  /* 0x0000000802057810 */ /* 0x000fe40007ffe0ff */
[----:B------:R-:W-:-:S02]  /*30f0*/  FSEL R31, R115, -INF , !P1 ;  /* 0xff800000731f7808 */ /* 0x000fc40004800000 */
[----:B------:R-:W-:Y:S02]  /*3100*/  FSEL R28, R123, -INF , !P1 ;  /* 0xff8000007b1c7808 */ /* 0x000fe40004800000 */
[----:B------:R-:W-:Y:S02]  /*3110*/  FSEL R156, R156, -INF , !P1 ;  /* 0xff8000009c9c7808 */ /* 0x000fe40004800000 */
[----:B------:R-:W-:Y:S02]  /*3120*/  FSEL R151, R125, -INF , !P1 ;  /* 0xff8000007d977808 */ /* 0x000fe40004800000 */
[----:B-1----:R-:W-:Y:S02]  /*3130*/  IADD3 R3, R2, 0x19, RZ ;  /* 0x0000001902037810 */ /* 0x002fe40007ffe0ff */
[----:B------:R-:W-:Y:S02]  /*3140*/  ISETP.GE.AND P0, PT, R5, UR13, PT ;  /* 0x0000000d05007c0c */ /* 0x000fe4000bf06270 */
[----:B------:R-:W-:-:S02]  /*3150*/  ISETP.GE.AND P2, PT, R3, UR13, PT ;  /* 0x0000000d03007c0c */ /* 0x000fc4000bf46270 */
[----:B------:R-:W-:Y:S02]  /*3160*/  IADD3 R3, R2, 0x20, RZ ;  /* 0x0000002002037810 */ /* 0x000fe40007ffe0ff */
[----:B------:R-:W-:Y:S02]  /*3170*/  FSEL R27, R108, -INF , !P0 ;  /* 0xff8000006c1b7808 */ /* 0x000fe40004000000 */
[----:B------:R-:W-:Y:S02]  /*3180*/  ISETP.GE.AND P1, PT, R3, UR13, PT ;  /* 0x0000000d03007c0c */ /* 0x000fe4000bf26270 */
[----:B------:R-:W-:Y:S02]  /*3190*/  IADD3 R3, R2, 0x21, RZ ;  /* 0x0000002102037810 */ /* 0x000fe40007ffe0ff */
[----:B------:R-:W-:Y:S02]  /*31a0*/  FSEL R15, R112, -INF , !P0 ;  /* 0xff800000700f7808 */ /* 0x000fe40004000000 */
[----:B------:R-:W-:-:S02]  /*31b0*/  FSEL R155, R113, -INF , !P0 ;  /* 0xff800000719b7808 */ /* 0x000fc40004000000 */
[----:B------:R-:W-:Y:S02]  /*31c0*/  FSEL R147, R122, -INF , !P0 ;  /* 0xff8000007a937808 */ /* 0x000fe40004000000 */
[----:B------:R-:W-:Y:S02]  /*31d0*/  ISETP.GE.AND P0, PT, R3, UR13, PT ;  /* 0x0000000d03007c0c */ /* 0x000fe4000bf06270 */
[C---:B------:R-:W-:Y:S02]  /*31e0*/  IADD3 R6, R2.reuse, 0x10, RZ ;  /* 0x0000001002067810 */ /* 0x040fe40007ffe0ff */
[----:B------:R-:W-:Y:S02]  /*31f0*/  IADD3 R3, R2, 0x28, RZ ;  /* 0x0000002802037810 */ /* 0x000fe40007ffe0ff */
[----:B------:R-:W-:Y:S02]  /*3200*/  FSEL R25, R109, -INF , !P6 ;  /* 0xff8000006d197808 */ /* 0x000fe40007000000 */
[----:B------:R-:W-:-:S02]  /*3210*/  FSEL R14, R111, -INF , !P6 ;  /* 0xff8000006f0e7808 */ /* 0x000fc40007000000 */
[----:B------:R-:W-:Y:S02]  /*3220*/  FSEL R154, R114, -INF , !P6 ;  /* 0xff800000729a7808 */ /* 0x000fe40007000000 */
[----:B------:R-:W-:Y:S02]  /*3230*/  FSEL R146, R121, -INF , !P6 ;  /* 0xff80000079927808 */ /* 0x000fe40007000000 */
[----:B------:R-:W-:Y:S01]  /*3240*/  ISETP.GE.AND P5, PT, R6, UR13, PT ;  /* 0x0000000d06007c0c */ /* 0x000fe2000bfa6270 */
[----:B------:R-:W-:Y:S01]  /*3250*/  FMUL.FTZ R6, R53, c[0x0][0x2ec] ;  /* 0x0000bb0035067a20 */ /* 0x000fe20000410000 */
[----:B------:R-:W-:Y:S02]  /*3260*/  ISETP.GE.AND P6, PT, R3, UR13, PT ;  /* 0x0000000d03007c0c */ /* 0x000fe4000bfc6270 */
[C---:B------:R-:W-:Y:S01]  /*3270*/  IADD3 R5, R2.reuse, 0x11, RZ ;  /* 0x0000001102057810 */ /* 0x040fe20007ffe0ff */
[----:B------:R-:W-:Y:S01]  /*3280*/  MUFU.TANH R11, R6 ;  /* 0x00000006000b7308 */ /* 0x000fe20000002400 */
[----:B------:R-:W-:-:S02]  /*3290*/  IADD3 R3, R2, 0x29, RZ ;  /* 0x0000002902037810 */ /* 0x000fc40007ffe0ff */
[----:B------:R-:W-:Y:S02]  /*32a0*/  FSEL R32, R99, -INF , !P5 ;  /* 0xff80000063207808 */ /* 0x000fe40006800000 */
[----:B------:R-:W-:Y:S02]  /*32b0*/  FSEL R26, R104, -INF , !P5 ;  /* 0xff800000681a7808 */ /* 0x000fe40006800000 */
[----:B------:R-:W-:Y:S02]  /*32c0*/  FSEL R153, R105, -INF , !P5 ;  /* 0xff80000069997808 */ /* 0x000fe40006800000 */
[----:B------:R-:W-:Y:S02]  /*32d0*/  FSEL R137, R110, -INF , !P5 ;  /* 0xff8000006e897808 */ /* 0x000fe40006800000 */
[----:B------:R-:W-:Y:S01]  /*32e0*/  ISETP.GE.AND P4, PT, R5, UR13, PT ;  /* 0x0000000d05007c0c */ /* 0x000fe2000bf86270 */
[----:B------:R-:W-:Y:S01]  /*32f0*/  FMUL.FTZ R5, R71, c[0x0][0x2ec] ;  /* 0x0000bb0047057a20 */ /* 0x000fe20000410000 */
[----:B------:R-:W-:-:S02]  /*3300*/  ISETP.GE.AND P5, PT, R3, UR13, PT ;  /* 0x0000000d03007c0c */ /* 0x000fc4000bfa6270 */
[----:B------:R-:W-:Y:S01]  /*3310*/  IADD3 R3, R2, 0x30, RZ ;  /* 0x0000003002037810 */ /* 0x000fe20007ffe0ff */
[----:B------:R1:W-:Y:S01]  /*3320*/  MUFU.TANH R12, R5 ;  /* 0x00000005000c7308 */ /* 0x0003e20000002400 */
[----:B-----5:R-:W-:Y:S02]  /*3330*/  FSEL R33, R100, -INF , !P4 ;  /* 0xff80000064217808 */ /* 0x020fe40006000000 */
[----:B------:R-:W-:Y:S02]  /*3340*/  FSEL R24, R103, -INF , !P4 ;  /* 0xff80000067187808 */ /* 0x000fe40006000000 */
[----:B------:R-:W-:Y:S02]  /*3350*/  FSEL R150, R106, -INF , !P4 ;  /* 0xff8000006a967808 */ /* 0x000fe40006000000 */
[----:B------:R-:W-:Y:S02]  /*3360*/  FSEL R145, R107, -INF , !P4 ;  /* 0xff8000006b917808 */ /* 0x000fe40006000000 */
[----:B------:R-:W-:-:S02]  /*3370*/  ISETP.GE.AND P4, PT, R3, UR13, PT ;  /* 0x0000000d03007c0c */ /* 0x000fc4000bf86270 */
[----:B------:R-:W-:Y:S02]  /*3380*/  IADD3 R3, R2, 0x31, RZ ;  /* 0x0000003102037810 */ /* 0x000fe40007ffe0ff */
[----:B---3--:R-:W-:Y:S02]  /*3390*/  FSEL R34, R93, -INF , !P3 ;  /* 0xff8000005d227808 */ /* 0x008fe40005800000 */
[----:B------:R-:W-:Y:S01]  /*33a0*/  FSEL R22, R96, -INF , !P3 ;  /* 0xff80000060167808 */ /* 0x000fe20005800000 */
[----:B-1----:R-:W-:Y:S01]  /*33b0*/  FMUL.FTZ R5, R55, c[0x0][0x2ec] ;  /* 0x0000bb0037057a20 */ /* 0x002fe20000410000 */
[----:B------:R-:W-:Y:S02]  /*33c0*/  FSEL R148, R97, -INF , !P3 ;  /* 0xff80000061947808 */ /* 0x000fe40005800000 */
[----:B------:R-:W-:Y:S01]  /*33d0*/  FSEL R144, R102, -INF , !P3 ;  /* 0xff80000066907808 */ /* 0x000fe20005800000 */
[----:B------:R1:W3:Y:S01]  /*33e0*/  MUFU.TANH R10, R5 ;  /* 0x00000005000a7308 */ /* 0x0002e20000002400 */
[----:B------:R-:W-:-:S02]  /*33f0*/  ISETP.GE.AND P3, PT, R3, UR13, PT ;  /* 0x0000000d03007c0c */ /* 0x000fc4000bf66270 */
[----:B------:R-:W-:Y:S02]  /*3400*/  IADD3 R3, R2, 0x38, RZ ;  /* 0x0000003802037810 */ /* 0x000fe40007ffe0ff */
[----:B------:R-:W-:Y:S02]  /*3410*/  FSEL R20, R95, -INF , !P2 ;  /* 0xff8000005f147808 */ /* 0x000fe40005000000 */
[----:B------:R-:W-:Y:S02]  /*3420*/  FSEL R149, R98, -INF , !P2 ;  /* 0xff80000062957808 */ /* 0x000fe40005000000 */
[----:B------:R-:W-:Y:S02]  /*3430*/  FSEL R139, R101, -INF , !P2 ;  /* 0xff800000658b7808 */ /* 0x000fe40005000000 */
[----:B--2---:R-:W-:Y:S02]  /*3440*/  FSEL R186, R49, -INF , !P0 ;  /* 0xff80000031ba7808 */ /* 0x004fe40004000000 */
[----:B------:R-:W-:-:S02]  /*3450*/  FSEL R177, R85, -INF , !P0 ;  /* 0xff80000055b17808 */ /* 0x000fc40004000000 */
[----:B------:R-:W-:Y:S01]  /*3460*/  FSEL R170, R87, -INF , !P0 ;  /* 0xff80000057aa7808 */ /* 0x000fe20004000000 */
[----:B-1----:R-:W-:Y:S01]  /*3470*/  FMUL.FTZ R5, R21, c[0x0][0x2ec] ;  /* 0x0000bb0015057a20 */ /* 0x002fe20000410000 */
[----:B------:R-:W-:Y:S02]  /*3480*/  FSEL R21, R92, -INF , !P2 ;  /* 0xff8000005c157808 */ /* 0x000fe40005000000 */
[----:B------:R-:W-:Y:S01]  /*3490*/  ISETP.GE.AND P2, PT, R3, UR13, PT ;  /* 0x0000000d03007c0c */ /* 0x000fe2000bf46270 */
[----:B------:R1:W-:Y:S01]  /*34a0*/  MUFU.TANH R7, R5 ;  /* 0x0000000500077308 */ /* 0x0003e20000002400 */
[----:B------:R-:W-:Y:S01]  /*34b0*/  FMUL.FTZ R3, R23, c[0x0][0x2ec] ;  /* 0x0000bb0017037a20 */ /* 0x000fe20000410000 */
[----:B------:R-:W-:Y:S02]  /*34c0*/  FSEL R163, R163, -INF , !P0 ;  /* 0xff800000a3a37808 */ /* 0x000fe40004000000 */
[----:B------:R-:W-:Y:S02]  /*34d0*/  PLOP3.LUT P0, PT, PT, PT, UP0, 0x80, 0x0 ;  /* 0x000000000000781c */ /* 0x000fe40003f0f008 */
[----:B------:R-:W-:-:S02]  /*34e0*/  IADD3 R2, R2, 0x39, RZ ;  /* 0x0000003902027810 */ /* 0x000fc40007ffe0ff */
[----:B------:R-:W-:Y:S01]  /*34f0*/  MUFU.TANH R6, R3 ;  /* 0x0000000300067308 */ /* 0x000fe20000002400 */
[----:B------:R-:W-:Y:S02]  /*3500*/  FSEL R187, R48, -INF , !P1 ;  /* 0xff80000030bb7808 */ /* 0x000fe40004800000 */
[----:B------:R-:W-:Y:S02]  /*3510*/  FSEL R179, R84, -INF , !P1 ;  /* 0xff80000054b37808 */ /* 0x000fe40004800000 */
[----:B------:R-:W-:Y:S02]  /*3520*/  FSEL R178, R86, -INF , !P1 ;  /* 0xff80000056b27808 */ /* 0x000fe40004800000 */
[----:B------:R-:W-:Y:S01]  /*3530*/  FSEL R171, R94, -INF , !P1 ;  /* 0xff8000005eab7808 */ /* 0x000fe20004800000 */
[----:B-1----:R-:W-:Y:S01]  /*3540*/  FMUL.FTZ R5, R17, c[0x0][0x2ec] ;  /* 0x0000bb0011057a20 */ /* 0x002fe20000410000 */
[----:B------:R-:W1:Y:S01]  /*3550*/  MUFU.TANH R3, R19 ;  /* 0x0000001300037308 */ /* 0x000e620000002400 */
[----:B------:R-:W-:Y:S01]  /*3560*/  ISETP.GE.AND P1, PT, R2, UR13, PT ;  /* 0x0000000d02007c0c */ /* 0x000fe2000bf26270 */
[----:B------:R-:W-:Y:S01]  /*3570*/  IMAD.IADD R2, R158, 0x1, R159 ;  /* 0x000000019e027824 */ /* 0x000fe200078e029f */
[----:B------:R-:W-:-:S02]  /*3580*/  FSEL R185, R74, -INF , !P6 ;  /* 0xff8000004ab97808 */ /* 0x000fc40007000000 */
[----:B------:R-:W-:Y:S02]  /*3590*/  FSEL R176, R72, -INF , !P6 ;  /* 0xff80000048b07808 */ /* 0x000fe40007000000 */
[----:B------:R-:W-:Y:S01]  /*35a0*/  FSEL R168, R45, -INF , !P6 ;  /* 0xff8000002da87808 */ /* 0x000fe20007000000 */
[----:B------:R-:W2:Y:S01]  /*35b0*/  MUFU.TANH R5, R5 ;  /* 0x0000000500057308 */ /* 0x000ea20000002400 */
        /* <DEDUP_REMOVED lines=9> */
[----:B---3--:R-:W-:-:S02]  /*3650*/  FSEL R223, R10, -INF , !P3 ;  /* 0xff8000000adf7808 */ /* 0x008fc40005800000 */
[----:B------:R-:W-:Y:S02]  /*3660*/  FSEL R218, R11, -INF , !P3 ;  /* 0xff8000000bda7808 */ /* 0x000fe40005800000 */
[----:B------:R-:W-:Y:S02]  /*3670*/  FSEL R211, R12, -INF , !P3 ;  /* 0xff8000000cd37808 */ /* 0x000fe40005800000 */
[----:B------:R-:W-:Y:S02]  /*3680*/  FSEL R207, R13, -INF , !P3 ;  /* 0xff8000000dcf7808 */ /* 0x000fe40005800000 */
[----:B------:R-:W-:Y:S02]  /*3690*/  FSEL R221, R18, -INF , !P2 ;  /* 0xff80000012dd7808 */ /* 0x000fe40005000000 */
[----:B------:R-:W-:Y:S02]  /*36a0*/  FSEL R216, R16, -INF , !P2 ;  /* 0xff80000010d87808 */ /* 0x000fe40005000000 */
[----:B------:R-:W-:-:S02]  /*36b0*/  FSEL R208, R8, -INF , !P2 ;  /* 0xff80000008d07808 */ /* 0x000fc40005000000 */
[----:B------:R-:W-:Y:S02]  /*36c0*/  FSEL R205, R9, -INF , !P2 ;  /* 0xff80000009cd7808 */ /* 0x000fe40005000000 */
[----:B-1----:R-:W-:Y:S02]  /*36d0*/  FSEL R219, R3, -INF , !P1 ;  /* 0xff80000003db7808 */ /* 0x002fe40004800000 */
[----:B--2---:R-:W-:Y:S02]  /*36e0*/  FSEL R210, R5, -INF , !P1 ;  /* 0xff80000005d27808 */ /* 0x004fe40004800000 */
[----:B------:R-:W-:Y:S02]  /*36f0*/  FSEL R206, R6, -INF , !P1 ;  /* 0xff80000006ce7808 */ /* 0x000fe40004800000 */
[----:B------:R-:W-:Y:S01]  /*3700*/  FSEL R204, R7, -INF , !P1 ;  /* 0xff80000007cc7808 */ /* 0x000fe20004800000 */
[----:B------:R-:W-:Y:S05]  /*3710*/  @!P0 BRA `(.L_x_48) ;  /* 0x000001d000008947 */ /* 0x000fea0003800000 */
[----:B------:R-:W-:Y:S01]  /*3720*/  ULEA.HI.SX32 UR6, UR8, 0xfffffffe, 0x1a ;  /* 0xfffffffe08067891 */ /* 0x000fe2000f8fd23f */
        /* <DEDUP_REMOVED lines=28> */
.L_x_48:
[----:B------:R-:W-:Y:S01]  /*38f0*/  FMNMX.FTZ R3, R29, R28, !PT ;  /* 0x0000001c1d037209 */ /* 0x000fe20007810000 */
[----:B------:R-:W-:Y:S01]  /*3900*/  STL [R1+0xb0], R243 ;  /* 0x0000b0f301007387 */ /* 0x000fe20000100800 */
[----:B------:R-:W-:-:S02]  /*3910*/  SHF.L.U32 R225, R2, 0x1, RZ ;  /* 0x0000000102e17819 */ /* 0x000fc400000006ff */
[----:B------:R-:W-:Y:S01]  /*3920*/  FMNMX.FTZ R3, R15, R3, !PT ;  /* 0x000000030f037209 */ /* 0x000fe20007810000 */
[----:B------:R-:W-:Y:S01]  /*3930*/  STL [R1+0xac], R242 ;  /* 0x0000acf201007387 */ /* 0x000fe20000100800 */
[----:B------:R-:W-:Y:S01]  /*3940*/  LEA R228, R0, R225, 0x1 ;  /* 0x000000e100e47211 */ /* 0x000fe200078e08ff */
[----:B------:R-:W-:Y:S01]  /*3950*/  IMAD R226, R4, 0x2, R225 ;  /* 0x0000000204e27824 */ /* 0x000fe200078e02e1 */
[----:B------:R-:W-:Y:S01]  /*3960*/  FMNMX.FTZ R3, R14, R3, !PT ;  /* 0x000000030e037209 */ /* 0x000fe20007810000 */
[----:B------:R-:W-:Y:S02]  /*3970*/  STL [R1+0xa8], R241 ;  /* 0x0000a8f101007387 */ /* 0x000fe40000100800 */
[----:B------:R-:W-:Y:S01]  /*3980*/  IMAD R227, R0, 0x2, R226 ;  /* 0x0000000200e37824 */ /* 0x000fe200078e02e2 */
[----:B------:R-:W-:Y:S01]  /*3990*/  FMNMX.FTZ R3, R26, R3, !PT ;  /* 0x000000031a037209 */ /* 0x000fe20007810000 */
[----:B------:R-:W-:Y:S03]  /*39a0*/  STL [R1+0xa4], R240 ;  /* 0x0000a4f001007387 */ /* 0x000fe60000100800 */
        /* <DEDUP_REMOVED lines=32> */
[----:B------:R-:W-:-:S03]  /*3bb0*/  FMNMX.FTZ R3, R184, R3, !PT ;  /* 0x00000003b8037209 */ /* 0x000fc60007810000 */
[----:B-1----:R-:W1:Y:S01]  /*3bc0*/  SHFL.BFLY PT, R6, R136, 0x2, 0x1f ;  /* 0x0c401f0088067f89 */ /* 0x002e6200000e0000 */
[----:B------:R-:W-:-:S03]  /*3bd0*/  FMNMX.FTZ R3, R222, R3, !PT ;  /* 0x00000003de037209 */ /* 0x000fc60007810000 */
[----:B------:R-:W-:Y:S01]  /*3be0*/  LDSM.16.MT88.4 R88, [R226+0xc000] ;  /* 0x00c00000e258783b */ /* 0x000fe20000004200 */
[----:B------:R-:W-:-:S03]  /*3bf0*/  FMNMX.FTZ R3, R223, R3, !PT ;  /* 0x00000003df037209 */ /* 0x000fc60007810000 */
[----:B------:R-:W-:Y:S01]  /*3c00*/  LDSM.16.MT88.4 R108, [R225+0xe000] ;  /* 0x00e00000e16c783b */ /* 0x000fe20000004200 */
[----:B------:R-:W-:-:S03]  /*3c10*/  FMNMX.FTZ R3, R221, R3, !PT ;  /* 0x00000003dd037209 */ /* 0x000fc60007810000 */
[----:B------:R-:W-:Y:S01]  /*3c20*/  STL [R1+0x74], R224 ;  /* 0x000074e001007387 */ /* 0x000fe20000100800 */
[----:B------:R-:W-:-:S03]  /*3c30*/  FMNMX.FTZ R3, R219, R3, !PT ;  /* 0x00000003db037209 */ /* 0x000fc60007810000 */
[----:B------:R-:W-:Y:S04]  /*3c40*/  STL [R1+0xb4], R220 ;  /* 0x0000b4dc01007387 */ /* 0x000fe80000100800 */
[----:B------:R-:W2:Y:S01]  /*3c50*/  SHFL.BFLY PT, R5, R3, 0x2, 0x1f ;  /* 0x0c401f0003057f89 */ /* 0x000ea200000e0000 */
[----:B-1----:R-:W-:-:S03]  /*3c60*/  FMNMX.FTZ R136, R136, R6, !PT ;  /* 0x0000000688887209 */ /* 0x002fc60007810000 */
[----:B------:R-:W-:Y:S04]  /*3c70*/  STL [R1+0xb8], R218 ;  /* 0x0000b8da01007387 */ /* 0x000fe80000100800 */
[----:B------:R-:W1:Y:S04]  /*3c80*/  SHFL.BFLY PT, R6, R136, 0x1, 0x1f ;  /* 0x0c201f0088067f89 */ /* 0x000e6800000e0000 */
[----:B------:R-:W-:Y:S04]  /*3c90*/  STL [R1+0xbc], R216 ;  /* 0x0000bcd801007387 */ /* 0x000fe80000100800 */
[----:B------:R-:W-:Y:S04]  /*3ca0*/  STL [R1+0xc0], R210 ;  /* 0x0000c0d201007387 */ /* 0x000fe80000100800 */
[----:B------:R-:W-:Y:S01]  /*3cb0*/  STL [R1+0xc4], R222 ;  /* 0x0000c4de01007387 */ /* 0x000fe20000100800 */
[----:B--2---:R-:W-:-:S03]  /*3cc0*/  FMNMX.FTZ R3, R3, R5, !PT ;  /* 0x0000000503037209 */ /* 0x004fc60007810000 */
[----:B------:R-:W-:Y:S04]  /*3cd0*/  LDSM.16.MT88.4 R96, [R228+0xc000] ;  /* 0x00c00000e460783b */ /* 0x000fe80000004200 */
[----:B------:R-:W2:Y:S01]  /*3ce0*/  SHFL.BFLY PT, R7, R3, 0x1, 0x1f ;  /* 0x0c201f0003077f89 */ /* 0x000ea200000e0000 */
[----:B-1----:R-:W-:-:S03]  /*3cf0*/  FMNMX.FTZ R136, R136, R6, !PT ;  /* 0x0000000688887209 */ /* 0x002fc60007810000 */
[----:B------:R-:W-:Y:S01]  /*3d00*/  LDSM.16.MT88.4 R80, [R226+0xc800] ;  /* 0x00c80000e250783b */ /* 0x000fe20000004200 */
[C---:B------:R-:W-:Y:S01]  /*3d10*/  FSETP.NEU.FTZ.AND P1, PT, R136.reuse, -INF , PT ;  /* 0xff8000008800780b */ /* 0x040fe20003f3d000 */
[----:B------:R-:W-:Y:S02]  /*3d20*/  FMUL.FTZ R13, R136, c[0x0][0x23c] ;  /* 0x00008f00880d7a20 */ /* 0x000fe40000410000 */
[----:B------:R-:W-:Y:S03]  /*3d30*/  LDSM.16.MT88.4 R112, [R225+0xe800] ;  /* 0x00e80000e170783b */ /* 0x000fe60000004200 */
[----:B------:R-:W-:Y:S01]  /*3d40*/  FSEL R13, R13, RZ, P1 ;  /* 0x000000ff0d0d7208 */ /* 0x000fe20000800000 */
[----:B------:R-:W1:Y:S04]  /*3d50*/  LDSM.16.MT88.4 R116, [R226+0xe000] ;  /* 0x00e00000e274783b */ /* 0x000e680000004200 */
[--C-:B------:R-:W-:Y:S01]  /*3d60*/  FFMA.FTZ R5, R29, c[0x0][0x23c], -R13.reuse ;  /* 0x00008f001d057a23 */ /* 0x100fe2000001080d */
[----:B------:R-:W-:Y:S03]  /*3d70*/  LDSM.16.MT88.4 R92, [R228+0xc800] ;  /* 0x00c80000e45c783b */ /* 0x000fe60000004200 */
[----:B------:R3:W-:Y:S01]  /*3d80*/  MUFU.EX2 R233, R5 ;  /* 0x0000000500e97308 */ /* 0x0007e20000000800 */
[----:B--2---:R-:W-:Y:S01]  /*3d90*/  FMNMX.FTZ R3, R3, R7, !PT ;  /* 0x0000000703037209 */ /* 0x004fe20007810000 */
[----:B------:R-:W2:Y:S03]  /*3da0*/  LDSM.16.MT88.4 R100, [R227+0xc000] ;  /* 0x00c00000e364783b */ /* 0x000ea60000004200 */
[C---:B------:R-:W-:Y:S01]  /*3db0*/  FSETP.NEU.FTZ.AND P1, PT, R3.reuse, -INF , PT ;  /* 0xff8000000300780b */ /* 0x040fe20003f3d000 */
[----:B------:R-:W-:Y:S01]  /*3dc0*/  FMUL.FTZ R12, R3, c[0x0][0x23c] ;  /* 0x00008f00030c7a20 */ /* 0x000fe20000410000 */
[----:B------:R-:W4:Y:S04]  /*3dd0*/  LDSM.16.MT88.4 R84, [R225+0xc000] ;  /* 0x00c00000e154783b */ /* 0x000f280000004200 */
[----:B------:R-:W-:Y:S01]  /*3de0*/  FSEL R12, R12, RZ, P1 ;  /* 0x000000ff0c0c7208 */ /* 0x000fe20000800000 */
[----:B------:R-:W-:Y:S04]  /*3df0*/  LDSM.16.MT88.4 R120, [R226+0xe800] ;  /* 0x00e80000e278783b */ /* 0x000fe80000004200 */
[----:B------:R-:W-:Y:S01]  /*3e00*/  FFMA.FTZ R0, R27, c[0x0][0x23c], -R12 ;  /* 0x00008f001b007a23 */ /* 0x000fe2000001080c */
[----:B------:R-:W1:Y:S01]  /*3e10*/  LDSM.16.MT88.4 R124, [R228+0xe000] ;  /* 0x00e00000e47c783b */ /* 0x000e620000004200 */
[----:B---3--:R-:W-:-:S02]  /*3e20*/  FFMA.FTZ R5, R28, c[0x0][0x23c], -R13 ;  /* 0x00008f001c057a23 */ /* 0x008fc4000001080d */
[----:B------:R3:W-:Y:S01]  /*3e30*/  MUFU.EX2 R229, R0 ;  /* 0x0000000000e57308 */ /* 0x0007e20000000800 */
[--C-:B------:R-:W-:Y:S01]  /*3e40*/  FFMA.FTZ R2, R31, c[0x0][0x23c], -R12.reuse ;  /* 0x00008f001f027a23 */ /* 0x100fe2000001080c */
[----:B------:R-:W1:Y:S04]  /*3e50*/  LDSM.16.MT88.4 R140, [R227+0xe000] ;  /* 0x00e00000e38c783b */ /* 0x000e680000004200 */
[----:B------:R-:W1:Y:S02]  /*3e60*/  LDSM.16.MT88.4 R104, [R227+0xc800] ;  /* 0x00c80000e368783b */ /* 0x000e640000004200 */
[----:B------:R2:W2:Y:S02]  /*3e70*/  MUFU.EX2 R232, R5 ;  /* 0x0000000500e87308 */ /* 0x0004a40000000800 */
[----:B------:R-:W1:Y:S04]  /*3e80*/  LDSM.16.MT88.4 R76, [R225+0xc800] ;  /* 0x00c80000e14c783b */ /* 0x000e680000004200 */
[----:B------:R-:W-:Y:S01]  /*3e90*/  LDSM.16.MT88.4 R128, [R228+0xe800] ;  /* 0x00e80000e480783b */ /* 0x000fe20000004200 */
[----:B---3--:R-:W-:Y:S01]  /*3ea0*/  FFMA.FTZ R0, R25, c[0x0][0x23c], -R12 ;  /* 0x00008f0019007a23 */ /* 0x008fe2000001080c */
[----:B------:R-:W-:Y:S02]  /*3eb0*/  MUFU.EX2 R234, R2 ;  /* 0x0000000200ea7308 */ /* 0x000fe40000000800 */
[----:B------:R-:W3:Y:S04]  /*3ec0*/  LDSM.16.MT88.4 R132, [R227+0xe800] ;  /* 0x00e80000e384783b */ /* 0x000ee80000004200 */
[----:B------:R-:W-:Y:S01]  /*3ed0*/  STL [R1+0xc8], R223 ;  /* 0x0000c8df01007387 */ /* 0x000fe20000100800 */
[--C-:B--2---:R-:W-:Y:S01]  /*3ee0*/  FFMA.FTZ R5, R15, c[0x0][0x23c], -R13.reuse ;  /* 0x00008f000f057a23 */ /* 0x104fe2000001080d */
[----:B------:R2:W2:Y:S01]  /*3ef0*/  MUFU.EX2 R237, R0 ;  /* 0x0000000000ed7308 */ /* 0x0004a20000000800 */
[----:B------:R-:W-:Y:S01]  /*3f00*/  F2FP.PACK_AB R8, R232, R233 ;  /* 0x000000e9e808723e */ /* 0x000fe200000000ff */
[----:B------:R-:W-:Y:S04]  /*3f10*/  STL [R1+0xcc], R221 ;  /* 0x0000ccdd01007387 */ /* 0x000fe80000100800 */
[----:B------:R-:W-:Y:S02]  /*3f20*/  STL [R1+0xd0], R219 ;  /* 0x0000d0db01007387 */ /* 0x000fe40000100800 */
[----:B------:R4:W-:Y:S02]  /*3f30*/  MUFU.EX2 R224, R5 ;  /* 0x0000000500e07308 */ /* 0x0009e40000000800 */
[----:B------:R1:W-:Y:S01]  /*3f40*/  STL [R1+0xd4], R136 ;  /* 0x0000d48801007387 */ /* 0x0003e20000100800 */
[----:B--2---:R-:W-:Y:S01]  /*3f50*/  FFMA.FTZ R0, R26, c[0x0][0x23c], -R13 ;  /* 0x00008f001a007a23 */ /* 0x004fe2000001080d */
[----:B------:R-:W-:-:S04]  /*3f60*/  F2FP.PACK_AB R11, R237, R229 ;  /* 0x000000e5ed0b723e */ /* 0x000fc800000000ff */
[----:B------:R2:W-:Y:S01]  /*3f70*/  MUFU.EX2 R218, R0 ;  /* 0x0000000000da7308 */ /* 0x0005e20000000800 */
[----:B----4-:R-:W-:-:S07]  /*3f80*/  FFMA.FTZ R5, R14, c[0x0][0x23c], -R13 ;  /* 0x00008f000e057a23 */ /* 0x010fce000001080d */
[----:B------:R4:W1:Y:S01]  /*3f90*/  MUFU.EX2 R222, R5 ;  /* 0x0000000500de7308 */ /* 0x0008620000000800 */
[----:B--2---:R-:W-:-:S07]  /*3fa0*/  FFMA.FTZ R0, R24, c[0x0][0x23c], -R13 ;  /* 0x00008f0018007a23 */ /* 0x004fce000001080d */
[----:B------:R2:W2:Y:S01]  /*3fb0*/  MUFU.EX2 R174, R0 ;  /* 0x0000000000ae7308 */ /* 0x0004a20000000800 */
[----:B----4-:R-:W-:Y:S01]  /*3fc0*/  FFMA.FTZ R5, R30, c[0x0][0x23c], -R12 ;  /* 0x00008f001e057a23 */ /* 0x010fe2000001080c */
[----:B-1----:R-:W-:-:S06]  /*3fd0*/  F2FP.PACK_AB R10, R222, R224 ;  /* 0x000000e0de0a723e */ /* 0x002fcc00000000ff */
[----:B------:R-:W1:Y:S01]  /*3fe0*/  MUFU.EX2 R235, R5 ;  /* 0x0000000500eb7308 */ /* 0x000e620000000800 */
[----:B--2---:R-:W-:Y:S01]  /*3ff0*/  FFMA.FTZ R0, R22, c[0x0][0x23c], -R13 ;  /* 0x00008f0016007a23 */ /* 0x004fe2000001080d */
[----:B------:R-:W-:-:S06]  /*4000*/  F2FP.PACK_AB R4, R174, R218 ;  /* 0x000000daae04723e */ /* 0x000fcc00000000ff */
[----:B------:R2:W-:Y:S01]  /*4010*/  MUFU.EX2 R241, R0 ;  /* 0x0000000000f17308 */ /* 0x0005e20000000800 */
[----:B-1----:R-:W-:-:S07]  /*4020*/  F2FP.PACK_AB R9, R234, R235 ;  /* 0x000000ebea09723e */ /* 0x002fce00000000ff */
[----:B------:R-:W-:Y:S01]  /*4030*/  HMMA.16816.F32 R68, R8, R88, RZ ;  /* 0x000000580844723c */ /* 0x000fe200000018ff */
[----:B--2---:R-:W-:-:S07]  /*4040*/  FFMA.FTZ R0, R20, c[0x0][0x23c], -R13 ;  /* 0x00008f0014007a23 */ /* 0x004fce000001080d */
[C---:B------:R-:W-:Y:S01]  /*4050*/  HMMA.16816.F32 R56, R8.reuse, R108, RZ ;  /* 0x0000006c0838723c */ /* 0x040fe200000018ff */
[----:B------:R1:W2:Y:S07]  /*4060*/  MUFU.EX2 R239, R0 ;  /* 0x0000000000ef7308 */ /* 0x0002ae0000000800 */
[C---:B------:R-:W-:Y:S08]  /*4070*/  HMMA.16816.F32 R64, R8.reuse, R96, RZ ;  /* 0x000000600840723c */ /* 0x040ff000000018ff */
[----:B------:R-:W-:Y:S01]  /*4080*/  HMMA.16816.F32 R52, R8, R116, RZ ;  /* 0x000000740834723c */ /* 0x000fe200000018ff */
[----:B-1----:R-:W-:Y:S01]  /*4090*/  FFMA.FTZ R0, R32, c[0x0][0x23c], -R12 ;  /* 0x00008f0020007a23 */ /* 0x002fe2000001080c */
[----:B--2---:R-:W-:-:S03]  /*40a0*/  F2FP.PACK_AB R6, R239, R241 ;  /* 0x000000f1ef06723e */ /* 0x004fc600000000ff */
[----:B------:R1:W-:Y:S03]  /*40b0*/  MUFU.EX2 R173, R0 ;  /* 0x0000000000ad7308 */ /* 0x0003e60000000800 */
[C---:B------:R-:W-:Y:S08]  /*40c0*/  HMMA.16816.F32 R60, R8.reuse, R100, RZ ;  /* 0x00000064083c723c */ /* 0x040ff000000018ff */
[----:B------:R-:W-:Y:S01]  /*40d0*/  HMMA.16816.F32 R72, R8, R84, RZ ;  /* 0x000000540848723c */ /* 0x000fe200000018ff */
[----:B-1----:R-:W-:-:S07]  /*40e0*/  FFMA.FTZ R0, R33, c[0x0][0x23c], -R12 ;  /* 0x00008f0021007a23 */ /* 0x002fce000001080c */
        /* <DEDUP_REMOVED lines=11> */
[----:B------:R-:W1:Y:S07]  /*41a0*/  MUFU.EX2 R238, R0 ;  /* 0x0000000000ee7308 */ /* 0x000e6e0000000800 */
[C---:B------:R-:W-:Y:S08]  /*41b0*/  HMMA.16816.F32 R24, R8.reuse, R110, RZ ;  /* 0x0000006e0818723c */ /* 0x040ff000000018ff */
[----:B------:R-:W-:Y:S01]  /*41c0*/  HMMA.16816.F32 R20, R8, R118, RZ ;  /* 0x000000760814723c */ /* 0x000fe200000018ff */
[----:B-1----:R-:W-:-:S02]  /*41d0*/  F2FP.PACK_AB R7, R238, R172 ;  /* 0x000000acee07723e */ /* 0x002fc400000000ff */
[----:B------:R-:W-:-:S04]  /*41e0*/  FMNMX.FTZ R0, R152, R151, !PT ;  /* 0x0000009798007209 */ /* 0x000fc80007810000 */
[----:B------:R-:W-:Y:S01]  /*41f0*/  FMNMX.FTZ R0, R147, R0, !PT ;  /* 0x0000000093007209 */ /* 0x000fe20007810000 */
[----:B------:R-:W-:Y:S03]  /*4200*/  HMMA.16816.F32 R200, R4, R80, R68 ;  /* 0x0000005004c8723c */ /* 0x000fe60000001844 */
[----:B------:R-:W-:-:S04]  /*4210*/  FMNMX.FTZ R0, R146, R0, !PT ;  /* 0x0000000092007209 */ /* 0x000fc80007810000 */
[----:B------:R-:W-:Y:S01]  /*4220*/  FMNMX.FTZ R0, R137, R0, !PT ;  /* 0x0000000089007209 */ /* 0x000fe20007810000 */
[----:B------:R-:W-:Y:S03]  /*4230*/  HMMA.16816.F32 R68, R4, R112, R56 ;  /* 0x000000700444723c */ /* 0x000fe60000001838 */
[----:B------:R-:W-:-:S04]  /*4240*/  FMNMX.FTZ R0, R145, R0, !PT ;  /* 0x0000000091007209 */ /* 0x000fc80007810000 */
[----:B------:R-:W-:Y:S01]  /*4250*/  FMNMX.FTZ R0, R144, R0, !PT ;  /* 0x0000000090007209 */ /* 0x000fe20007810000 */
[----:B------:R-:W-:Y:S01]  /*4260*/  HMMA.16816.F32 R244, R4, R92, R64 ;  /* 0x0000005c04f4723c */ /* 0x000fe20000001840 */
[----:B------:R-:W-:Y:S02]  /*4270*/  IMAD.MOV.U32 R59, RZ, RZ, R174 ;  /* 0x000000ffff3b7224 */ /* 0x000fe400078e00ae */
[----:B------:R-:W-:-:S04]  /*4280*/  FMNMX.FTZ R0, R139, R0, !PT ;  /* 0x000000008b007209 */ /* 0x000fc80007810000 */
[----:B------:R-:W-:Y:S01]  /*4290*/  FMNMX.FTZ R0, R171, R0, !PT ;  /* 0x00000000ab007209 */ /* 0x000fe20007810000 */
[----:B------:R-:W-:Y:S03]  /*42a0*/  HMMA.16816.F32 R16, R8, R126, RZ ;  /* 0x0000007e0810723c */ /* 0x000fe600000018ff */
[----:B------:R-:W-:-:S04]  /*42b0*/  FMNMX.FTZ R0, R163, R0, !PT ;  /* 0x00000000a3007209 */ /* 0x000fc80007810000 */
[----:B------:R-:W-:Y:S01]  /*42c0*/  FMNMX.FTZ R0, R161, R0, !PT ;  /* 0x00000000a1007209 */ /* 0x000fe20007810000 */
[----:B------:R-:W-:Y:S01]  /*42d0*/  IMAD.MOV.U32 R58, RZ, RZ, R71 ;  /* 0x000000ffff3a7224 */ /* 0x000fe200078e0047 */
[----:B------:R-:W-:Y:S01]  /*42e0*/  MOV R64, R68 ;  /* 0x0000004400407202 */ /* 0x000fe20000000f00 */
[----:B------:R-:W-:Y:S01]  /*42f0*/  IMAD.MOV.U32 R56, RZ, RZ, R70 ;  /* 0x000000ffff387224 */ /* 0x000fe200078e0046 */
[----:B------:R-:W-:Y:S01]  /*4300*/  MOV R57, R69 ;  /* 0x0000004500397202 */ /* 0x000fe20000000f00 */
[----:B------:R-:W-:Y:S01]  /*4310*/  HMMA.16816.F32 R8, R8, R142, RZ ;  /* 0x0000008e0808723c */ /* 0x000fe200000018ff */
[----:B------:R-:W-:Y:S02]  /*4320*/  FMNMX.FTZ R2, R160, R0, !PT ;  /* 0x00000000a0027209 */ /* 0x000fe40007810000 */
[----:B------:R-:W-:Y:S02]  /*4330*/  FMNMX.FTZ R0, R157, R156, !PT ;  /* 0x0000009c9d007209 */ /* 0x000fe40007810000 */
[----:B------:R-:W-:-:S02]  /*4340*/  FMNMX.FTZ R2, R209, R2, !PT ;  /* 0x00000002d1027209 */ /* 0x000fc40007810000 */
[----:B------:R-:W-:Y:S01]  /*4350*/  FMNMX.FTZ R0, R155, R0, !PT ;  /* 0x000000009b007209 */ /* 0x000fe20007810000 */
[----:B------:R-:W-:Y:S01]  /*4360*/  HMMA.16816.F32 R68, R4, R120, R52 ;  /* 0x000000780444723c */ /* 0x000fe20000001834 */
[----:B------:R-:W-:Y:S02]  /*4370*/  FMNMX.FTZ R2, R207, R2, !PT ;  /* 0x00000002cf027209 */ /* 0x000fe40007810000 */
[----:B------:R-:W-:-:S04]  /*4380*/  FMNMX.FTZ R0, R154, R0, !PT ;  /* 0x000000009a007209 */ /* 0x000fc80007810000 */
[----:B------:R-:W-:Y:S01]  /*4390*/  MOV R54, R173 ;  /* 0x000000ad00367202 */ /* 0x000fe20000000f00 */
[C---:B------:R-:W-:Y:S08]  /*43a0*/  HMMA.16816.F32 R164, R4.reuse, R104, R60 ;  /* 0x0000006804a4723c */ /* 0x040ff0000000183c */
[C---:B------:R-:W-:Y:S08]  /*43b0*/  HMMA.16816.F32 R192, R4.reuse, R76, R72 ;  /* 0x0000004c04c0723c */ /* 0x040ff00000001848 */
[----:B------:R-:W-:Y:S01]  /*43c0*/  MOV R60, R71 ;  /* 0x00000047003c7202 */ /* 0x000fe20000000f00 */
[----:B------:R-:W-:Y:S01]  /*43d0*/  IMAD.MOV.U32 R55, RZ, RZ, R69 ;  /* 0x000000ffff377224 */ /* 0x000fe200078e0045 */
[----:B------:R-:W-:Y:S01]  /*43e0*/  MOV R53, R70 ;  /* 0x0000004600357202 */ /* 0x000fe20000000f00 */
[----:B------:R-:W-:Y:S01]  /*43f0*/  IMAD.MOV.U32 R52, RZ, RZ, R68 ;  /* 0x000000ffff347224 */ /* 0x000fe200078e0044 */
[C---:B---3--:R-:W-:Y:S04]  /*4400*/  HMMA.16816.F32 R44, R4.reuse, R132, R44 ;  /* 0x00000084042c723c */ /* 0x048fe8000000182c */
[----:B------:R-:W-:Y:S01]  /*4410*/  MOV R65, R164 ;  /* 0x000000a400417202 */ /* 0x000fe20000000f00 */
[----:B------:R-:W-:Y:S01]  /*4420*/  IMAD.MOV.U32 R63, RZ, RZ, R165 ;  /* 0x000000ffff3f7224 */ /* 0x000fe200078e00a5 */
[----:B------:R-:W-:Y:S01]  /*4430*/  MOV R62, R166 ;  /* 0x000000a6003e7202 */ /* 0x000fe20000000f00 */
[----:B------:R-:W-:Y:S01]  /*4440*/  IMAD.MOV.U32 R61, RZ, RZ, R167 ;  /* 0x000000ffff3d7224 */ /* 0x000fe200078e00a7 */
[C---:B------:R-:W-:Y:S07]  /*4450*/  HMMA.16816.F32 R68, R4.reuse, R128, R48 ;  /* 0x000000800444723c */ /* 0x040fee0000001830 */
[----:B------:R-:W-:Y:S01]  /*4460*/  MOV R51, R60 ;  /* 0x0000003c00337202 */ /* 0x000fe20000000f00 */
[----:B------:R-:W-:Y:S01]  /*4470*/  HMMA.16816.F32 R72, R4, R78, R40 ;  /* 0x0000004e0448723c */ /* 0x000fe20000001828 */
[----:B------:R-:W-:Y:S01]  /*4480*/  IMAD.MOV.U32 R50, RZ, RZ, R55 ;  /* 0x000000ffff327224 */ /* 0x000fe200078e0037 */
[----:B------:R-:W-:-:S06]  /*4490*/  MOV R55, R64 ;  /* 0x0000004000377202 */ /* 0x000fcc0000000f00 */
[C---:B------:R-:W-:Y:S01]  /*44a0*/  HMMA.16816.F32 R188, R4.reuse, R82, R36 ;  /* 0x0000005204bc723c */ /* 0x040fe20000001824 */
[----:B------:R-:W-:Y:S01]  /*44b0*/  MOV R136, R44 ;  /* 0x0000002c00887202 */ /* 0x000fe20000000f00 */
[----:B------:R-:W-:Y:S01]  /*44c0*/  IMAD.MOV.U32 R223, RZ, RZ, R47 ;  /* 0x000000ffffdf7224 */ /* 0x000fe200078e002f */
[----:B------:R-:W-:Y:S01]  /*44d0*/  MOV R221, R46 ;  /* 0x0000002e00dd7202 */ /* 0x000fe20000000f00 */
[----:B------:R-:W-:Y:S01]  /*44e0*/  IMAD.MOV.U32 R47, RZ, RZ, R63 ;  /* 0x000000ffff2f7224 */ /* 0x000fe200078e003f */
[----:B------:R-:W-:Y:S01]  /*44f0*/  MOV R46, R65 ;  /* 0x00000041002e7202 */ /* 0x000fe20000000f00 */
[----:B------:R-:W-:Y:S02]  /*4500*/  IMAD.MOV.U32 R219, RZ, RZ, R45 ;  /* 0x000000ffffdb7224 */ /* 0x000fe400078e002d */
[C---:B------:R-:W-:Y:S01]  /*4510*/  HMMA.16816.F32 R196, R4.reuse, R94, R32 ;  /* 0x0000005e04c4723c */ /* 0x040fe20000001820 */
[----:B------:R-:W-:Y:S01]  /*4520*/  MOV R49, R70 ;  /* 0x0000004600317202 */ /* 0x000fe20000000f00 */
[----:B------:R-:W-:Y:S01]  /*4530*/  IMAD.MOV.U32 R48, RZ, RZ, R68 ;  /* 0x000000ffff307224 */ /* 0x000fe200078e0044 */
[----:B------:R-:W-:Y:S01]  /*4540*/  MOV R159, R69 ;  /* 0x00000045009f7202 */ /* 0x000fe20000000f00 */
[----:B------:R-:W-:Y:S01]  /*4550*/  IMAD.MOV.U32 R158, RZ, RZ, R71 ;  /* 0x000000ffff9e7224 */ /* 0x000fe200078e0047 */
[----:B------:R-:W-:Y:S01]  /*4560*/  MOV R43, R49 ;  /* 0x00000031002b7202 */ /* 0x000fe20000000f00 */
[----:B------:R-:W-:Y:S01]  /*4570*/  IMAD.MOV.U32 R44, RZ, RZ, R48 ;  /* 0x000000ffff2c7224 */ /* 0x000fe200078e0030 */
[----:B------:R-:W-:Y:S01]  /*4580*/  MOV R48, R62 ;  /* 0x0000003e00307202 */ /* 0x000fe20000000f00 */
[----:B------:R-:W-:Y:S01]  /*4590*/  HMMA.16816.F32 R212, R4, R106, R28 ;  /* 0x0000006a04d4723c */ /* 0x000fe2000000181c */
[----:B------:R-:W-:-:S02]  /*45a0*/  IMAD.MOV.U32 R49, RZ, RZ, R61 ;  /* 0x000000ffff317224 */ /* 0x000fc400078e003d */
[----:B------:R-:W-:-:S05]  /*45b0*/  IMAD.MOV.U32 R45, RZ, RZ, R172 ;  /* 0x000000ffff2d7224 */ /* 0x000fca00078e00ac */
[C---:B------:R-:W-:Y:S08]  /*45c0*/  HMMA.16816.F32 R248, R4.reuse, R114, R24 ;  /* 0x0000007204f8723c */ /* 0x040ff00000001818 */
[C---:B------:R-:W-:Y:S08]  /*45d0*/  HMMA.16816.F32 R20, R4.reuse, R122, R20 ;  /* 0x0000007a0414723c */ /* 0x040ff00000001814 */
[C---:B------:R-:W-:Y:S08]  /*45e0*/  HMMA.16816.F32 R16, R4.reuse, R130, R16 ;  /* 0x000000820410723c */ /* 0x040ff00000001810 */
[----:B------:R-:W-:Y:S08]  /*45f0*/  HMMA.16816.F32 R4, R4, R134, R8 ;  /* 0x000000860404723c */ /* 0x000ff00000001808 */
[----:B------:R-:W-:Y:S01]  /*4600*/  MOV R37, R21 ;  /* 0x0000001500257202 */ /* 0x000fe20000000f00 */
[----:B------:R-:W-:Y:S01]  /*4610*/  IMAD.MOV.U32 R36, RZ, RZ, R22 ;  /* 0x000000ffff247224 */ /* 0x000fe200078e0016 */
[----:B------:R-:W-:Y:S01]  /*4620*/  MOV R35, R23 ;  /* 0x0000001700237202 */ /* 0x000fe20000000f00 */
[----:B------:R-:W-:-:S05]  /*4630*/  IMAD.MOV.U32 R34, RZ, RZ, R20 ;  /* 0x000000ffff227224 */ /* 0x000fca00078e0014 */
[----:B------:R-:W-:Y:S01]  /*4640*/  MOV R41, R19 ;  /* 0x0000001300297202 */ /* 0x000fe20000000f00 */
[----:B------:R-:W-:Y:S01]  /*4650*/  IMAD.MOV.U32 R40, RZ, RZ, R17 ;  /* 0x000000ffff287224 */ /* 0x000fe200078e0011 */
[----:B------:R-:W-:Y:S01]  /*4660*/  MOV R39, R18 ;  /* 0x0000001200277202 */ /* 0x000fe20000000f00 */
[----:B------:R-:W-:-:S05]  /*4670*/  IMAD.MOV.U32 R38, RZ, RZ, R16 ;  /* 0x000000ffff267224 */ /* 0x000fca00078e0010 */
[----:B------:R-:W-:Y:S01]  /*4680*/  MOV R29, R4 ;  /* 0x00000004001d7202 */ /* 0x000fe20000000f00 */
[----:B------:R-:W-:Y:S01]  /*4690*/  IMAD.MOV.U32 R28, RZ, RZ, R5 ;  /* 0x000000ffff1c7224 */ /* 0x000fe200078e0005 */
[----:B------:R-:W-:Y:S01]  /*46a0*/  FMNMX.FTZ R4, R205, R2, !PT ;  /* 0x00000002cd047209 */ /* 0x000fe20007810000 */
[----:B------:R-:W-:Y:S01]  /*46b0*/  IMAD.MOV.U32 R30, RZ, RZ, R7 ;  /* 0x000000ffff1e7224 */ /* 0x000fe200078e0007 */
[----:B------:R-:W-:Y:S02]  /*46c0*/  FMNMX.FTZ R2, R153, R0, !PT ;  /* 0x0000000099027209 */ /* 0x000fe40007810000 */
[----:B------:R-:W-:Y:S02]  /*46d0*/  FMNMX.FTZ R0, R204, R4, !PT ;  /* 0x00000004cc007209 */ /* 0x000fe40007810000 */
[----:B------:R-:W-:Y:S02]  /*46e0*/  FMNMX.FTZ R2, R150, R2, !PT ;  /* 0x0000000296027209 */ /* 0x000fe40007810000 */
[----:B------:R-:W-:Y:S01]  /*46f0*/  MOV R31, R6 ;  /* 0x00000006001f7202 */ /* 0x000fe20000000f00 */
[----:B------:R-:W1:Y:S01]  /*4700*/  SHFL.BFLY PT, R4, R0, 0x2, 0x1f ;  /* 0x0c401f0000047f89 */ /* 0x000e6200000e0000 */
[----:B------:R-:W-:-:S04]  /*4710*/  FMNMX.FTZ R2, R148, R2, !PT ;  /* 0x0000000294027209 */ /* 0x000fc80007810000 */
[----:B------:R-:W-:-:S04]  /*4720*/  FMNMX.FTZ R2, R149, R2, !PT ;  /* 0x0000000295027209 */ /* 0x000fc80007810000 */
[----:B------:R-:W-:-:S04]  /*4730*/  FMNMX.FTZ R2, R178, R2, !PT ;  /* 0x00000002b2027209 */ /* 0x000fc80007810000 */
[----:B------:R-:W-:-:S04]  /*4740*/  FMNMX.FTZ R2, R170, R2, !PT ;  /* 0x00000002aa027209 */ /* 0x000fc80007810000 */
[----:B------:R-:W-:-:S04]  /*4750*/  FMNMX.FTZ R2, R168, R2, !PT ;  /* 0x00000002a8027209 */ /* 0x000fc80007810000 */
[----:B------:R-:W-:Y:S02]  /*4760*/  FMNMX.FTZ R2, R162, R2, !PT ;  /* 0x00000002a2027209 */ /* 0x000fe40007810000 */
[----:B-1----:R-:W-:Y:S02]  /*4770*/  FMNMX.FTZ R0, R0, R4, !PT ;  /* 0x0000000400007209 */ /* 0x002fe40007810000 */
[----:B------:R-:W-:-:S03]  /*4780*/  FMNMX.FTZ R2, R217, R2, !PT ;  /* 0x00000002d9027209 */ /* 0x000fc60007810000 */
[----:B------:R-:W1:Y:S01]  /*4790*/  SHFL.BFLY PT, R6, R0, 0x1, 0x1f ;  /* 0x0c201f0000067f89 */ /* 0x000e6200000e0000 */
[----:B------:R-:W-:-:S04]  /*47a0*/  FMNMX.FTZ R2, R211, R2, !PT ;  /* 0x00000002d3027209 */ /* 0x000fc80007810000 */
[----:B------:R-:W-:-:S04]  /*47b0*/  FMNMX.FTZ R2, R208, R2, !PT ;  /* 0x00000002d0027209 */ /* 0x000fc80007810000 */
[----:B------:R-:W-:-:S05]  /*47c0*/  FMNMX.FTZ R4, R206, R2, !PT ;  /* 0x00000002ce047209 */ /* 0x000fca0007810000 */
[----:B------:R-:W2:Y:S01]  /*47d0*/  SHFL.BFLY PT, R5, R4, 0x2, 0x1f ;  /* 0x0c401f0004057f89 */ /* 0x000ea200000e0000 */
[----:B-1----:R-:W-:-:S04]  /*47e0*/  FMNMX.FTZ R138, R0, R6, !PT ;  /* 0x00000006008a7209 */ /* 0x002fc80007810000 */
[C---:B------:R-:W-:Y:S01]  /*47f0*/  FSETP.NEU.FTZ.AND P1, PT, R138.reuse, -INF , PT ;  /* 0xff8000008a00780b */ /* 0x040fe20003f3d000 */
[----:B------:R-:W-:-:S05]  /*4800*/  FMUL.FTZ R2, R138, c[0x0][0x23c] ;  /* 0x00008f008a027a20 */ /* 0x000fca0000410000 */
[----:B------:R-:W-:Y:S02]  /*4810*/  FSEL R2, R2, RZ, P1 ;  /* 0x000000ff02027208 */ /* 0x000fe40000800000 */
[----:B--2---:R-:W-:-:S03]  /*4820*/  FMNMX.FTZ R0, R4, R5, !PT ;  /* 0x0000000504007209 */ /* 0x004fc60007810000 */
[--C-:B------:R-:W-:Y:S02]  /*4830*/  FFMA.FTZ R4, R152, c[0x0][0x23c], -R2.reuse ;  /* 0x00008f0098047a23 */ /* 0x100fe40000010802 */
[----:B------:R-:W1:Y:S02]  /*4840*/  SHFL.BFLY PT, R5, R0, 0x1, 0x1f ;  /* 0x0c201f0000057f89 */ /* 0x000e6400000e0000 */
[----:B------:R2:W-:Y:S02]  /*4850*/  MUFU.EX2 R14, R4 ;  /* 0x00000004000e7308 */ /* 0x0005e40000000800 */
[----:B--2---:R-:W-:-:S06]  /*4860*/  FFMA.FTZ R4, R151, c[0x0][0x23c], -R2 ;  /* 0x00008f0097047a23 */ /* 0x004fcc0000010802 */
[----:B------:R2:W3:Y:S02]  /*4870*/  MUFU.EX2 R15, R4 ;  /* 0x00000004000f7308 */ /* 0x0004e40000000800 */
[----:B--2---:R-:W-:Y:S01]  /*4880*/  FFMA.FTZ R4, R147, c[0x0][0x23c], -R2 ;  /* 0x00008f0093047a23 */ /* 0x004fe20000010802 */
[----:B---3--:R-:W-:-:S05]  /*4890*/  F2FP.PACK_AB R8, R15, R14 ;  /* 0x0000000e0f08723e */ /* 0x008fca00000000ff */
[----:B------:R2:W-:Y:S02]  /*48a0*/  MUFU.EX2 R236, R4 ;  /* 0x0000000400ec7308 */ /* 0x0005e40000000800 */
[----:B--2---:R-:W-:-:S06]  /*48b0*/  FFMA.FTZ R4, R146, c[0x0][0x23c], -R2 ;  /* 0x00008f0092047a23 */ /* 0x004fcc0000010802 */
[----:B------:R2:W3:Y:S02]  /*48c0*/  MUFU.EX2 R230, R4 ;  /* 0x0000000400e67308 */ /* 0x0004e40000000800 */
[--C-:B--2---:R-:W-:Y:S01]  /*48d0*/  FFMA.FTZ R4, R137, c[0x0][0x23c], -R2.reuse ;  /* 0x00008f0089047a23 */ /* 0x104fe20000010802 */
[----:B-1----:R-:W-:Y:S01]  /*48e0*/  FMNMX.FTZ R137, R0, R5, !PT ;  /* 0x0000000500897209 */ /* 0x002fe20007810000 */
[----:B------:R-:W-:Y:S01]  /*48f0*/  FFMA.FTZ R0, R145, c[0x0][0x23c], -R2 ;  /* 0x00008f0091007a23 */ /* 0x000fe20000010802 */
[----:B---3--:R-:W-:-:S03]  /*4900*/  F2FP.PACK_AB R10, R230, R236 ;  /* 0x000000ece60a723e */ /* 0x008fc600000000ff */
[----:B------:R1:W-:Y:S01]  /*4910*/  MUFU.EX2 R210, R4 ;  /* 0x0000000400d27308 */ /* 0x0003e20000000800 */
[----:B------:R-:W-:-:S07]  /*4920*/  FSETP.NEU.FTZ.AND P1, PT, R137, -INF , PT ;  /* 0xff8000008900780b */ /* 0x000fce0003f3d000 */
[----:B------:R2:W-:Y:S01]  /*4930*/  MUFU.EX2 R33, R0 ;  /* 0x0000000000217308 */ /* 0x0005e20000000800 */
[----:B-1----:R-:W-:-:S07]  /*4940*/  FFMA.FTZ R4, R144, c[0x0][0x23c], -R2 ;  /* 0x00008f0090047a23 */ /* 0x002fce0000010802 */
[----:B------:R1:W-:Y:S01]  /*4950*/  MUFU.EX2 R243, R4 ;  /* 0x0000000400f37308 */ /* 0x0003e20000000800 */
[----:B--2---:R-:W-:-:S05]  /*4960*/  FMUL.FTZ R0, R137, c[0x0][0x23c] ;  /* 0x00008f0089007a20 */ /* 0x004fca0000410000 */
[----:B------:R-:W-:Y:S01]  /*4970*/  FSEL R0, R0, RZ, P1 ;  /* 0x000000ff00007208 */ /* 0x000fe20000800000 */
[----:B-1----:R-:W-:-:S04]  /*4980*/  FFMA.FTZ R4, R139, c[0x0][0x23c], -R2 ;  /* 0x00008f008b047a23 */ /* 0x002fc80000010802 */
[----:B------:R1:W2:Y:S02]  /*4990*/  MUFU.EX2 R240, R4 ;  /* 0x0000000400f07308 */ /* 0x0002a40000000800 */
[----:B-1----:R-:W-:Y:S01]  /*49a0*/  FFMA.FTZ R4, R157, c[0x0][0x23c], -R0 ;  /* 0x00008f009d047a23 */ /* 0x002fe20000010800 */
[----:B--2---:R-:W-:-:S05]  /*49b0*/  F2FP.PACK_AB R6, R240, R243 ;  /* 0x000000f3f006723e */ /* 0x004fca00000000ff */
[----:B------:R1:W-:Y:S02]  /*49c0*/  MUFU.EX2 R252, R4 ;  /* 0x0000000400fc7308 */ /* 0x0003e40000000800 */
[----:B-1----:R-:W-:-:S06]  /*49d0*/  FFMA.FTZ R4, R156, c[0x0][0x23c], -R0 ;  /* 0x00008f009c047a23 */ /* 0x002fcc0000010800 */
        /* <DEDUP_REMOVED lines=9> */
[C---:B------:R-:W-:Y:S07]  /*4a70*/  HMMA.16816.F32 R20, R8.reuse, R84, RZ ;  /* 0x000000540814723c */ /* 0x040fee00000018ff */
[----:B------:R-:W-:Y:S01]  /*4a80*/  IMAD.MOV.U32 R85, RZ, RZ, R30 ;  /* 0x000000ffff557224 */ /* 0x000fe200078e001e */
[----:B------:R-:W-:Y:S01]  /*4a90*/  HMMA.16816.F32 R16, R8, R88, RZ ;  /* 0x000000580810723c */ /* 0x000fe200000018ff */
[----:B-1----:R-:W-:-:S06]  /*4aa0*/  FFMA.FTZ R4, R150, c[0x0][0x23c], -R0 ;  /* 0x00008f0096047a23 */ /* 0x002fcc0000010800 */
[----:B------:R-:W-:Y:S01]  /*4ab0*/  MOV R89, R50 ;  /* 0x0000003200597202 */ /* 0x000fe20000000f00 */
[----:B------:R1:W2:Y:S01]  /*4ac0*/  MUFU.EX2 R32, R4 ;  /* 0x0000000400207308 */ /* 0x0002a20000000800 */
[----:B------:R-:W-:Y:S01]  /*4ad0*/  HMMA.16816.F32 R24, R8, R96, RZ ;  /* 0x000000600818723c */ /* 0x000fe200000018ff */
[----:B------:R-:W-:-:S06]  /*4ae0*/  IMAD.MOV.U32 R88, RZ, RZ, R52 ;  /* 0x000000ffff587224 */ /* 0x000fcc00078e0034 */
[----:B------:R-:W-:Y:S02]  /*4af0*/  MOV R97, R29 ;  /* 0x0000001d00617202 */ /* 0x000fe40000000f00 */
[----:B------:R-:W-:Y:S01]  /*4b00*/  MOV R96, R42 ;  /* 0x0000002a00607202 */ /* 0x000fe20000000f00 */
[----:B-1----:R-:W-:Y:S01]  /*4b10*/  FFMA.FTZ R4, R148, c[0x0][0x23c], -R0 ;  /* 0x00008f0094047a23 */ /* 0x002fe20000010800 */
[----:B--2---:R-:W-:-:S03]  /*4b20*/  F2FP.PACK_AB R5, R32, R216 ;  /* 0x000000d82005723e */ /* 0x004fc600000000ff */
[----:B------:R1:W-:Y:S02]  /*4b30*/  MUFU.EX2 R242, R4 ;  /* 0x0000000400f27308 */ /* 0x0003e40000000800 */
[----:B-1----:R-:W-:-:S06]  /*4b40*/  FFMA.FTZ R4, R149, c[0x0][0x23c], -R0 ;  /* 0x00008f0095047a23 */ /* 0x002fcc0000010800 */
[----:B------:R1:W2:Y:S02]  /*4b50*/  MUFU.EX2 R84, R4 ;  /* 0x0000000400547308 */ /* 0x0002a40000000800 */
[----:B-1----:R-:W-:Y:S02]  /*4b60*/  F2FP.PACK_AB R4, R33, R210 ;  /* 0x000000d22104723e */ /* 0x002fe400000000ff */
[----:B--2---:R-:W-:-:S07]  /*4b70*/  F2FP.PACK_AB R7, R84, R242 ;  /* 0x000000f25407723e */ /* 0x004fce00000000ff */
[----:B------:R-:W-:Y:S07]  /*4b80*/  HMMA.16816.F32 R148, R4, R76, R20 ;  /* 0x0000004c0494723c */ /* 0x000fee0000001814 */
[----:B------:R-:W-:Y:S01]  /*4b90*/  MOV R77, R31 ;  /* 0x0000001f004d7202 */ /* 0x000fe20000000f00 */
[----:B------:R-:W-:Y:S01]  /*4ba0*/  HMMA.16816.F32 R20, R8, R100, RZ ;  /* 0x000000640814723c */ /* 0x000fe200000018ff */
[----:B------:R-:W-:-:S06]  /*4bb0*/  IMAD.MOV.U32 R76, RZ, RZ, R28 ;  /* 0x000000ffff4c7224 */ /* 0x000fcc00078e001c */
[----:B------:R-:W-:Y:S01]  /*4bc0*/  MOV R101, R41 ;  /* 0x0000002900657202 */ /* 0x000fe20000000f00 */
[----:B------:R-:W-:Y:S08]  /*4bd0*/  HMMA.16816.F32 R164, R4, R80, R16 ;  /* 0x0000005004a4723c */ /* 0x000ff00000001810 */
[----:B------:R-:W-:Y:S07]  /*4be0*/  HMMA.16816.F32 R16, R8, R108, RZ ;  /* 0x0000006c0810723c */ /* 0x000fee00000018ff */
[----:B------:R-:W-:Y:S01]  /*4bf0*/  IMAD.MOV.U32 R108, RZ, RZ, R38 ;  /* 0x000000ffff6c7224 */ /* 0x000fe200078e0026 */
[----:B------:R-:W-:Y:S01]  /*4c00*/  HMMA.16816.F32 R180, R4, R92, R24 ;  /* 0x0000005c04b4723c */ /* 0x000fe20000001818 */
[----:B------:R-:W-:-:S06]  /*4c10*/  IMAD.MOV.U32 R109, RZ, RZ, R40 ;  /* 0x000000ffff6d7224 */ /* 0x000fcc00078e0028 */
[----:B------:R-:W-:Y:S01]  /*4c20*/  IMAD.MOV.U32 R93, RZ, RZ, R37 ;  /* 0x000000ffff5d7224 */ /* 0x000fe200078e0025 */
[----:B------:R-:W-:Y:S01]  /*4c30*/  HMMA.16816.F32 R60, R4, R104, R20 ;  /* 0x00000068043c723c */ /* 0x000fe20000001814 */
[----:B------:R-:W-:-:S06]  /*4c40*/  MOV R92, R34 ;  /* 0x00000022005c7202 */ /* 0x000fcc0000000f00 */
[----:B------:R-:W-:Y:S01]  /*4c50*/  IMAD.MOV.U32 R105, RZ, RZ, R159 ;  /* 0x000000ffff697224 */ /* 0x000fe200078e009f */
[C---:B------:R-:W-:Y:S01]  /*4c60*/  HMMA.16816.F32 R24, R8.reuse, R116, RZ ;  /* 0x000000740818723c */ /* 0x040fe200000018ff */
[----:B------:R-:W-:Y:S02]  /*4c70*/  MOV R104, R44 ;  /* 0x0000002c00687202 */ /* 0x000fe40000000f00 */
[----:B------:R-:W-:Y:S02]  /*4c80*/  MOV R44, R46 ;  /* 0x0000002e002c7202 */ /* 0x000fe40000000f00 */
[----:B------:R-:W-:Y:S02]  /*4c90*/  MOV R46, R48 ;  /* 0x00000030002e7202 */ /* 0x000fe40000000f00 */
[----:B------:R-:W-:Y:S01]  /*4ca0*/  IMAD.MOV.U32 R116, RZ, RZ, R45 ;  /* 0x000000ffff747224 */ /* 0x000fe200078e002d */
[----:B------:R-:W-:Y:S01]  /*4cb0*/  HMMA.16816.F32 R20, R8, R124, RZ ;  /* 0x0000007c0814723c */ /* 0x000fe200000018ff */
[----:B------:R-:W-:-:S02]  /*4cc0*/  IMAD.MOV.U32 R45, RZ, RZ, R47 ;  /* 0x000000ffff2d7224 */ /* 0x000fc400078e002f */
[----:B------:R-:W-:-:S04]  /*4cd0*/  IMAD.MOV.U32 R47, RZ, RZ, R49 ;  /* 0x000000ffff2f7224 */ /* 0x000fc800078e0031 */
[----:B------:R-:W-:Y:S01]  /*4ce0*/  IMAD.MOV.U32 R125, RZ, RZ, R33 ;  /* 0x000000ffff7d7224 */ /* 0x000fe200078e0021 */
[----:B------:R-:W-:Y:S01]  /*4cf0*/  HMMA.16816.F32 R68, R4, R112, R16 ;  /* 0x000000700444723c */ /* 0x000fe20000001810 */
[----:B------:R-:W-:-:S06]  /*4d00*/  MOV R124, R32 ;  /* 0x00000020007c7202 */ /* 0x000fcc0000000f00 */
[----:B------:R-:W-:Y:S01]  /*4d10*/  MOV R112, R54 ;  /* 0x0000003600707202 */ /* 0x000fe20000000f00 */
[----:B------:R-:W-:Y:S01]  /*4d20*/  HMMA.16816.F32 R16, R8, R140, RZ ;  /* 0x0000008c0810723c */ /* 0x000fe200000018ff */
[----:B------:R-:W-:-:S07]  /*4d30*/  MOV R113, R39 ;  /* 0x0000002700717202 */ /* 0x000fce0000000f00 */
[C---:B------:R-:W-:Y:S07]  /*4d40*/  HMMA.16816.F32 R64, R4.reuse, R120, R24 ;  /* 0x000000780440723c */ /* 0x040fee0000001818 */
[----:B------:R-:W-:Y:S01]  /*4d50*/  MOV R120, R36 ;  /* 0x0000002400787202 */ /* 0x000fe20000000f00 */
[----:B------:R-:W-:Y:S01]  /*4d60*/  HMMA.16816.F32 R172, R4, R128, R20 ;  /* 0x0000008004ac723c */ /* 0x000fe20000001814 */
[----:B------:R-:W-:-:S06]  /*4d70*/  IMAD.MOV.U32 R121, RZ, RZ, R35 ;  /* 0x000000ffff797224 */ /* 0x000fcc00078e0023 */
[----:B------:R-:W-:Y:S01]  /*4d80*/  MOV R128, R158 ;  /* 0x0000009e00807202 */ /* 0x000fe20000000f00 */
[----:B------:R-:W-:Y:S01]  /*4d90*/  HMMA.16816.F32 R24, R8, R86, RZ ;  /* 0x000000560818723c */ /* 0x000fe200000018ff */
[----:B------:R-:W-:-:S06]  /*4da0*/  IMAD.MOV.U32 R129, RZ, RZ, R59 ;  /* 0x000000ffff817224 */ /* 0x000fcc00078e003b */
[----:B------:R-:W-:Y:S01]  /*4db0*/  IMAD.MOV.U32 R86, RZ, RZ, R51 ;  /* 0x000000ffff567224 */ /* 0x000fe200078e0033 */
[----:B------:R-:W-:Y:S01]  /*4dc0*/  HMMA.16816.F32 R156, R4, R132, R16 ;  /* 0x00000084049c723c */ /* 0x000fe20000001810 */
[----:B------:R-:W-:-:S07]  /*4dd0*/  IMAD.MOV.U32 R87, RZ, RZ, R43 ;  /* 0x000000ffff577224 */ /* 0x000fce00078e002b */
[C---:B------:R-:W-:Y:S07]  /*4de0*/  HMMA.16816.F32 R20, R8.reuse, R90, RZ ;  /* 0x0000005a0814723c */ /* 0x040fee00000018ff */
[----:B------:R-:W-:Y:S01]  /*4df0*/  MOV R90, R58 ;  /* 0x0000003a005a7202 */ /* 0x000fe20000000f00 */
[----:B------:R-:W-:Y:S01]  /*4e00*/  HMMA.16816.F32 R16, R8, R98, RZ ;  /* 0x000000620810723c */ /* 0x000fe200000018ff */
[----:B------:R-:W-:-:S06]  /*4e10*/  MOV R91, R53 ;  /* 0x00000035005b7202 */ /* 0x000fcc0000000f00 */
[----:B------:R-:W-:Y:S01]  /*4e20*/  IMAD.MOV.U32 R98, RZ, RZ, R57 ;  /* 0x000000ffff627224 */ /* 0x000fe200078e0039 */
[----:B------:R-:W-:Y:S01]  /*4e30*/  MOV R99, R56 ;  /* 0x0000003800637202 */ /* 0x000fe20000000f00 */
[----:B------:R-:W-:Y:S08]  /*4e40*/  HMMA.16816.F32 R28, R8, R102, RZ ;  /* 0x00000066081c723c */ /* 0x000ff000000018ff */
[C---:B------:R-:W-:Y:S07]  /*4e50*/  HMMA.16816.F32 R56, R4.reuse, R78, R24 ;  /* 0x0000004e0438723c */ /* 0x040fee0000001818 */
[----:B------:R-:W-:Y:S01]  /*4e60*/  IMAD.MOV.U32 R79, RZ, RZ, R55 ;  /* 0x000000ffff4f7224 */ /* 0x000fe200078e0037 */
[C---:B------:R-:W-:Y:S08]  /*4e70*/  HMMA.16816.F32 R48, R4.reuse, R94, R16 ;  /* 0x0000005e0430723c */ /* 0x040ff00000001810 */
[----:B------:R-:W-:Y:S08]  /*4e80*/  HMMA.16816.F32 R52, R4, R82, R20 ;  /* 0x000000520434723c */ /* 0x000ff00000001814 */
[C---:B------:R-:W-:Y:S08]  /*4e90*/  HMMA.16816.F32 R24, R8.reuse, R110, RZ ;  /* 0x0000006e0818723c */ /* 0x040ff000000018ff */
[C---:B------:R-:W-:Y:S08]  /*4ea0*/  HMMA.16816.F32 R20, R8.reuse, R118, RZ ;  /* 0x000000760814723c */ /* 0x040ff000000018ff */
[C---:B------:R-:W-:Y:S08]  /*4eb0*/  HMMA.16816.F32 R16, R8.reuse, R126, RZ ;  /* 0x0000007e0810723c */ /* 0x040ff000000018ff */
[----:B------:R-:W-:Y:S08]  /*4ec0*/  HMMA.16816.F32 R8, R8, R142, RZ ;  /* 0x0000008e0808723c */ /* 0x000ff000000018ff */
[C---:B------:R-:W-:Y:S07]  /*4ed0*/  HMMA.16816.F32 R36, R4.reuse, R114, R24 ;  /* 0x000000720424723c */ /* 0x040fee0000001818 */
[----:B------:R-:W-:Y:S01]  /*4ee0*/  MOV R24, R44 ;  /* 0x0000002c00187202 */ /* 0x000fe20000000f00 */
[----:B------:R-:W-:Y:S01]  /*4ef0*/  HMMA.16816.F32 R40, R4, R106, R28 ;  /* 0x0000006a0428723c */ /* 0x000fe2000000181c */
[----:B------:R-:W-:Y:S01]  /*4f00*/  IMAD.MOV.U32 R25, RZ, RZ, R45 ;  /* 0x000000ffff197224 */ /* 0x000fe200078e002d */
[----:B------:R-:W-:Y:S01]  /*4f10*/  MOV R26, R46 ;  /* 0x0000002e001a7202 */ /* 0x000fe20000000f00 */
[----:B------:R-:W-:-:S05]  /*4f20*/  IMAD.MOV.U32 R27, RZ, RZ, R47 ;  /* 0x000000ffff1b7224 */ /* 0x000fca00078e002f */
[C---:B------:R-:W-:Y:S01]  /*4f30*/  HMMA.16816.F32 R44, R4.reuse, R122, R20 ;  /* 0x0000007a042c723c */ /* 0x040fe20000001814 */
[----:B------:R-:W1:Y:S07]  /*4f40*/  LDSM.16.MT88.4 R20, [R226+0xd000] ;  /* 0x00d00000e214783b */ /* 0x000e6e0000004200 */
[C---:B------:R-:W-:Y:S01]  /*4f50*/  HMMA.16816.F32 R32, R4.reuse, R130, R16 ;  /* 0x000000820420723c */ /* 0x040fe20000001810 */
[----:B------:R-:W2:Y:S07]  /*4f60*/  LDSM.16.MT88.4 R16, [R225+0xd000] ;  /* 0x00d00000e110783b */ /* 0x000eae0000004200 */
[----:B------:R-:W-:Y:S07]  /*4f70*/  HMMA.16816.F32 R28, R4, R134, R8 ;  /* 0x00000086041c723c */ /* 0x000fee0000001808 */
[----:B------:R-:W-:-:S04]  /*4f80*/  FFMA.FTZ R4, R171, c[0x0][0x23c], -R2 ;  /* 0x00008f00ab047a23 */ /* 0x000fc80000010802 */
[----:B------:R3:W-:Y:S02]  /*4f90*/  MUFU.EX2 R115, R4 ;  /* 0x0000000400737308 */ /* 0x0007e40000000800 */
[----:B---3--:R-:W-:-:S06]  /*4fa0*/  FFMA.FTZ R4, R163, c[0x0][0x23c], -R2 ;  /* 0x00008f00a3047a23 */ /* 0x008fcc0000010802 */
[----:B------:R3:W4:Y:S02]  /*4fb0*/  MUFU.EX2 R131, R4 ;  /* 0x0000000400837308 */ /* 0x0007240000000800 */
[----:B---3--:R-:W-:Y:S01]  /*4fc0*/  FFMA.FTZ R4, R161, c[0x0][0x23c], -R2 ;  /* 0x00008f00a1047a23 */ /* 0x008fe20000010802 */
[----:B----4-:R-:W-:-:S05]  /*4fd0*/  F2FP.PACK_AB R8, R131, R115 ;  /* 0x000000738308723e */ /* 0x010fca00000000ff */
        /* <DEDUP_REMOVED lines=16> */
[C---:B-1----:R-:W-:Y:S08]  /*50e0*/  HMMA.16816.F32 R164, R8.reuse, R20, R164 ;  /* 0x0000001408a4723c */ /* 0x042ff000000018a4 */
[----:B------:R-:W-:Y:S01]  /*50f0*/  HMMA.16816.F32 R52, R8, R22, R52 ;  /* 0x000000160834723c */ /* 0x000fe20000001834 */
[----:B---3--:R-:W-:-:S04]  /*5100*/  FFMA.FTZ R4, R177, c[0x0][0x23c], -R13 ;  /* 0x00008f00b1047a23 */ /* 0x008fc8000001080d */
[----:B------:R1:W-:Y:S03]  /*5110*/  MUFU.EX2 R141, R4 ;  /* 0x00000004008d7308 */ /* 0x0003e60000000800 */
[C---:B--2---:R-:W-:Y:S08]  /*5120*/  HMMA.16816.F32 R148, R8.reuse, R16, R148 ;  /* 0x000000100894723c */ /* 0x044ff00000001894 */
[----:B------:R-:W-:Y:S01]  /*5130*/  HMMA.16816.F32 R56, R8, R18, R56 ;  /* 0x000000120838723c */ /* 0x000fe20000001838 */
[----:B-1----:R-:W-:-:S04]  /*5140*/  FFMA.FTZ R4, R176, c[0x0][0x23c], -R13 ;  /* 0x00008f00b0047a23 */ /* 0x002fc8000001080d */
        /* <DEDUP_REMOVED lines=13> */
[----:B-1----:R-:W-:Y:S02]  /*5220*/  F2FP.PACK_AB R4, R141, R140 ;  /* 0x0000008c8d04723e */ /* 0x002fe400000000ff */
[----:B--2---:R-:W-:-:S07]  /*5230*/  F2FP.PACK_AB R7, R135, R134 ;  /* 0x000000868707723e */ /* 0x004fce00000000ff */
[C---:B------:R-:W-:Y:S08]  /*5240*/  HMMA.16816.F32 R160, R4.reuse, R20, R200 ;  /* 0x0000001404a0723c */ /* 0x040ff000000018c8 */
[C---:B------:R-:W-:Y:S01]  /*5250*/  HMMA.16816.F32 R168, R4.reuse, R22, R188 ;  /* 0x0000001604a8723c */ /* 0x040fe200000018bc */
[----:B------:R-:W1:Y:S07]  /*5260*/  LDSM.16.MT88.4 R20, [R227+0xd000] ;  /* 0x00d00000e314783b */ /* 0x000e6e0000004200 */
[C---:B------:R-:W-:Y:S08]  /*5270*/  HMMA.16816.F32 R144, R4.reuse, R16, R192 ;  /* 0x000000100490723c */ /* 0x040ff000000018c0 */
[C---:B------:R-:W-:Y:S01]  /*5280*/  HMMA.16816.F32 R152, R4.reuse, R18, R72 ;  /* 0x000000120498723c */ /* 0x040fe20000001848 */
[----:B------:R-:W2:Y:S07]  /*5290*/  LDSM.16.MT88.4 R16, [R228+0xd000] ;  /* 0x00d00000e410783b */ /* 0x000eae0000004200 */
[----:B-1----:R-:W-:Y:S07]  /*52a0*/  HMMA.16816.F32 R192, R4, R20, R24 ;  /* 0x0000001404c0723c */ /* 0x002fee0000001818 */
        /* <DEDUP_REMOVED lines=14> */
[----:B------:R1:W5:Y:S01]  /*5390*/  LDL.LU R136, [R1+0xd4] ;  /* 0x0000d40001887983 */ /* 0x0003620000300800 */
[----:B------:R-:W-:Y:S01]  /*53a0*/  MOV R87, R113 ;  /* 0x0000007100577202 */ /* 0x000fe20000000f00 */
[----:B------:R-:W-:Y:S01]  /*53b0*/  IMAD.MOV.U32 R113, RZ, RZ, R221 ;  /* 0x000000ffff717224 */ /* 0x000fe200078e00dd */
[----:B------:R-:W-:Y:S01]  /*53c0*/  MOV R121, R219 ;  /* 0x000000db00797202 */ /* 0x000fe20000000f00 */
[-C--:B--2---:R-:W-:Y:S01]  /*53d0*/  HMMA.16816.F32 R180, R8, R16.reuse, R180 ;  /* 0x0000001008b4723c */ /* 0x084fe200000018b4 */
[----:B------:R-:W-:Y:S01]  /*53e0*/  MOV R102, R98 ;  /* 0x0000006200667202 */ /* 0x000fe20000000f00 */
[----:B------:R-:W2:Y:S01]  /*53f0*/  LDL.LU R219, [R1+0xd0] ;  /* 0x0000d00001db7983 */ /* 0x000ea20000300800 */
[----:B------:R-:W-:Y:S01]  /*5400*/  MOV R82, R128 ;  /* 0x0000008000527202 */ /* 0x000fe20000000f00 */
[----:B------:R-:W-:Y:S01]  /*5410*/  IMAD.MOV.U32 R94, RZ, RZ, R99 ;  /* 0x000000ffff5e7224 */ /* 0x000fe200078e0063 */
[----:B------:R-:W-:Y:S01]  /*5420*/  MOV R98, R96 ;  /* 0x0000006000627202 */ /* 0x000fe20000000f00 */
[----:B------:R-:W3:Y:S01]  /*5430*/  LDL.LU R221, [R1+0xcc] ;  /* 0x0000cc0001dd7983 */ /* 0x000ee20000300800 */
[----:B------:R-:W-:Y:S01]  /*5440*/  MOV R128, R85 ;  /* 0x0000005500807202 */ /* 0x000fe20000000f00 */
[----:B------:R-:W-:Y:S01]  /*5450*/  IMAD.MOV.U32 R99, RZ, RZ, R97 ;  /* 0x000000ffff637224 */ /* 0x000fe200078e0061 */
[----:B------:R-:W-:Y:S01]  /*5460*/  MOV R97, R210 ;  /* 0x000000d200617202 */ /* 0x000fe20000000f00 */
[----:B------:R-:W4:Y:S01]  /*5470*/  LDL.LU R223, [R1+0xc8] ;  /* 0x0000c80001df7983 */ /* 0x000f220000300800 */
[----:B------:R-:W-:Y:S01]  /*5480*/  IMAD.MOV.U32 R85, RZ, RZ, R222 ;  /* 0x000000ffff557224 */ /* 0x000fe200078e00de */
[----:B------:R-:W-:Y:S01]  /*5490*/  MOV R107, R102 ;  /* 0x00000066006b7202 */ /* 0x000fe20000000f00 */
[----:B------:R-:W-:Y:S01]  /*54a0*/  IMAD.MOV.U32 R83, RZ, RZ, R113 ;  /* 0x000000ffff537224 */ /* 0x000fe200078e0071 */
[----:B------:R-:W2:Y:S01]  /*54b0*/  LDL.LU R222, [R1+0xc4] ;  /* 0x0000c40001de7983 */ /* 0x000ea20000300800 */
[----:B------:R-:W-:Y:S01]  /*54c0*/  IMAD.MOV.U32 R96, RZ, RZ, R216 ;  /* 0x000000ffff607224 */ /* 0x000fe200078e00d8 */
[----:B------:R-:W-:Y:S01]  /*54d0*/  MOV R102, R98 ;  /* 0x0000006200667202 */ /* 0x000fe20000000f00 */
[----:B------:R-:W-:Y:S01]  /*54e0*/  HMMA.16816.F32 R176, R4, R16, R244 ;  /* 0x0000001004b0723c */ /* 0x000fe200000018f4 */
[----:B------:R-:W2:Y:S01]  /*54f0*/  LDL.LU R210, [R1+0xc0] ;  /* 0x0000c00001d27983 */ /* 0x000ea20000300800 */
[----:B------:R-:W-:-:S02]  /*5500*/  MOV R113, R218 ;  /* 0x000000da00717202 */ /* 0x000fc40000000f00 */
[----:B------:R-:W-:Y:S01]  /*5510*/  MOV R98, R128 ;  /* 0x0000008000627202 */ /* 0x000fe20000000f00 */
[----:B------:R-:W2:Y:S01]  /*5520*/  LDL.LU R216, [R1+0xbc] ;  /* 0x0000bc0001d87983 */ /* 0x000ea20000300800 */
[----:B------:R-:W-:Y:S02]  /*5530*/  IMAD.MOV.U32 R128, RZ, RZ, R220 ;  /* 0x000000ffff807224 */ /* 0x000fe400078e00dc */
[-C--:B------:R-:W-:Y:S01]  /*5540*/  HMMA.16816.F32 R184, R4, R18.reuse, R196 ;  /* 0x0000001204b8723c */ /* 0x080fe200000018c4 */
[----:B------:R-:W2:Y:S04]  /*5550*/  LDL.LU R218, [R1+0xb8] ;  /* 0x0000b80001da7983 */ /* 0x000ea80000300800 */
[----:B------:R-:W2:Y:S03]  /*5560*/  LDL.LU R220, [R1+0xb4] ;  /* 0x0000b40001dc7983 */ /* 0x000ea60000300800 */
[----:B------:R-:W-:Y:S01]  /*5570*/  HMMA.16816.F32 R48, R8, R18, R48 ;  /* 0x000000120830723c */ /* 0x000fe20000001830 */
[----:B------:R-:W1:Y:S01]  /*5580*/  LDSM.16.MT88.4 R16, [R225+0xf000] ;  /* 0x00f00000e110783b */ /* 0x000e620000004200 */
[----:B------:R-:W-:Y:S01]  /*5590*/  MOV R95, R86 ;  /* 0x00000056005f7202 */ /* 0x000fe20000000f00 */
[----:B------:R-:W-:Y:S01]  /*55a0*/  IMAD.MOV.U32 R103, RZ, RZ, R87 ;  /* 0x000000ffff677224 */ /* 0x000fe200078e0057 */
[----:B------:R-:W-:Y:S01]  /*55b0*/  MOV R86, R76 ;  /* 0x0000004c00567202 */ /* 0x000fe20000000f00 */
[----:B------:R-:W-:-:S02]  /*55c0*/  IMAD.MOV.U32 R111, RZ, RZ, R79 ;  /* 0x000000ffff6f7224 */ /* 0x000fc400078e004f */
[----:B------:R-:W-:Y:S01]  /*55d0*/  IMAD.MOV.U32 R87, RZ, RZ, R77 ;  /* 0x000000ffff577224 */ /* 0x000fe200078e004d */
[C---:B------:R-:W-:Y:S08]  /*55e0*/  HMMA.16816.F32 R196, R8.reuse, R20, R60 ;  /* 0x0000001408c4723c */ /* 0x040ff0000000183c */
[-C--:B------:R-:W-:Y:S08]  /*55f0*/  HMMA.16816.F32 R60, R8, R22.reuse, R40 ;  /* 0x00000016083c723c */ /* 0x080ff00000001828 */
[----:B------:R-:W-:Y:S01]  /*5600*/  HMMA.16816.F32 R200, R4, R22, R212 ;  /* 0x0000001604c8723c */ /* 0x000fe200000018d4 */
[----:B------:R-:W-:Y:S07]  /*5610*/  LDSM.16.MT88.4 R20, [R228+0xf000] ;  /* 0x00f00000e414783b */ /* 0x000fee0000004200 */
[-C--:B-1----:R-:W-:Y:S08]  /*5620*/  HMMA.16816.F32 R68, R8, R16.reuse, R68 ;  /* 0x000000100844723c */ /* 0x082ff00000001844 */
[C---:B------:R-:W-:Y:S01]  /*5630*/  HMMA.16816.F32 R72, R4.reuse, R16, R24 ;  /* 0x000000100448723c */ /* 0x040fe20000001818 */
[----:B------:R-:W1:Y:S07]  /*5640*/  LDSM.16.MT88.4 R24, [R226+0xf000] ;  /* 0x00f00000e218783b */ /* 0x000e6e0000004200 */
[-C--:B------:R-:W-:Y:S08]  /*5650*/  HMMA.16816.F32 R76, R4, R18.reuse, R248 ;  /* 0x00000012044c723c */ /* 0x080ff000000018f8 */
[----:B------:R-:W-:Y:S01]  /*5660*/  HMMA.16816.F32 R40, R8, R18, R36 ;  /* 0x000000120828723c */ /* 0x000fe20000001824 */
[----:B------:R-:W1:Y:S01]  /*5670*/  LDSM.16.MT88.4 R16, [R227+0xf000] ;  /* 0x00f00000e310783b */ /* 0x000e620000004200 */
[----:B------:R-:W-:Y:S01]  /*5680*/  IMAD.MOV.U32 R106, RZ, RZ, R111 ;  /* 0x000000ffff6a7224 */ /* 0x000fe200078e006f */
[----:B------:R-:W-:Y:S01]  /*5690*/  MOV R111, R82 ;  /* 0x00000052006f7202 */ /* 0x000fe20000000f00 */
[----:B------:R-:W-:Y:S01]  /*56a0*/  IMAD.MOV.U32 R110, RZ, RZ, R103 ;  /* 0x000000ffff6e7224 */ /* 0x000fe200078e0067 */
[----:B------:R-:W-:Y:S01]  /*56b0*/  MOV R82, R86 ;  /* 0x0000005600527202 */ /* 0x000fe20000000f00 */
[----:B------:R-:W-:-:S02]  /*56c0*/  IMAD.MOV.U32 R119, RZ, RZ, R83 ;  /* 0x000000ffff777224 */ /* 0x000fc400078e0053 */
[----:B------:R-:W-:Y:S02]  /*56d0*/  IMAD.MOV.U32 R103, RZ, RZ, R99 ;  /* 0x000000ffff677224 */ /* 0x000fe400078e0063 */
        /* <DEDUP_REMOVED lines=17> */
[C---:B-1----:R-:W-:Y:S08]  /*57f0*/  HMMA.16816.F32 R88, R4.reuse, R24, R88 ;  /* 0x000000180458723c */ /* 0x042ff00000001858 */
[C---:B------:R-:W-:Y:S08]  /*5800*/  HMMA.16816.F32 R104, R4.reuse, R20, R104 ;  /* 0x000000140468723c */ /* 0x040ff00000001868 */
[C---:B------:R-:W-:Y:S08]  /*5810*/  HMMA.16816.F32 R92, R4.reuse, R26, R92 ;  /* 0x0000001a045c723c */ /* 0x040ff0000000185c */
[C---:B------:R-:W-:Y:S08]  /*5820*/  HMMA.16816.F32 R108, R4.reuse, R22, R108 ;  /* 0x00000016046c723c */ /* 0x040ff0000000186c */
[C---:B------:R-:W-:Y:S08]  /*5830*/  HMMA.16816.F32 R120, R4.reuse, R16, R120 ;  /* 0x000000100478723c */ /* 0x040ff00000001878 */
[----:B------:R-:W-:Y:S07]  /*5840*/  HMMA.16816.F32 R36, R4, R18, R244 ;  /* 0x000000120424723c */ /* 0x000fee00000018f4 */
[--C-:B------:R-:W-:Y:S01]  /*5850*/  FFMA.FTZ R4, R209, c[0x0][0x23c], -R2.reuse ;  /* 0x00008f00d1047a23 */ /* 0x100fe20000010802 */
[C---:B------:R-:W-:Y:S03]  /*5860*/  HMMA.16816.F32 R32, R8.reuse, R22, R32 ;  /* 0x000000160820723c */ /* 0x040fe60000001820 */
[----:B------:R1:W-:Y:S05]  /*5870*/  MUFU.EX2 R22, R4 ;  /* 0x0000000400167308 */ /* 0x0003ea0000000800 */
[----:B------:R-:W-:Y:S01]  /*5880*/  HMMA.16816.F32 R64, R8, R24, R64 ;  /* 0x000000180840723c */ /* 0x000fe20000001840 */
[----:B-1----:R-:W-:-:S04]  /*5890*/  FFMA.FTZ R4, R207, c[0x0][0x23c], -R2 ;  /* 0x00008f00cf047a23 */ /* 0x002fc80000010802 */
[----:B------:R1:W-:Y:S01]  /*58a0*/  MUFU.EX2 R23, R4 ;  /* 0x0000000400177308 */ /* 0x0003e20000000800 */
[----:B------:R-:W-:Y:S01]  /*58b0*/  IMAD.MOV.U32 R102, RZ, RZ, R236 ;  /* 0x000000ffff667224 */ /* 0x000fe200078e00ec */
[----:B------:R-:W-:Y:S01]  /*58c0*/  MOV R103, R235 ;  /* 0x000000eb00677202 */ /* 0x000fe20000000f00 */
[----:B------:R-:W-:Y:S01]  /*58d0*/  HMMA.16816.F32 R28, R8, R18, R28 ;  /* 0x00000012081c723c */ /* 0x000fe2000000181c */
[--C-:B-1----:R-:W-:Y:S02]  /*58e0*/  FFMA.FTZ R4, R205, c[0x0][0x23c], -R2.reuse ;  /* 0x00008f00cd047a23 */ /* 0x102fe40000010802 */
[----:B------:R-:W-:-:S04]  /*58f0*/  FFMA.FTZ R2, R204, c[0x0][0x23c], -R2 ;  /* 0x00008f00cc027a23 */ /* 0x000fc80000010802 */
[----:B------:R1:W-:Y:S01]  /*5900*/  MUFU.EX2 R25, R2 ;  /* 0x0000000200197308 */ /* 0x0003e20000000800 */
[----:B------:R-:W-:Y:S01]  /*5910*/  MOV R190, R102 ;  /* 0x0000006600be7202 */ /* 0x000fe20000000f00 */
[----:B------:R-:W-:Y:S01]  /*5920*/  IMAD.MOV.U32 R189, RZ, RZ, R103 ;  /* 0x000000ffffbd7224 */ /* 0x000fe200078e0067 */
[----:B------:R-:W-:Y:S01]  /*5930*/  MOV R103, R229 ;  /* 0x000000e500677202 */ /* 0x000fe20000000f00 */
[----:B------:R-:W-:Y:S02]  /*5940*/  IMAD.MOV.U32 R191, RZ, RZ, R233 ;  /* 0x000000ffffbf7224 */ /* 0x000fe400078e00e9 */
[----:B------:R-:W-:Y:S02]  /*5950*/  IMAD.MOV.U32 R102, RZ, RZ, R230 ;  /* 0x000000ffff667224 */ /* 0x000fe400078e00e6 */
[----:B-1----:R-:W-:-:S04]  /*5960*/  FFMA.FTZ R2, R217, c[0x0][0x23c], -R0 ;  /* 0x00008f00d9027a23 */ /* 0x002fc80000010800 */
[----:B------:R1:W-:Y:S01]  /*5970*/  MUFU.EX2 R18, R2 ;  /* 0x0000000200127308 */ /* 0x0003e20000000800 */
        /* <DEDUP_REMOVED lines=8> */
[----:B-1----:R-:W-:-:S04]  /*5a00*/  FFMA.FTZ R2, R211, c[0x0][0x23c], -R0 ;  /* 0x00008f00d3027a23 */ /* 0x002fc80000010800 */
[----:B------:R1:W-:Y:S01]  /*5a10*/  MUFU.EX2 R19, R2 ;  /* 0x0000000200137308 */ /* 0x0003e20000000800 */
[C---:B------:R-:W-:Y:S01]  /*5a20*/  HMMA.16816.F32 R100, R8.reuse, R20, R172 ;  /* 0x000000140864723c */ /* 0x040fe200000018ac */
[----:B------:R-:W-:Y:S01]  /*5a30*/  IMAD.MOV.U32 R84, RZ, RZ, R238 ;  /* 0x000000ffff547224 */ /* 0x000fe200078e00ee */
[----:B------:R-:W-:Y:S01]  /*5a40*/  MOV R118, R116 ;  /* 0x0000007400767202 */ /* 0x000fe20000000f00 */
[----:B------:R-:W-:Y:S02]  /*5a50*/  IMAD.MOV.U32 R116, RZ, RZ, R234 ;  /* 0x000000ffff747224 */ /* 0x000fe400078e00ea */
[----:B------:R-:W-:Y:S01]  /*5a60*/  IMAD.MOV.U32 R251, RZ, RZ, R14 ;  /* 0x000000fffffb7224 */ /* 0x000fe200078e000e */
[----:B------:R-:W-:Y:S01]  /*5a70*/  MOV R250, R15 ;  /* 0x0000000f00fa7202 */ /* 0x000fe20000000f00 */
[--C-:B-1----:R-:W-:Y:S02]  /*5a80*/  FFMA.FTZ R2, R208, c[0x0][0x23c], -R0.reuse ;  /* 0x00008f00d0027a23 */ /* 0x102fe40000010800 */
[----:B------:R-:W-:Y:S01]  /*5a90*/  IMAD.MOV.U32 R246, RZ, RZ, R117 ;  /* 0x000000fffff67224 */ /* 0x000fe200078e0075 */
[----:B------:R4:W-:Y:S01]  /*5aa0*/  MUFU.EX2 R24, R4 ;  /* 0x0000000400187308 */ /* 0x0009e20000000800 */
[----:B------:R-:W-:Y:S01]  /*5ab0*/  FFMA.FTZ R0, R206, c[0x0][0x23c], -R0 ;  /* 0x00008f00ce007a23 */ /* 0x000fe20000010800 */
[----:B------:R-:W-:Y:S01]  /*5ac0*/  HMMA.16816.F32 R44, R8, R26, R44 ;  /* 0x0000001a082c723c */ /* 0x000fe2000000182c */
[----:B------:R-:W-:Y:S01]  /*5ad0*/  IMAD.MOV.U32 R119, RZ, RZ, R84 ;  /* 0x000000ffff777224 */ /* 0x000fe200078e0054 */
[----:B------:R-:W-:Y:S01]  /*5ae0*/  MOV R127, R118 ;  /* 0x00000076007f7202 */ /* 0x000fe20000000f00 */
[----:B------:R-:W-:Y:S01]  /*5af0*/  FADD.FTZ R6, R252, R139 ;  /* 0x0000008bfc067221 */ /* 0x000fe20000010000 */
[----:B------:R-:W-:Y:S01]  /*5b00*/  MOV R188, R116 ;  /* 0x0000007400bc7202 */ /* 0x000fe20000000f00 */
[----:B------:R-:W-:Y:S01]  /*5b10*/  FADD.FTZ R5, R251, R250 ;  /* 0x000000fafb057221 */ /* 0x000fe20000010000 */
[----:B------:R2:W-:Y:S01]  /*5b20*/  MUFU.EX2 R21, R0 ;  /* 0x0000000000157308 */ /* 0x0005e20000000800 */
[----:B------:R-:W-:Y:S01]  /*5b30*/  IMAD.MOV.U32 R126, RZ, RZ, R119 ;  /* 0x000000ffff7e7224 */ /* 0x000fe200078e0077 */
[----:B------:R-:W-:Y:S01]  /*5b40*/  MOV R118, R232 ;  /* 0x000000e800767202 */ /* 0x000fe20000000f00 */
[----:B------:R-:W-:Y:S01]  /*5b50*/  IMAD.MOV.U32 R86, RZ, RZ, R242 ;  /* 0x000000ffff567224 */ /* 0x000fe200078e00f2 */
[----:B------:R-:W-:Y:S01]  /*5b60*/  MOV R119, R231 ;  /* 0x000000e700777202 */ /* 0x000fe20000000f00 */
[----:B------:R-:W-:Y:S01]  /*5b70*/  LDSM.16.MT88.4 R172, [R226+0xd800] ;  /* 0x00d80000e2ac783b */ /* 0x000fe20000004200 */
[----:B------:R-:W-:-:S02]  /*5b80*/  MOV R116, R224 ;  /* 0x000000e000747202 */ /* 0x000fc40000000f00 */
[----:B------:R-:W-:Y:S01]  /*5b90*/  MOV R212, R118 ;  /* 0x0000007600d47202 */ /* 0x000fe20000000f00 */
[----:B------:R-:W1:Y:S01]  /*5ba0*/  MUFU.EX2 R20, R2 ;  /* 0x0000000200147308 */ /* 0x000e620000000800 */
[----:B------:R-:W-:Y:S01]  /*5bb0*/  MOV R245, R119 ;  /* 0x0000007700f57202 */ /* 0x000fe20000000f00 */
[----:B------:R-:W-:Y:S01]  /*5bc0*/  LDSM.16.MT88.4 R204, [R227+0xd800] ;  /* 0x00d80000e3cc783b */ /* 0x000fe20000004200 */
[----:B------:R-:W-:Y:S02]  /*5bd0*/  MOV R214, R116 ;  /* 0x0000007400d67202 */ /* 0x000fe40000000f00 */
[----:B------:R-:W-:Y:S01]  /*5be0*/  HMMA.16816.F32 R116, R8, R16, R156 ;  /* 0x000000100874723c */ /* 0x000fe2000000189c */
[----:B------:R-:W-:Y:S01]  /*5bf0*/  FADD.FTZ R7, R189, R188 ;  /* 0x000000bcbd077221 */ /* 0x000fe20000010000 */
[----:B------:R-:W-:Y:S01]  /*5c00*/  MOV R99, R241 ;  /* 0x000000f100637202 */ /* 0x000fe20000000f00 */
[----:B------:R-:W-:Y:S01]  /*5c10*/  FADD.FTZ R5, R190, R5 ;  /* 0x00000005be057221 */ /* 0x000fe20000010000 */
[----:B------:R-:W-:Y:S01]  /*5c20*/  MOV R83, R240 ;  /* 0x000000f000537202 */ /* 0x000fe20000000f00 */
[----:B------:R-:W-:Y:S02]  /*5c30*/  LDSM.16.MT88.4 R156, [R225+0xd800] ;  /* 0x00d80000e19c783b */ /* 0x000fe40000004200 */
[----:B------:R-:W-:-:S02]  /*5c40*/  FADD.FTZ R8, R213, R212 ;  /* 0x000000d4d5087221 */ /* 0x000fc40000010000 */
[----:B----4-:R-:W-:Y:S02]  /*5c50*/  FFMA.FTZ R4, R223, c[0x0][0x23c], -R12 ;  /* 0x00008f00df047a23 */ /* 0x010fe4000001080c */
[----:B--2---:R-:W-:-:S04]  /*5c60*/  FFMA.FTZ R0, R220, c[0x0][0x23c], -R13 ;  /* 0x00008f00dc007a23 */ /* 0x004fc8000001080d */
[----:B------:R2:W-:Y:S02]  /*5c70*/  MUFU.EX2 R14, R0 ;  /* 0x00000000000e7308 */ /* 0x0005e40000000800 */
[----:B--2---:R-:W-:-:S06]  /*5c80*/  FFMA.FTZ R0, R218, c[0x0][0x23c], -R13 ;  /* 0x00008f00da007a23 */ /* 0x004fcc000001080d */
[----:B------:R2:W-:Y:S01]  /*5c90*/  MUFU.EX2 R15, R0 ;  /* 0x00000000000f7308 */ /* 0x0005e20000000800 */
[----:B---3--:R-:W-:Y:S02]  /*5ca0*/  FFMA.FTZ R2, R221, c[0x0][0x23c], -R12 ;  /* 0x00008f00dd027a23 */ /* 0x008fe4000001080c */
[----:B--2---:R-:W-:-:S05]  /*5cb0*/  FFMA.FTZ R0, R216, c[0x0][0x23c], -R13 ;  /* 0x00008f00d8007a23 */ /* 0x004fca000001080d */
[----:B------:R2:W-:Y:S01]  /*5cc0*/  MUFU.EX2 R16, R0 ;  /* 0x0000000000107308 */ /* 0x0005e20000000800 */
[----:B------:R-:W-:Y:S01]  /*5cd0*/  MOV R212, R244 ;  /* 0x000000f400d47202 */ /* 0x000fe20000000f00 */
[----:B------:R-:W-:Y:S01]  /*5ce0*/  IMAD.MOV.U32 R213, RZ, RZ, R245 ;  /* 0x000000ffffd57224 */ /* 0x000fe200078e00f5 */
[----:B------:R-:W-:Y:S01]  /*5cf0*/  MOV R245, R246 ;  /* 0x000000f600f57202 */ /* 0x000fe20000000f00 */
[----:B--2---:R-:W-:-:S04]  /*5d00*/  FFMA.FTZ R0, R210, c[0x0][0x23c], -R13 ;  /* 0x00008f00d2007a23 */ /* 0x004fc8000001080d */
[----:B------:R2:W-:Y:S01]  /*5d10*/  MUFU.EX2 R17, R0 ;  /* 0x0000000000117308 */ /* 0x0005e20000000800 */
[----:B------:R-:W-:Y:S01]  /*5d20*/  MOV R244, R247 ;  /* 0x000000f700f47202 */ /* 0x000fe20000000f00 */
[----:B------:R-:W-:Y:S01]  /*5d30*/  FADD.FTZ R9, R214, R8 ;  /* 0x00000008d6097221 */ /* 0x000fe20000010000 */
[----:B------:R-:W-:-:S05]  /*5d40*/  MOV R87, R243 ;  /* 0x000000f300577202 */ /* 0x000fca0000000f00 */
[----:B------:R3:W-:Y:S01]  /*5d50*/  MUFU.EX2 R10, R4 ;  /* 0x00000004000a7308 */ /* 0x0007e20000000800 */
[----:B--2---:R-:W-:-:S07]  /*5d60*/  FFMA.FTZ R0, R222, c[0x0][0x23c], -R12 ;  /* 0x00008f00de007a23 */ /* 0x004fce000001080c */
[----:B------:R2:W-:Y:S01]  /*5d70*/  MUFU.EX2 R11, R2 ;  /* 0x00000002000b7308 */ /* 0x0005e20000000800 */
[----:B------:R-:W-:Y:S01]  /*5d80*/  MOV R246, R114 ;  /* 0x0000007200f67202 */ /* 0x000fe20000000f00 */
[----:B------:R-:W-:Y:S01]  /*5d90*/  IMAD.MOV.U32 R247, RZ, RZ, R115 ;  /* 0x000000fffff77224 */ /* 0x000fe200078e0073 */
[----:B------:R-:W-:Y:S01]  /*5da0*/  MOV R216, R112 ;  /* 0x0000007000d87202 */ /* 0x000fe20000000f00 */
[----:B------:R-:W-:Y:S01]  /*5db0*/  FADD.FTZ R8, R215, R7 ;  /* 0x00000007d7087221 */ /* 0x000fe20000010000 */
[----:B------:R-:W-:Y:S02]  /*5dc0*/  MOV R210, R113 ;  /* 0x0000007100d27202 */ /* 0x000fe40000000f00 */
[----:B------:R-:W-:Y:S01]  /*5dd0*/  MOV R223, R97 ;  /* 0x0000006100df7202 */ /* 0x000fe20000000f00 */
[----:B------:R4:W1:Y:S01]  /*5de0*/  MUFU.EX2 R13, R0 ;  /* 0x00000000000d7308 */ /* 0x0008620000000800 */
[----:B---3--:R-:W-:Y:S01]  /*5df0*/  FADD.FTZ R4, R191, R6 ;  /* 0x00000006bf047221 */ /* 0x008fe20000010000 */
[----:B------:R-:W-:Y:S01]  /*5e00*/  MOV R114, R126 ;  /* 0x0000007e00727202 */ /* 0x000fe20000000f00 */
[----:B------:R-:W-:Y:S01]  /*5e10*/  IMAD.MOV.U32 R126, RZ, RZ, R82 ;  /* 0x000000ffff7e7224 */ /* 0x000fe200078e0052 */
[----:B------:R-:W-:Y:S01]  /*5e20*/  MOV R115, R127 ;  /* 0x0000007f00737202 */ /* 0x000fe20000000f00 */
[----:B------:R-:W-:Y:S01]  /*5e30*/  IMAD.MOV.U32 R222, RZ, RZ, R96 ;  /* 0x000000ffffde7224 */ /* 0x000fe200078e0060 */
[----:B------:R-:W-:Y:S01]  /*5e40*/  MOV R127, R83 ;  /* 0x00000053007f7202 */ /* 0x000fe20000000f00 */
[----:B------:R-:W-:Y:S01]  /*5e50*/  LDSM.16.MT88.4 R188, [R228+0xd800] ;  /* 0x00d80000e4bc783b */ /* 0x000fe20000004200 */
[----:B--2---:R-:W-:Y:S01]  /*5e60*/  FADD.FTZ R2, R213, R4 ;  /* 0x00000004d5027221 */ /* 0x004fe20000010000 */
[----:B------:R-:W-:Y:S01]  /*5e70*/  MOV R82, R98 ;  /* 0x0000006200527202 */ /* 0x000fe20000000f00 */
[----:B------:R-:W-:Y:S01]  /*5e80*/  IMAD.MOV.U32 R218, RZ, RZ, R125 ;  /* 0x000000ffffda7224 */ /* 0x000fe200078e007d */
[----:B------:R-:W-:Y:S01]  /*5e90*/  MOV R214, R131 ;  /* 0x0000008300d67202 */ /* 0x000fe20000000f00 */
[----:B------:R2:W5:Y:S01]  /*5ea0*/  LDL.LU R243, [R1+0xb0] ;  /* 0x0000b00001f37983 */ /* 0x0005620000300800 */
[----:B----4-:R-:W-:Y:S01]  /*5eb0*/  FFMA.FTZ R0, R219, c[0x0][0x23c], -R12 ;  /* 0x00008f00db007a23 */ /* 0x010fe2000001080c */
[----:B------:R-:W-:Y:S01]  /*5ec0*/  MOV R98, R86 ;  /* 0x0000005600627202 */ /* 0x000fe20000000f00 */
[----:B------:R-:W-:Y:S01]  /*5ed0*/  IMAD.MOV.U32 R83, RZ, RZ, R99 ;  /* 0x000000ffff537224 */ /* 0x000fe200078e0063 */
[----:B------:R-:W-:Y:S01]  /*5ee0*/  MOV R213, R246 ;  /* 0x000000f600d57202 */ /* 0x000fe20000000f00 */
[----:B------:R3:W4:Y:S01]  /*5ef0*/  MUFU.EX2 R12, R0 ;  /* 0x00000000000c7308 */ /* 0x0007220000000800 */
[----:B------:R-:W-:Y:S01]  /*5f00*/  MOV R99, R87 ;  /* 0x0000005700637202 */ /* 0x000fe20000000f00 */
[----:B------:R-:W-:Y:S01]  /*5f10*/  IMAD.MOV.U32 R26, RZ, RZ, R83 ;  /* 0x000000ffff1a7224 */ /* 0x000fe200078e0053 */
[----:B------:R-:W-:Y:S01]  /*5f20*/  MOV R251, R114 ;  /* 0x0000007200fb7202 */ /* 0x000fe20000000f00 */
[----:B------:R-:W-:Y:S01]  /*5f30*/  IMAD.MOV.U32 R246, RZ, RZ, R81 ;  /* 0x000000fffff67224 */ /* 0x000fe200078e0051 */
[----:B------:R-:W-:Y:S01]  /*5f40*/  MOV R250, R115 ;  /* 0x0000007300fa7202 */ /* 0x000fe20000000f00 */
[----:B------:R-:W-:Y:S01]  /*5f50*/  IMAD.MOV.U32 R215, RZ, RZ, R130 ;  /* 0x000000ffffd77224 */ /* 0x000fe200078e0082 */
[----:B------:R-:W-:Y:S01]  /*5f60*/  MOV R27, R82 ;  /* 0x00000052001b7202 */ /* 0x000fe20000000f00 */
[----:B------:R-:W-:Y:S01]  /*5f70*/  LDSM.16.MT88.4 R112, [R228+0xf800] ;  /* 0x00f80000e470783b */ /* 0x000fe20000004200 */
[----:B------:R-:W-:Y:S01]  /*5f80*/  IMAD.MOV.U32 R249, RZ, RZ, R126 ;  /* 0x000000fffff97224 */ /* 0x000fe200078e007e */
[----:B------:R-:W-:-:S02]  /*5f90*/  MOV R248, R127 ;  /* 0x0000007f00f87202 */ /* 0x000fc40000000f00 */
[----:B------:R-:W-:Y:S02]  /*5fa0*/  MOV R220, R124 ;  /* 0x0000007c00dc7202 */ /* 0x000fe40000000f00 */
[----:B------:R-:W-:Y:S01]  /*5fb0*/  MOV R84, R237 ;  /* 0x000000ed00547202 */ /* 0x000fe20000000f00 */
[----:B------:R-:W-:Y:S01]  /*5fc0*/  FADD.FTZ R2, R222, R2 ;  /* 0x00000002de027221 */ /* 0x000fe20000010000 */
[----:B-1----:R-:W-:Y:S01]  /*5fd0*/  F2FP.PACK_AB R131, R21, R20 ;  /* 0x000000141583723e */ /* 0x002fe200000000ff */
[----:B---3--:R-:W-:Y:S01]  /*5fe0*/  FADD.FTZ R0, R212, R5 ;  /* 0x00000005d4007221 */ /* 0x008fe20000010000 */
[----:B------:R-:W-:Y:S01]  /*5ff0*/  F2FP.PACK_AB R125, R10, R13 ;  /* 0x0000000d0a7d723e */ /* 0x000fe200000000ff */
[----:B------:R-:W1:Y:S01]  /*6000*/  LDSM.16.MT88.4 R4, [R227+0xf800] ;  /* 0x00f80000e304783b */ /* 0x000e620000004200 */
[----:B------:R-:W-:Y:S01]  /*6010*/  IMAD.MOV.U32 R212, RZ, RZ, R247 ;  /* 0x000000ffffd47224 */ /* 0x000fe200078e00f7 */
[----:B------:R-:W-:Y:S02]  /*6020*/  MOV R209, R98 ;  /* 0x0000006200d17202 */ /* 0x000fe40000000f00 */
[----:B------:R-:W-:Y:S01]  /*6030*/  MOV R217, R99 ;  /* 0x0000006300d97202 */ /* 0x000fe20000000f00 */
[----:B------:R2:W5:Y:S01]  /*6040*/  LDL.LU R242, [R1+0xac] ;  /* 0x0000ac0001f27983 */ /* 0x0005620000300800 */
[----:B------:R-:W-:-:S03]  /*6050*/  MOV R247, R80 ;  /* 0x0000005000f77202 */ /* 0x000fc60000000f00 */
[----:B------:R-:W3:Y:S04]  /*6060*/  LDSM.16.MT88.4 R80, [R225+0xf800] ;  /* 0x00f80000e150783b */ /* 0x000ee80000004200 */
[----:B------:R-:W2:Y:S01]  /*6070*/  LDSM.16.MT88.4 R96, [R226+0xf800] ;  /* 0x00f80000e260783b */ /* 0x000ea20000004200 */
[----:B------:R-:W-:Y:S01]  /*6080*/  IMAD.MOV.U32 R86, RZ, RZ, R128 ;  /* 0x000000ffff567224 */ /* 0x000fe200078e0080 */
[----:B------:R-:W-:Y:S02]  /*6090*/  MOV R87, R129 ;  /* 0x0000008100577202 */ /* 0x000fe40000000f00 */
[----:B------:R-:W-:Y:S02]  /*60a0*/  F2FP.PACK_AB R128, R23, R22 ;  /* 0x000000161780723e */ /* 0x000fe400000000ff */
[----:B------:R-:W-:-:S02]  /*60b0*/  F2FP.PACK_AB R130, R25, R24 ;  /* 0x000000181982723e */ /* 0x000fc400000000ff */
[----:B------:R-:W-:Y:S02]  /*60c0*/  F2FP.PACK_AB R124, R15, R14 ;  /* 0x0000000e0f7c723e */ /* 0x000fe400000000ff */
[----:B------:R-:W-:Y:S02]  /*60d0*/  F2FP.PACK_AB R126, R17, R16 ;  /* 0x00000010117e723e */ /* 0x000fe400000000ff */
[----:B----4-:R-:W-:Y:S02]  /*60e0*/  F2FP.PACK_AB R127, R12, R11 ;  /* 0x0000000b0c7f723e */ /* 0x010fe400000000ff */
[----:B------:R-:W-:Y:S02]  /*60f0*/  MOV R219, R85 ;  /* 0x0000005500db7202 */ /* 0x000fe40000000f00 */
[----:B------:R-:W-:Y:S01]  /*6100*/  MOV R221, R84 ;  /* 0x0000005400dd7202 */ /* 0x000fe20000000f00 */
[----:B------:R-:W-:Y:S01]  /*6110*/  FADD.FTZ R0, R223, R0 ;  /* 0x00000000df007221 */ /* 0x000fe20000010000 */
[----:B------:R-:W-:Y:S01]  /*6120*/  F2FP.PACK_AB R129, R19, R18 ;  /* 0x000000121381723e */ /* 0x000fe200000000ff */
[----:B------:R-:W-:Y:S01]  /*6130*/  FADD.FTZ R2, R220, R2 ;  /* 0x00000002dc027221 */ /* 0x000fe20000010000 */
[----:B------:R-:W-:Y:S01]  /*6140*/  MOV R208, R87 ;  /* 0x0000005700d07202 */ /* 0x000fe20000000f00 */
[----:B------:R-:W-:Y:S01]  /*6150*/  IMAD.MOV.U32 R211, RZ, RZ, R86 ;  /* 0x000000ffffd37224 */ /* 0x000fe200078e0056 */
[----:B------:R4:W5:Y:S01]  /*6160*/  LDL.LU R241, [R1+0xa8] ;  /* 0x0000a80001f17983 */ /* 0x0009620000300800 */
[-C--:B-1----:R-:W-:Y:S03]  /*6170*/  HMMA.16816.F32 R120, R124, R4.reuse, R120 ;  /* 0x000000047c78723c */ /* 0x082fe60000001878 */
[----:B------:R4:W5:Y:S04]  /*6180*/  LDL.LU R240, [R1+0xa4] ;  /* 0x0000a40001f07983 */ /* 0x0009680000300800 */
[----:B------:R4:W5:Y:S01]  /*6190*/  LDL.LU R239, [R1+0xa0] ;  /* 0x0000a00001ef7983 */ /* 0x0009620000300800 */
[----:B------:R-:W-:Y:S03]  /*61a0*/  HMMA.16816.F32 R116, R128, R4, R116 ;  /* 0x000000048074723c */ /* 0x000fe60000001874 */
[----:B------:R4:W5:Y:S04]  /*61b0*/  LDL.LU R238, [R1+0x9c] ;  /* 0x00009c0001ee7983 */ /* 0x0009680000300800 */
[----:B------:R4:W5:Y:S01]  /*61c0*/  LDL.LU R237, [R1+0x98] ;  /* 0x0000980001ed7983 */ /* 0x0009620000300800 */
[----:B------:R-:W-:-:S02]  /*61d0*/  FADD.FTZ R5, R219, R9 ;  /* 0x00000009db057221 */ /* 0x000fc40000010000 */
[----:B------:R-:W-:Y:S01]  /*61e0*/  FADD.FTZ R4, R221, R8 ;  /* 0x00000008dd047221 */ /* 0x000fe20000010000 */
[-C--:B------:R-:W-:Y:S01]  /*61f0*/  HMMA.16816.F32 R148, R128, R156.reuse, R148 ;  /* 0x0000009c8094723c */ /* 0x080fe20000001894 */
[----:B------:R-:W-:Y:S01]  /*6200*/  FADD.FTZ R5, R210, R5 ;  /* 0x00000005d2057221 */ /* 0x000fe20000010000 */
[----:B------:R4:W5:Y:S01]  /*6210*/  LDL.LU R236, [R1+0x94] ;  /* 0x0000940001ec7983 */ /* 0x0009620000300800 */
[----:B------:R-:W-:Y:S02]  /*6220*/  FADD.FTZ R8, R216, R4 ;  /* 0x00000004d8087221 */ /* 0x000fe40000010000 */
[----:B------:R-:W-:Y:S01]  /*6230*/  FADD.FTZ R4, R218, R0 ;  /* 0x00000000da047221 */ /* 0x000fe20000010000 */
[----:B------:R4:W5:Y:S01]  /*6240*/  LDL.LU R235, [R1+0x90] ;  /* 0x0000900001eb7983 */ /* 0x0009620000300800 */
[----:B------:R-:W-:Y:S01]  /*6250*/  FADD.FTZ R0, R208, R5 ;  /* 0x00000005d0007221 */ /* 0x000fe20000010000 */
[C---:B------:R-:W-:Y:S01]  /*6260*/  HMMA.16816.F32 R144, R124.reuse, R156, R144 ;  /* 0x0000009c7c90723c */ /* 0x040fe20000001890 */
[----:B------:R-:W-:Y:S01]  /*6270*/  FADD.FTZ R5, R211, R8 ;  /* 0x00000008d3057221 */ /* 0x000fe20000010000 */
[----:B------:R4:W5:Y:S04]  /*6280*/  LDL.LU R234, [R1+0x8c] ;  /* 0x00008c0001ea7983 */ /* 0x0009680000300800 */
[----:B------:R4:W5:Y:S02]  /*6290*/  LDL.LU R233, [R1+0x88] ;  /* 0x0000880001e97983 */ /* 0x0009640000300800 */
[----:B------:R-:W-:Y:S02]  /*62a0*/  HMMA.16816.F32 R152, R124, R158, R152 ;  /* 0x0000009e7c98723c */ /* 0x000fe40000001898 */
[----:B------:R4:W5:Y:S04]  /*62b0*/  LDL.LU R232, [R1+0x84] ;  /* 0x0000840001e87983 */ /* 0x0009680000300800 */
[----:B------:R4:W5:Y:S02]  /*62c0*/  LDL.LU R231, [R1+0x80] ;  /* 0x0000800001e77983 */ /* 0x0009640000300800 */
[-C--:B------:R-:W-:Y:S02]  /*62d0*/  HMMA.16816.F32 R164, R128, R172.reuse, R164 ;  /* 0x000000ac80a4723c */ /* 0x080fe400000018a4 */
[----:B------:R4:W5:Y:S04]  /*62e0*/  LDL.LU R230, [R1+0x7c] ;  /* 0x00007c0001e67983 */ /* 0x0009680000300800 */
[----:B------:R4:W5:Y:S02]  /*62f0*/  LDL.LU R229, [R1+0x78] ;  /* 0x0000780001e57983 */ /* 0x0009640000300800 */
[C---:B------:R-:W-:Y:S02]  /*6300*/  HMMA.16816.F32 R160, R124.reuse, R172, R160 ;  /* 0x000000ac7ca0723c */ /* 0x040fe400000018a0 */
[----:B------:R4:W5:Y:S06]  /*6310*/  LDL.LU R224, [R1+0x74] ;  /* 0x0000740001e07983 */ /* 0x00096c0000300800 */
[----:B------:R-:W-:Y:S08]  /*6320*/  HMMA.16816.F32 R168, R124, R174, R168 ;  /* 0x000000ae7ca8723c */ /* 0x000ff000000018a8 */
[-C--:B------:R-:W-:Y:S08]  /*6330*/  HMMA.16816.F32 R180, R128, R188.reuse, R180 ;  /* 0x000000bc80b4723c */ /* 0x080ff000000018b4 */
[C---:B------:R-:W-:Y:S08]  /*6340*/  HMMA.16816.F32 R176, R124.reuse, R188, R176 ;  /* 0x000000bc7cb0723c */ /* 0x040ff000000018b0 */
[C---:B------:R-:W-:Y:S08]  /*6350*/  HMMA.16816.F32 R184, R124.reuse, R190, R184 ;  /* 0x000000be7cb8723c */ /* 0x040ff000000018b8 */
[C---:B------:R-:W-:Y:S08]  /*6360*/  HMMA.16816.F32 R192, R124.reuse, R204, R192 ;  /* 0x000000cc7cc0723c */ /* 0x040ff000000018c0 */
[C---:B------:R-:W-:Y:S08]  /*6370*/  HMMA.16816.F32 R200, R124.reuse, R206, R200 ;  /* 0x000000ce7cc8723c */ /* 0x040ff000000018c8 */
[C---:B---3--:R-:W-:Y:S08]  /*6380*/  HMMA.16816.F32 R72, R124.reuse, R80, R72 ;  /* 0x000000507c48723c */ /* 0x048ff00000001848 */
        /* <DEDUP_REMOVED lines=63> */
[----:B------:R-:W-:Y:S01]  /*6780*/  IMAD.MOV.U32 R139, RZ, RZ, R137 ;  /* 0x000000ffff8b7224 */ /* 0x000fe200078e0089 */
[----:B------:R-:W-:Y:S01]  /*6790*/  MOV R141, R3 ;  /* 0x00000003008d7202 */ /* 0x000fe20000000f00 */
[----:B------:R-:W-:Y:S01]  /*67a0*/  IMAD.MOV.U32 R132, RZ, RZ, R138 ;  /* 0x000000ffff847224 */ /* 0x000fe200078e008a */
[----:B-----5:R-:W-:Y:S01]  /*67b0*/  MOV R140, R136 ;  /* 0x00000088008c7202 */ /* 0x020fe20000000f00 */
[----:B------:R-:W-:-:S02]  /*67c0*/  USHF.L.U64.HI UR10, UR4, 0x5, UR5 ;  /* 0x00000005040a7899 */ /* 0x000fc40008010205 */
[----:B------:R-:W-:Y:S02]  /*67d0*/  USHF.L.U32 UR11, UR4, 0x5, URZ ;  /* 0x00000005040b7899 */ /* 0x000fe4000800063f */
[----:B------:R-:W-:Y:S02]  /*67e0*/  ULEA.HI.SX32 UR14, UR8, 0xfffffffe, 0x1a ;  /* 0xfffffffe080e7891 */ /* 0x000fe4000f8fd23f */
[----:B------:R-:W-:Y:S01]  /*67f0*/  ULDC.64 UR6, c[0x0][0x1a0] ;  /* 0x0000680000067ab9 */ /* 0x000fe20000000a00 */
[----:B------:R-:W-:Y:S05]  /*6800*/  BRA `(.L_x_50) ;  /* 0x0000025000007947 */ /* 0x000fea0003800000 */
.L_x_52:
        /* <DEDUP_REMOVED lines=37> */
.L_x_50:
[----:B------:R-:W2:Y:S01]  /*6a60*/  LDL.64 R8, [R1+0x40] ;  /* 0x0000400001087983 */ /* 0x000ea20000100a00 */
[----:B------:R-:W-:Y:S01]  /*6a70*/  USHF.R.S32.HI UR4, URZ, 0x1f, UR14 ;  /* 0x0000001f3f047899 */ /* 0x000fe2000801140e */
[----:B------:R-:W-:Y:S04]  /*6a80*/  DEPBAR.LE SB0, 0x0 ;  /* 0x000080000000791a */ /* 0x000fe80000000000 */
[----:B----4-:R-:W3:Y:S01]  /*6a90*/  LDL R4, [R1+0x50] ;  /* 0x0000500001047983 */ /* 0x010ee20000100800 */
[----:B------:R-:W-:Y:S02]  /*6aa0*/  UIMAD UR4, UR4, UR6, URZ ;  /* 0x00000006040472a4 */ /* 0x000fe4000f8e023f */
[----:B------:R-:W-:Y:S01]  /*6ab0*/  UIMAD.WIDE.U32 UR18, UR14, UR6, URZ ;  /* 0x000000060e1272a5 */ /* 0x000fe2000f8e003f */
[----:B------:R-:W-:Y:S01]  /*6ac0*/  BAR.SYNC.DEFER_BLOCKING 0x0 ;  /* 0x0000000000007b1d */ /* 0x000fe20000010000 */
[----:B------:R-:W-:Y:S04]  /*6ad0*/  UIMAD UR4, UR14, UR7, UR4 ;  /* 0x000000070e0472a4 */ /* 0x000fe8000f8e0204 */
[----:B------:R-:W-:Y:S01]  /*6ae0*/  UIADD3 UR4, UR19, UR4, URZ ;  /* 0x0000000413047290 */ /* 0x000fe2000fffe03f */
[----:B------:R-:W-:Y:S02]  /*6af0*/  MOV R2, UR18 ;  /* 0x0000001200027c02 */ /* 0x000fe40008000f00 */
[----:B------:R-:W-:Y:S03]  /*6b00*/  MOV R3, UR19 ;  /* 0x0000001300037c02 */ /* 0x000fe60008000f00 */
[----:B------:R-:W-:Y:S02]  /*6b10*/  MOV R3, UR4 ;  /* 0x0000000400037c02 */ /* 0x000fe40008000f00 */
        /* <DEDUP_REMOVED lines=12> */
[----:B------:R-:W-:Y:S04]  /*6be0*/  IADD3.X R3, R5, UR10, RZ, P1, !PT ;  /* 0x0000000a05037c10 */ /* 0x000fe80008ffe4ff */
[----:B------:R-:W-:Y:S01]  /*6bf0*/  IADD3.X R9, R3, UR10, RZ, P0, !PT ;  /* 0x0000000a03097c10 */ /* 0x000fe200087fe4ff */
[----:B------:R1:W-:Y:S01]  /*6c00*/  LDGSTS.E.BYPASS.LTC128B.128 [R243+0xe000], [R6.64+0x80] ;  /* 0x0e00008006f37fae */ /* 0x0003e2000b901d50 */
[----:B------:R-:W-:Y:S07]  /*6c10*/  ISETP.LT.AND P0, PT, RZ, UR14, PT ;  /* 0x0000000eff007c0c */ /* 0x000fee000bf01270 */
[----:B------:R1:W-:Y:S08]  /*6c20*/  LDGSTS.E.BYPASS.LTC128B.128 [R243+0xc800], [R4.64] ;  /* 0x0c80000004f37fae */ /* 0x0003f0000b901d50 */
[----:B------:R1:W-:Y:S08]  /*6c30*/  LDGSTS.E.BYPASS.LTC128B.128 [R243+0xe800], [R4.64+0x80] ;  /* 0x0e80008004f37fae */ /* 0x0003f0000b901d50 */
[----:B------:R2:W-:Y:S08]  /*6c40*/  LDGSTS.E.BYPASS.LTC128B.128 [R243+0xd000], [R2.64] ;  /* 0x0d00000002f37fae */ /* 0x0005f0000b901d50 */
[----:B------:R2:W-:Y:S08]  /*6c50*/  LDGSTS.E.BYPASS.LTC128B.128 [R243+0xf000], [R2.64+0x80] ;  /* 0x0f00008002f37fae */ /* 0x0005f0000b901d50 */
[----:B------:R3:W-:Y:S08]  /*6c60*/  LDGSTS.E.BYPASS.LTC128B.128 [R243+0xd800], [R8.64] ;  /* 0x0d80000008f37fae */ /* 0x0007f0000b901d50 */
[----:B------:R3:W-:Y:S08]  /*6c70*/  LDGSTS.E.BYPASS.LTC128B.128 [R243+0xf800], [R8.64+0x80] ;  /* 0x0f80008008f37fae */ /* 0x0007f0000b901d50 */
[----:B------:R-:W-:Y:S08]  /*6c80*/  LDSM.16.M88.4 R64, [R231] ;  /* 0x00000000e740783b */ /* 0x000ff00000000200 */
[----:B------:R-:W1:Y:S08]  /*6c90*/  LDSM.16.M88.4 R16, [R224+0x8000] ;  /* 0x00800000e010783b */ /* 0x000e700000000200 */
[----:B------:R-:W3:Y:S08]  /*6ca0*/  LDSM.16.M88.4 R60, [R231+0x2000] ;  /* 0x00200000e73c783b */ /* 0x000ef00000000200 */
[----:B------:R-:W4:Y:S08]  /*6cb0*/  LDSM.16.M88.4 R32, [R224+0x8800] ;  /* 0x00880000e020783b */ /* 0x000f300000000200 */
[----:B------:R-:W0:Y:S08]  /*6cc0*/  LDGDEPBAR ;  /* 0x00000000000079af */ /* 0x000e300000000000 */
[----:B------:R-:W5:Y:S01]  /*6cd0*/  LDSM.16.M88.4 R48, [R224+0x9000] ;  /* 0x00900000e030783b */ /* 0x000f620000000200 */
[-C--:B-1----:R-:W-:Y:S07]  /*6ce0*/  HMMA.16816.F32 R4, R64, R16.reuse, RZ ;  /* 0x000000104004723c */ /* 0x082fee00000018ff */
[----:B------:R-:W1:Y:S01]  /*6cf0*/  LDSM.16.M88.4 R208, [R224+0x9800] ;  /* 0x00980000e0d0783b */ /* 0x000e620000000200 */
[C---:B---3--:R-:W-:Y:S07]  /*6d00*/  HMMA.16816.F32 R8, R60.reuse, R16, RZ ;  /* 0x000000103c08723c */ /* 0x048fee00000018ff */
[----:B------:R-:W-:Y:S01]  /*6d10*/  LDSM.16.M88.4 R212, [R232] ;  /* 0x00000000e8d4783b */ /* 0x000fe20000000200 */
[-C--:B------:R-:W-:Y:S07]  /*6d20*/  HMMA.16816.F32 R12, R60, R18.reuse, RZ ;  /* 0x000000123c0c723c */ /* 0x080fee00000018ff */
[----:B------:R-:W3:Y:S01]  /*6d30*/  LDSM.16.M88.4 R216, [R235] ;  /* 0x00000000ebd8783b */ /* 0x000ee20000000200 */
[C---:B------:R-:W-:Y:S07]  /*6d40*/  HMMA.16816.F32 R16, R64.reuse, R18, RZ ;  /* 0x000000124010723c */ /* 0x040fee00000018ff */
[----:B------:R-:W1:Y:S01]  /*6d50*/  LDSM.16.M88.4 R220, [R232+0x2000] ;  /* 0x00200000e8dc783b */ /* 0x000e620000000200 */
        /* <DEDUP_REMOVED lines=8> */
[-C--:B-1----:R-:W-:Y:S08]  /*6de0*/  HMMA.16816.F32 R52, R64, R208.reuse, RZ ;  /* 0x000000d04034723c */ /* 0x082ff000000018ff */
[C---:B------:R-:W-:Y:S08]  /*6df0*/  HMMA.16816.F32 R56, R60.reuse, R208, RZ ;  /* 0x000000d03c38723c */ /* 0x040ff000000018ff */
[-C--:B------:R-:W-:Y:S08]  /*6e00*/  HMMA.16816.F32 R60, R60, R210.reuse, RZ ;  /* 0x000000d23c3c723c */ /* 0x080ff000000018ff */
[----:B------:R-:W-:Y:S01]  /*6e10*/  HMMA.16816.F32 R64, R64, R210, RZ ;  /* 0x000000d24040723c */ /* 0x000fe200000018ff */
[----:B------:R-:W1:Y:S07]  /*6e20*/  LDSM.16.M88.4 R208, [R242] ;  /* 0x00000000f2d0783b */ /* 0x000e6e0000000200 */
[-C--:B---3--:R-:W-:Y:S08]  /*6e30*/  HMMA.16816.F32 R4, R212, R216.reuse, R4 ;  /* 0x000000d8d404723c */ /* 0x088ff00000001804 */
[C---:B------:R-:W-:Y:S08]  /*6e40*/  HMMA.16816.F32 R8, R220.reuse, R216, R8 ;  /* 0x000000d8dc08723c */ /* 0x040ff00000001808 */
[-C--:B------:R-:W-:Y:S08]  /*6e50*/  HMMA.16816.F32 R12, R220, R218.reuse, R12 ;  /* 0x000000dadc0c723c */ /* 0x080ff0000000180c */
[C---:B------:R-:W-:Y:S01]  /*6e60*/  HMMA.16816.F32 R16, R212.reuse, R218, R16 ;  /* 0x000000dad410723c */ /* 0x040fe20000001810 */
[----:B------:R-:W3:Y:S07]  /*6e70*/  LDSM.16.M88.4 R216, [R241] ;  /* 0x00000000f1d8783b */ /* 0x000eee0000000200 */
[-C--:B-1----:R-:W-:Y:S08]  /*6e80*/  HMMA.16816.F32 R20, R212, R208.reuse, R20 ;  /* 0x000000d0d414723c */ /* 0x082ff00000001814 */
[C---:B------:R-:W-:Y:S08]  /*6e90*/  HMMA.16816.F32 R24, R220.reuse, R208, R24 ;  /* 0x000000d0dc18723c */ /* 0x040ff00000001818 */
[-C--:B------:R-:W-:Y:S08]  /*6ea0*/  HMMA.16816.F32 R28, R220, R210.reuse, R28 ;  /* 0x000000d2dc1c723c */ /* 0x080ff0000000181c */
[C---:B------:R-:W-:Y:S01]  /*6eb0*/  HMMA.16816.F32 R32, R212.reuse, R210, R32 ;  /* 0x000000d2d420723c */ /* 0x040fe20000001820 */
[----:B------:R-:W1:Y:S07]  /*6ec0*/  LDSM.16.M88.4 R208, [R240] ;  /* 0x00000000f0d0783b */ /* 0x000e6e0000000200 */
[-C--:B---3--:R-:W-:Y:S08]  /*6ed0*/  HMMA.16816.F32 R36, R212, R216.reuse, R36 ;  /* 0x000000d8d424723c */ /* 0x088ff00000001824 */
[C---:B------:R-:W-:Y:S08]  /*6ee0*/  HMMA.16816.F32 R40, R220.reuse, R216, R40 ;  /* 0x000000d8dc28723c */ /* 0x040ff00000001828 */
[-C--:B------:R-:W-:Y:S08]  /*6ef0*/  HMMA.16816.F32 R44, R220, R218.reuse, R44 ;  /* 0x000000dadc2c723c */ /* 0x080ff0000000182c */
[C---:B------:R-:W-:Y:S01]  /*6f00*/  HMMA.16816.F32 R48, R212.reuse, R218, R48 ;  /* 0x000000dad430723c */ /* 0x040fe20000001830 */
[----:B------:R-:W-:Y:S07]  /*6f10*/  LDSM.16.M88.4 R216, [R234] ;  /* 0x00000000ead8783b */ /* 0x000fee0000000200 */
[-C--:B-1----:R-:W-:Y:S08]  /*6f20*/  HMMA.16816.F32 R52, R212, R208.reuse, R52 ;  /* 0x000000d0d434723c */ /* 0x082ff00000001834 */
[C---:B------:R-:W-:Y:S08]  /*6f30*/  HMMA.16816.F32 R56, R220.reuse, R208, R56 ;  /* 0x000000d0dc38723c */ /* 0x040ff00000001838 */
[-C--:B------:R-:W-:Y:S01]  /*6f40*/  HMMA.16816.F32 R60, R220, R210.reuse, R60 ;  /* 0x000000d2dc3c723c */ /* 0x080fe2000000183c */
[----:B------:R-:W1:Y:S07]  /*6f50*/  LDSM.16.M88.4 R220, [R230+0x8000] ;  /* 0x00800000e6dc783b */ /* 0x000e6e0000000200 */
[----:B------:R-:W-:Y:S01]  /*6f60*/  HMMA.16816.F32 R64, R212, R210, R64 ;  /* 0x000000d2d440723c */ /* 0x000fe20000001840 */
[----:B------:R-:W3:Y:S08]  /*6f70*/  LDSM.16.M88.4 R208, [R234+0x2000] ;  /* 0x00200000ead0783b */ /* 0x000ef00000000200 */
[----:B------:R-:W4:Y:S01]  /*6f80*/  LDSM.16.M88.4 R212, [R230+0x8800] ;  /* 0x00880000e6d4783b */ /* 0x000f220000000200 */
[-C--:B-1----:R-:W-:Y:S08]  /*6f90*/  HMMA.16816.F32 R4, R216, R220.reuse, R4 ;  /* 0x000000dcd804723c */ /* 0x082ff00000001804 */
[C---:B---3--:R-:W-:Y:S08]  /*6fa0*/  HMMA.16816.F32 R8, R208.reuse, R220, R8 ;  /* 0x000000dcd008723c */ /* 0x048ff00000001808 */
[-C--:B------:R-:W-:Y:S08]  /*6fb0*/  HMMA.16816.F32 R12, R208, R222.reuse, R12 ;  /* 0x000000ded00c723c */ /* 0x080ff0000000180c */
[C---:B------:R-:W-:Y:S01]  /*6fc0*/  HMMA.16816.F32 R16, R216.reuse, R222, R16 ;  /* 0x000000ded810723c */ /* 0x040fe20000001810 */
[----:B------:R-:W1:Y:S07]  /*6fd0*/  LDSM.16.M88.4 R220, [R230+0x9000] ;  /* 0x00900000e6dc783b */ /* 0x000e6e0000000200 */
[-C--:B----4-:R-:W-:Y:S08]  /*6fe0*/  HMMA.16816.F32 R20, R216, R212.reuse, R20 ;  /* 0x000000d4d814723c */ /* 0x090ff00000001814 */
[C---:B------:R-:W-:Y:S08]  /*6ff0*/  HMMA.16816.F32 R24, R208.reuse, R212, R24 ;  /* 0x000000d4d018723c */ /* 0x040ff00000001818 */
[-C--:B------:R-:W-:Y:S08]  /*7000*/  HMMA.16816.F32 R28, R208, R214.reuse, R28 ;  /* 0x000000d6d01c723c */ /* 0x080ff0000000181c */
[C---:B------:R-:W-:Y:S01]  /*7010*/  HMMA.16816.F32 R32, R216.reuse, R214, R32 ;  /* 0x000000d6d820723c */ /* 0x040fe20000001820 */
[----:B------:R-:W3:Y:S07]  /*7020*/  LDSM.16.M88.4 R212, [R230+0x9800] ;  /* 0x00980000e6d4783b */ /* 0x000eee0000000200 */
[-C--:B-1----:R-:W-:Y:S08]  /*7030*/  HMMA.16816.F32 R36, R216, R220.reuse, R36 ;  /* 0x000000dcd824723c */ /* 0x082ff00000001824 */
[C---:B------:R-:W-:Y:S08]  /*7040*/  HMMA.16816.F32 R40, R208.reuse, R220, R40 ;  /* 0x000000dcd028723c */ /* 0x040ff00000001828 */
[-C--:B------:R-:W-:Y:S08]  /*7050*/  HMMA.16816.F32 R44, R208, R222.reuse, R44 ;  /* 0x000000ded02c723c */ /* 0x080ff0000000182c */
[C---:B------:R-:W-:Y:S01]  /*7060*/  HMMA.16816.F32 R48, R216.reuse, R222, R48 ;  /* 0x000000ded830723c */ /* 0x040fe20000001830 */
[----:B------:R-:W-:Y:S07]  /*7070*/  LDSM.16.M88.4 R220, [R229] ;  /* 0x00000000e5dc783b */ /* 0x000fee0000000200 */
[-C--:B---3--:R-:W-:Y:S08]  /*7080*/  HMMA.16816.F32 R52, R216, R212.reuse, R52 ;  /* 0x000000d4d834723c */ /* 0x088ff00000001834 */
[C---:B------:R-:W-:Y:S08]  /*7090*/  HMMA.16816.F32 R56, R208.reuse, R212, R56 ;  /* 0x000000d4d038723c */ /* 0x040ff00000001838 */
[-C--:B------:R-:W-:Y:S01]  /*70a0*/  HMMA.16816.F32 R60, R208, R214.reuse, R60 ;  /* 0x000000d6d03c723c */ /* 0x080fe2000000183c */
[----:B------:R-:W1:Y:S07]  /*70b0*/  LDSM.16.M88.4 R208, [R233] ;  /* 0x00000000e9d0783b */ /* 0x000e6e0000000200 */
        /* <DEDUP_REMOVED lines=17> */
[----:B------:R-:W-:Y:S07]  /*71d0*/  LDSM.16.M88.4 R220, [R224+0xa000] ;  /* 0x00a00000e0dc783b */ /* 0x000fee0000000200 */
[-C--:B---3--:R-:W-:Y:S08]  /*71e0*/  HMMA.16816.F32 R52, R208, R216.reuse, R52 ;  /* 0x000000d8d034723c */ /* 0x088ff00000001834 */
        /* <DEDUP_REMOVED lines=24> */
[----:B------:R-:W1:Y:S07]  /*7370*/  LDSM.16.M88.4 R208, [R232+0x4000] ;  /* 0x00400000e8d0783b */ /* 0x000e6e0000000200 */
[----:B------:R-:W-:Y:S01]  /*7380*/  HMMA.16816.F32 R64, R212, R218, R64 ;  /* 0x000000dad440723c */ /* 0x000fe20000001840 */
[----:B------:R-:W3:Y:S08]  /*7390*/  LDSM.16.M88.4 R212, [R232+0x6000] ;  /* 0x00600000e8d4783b */ /* 0x000ef00000000200 */
[----:B------:R-:W4:Y:S01]  /*73a0*/  LDSM.16.M88.4 R216, [R238] ;  /* 0x00000000eed8783b */ /* 0x000f220000000200 */
[-C--:B-1----:R-:W-:Y:S08]  /*73b0*/  HMMA.16816.F32 R4, R208, R220.reuse, R4 ;  /* 0x000000dcd004723c */ /* 0x082ff00000001804 */
[C---:B---3--:R-:W-:Y:S08]  /*73c0*/  HMMA.16816.F32 R8, R212.reuse, R220, R8 ;  /* 0x000000dcd408723c */ /* 0x048ff00000001808 */
[-C--:B------:R-:W-:Y:S08]  /*73d0*/  HMMA.16816.F32 R12, R212, R222.reuse, R12 ;  /* 0x000000ded40c723c */ /* 0x080ff0000000180c */
[C---:B------:R-:W-:Y:S01]  /*73e0*/  HMMA.16816.F32 R16, R208.reuse, R222, R16 ;  /* 0x000000ded010723c */ /* 0x040fe20000001810 */
[----:B------:R-:W1:Y:S07]  /*73f0*/  LDSM.16.M88.4 R220, [R237] ;  /* 0x00000000eddc783b */ /* 0x000e6e0000000200 */
[-C--:B----4-:R-:W-:Y:S08]  /*7400*/  HMMA.16816.F32 R20, R208, R216.reuse, R20 ;  /* 0x000000d8d014723c */ /* 0x090ff00000001814 */
        /* <DEDUP_REMOVED lines=36> */
[----:B------:R-:W3:Y:S07]  /*7650*/  LDSM.16.M88.4 R212, [R233+0x6000] ;  /* 0x00600000e9d4783b */ /* 0x000eee0000000200 */
[-C--:B-1----:R-:W-:Y:S08]  /*7660*/  HMMA.16816.F32 R4, R220, R208.reuse, R4 ;  /* 0x000000d0dc04723c */ /* 0x082ff00000001804 */
[C---:B---3--:R-:W-:Y:S08]  /*7670*/  HMMA.16816.F32 R8, R212.reuse, R208, R8 ;  /* 0x000000d0d408723c */ /* 0x048ff00000001808 */
[-C--:B------:R-:W-:Y:S08]  /*7680*/  HMMA.16816.F32 R12, R212, R210.reuse, R12 ;  /* 0x000000d2d40c723c */ /* 0x080ff0000000180c */
[----:B------:R-:W-:Y:S01]  /*7690*/  FMUL.FTZ R4, R4, c[0x0][0x2ec] ;  /* 0x0000bb0004047a20 */ /* 0x000fe20000410000 */
[C---:B------:R-:W-:Y:S03]  /*76a0*/  HMMA.16816.F32 R16, R220.reuse, R210, R16 ;  /* 0x000000d2dc10723c */ /* 0x040fe60000001810 */
[----:B------:R-:W-:Y:S01]  /*76b0*/  MUFU.TANH R219, R4 ;  /* 0x0000000400db7308 */ /* 0x000fe20000002400 */
[----:B------:R-:W-:Y:S02]  /*76c0*/  FMUL.FTZ R5, R5, c[0x0][0x2ec] ;  /* 0x0000bb0005057a20 */ /* 0x000fe40000410000 */
[----:B------:R-:W-:Y:S02]  /*76d0*/  FMUL.FTZ R6, R6, c[0x0][0x2ec] ;  /* 0x0000bb0006067a20 */ /* 0x000fe40000410000 */
[----:B------:R-:W-:Y:S04]  /*76e0*/  FMUL.FTZ R7, R7, c[0x0][0x2ec] ;  /* 0x0000bb0007077a20 */ /* 0x000fe80000410000 */
[----:B------:R-:W-:Y:S01]  /*76f0*/  FMUL.FTZ R9, R9, c[0x0][0x2ec] ;  /* 0x0000bb0009097a20 */ /* 0x000fe20000410000 */
[----:B------:R-:W-:Y:S01]  /*7700*/  MUFU.TANH R249, R5 ;  /* 0x0000000500f97308 */ /* 0x000fe20000002400 */
[----:B------:R-:W-:Y:S02]  /*7710*/  FMUL.FTZ R11, R11, c[0x0][0x2ec] ;  /* 0x0000bb000b0b7a20 */ /* 0x000fe40000410000 */
[----:B------:R-:W-:Y:S02]  /*7720*/  FMUL.FTZ R8, R8, c[0x0][0x2ec] ;  /* 0x0000bb0008087a20 */ /* 0x000fe40000410000 */
[----:B------:R-:W-:Y:S02]  /*7730*/  FMUL.FTZ R10, R10, c[0x0][0x2ec] ;  /* 0x0000bb000a0a7a20 */ /* 0x000fe40000410000 */
[----:B------:R-:W-:Y:S02]  /*7740*/  FMUL.FTZ R12, R12, c[0x0][0x2ec] ;  /* 0x0000bb000c0c7a20 */ /* 0x000fe40000410000 */
[----:B------:R-:W-:Y:S01]  /*7750*/  FMUL.FTZ R13, R13, c[0x0][0x2ec] ;  /* 0x0000bb000d0d7a20 */ /* 0x000fe20000410000 */
[----:B------:R-:W-:Y:S01]  /*7760*/  MUFU.TANH R244, R6 ;  /* 0x0000000600f47308 */ /* 0x000fe20000002400 */
[----:B------:R-:W-:Y:S02]  /*7770*/  FMUL.FTZ R14, R14, c[0x0][0x2ec] ;  /* 0x0000bb000e0e7a20 */ /* 0x000fe40000410000 */
[----:B------:R-:W-:Y:S02]  /*7780*/  FMUL.FTZ R15, R15, c[0x0][0x2ec] ;  /* 0x0000bb000f0f7a20 */ /* 0x000fe40000410000 */
[----:B------:R-:W-:Y:S02]  /*7790*/  FMUL.FTZ R16, R16, c[0x0][0x2ec] ;  /* 0x0000bb0010107a20 */ /* 0x000fe40000410000 */
[----:B------:R-:W-:Y:S02]  /*77a0*/  FMUL.FTZ R17, R17, c[0x0][0x2ec] ;  /* 0x0000bb0011117a20 */ /* 0x000fe40000410000 */
[----:B------:R-:W-:Y:S01]  /*77b0*/  FMUL.FTZ R18, R18, c[0x0][0x2ec] ;  /* 0x0000bb0012127a20 */ /* 0x000fe20000410000 */
[----:B------:R1:W-:Y:S01]  /*77c0*/  MUFU.TANH R250, R7 ;  /* 0x0000000700fa7308 */ /* 0x0003e20000002400 */
[----:B------:R-:W-:Y:S09]  /*77d0*/  FMUL.FTZ R19, R19, c[0x0][0x2ec] ;  /* 0x0000bb0013137a20 */ /* 0x000ff20000410000 */
[----:B------:R-:W3:Y:S10]  /*77e0*/  MUFU.TANH R0, R9 ;  /* 0x0000000900007308 */ /* 0x000ef40000002400 */
[----:B------:R-:W-:Y:S01]  /*77f0*/  MUFU.TANH R246, R8 ;  /* 0x0000000800f67308 */ /* 0x000fe20000002400 */
[----:B-1----:R-:W1:Y:S09]  /*7800*/  LDSM.16.M88.4 R4, [R229+0x2800] ;  /* 0x00280000e504783b */ /* 0x002e720000000200 */
[----:B------:R-:W-:Y:S01]  /*7810*/  MUFU.TANH R245, R10 ;  /* 0x0000000a00f57308 */ /* 0x000fe20000002400 */
[----:B---3--:R3:W-:Y:S09]  /*7820*/  STL [R1], R0 ;  /* 0x0000000001007387 */ /* 0x0087f20000100800 */
[----:B------:R-:W-:Y:S10]  /*7830*/  MUFU.TANH R248, R12 ;  /* 0x0000000c00f87308 */ /* 0x000ff40000002400 */
[----:B------:R-:W-:Y:S10]  /*7840*/  MUFU.TANH R247, R13 ;  /* 0x0000000d00f77308 */ /* 0x000ff40000002400 */
[----:B---3--:R3:W4:Y:S01]  /*7850*/  MUFU.TANH R0, R11 ;  /* 0x0000000b00007308 */ /* 0x0087220000002400 */
[-C--:B-1----:R-:W-:Y:S09]  /*7860*/  HMMA.16816.F32 R20, R220, R4.reuse, R20 ;  /* 0x00000004dc14723c */ /* 0x082ff20000001814 */
[----:B------:R-:W-:Y:S01]  /*7870*/  MUFU.TANH R252, R14 ;  /* 0x0000000e00fc7308 */ /* 0x000fe20000002400 */
[C---:B------:R-:W-:Y:S09]  /*7880*/  HMMA.16816.F32 R24, R212.reuse, R4, R24 ;  /* 0x00000004d418723c */ /* 0x040ff20000001818 */
[----:B------:R-:W-:Y:S01]  /*7890*/  MUFU.TANH R251, R15 ;  /* 0x0000000f00fb7308 */ /* 0x000fe20000002400 */
[-C--:B------:R-:W-:Y:S01]  /*78a0*/  HMMA.16816.F32 R28, R212, R6.reuse, R28 ;  /* 0x00000006d41c723c */ /* 0x080fe2000000181c */
[----:B---3--:R-:W1:Y:S03]  /*78b0*/  LDSM.16.M88.4 R8, [R229+0x3000] ;  /* 0x00300000e508783b */ /* 0x008e660000000200 */
[----:B------:R-:W-:Y:S04]  /*78c0*/  FMUL.FTZ R23, R23, c[0x0][0x2ec] ;  /* 0x0000bb0017177a20 */ /* 0x000fe80000410000 */
[C---:B------:R-:W-:Y:S01]  /*78d0*/  HMMA.16816.F32 R32, R220.reuse, R6, R32 ;  /* 0x00000006dc20723c */ /* 0x040fe20000001820 */
[----:B------:R-:W-:Y:S01]  /*78e0*/  MUFU.TANH R210, R16 ;  /* 0x0000001000d27308 */ /* 0x000fe20000002400 */
[----:B------:R-:W3:Y:S01]  /*78f0*/  LDSM.16.M88.4 R4, [R229+0x3800] ;  /* 0x00380000e504783b */ /* 0x000ee20000000200 */
[----:B------:R-:W-:Y:S04]  /*7900*/  DEPBAR.LE SB0, 0x0 ;  /* 0x000080000000791a */ /* 0x000fe80000000000 */
[----:B------:R-:W-:Y:S04]  /*7910*/  FMUL.FTZ R24, R24, c[0x0][0x2ec] ;  /* 0x0000bb0018187a20 */ /* 0x000fe80000410000 */
[----:B------:R-:W-:Y:S01]  /*7920*/  MUFU.TANH R208, R17 ;  /* 0x0000001100d07308 */ /* 0x000fe20000002400 */
[----:B----4-:R4:W-:Y:S01]  /*7930*/  STL [R1+0x4], R0 ;  /* 0x0000040001007387 */ /* 0x0109e20000100800 */
[----:B------:R-:W-:Y:S02]  /*7940*/  FMUL.FTZ R25, R25, c[0x0][0x2ec] ;  /* 0x0000bb0019197a20 */ /* 0x000fe40000410000 */
[----:B------:R-:W-:Y:S02]  /*7950*/  FMUL.FTZ R26, R26, c[0x0][0x2ec] ;  /* 0x0000bb001a1a7a20 */ /* 0x000fe40000410000 */
[----:B------:R-:W-:Y:S02]  /*7960*/  FMUL.FTZ R27, R27, c[0x0][0x2ec] ;  /* 0x0000bb001b1b7a20 */ /* 0x000fe40000410000 */
[----:B------:R-:W-:Y:S02]  /*7970*/  FMUL.FTZ R28, R28, c[0x0][0x2ec] ;  /* 0x0000bb001c1c7a20 */ /* 0x000fe40000410000 */
[----:B--2---:R2:W-:Y:S01]  /*7980*/  MUFU.TANH R2, R26 ;  /* 0x0000001a00027308 */ /* 0x0045e20000002400 */
[----:B------:R-:W-:Y:S01]  /*7990*/  BAR.SYNC.DEFER_BLOCKING 0x0 ;  /* 0x0000000000007b1d */ /* 0x000fe20000010000 */
[----:B------:R-:W-:Y:S02]  /*79a0*/  FMUL.FTZ R29, R29, c[0x0][0x2ec] ;  /* 0x0000bb001d1d7a20 */ /* 0x000fe40000410000 */
[----:B------:R-:W-:Y:S02]  /*79b0*/  FMUL.FTZ R30, R30, c[0x0][0x2ec] ;  /* 0x0000bb001e1e7a20 */ /* 0x000fe40000410000 */
[----:B------:R-:W-:Y:S02]  /*79c0*/  FMUL.FTZ R31, R31, c[0x0][0x2ec] ;  /* 0x0000bb001f1f7a20 */ /* 0x000fe40000410000 */
[----:B------:R-:W-:Y:S02]  /*79d0*/  FMUL.FTZ R32, R32, c[0x0][0x2ec] ;  /* 0x0000bb0020207a20 */ /* 0x000fe40000410000 */
[----:B------:R-:W-:Y:S01]  /*79e0*/  MUFU.TANH R143, R18 ;  /* 0x00000012008f7308 */ /* 0x000fe20000002400 */
[----:B------:R-:W-:Y:S02]  /*79f0*/  FMUL.FTZ R20, R20, c[0x0][0x2ec] ;  /* 0x0000bb0014147a20 */ /* 0x000fe40000410000 */
[----:B------:R-:W-:Y:S01]  /*7a00*/  FMUL.FTZ R21, R21, c[0x0][0x2ec] ;  /* 0x0000bb0015157a20 */ /* 0x000fe20000410000 */
[-C--:B-1----:R-:W-:Y:S05]  /*7a10*/  HMMA.16816.F32 R36, R220, R8.reuse, R36 ;  /* 0x00000008dc24723c */ /* 0x082fea0000001824 */
[----:B------:R-:W-:Y:S01]  /*7a20*/  FMUL.FTZ R22, R22, c[0x0][0x2ec] ;  /* 0x0000bb0016167a20 */ /* 0x000fe20000410000 */
[----:B----4-:R-:W1:Y:S02]  /*7a30*/  MUFU.TANH R0, R24 ;  /* 0x0000001800007308 */ /* 0x010e640000002400 */
[C---:B------:R-:W-:Y:S08]  /*7a40*/  HMMA.16816.F32 R40, R212.reuse, R8, R40 ;  /* 0x00000008d428723c */ /* 0x040ff00000001828 */
[----:B------:R4:W-:Y:S01]  /*7a50*/  MUFU.TANH R209, R19 ;  /* 0x0000001300d17308 */ /* 0x0009e20000002400 */
[-C--:B------:R-:W-:Y:S07]  /*7a60*/  HMMA.16816.F32 R44, R212, R10.reuse, R44 ;  /* 0x0000000ad42c723c */ /* 0x080fee000000182c */
[----:B--2---:R-:W-:Y:S01]  /*7a70*/  FMUL.FTZ R26, R39, c[0x0][0x2ec] ;  /* 0x0000bb00271a7a20 */ /* 0x004fe20000410000 */
[C---:B------:R-:W-:Y:S01]  /*7a80*/  HMMA.16816.F32 R48, R220.reuse, R10, R48 ;  /* 0x0000000adc30723c */ /* 0x040fe20000001830 */
[----:B------:R-:W-:Y:S01]  /*7a90*/  MUFU.TANH R211, R23 ;  /* 0x0000001700d37308 */ /* 0x000fe20000002400 */
[----:B-1----:R1:W-:Y:S05]  /*7aa0*/  STL [R1+0x1c], R0 ;  /* 0x00001c0001007387 */ /* 0x0023ea0000100800 */
[----:B------:R-:W-:Y:S01]  /*7ab0*/  FMUL.FTZ R40, R40, c[0x0][0x2ec] ;  /* 0x0000bb0028287a20 */ /* 0x000fe20000410000 */
[-C--:B---3--:R-:W-:Y:S03]  /*7ac0*/  HMMA.16816.F32 R52, R220, R4.reuse, R52 ;  /* 0x00000004dc34723c */ /* 0x088fe60000001834 */
[----:B------:R2:W-:Y:S01]  /*7ad0*/  MUFU.TANH R23, R30 ;  /* 0x0000001e00177308 */ /* 0x0005e20000002400 */
[----:B------:R-:W-:Y:S02]  /*7ae0*/  FMUL.FTZ R41, R41, c[0x0][0x2ec] ;  /* 0x0000bb0029297a20 */ /* 0x000fe40000410000 */
[----:B------:R-:W-:Y:S02]  /*7af0*/  FMUL.FTZ R42, R42, c[0x0][0x2ec] ;  /* 0x0000bb002a2a7a20 */ /* 0x000fe40000410000 */
[C---:B------:R-:W-:Y:S04]  /*7b00*/  HMMA.16816.F32 R56, R212.reuse, R4, R56 ;  /* 0x00000004d438723c */ /* 0x040fe80000001838 */
[----:B------:R-:W-:Y:S01]  /*7b10*/  FMUL.FTZ R43, R43, c[0x0][0x2ec] ;  /* 0x0000bb002b2b7a20 */ /* 0x000fe20000410000 */
[----:B------:R3:W-:Y:S01]  /*7b20*/  MUFU.TANH R133, R31 ;  /* 0x0000001f00857308 */ /* 0x0007e20000002400 */
[----:B------:R-:W-:Y:S02]  /*7b30*/  FMUL.FTZ R44, R44, c[0x0][0x2ec] ;  /* 0x0000bb002c2c7a20 */ /* 0x000fe40000410000 */
[-C--:B------:R-:W-:Y:S04]  /*7b40*/  HMMA.16816.F32 R60, R212, R6.reuse, R60 ;  /* 0x00000006d43c723c */ /* 0x080fe8000000183c */
[----:B------:R-:W-:Y:S02]  /*7b50*/  FMUL.FTZ R24, R49, c[0x0][0x2ec] ;  /* 0x0000bb0031187a20 */ /* 0x000fe40000410000 */
[----:B----4-:R-:W-:Y:S01]  /*7b60*/  FMUL.FTZ R19, R50, c[0x0][0x2ec] ;  /* 0x0000bb0032137a20 */ /* 0x010fe20000410000 */
[----:B-1----:R-:W1:Y:S01]  /*7b70*/  MUFU.TANH R0, R25 ;  /* 0x0000001900007308 */ /* 0x002e620000002400 */
[----:B------:R-:W-:Y:S04]  /*7b80*/  HMMA.16816.F32 R64, R220, R6, R64 ;  /* 0x00000006dc40723c */ /* 0x000fe80000001840 */
[----:B--2---:R-:W-:Y:S02]  /*7b90*/  FMUL.FTZ R30, R35, c[0x0][0x2ec] ;  /* 0x0000bb00231e7a20 */ /* 0x004fe40000410000 */
[----:B------:R-:W-:Y:S02]  /*7ba0*/  FMUL.FTZ R18, R51, c[0x0][0x2ec] ;  /* 0x0000bb0033127a20 */ /* 0x000fe40000410000 */
[----:B------:R-:W-:Y:S01]  /*7bb0*/  FMUL.FTZ R17, R52, c[0x0][0x2ec] ;  /* 0x0000bb0034117a20 */ /* 0x000fe20000410000 */
[----:B------:R2:W-:Y:S03]  /*7bc0*/  MUFU.TANH R142, R32 ;  /* 0x00000020008e7308 */ /* 0x0005e60000002400 */
[----:B------:R-:W-:Y:S02]  /*7bd0*/  FMUL.FTZ R16, R53, c[0x0][0x2ec] ;  /* 0x0000bb0035107a20 */ /* 0x000fe40000410000 */
[----:B---3--:R-:W-:Y:S02]  /*7be0*/  FMUL.FTZ R31, R34, c[0x0][0x2ec] ;  /* 0x0000bb00221f7a20 */ /* 0x008fe40000410000 */
[----:B------:R-:W-:Y:S02]  /*7bf0*/  FMUL.FTZ R15, R54, c[0x0][0x2ec] ;  /* 0x0000bb00360f7a20 */ /* 0x000fe40000410000 */
[----:B------:R-:W-:Y:S01]  /*7c00*/  FMUL.FTZ R14, R55, c[0x0][0x2ec] ;  /* 0x0000bb00370e7a20 */ /* 0x000fe20000410000 */
[----:B------:R-:W-:Y:S01]  /*7c10*/  MUFU.TANH R218, R20 ;  /* 0x0000001400da7308 */ /* 0x000fe20000002400 */
[----:B------:R-:W-:Y:S02]  /*7c20*/  FMUL.FTZ R45, R45, c[0x0][0x2ec] ;  /* 0x0000bb002d2d7a20 */ /* 0x000fe40000410000 */
[----:B------:R-:W-:Y:S01]  /*7c30*/  FMUL.FTZ R46, R46, c[0x0][0x2ec] ;  /* 0x0000bb002e2e7a20 */ /* 0x000fe20000410000 */
[----:B-1----:R1:W-:Y:S01]  /*7c40*/  STL [R1+0x10], R0 ;  /* 0x0000100001007387 */ /* 0x0023e20000100800 */
[----:B------:R-:W-:Y:S02]  /*7c50*/  FMUL.FTZ R25, R48, c[0x0][0x2ec] ;  /* 0x0000bb0030197a20 */ /* 0x000fe40000410000 */
[----:B------:R-:W-:Y:S01]  /*7c60*/  FMUL.FTZ R13, R64, c[0x0][0x2ec] ;  /* 0x0000bb00400d7a20 */ /* 0x000fe20000410000 */
[----:B------:R3:W-:Y:S01]  /*7c70*/  STL [R1+0xc], R2 ;  /* 0x00000c0201007387 */ /* 0x0007e20000100800 */
[----:B------:R-:W-:Y:S01]  /*7c80*/  FMUL.FTZ R12, R65, c[0x0][0x2ec] ;  /* 0x0000bb00410c7a20 */ /* 0x000fe20000410000 */
[----:B------:R-:W-:Y:S01]  /*7c90*/  MUFU.TANH R217, R21 ;  /* 0x0000001500d97308 */ /* 0x000fe20000002400 */
[----:B------:R-:W-:Y:S02]  /*7ca0*/  FMUL.FTZ R11, R66, c[0x0][0x2ec] ;  /* 0x0000bb00420b7a20 */ /* 0x000fe40000410000 */
[----:B------:R-:W-:Y:S02]  /*7cb0*/  FMUL.FTZ R10, R67, c[0x0][0x2ec] ;  /* 0x0000bb00430a7a20 */ /* 0x000fe40000410000 */
[----:B--2---:R-:W-:Y:S02]  /*7cc0*/  FMUL.FTZ R32, R33, c[0x0][0x2ec] ;  /* 0x0000bb0021207a20 */ /* 0x004fe40000410000 */
        /* <DEDUP_REMOVED lines=8> */
[----:B-1----:R-:W1:Y:S01]  /*7d50*/  MUFU.TANH R0, R27 ;  /* 0x0000001b00007308 */ /* 0x002e620000002400 */
[----:B------:R-:W-:Y:S09]  /*7d60*/  FMUL.FTZ R62, R62, c[0x0][0x2ec] ;  /* 0x0000bb003e3e7a20 */ /* 0x000ff20000410000 */
[----:B---3--:R-:W2:Y:S10]  /*7d70*/  MUFU.TANH R2, R28 ;  /* 0x0000001c00027308 */ /* 0x008eb40000002400 */
[----:B------:R-:W-:Y:S01]  /*7d80*/  MUFU.TANH R32, R32 ;  /* 0x0000002000207308 */ /* 0x000fe20000002400 */
[----:B-1----:R1:W-:Y:S01]  /*7d90*/  STL [R1+0x18], R0 ;  /* 0x0000180001007387 */ /* 0x0023e20000100800 */
[----:B------:R-:W-:Y:S08]  /*7da0*/  FMUL.FTZ R27, R38, c[0x0][0x2ec] ;  /* 0x0000bb00261b7a20 */ /* 0x000ff00000410000 */
[----:B------:R-:W-:Y:S01]  /*7db0*/  MUFU.TANH R31, R31 ;  /* 0x0000001f001f7308 */ /* 0x000fe20000002400 */
[----:B--2---:R-:W-:Y:S01]  /*7dc0*/  STL [R1+0x8], R2 ;  /* 0x0000080201007387 */ /* 0x004fe20000100800 */
[----:B------:R-:W-:Y:S08]  /*7dd0*/  FMUL.FTZ R28, R37, c[0x0][0x2ec] ;  /* 0x0000bb00251c7a20 */ /* 0x000ff00000410000 */
[----:B------:R-:W-:Y:S10]  /*7de0*/  MUFU.TANH R30, R30 ;  /* 0x0000001e001e7308 */ /* 0x000ff40000002400 */
[----:B-1----:R-:W1:Y:S10]  /*7df0*/  MUFU.TANH R0, R29 ;  /* 0x0000001d00007308 */ /* 0x002e740000002400 */
[----:B------:R-:W2:Y:S10]  /*7e00*/  MUFU.TANH R28, R28 ;  /* 0x0000001c001c7308 */ /* 0x000eb40000002400 */
[----:B------:R-:W3:Y:S01]  /*7e10*/  MUFU.TANH R27, R27 ;  /* 0x0000001b001b7308 */ /* 0x000ee20000002400 */
[----:B-1----:R1:W-:Y:S01]  /*7e20*/  STL [R1+0x14], R0 ;  /* 0x0000140001007387 */ /* 0x0023e20000100800 */
[----:B------:R-:W-:Y:S08]  /*7e30*/  FMUL.FTZ R29, R36, c[0x0][0x2ec] ;  /* 0x0000bb00241d7a20 */ /* 0x000ff00000410000 */
[----:B------:R-:W4:Y:S10]  /*7e40*/  MUFU.TANH R26, R26 ;  /* 0x0000001a001a7308 */ /* 0x000f340000002400 */
[----:B------:R-:W2:Y:S01]  /*7e50*/  MUFU.TANH R29, R29 ;  /* 0x0000001d001d7308 */ /* 0x000ea20000002400 */
[----:B-1----:R-:W-:Y:S09]  /*7e60*/  FMUL.FTZ R0, R63, c[0x0][0x2ec] ;  /* 0x0000bb003f007a20 */ /* 0x002ff20000410000 */
[----:B------:R1:W1:Y:S10]  /*7e70*/  MUFU.TANH R35, R40 ;  /* 0x0000002800237308 */ /* 0x0002740000002400 */
[----:B------:R1:W1:Y:S10]  /*7e80*/  MUFU.TANH R136, R41 ;  /* 0x0000002900887308 */ /* 0x0002740000002400 */
[----:B------:R1:W1:Y:S10]  /*7e90*/  MUFU.TANH R22, R42 ;  /* 0x0000002a00167308 */ /* 0x0002740000002400 */
[----:B------:R1:W1:Y:S10]  /*7ea0*/  MUFU.TANH R21, R43 ;  /* 0x0000002b00157308 */ /* 0x0002740000002400 */
[----:B------:R1:W1:Y:S10]  /*7eb0*/  MUFU.TANH R137, R44 ;  /* 0x0000002c00897308 */ /* 0x0002740000002400 */
[----:B------:R1:W1:Y:S10]  /*7ec0*/  MUFU.TANH R40, R45 ;  /* 0x0000002d00287308 */ /* 0x0002740000002400 */
[----:B------:R1:W1:Y:S10]  /*7ed0*/  MUFU.TANH R20, R46 ;  /* 0x0000002e00147308 */ /* 0x0002740000002400 */
[----:B------:R1:W1:Y:S10]  /*7ee0*/  MUFU.TANH R138, R47 ;  /* 0x0000002f008a7308 */ /* 0x0002740000002400 */
[----:B------:R-:W1:Y:S10]  /*7ef0*/  MUFU.TANH R25, R25 ;  /* 0x0000001900197308 */ /* 0x000e740000002400 */
[----:B------:R-:W1:Y:S10]  /*7f00*/  MUFU.TANH R24, R24 ;  /* 0x0000001800187308 */ /* 0x000e740000002400 */
[----:B------:R-:W1:Y:S10]  /*7f10*/  MUFU.TANH R19, R19 ;  /* 0x0000001300137308 */ /* 0x000e740000002400 */
[----:B------:R-:W1:Y:S10]  /*7f20*/  MUFU.TANH R18, R18 ;  /* 0x0000001200127308 */ /* 0x000e740000002400 */
[----:B------:R-:W1:Y:S10]  /*7f30*/  MUFU.TANH R17, R17 ;  /* 0x0000001100117308 */ /* 0x000e740000002400 */
[----:B------:R-:W1:Y:S10]  /*7f40*/  MUFU.TANH R16, R16 ;  /* 0x0000001000107308 */ /* 0x000e740000002400 */
[----:B------:R-:W1:Y:S10]  /*7f50*/  MUFU.TANH R15, R15 ;  /* 0x0000000f000f7308 */ /* 0x000e740000002400 */
[----:B------:R-:W1:Y:S10]  /*7f60*/  MUFU.TANH R14, R14 ;  /* 0x0000000e000e7308 */ /* 0x000e740000002400 */
        /* <DEDUP_REMOVED lines=11> */
[----:B------:R-:W1:Y:S02]  /*8020*/  MUFU.TANH R10, R10 ;  /* 0x0000000a000a7308 */ /* 0x000e640000002400 */
[----:B-1234-:R-:W-:-:S05]  /*8030*/  @P0 BRA `(.L_x_52) ;  /* 0xffffe7d000000947 */ /* 0x01efca000383ffff */
.L_x_51:
[----:B-1----:R-:W2:Y:S01]  /*8040*/  LDL.LU R3, [R1+0x14] ;  /* 0x0000140001037983 */ /* 0x002ea20000300800 */
[----:B------:R-:W-:Y:S01]  /*8050*/  MOV R50, R138 ;  /* 0x0000008a00327202 */ /* 0x000fe20000000f00 */
[----:B------:R-:W-:Y:S01]  /*8060*/  UIADD3 UR14, UR14, -0x1, URZ ;  /* 0xffffffff0e0e7890 */ /* 0x000fe2000fffe03f */
[----:B------:R-:W-:Y:S01]  /*8070*/  MOV R55, R136 ;  /* 0x0000008800377202 */ /* 0x000fe20000000f00 */
[----:B------:R-:W3:Y:S01]  /*8080*/  LDL.LU R2, [R1+0x8] ;  /* 0x0000080001027983 */ /* 0x000ee20000300800 */
[----:B------:R-:W-:Y:S02]  /*8090*/  MOV R54, R137 ;  /* 0x0000008900367202 */ /* 0x000fe40000000f00 */
[----:B------:R-:W-:Y:S01]  /*80a0*/  MOV R46, R23 ;  /* 0x00000017002e7202 */ /* 0x000fe20000000f00 */
[----:B------:R-:W4:Y:S01]  /*80b0*/  LDL.LU R0, [R1+0x18] ;  /* 0x0000180001007983 */ /* 0x000f220000300800 */
[----:B------:R-:W-:Y:S02]  /*80c0*/  MOV R56, R133 ;  /* 0x0000008500387202 */ /* 0x000fe40000000f00 */
[----:B------:R-:W-:Y:S01]  /*80d0*/  MOV R47, R22 ;  /* 0x00000016002f7202 */ /* 0x000fe20000000f00 */
[----:B------:R-:W4:Y:S01]  /*80e0*/  LDL.LU R43, [R1+0x1c] ;  /* 0x00001c00012b7983 */ /* 0x000f220000300800 */
[----:B------:R-:W-:Y:S02]  /*80f0*/  MOV R48, R21 ;  /* 0x0000001500307202 */ /* 0x000fe40000000f00 */
[----:B------:R-:W-:Y:S01]  /*8100*/  MOV R49, R20 ;  /* 0x0000001400317202 */ /* 0x000fe20000000f00 */
[----:B------:R-:W4:Y:S04]  /*8110*/  LDL.LU R44, [R1+0x10] ;  /* 0x00001000012c7983 */ /* 0x000f280000300800 */
[----:B------:R-:W4:Y:S04]  /*8120*/  LDL.LU R45, [R1+0xc] ;  /* 0x00000c00012d7983 */ /* 0x000f280000300800 */
[----:B------:R-:W4:Y:S04]  /*8130*/  LDL.LU R9, [R1] ;  /* 0x0000000001097983 */ /* 0x000f280000300800 */
[----:B------:R-:W4:Y:S04]  /*8140*/  LDL.LU R8, [R1+0x4] ;  /* 0x0000040001087983 */ /* 0x000f280000300800 */
[----:B------:R-:W-:Y:S04]  /*8150*/  STL [R1+0x9c], R238 ;  /* 0x00009cee01007387 */ /* 0x000fe80000100800 */
        /* <DEDUP_REMOVED lines=9> */
[----:B------:R2:W-:Y:S04]  /*81f0*/  STL [R1+0x74], R224 ;  /* 0x000074e001007387 */ /* 0x0005e80000100800 */
[----:B------:R-:W-:Y:S08]  /*8200*/  LDSM.16.MT88.4 R20, [R225+0xc000] ;  /* 0x00c00000e114783b */ /* 0x000ff00000004200 */
[----:B------:R-:W-:Y:S01]  /*8210*/  LDSM.16.MT88.4 R36, [R226+0xc000] ;  /* 0x00c00000e224783b */ /* 0x000fe20000004200 */
[----:B--2---:R-:W-:Y:S02]  /*8220*/  MOV R224, R3 ;  /* 0x0000000300e07202 */ /* 0x004fe40000000f00 */
[----:B---3--:R-:W-:Y:S02]  /*8230*/  MOV R41, R2 ;  /* 0x0000000200297202 */ /* 0x008fe40000000f00 */
[----:B----4-:R-:W-:Y:S02]  /*8240*/  MOV R42, R0 ;  /* 0x00000000002a7202 */ /* 0x010fe40000000f00 */
[----:B------:R-:W-:Y:S04]  /*8250*/  FMNMX.FTZ R0, R219, R132, !PT ;  /* 0x00000084db007209 */ /* 0x000fe80007810000 */
        /* <DEDUP_REMOVED lines=44> */
[----:B------:R-:W2:Y:S01]  /*8520*/  SHFL.BFLY PT, R5, R4, 0x2, 0x1f ;  /* 0x0c401f0004057f89 */ /* 0x000ea200000e0000 */
        /* <DEDUP_REMOVED lines=10> */
[----:B------:R-:W-:Y:S02]  /*85d0*/  FMNMX.FTZ R3, R10, R3, !PT ;  /* 0x000000030a037209 */ /* 0x000fe40007810000 */
[----:B------:R-:W-:Y:S03]  /*85e0*/  FMNMX.FTZ R0, R42, R0, !PT ;  /* 0x000000002a007209 */ /* 0x000fe60007810000 */
[----:B------:R-:W3:Y:S01]  /*85f0*/  SHFL.BFLY PT, R137, R3, 0x2, 0x1f ;  /* 0x0c401f0003897f89 */ /* 0x000ee200000e0000 */
[----:B--2---:R-:W-:Y:S02]  /*8600*/  FMNMX.FTZ R4, R4, R5, !PT ;  /* 0x0000000504047209 */ /* 0x004fe40007810000 */
[----:B------:R-:W-:Y:S04]  /*8610*/  FMNMX.FTZ R0, R46, R0, !PT ;  /* 0x000000002e007209 */ /* 0x000fe80007810000 */
[----:B------:R-:W-:Y:S01]  /*8620*/  FMNMX.FTZ R0, R56, R0, !PT ;  /* 0x0000000038007209 */ /* 0x000fe20007810000 */
[----:B------:R-:W2:Y:S03]  /*8630*/  SHFL.BFLY PT, R136, R4, 0x1, 0x1f ;  /* 0x0c201f0004887f89 */ /* 0x000ea600000e0000 */
[----:B------:R-:W-:Y:S02]  /*8640*/  FMNMX.FTZ R0, R47, R0, !PT ;  /* 0x000000002f007209 */ /* 0x000fe40007810000 */
[----:B-1----:R-:W-:Y:S02]  /*8650*/  FMNMX.FTZ R138, R138, R6, !PT ;  /* 0x000000068a8a7209 */ /* 0x002fe40007810000 */
[----:B------:R-:W-:Y:S02]  /*8660*/  FMNMX.FTZ R0, R48, R0, !PT ;  /* 0x0000000030007209 */ /* 0x000fe40007810000 */
[C---:B------:R-:W-:Y:S01]  /*8670*/  FSETP.NEU.FTZ.AND P1, PT, R138.reuse, -INF , PT ;  /* 0xff8000008a00780b */ /* 0x040fe20003f3d000 */
[----:B------:R-:W-:Y:S01]  /*8680*/  FMUL.FTZ R5, R138, c[0x0][0x23c] ;  /* 0x00008f008a057a20 */ /* 0x000fe20000410000 */
[----:B------:R-:W-:Y:S02]  /*8690*/  FMNMX.FTZ R0, R49, R0, !PT ;  /* 0x0000000031007209 */ /* 0x000fe40007810000 */
[----:B---3--:R-:W-:Y:S02]  /*86a0*/  FMNMX.FTZ R137, R3, R137, !PT ;  /* 0x0000008903897209 */ /* 0x008fe40007810000 */
[----:B------:R-:W-:Y:S02]  /*86b0*/  FSEL R5, R5, RZ, P1 ;  /* 0x000000ff05057208 */ /* 0x000fe40000800000 */
[----:B------:R-:W-:Y:S01]  /*86c0*/  FMNMX.FTZ R0, R50, R0, !PT ;  /* 0x0000000032007209 */ /* 0x000fe20007810000 */
[----:B------:R-:W1:Y:S02]  /*86d0*/  SHFL.BFLY PT, R7, R137, 0x1, 0x1f ;  /* 0x0c201f0089077f89 */ /* 0x000e6400000e0000 */
[--C-:B------:R-:W-:Y:S01]  /*86e0*/  FFMA.FTZ R6, R249, c[0x0][0x23c], -R5.reuse ;  /* 0x00008f00f9067a23 */ /* 0x100fe20000010805 */
[----:B--2---:R-:W-:Y:S01]  /*86f0*/  FMNMX.FTZ R136, R4, R136, !PT ;  /* 0x0000008804887209 */ /* 0x004fe20007810000 */
[--C-:B------:R-:W-:Y:S01]  /*8700*/  FFMA.FTZ R4, R219, c[0x0][0x23c], -R5.reuse ;  /* 0x00008f00db047a23 */ /* 0x100fe20000010805 */
[----:B------:R-:W-:Y:S01]  /*8710*/  FMNMX.FTZ R0, R51, R0, !PT ;  /* 0x0000000033007209 */ /* 0x000fe20007810000 */
[----:B------:R-:W-:Y:S01]  /*8720*/  MUFU.EX2 R60, R6 ;  /* 0x00000006003c7308 */ /* 0x000fe20000000800 */
[--C-:B------:R-:W-:Y:S02]  /*8730*/  FFMA.FTZ R238, R16, c[0x0][0x23c], -R5.reuse ;  /* 0x00008f0010ee7a23 */ /* 0x100fe40000010805 */
[----:B------:R-:W-:Y:S01]  /*8740*/  FMNMX.FTZ R0, R52, R0, !PT ;  /* 0x0000000034007209 */ /* 0x000fe20007810000 */
[--C-:B------:R-:W-:Y:S02]  /*8750*/  FFMA.FTZ R237, R13, c[0x0][0x23c], -R5.reuse ;  /* 0x00008f000ded7a23 */ /* 0x100fe40000010805 */
[--C-:B------:R-:W-:Y:S01]  /*8760*/  FFMA.FTZ R236, R12, c[0x0][0x23c], -R5.reuse ;  /* 0x00008f000cec7a23 */ /* 0x100fe20000010805 */
[----:B------:R-:W-:Y:S01]  /*8770*/  FMNMX.FTZ R0, R135, R0, !PT ;  /* 0x0000000087007209 */ /* 0x000fe20007810000 */
[--C-:B------:R-:W-:Y:S02]  /*8780*/  FFMA.FTZ R220, R218, c[0x0][0x23c], -R5.reuse ;  /* 0x00008f00dadc7a23 */ /* 0x100fe40000010805 */
[----:B------:R2:W-:Y:S01]  /*8790*/  MUFU.EX2 R53, R4 ;  /* 0x0000000400357308 */ /* 0x0005e20000000800 */
[----:B------:R-:W-:Y:S01]  /*87a0*/  FMNMX.FTZ R0, R134, R0, !PT ;  /* 0x0000000086007209 */ /* 0x000fe20007810000 */
[--C-:B------:R-:W-:Y:S02]  /*87b0*/  FFMA.FTZ R218, R142, c[0x0][0x23c], -R5.reuse ;  /* 0x00008f008eda7a23 */ /* 0x100fe40000010805 */
[--C-:B------:R-:W-:Y:S02]  /*87c0*/  FFMA.FTZ R219, R217, c[0x0][0x23c], -R5.reuse ;  /* 0x00008f00d9db7a23 */ /* 0x100fe40000010805 */
[----:B------:R-:W3:Y:S01]  /*87d0*/  SHFL.BFLY PT, R2, R0, 0x2, 0x1f ;  /* 0x0c401f0000027f89 */ /* 0x000ee200000e0000 */
[--C-:B------:R-:W-:Y:S01]  /*87e0*/  FFMA.FTZ R217, R32, c[0x0][0x23c], -R5.reuse ;  /* 0x00008f0020d97a23 */ /* 0x100fe20000010805 */
[----:B-1----:R-:W-:Y:S02]  /*87f0*/  FMNMX.FTZ R137, R137, R7, !PT ;  /* 0x0000000789897209 */ /* 0x002fe40007810000 */
[----:B------:R-:W-:Y:S02]  /*8800*/  MUFU.EX2 R219, R219 ;  /* 0x000000db00db7308 */ /* 0x000fe40000000800 */
[C---:B------:R-:W-:Y:S01]  /*8810*/  FSETP.NEU.FTZ.AND P1, PT, R137.reuse, -INF , PT ;  /* 0xff8000008900780b */ /* 0x040fe20003f3d000 */
[----:B--2---:R-:W-:Y:S05]  /*8820*/  FMUL.FTZ R4, R137, c[0x0][0x23c] ;  /* 0x00008f0089047a20 */ /* 0x004fea0000410000 */
[----:B------:R-:W-:Y:S02]  /*8830*/  FSEL R4, R4, RZ, P1 ;  /* 0x000000ff04047208 */ /* 0x000fe40000800000 */
[----:B---3--:R-:W-:Y:S01]  /*8840*/  FMNMX.FTZ R2, R0, R2, !PT ;  /* 0x0000000200027209 */ /* 0x008fe20007810000 */
[----:B------:R-:W-:Y:S01]  /*8850*/  FADD.FTZ R0, -R138, R132 ;  /* 0x000000848a007221 */ /* 0x000fe20000010100 */
[----:B------:R-:W-:Y:S01]  /*8860*/  FSETP.NEU.FTZ.AND P1, PT, R136, -INF , PT ;  /* 0xff8000008800780b */ /* 0x000fe20003f3d000 */
[--C-:B------:R-:W-:Y:S02]  /*8870*/  FFMA.FTZ R6, R244, c[0x0][0x23c], -R4.reuse ;  /* 0x00008f00f4067a23 */ /* 0x100fe40000010804 */
[----:B------:R-:W-:Y:S01]  /*8880*/  FMUL.FTZ R0, R0, c[0x0][0x23c] ;  /* 0x00008f0000007a20 */ /* 0x000fe20000410000 */
[----:B------:R-:W1:Y:S01]  /*8890*/  SHFL.BFLY PT, R3, R2, 0x1, 0x1f ;  /* 0x0c201f0002037f89 */ /* 0x000e6200000e0000 */
[----:B------:R2:W-:Y:S01]  /*88a0*/  MUFU.EX2 R58, R6 ;  /* 0x00000006003a7308 */ /* 0x0005e20000000800 */
[--C-:B------:R-:W-:Y:S02]  /*88b0*/  FFMA.FTZ R7, R209, c[0x0][0x23c], -R4.reuse ;  /* 0x00008f00d1077a23 */ /* 0x100fe40000010804 */
[--C-:B------:R-:W-:Y:S02]  /*88c0*/  FFMA.FTZ R211, R211, c[0x0][0x23c], -R4.reuse ;  /* 0x00008f00d3d37a23 */ /* 0x100fe40000010804 */
[--C-:B------:R-:W-:Y:S02]  /*88d0*/  FFMA.FTZ R209, R30, c[0x0][0x23c], -R4.reuse ;  /* 0x00008f001ed17a23 */ /* 0x100fe40000010804 */
[--C-:B------:R-:W-:Y:S02]  /*88e0*/  FFMA.FTZ R235, R11, c[0x0][0x23c], -R4.reuse ;  /* 0x00008f000beb7a23 */ /* 0x100fe40000010804 */
[--C-:B------:R-:W-:Y:S01]  /*88f0*/  FFMA.FTZ R216, R216, c[0x0][0x23c], -R4.reuse ;  /* 0x00008f00d8d87a23 */ /* 0x100fe20000010804 */
[----:B------:R3:W4:Y:S01]  /*8900*/  MUFU.EX2 R133, R0 ;  /* 0x0000000000857308 */ /* 0x0007220000000800 */
[--C-:B------:R-:W-:Y:S02]  /*8910*/  FFMA.FTZ R244, R27, c[0x0][0x23c], -R4.reuse ;  /* 0x00008f001bf47a23 */ /* 0x100fe40000010804 */
[--C-:B------:R-:W-:Y:S02]  /*8920*/  FFMA.FTZ R223, R26, c[0x0][0x23c], -R4.reuse ;  /* 0x00008f001adf7a23 */ /* 0x100fe40000010804 */
[--C-:B------:R-:W-:Y:S02]  /*8930*/  FFMA.FTZ R222, R19, c[0x0][0x23c], -R4.reuse ;  /* 0x00008f0013de7a23 */ /* 0x100fe40000010804 */
[--C-:B------:R-:W-:Y:S02]  /*8940*/  FFMA.FTZ R221, R18, c[0x0][0x23c], -R4.reuse ;  /* 0x00008f0012dd7a23 */ /* 0x100fe40000010804 */
[--C-:B------:R-:W-:Y:S01]  /*8950*/  FFMA.FTZ R249, R14, c[0x0][0x23c], -R4.reuse ;  /* 0x00008f000ef97a23 */ /* 0x100fe20000010804 */
[----:B------:R4:W-:Y:S01]  /*8960*/  MUFU.EX2 R231, R7 ;  /* 0x0000000700e77308 */ /* 0x0009e20000000800 */
[----:B-1----:R-:W-:Y:S01]  /*8970*/  FMNMX.FTZ R3, R2, R3, !PT ;  /* 0x0000000302037209 */ /* 0x002fe20007810000 */
[--C-:B--2---:R-:W-:Y:S02]  /*8980*/  FFMA.FTZ R6, R250, c[0x0][0x23c], -R4.reuse ;  /* 0x00008f00fa067a23 */ /* 0x104fe40000010804 */
[----:B------:R-:W-:Y:S06]  /*8990*/  FFMA.FTZ R250, R17, c[0x0][0x23c], -R5 ;  /* 0x00008f0011fa7a23 */ /* 0x000fec0000010805 */
[----:B------:R1:W-:Y:S01]  /*89a0*/  MUFU.EX2 R65, R6 ;  /* 0x0000000600417308 */ /* 0x0003e20000000800 */
[----:B---3--:R-:W-:Y:S02]  /*89b0*/  FADD.FTZ R0, -R137, R139 ;  /* 0x0000008b89007221 */ /* 0x008fe40000010100 */
[----:B------:R-:W-:Y:S02]  /*89c0*/  FMUL.FTZ R139, R136, c[0x0][0x23c] ;  /* 0x00008f00888b7a20 */ /* 0x000fe40000410000 */
[----:B------:R-:W-:Y:S02]  /*89d0*/  FMUL.FTZ R0, R0, c[0x0][0x23c] ;  /* 0x00008f0000007a20 */ /* 0x000fe40000410000 */
[----:B----4-:R-:W-:Y:S01]  /*89e0*/  FMUL.FTZ R16, R133, R156 ;  /* 0x0000009c85107220 */ /* 0x010fe20000410000 */
[----:B------:R-:W-:Y:S02]  /*89f0*/  FSEL R139, R139, RZ, P1 ;  /* 0x000000ff8b8b7208 */ /* 0x000fe40000800000 */
[----:B------:R2:W3:Y:S01]  /*8a00*/  MUFU.EX2 R132, R0 ;  /* 0x0000000000847308 */ /* 0x0004e20000000800 */
[----:B------:R-:W-:Y:S01]  /*8a10*/  FSETP.NEU.FTZ.AND P1, PT, R3, -INF , PT ;  /* 0xff8000000300780b */ /* 0x000fe20003f3d000 */
[----:B------:R-:W-:Y:S01]  /*8a20*/  FMUL.FTZ R17, R133, R157 ;  /* 0x0000009d85117220 */ /* 0x000fe20000410000 */
[----:B------:R-:W-:Y:S01]  /*8a30*/  MOV R156, R54 ;  /* 0x00000036009c7202 */ /* 0x000fe20000000f00 */
[----:B------:R-:W-:Y:S01]  /*8a40*/  FFMA.FTZ R7, R247, c[0x0][0x23c], -R139 ;  /* 0x00008f00f7077a23 */ /* 0x000fe2000001088b */
[----:B------:R-:W-:Y:S01]  /*8a50*/  MOV R157, R40 ;  /* 0x00000028009d7202 */ /* 0x000fe20000000f00 */
[--C-:B------:R-:W-:Y:S02]  /*8a60*/  FFMA.FTZ R247, R28, c[0x0][0x23c], -R5.reuse ;  /* 0x00008f001cf77a23 */ /* 0x100fe40000010805 */
[C---:B------:R-:W-:Y:S02]  /*8a70*/  FMUL.FTZ R32, R133.reuse, R172 ;  /* 0x000000ac85207220 */ /* 0x040fe40000410000 */
[----:B------:R4:W-:Y:S01]  /*8a80*/  MUFU.EX2 R230, R7 ;  /* 0x0000000700e67308 */ /* 0x0009e20000000800 */
[----:B------:R-:W-:Y:S02]  /*8a90*/  FMUL.FTZ R33, R133, R173 ;  /* 0x000000ad85217220 */ /* 0x000fe40000410000 */
[--C-:B-1----:R-:W-:Y:S02]  /*8aa0*/  FFMA.FTZ R6, R210, c[0x0][0x23c], -R5.reuse ;  /* 0x00008f00d2067a23 */ /* 0x102fe40000010805 */
[----:B------:R-:W-:Y:S02]  /*8ab0*/  FFMA.FTZ R210, R31, c[0x0][0x23c], -R4 ;  /* 0x00008f001fd27a23 */ /* 0x000fe40000010804 */
[C---:B------:R-:W-:Y:S02]  /*8ac0*/  FMUL.FTZ R68, R133.reuse, R68 ;  /* 0x0000004485447220 */ /* 0x040fe40000410000 */
[C---:B------:R-:W-:Y:S01]  /*8ad0*/  FMUL.FTZ R69, R133.reuse, R69 ;  /* 0x0000004585457220 */ /* 0x040fe20000410000 */
[----:B------:R1:W-:Y:S01]  /*8ae0*/  MUFU.EX2 R62, R6 ;  /* 0x00000006003e7308 */ /* 0x0003e20000000800 */
[C---:B------:R-:W-:Y:S02]  /*8af0*/  FMUL.FTZ R80, R133.reuse, R80 ;  /* 0x0000005085507220 */ /* 0x040fe40000410000 */
[C---:B------:R-:W-:Y:S02]  /*8b00*/  FMUL.FTZ R81, R133.reuse, R81 ;  /* 0x0000005185517220 */ /* 0x040fe40000410000 */
[----:B--2---:R-:W-:Y:S01]  /*8b10*/  FADD.FTZ R0, -R136, R140 ;  /* 0x0000008c88007221 */ /* 0x004fe20000010100 */
[----:B------:R-:W-:Y:S01]  /*8b20*/  F2FP.PACK_AB R140, R60, R53 ;  /* 0x000000353c8c723e */ /* 0x000fe200000000ff */
[----:B---3--:R-:W-:Y:S01]  /*8b30*/  FMUL.FTZ R18, R132, R158 ;  /* 0x0000009e84127220 */ /* 0x008fe20000410000 */
[----:B------:R-:W-:Y:S01]  /*8b40*/  MOV R158, R49 ;  /* 0x00000031009e7202 */ /* 0x000fe20000000f00 */
[----:B------:R-:W-:Y:S01]  /*8b50*/  FMUL.FTZ R0, R0, c[0x0][0x23c] ;  /* 0x00008f0000007a20 */ /* 0x000fe20000410000 */
[----:B------:R-:W-:Y:S01]  /*8b60*/  MUFU.EX2 R216, R216 ;  /* 0x000000d800d87308 */ /* 0x000fe20000000800 */
[C---:B------:R-:W-:Y:S02]  /*8b70*/  FMUL.FTZ R19, R132.reuse, R159 ;  /* 0x0000009f84137220 */ /* 0x040fe40000410000 */
[C---:B------:R-:W-:Y:S01]  /*8b80*/  FMUL.FTZ R34, R132.reuse, R174 ;  /* 0x000000ae84227220 */ /* 0x040fe20000410000 */
[----:B------:R-:W-:Y:S01]  /*8b90*/  MOV R174, R65 ;  /* 0x0000004100ae7202 */ /* 0x000fe20000000f00 */
[C---:B----4-:R-:W-:Y:S02]  /*8ba0*/  FMUL.FTZ R7, R132.reuse, R151 ;  /* 0x0000009784077220 */ /* 0x050fe40000410000 */
[----:B------:R-:W-:Y:S02]  /*8bb0*/  FMUL.FTZ R49, R133, R189 ;  /* 0x000000bd85317220 */ /* 0x000fe40000410000 */
[C---:B------:R-:W-:Y:S01]  /*8bc0*/  FMUL.FTZ R67, R132.reuse, R207 ;  /* 0x000000cf84437220 */ /* 0x040fe20000410000 */
[----:B------:R2:W3:Y:S01]  /*8bd0*/  MUFU.EX2 R2, R0 ;  /* 0x0000000000027308 */ /* 0x0004e20000000800 */
[C---:B------:R-:W-:Y:S02]  /*8be0*/  FMUL.FTZ R66, R132.reuse, R206 ;  /* 0x000000ce84427220 */ /* 0x040fe40000410000 */
[----:B------:R-:W-:Y:S02]  /*8bf0*/  FMUL.FTZ R70, R132, R70 ;  /* 0x0000004684467220 */ /* 0x000fe40000410000 */
[----:B-1----:R-:W-:Y:S02]  /*8c00*/  FFMA.FTZ R6, R208, c[0x0][0x23c], -R5 ;  /* 0x00008f00d0067a23 */ /* 0x002fe40000010805 */
[----:B------:R-:W-:Y:S02]  /*8c10*/  FMUL.FTZ R208, R3, c[0x0][0x23c] ;  /* 0x00008f0003d07a20 */ /* 0x000fe40000410000 */
[C---:B------:R-:W-:Y:S01]  /*8c20*/  FMUL.FTZ R71, R132.reuse, R71 ;  /* 0x0000004784477220 */ /* 0x040fe20000410000 */
[----:B------:R-:W1:Y:S01]  /*8c30*/  MUFU.EX2 R232, R6 ;  /* 0x0000000600e87308 */ /* 0x000e620000000800 */
[----:B------:R-:W-:Y:S01]  /*8c40*/  FMUL.FTZ R82, R132, R82 ;  /* 0x0000005284527220 */ /* 0x000fe20000410000 */
[----:B------:R-:W-:Y:S01]  /*8c50*/  FSEL R208, R208, RZ, P1 ;  /* 0x000000ffd0d07208 */ /* 0x000fe20000800000 */
[C---:B------:R-:W-:Y:S02]  /*8c60*/  FMUL.FTZ R83, R132.reuse, R83 ;  /* 0x0000005384537220 */ /* 0x040fe40000410000 */
[C---:B------:R-:W-:Y:S02]  /*8c70*/  FMUL.FTZ R84, R133.reuse, R84 ;  /* 0x0000005485547220 */ /* 0x040fe40000410000 */
[C---:B------:R-:W-:Y:S02]  /*8c80*/  FMUL.FTZ R85, R133.reuse, R85 ;  /* 0x0000005585557220 */ /* 0x040fe40000410000 */
[C---:B------:R-:W-:Y:S01]  /*8c90*/  FMUL.FTZ R86, R132.reuse, R86 ;  /* 0x0000005684567220 */ /* 0x040fe20000410000 */
[----:B------:R-:W-:Y:S01]  /*8ca0*/  MUFU.EX2 R189, R221 ;  /* 0x000000dd00bd7308 */ /* 0x000fe20000000800 */
[----:B------:R-:W-:Y:S02]  /*8cb0*/  FMUL.FTZ R87, R132, R87 ;  /* 0x0000005784577220 */ /* 0x000fe40000410000 */
[----:B------:R-:W-:Y:S02]  /*8cc0*/  FMUL.FTZ R96, R133, R96 ;  /* 0x0000006085607220 */ /* 0x000fe40000410000 */
[----:B--2---:R-:W-:Y:S01]  /*8cd0*/  FADD.FTZ R0, -R3, R141 ;  /* 0x0000008d03007221 */ /* 0x004fe20000010100 */
[----:B------:R-:W-:Y:S01]  /*8ce0*/  F2FP.PACK_AB R141, R65, R58 ;  /* 0x0000003a418d723e */ /* 0x000fe200000000ff */
[----:B---3--:R-:W-:Y:S01]  /*8cf0*/  FMUL.FTZ R12, R2, R152 ;  /* 0x00000098020c7220 */ /* 0x008fe20000410000 */
[----:B------:R-:W-:Y:S01]  /*8d00*/  MOV R152, R48 ;  /* 0x0000003000987202 */ /* 0x000fe20000000f00 */
[----:B------:R-:W-:Y:S01]  /*8d10*/  FMUL.FTZ R0, R0, c[0x0][0x23c] ;  /* 0x00008f0000007a20 */ /* 0x000fe20000410000 */
[----:B------:R-:W-:Y:S01]  /*8d20*/  MUFU.EX2 R250, R250 ;  /* 0x000000fa00fa7308 */ /* 0x000fe20000000800 */
[C---:B------:R-:W-:Y:S01]  /*8d30*/  FMUL.FTZ R13, R2.reuse, R153 ;  /* 0x00000099020d7220 */ /* 0x040fe20000410000 */
[----:B------:R-:W-:Y:S01]  /*8d40*/  MOV R153, R47 ;  /* 0x0000002f00997202 */ /* 0x000fe20000000f00 */
[----:B------:R-:W-:Y:S01]  /*8d50*/  FMUL.FTZ R28, R2, R168 ;  /* 0x000000a8021c7220 */ /* 0x000fe20000410000 */
[----:B-1----:R-:W-:Y:S01]  /*8d60*/  F2FP.PACK_AB R142, R232, R62 ;  /* 0x0000003ee88e723e */ /* 0x002fe200000000ff */
[----:B------:R-:W-:Y:S01]  /*8d70*/  FFMA.FTZ R6, R143, c[0x0][0x23c], -R4 ;  /* 0x00008f008f067a23 */ /* 0x000fe20000010804 */
[----:B------:R-:W-:Y:S01]  /*8d80*/  MOV R168, R60 ;  /* 0x0000003c00a87202 */ /* 0x000fe20000000f00 */
[C---:B------:R-:W-:Y:S01]  /*8d90*/  FMUL.FTZ R40, R2.reuse, R176 ;  /* 0x000000b002287220 */ /* 0x040fe20000410000 */
[----:B------:R-:W-:Y:S01]  /*8da0*/  MOV R176, R41 ;  /* 0x0000002900b07202 */ /* 0x000fe20000000f00 */
[C---:B------:R-:W-:Y:S01]  /*8db0*/  FMUL.FTZ R41, R2.reuse, R177 ;  /* 0x000000b102297220 */ /* 0x040fe20000410000 */
[----:B------:R-:W1:Y:S01]  /*8dc0*/  MUFU.EX2 R61, R6 ;  /* 0x00000006003d7308 */ /* 0x000e620000000800 */
[----:B------:R-:W-:Y:S01]  /*8dd0*/  MOV R177, R45 ;  /* 0x0000002d00b17202 */ /* 0x000fe20000000f00 */
[C---:B------:R-:W-:Y:S02]  /*8de0*/  FMUL.FTZ R45, R2.reuse, R185 ;  /* 0x000000b9022d7220 */ /* 0x040fe40000410000 */
[C---:B------:R-:W-:Y:S02]  /*8df0*/  FMUL.FTZ R48, R133.reuse, R188 ;  /* 0x000000bc85307220 */ /* 0x040fe40000410000 */
[C---:B------:R-:W-:Y:S02]  /*8e00*/  FMUL.FTZ R60, R2.reuse, R200 ;  /* 0x000000c8023c7220 */ /* 0x040fe40000410000 */
[----:B------:R-:W-:Y:S02]  /*8e10*/  FMUL.FTZ R65, R133, R205 ;  /* 0x000000cd85417220 */ /* 0x000fe40000410000 */
[----:B------:R-:W2:Y:S01]  /*8e20*/  MUFU.EX2 R0, R0 ;  /* 0x0000000000007308 */ /* 0x000ea20000000800 */
[C---:B------:R-:W-:Y:S02]  /*8e30*/  FMUL.FTZ R72, R2.reuse, R72 ;  /* 0x0000004802487220 */ /* 0x040fe40000410000 */
[C---:B------:R-:W-:Y:S02]  /*8e40*/  FMUL.FTZ R73, R2.reuse, R73 ;  /* 0x0000004902497220 */ /* 0x040fe40000410000 */
[C---:B------:R-:W-:Y:S02]  /*8e50*/  FMUL.FTZ R76, R2.reuse, R76 ;  /* 0x0000004c024c7220 */ /* 0x040fe40000410000 */
[C---:B------:R-:W-:Y:S02]  /*8e60*/  FMUL.FTZ R77, R2.reuse, R77 ;  /* 0x0000004d024d7220 */ /* 0x040fe40000410000 */
[C---:B------:R-:W-:Y:S01]  /*8e70*/  FMUL.FTZ R88, R2.reuse, R88 ;  /* 0x0000005802587220 */ /* 0x040fe20000410000 */
[----:B------:R-:W-:Y:S01]  /*8e80*/  MUFU.EX2 R205, R222 ;  /* 0x000000de00cd7308 */ /* 0x000fe20000000800 */
[C---:B------:R-:W-:Y:S02]  /*8e90*/  FMUL.FTZ R89, R2.reuse, R89 ;  /* 0x0000005902597220 */ /* 0x040fe40000410000 */
[----:B------:R-:W-:Y:S01]  /*8ea0*/  FMUL.FTZ R92, R2, R92 ;  /* 0x0000005c025c7220 */ /* 0x000fe20000410000 */
[-C--:B-1----:R-:W-:Y:S01]  /*8eb0*/  F2FP.PACK_AB R143, R231, R61.reuse ;  /* 0x0000003de78f723e */ /* 0x082fe200000000ff */
[----:B------:R-:W-:Y:S01]  /*8ec0*/  FFMA.FTZ R6, R246, c[0x0][0x23c], -R139 ;  /* 0x00008f00f6067a23 */ /* 0x000fe2000001088b */
[----:B------:R-:W-:Y:S01]  /*8ed0*/  MOV R172, R61 ;  /* 0x0000003d00ac7202 */ /* 0x000fe20000000f00 */
[----:B------:R-:W-:Y:S02]  /*8ee0*/  FFMA.FTZ R246, R25, c[0x0][0x23c], -R5 ;  /* 0x00008f0019f67a23 */ /* 0x000fe40000010805 */
[C---:B------:R-:W-:Y:S01]  /*8ef0*/  FMUL.FTZ R25, R2.reuse, R161 ;  /* 0x000000a102197220 */ /* 0x040fe20000410000 */
[----:B------:R-:W1:Y:S01]  /*8f00*/  MUFU.EX2 R57, R6 ;  /* 0x0000000600397308 */ /* 0x000e620000000800 */
[C---:B------:R-:W-:Y:S02]  /*8f10*/  FMUL.FTZ R61, R2.reuse, R201 ;  /* 0x000000c9023d7220 */ /* 0x040fe40000410000 */
[----:B------:R-:W-:Y:S02]  /*8f20*/  FMUL.FTZ R93, R2, R93 ;  /* 0x0000005d025d7220 */ /* 0x000fe40000410000 */
[C---:B--2---:R-:W-:Y:S02]  /*8f30*/  FMUL.FTZ R11, R0.reuse, R147 ;  /* 0x00000093000b7220 */ /* 0x044fe40000410000 */
[C---:B------:R-:W-:Y:S01]  /*8f40*/  FMUL.FTZ R14, R0.reuse, R154 ;  /* 0x0000009a000e7220 */ /* 0x040fe20000410000 */
[----:B------:R-:W-:Y:S01]  /*8f50*/  MOV R154, R55 ;  /* 0x00000037009a7202 */ /* 0x000fe20000000f00 */
[C---:B------:R-:W-:Y:S01]  /*8f60*/  FMUL.FTZ R26, R0.reuse, R162 ;  /* 0x000000a2001a7220 */ /* 0x040fe20000410000 */
[----:B------:R-:W-:Y:S01]  /*8f70*/  MOV R162, R53 ;  /* 0x0000003500a27202 */ /* 0x000fe20000000f00 */
[C---:B------:R-:W-:Y:S01]  /*8f80*/  FMUL.FTZ R27, R0.reuse, R163 ;  /* 0x000000a3001b7220 */ /* 0x040fe20000410000 */
[----:B------:R-:W-:Y:S01]  /*8f90*/  MOV R163, R50 ;  /* 0x0000003200a37202 */ /* 0x000fe20000000f00 */
[C---:B------:R-:W-:Y:S01]  /*8fa0*/  FMUL.FTZ R30, R0.reuse, R170 ;  /* 0x000000aa001e7220 */ /* 0x040fe20000410000 */
[----:B------:R-:W-:Y:S01]  /*8fb0*/  MUFU.EX2 R206, R246 ;  /* 0x000000f600ce7308 */ /* 0x000fe20000000800 */
[C---:B------:R-:W-:Y:S02]  /*8fc0*/  FMUL.FTZ R31, R0.reuse, R171 ;  /* 0x000000ab001f7220 */ /* 0x040fe40000410000 */
[----:B------:R-:W-:Y:S02]  /*8fd0*/  FMUL.FTZ R47, R0, R187 ;  /* 0x000000bb002f7220 */ /* 0x000fe40000410000 */
[----:B------:R-:W-:Y:S02]  /*8fe0*/  FMUL.FTZ R50, R132, R190 ;  /* 0x000000be84327220 */ /* 0x000fe40000410000 */
[C---:B------:R-:W-:Y:S02]  /*8ff0*/  FMUL.FTZ R74, R0.reuse, R74 ;  /* 0x0000004a004a7220 */ /* 0x040fe40000410000 */
[----:B------:R-:W-:Y:S01]  /*9000*/  FMUL.FTZ R75, R0, R75 ;  /* 0x0000004b004b7220 */ /* 0x000fe20000410000 */
[----:B-1----:R-:W-:Y:S01]  /*9010*/  MOV R161, R57 ;  /* 0x0000003900a17202 */ /* 0x002fe20000000f00 */
[----:B------:R-:W-:Y:S01]  /*9020*/  FFMA.FTZ R6, R9, c[0x0][0x23c], -R139 ;  /* 0x00008f0009067a23 */ /* 0x000fe2000001088b */
[----:B------:R-:W-:Y:S01]  /*9030*/  MUFU.EX2 R171, R211 ;  /* 0x000000d300ab7308 */ /* 0x000fe20000000800 */
[----:B------:R-:W-:Y:S02]  /*9040*/  FMUL.FTZ R9, R2, R145 ;  /* 0x0000009102097220 */ /* 0x000fe40000410000 */
[C---:B------:R-:W-:Y:S02]  /*9050*/  FMUL.FTZ R78, R0.reuse, R78 ;  /* 0x0000004e004e7220 */ /* 0x040fe40000410000 */
[C---:B------:R-:W-:Y:S02]  /*9060*/  FMUL.FTZ R79, R0.reuse, R79 ;  /* 0x0000004f004f7220 */ /* 0x040fe40000410000 */
[C---:B------:R-:W-:Y:S02]  /*9070*/  FMUL.FTZ R90, R0.reuse, R90 ;  /* 0x0000005a005a7220 */ /* 0x040fe40000410000 */
[C---:B------:R-:W-:Y:S01]  /*9080*/  FMUL.FTZ R91, R0.reuse, R91 ;  /* 0x0000005b005b7220 */ /* 0x040fe20000410000 */
[----:B------:R1:W-:Y:S01]  /*9090*/  MUFU.EX2 R64, R6 ;  /* 0x0000000600407308 */ /* 0x0003e20000000800 */
[C---:B------:R-:W-:Y:S02]  /*90a0*/  FMUL.FTZ R94, R0.reuse, R94 ;  /* 0x0000005e005e7220 */ /* 0x040fe40000410000 */
[----:B------:R-:W-:Y:S02]  /*90b0*/  FMUL.FTZ R95, R0, R95 ;  /* 0x0000005f005f7220 */ /* 0x000fe40000410000 */
[C---:B------:R-:W-:Y:S02]  /*90c0*/  FMUL.FTZ R97, R133.reuse, R97 ;  /* 0x0000006185617220 */ /* 0x040fe40000410000 */
[C---:B------:R-:W-:Y:S02]  /*90d0*/  FMUL.FTZ R98, R132.reuse, R98 ;  /* 0x0000006284627220 */ /* 0x040fe40000410000 */
[C---:B------:R-:W-:Y:S01]  /*90e0*/  FMUL.FTZ R99, R132.reuse, R99 ;  /* 0x0000006384637220 */ /* 0x040fe20000410000 */
        /* <DEDUP_REMOVED lines=8> */
[----:B------:R-:W-:Y:S02]  /*9170*/  FMUL.FTZ R106, R0, R106 ;  /* 0x0000006a006a7220 */ /* 0x000fe40000410000 */
[--C-:B-1----:R-:W-:Y:S02]  /*9180*/  FFMA.FTZ R6, R245, c[0x0][0x23c], -R208.reuse ;  /* 0x00008f00f5067a23 */ /* 0x102fe400000108d0 */
[----:B------:R-:W-:Y:S02]  /*9190*/  FFMA.FTZ R245, R24, c[0x0][0x23c], -R5 ;  /* 0x00008f0018f57a23 */ /* 0x000fe40000010805 */
[----:B------:R-:W-:Y:S01]  /*91a0*/  FMUL.FTZ R24, R2, R160 ;  /* 0x000000a002187220 */ /* 0x000fe20000410000 */
[----:B------:R1:W2:Y:S01]  /*91b0*/  MUFU.EX2 R59, R6 ;  /* 0x00000006003b7308 */ /* 0x0002a20000000800 */
[----:B------:R-:W-:Y:S01]  /*91c0*/  MOV R160, R58 ;  /* 0x0000003a00a07202 */ /* 0x000fe20000000f00 */
[C---:B------:R-:W-:Y:S02]  /*91d0*/  FMUL.FTZ R58, R0.reuse, R194 ;  /* 0x000000c2003a7220 */ /* 0x040fe40000410000 */
[----:B------:R-:W-:Y:S02]  /*91e0*/  FMUL.FTZ R107, R0, R107 ;  /* 0x0000006b006b7220 */ /* 0x000fe40000410000 */
[C---:B------:R-:W-:Y:S02]  /*91f0*/  FMUL.FTZ R108, R2.reuse, R108 ;  /* 0x0000006c026c7220 */ /* 0x040fe40000410000 */
[----:B------:R-:W-:Y:S02]  /*9200*/  FMUL.FTZ R109, R2, R109 ;  /* 0x0000006d026d7220 */ /* 0x000fe40000410000 */
[C---:B------:R-:W-:Y:S02]  /*9210*/  FMUL.FTZ R110, R0.reuse, R110 ;  /* 0x0000006e006e7220 */ /* 0x040fe40000410000 */
[----:B------:R-:W-:Y:S02]  /*9220*/  FMUL.FTZ R111, R0, R111 ;  /* 0x0000006f006f7220 */ /* 0x000fe40000410000 */
[C---:B------:R-:W-:Y:S02]  /*9230*/  FMUL.FTZ R112, R133.reuse, R112 ;  /* 0x0000007085707220 */ /* 0x040fe40000410000 */
[C---:B------:R-:W-:Y:S02]  /*9240*/  FMUL.FTZ R113, R133.reuse, R113 ;  /* 0x0000007185717220 */ /* 0x040fe40000410000 */
[C---:B------:R-:W-:Y:S02]  /*9250*/  FMUL.FTZ R114, R132.reuse, R114 ;  /* 0x0000007284727220 */ /* 0x040fe40000410000 */
[----:B------:R-:W-:Y:S02]  /*9260*/  FMUL.FTZ R115, R132, R115 ;  /* 0x0000007384737220 */ /* 0x000fe40000410000 */
[C---:B------:R-:W-:Y:S02]  /*9270*/  FMUL.FTZ R116, R133.reuse, R116 ;  /* 0x0000007485747220 */ /* 0x040fe40000410000 */
[--C-:B-1----:R-:W-:Y:S01]  /*9280*/  FFMA.FTZ R6, R8, c[0x0][0x23c], -R208.reuse ;  /* 0x00008f0008067a23 */ /* 0x102fe200000108d0 */
[----:B--2---:R-:W-:Y:S01]  /*9290*/  MOV R159, R59 ;  /* 0x0000003b009f7202 */ /* 0x004fe20000000f00 */
[----:B------:R-:W-:Y:S01]  /*92a0*/  FMUL.FTZ R8, R2, R144 ;  /* 0x0000009002087220 */ /* 0x000fe20000410000 */
[----:B------:R-:W-:Y:S01]  /*92b0*/  F2FP.PACK_AB R144, R64, R57 ;  /* 0x000000394090723e */ /* 0x000fe200000000ff */
[----:B------:R-:W1:Y:S01]  /*92c0*/  MUFU.EX2 R63, R6 ;  /* 0x00000006003f7308 */ /* 0x000e620000000800 */
[----:B------:R-:W-:Y:S02]  /*92d0*/  FMUL.FTZ R57, R2, R193 ;  /* 0x000000c102397220 */ /* 0x000fe40000410000 */
[----:B------:R-:W-:Y:S02]  /*92e0*/  FMUL.FTZ R117, R133, R117 ;  /* 0x0000007585757220 */ /* 0x000fe40000410000 */
[C---:B------:R-:W-:Y:S02]  /*92f0*/  FMUL.FTZ R118, R132.reuse, R118 ;  /* 0x0000007684767220 */ /* 0x040fe40000410000 */
[----:B------:R-:W-:Y:S02]  /*9300*/  FMUL.FTZ R119, R132, R119 ;  /* 0x0000007784777220 */ /* 0x000fe40000410000 */
[C---:B------:R-:W-:Y:S01]  /*9310*/  FMUL.FTZ R120, R2.reuse, R120 ;  /* 0x0000007802787220 */ /* 0x040fe20000410000 */
[----:B------:R-:W-:Y:S01]  /*9320*/  MUFU.EX2 R193, R237 ;  /* 0x000000ed00c17308 */ /* 0x000fe20000000800 */
[----:B------:R-:W-:Y:S02]  /*9330*/  FMUL.FTZ R121, R2, R121 ;  /* 0x0000007902797220 */ /* 0x000fe40000410000 */
[C---:B------:R-:W-:Y:S02]  /*9340*/  FMUL.FTZ R122, R0.reuse, R122 ;  /* 0x0000007a007a7220 */ /* 0x040fe40000410000 */
[----:B------:R-:W-:Y:S02]  /*9350*/  FMUL.FTZ R123, R0, R123 ;  /* 0x0000007b007b7220 */ /* 0x000fe40000410000 */
[C---:B------:R-:W-:Y:S02]  /*9360*/  FMUL.FTZ R124, R2.reuse, R124 ;  /* 0x0000007c027c7220 */ /* 0x040fe40000410000 */
[----:B------:R-:W-:Y:S02]  /*9370*/  FMUL.FTZ R125, R2, R125 ;  /* 0x0000007d027d7220 */ /* 0x000fe40000410000 */
[C---:B------:R-:W-:Y:S02]  /*9380*/  FMUL.FTZ R126, R0.reuse, R126 ;  /* 0x0000007e007e7220 */ /* 0x040fe40000410000 */
[----:B------:R-:W-:Y:S01]  /*9390*/  FMUL.FTZ R127, R0, R127 ;  /* 0x0000007f007f7220 */ /* 0x000fe20000410000 */
[----:B-1----:R-:W-:Y:S01]  /*93a0*/  F2FP.PACK_AB R145, R63, R59 ;  /* 0x0000003b3f91723e */ /* 0x002fe200000000ff */
[----:B------:R-:W-:Y:S01]  /*93b0*/  FFMA.FTZ R6, R248, c[0x0][0x23c], -R139 ;  /* 0x00008f00f8067a23 */ /* 0x000fe2000001088b */
[----:B------:R-:W-:Y:S01]  /*93c0*/  MOV R173, R63 ;  /* 0x0000003f00ad7202 */ /* 0x000fe20000000f00 */
[----:B------:R-:W-:Y:S02]  /*93d0*/  FFMA.FTZ R248, R29, c[0x0][0x23c], -R5 ;  /* 0x00008f001df87a23 */ /* 0x000fe40000010805 */
[----:B------:R-:W1:Y:S01]  /*93e0*/  MUFU.EX2 R234, R6 ;  /* 0x0000000600ea7308 */ /* 0x000e620000000800 */
[----:B------:R-:W-:Y:S02]  /*93f0*/  FFMA.FTZ R5, R251, c[0x0][0x23c], -R208 ;  /* 0x00008f00fb057a23 */ /* 0x000fe400000108d0 */
[----:B------:R-:W-:Y:S02]  /*9400*/  FFMA.FTZ R251, R10, c[0x0][0x23c], -R4 ;  /* 0x00008f000afb7a23 */ /* 0x000fe40000010804 */
[----:B------:R-:W-:Y:S02]  /*9410*/  FMUL.FTZ R10, R0, R146 ;  /* 0x00000092000a7220 */ /* 0x000fe40000410000 */
[----:B------:R-:W-:Y:S01]  /*9420*/  FMUL.FTZ R29, R2, R169 ;  /* 0x000000a9021d7220 */ /* 0x000fe20000410000 */
[----:B------:R-:W-:Y:S01]  /*9430*/  MOV R169, R43 ;  /* 0x0000002b00a97202 */ /* 0x000fe20000000f00 */
[C---:B------:R-:W-:Y:S01]  /*9440*/  FMUL.FTZ R43, R0.reuse, R179 ;  /* 0x000000b3002b7220 */ /* 0x040fe20000410000 */
[----:B------:R2:W-:Y:S01]  /*9450*/  MUFU.EX2 R229, R5 ;  /* 0x0000000500e57308 */ /* 0x0005e20000000800 */
[C---:B------:R-:W-:Y:S02]  /*9460*/  FMUL.FTZ R59, R0.reuse, R195 ;  /* 0x000000c3003b7220 */ /* 0x040fe40000410000 */
[----:B------:R-:W-:Y:S02]  /*9470*/  FMUL.FTZ R63, R0, R203 ;  /* 0x000000cb003f7220 */ /* 0x000fe40000410000 */
[C---:B------:R-:W-:Y:S02]  /*9480*/  FMUL.FTZ R128, R133.reuse, R128 ;  /* 0x0000008085807220 */ /* 0x040fe40000410000 */
[----:B------:R-:W-:Y:S02]  /*9490*/  FMUL.FTZ R129, R133, R129 ;  /* 0x0000008185817220 */ /* 0x000fe40000410000 */
[C---:B------:R-:W-:Y:S01]  /*94a0*/  FMUL.FTZ R130, R132.reuse, R130 ;  /* 0x0000008284827220 */ /* 0x040fe20000410000 */
[----:B------:R-:W-:Y:S01]  /*94b0*/  MUFU.EX2 R194, R248 ;  /* 0x000000f800c27308 */ /* 0x000fe20000000800 */
[----:B------:R-:W-:Y:S02]  /*94c0*/  FMUL.FTZ R131, R132, R131 ;  /* 0x0000008384837220 */ /* 0x000fe40000410000 */
[--C-:B------:R-:W-:Y:S01]  /*94d0*/  FFMA.FTZ R153, R153, c[0x0][0x23c], -R208.reuse ;  /* 0x00008f0099997a23 */ /* 0x100fe200000108d0 */
[----:B-1----:R-:W-:Y:S01]  /*94e0*/  F2FP.PACK_AB R146, R230, R234 ;  /* 0x000000eae692723e */ /* 0x002fe200000000ff */
[----:B------:R-:W-:Y:S02]  /*94f0*/  FFMA.FTZ R6, R252, c[0x0][0x23c], -R208 ;  /* 0x00008f00fc067a23 */ /* 0x000fe400000108d0 */
[----:B------:R-:W-:Y:S02]  /*9500*/  FFMA.FTZ R252, R15, c[0x0][0x23c], -R4 ;  /* 0x00008f000ffc7a23 */ /* 0x000fe40000010804 */
[C---:B------:R-:W-:Y:S01]  /*9510*/  FMUL.FTZ R4, R133.reuse, R148 ;  /* 0x0000009485047220 */ /* 0x040fe20000410000 */
[----:B------:R-:W1:Y:S01]  /*9520*/  MUFU.EX2 R233, R6 ;  /* 0x0000000600e97308 */ /* 0x000e620000000800 */
[----:B------:R-:W-:Y:S01]  /*9530*/  FMUL.FTZ R15, R0, R155 ;  /* 0x0000009b000f7220 */ /* 0x000fe20000410000 */
[----:B------:R-:W-:Y:S01]  /*9540*/  MOV R155, R35 ;  /* 0x00000023009b7202 */ /* 0x000fe20000000f00 */
[----:B------:R-:W-:Y:S01]  /*9550*/  FMUL.FTZ R35, R132, R175 ;  /* 0x000000af84237220 */ /* 0x000fe20000410000 */
[----:B------:R-:W-:Y:S01]  /*9560*/  MOV R175, R56 ;  /* 0x0000003800af7202 */ /* 0x000fe20000000f00 */
[----:B--2---:R-:W-:Y:S02]  /*9570*/  FMUL.FTZ R5, R133, R149 ;  /* 0x0000009585057220 */ /* 0x004fe40000410000 */
[----:B------:R-:W-:Y:S02]  /*9580*/  FMUL.FTZ R56, R2, R192 ;  /* 0x000000c002387220 */ /* 0x000fe40000410000 */
[--C-:B------:R-:W-:Y:S01]  /*9590*/  FFMA.FTZ R152, R152, c[0x0][0x23c], -R208.reuse ;  /* 0x00008f0098987a23 */ /* 0x100fe200000108d0 */
[----:B------:R-:W-:Y:S01]  /*95a0*/  MUFU.EX2 R200, R153 ;  /* 0x0000009900c87308 */ /* 0x000fe20000000800 */
[--C-:B------:R-:W-:Y:S02]  /*95b0*/  FFMA.FTZ R158, R158, c[0x0][0x23c], -R208.reuse ;  /* 0x00008f009e9e7a23 */ /* 0x100fe400000108d0 */
[--C-:B------:R-:W-:Y:S02]  /*95c0*/  FFMA.FTZ R163, R163, c[0x0][0x23c], -R208.reuse ;  /* 0x00008f00a3a37a23 */ /* 0x100fe400000108d0 */
[--C-:B------:R-:W-:Y:S02]  /*95d0*/  FFMA.FTZ R155, R155, c[0x0][0x23c], -R139.reuse ;  /* 0x00008f009b9b7a23 */ /* 0x100fe4000001088b */
[--C-:B------:R-:W-:Y:S02]  /*95e0*/  FFMA.FTZ R154, R154, c[0x0][0x23c], -R139.reuse ;  /* 0x00008f009a9a7a23 */ /* 0x100fe4000001088b */
[--C-:B------:R-:W-:Y:S01]  /*95f0*/  FFMA.FTZ R156, R156, c[0x0][0x23c], -R139.reuse ;  /* 0x00008f009c9c7a23 */ /* 0x100fe2000001088b */
[----:B------:R-:W-:Y:S01]  /*9600*/  MUFU.EX2 R188, R152 ;  /* 0x0000009800bc7308 */ /* 0x000fe20000000800 */
[--C-:B------:R-:W-:Y:S02]  /*9610*/  FFMA.FTZ R157, R157, c[0x0][0x23c], -R139.reuse ;  /* 0x00008f009d9d7a23 */ /* 0x100fe4000001088b */
[--C-:B------:R-:W-:Y:S01]  /*9620*/  FFMA.FTZ R215, R215, c[0x0][0x23c], -R139.reuse ;  /* 0x00008f00d7d77a23 */ /* 0x100fe2000001088b */
[----:B-1----:R-:W-:Y:S01]  /*9630*/  F2FP.PACK_AB R147, R229, R233 ;  /* 0x000000e9e593723e */ /* 0x002fe200000000ff */
[----:B------:R-:W-:Y:S02]  /*9640*/  FMUL.FTZ R6, R132, R150 ;  /* 0x0000009684067220 */ /* 0x000fe40000410000 */
[----:B------:R-:W-:Y:S01]  /*9650*/  LDSM.16.MT88.4 R148, [R227+0xc000] ;  /* 0x00c00000e394783b */ /* 0x000fe20000004200 */
[--C-:B------:R-:W-:Y:S02]  /*9660*/  FFMA.FTZ R214, R214, c[0x0][0x23c], -R139.reuse ;  /* 0x00008f00d6d67a23 */ /* 0x100fe4000001088b */
[----:B------:R-:W-:Y:S01]  /*9670*/  MUFU.EX2 R203, R154 ;  /* 0x0000009a00cb7308 */ /* 0x000fe20000000800 */
[--C-:B------:R-:W-:Y:S01]  /*9680*/  FFMA.FTZ R213, R213, c[0x0][0x23c], -R139.reuse ;  /* 0x00008f00d5d57a23 */ /* 0x100fe2000001088b */
[-C--:B------:R-:W-:Y:S08]  /*9690*/  HMMA.16816.F32 R4, R140, R20.reuse, R4 ;  /* 0x000000148c04723c */ /* 0x080ff00000001804 */
[C---:B------:R-:W-:Y:S01]  /*96a0*/  HMMA.16816.F32 R8, R144.reuse, R20, R8 ;  /* 0x000000149008723c */ /* 0x040fe20000001808 */
[----:B------:R-:W-:Y:S06]  /*96b0*/  MUFU.EX2 R185, R157 ;  /* 0x0000009d00b97308 */ /* 0x000fec0000000800 */
[C---:B------:R-:W-:Y:S01]  /*96c0*/  FMUL.FTZ R20, R133.reuse, R164 ;  /* 0x000000a485147220 */ /* 0x040fe20000410000 */
[-C--:B------:R-:W-:Y:S03]  /*96d0*/  HMMA.16816.F32 R12, R144, R22.reuse, R12 ;  /* 0x00000016900c723c */ /* 0x080fe6000000180c */
[----:B------:R-:W-:Y:S01]  /*96e0*/  MUFU.EX2 R190, R158 ;  /* 0x0000009e00be7308 */ /* 0x000fe20000000800 */
[C---:B------:R-:W-:Y:S01]  /*96f0*/  FMUL.FTZ R21, R133.reuse, R165 ;  /* 0x000000a585157220 */ /* 0x040fe20000410000 */
[----:B------:R-:W-:Y:S01]  /*9700*/  MOV R165, R64 ;  /* 0x0000004000a57202 */ /* 0x000fe20000000f00 */
[----:B------:R-:W-:Y:S01]  /*9710*/  FMUL.FTZ R64, R133, R204 ;  /* 0x000000cc85407220 */ /* 0x000fe20000410000 */
[----:B------:R-:W-:Y:S01]  /*9720*/  MOV R164, R62 ;  /* 0x0000003e00a47202 */ /* 0x000fe20000000f00 */
[C---:B------:R-:W-:Y:S04]  /*9730*/  HMMA.16816.F32 R16, R140.reuse, R22, R16 ;  /* 0x000000168c10723c */ /* 0x040fe80000001810 */
[----:B------:R-:W-:Y:S01]  /*9740*/  FMUL.FTZ R62, R0, R202 ;  /* 0x000000ca003e7220 */ /* 0x000fe20000410000 */
[----:B------:R-:W-:Y:S02]  /*9750*/  MUFU.EX2 R204, R245 ;  /* 0x000000f500cc7308 */ /* 0x000fe40000000800 */
[C---:B------:R-:W-:Y:S01]  /*9760*/  FMUL.FTZ R22, R132.reuse, R166 ;  /* 0x000000a684167220 */ /* 0x040fe20000410000 */
[----:B------:R-:W-:Y:S01]  /*9770*/  MOV R166, R51 ;  /* 0x0000003300a67202 */ /* 0x000fe20000000f00 */
[C---:B------:R-:W-:Y:S03]  /*9780*/  FMUL.FTZ R23, R132.reuse, R167 ;  /* 0x000000a784177220 */ /* 0x040fe60000410000 */
[----:B------:R-:W-:Y:S01]  /*9790*/  MOV R167, R52 ;  /* 0x0000003400a77202 */ /* 0x000fe20000000f00 */
[----:B------:R-:W-:Y:S01]  /*97a0*/  FMUL.FTZ R51, R132, R191 ;  /* 0x000000bf84337220 */ /* 0x000fe20000410000 */
[----:B------:R-:W1:Y:S01]  /*97b0*/  LDSM.16.MT88.4 R52, [R228+0xc000] ;  /* 0x00c00000e434783b */ /* 0x000e620000004200 */
[----:B------:R-:W-:Y:S01]  /*97c0*/  MUFU.EX2 R192, R235 ;  /* 0x000000eb00c07308 */ /* 0x000fe20000000800 */
[-C--:B------:R-:W-:Y:S03]  /*97d0*/  HMMA.16816.F32 R20, R140, R36.reuse, R20 ;  /* 0x000000248c14723c */ /* 0x080fe60000001814 */
[--C-:B------:R-:W-:Y:S02]  /*97e0*/  FFMA.FTZ R166, R166, c[0x0][0x23c], -R208.reuse ;  /* 0x00008f00a6a67a23 */ /* 0x100fe400000108d0 */
[--C-:B------:R-:W-:Y:S03]  /*97f0*/  FFMA.FTZ R167, R167, c[0x0][0x23c], -R208.reuse ;  /* 0x00008f00a7a77a23 */ /* 0x100fe600000108d0 */
[C---:B------:R-:W-:Y:S01]  /*9800*/  HMMA.16816.F32 R24, R144.reuse, R36, R24 ;  /* 0x000000249018723c */ /* 0x040fe20000001818 */
[----:B------:R-:W-:Y:S06]  /*9810*/  MUFU.EX2 R246, R213 ;  /* 0x000000d500f67308 */ /* 0x000fec0000000800 */
[C---:B------:R-:W-:Y:S01]  /*9820*/  FMUL.FTZ R36, R133.reuse, R180 ;  /* 0x000000b485247220 */ /* 0x040fe20000410000 */
[-C--:B------:R-:W-:Y:S03]  /*9830*/  HMMA.16816.F32 R28, R144, R38.reuse, R28 ;  /* 0x00000026901c723c */ /* 0x080fe6000000181c */
[----:B------:R-:W-:Y:S01]  /*9840*/  MUFU.EX2 R202, R223 ;  /* 0x000000df00ca7308 */ /* 0x000fe20000000800 */
[C---:B------:R-:W-:Y:S01]  /*9850*/  FMUL.FTZ R37, R133.reuse, R181 ;  /* 0x000000b585257220 */ /* 0x040fe20000410000 */
[----:B------:R-:W-:Y:S01]  /*9860*/  MOV R180, R46 ;  /* 0x0000002e00b47202 */ /* 0x000fe20000000f00 */
[----:B------:R-:W-:Y:S02]  /*9870*/  FMUL.FTZ R46, R0, R186 ;  /* 0x000000ba002e7220 */ /* 0x000fe40000410000 */
[C---:B------:R-:W-:Y:S05]  /*9880*/  HMMA.16816.F32 R32, R140.reuse, R38, R32 ;  /* 0x000000268c20723c */ /* 0x040fea0000001820 */
[----:B------:R-:W-:Y:S02]  /*9890*/  MUFU.EX2 R186, R210 ;  /* 0x000000d200ba7308 */ /* 0x000fe40000000800 */
[C---:B------:R-:W-:Y:S02]  /*98a0*/  FMUL.FTZ R38, R132.reuse, R182 ;  /* 0x000000b684267220 */ /* 0x040fe40000410000 */
[----:B------:R-:W-:Y:S03]  /*98b0*/  FMUL.FTZ R39, R132, R183 ;  /* 0x000000b784277220 */ /* 0x000fe60000410000 */
[----:B------:R-:W-:Y:S01]  /*98c0*/  MOV R183, R42 ;  /* 0x0000002a00b77202 */ /* 0x000fe20000000f00 */
[----:B------:R-:W-:Y:S01]  /*98d0*/  FMUL.FTZ R42, R0, R178 ;  /* 0x000000b2002a7220 */ /* 0x000fe20000410000 */
[----:B------:R-:W-:Y:S01]  /*98e0*/  MOV R178, R44 ;  /* 0x0000002c00b27202 */ /* 0x000fe20000000f00 */
[----:B------:R-:W-:Y:S01]  /*98f0*/  FMUL.FTZ R44, R2, R184 ;  /* 0x000000b8022c7220 */ /* 0x000fe20000410000 */
[-C--:B-1----:R-:W-:Y:S01]  /*9900*/  HMMA.16816.F32 R36, R140, R52.reuse, R36 ;  /* 0x000000348c24723c */ /* 0x082fe20000001824 */
[----:B------:R-:W-:Y:S07]  /*9910*/  MUFU.EX2 R182, R217 ;  /* 0x000000d900b67308 */ /* 0x000fee0000000800 */
[C---:B------:R-:W-:Y:S03]  /*9920*/  HMMA.16816.F32 R40, R144.reuse, R52, R40 ;  /* 0x000000349028723c */ /* 0x040fe60000001828 */
[----:B------:R-:W-:Y:S04]  /*9930*/  MUFU.EX2 R181, R209 ;  /* 0x000000d100b57308 */ /* 0x000fe80000000800 */
[C---:B------:R-:W-:Y:S01]  /*9940*/  FMUL.FTZ R52, R133.reuse, R196 ;  /* 0x000000c485347220 */ /* 0x040fe20000410000 */
[-C--:B------:R-:W-:Y:S04]  /*9950*/  HMMA.16816.F32 R44, R144, R54.reuse, R44 ;  /* 0x00000036902c723c */ /* 0x080fe8000000182c */
[----:B------:R-:W-:Y:S01]  /*9960*/  FMUL.FTZ R53, R133, R197 ;  /* 0x000000c585357220 */ /* 0x000fe20000410000 */
[----:B------:R-:W1:Y:S03]  /*9970*/  MUFU.EX2 R196, R218 ;  /* 0x000000da00c47308 */ /* 0x000e660000000800 */
[C---:B------:R-:W-:Y:S07]  /*9980*/  HMMA.16816.F32 R48, R140.reuse, R54, R48 ;  /* 0x000000368c30723c */ /* 0x040fee0000001830 */
[C---:B------:R-:W-:Y:S01]  /*9990*/  FMUL.FTZ R54, R132.reuse, R198 ;  /* 0x000000c684367220 */ /* 0x040fe20000410000 */
[----:B------:R-:W-:Y:S01]  /*99a0*/  MUFU.EX2 R184, R163 ;  /* 0x000000a300b87308 */ /* 0x000fe20000000800 */
[----:B------:R-:W-:Y:S07]  /*99b0*/  FMUL.FTZ R55, R132, R199 ;  /* 0x000000c784377220 */ /* 0x000fee0000410000 */
[-C--:B------:R-:W-:Y:S02]  /*99c0*/  HMMA.16816.F32 R52, R140, R148.reuse, R52 ;  /* 0x000000948c34723c */ /* 0x080fe40000001834 */
[----:B------:R2:W-:Y:S06]  /*99d0*/  MUFU.EX2 R199, R155 ;  /* 0x0000009b00c77308 */ /* 0x0005ec0000000800 */
[C---:B------:R-:W-:Y:S04]  /*99e0*/  HMMA.16816.F32 R56, R144.reuse, R148, R56 ;  /* 0x000000949038723c */ /* 0x040fe80000001838 */
[----:B------:R-:W-:Y:S04]  /*99f0*/  MUFU.EX2 R197, R236 ;  /* 0x000000ec00c57308 */ /* 0x000fe80000000800 */
[-C--:B------:R-:W-:Y:S06]  /*9a00*/  HMMA.16816.F32 R60, R144, R150.reuse, R60 ;  /* 0x00000096903c723c */ /* 0x080fec000000183c */
[----:B------:R-:W-:Y:S02]  /*9a10*/  MUFU.EX2 R198, R251 ;  /* 0x000000fb00c67308 */ /* 0x000fe40000000800 */
[C---:B------:R-:W-:Y:S01]  /*9a20*/  HMMA.16816.F32 R64, R140.reuse, R150, R64 ;  /* 0x000000968c40723c */ /* 0x040fe20000001840 */
[----:B------:R-:W3:Y:S07]  /*9a30*/  LDSM.16.MT88.4 R148, [R225+0xe000] ;  /* 0x00e00000e194783b */ /* 0x000eee0000004200 */
[----:B------:R-:W-:Y:S01]  /*9a40*/  MUFU.EX2 R251, R215 ;  /* 0x000000d700fb7308 */ /* 0x000fe20000000800 */
[----:B--2---:R-:W-:Y:S09]  /*9a50*/  LDSM.16.MT88.4 R152, [R226+0xd000] ;  /* 0x00d00000e298783b */ /* 0x004ff20000004200 */
[----:B------:R-:W-:Y:S10]  /*9a60*/  MUFU.EX2 R195, R244 ;  /* 0x000000f400c37308 */ /* 0x000ff40000000800 */
[----:B------:R-:W-:Y:S10]  /*9a70*/  MUFU.EX2 R252, R252 ;  /* 0x000000fc00fc7308 */ /* 0x000ff40000000800 */
[----:B------:R-:W-:Y:S01]  /*9a80*/  MUFU.EX2 R248, R166 ;  /* 0x000000a600f87308 */ /* 0x000fe20000000800 */
[-C--:B---3--:R-:W-:Y:S09]  /*9a90*/  HMMA.16816.F32 R68, R140, R148.reuse, R68 ;  /* 0x000000948c44723c */ /* 0x088ff20000001844 */
[----:B------:R-:W-:Y:S01]  /*9aa0*/  MUFU.EX2 R247, R167 ;  /* 0x000000a700f77308 */ /* 0x000fe20000000800 */
[C---:B------:R-:W-:Y:S08]  /*9ab0*/  HMMA.16816.F32 R72, R144.reuse, R148, R72 ;  /* 0x000000949048723c */ /* 0x040ff00000001848 */
[-C--:B------:R-:W-:Y:S08]  /*9ac0*/  HMMA.16816.F32 R76, R144, R150.reuse, R76 ;  /* 0x00000096904c723c */ /* 0x080ff0000000184c */
[C---:B------:R-:W-:Y:S01]  /*9ad0*/  HMMA.16816.F32 R80, R140.reuse, R150, R80 ;  /* 0x000000968c50723c */ /* 0x040fe20000001850 */
[----:B------:R-:W2:Y:S07]  /*9ae0*/  LDSM.16.MT88.4 R148, [R226+0xe000] ;  /* 0x00e00000e294783b */ /* 0x000eae0000004200 */
[-C--:B--2---:R-:W-:Y:S08]  /*9af0*/  HMMA.16816.F32 R84, R140, R148.reuse, R84 ;  /* 0x000000948c54723c */ /* 0x084ff00000001854 */
        /* <DEDUP_REMOVED lines=10> */
[C---:B------:R-:W-:Y:S07]  /*9ba0*/  HMMA.16816.F32 R120, R144.reuse, R148, R120 ;  /* 0x000000949078723c */ /* 0x040fee0000001878 */
[--C-:B------:R-:W-:Y:S01]  /*9bb0*/  FFMA.FTZ R148, R169, c[0x0][0x23c], -R139.reuse ;  /* 0x00008f00a9947a23 */ /* 0x100fe2000001088b */
[-C--:B------:R-:W-:Y:S03]  /*9bc0*/  HMMA.16816.F32 R124, R144, R150.reuse, R124 ;  /* 0x00000096907c723c */ /* 0x080fe6000000187c */
[----:B------:R2:W-:Y:S05]  /*9bd0*/  MUFU.EX2 R169, R148 ;  /* 0x0000009400a97308 */ /* 0x0005ea0000000800 */
[----:B------:R-:W-:Y:S01]  /*9be0*/  HMMA.16816.F32 R128, R140, R150, R128 ;  /* 0x000000968c80723c */ /* 0x000fe20000001880 */
[----:B------:R-:W3:Y:S06]  /*9bf0*/  LDL.LU R141, [R1+0x20] ;  /* 0x00002000018d7983 */ /* 0x000eec0000300800 */
[--C-:B------:R-:W-:Y:S01]  /*9c00*/  FFMA.FTZ R140, R180, c[0x0][0x23c], -R208.reuse ;  /* 0x00008f00b48c7a23 */ /* 0x100fe200000108d0 */
[----:B------:R-:W-:Y:S04]  /*9c10*/  MOV R180, R161 ;  /* 0x000000a100b47202 */ /* 0x000fe80000000f00 */
[----:B-1----:R-:W-:Y:S02]  /*9c20*/  F2FP.PACK_AB R142, R182, R196 ;  /* 0x000000c4b68e723e */ /* 0x002fe400000000ff */
[----:B------:R-:W-:Y:S01]  /*9c30*/  F2FP.PACK_AB R143, R181, R186 ;  /* 0x000000bab58f723e */ /* 0x000fe200000000ff */
[--C-:B--2---:R-:W-:Y:S01]  /*9c40*/  FFMA.FTZ R148, R178, c[0x0][0x23c], -R139.reuse ;  /* 0x00008f00b2947a23 */ /* 0x104fe2000001088b */
[----:B------:R-:W-:Y:S02]  /*9c50*/  MOV R178, R160 ;  /* 0x000000a000b27202 */ /* 0x000fe40000000f00 */
[----:B------:R-:W2:Y:S01]  /*9c60*/  LDL.LU R160, [R1+0x28] ;  /* 0x0000280001a07983 */ /* 0x000ea20000300800 */
[----:B------:R1:W-:Y:S03]  /*9c70*/  MUFU.EX2 R187, R148 ;  /* 0x0000009400bb7308 */ /* 0x0003e60000000800 */
[----:B------:R-:W4:Y:S01]  /*9c80*/  LDL.LU R161, [R1+0x24] ;  /* 0x0000240001a17983 */ /* 0x000f220000300800 */
[--C-:B-1----:R-:W-:Y:S06]  /*9c90*/  FFMA.FTZ R148, R177, c[0x0][0x23c], -R208.reuse ;  /* 0x00008f00b1947a23 */ /* 0x102fec00000108d0 */
[----:B------:R1:W-:Y:S02]  /*9ca0*/  MUFU.EX2 R220, R148 ;  /* 0x0000009400dc7308 */ /* 0x0003e40000000800 */
[--C-:B-1----:R-:W-:Y:S01]  /*9cb0*/  FFMA.FTZ R148, R183, c[0x0][0x23c], -R208.reuse ;  /* 0x00008f00b7947a23 */ /* 0x102fe200000108d0 */
[----:B------:R-:W-:Y:S07]  /*9cc0*/  MOV R183, R224 ;  /* 0x000000e000b77202 */ /* 0x000fee0000000f00 */
[----:B------:R1:W-:Y:S01]  /*9cd0*/  MUFU.EX2 R224, R148 ;  /* 0x0000009400e07308 */ /* 0x0003e20000000800 */
[--C-:B------:R-:W-:Y:S09]  /*9ce0*/  FFMA.FTZ R144, R183, c[0x0][0x23c], -R139.reuse ;  /* 0x00008f00b7907a23 */ /* 0x100ff2000001088b */
[----:B------:R1:W-:Y:S10]  /*9cf0*/  MUFU.EX2 R179, R144 ;  /* 0x0000009000b37308 */ /* 0x0003f40000000800 */
[----:B------:R1:W-:Y:S02]  /*9d00*/  MUFU.EX2 R183, R140 ;  /* 0x0000008c00b77308 */ /* 0x0003e40000000800 */
[--C-:B-1----:R-:W-:Y:S02]  /*9d10*/  FFMA.FTZ R148, R176, c[0x0][0x23c], -R139.reuse ;  /* 0x00008f00b0947a23 */ /* 0x102fe4000001088b */
[----:B------:R-:W-:Y:S06]  /*9d20*/  FFMA.FTZ R139, R212, c[0x0][0x23c], -R139 ;  /* 0x00008f00d48b7a23 */ /* 0x000fec000001088b */
[----:B------:R1:W1:Y:S01]  /*9d30*/  MUFU.EX2 R176, R148 ;  /* 0x0000009400b07308 */ /* 0x0002620000000800 */
[----:B------:R-:W3:Y:S09]  /*9d40*/  LDSM.16.MT88.4 R144, [R225+0xc800] ;  /* 0x00c80000e190783b */ /* 0x000ef20000004200 */
[----:B------:R-:W-:Y:S01]  /*9d50*/  MUFU.EX2 R212, R156 ;  /* 0x0000009c00d47308 */ /* 0x000fe20000000800 */
[--C-:B------:R-:W-:Y:S01]  /*9d60*/  FFMA.FTZ R140, R175, c[0x0][0x23c], -R208.reuse ;  /* 0x00008f00af8c7a23 */ /* 0x100fe200000108d0 */
[----:B------:R-:W-:Y:S01]  /*9d70*/  MOV R175, R168 ;  /* 0x000000a800af7202 */ /* 0x000fe20000000f00 */
[--C-:B------:R-:W-:Y:S02]  /*9d80*/  FFMA.FTZ R168, R135, c[0x0][0x23c], -R208.reuse ;  /* 0x00008f0087a87a23 */ /* 0x100fe400000108d0 */
[----:B------:R-:W-:Y:S05]  /*9d90*/  FFMA.FTZ R208, R134, c[0x0][0x23c], -R208 ;  /* 0x00008f0086d07a23 */ /* 0x000fea00000108d0 */
[----:B------:R1:W1:Y:S02]  /*9da0*/  MUFU.EX2 R177, R140 ;  /* 0x0000008c00b17308 */ /* 0x0002640000000800 */
[----:B-1----:R-:W1:Y:S01]  /*9db0*/  LDSM.16.MT88.4 R148, [R226+0xc800] ;  /* 0x00c80000e294783b */ /* 0x002e620000004200 */
[----:B------:R-:W-:Y:S07]  /*9dc0*/  F2FP.PACK_AB R134, R179, R176 ;  /* 0x000000b0b386723e */ /* 0x000fee00000000ff */
[----:B------:R1:W-:Y:S10]  /*9dd0*/  MUFU.EX2 R223, R208 ;  /* 0x000000d000df7308 */ /* 0x0003f40000000800 */
[----:B------:R-:W-:Y:S01]  /*9de0*/  MUFU.EX2 R245, R139 ;  /* 0x0000008b00f57308 */ /* 0x000fe20000000800 */
[----:B------:R-:W-:Y:S02]  /*9df0*/  F2FP.PACK_AB R140, R219, R170 ;  /* 0x000000aadb8c723e */ /* 0x000fe400000000ff */
[----:B------:R-:W-:Y:S07]  /*9e00*/  F2FP.PACK_AB R135, R177, R183 ;  /* 0x000000b7b187723e */ /* 0x000fee00000000ff */
[----:B------:R1:W-:Y:S02]  /*9e10*/  MUFU.EX2 R244, R168 ;  /* 0x000000a800f47308 */ /* 0x0003e40000000800 */
[----:B-1----:R-:W-:Y:S01]  /*9e20*/  LDSM.16.MT88.4 R208, [R225+0xf800] ;  /* 0x00f80000e1d0783b */ /* 0x002fe20000004200 */
[----:B------:R-:W-:Y:S01]  /*9e30*/  MOV R168, R189 ;  /* 0x000000bd00a87202 */ /* 0x000fe20000000f00 */
[----:B---3--:R-:W-:Y:S01]  /*9e40*/  FFMA.FTZ R162, R133, R141, R162 ;  /* 0x0000008d85a27223 */ /* 0x008fe200000100a2 */
[----:B------:R-:W-:Y:S02]  /*9e50*/  F2FP.PACK_AB R141, R171, R216 ;  /* 0x000000d8ab8d723e */ /* 0x000fe400000000ff */
[----:B------:R-:W-:Y:S05]  /*9e60*/  F2FP.PACK_AB R133, R224, R220 ;  /* 0x000000dce085723e */ /* 0x000fea00000000ff */
[-C--:B------:R-:W-:Y:S03]  /*9e70*/  HMMA.16816.F32 R4, R140, R144.reuse, R4 ;  /* 0x000000908c04723c */ /* 0x080fe60000001804 */
[----:B--2---:R-:W-:Y:S01]  /*9e80*/  FFMA.FTZ R160, R132, R160, R178 ;  /* 0x000000a084a07223 */ /* 0x004fe200000100b2 */
[----:B------:R-:W-:Y:S01]  /*9e90*/  F2FP.PACK_AB R132, R187, R169 ;  /* 0x000000a9bb84723e */ /* 0x000fe200000000ff */
[----:B------:R-:W-:Y:S01]  /*9ea0*/  MUFU.EX2 R178, R249 ;  /* 0x000000f900b27308 */ /* 0x000fe20000000800 */
[----:B----4-:R-:W-:Y:S02]  /*9eb0*/  FFMA.FTZ R161, R2, R161, R180 ;  /* 0x000000a102a17223 */ /* 0x010fe400000100b4 */
[----:B------:R-:W2:Y:S01]  /*9ec0*/  LDL.LU R2, [R1+0x2c] ;  /* 0x00002c0001027983 */ /* 0x000ea20000300800 */
[----:B------:R-:W-:Y:S02]  /*9ed0*/  FADD.FTZ R160, R174, R160 ;  /* 0x000000a0aea07221 */ /* 0x000fe40000010000 */
[C---:B------:R-:W-:Y:S04]  /*9ee0*/  HMMA.16816.F32 R8, R132.reuse, R144, R8 ;  /* 0x000000908408723c */ /* 0x040fe80000001808 */
[----:B------:R-:W-:Y:S01]  /*9ef0*/  FADD.FTZ R165, R165, R161 ;  /* 0x000000a1a5a57221 */ /* 0x000fe20000010000 */
[----:B------:R1:W-:Y:S03]  /*9f00*/  MUFU.EX2 R180, R238 ;  /* 0x000000ee00b47308 */ /* 0x0003e60000000800 */
[-C--:B------:R-:W-:Y:S07]  /*9f10*/  HMMA.16816.F32 R12, R132, R146.reuse, R12 ;  /* 0x00000092840c723c */ /* 0x080fee000000180c */
[----:B------:R3:W4:Y:S01]  /*9f20*/  MUFU.EX2 R249, R214 ;  /* 0x000000d600f97308 */ /* 0x0007220000000800 */
[C---:B------:R-:W-:Y:S01]  /*9f30*/  HMMA.16816.F32 R16, R140.reuse, R146, R16 ;  /* 0x000000928c10723c */ /* 0x040fe20000001810 */
[----:B------:R-:W3:Y:S07]  /*9f40*/  LDSM.16.MT88.4 R144, [R228+0xc800] ;  /* 0x00c80000e490783b */ /* 0x000eee0000004200 */
[-C--:B------:R-:W-:Y:S01]  /*9f50*/  HMMA.16816.F32 R20, R140, R148.reuse, R20 ;  /* 0x000000948c14723c */ /* 0x080fe20000001814 */
[----:B-1----:R1:W5:Y:S07]  /*9f60*/  LDL.LU R238, [R1+0x9c] ;  /* 0x00009c0001ee7983 */ /* 0x00236e0000300800 */
[C---:B------:R-:W-:Y:S01]  /*9f70*/  HMMA.16816.F32 R24, R132.reuse, R148, R24 ;  /* 0x000000948418723c */ /* 0x040fe20000001818 */
[----:B------:R1:W5:Y:S04]  /*9f80*/  LDL.LU R237, [R1+0x98] ;  /* 0x0000980001ed7983 */ /* 0x0003680000300800 */
[----:B------:R1:W5:Y:S03]  /*9f90*/  LDL.LU R236, [R1+0x94] ;  /* 0x0000940001ec7983 */ /* 0x0003660000300800 */
[-C--:B------:R-:W-:Y:S01]  /*9fa0*/  HMMA.16816.F32 R28, R132, R150.reuse, R28 ;  /* 0x00000096841c723c */ /* 0x080fe2000000181c */
[----:B------:R1:W5:Y:S07]  /*9fb0*/  LDL.LU R235, [R1+0x90] ;  /* 0x0000900001eb7983 */ /* 0x00036e0000300800 */
[C---:B------:R-:W-:Y:S01]  /*9fc0*/  HMMA.16816.F32 R32, R140.reuse, R150, R32 ;  /* 0x000000968c20723c */ /* 0x040fe20000001820 */
[----:B------:R-:W1:Y:S07]  /*9fd0*/  LDSM.16.MT88.4 R148, [R227+0xc800] ;  /* 0x00c80000e394783b */ /* 0x000e6e0000004200 */
[-C--:B---3--:R-:W-:Y:S08]  /*9fe0*/  HMMA.16816.F32 R36, R140, R144.reuse, R36 ;  /* 0x000000908c24723c */ /* 0x088ff00000001824 */
[C---:B------:R-:W-:Y:S08]  /*9ff0*/  HMMA.16816.F32 R40, R132.reuse, R144, R40 ;  /* 0x000000908428723c */ /* 0x040ff00000001828 */
[-C--:B------:R-:W-:Y:S08]  /*a000*/  HMMA.16816.F32 R44, R132, R146.reuse, R44 ;  /* 0x00000092842c723c */ /* 0x080ff0000000182c */
[C---:B------:R-:W-:Y:S01]  /*a010*/  HMMA.16816.F32 R48, R140.reuse, R146, R48 ;  /* 0x000000928c30723c */ /* 0x040fe20000001830 */
[----:B------:R-:W3:Y:S07]  /*a020*/  LDSM.16.MT88.4 R144, [R225+0xe800] ;  /* 0x00e80000e190783b */ /* 0x000eee0000004200 */
[-C--:B-1----:R-:W-:Y:S08]  /*a030*/  HMMA.16816.F32 R52, R140, R148.reuse, R52 ;  /* 0x000000948c34723c */ /* 0x082ff00000001834 */
[C---:B------:R-:W-:Y:S08]  /*a040*/  HMMA.16816.F32 R56, R132.reuse, R148, R56 ;  /* 0x000000948438723c */ /* 0x040ff00000001838 */
[-C--:B------:R-:W-:Y:S08]  /*a050*/  HMMA.16816.F32 R60, R132, R150.reuse, R60 ;  /* 0x00000096843c723c */ /* 0x080ff0000000183c */
        /* <DEDUP_REMOVED lines=19> */
[-C--:B------:R-:W-:Y:S07]  /*a190*/  HMMA.16816.F32 R124, R132, R150.reuse, R124 ;  /* 0x00000096847c723c */ /* 0x080fee000000187c */
[----:B------:R-:W-:Y:S01]  /*a1a0*/  F2FP.PACK_AB R134, R204, R206 ;  /* 0x000000cecc86723e */ /* 0x000fe200000000ff */
[----:B------:R-:W-:Y:S01]  /*a1b0*/  HMMA.16816.F32 R128, R140, R150, R128 ;  /* 0x000000968c80723c */ /* 0x000fe20000001880 */
[----:B------:R-:W-:Y:S03]  /*a1c0*/  LDSM.16.MT88.4 R148, [R227+0xd000] ;  /* 0x00d00000e394783b */ /* 0x000fe60000004200 */
[----:B------:R-:W-:Y:S02]  /*a1d0*/  F2FP.PACK_AB R135, R189, R205 ;  /* 0x000000cdbd87723e */ /* 0x000fe400000000ff */
[----:B------:R-:W-:Y:S02]  /*a1e0*/  F2FP.PACK_AB R132, R201, R194 ;  /* 0x000000c2c984723e */ /* 0x000fe400000000ff */
[----:B------:R-:W-:Y:S04]  /*a1f0*/  F2FP.PACK_AB R133, R202, R195 ;  /* 0x000000c3ca85723e */ /* 0x000fe800000000ff */
[----:B------:R-:W-:Y:S02]  /*a200*/  F2FP.PACK_AB R141, R188, R200 ;  /* 0x000000c8bc8d723e */ /* 0x000fe400000000ff */
[----:B------:R-:W-:Y:S01]  /*a210*/  F2FP.PACK_AB R142, R185, R212 ;  /* 0x000000d4b98e723e */ /* 0x000fe200000000ff */
[-C--:B---3--:R-:W-:Y:S05]  /*a220*/  HMMA.16816.F32 R4, R132, R144.reuse, R4 ;  /* 0x000000908404723c */ /* 0x088fea0000001804 */
[----:B------:R-:W-:Y:S02]  /*a230*/  F2FP.PACK_AB R143, R184, R190 ;  /* 0x000000beb88f723e */ /* 0x000fe400000000ff */
[----:B------:R-:W-:Y:S07]  /*a240*/  F2FP.PACK_AB R140, R203, R199 ;  /* 0x000000c7cb8c723e */ /* 0x000fee00000000ff */
[C---:B------:R-:W-:Y:S08]  /*a250*/  HMMA.16816.F32 R8, R140.reuse, R144, R8 ;  /* 0x000000908c08723c */ /* 0x040ff00000001808 */
[-C--:B------:R-:W-:Y:S08]  /*a260*/  HMMA.16816.F32 R12, R140, R146.reuse, R12 ;  /* 0x000000928c0c723c */ /* 0x080ff0000000180c */
[C---:B------:R-:W-:Y:S01]  /*a270*/  HMMA.16816.F32 R16, R132.reuse, R146, R16 ;  /* 0x000000928410723c */ /* 0x040fe20000001810 */
[----:B------:R-:W-:Y:S07]  /*a280*/  LDSM.16.MT88.4 R144, [R225+0xf000] ;  /* 0x00f00000e190783b */ /* 0x000fee0000004200 */
[-C--:B------:R-:W-:Y:S04]  /*a290*/  HMMA.16816.F32 R20, R132, R152.reuse, R20 ;  /* 0x000000988414723c */ /* 0x080fe80000001814 */
[----:B--2---:R-:W-:Y:S02]  /*a2a0*/  FFMA.FTZ R0, R0, R2, R159 ;  /* 0x0000000200007223 */ /* 0x004fe4000001009f */
[----:B------:R-:W1:Y:S01]  /*a2b0*/  LDSM.16.MT88.4 R156, [R228+0xd000] ;  /* 0x00d00000e49c783b */ /* 0x000e620000004200 */
[----:B------:R-:W-:Y:S01]  /*a2c0*/  FADD.FTZ R2, R175, R162 ;  /* 0x000000a2af027221 */ /* 0x000fe20000010000 */
[C---:B------:R-:W-:Y:S04]  /*a2d0*/  HMMA.16816.F32 R24, R140.reuse, R152, R24 ;  /* 0x000000988c18723c */ /* 0x040fe80000001818 */
[----:B------:R-:W-:Y:S02]  /*a2e0*/  FADD.FTZ R0, R173, R0 ;  /* 0x00000000ad007221 */ /* 0x000fe40000010000 */
[----:B------:R-:W-:Y:S02]  /*a2f0*/  FADD.FTZ R164, R164, R2 ;  /* 0x00000002a4a47221 */ /* 0x000fe40000010000 */
[-C--:B------:R-:W-:Y:S04]  /*a300*/  HMMA.16816.F32 R28, R140, R154.reuse, R28 ;  /* 0x0000009a8c1c723c */ /* 0x080fe8000000181c */
[----:B------:R-:W-:Y:S02]  /*a310*/  FADD.FTZ R2, R172, R160 ;  /* 0x000000a0ac027221 */ /* 0x000fe40000010000 */
[----:B------:R-:W-:Y:S01]  /*a320*/  LDSM.16.MT88.4 R160, [R225+0xd800] ;  /* 0x00d80000e1a0783b */ /* 0x000fe20000004200 */
[----:B------:R-:W-:Y:S01]  /*a330*/  FADD.FTZ R0, R233, R0 ;  /* 0x00000000e9007221 */ /* 0x000fe20000010000 */
[C---:B------:R-:W-:Y:S04]  /*a340*/  HMMA.16816.F32 R32, R132.reuse, R154, R32 ;  /* 0x0000009a8420723c */ /* 0x040fe80000001820 */
[----:B------:R-:W-:Y:S02]  /*a350*/  FADD.FTZ R139, R232, R164 ;  /* 0x000000a4e88b7221 */ /* 0x000fe40000010000 */
[----:B------:R-:W2:Y:S08]  /*a360*/  LDSM.16.MT88.4 R152, [R226+0xf000] ;  /* 0x00f00000e298783b */ /* 0x000eb00000004200 */
[----:B------:R-:W-:Y:S01]  /*a370*/  LDSM.16.MT88.4 R172, [R226+0xd800] ;  /* 0x00d80000e2ac783b */ /* 0x000fe20000004200 */
[-C--:B-1----:R-:W-:Y:S08]  /*a380*/  HMMA.16816.F32 R36, R132, R156.reuse, R36 ;  /* 0x0000009c8424723c */ /* 0x082ff00000001824 */
        /* <DEDUP_REMOVED lines=8> */
[----:B------:R-:W3:Y:S07]  /*a410*/  LDSM.16.MT88.4 R148, [R227+0xf000] ;  /* 0x00f00000e394783b */ /* 0x000eee0000004200 */
[-C--:B------:R-:W-:Y:S08]  /*a420*/  HMMA.16816.F32 R68, R132, R144.reuse, R68 ;  /* 0x000000908444723c */ /* 0x080ff00000001844 */
[C---:B------:R-:W-:Y:S07]  /*a430*/  HMMA.16816.F32 R72, R140.reuse, R144, R72 ;  /* 0x000000908c48723c */ /* 0x040fee0000001848 */
[----:B------:R-:W-:Y:S01]  /*a440*/  FADD.FTZ R145, R234, R165 ;  /* 0x000000a5ea917221 */ /* 0x000fe20000010000 */
[-C--:B------:R-:W-:Y:S01]  /*a450*/  HMMA.16816.F32 R76, R140, R146.reuse, R76 ;  /* 0x000000928c4c723c */ /* 0x080fe2000000184c */
[----:B------:R1:W5:Y:S03]  /*a460*/  LDL.LU R234, [R1+0x8c] ;  /* 0x00008c0001ea7983 */ /* 0x0003660000300800 */
[----:B------:R-:W-:Y:S01]  /*a470*/  FADD.FTZ R144, R231, R2 ;  /* 0x00000002e7907221 */ /* 0x000fe20000010000 */
[----:B------:R1:W5:Y:S01]  /*a480*/  LDL.LU R233, [R1+0x88] ;  /* 0x0000880001e97983 */ /* 0x0003620000300800 */
[----:B------:R-:W-:Y:S02]  /*a490*/  FADD.FTZ R145, R230, R145 ;  /* 0x00000091e6917221 */ /* 0x000fe40000010000 */
[C---:B------:R-:W-:Y:S01]  /*a4a0*/  HMMA.16816.F32 R80, R132.reuse, R146, R80 ;  /* 0x000000928450723c */ /* 0x040fe20000001850 */
[----:B------:R1:W5:Y:S03]  /*a4b0*/  LDL.LU R232, [R1+0x84] ;  /* 0x0000840001e87983 */ /* 0x0003660000300800 */
[----:B------:R-:W-:Y:S01]  /*a4c0*/  FADD.FTZ R2, R229, R0 ;  /* 0x00000000e5027221 */ /* 0x000fe20000010000 */
[----:B------:R1:W5:Y:S01]  /*a4d0*/  LDL.LU R231, [R1+0x80] ;  /* 0x0000800001e77983 */ /* 0x0003620000300800 */
[----:B------:R-:W-:Y:S01]  /*a4e0*/  FADD.FTZ R0, R170, R139 ;  /* 0x0000008baa007221 */ /* 0x000fe20000010000 */
[----:B------:R-:W-:Y:S01]  /*a4f0*/  MOV R147, R190 ;  /* 0x000000be00937202 */ /* 0x000fe20000000f00 */
[-C--:B--2---:R-:W-:Y:S01]  /*a500*/  HMMA.16816.F32 R84, R132, R152.reuse, R84 ;  /* 0x000000988454723c */ /* 0x084fe20000001854 */
[----:B------:R2:W5:Y:S03]  /*a510*/  LDL.LU R230, [R1+0x7c] ;  /* 0x00007c0001e67983 */ /* 0x0005660000300800 */
[----:B------:R-:W-:Y:S01]  /*a520*/  FADD.FTZ R139, R216, R144 ;  /* 0x00000090d88b7221 */ /* 0x000fe20000010000 */
[----:B------:R2:W5:Y:S01]  /*a530*/  LDL.LU R229, [R1+0x78] ;  /* 0x0000780001e57983 */ /* 0x0005620000300800 */
[----:B------:R-:W-:Y:S01]  /*a540*/  MOV R170, R188 ;  /* 0x000000bc00aa7202 */ /* 0x000fe20000000f00 */
[----:B------:R-:W-:Y:S01]  /*a550*/  FADD.FTZ R222, R219, R0 ;  /* 0x00000000dbde7221 */ /* 0x000fe20000010000 */
[C---:B------:R-:W-:Y:S01]  /*a560*/  HMMA.16816.F32 R88, R140.reuse, R152, R88 ;  /* 0x000000988c58723c */ /* 0x040fe20000001858 */
[----:B------:R-:W2:Y:S03]  /*a570*/  LDSM.16.MT88.4 R188, [R228+0xd800] ;  /* 0x00d80000e4bc783b */ /* 0x000ea60000004200 */
[----:B------:R-:W-:Y:S01]  /*a580*/  MOV R0, R204 ;  /* 0x000000cc00007202 */ /* 0x000fe20000000f00 */
[----:B------:R-:W-:Y:S01]  /*a590*/  FADD.FTZ R221, R169, R145 ;  /* 0x00000091a9dd7221 */ /* 0x000fe20000010000 */
[----:B------:R-:W-:Y:S01]  /*a5a0*/  MOV R169, R206 ;  /* 0x000000ce00a97202 */ /* 0x000fe20000000f00 */
[----:B------:R-:W-:Y:S01]  /*a5b0*/  FADD.FTZ R139, R171, R139 ;  /* 0x0000008bab8b7221 */ /* 0x000fe20000010000 */
[-C--:B------:R-:W-:Y:S01]  /*a5c0*/  HMMA.16816.F32 R92, R140, R154.reuse, R92 ;  /* 0x0000009a8c5c723c */ /* 0x080fe2000000185c */
[----:B------:R-:W-:Y:S03]  /*a5d0*/  LDSM.16.MT88.4 R216, [R228+0xf800] ;  /* 0x00f80000e4d8783b */ /* 0x000fe60000004200 */
[----:B------:R-:W-:Y:S01]  /*a5e0*/  MOV R171, R212 ;  /* 0x000000d400ab7202 */ /* 0x000fe20000000f00 */
[----:B------:R-:W-:Y:S01]  /*a5f0*/  FADD.FTZ R220, R220, R2 ;  /* 0x00000002dcdc7221 */ /* 0x000fe20000010000 */
[----:B------:R-:W-:Y:S02]  /*a600*/  MOV R2, R205 ;  /* 0x000000cd00027202 */ /* 0x000fe40000000f00 */
[C---:B------:R-:W-:Y:S01]  /*a610*/  HMMA.16816.F32 R96, R132.reuse, R154, R96 ;  /* 0x0000009a8460723c */ /* 0x040fe20000001860 */
[----:B------:R-:W2:Y:S07]  /*a620*/  LDSM.16.MT88.4 R204, [R227+0xd800] ;  /* 0x00d80000e3cc783b */ /* 0x000eae0000004200 */
[-C--:B-1----:R-:W-:Y:S01]  /*a630*/  HMMA.16816.F32 R100, R132, R156.reuse, R100 ;  /* 0x0000009c8464723c */ /* 0x082fe20000001864 */
[----:B------:R-:W1:Y:S07]  /*a640*/  LDSM.16.MT88.4 R212, [R226+0xf800] ;  /* 0x00f80000e2d4783b */ /* 0x000e6e0000004200 */
[C---:B------:R-:W-:Y:S08]  /*a650*/  HMMA.16816.F32 R104, R140.reuse, R156, R104 ;  /* 0x0000009c8c68723c */ /* 0x040ff00000001868 */
[-C--:B------:R-:W-:Y:S08]  /*a660*/  HMMA.16816.F32 R108, R140, R158.reuse, R108 ;  /* 0x0000009e8c6c723c */ /* 0x080ff0000000186c */
[C---:B------:R-:W-:Y:S08]  /*a670*/  HMMA.16816.F32 R112, R132.reuse, R158, R112 ;  /* 0x0000009e8470723c */ /* 0x040ff00000001870 */
[-C--:B---3--:R-:W-:Y:S08]  /*a680*/  HMMA.16816.F32 R116, R132, R148.reuse, R116 ;  /* 0x000000948474723c */ /* 0x088ff00000001874 */
[C---:B------:R-:W-:Y:S08]  /*a690*/  HMMA.16816.F32 R120, R140.reuse, R148, R120 ;  /* 0x000000948c78723c */ /* 0x040ff00000001878 */
[-C--:B------:R-:W-:Y:S07]  /*a6a0*/  HMMA.16816.F32 R124, R140, R150.reuse, R124 ;  /* 0x000000968c7c723c */ /* 0x080fee000000187c */
[----:B----4-:R-:W-:Y:S01]  /*a6b0*/  F2FP.PACK_AB R140, R249, R251 ;  /* 0x000000fbf98c723e */ /* 0x010fe200000000ff */
[----:B------:R-:W-:Y:S04]  /*a6c0*/  HMMA.16816.F32 R128, R132, R150, R128 ;  /* 0x000000968480723c */ /* 0x000fe80000001880 */
[----:B------:R-:W-:Y:S02]  /*a6d0*/  F2FP.PACK_AB R141, R247, R248 ;  /* 0x000000f8f78d723e */ /* 0x000fe400000000ff */
[----:B------:R-:W-:Y:S02]  /*a6e0*/  F2FP.PACK_AB R142, R245, R246 ;  /* 0x000000f6f58e723e */ /* 0x000fe400000000ff */
[----:B------:R-:W-:Y:S04]  /*a6f0*/  F2FP.PACK_AB R132, R180, R250 ;  /* 0x000000fab484723e */ /* 0x000fe800000000ff */
[----:B------:R-:W-:Y:S02]  /*a700*/  F2FP.PACK_AB R133, R178, R252 ;  /* 0x000000fcb285723e */ /* 0x000fe400000000ff */
[----:B------:R-:W-:Y:S02]  /*a710*/  F2FP.PACK_AB R134, R197, R193 ;  /* 0x000000c1c586723e */ /* 0x000fe400000000ff */
[----:B------:R-:W-:Y:S02]  /*a720*/  F2FP.PACK_AB R135, R198, R192 ;  /* 0x000000c0c687723e */ /* 0x000fe400000000ff */
[----:B------:R-:W-:Y:S05]  /*a730*/  F2FP.PACK_AB R143, R223, R244 ;  /* 0x000000f4df8f723e */ /* 0x000fea00000000ff */
[-C--:B------:R-:W-:Y:S07]  /*a740*/  HMMA.16816.F32 R148, R132, R160.reuse, R4 ;  /* 0x000000a08494723c */ /* 0x080fee0000001804 */
[----:B------:R-:W-:Y:S02]  /*a750*/  MOV R7, R147 ;  /* 0x0000009300077202 */ /* 0x000fe40000000f00 */
[C---:B------:R-:W-:Y:S07]  /*a760*/  HMMA.16816.F32 R144, R140.reuse, R160, R8 ;  /* 0x000000a08c90723c */ /* 0x040fee0000001808 */
[----:B------:R-:W-:Y:S01]  /*a770*/  MOV R10, R179 ;  /* 0x000000b3000a7202 */ /* 0x000fe20000000f00 */
[-C--:B------:R-:W-:Y:S04]  /*a780*/  HMMA.16816.F32 R152, R140, R162.reuse, R12 ;  /* 0x000000a28c98723c */ /* 0x080fe8000000180c */
[----:B------:R-:W-:Y:S02]  /*a790*/  MOV R11, R181 ;  /* 0x000000b5000b7202 */ /* 0x000fe40000000f00 */
[----:B------:R-:W-:Y:S02]  /*a7a0*/  MOV R9, R177 ;  /* 0x000000b100097202 */ /* 0x000fe40000000f00 */
[C---:B------:R-:W-:Y:S04]  /*a7b0*/  HMMA.16816.F32 R156, R132.reuse, R162, R16 ;  /* 0x000000a2849c723c */ /* 0x040fe80000001810 */
[----:B------:R-:W-:Y:S02]  /*a7c0*/  MOV R15, R198 ;  /* 0x000000c6000f7202 */ /* 0x000fe40000000f00 */
[----:B------:R-:W-:Y:S02]  /*a7d0*/  MOV R14, R197 ;  /* 0x000000c5000e7202 */ /* 0x000fe40000000f00 */
[-C--:B------:R-:W-:Y:S04]  /*a7e0*/  HMMA.16816.F32 R164, R132, R172.reuse, R20 ;  /* 0x000000ac84a4723c */ /* 0x080fe80000001814 */
[----:B------:R-:W-:Y:S02]  /*a7f0*/  MOV R19, R193 ;  /* 0x000000c100137202 */ /* 0x000fe40000000f00 */
[----:B------:R-:W-:Y:S02]  /*a800*/  MOV R13, R192 ;  /* 0x000000c0000d7202 */ /* 0x000fe40000000f00 */
[C---:B------:R-:W-:Y:S04]  /*a810*/  HMMA.16816.F32 R160, R140.reuse, R172, R24 ;  /* 0x000000ac8ca0723c */ /* 0x040fe80000001818 */
[----:B------:R-:W-:Y:S02]  /*a820*/  MOV R20, R171 ;  /* 0x000000ab00147202 */ /* 0x000fe40000000f00 */
[----:B------:R-:W-:Y:S02]  /*a830*/  MOV R22, R168 ;  /* 0x000000a800167202 */ /* 0x000fe40000000f00 */
[----:B------:R-:W-:Y:S04]  /*a840*/  MOV R26, R169 ;  /* 0x000000a9001a7202 */ /* 0x000fe80000000f00 */
[----:B------:R-:W-:Y:S02]  /*a850*/  MOV R25, R170 ;  /* 0x000000aa00197202 */ /* 0x000fe40000000f00 */
[-C--:B------:R-:W-:Y:S03]  /*a860*/  HMMA.16816.F32 R168, R140, R174.reuse, R28 ;  /* 0x000000ae8ca8723c */ /* 0x080fe6000000181c */
[----:B------:R-:W-:Y:S02]  /*a870*/  MOV R21, R7 ;  /* 0x0000000700157202 */ /* 0x000fe40000000f00 */
[----:B------:R-:W3:Y:S01]  /*a880*/  LDSM.16.MT88.4 R4, [R227+0xf800] ;  /* 0x00f80000e304783b */ /* 0x000ee20000004200 */
[----:B------:R-:W-:Y:S02]  /*a890*/  MOV R17, R180 ;  /* 0x000000b400117202 */ /* 0x000fe40000000f00 */
[C---:B------:R-:W-:Y:S04]  /*a8a0*/  HMMA.16816.F32 R172, R132.reuse, R174, R32 ;  /* 0x000000ae84ac723c */ /* 0x040fe80000001820 */
[----:B------:R-:W-:Y:S02]  /*a8b0*/  MOV R27, R2 ;  /* 0x00000002001b7202 */ /* 0x000fe40000000f00 */
[----:B------:R-:W-:Y:S02]  /*a8c0*/  MOV R30, R201 ;  /* 0x000000c9001e7202 */ /* 0x000fe40000000f00 */
[----:B------:R-:W-:Y:S04]  /*a8d0*/  MOV R33, R182 ;  /* 0x000000b600217202 */ /* 0x000fe80000000f00 */
[----:B------:R-:W-:Y:S02]  /*a8e0*/  MOV R32, R183 ;  /* 0x000000b700207202 */ /* 0x000fe40000000f00 */
[-C--:B--2---:R-:W-:Y:S03]  /*a8f0*/  HMMA.16816.F32 R180, R132, R188.reuse, R36 ;  /* 0x000000bc84b4723c */ /* 0x084fe60000001824 */
[----:B------:R-:W-:Y:S02]  /*a900*/  MOV R29, R200 ;  /* 0x000000c8001d7202 */ /* 0x000fe40000000f00 */
[----:B------:R-:W-:Y:S02]  /*a910*/  MOV R24, R203 ;  /* 0x000000cb00187202 */ /* 0x000fe40000000f00 */
[----:B------:R-:W-:Y:S02]  /*a920*/  MOV R31, R202 ;  /* 0x000000ca001f7202 */ /* 0x000fe40000000f00 */
[----:B------:R-:W-:Y:S03]  /*a930*/  MOV R28, R199 ;  /* 0x000000c7001c7202 */ /* 0x000fe60000000f00 */
[----:B------:R-:W-:Y:S02]  /*a940*/  MOV R35, R195 ;  /* 0x000000c300237202 */ /* 0x000fe40000000f00 */
[----:B------:R-:W-:Y:S02]  /*a950*/  MOV R34, R194 ;  /* 0x000000c200227202 */ /* 0x000fe40000000f00 */
[----:B------:R-:W-:Y:S02]  /*a960*/  MOV R39, R176 ;  /* 0x000000b000277202 */ /* 0x000fe40000000f00 */
[----:B------:R-:W-:Y:S02]  /*a970*/  MOV R18, R178 ;  /* 0x000000b200127202 */ /* 0x000fe40000000f00 */
[C---:B------:R-:W-:Y:S04]  /*a980*/  HMMA.16816.F32 R176, R140.reuse, R188, R40 ;  /* 0x000000bc8cb0723c */ /* 0x040fe80000001828 */
[----:B------:R-:W-:Y:S02]  /*a990*/  MOV R38, R39 ;  /* 0x0000002700267202 */ /* 0x000fe40000000f00 */
[----:B------:R-:W-:Y:S02]  /*a9a0*/  MOV R39, R32 ;  /* 0x0000002000277202 */ /* 0x000fe40000000f00 */
[----:B------:R-:W-:Y:S04]  /*a9b0*/  MOV R32, R33 ;  /* 0x0000002100207202 */ /* 0x000fe80000000f00 */
[----:B------:R-:W-:Y:S02]  /*a9c0*/  MOV R33, R34 ;  /* 0x0000002200217202 */ /* 0x000fe40000000f00 */
        /* <DEDUP_REMOVED lines=11> */
[----:B------:R-:W-:Y:S01]  /*aa80*/  MOV R21, R0 ;  /* 0x0000000000157202 */ /* 0x000fe20000000f00 */
[----:B------:R-:W-:Y:S01]  /*aa90*/  FADD.FTZ R0, R224, R220 ;  /* 0x000000dce0007221 */ /* 0x000fe20000010000 */
[----:B------:R-:W-:Y:S01]  /*aaa0*/  MOV R23, R185 ;  /* 0x000000b900177202 */ /* 0x000fe20000000f00 */
[----:B------:R2:W5:Y:S01]  /*aab0*/  LDL.LU R224, [R1+0x74] ;  /* 0x0000740001e07983 */ /* 0x0005620000300800 */
[----:B------:R-:W-:Y:S01]  /*aac0*/  MOV R16, R184 ;  /* 0x000000b800107202 */ /* 0x000fe20000000f00 */
[----:B------:R-:W-:Y:S01]  /*aad0*/  FADD.FTZ R0, R39, R0 ;  /* 0x0000000027007221 */ /* 0x000fe20000010000 */
[----:B------:R-:W-:Y:S02]  /*aae0*/  MOV R8, R186 ;  /* 0x000000ba00087202 */ /* 0x000fe40000000f00 */
[----:B------:R-:W-:Y:S01]  /*aaf0*/  MOV R2, R187 ;  /* 0x000000bb00027202 */ /* 0x000fe20000000f00 */
[----:B------:R-:W-:Y:S01]  /*ab00*/  FADD.FTZ R9, R9, R0 ;  /* 0x0000000009097221 */ /* 0x000fe20000010000 */
[-C--:B------:R-:W-:Y:S03]  /*ab10*/  HMMA.16816.F32 R184, R140, R190.reuse, R44 ;  /* 0x000000be8cb8723c */ /* 0x080fe6000000182c */
[----:B------:R-:W-:Y:S01]  /*ab20*/  FADD.FTZ R8, R8, R139 ;  /* 0x0000008b08087221 */ /* 0x000fe20000010000 */
[----:B------:R-:W-:Y:S01]  /*ab30*/  MOV R12, R196 ;  /* 0x000000c4000c7202 */ /* 0x000fe20000000f00 */
[----:B------:R-:W-:Y:S01]  /*ab40*/  FADD.FTZ R9, R28, R9 ;  /* 0x000000091c097221 */ /* 0x000fe20000010000 */
[----:B------:R-:W-:Y:S01]  /*ab50*/  MOV R139, R137 ;  /* 0x00000089008b7202 */ /* 0x000fe20000000f00 */
[----:B------:R-:W-:Y:S01]  /*ab60*/  FADD.FTZ R11, R11, R8 ;  /* 0x000000080b0b7221 */ /* 0x000fe20000010000 */
[C---:B------:R-:W-:Y:S04]  /*ab70*/  HMMA.16816.F32 R188, R132.reuse, R190, R48 ;  /* 0x000000be84bc723c */ /* 0x040fe80000001830 */
[----:B------:R-:W-:Y:S02]  /*ab80*/  FADD.FTZ R2, R2, R221 ;  /* 0x000000dd02027221 */ /* 0x000fe40000010000 */
[----:B------:R-:W-:Y:S02]  /*ab90*/  FADD.FTZ R12, R12, R222 ;  /* 0x000000de0c0c7221 */ /* 0x000fe40000010000 */
[-C--:B------:R-:W-:Y:S04]  /*aba0*/  HMMA.16816.F32 R196, R132, R204.reuse, R52 ;  /* 0x000000cc84c4723c */ /* 0x080fe80000001834 */
[----:B------:R-:W-:Y:S02]  /*abb0*/  FADD.FTZ R2, R38, R2 ;  /* 0x0000000226027221 */ /* 0x000fe40000010000 */
[----:B------:R-:W-:Y:S02]  /*abc0*/  FADD.FTZ R12, R32, R12 ;  /* 0x0000000c200c7221 */ /* 0x000fe40000010000 */
        /* <DEDUP_REMOVED lines=16> */
[----:B------:R-:W-:Y:S04]  /*acd0*/  FADD.FTZ R2, R26, R2 ;  /* 0x000000021a027221 */ /* 0x000fe80000010000 */
[C---:B------:R-:W-:Y:S04]  /*ace0*/  HMMA.16816.F32 R80, R132.reuse, R210, R80 ;  /* 0x000000d28450723c */ /* 0x040fe80000001850 */
[----:B------:R-:W-:Y:S04]  /*acf0*/  FADD.FTZ R9, R22, R2 ;  /* 0x0000000216097221 */ /* 0x000fe80000010000 */
[-C--:B-1----:R-:W-:Y:S04]  /*ad00*/  HMMA.16816.F32 R84, R132, R212.reuse, R84 ;  /* 0x000000d48454723c */ /* 0x082fe80000001854 */
[----:B------:R-:W-:Y:S04]  /*ad10*/  FADD.FTZ R9, R252, R9 ;  /* 0x00000009fc097221 */ /* 0x000fe80000010000 */
[C---:B------:R-:W-:Y:S08]  /*ad20*/  HMMA.16816.F32 R88, R140.reuse, R212, R88 ;  /* 0x000000d48c58723c */ /* 0x040ff00000001858 */
[-C--:B------:R-:W-:Y:S08]  /*ad30*/  HMMA.16816.F32 R92, R140, R214.reuse, R92 ;  /* 0x000000d68c5c723c */ /* 0x080ff0000000185c */
[C---:B------:R-:W-:Y:S08]  /*ad40*/  HMMA.16816.F32 R96, R132.reuse, R214, R96 ;  /* 0x000000d68460723c */ /* 0x040ff00000001860 */
[-C--:B------:R-:W-:Y:S08]  /*ad50*/  HMMA.16816.F32 R100, R132, R216.reuse, R100 ;  /* 0x000000d88464723c */ /* 0x080ff00000001864 */
[C---:B------:R-:W-:Y:S08]  /*ad60*/  HMMA.16816.F32 R104, R140.reuse, R216, R104 ;  /* 0x000000d88c68723c */ /* 0x040ff00000001868 */
[-C--:B------:R-:W-:Y:S08]  /*ad70*/  HMMA.16816.F32 R108, R140, R218.reuse, R108 ;  /* 0x000000da8c6c723c */ /* 0x080ff0000000186c */
[C---:B------:R-:W-:Y:S08]  /*ad80*/  HMMA.16816.F32 R112, R132.reuse, R218, R112 ;  /* 0x000000da8470723c */ /* 0x040ff00000001870 */
[-C--:B---3--:R-:W-:Y:S08]  /*ad90*/  HMMA.16816.F32 R116, R132, R4.reuse, R116 ;  /* 0x000000048474723c */ /* 0x088ff00000001874 */
[C---:B------:R-:W-:Y:S07]  /*ada0*/  HMMA.16816.F32 R120, R140.reuse, R4, R120 ;  /* 0x000000048c78723c */ /* 0x040fee0000001878 */
[----:B------:R-:W-:Y:S01]  /*adb0*/  FADD.FTZ R4, R25, R10 ;  /* 0x0000000a19047221 */ /* 0x000fe20000010000 */
[-C--:B------:R-:W-:Y:S04]  /*adc0*/  HMMA.16816.F32 R124, R140, R6.reuse, R124 ;  /* 0x000000068c7c723c */ /* 0x080fe8000000187c */
[----:B------:R-:W-:Y:S02]  /*add0*/  FADD.FTZ R4, R21, R4 ;  /* 0x0000000415047221 */ /* 0x000fe40000010000 */
[----:B------:R-:W-:Y:S01]  /*ade0*/  FADD.FTZ R5, R27, R8 ;  /* 0x000000081b057221 */ /* 0x000fe20000010000 */
[----:B------:R-:W-:Y:S01]  /*adf0*/  MOV R141, R3 ;  /* 0x00000003008d7202 */ /* 0x000fe20000000f00 */
[----:B------:R-:W-:Y:S01]  /*ae00*/  FADD.FTZ R4, R250, R4 ;  /* 0x00000004fa047221 */ /* 0x000fe20000010000 */
[----:B------:R-:W-:Y:S04]  /*ae10*/  HMMA.16816.F32 R128, R132, R6, R128 ;  /* 0x000000068480723c */ /* 0x000fe80000001880 */
[----:B------:R-:W-:Y:S01]  /*ae20*/  FADD.FTZ R2, R23, R5 ;  /* 0x0000000517027221 */ /* 0x000fe20000010000 */
[----:B------:R-:W-:Y:S01]  /*ae30*/  MOV R140, R136 ;  /* 0x00000088008c7202 */ /* 0x000fe20000000f00 */
[----:B------:R-:W-:Y:S01]  /*ae40*/  FADD.FTZ R10, R17, R4 ;  /* 0x00000004110a7221 */ /* 0x000fe20000010000 */
[----:B------:R-:W-:Y:S01]  /*ae50*/  MOV R132, R138 ;  /* 0x0000008a00847202 */ /* 0x000fe20000000f00 */
        /* <DEDUP_REMOVED lines=14> */
[----:B------:R2:W-:Y:S04]  /*af40*/  STL [R1+0x28], R4 ;  /* 0x0000280401007387 */ /* 0x0005e80000100800 */
[----:B------:R2:W-:Y:S04]  /*af50*/  STL [R1+0x24], R2 ;  /* 0x0000240201007387 */ /* 0x0005e80000100800 */
[----:B------:R2:W-:Y:S02]  /*af60*/  STL [R1+0x2c], R0 ;  /* 0x00002c0001007387 */ /* 0x0005e40000100800 */
[----:B--2--5:R-:W-:-:S05]  /*af70*/  @P0 BRA `(.L_x_50) ;  /* 0xffffbae000000947 */ /* 0x024fca000383ffff */
.L_x_49:
        /* <DEDUP_REMOVED lines=57> */
[----:B--2---:R-:W-:-:S05]  /*b310*/  FADD.FTZ R4, R4, R8 ;  /* 0x0000000804047221 */ /* 0x004fca0000010000 */
[----:B------:R-:W2:Y:S01]  /*b320*/  SHFL.BFLY PT, R132, R4, 0x1, 0x1f ;  /* 0x0c201f0004847f89 */ /* 0x000ea200000e0000 */
[----:B---3--:R-:W-:Y:S01]  /*b330*/  FADD.FTZ R5, R5, R6 ;  /* 0x0000000605057221 */ /* 0x008fe20000010000 */
[CC--:B------:R-:W-:Y:S02]  /*b340*/  LEA.HI R6, R28.reuse, R139.reuse, RZ, 0x2 ;  /* 0x0000008b1c067211 */ /* 0x0c0fe400078f10ff */
[----:B------:R-:W-:Y:S02]  /*b350*/  LEA.HI R28, R28, R139, RZ, 0x5 ;  /* 0x0000008b1c1c7211 */ /* 0x000fe400078f28ff */
[----:B------:R-:W3:Y:S01]  /*b360*/  SHFL.BFLY PT, R8, R5, 0x1, 0x1f ;  /* 0x0c201f0005087f89 */ /* 0x000ee200000e0000 */
[----:B-1----:R-:W-:Y:S02]  /*b370*/  FADD.FTZ R2, R2, R7 ;  /* 0x0000000702027221 */ /* 0x002fe40000010000 */
[----:B----4-:R-:W-:-:S03]  /*b380*/  FADD.FTZ R133, R0, R133 ;  /* 0x0000008500857221 */ /* 0x010fc60000010000 */
[----:B------:R-:W1:Y:S01]  /*b390*/  SHFL.BFLY PT, R7, R2, 0x1, 0x1f ;  /* 0x0c201f0002077f89 */ /* 0x000e6200000e0000 */
[----:B------:R-:W-:Y:S02]  /*b3a0*/  MOV R0, 0x3f800000 ;  /* 0x3f80000000007802 */ /* 0x000fe40000000f00 */
[----:B------:R-:W-:Y:S01]  /*b3b0*/  FSETP.NE.FTZ.AND P5, PT, R133, RZ, PT ;  /* 0x000000ff8500720b */ /* 0x000fe20003fb5000 */
[----:B--2---:R-:W-:Y:S01]  /*b3c0*/  FADD.FTZ R132, R4, R132 ;  /* 0x0000008404847221 */ /* 0x004fe20000010000 */
[----:B------:R-:W-:-:S04]  /*b3d0*/  MOV R4, 0x3f800000 ;  /* 0x3f80000000047802 */ /* 0x000fc80000000f00 */
[----:B------:R-:W-:Y:S01]  /*b3e0*/  FSETP.NE.FTZ.AND P4, PT, R132, RZ, PT ;  /* 0x000000ff8400720b */ /* 0x000fe20003f95000 */
[----:B---3--:R-:W-:-:S06]  /*b3f0*/  FADD.FTZ R135, R5, R8 ;  /* 0x0000000805877221 */ /* 0x008fcc0000010000 */
[----:B------:R-:W2:Y:S01]  /*b400*/  @P5 MUFU.RCP R0, R133 ;  /* 0x0000008500005308 */ /* 0x000ea20000001000 */
[----:B------:R-:W-:Y:S01]  /*b410*/  FSETP.NE.FTZ.AND P0, PT, R135, RZ, PT ;  /* 0x000000ff8700720b */ /* 0x000fe20003f15000 */
[----:B-1----:R-:W-:Y:S01]  /*b420*/  FADD.FTZ R134, R2, R7 ;  /* 0x0000000702867221 */ /* 0x002fe20000010000 */
[----:B------:R-:W-:-:S05]  /*b430*/  LOP3.LUT R2, R6, 0x3ffffffc, RZ, 0xc0, !PT ;  /* 0x3ffffffc06027812 */ /* 0x000fca00078ec0ff */
[----:B------:R-:W1:Y:S01]  /*b440*/  @P4 MUFU.RCP R4, R132 ;  /* 0x0000008400044308 */ /* 0x000e620000001000 */
[----:B------:R-:W-:Y:S02]  /*b450*/  FSETP.NE.FTZ.AND P3, PT, R134, RZ, PT ;  /* 0x000000ff8600720b */ /* 0x000fe40003f75000 */
[----:B------:R-:W-:Y:S02]  /*b460*/  IADD3 R139, -R2, R139, RZ ;  /* 0x0000008b028b7210 */ /* 0x000fe40007ffe1ff */
[----:B------:R-:W-:Y:S01]  /*b470*/  MOV R2, 0x3f800000 ;  /* 0x3f80000000027802 */ /* 0x000fe20000000f00 */
[C---:B--2---:R-:W-:Y:S02]  /*b480*/  FMUL.FTZ R148, R0.reuse, R148 ;  /* 0x0000009400947220 */ /* 0x044fe40000410000 */
[C---:B------:R-:W-:Y:S02]  /*b490*/  FMUL.FTZ R7, R0.reuse, R149 ;  /* 0x0000009500077220 */ /* 0x040fe40000410000 */
[----:B------:R-:W-:-:S02]  /*b4a0*/  FMUL.FTZ R156, R0, R156 ;  /* 0x0000009c009c7220 */ /* 0x000fc40000410000 */
[C---:B------:R-:W-:Y:S01]  /*b4b0*/  FMUL.FTZ R5, R0.reuse, R157 ;  /* 0x0000009d00057220 */ /* 0x040fe20000410000 */
[----:B------:R-:W-:Y:S01]  /*b4c0*/  F2FP.PACK_AB R7, R7, R148 ;  /* 0x000000940707723e */ /* 0x000fe200000000ff */
[----:B------:R-:W2:Y:S01]  /*b4d0*/  @P3 MUFU.RCP R2, R134 ;  /* 0x0000008600023308 */ /* 0x000ea20000001000 */
        /* <DEDUP_REMOVED lines=49> */
[----:B------:R-:W-:-:S02]  /*b7f0*/  FMUL.FTZ R8, R4, R159 ;  /* 0x0000009f04087220 */ /* 0x000fc40000410000 */
[C---:B------:R-:W-:Y:S02]  /*b800*/  FMUL.FTZ R166, R4.reuse, R166 ;  /* 0x000000a604a67220 */ /* 0x040fe40000410000 */
        /* <DEDUP_REMOVED lines=223> */
[----:B------:R-:W-:-:S03]  /*c600*/  @P4 FFMA.FTZ R13, R137, c[0x0][0x238], R5 ;  /* 0x00008e00890d4a23 */ /* 0x000fc60000010005 */
        /* <DEDUP_REMOVED lines=21> */
[----:B-----5:R3:W4:Y:S04]  /*c760*/  LDS.128 R24, [R243] ;  /* 0x00000000f3187984 */ /* 0x0207280000000c00 */
        /* <DEDUP_REMOVED lines=62> */
.L_x_54:
[----:B--234-:R-:W-:Y:S05]  /*cb50*/  BSYNC B0 ;  /* 0x0000000000007941 */ /* 0x01cfea0003800000 */
.L_x_53:
        /* <DEDUP_REMOVED lines=25> */
.L_x_56:
[----:B----4-:R-:W-:Y:S05]  /*ccf0*/  BSYNC B0 ;  /* 0x0000000000007941 */ /* 0x010fea0003800000 */
.L_x_55:
        /* <DEDUP_REMOVED lines=16> */
.L_x_58:
[----:B------:R-:W-:Y:S05]  /*ce00*/  BSYNC B0 ;  /* 0x0000000000007941 */ /* 0x000fea0003800000 */
.L_x_57:
        /* <DEDUP_REMOVED lines=16> */
.L_x_60:
[----:B------:R-:W-:Y:S05]  /*cf10*/  BSYNC B0 ;  /* 0x0000000000007941 */ /* 0x000fea0003800000 */
.L_x_59:
        /* <DEDUP_REMOVED lines=16> */
.L_x_62:
[----:B------:R-:W-:Y:S05]  /*d020*/  BSYNC B0 ;  /* 0x0000000000007941 */ /* 0x000fea0003800000 */
.L_x_61:
        /* <DEDUP_REMOVED lines=16> */
.L_x_64:
[----:B------:R-:W-:Y:S05]  /*d130*/  BSYNC B0 ;  /* 0x0000000000007941 */ /* 0x000fea0003800000 */
.L_x_63:
        /* <DEDUP_REMOVED lines=16> */
.L_x_66:
[----:B------:R-:W-:Y:S05]  /*d240*/  BSYNC B0 ;  /* 0x0000000000007941 */ /* 0x000fea0003800000 */
.L_x_65:
        /* <DEDUP_REMOVED lines=16> */
.L_x_68:
[----:B------:R-:W-:Y:S05]  /*d350*/  BSYNC B0 ;  /* 0x0000000000007941 */ /* 0x000fea0003800000 */
.L_x_67:
        /* <DEDUP_REMOVED lines=16> */
.L_x_45:
        /* <DEDUP_REMOVED lines=71> */
.L_x_70:
[----:B------:R-:W-:Y:S05]  /*d8d0*/  BSYNC B0 ;  /* 0x0000000000007941 */ /* 0x000fea0003800000 */
.L_x_69:
        /* <DEDUP_REMOVED lines=16> */
.L_x_72:
[----:B------:R-:W-:Y:S05]  /*d9e0*/  BSYNC B0 ;  /* 0x0000000000007941 */ /* 0x000fea0003800000 */
.L_x_71:
        /* <DEDUP_REMOVED lines=16> */
.L_x_74:
[----:B------:R-:W-:Y:S05]  /*daf0*/  BSYNC B0 ;  /* 0x0000000000007941 */ /* 0x000fea0003800000 */
.L_x_73:
        /* <DEDUP_REMOVED lines=16> */
.L_x_76:
[----:B------:R-:W-:Y:S05]  /*dc00*/  BSYNC B0 ;  /* 0x0000000000007941 */ /* 0x000fea0003800000 */
.L_x_75:
        /* <DEDUP_REMOVED lines=16> */
.L_x_78:
[----:B------:R-:W-:Y:S05]  /*dd10*/  BSYNC B0 ;  /* 0x0000000000007941 */ /* 0x000fea0003800000 */
.L_x_77:
        /* <DEDUP_REMOVED lines=16> */
.L_x_80:
[----:B------:R-:W-:Y:S05]  /*de20*/  BSYNC B0 ;  /* 0x0000000000007941 */ /* 0x000fea0003800000 */
.L_x_79:
        /* <DEDUP_REMOVED lines=16> */
.L_x_82:
[----:B------:R-:W-:Y:S05]  /*df30*/  BSYNC B0 ;  /* 0x0000000000007941 */ /* 0x000fea0003800000 */
.L_x_81:
        /* <DEDUP_REMOVED lines=16> */
.L_x_84:
[----:B------:R-:W-:Y:S05]  /*e040*/  BSYNC B0 ;  /* 0x0000000000007941 */ /* 0x000fea0003800000 */
.L_x_83:
        /* <DEDUP_REMOVED lines=67> */
.L_x_85:
        /* <DEDUP_REMOVED lines=16> */
.L_x_2373:


//--------------------- .text._ZN5flash16flash_fwd_kernelI23Flash_fwd_kernel_traitsILi128ELi128ELi64ELi4ELb0ELb0EN7cutlass6half_tE19Flash_kernel_traitsILi128ELi128ELi64ELi4ES3_EELb0ELb0ELb0ELb0ELb1ELb1ELb0ELb0EEEvNS_16Flash_fwd_paramsE --------------------------
	.section	.text._ZN5flash16flash_fwd_kernelI23Flash_fwd_kernel_traitsILi128ELi128ELi64ELi4ELb0ELb0EN7cutlass6half_tE19Flash_kernel_traitsILi128ELi128ELi64ELi4ES3_EELb0ELb0ELb0ELb0ELb1ELb1ELb0ELb0EEEvNS_16Flash_fwd_paramsE,"ax",@progbits
	.sectioninfo	@"SHI_REGISTERS=255"
	.align	128
        .global         _ZN5flash16flash_fwd_kernelI23Flash_fwd_kernel_traitsILi128ELi128ELi64ELi4ELb0ELb0EN7cutlass6half_tE19Flash_kernel_traitsILi128ELi128ELi64ELi4ES3_EELb0ELb0ELb0ELb0ELb1ELb1ELb0ELb0EEEvNS_16Flash_fwd_paramsE
        .type           _ZN5flash16flash_fwd_kernelI23Flash_fwd_kernel_traitsILi128ELi128ELi64ELi4ELb0ELb0EN7cutlass6half_tE19Flash_kernel_traitsILi128ELi128ELi64ELi4ES3_EELb0ELb0ELb0ELb0ELb1ELb1ELb0ELb0EEEvNS_16Flash_fwd_paramsE,@function
        .size           _ZN5flash16flash_fwd_kernelI23Flash_fwd_kernel_traitsILi128ELi128ELi64ELi4ELb0ELb0EN7cutlass6half_tE19Flash_kernel_traitsILi128ELi128ELi64ELi4ES3_EELb0ELb0ELb0ELb0ELb1ELb1ELb0ELb0EEEvNS_16Flash_fwd_paramsE,(.L_x_2374 - _ZN5flash16flash_fwd_kernelI23Flash_fwd_kernel_traitsILi128ELi128ELi64ELi4ELb0ELb0EN7cutlass6half_tE19Flash_kernel_traitsILi128ELi128ELi64ELi4ES3_EELb0ELb0ELb0ELb0ELb1ELb1ELb0ELb0EEEvNS_16Flash_fwd_paramsE)
        .other          _ZN5flash16flash_fwd_kernelI23Flash_fwd_kernel_traitsILi128ELi128ELi64ELi4ELb0ELb0EN7cutlass6half_tE19Flash_kernel_traitsILi128ELi128ELi64ELi4ES3_EELb0ELb0ELb0ELb0ELb1ELb1ELb0ELb0EEEvNS_16Flash_fwd_paramsE,@"STO_CUDA_ENTRY STV_DEFAULT"
_ZN5flash16flash_fwd_kernelI23Flash_fwd_kernel_traitsILi128ELi128ELi64ELi4ELb0ELb0EN7cutlass6half_tE19Flash_kernel_traitsILi128ELi128ELi64ELi4ES3_EELb0ELb0ELb0ELb0ELb1ELb1ELb0ELb0EEEvNS_16Flash_fwd_paramsE:
.text._ZN5flash16flash_fwd_kernelI23Flash_fwd_kernel_traitsILi128ELi128ELi64ELi4ELb0ELb0EN7cutlass6half_tE19Flash_kernel_traitsILi128ELi128ELi64ELi4ES3_EELb0ELb0ELb0ELb0ELb1ELb1ELb0ELb0EEEvNS_16Flash_fwd_paramsE:
[----:B------:R-:W-:Y:S02]  /*0000*/  MOV R1, c[0x0][0x28] ;  /* 0x00000a0000017a02 */ /* 0x000fe40000000f00 */
[----:B------:R-:W1:Y:S01]  /*0010*/  S2R R24, SR_CTAID.Y ;  /* 0x0000000000187919 */ /* 0x000e620000002600 */
[----:B------:R-:W-:Y:S01]  /*0020*/  ISETP.NE.U32.AND P2, PT, RZ, c[0x0][0x258], PT ;  /* 0x00009600ff007a0c */ /* 0x000fe20003f45070 */
[----:B------:R-:W-:Y:S01]  /*0030*/  IMAD.MOV.U32 R6, RZ, RZ, RZ ;  /* 0x000000ffff067224 */ /* 0x000fe200078e00ff */
[----:B------:R-:W-:Y:S01]  /*0040*/  ISETP.NE.U32.AND P0, PT, RZ, c[0x0][0x250], PT ;  /* 0x00009400ff007a0c */ /* 0x000fe20003f05070 */
[----:B------:R-:W-:Y:S01]  /*0050*/  ULDC.64 UR8, c[0x0][0x118] ;  /* 0x0000460000087ab9 */ /* 0x000fe20000000a00 */
[----:B------:R-:W-:Y:S02]  /*0060*/  ISETP.NE.AND.EX P2, PT, RZ, c[0x0][0x25c], PT, P2 ;  /* 0x00009700ff007a0c */ /* 0x000fe40003f45320 */
[----:B------:R-:W-:Y:S02]  /*0070*/  ISETP.NE.AND.EX P0, PT, RZ, c[0x0][0x254], PT, P0 ;  /* 0x00009500ff007a0c */ /* 0x000fe40003f05300 */
[----:B------:R-:W-:-:S09]  /*0080*/  IADD3 R1, R1, -0x88, RZ ;  /* 0xffffff7801017810 */ /* 0x000fd20007ffe0ff */
[----:B------:R-:W-:Y:S02]  /*0090*/  @P2 IMAD.MOV.U32 R2, RZ, RZ, 0x4 ;  /* 0x00000004ff022424 */ /* 0x000fe400078e00ff */
[----:B------:R-:W-:Y:S02]  /*00a0*/  @P0 IMAD.MOV.U32 R0, RZ, RZ, 0x4 ;  /* 0x00000004ff000424 */ /* 0x000fe400078e00ff */
[----:B-1----:R-:W-:-:S04]  /*00b0*/  @P2 IMAD.WIDE R2, R24, R2, c[0x0][0x258] ;  /* 0x0000960018022625 */ /* 0x002fc800078e0202 */
[----:B------:R-:W-:Y:S02]  /*00c0*/  @P0 IMAD.WIDE R4, R24, R0, c[0x0][0x250] ;  /* 0x0000940018040625 */ /* 0x000fe400078e0200 */
[----:B------:R-:W2:Y:S04]  /*00d0*/  @P2 LDG.E R2, [R2.64] ;  /* 0x0000000802022981 */ /* 0x000ea8000c1e1900 */
[----:B------:R-:W2:Y:S04]  /*00e0*/  @P0 LDG.E R6, [R4.64] ;  /* 0x0000000804060981 */ /* 0x000ea8000c1e1900 */
[----:B------:R-:W1:Y:S01]  /*00f0*/  S2R R16, SR_CTAID.X ;  /* 0x0000000000107919 */ /* 0x000e620000002500 */
[----:B------:R-:W-:-:S04]  /*0100*/  @!P2 ISETP.NE.U32.AND P1, PT, RZ, c[0x0][0x268], PT ;  /* 0x00009a00ff00aa0c */ /* 0x000fc80003f25070 */
[----:B------:R-:W-:Y:S01]  /*0110*/  @!P2 ISETP.NE.AND.EX P1, PT, RZ, c[0x0][0x26c], PT, P1 ;  /* 0x00009b00ff00aa0c */ /* 0x000fe20003f25310 */
[----:B-1----:R-:W-:-:S05]  /*0120*/  IMAD.SHL.U32 R0, R16, 0x80, RZ ;  /* 0x0000008010007824 */ /* 0x002fca00078e00ff */
[----:B------:R-:W-:Y:S02]  /*0130*/  ISETP.GE.AND P0, PT, R0, c[0x0][0x214], PT ;  /* 0x0000850000007a0c */ /* 0x000fe40003f06270 */
[----:B------:R-:W-:Y:S01]  /*0140*/  @!P2 SEL R0, RZ, c[0x0][0x21c], !P1 ;  /* 0x00008700ff00aa07 */ /* 0x000fe20004800000 */
[----:B--2---:R-:W-:-:S03]  /*0150*/  @P2 IMAD.IADD R148, R2, 0x1, -R6 ;  /* 0x0000000102942824 */ /* 0x004fc600078e0a06 */
[----:B------:R-:W-:-:S07]  /*0160*/  @!P2 IADD3 R148, R0, c[0x0][0x218], -R6 ;  /* 0x000086000094aa10 */ /* 0x000fce0007ffe806 */
[----:B------:R-:W-:Y:S05]  /*0170*/  @P0 EXIT ;  /* 0x000000000000094d */ /* 0x000fea0003800000 */
[----:B------:R-:W-:Y:S01]  /*0180*/  IABS R0, c[0x0][0x1c8] ;  /* 0x0000720000007a13 */ /* 0x000fe20000000000 */
[----:B------:R-:W1:Y:S01]  /*0190*/  S2R R13, SR_TID.X ;  /* 0x00000000000d7919 */ /* 0x000e620000002100 */
[----:B------:R-:W-:Y:S01]  /*01a0*/  SHF.R.S32.HI R25, RZ, 0x1f, R24 ;  /* 0x0000001fff197819 */ /* 0x000fe20000011418 */
[----:B------:R-:W-:Y:S02]  /*01b0*/  ULDC.64 UR4, c[0x0][0x190] ;  /* 0x0000640000047ab9 */ /* 0x000fe40000000a00 */
[----:B------:R-:W-:Y:S01]  /*01c0*/  IMAD.MOV.U32 R23, RZ, RZ, R0 ;  /* 0x000000ffff177224 */ /* 0x000fe200078e0000 */
[----:B------:R-:W2:Y:S01]  /*01d0*/  S2R R26, SR_CTAID.Z ;  /* 0x00000000001a7919 */ /* 0x000ea20000002700 */
[----:B------:R-:W-:Y:S01]  /*01e0*/  IADD3 R0, R148, 0x3f, RZ ;  /* 0x0000003f94007810 */ /* 0x000fe20007ffe0ff */
[----:B------:R-:W-:Y:S01]  /*01f0*/  USHF.L.U32 UR7, UR4, 0x5, URZ ;  /* 0x0000000504077899 */ /* 0x000fe2000800063f */
[----:B------:R-:W3:Y:S01]  /*0200*/  I2F.RP R4, R23 ;  /* 0x0000001700047306 */ /* 0x000ee20000209400 */
[----:B------:R-:W-:Y:S01]  /*0210*/  UMOV UR6, 0x5 ;  /* 0x0000000500067882 */ /* 0x000fe20000000000 */
[----:B------:R-:W-:Y:S01]  /*0220*/  SHF.R.S32.HI R2, RZ, 0x1f, R0 ;  /* 0x0000001fff027819 */ /* 0x000fe20000011400 */
[----:B------:R-:W-:-:S02]  /*0230*/  USHF.L.U64.HI UR12, UR4, UR6, UR5 ;  /* 0x00000006040c7299 */ /* 0x000fc40008010205 */
[----:B------:R-:W-:Y:S01]  /*0240*/  UMOV UR10, 0x6 ;  /* 0x00000006000a7882 */ /* 0x000fe20000000000 */
[----:B------:R-:W-:Y:S01]  /*0250*/  LEA.HI R246, R2, R0, RZ, 0x6 ;  /* 0x0000000002f67211 */ /* 0x000fe200078f30ff */
[----:B------:R-:W-:Y:S02]  /*0260*/  ULDC.64 UR4, c[0x0][0x198] ;  /* 0x0000660000047ab9 */ /* 0x000fe40000000a00 */
[----:B------:R-:W-:Y:S02]  /*0270*/  USHF.L.U64.HI UR10, UR4, UR10, UR5 ;  /* 0x0000000a040a7299 */ /* 0x000fe40008010205 */
[----:B------:R-:W-:Y:S01]  /*0280*/  USHF.L.U32 UR11, UR4, 0x6, URZ ;  /* 0x00000006040b7899 */ /* 0x000fe2000800063f */
[----:B---3--:R-:W3:Y:S01]  /*0290*/  MUFU.RCP R4, R4 ;  /* 0x0000000400047308 */ /* 0x008ee20000001000 */
[----:B-1----:R-:W-:Y:S02]  /*02a0*/  SHF.R.S32.HI R3, RZ, 0x1f, R13 ;  /* 0x0000001fff037819 */ /* 0x002fe4000001140d */
[----:B--2---:R-:W-:-:S02]  /*02b0*/  LOP3.LUT R5, R26, c[0x0][0x1c8], RZ, 0x3c, !PT ;  /* 0x000072001a057a12 */ /* 0x004fc400078e3cff */
[CC--:B------:R-:W-:Y:S02]  /*02c0*/  LEA.HI R19, R3.reuse, R13.reuse, RZ, 0x3 ;  /* 0x0000000d03137211 */ /* 0x0c0fe400078f18ff */
[CC--:B------:R-:W-:Y:S02]  /*02d0*/  LEA.HI R0, R3.reuse, R13.reuse, RZ, 0x4 ;  /* 0x0000000d03007211 */ /* 0x0c0fe400078f20ff */
[CC--:B------:R-:W-:Y:S02]  /*02e0*/  LEA.HI R12, R3.reuse, R13.reuse, RZ, 0x6 ;  /* 0x0000000d030c7211 */ /* 0x0c0fe400078f30ff */
[----:B------:R-:W-:Y:S02]  /*02f0*/  LEA.HI R22, R3, R13, RZ, 0x5 ;  /* 0x0000000d03167211 */ /* 0x000fe400078f28ff */
[----:B------:R-:W-:Y:S01]  /*0300*/  LOP3.LUT R3, R19, 0xfffffff8, RZ, 0xc0, !PT ;  /* 0xfffffff813037812 */ /* 0x000fe200078ec0ff */
[----:B------:R-:W-:Y:S01]  /*0310*/  IMAD.SHL.U32 R12, R12, 0x8, RZ ;  /* 0x000000080c0c7824 */ /* 0x000fe200078e00ff */
[----:B---3--:R-:W-:-:S02]  /*0320*/  IADD3 R4, R4, 0xffffffe, RZ ;  /* 0x0ffffffe04047810 */ /* 0x008fc40007ffe0ff */
[----:B------:R-:W-:Y:S01]  /*0330*/  ISETP.GE.AND P1, PT, R5, RZ, PT ;  /* 0x000000ff0500720c */ /* 0x000fe20003f26270 */
[C---:B------:R-:W-:Y:S01]  /*0340*/  IMAD.IADD R56, R13.reuse, 0x1, -R3 ;  /* 0x000000010d387824 */ /* 0x040fe200078e0a03 */
[----:B------:R-:W-:Y:S01]  /*0350*/  LOP3.LUT R7, R0, 0xfffffff0, RZ, 0xc0, !PT ;  /* 0xfffffff000077812 */ /* 0x000fe200078ec0ff */
[----:B------:R1:W2:Y:S01]  /*0360*/  F2I.FTZ.U32.TRUNC.NTZ R5, R4 ;  /* 0x0000000400057305 */ /* 0x0002a2000021f000 */
[----:B------:R-:W-:Y:S02]  /*0370*/  SHF.R.S32.HI R2, RZ, 0x3, R19 ;  /* 0x00000003ff027819 */ /* 0x000fe40000011413 */
[----:B------:R-:W-:Y:S01]  /*0380*/  IABS R20, R26 ;  /* 0x0000001a00147213 */ /* 0x000fe20000000000 */
[----:B------:R-:W-:Y:S01]  /*0390*/  IMAD.IADD R13, R13, 0x1, -R7 ;  /* 0x000000010d0d7824 */ /* 0x000fe200078e0a07 */
[----:B------:R-:W-:Y:S01]  /*03a0*/  SHF.R.S32.HI R3, RZ, 0x1f, R2 ;  /* 0x0000001fff037819 */ /* 0x000fe20000011402 */
[C---:B------:R-:W-:Y:S01]  /*03b0*/  IMAD.SHL.U32 R7, R2.reuse, 0x40, RZ ;  /* 0x0000004002077824 */ /* 0x040fe200078e00ff */
[----:B------:R-:W-:-:S03]  /*03c0*/  IADD3 R9, P0, R2, R6, RZ ;  /* 0x0000000602097210 */ /* 0x000fc60007f1e0ff */
[----:B------:R-:W-:Y:S01]  /*03d0*/  IMAD.WIDE R16, R16, 0x80, R2 ;  /* 0x0000008010107825 */ /* 0x000fe200078e0202 */
[----:B------:R-:W-:-:S03]  /*03e0*/  LEA.HI.X.SX32 R8, R6, R3, 0x1, P0 ;  /* 0x0000000306087211 */ /* 0x000fc600000f0eff */
[----:B------:R-:W-:Y:S01]  /*03f0*/  IMAD.SHL.U32 R6, R56, 0x8, RZ ;  /* 0x0000000838067824 */ /* 0x000fe200078e00ff */
[----:B-1----:R-:W-:Y:S01]  /*0400*/  SHF.R.S32.HI R4, RZ, 0x4, R0 ;  /* 0x00000004ff047819 */ /* 0x002fe20000011400 */
[----:B--2---:R-:W-:-:S03]  /*0410*/  IMAD.MOV R11, RZ, RZ, -R5 ;  /* 0x000000ffff0b7224 */ /* 0x004fc600078e0a05 */
[----:B------:R-:W-:Y:S02]  /*0420*/  LEA.HI R10, R0, R4, RZ, 0x1 ;  /* 0x00000004000a7211 */ /* 0x000fe400078f08ff */
[----:B------:R-:W-:Y:S02]  /*0430*/  LOP3.LUT R0, R7, 0x1c0, RZ, 0xc0, !PT ;  /* 0x000001c007007812 */ /* 0x000fe400078ec0ff */
[----:B------:R-:W-:Y:S02]  /*0440*/  LOP3.LUT R7, R10, 0xfffffffe, RZ, 0xc0, !PT ;  /* 0xfffffffe0a077812 */ /* 0x000fe400078ec0ff */
[----:B------:R-:W-:Y:S02]  /*0450*/  SHF.R.U32.HI R10, RZ, 0x3, R0 ;  /* 0x00000003ff0a7819 */ /* 0x000fe40000011600 */
[--C-:B------:R-:W-:Y:S01]  /*0460*/  LOP3.LUT R0, R0, 0x38, R6.reuse, 0xf8, !PT ;  /* 0x0000003800007812 */ /* 0x100fe200078ef806 */
[----:B------:R-:W-:Y:S01]  /*0470*/  IMAD.IADD R21, R4, 0x1, -R7 ;  /* 0x0000000104157824 */ /* 0x000fe200078e0a07 */
[----:B------:R-:W-:Y:S01]  /*0480*/  SHF.R.S32.HI R7, RZ, 0x1f, R6 ;  /* 0x0000001fff077819 */ /* 0x000fe20000011406 */
[----:B------:R-:W-:Y:S01]  /*0490*/  IMAD.MOV.U32 R4, RZ, RZ, RZ ;  /* 0x000000ffff047224 */ /* 0x000fe200078e00ff */
[----:B------:R-:W-:Y:S01]  /*04a0*/  LOP3.LUT R14, R0, R10, RZ, 0x3c, !PT ;  /* 0x0000000a000e7212 */ /* 0x000fe200078e3cff */
[----:B------:R-:W-:-:S02]  /*04b0*/  IMAD R0, R11, R23, RZ ;  /* 0x000000170b007224 */ /* 0x000fc400078e02ff */
[----:B------:R-:W-:Y:S01]  /*04c0*/  IMAD R10, R25, c[0x0][0x178], RZ ;  /* 0x00005e00190a7a24 */ /* 0x000fe200078e02ff */
[----:B------:R-:W-:Y:S01]  /*04d0*/  LOP3.LUT R14, R14, 0x7ffffe00, R12, 0xf8, !PT ;  /* 0x7ffffe000e0e7812 */ /* 0x000fe200078ef80c */
[----:B------:R-:W-:-:S04]  /*04e0*/  IMAD.HI.U32 R11, R5, R0, R4 ;  /* 0x00000000050b7227 */ /* 0x000fc800078e0004 */
[C---:B------:R-:W-:Y:S02]  /*04f0*/  IMAD R10, R24.reuse, c[0x0][0x17c], R10 ;  /* 0x00005f00180a7a24 */ /* 0x040fe400078e020a */
[----:B------:R-:W-:-:S04]  /*0500*/  IMAD.WIDE.U32 R2, R24, c[0x0][0x178], R6 ;  /* 0x00005e0018027a25 */ /* 0x000fc800078e0006 */
[----:B------:R-:W-:-:S04]  /*0510*/  IMAD.HI.U32 R11, R11, R20, RZ ;  /* 0x000000140b0b7227 */ /* 0x000fc800078e00ff */
[----:B------:R-:W-:Y:S02]  /*0520*/  IMAD.IADD R3, R3, 0x1, R10 ;  /* 0x0000000103037824 */ /* 0x000fe400078e020a */
[----:B------:R-:W-:Y:S02]  /*0530*/  IMAD.MOV R10, RZ, RZ, -R11 ;  /* 0x000000ffff0a7224 */ /* 0x000fe400078e0a0b */
[C---:B------:R-:W-:Y:S02]  /*0540*/  IMAD R4, R8.reuse, c[0x0][0x198], RZ ;  /* 0x0000660008047a24 */ /* 0x040fe400078e02ff */
[----:B------:R-:W-:Y:S02]  /*0550*/  IMAD R10, R23, R10, R20 ;  /* 0x0000000a170a7224 */ /* 0x000fe400078e0214 */
[----:B------:R-:W-:Y:S01]  /*0560*/  IMAD R0, R8, c[0x0][0x1a0], RZ ;  /* 0x0000680008007a24 */ /* 0x000fe200078e02ff */
[----:B------:R-:W-:Y:S01]  /*0570*/  SHF.R.S32.HI R8, RZ, 0x1f, R13 ;  /* 0x0000001fff087819 */ /* 0x000fe2000001140d */
[----:B------:R-:W-:Y:S01]  /*0580*/  IMAD R15, R9, c[0x0][0x19c], R4 ;  /* 0x00006700090f7a24 */ /* 0x000fe200078e0204 */
[----:B------:R-:W-:Y:S01]  /*0590*/  ISETP.GT.U32.AND P2, PT, R23, R10, PT ;  /* 0x0000000a1700720c */ /* 0x000fe20003f44070 */
[----:B------:R-:W-:Y:S01]  /*05a0*/  IMAD.WIDE.U32 R4, R9, c[0x0][0x198], R6 ;  /* 0x0000660009047a25 */ /* 0x000fe200078e0006 */
[----:B------:R-:W-:-:S03]  /*05b0*/  LEA.HI R20, R8, R13, RZ, 0x3 ;  /* 0x0000000d08147211 */ /* 0x000fc600078f18ff */
[C---:B------:R-:W-:Y:S01]  /*05c0*/  IMAD R18, R9.reuse, c[0x0][0x1a4], R0 ;  /* 0x0000690009127a24 */ /* 0x040fe200078e0200 */
[----:B------:R-:W-:Y:S01]  /*05d0*/  LOP3.LUT R8, R20, 0xfffffff8, RZ, 0xc0, !PT ;  /* 0xfffffff814087812 */ /* 0x000fe200078ec0ff */
[----:B------:R-:W-:Y:S01]  /*05e0*/  IMAD.WIDE.U32 R6, R9, c[0x0][0x1a0], R6 ;  /* 0x0000680009067a25 */ /* 0x000fe200078e0006 */
[----:B------:R-:W-:-:S03]  /*05f0*/  SHF.R.S32.HI R9, RZ, 0x1f, R26 ;  /* 0x0000001fff097819 */ /* 0x000fc6000001141a */
[----:B------:R-:W-:Y:S02]  /*0600*/  IMAD.SHL.U32 R0, R56, 0x40, RZ ;  /* 0x0000004038007824 */ /* 0x000fe400078e00ff */
[----:B------:R-:W-:Y:S01]  /*0610*/  IMAD R9, R9, c[0x0][0x1a8], RZ ;  /* 0x00006a0009097a24 */ /* 0x000fe200078e02ff */
[----:B------:R-:W-:Y:S01]  /*0620*/  @!P2 IADD3 R11, R11, 0x1, RZ ;  /* 0x000000010b0ba810 */ /* 0x000fe20007ffe0ff */
[----:B------:R-:W-:Y:S01]  /*0630*/  IMAD.WIDE.U32 R2, R26, c[0x0][0x1a8], R2 ;  /* 0x00006a001a027a25 */ /* 0x000fe200078e0002 */
[----:B------:R-:W-:-:S03]  /*0640*/  LOP3.LUT R0, R0, 0x1c0, RZ, 0xc0, !PT ;  /* 0x000001c000007812 */ /* 0x000fc600078ec0ff */
[----:B------:R-:W-:Y:S01]  /*0650*/  IMAD R9, R26, c[0x0][0x1ac], R9 ;  /* 0x00006b001a097a24 */ /* 0x000fe200078e0209 */
[----:B------:R-:W-:Y:S01]  /*0660*/  LOP3.LUT R12, R0, 0x8, R19, 0xf8, !PT ;  /* 0x00000008000c7812 */ /* 0x000fe200078ef813 */
[----:B------:R-:W-:Y:S01]  /*0670*/  IMAD.IADD R57, R13, 0x1, -R8 ;  /* 0x000000010d397824 */ /* 0x000fe200078e0a08 */
[----:B------:R-:W-:Y:S01]  /*0680*/  SHF.R.U32.HI R0, RZ, 0x3, R0 ;  /* 0x00000003ff007819 */ /* 0x000fe20000011600 */
[----:B------:R-:W-:Y:S02]  /*0690*/  @!P2 IMAD.IADD R10, R10, 0x1, -R23 ;  /* 0x000000010a0aa824 */ /* 0x000fe400078e0a17 */
[----:B------:R-:W-:Y:S02]  /*06a0*/  IMAD.IADD R3, R3, 0x1, R9 ;  /* 0x0000000103037824 */ /* 0x000fe400078e0209 */
[----:B------:R-:W-:Y:S01]  /*06b0*/  IMAD R8, R17, c[0x0][0x190], RZ ;  /* 0x0000640011087a24 */ /* 0x000fe200078e02ff */
[----:B------:R-:W-:Y:S01]  /*06c0*/  ISETP.GE.U32.AND P3, PT, R10, R23, PT ;  /* 0x000000170a00720c */ /* 0x000fe20003f66070 */
[----:B------:R-:W-:Y:S01]  /*06d0*/  IMAD.IADD R5, R5, 0x1, R15 ;  /* 0x0000000105057824 */ /* 0x000fe200078e020f */
[----:B------:R-:W-:Y:S01]  /*06e0*/  LOP3.LUT R15, R12, R0, RZ, 0x3c, !PT ;  /* 0x000000000c0f7212 */ /* 0x000fe200078e3cff */
[----:B------:R-:W-:-:S02]  /*06f0*/  IMAD R0, R25, c[0x0][0x180], RZ ;  /* 0x0000600019007a24 */ /* 0x000fc400078e02ff */
[C---:B------:R-:W-:Y:S02]  /*0700*/  IMAD R12, R16.reuse, c[0x0][0x194], R8 ;  /* 0x00006500100c7a24 */ /* 0x040fe400078e0208 */
[----:B------:R-:W-:-:S04]  /*0710*/  IMAD.WIDE.U32 R2, R16, c[0x0][0x190], R2 ;  /* 0x0000640010027a25 */ /* 0x000fc800078e0002 */
[C---:B------:R-:W-:Y:S02]  /*0720*/  IMAD R0, R24.reuse, c[0x0][0x184], R0 ;  /* 0x0000610018007a24 */ /* 0x040fe400078e0200 */
[----:B------:R-:W-:Y:S01]  /*0730*/  IMAD.WIDE.U32 R8, R24, c[0x0][0x180], R4 ;  /* 0x0000600018087a25 */ /* 0x000fe200078e0004 */
[----:B------:R-:W-:Y:S02]  /*0740*/  LEA R4, P0, R2, c[0x0][0x160], 0x1 ;  /* 0x0000580002047a11 */ /* 0x000fe400078008ff */
[----:B------:R-:W-:Y:S01]  /*0750*/  @P3 IADD3 R11, R11, 0x1, RZ ;  /* 0x000000010b0b3810 */ /* 0x000fe20007ffe0ff */
[----:B------:R-:W-:Y:S02]  /*0760*/  IMAD R5, R25, c[0x0][0x188], RZ ;  /* 0x0000620019057a24 */ /* 0x000fe400078e02ff */
[----:B------:R-:W-:Y:S01]  /*0770*/  IMAD.IADD R3, R3, 0x1, R12 ;  /* 0x0000000103037824 */ /* 0x000fe200078e020c */
[----:B------:R-:W-:Y:S01]  /*0780*/  LEA.HI.SX32 R12, R246, 0xffffffff, 0x1a ;  /* 0xfffffffff60c7811 */ /* 0x000fe200078fd2ff */
[----:B------:R-:W-:-:S02]  /*0790*/  IMAD.IADD R9, R9, 0x1, R0 ;  /* 0x0000000109097824 */ /* 0x000fc400078e0200 */
[----:B------:R-:W-:Y:S01]  /*07a0*/  IMAD R0, R24, c[0x0][0x18c], R5 ;  /* 0x0000630018007a24 */ /* 0x000fe200078e0205 */
[----:B------:R-:W-:Y:S01]  /*07b0*/  LEA.HI.X R5, R2, c[0x0][0x164], R3, 0x1, P0 ;  /* 0x0000590002057a11 */ /* 0x000fe200000f0c03 */
[----:B------:R-:W-:Y:S01]  /*07c0*/  IMAD.IADD R7, R7, 0x1, R18 ;  /* 0x0000000107077824 */ /* 0x000fe200078e0212 */
[----:B------:R-:W-:Y:S01]  /*07d0*/  ISETP.NE.AND P0, PT, RZ, c[0x0][0x1c8], PT ;  /* 0x00007200ff007a0c */ /* 0x000fe20003f05270 */
[----:B------:R-:W-:Y:S01]  /*07e0*/  IMAD.SHL.U32 R247, R14, 0x2, RZ ;  /* 0x000000020ef77824 */ /* 0x000fe200078e00ff */
[----:B------:R-:W-:Y:S01]  /*07f0*/  IADD3 R2, P2, R4, UR7, RZ ;  /* 0x0000000704027c10 */ /* 0x000fe2000ff5e0ff */
[----:B------:R-:W-:Y:S01]  /*0800*/  IMAD.WIDE.U32 R6, R24, c[0x0][0x188], R6 ;  /* 0x0000620018067a25 */ /* 0x000fe200078e0006 */
[----:B------:R-:W-:Y:S02]  /*0810*/  SHF.R.S32.HI R13, RZ, 0x1f, R12 ;  /* 0x0000001fff0d7819 */ /* 0x000fe4000001140c */
[----:B------:R-:W-:Y:S01]  /*0820*/  IADD3.X R3, R5, UR12, RZ, P2, !PT ;  /* 0x0000000c05037c10 */ /* 0x000fe200097fe4ff */
[----:B------:R-:W-:Y:S01]  /*0830*/  IMAD.IADD R7, R7, 0x1, R0 ;  /* 0x0000000107077824 */ /* 0x000fe200078e0200 */
[----:B------:R1:W-:Y:S01]  /*0840*/  LDGSTS.E.BYPASS.LTC128B.128 [R247], [R4.64] ;  /* 0x0000000004f77fae */ /* 0x0003e2000b901d48 */
[----:B------:R-:W-:-:S03]  /*0850*/  IMAD.MOV.U32 R0, RZ, RZ, R11 ;  /* 0x000000ffff007224 */ /* 0x000fc600078e000b */
[----:B------:R1:W-:Y:S01]  /*0860*/  LDGSTS.E.BYPASS.LTC128B.128 [R247+0x4000], [R4.64+0x80] ;  /* 0x0400008004f77fae */ /* 0x0003e2000b901d48 */
[----:B------:R-:W-:Y:S01]  /*0870*/  @!P1 IMAD.MOV R0, RZ, RZ, -R0 ;  /* 0x000000ffff009224 */ /* 0x000fe200078e0a00 */
[----:B------:R-:W-:Y:S02]  /*0880*/  @!P0 LOP3.LUT R0, RZ, c[0x0][0x1c8], RZ, 0x33, !PT ;  /* 0x00007200ff008a12 */ /* 0x000fe400078e33ff */
[----:B------:R2:W-:Y:S03]  /*0890*/  LDGSTS.E.BYPASS.LTC128B.128 [R247+0x800], [R2.64] ;  /* 0x0080000002f77fae */ /* 0x0005e6000b901d48 */
[C---:B------:R-:W-:Y:S01]  /*08a0*/  IMAD.WIDE.U32 R30, R0.reuse, c[0x0][0x1b0], R8 ;  /* 0x00006c00001e7a25 */ /* 0x040fe200078e0008 */
[----:B------:R2:W-:Y:S03]  /*08b0*/  LDGSTS.E.BYPASS.LTC128B.128 [R247+0x4800], [R2.64+0x80] ;  /* 0x0480008002f77fae */ /* 0x0005e6000b901d48 */
[----:B------:R-:W-:Y:S01]  /*08c0*/  IMAD.WIDE.U32 R28, R0, c[0x0][0x1b8], R6 ;  /* 0x00006e00001c7a25 */ /* 0x000fe200078e0006 */
[----:B------:R-:W-:Y:S03]  /*08d0*/  STL.64 [R1+0x38], R30 ;  /* 0x0000381e01007387 */ /* 0x000fe60000100a00 */
[----:B------:R-:W-:Y:S01]  /*08e0*/  IMAD.MOV.U32 R164, RZ, RZ, R30 ;  /* 0x000000ffffa47224 */ /* 0x000fe200078e001e */
[----:B------:R-:W-:Y:S01]  /*08f0*/  STL.64 [R1+0x30], R28 ;  /* 0x0000301c01007387 */ /* 0x000fe20000100a00 */
[----:B-1----:R-:W-:-:S05]  /*0900*/  SHF.R.S32.HI R4, RZ, 0x1f, R0 ;  /* 0x0000001fff047819 */ /* 0x002fca0000011400 */
[C---:B------:R-:W-:Y:S02]  /*0910*/  IMAD R5, R4.reuse, c[0x0][0x1b0], RZ ;  /* 0x00006c0004057a24 */ /* 0x040fe400078e02ff */
[----:B------:R-:W-:Y:S01]  /*0920*/  IMAD R4, R4, c[0x0][0x1b8], RZ ;  /* 0x00006e0004047a24 */ /* 0x000fe200078e02ff */
[----:B--2---:R-:W-:Y:S01]  /*0930*/  IADD3 R2, P0, R2, UR7, RZ ;  /* 0x0000000702027c10 */ /* 0x004fe2000ff1e0ff */
[C---:B------:R-:W-:Y:S02]  /*0940*/  IMAD R5, R0.reuse, c[0x0][0x1b4], R5 ;  /* 0x00006d0000057a24 */ /* 0x040fe400078e0205 */
[----:B------:R-:W-:Y:S01]  /*0950*/  IMAD R14, R0, c[0x0][0x1bc], R4 ;  /* 0x00006f00000e7a24 */ /* 0x000fe200078e0204 */
[----:B------:R-:W-:Y:S01]  /*0960*/  IADD3.X R3, R3, UR12, RZ, P0, !PT ;  /* 0x0000000c03037c10 */ /* 0x000fe200087fe4ff */
[----:B------:R-:W-:Y:S01]  /*0970*/  IMAD R0, R12, UR10, RZ ;  /* 0x0000000a0c007c24 */ /* 0x000fe2000f8e02ff */
[----:B------:R-:W-:Y:S01]  /*0980*/  IADD3 R8, P0, R2, UR7, RZ ;  /* 0x0000000702087c10 */ /* 0x000fe2000ff1e0ff */
[----:B------:R-:W-:-:S02]  /*0990*/  IMAD.IADD R165, R31, 0x1, R5 ;  /* 0x000000011fa57824 */ /* 0x000fc400078e0205 */
[----:B------:R-:W-:Y:S01]  /*09a0*/  IMAD R0, R13, UR11, R0 ;  /* 0x0000000b0d007c24 */ /* 0x000fe2000f8e0200 */
[----:B------:R-:W-:Y:S01]  /*09b0*/  IADD3.X R9, R3, UR12, RZ, P0, !PT ;  /* 0x0000000c03097c10 */ /* 0x000fe200087fe4ff */
[----:B------:R-:W-:Y:S01]  /*09c0*/  IMAD.WIDE.U32 R10, R12, UR11, R164 ;  /* 0x0000000b0c0a7c25 */ /* 0x000fe2000f8e00a4 */
[----:B------:R-:W-:Y:S01]  /*09d0*/  IADD3 R6, P0, R8, UR7, RZ ;  /* 0x0000000708067c10 */ /* 0x000fe2000ff1e0ff */
[----:B------:R1:W-:Y:S02]  /*09e0*/  LDGSTS.E.BYPASS.LTC128B.128 [R247+0x1000], [R2.64] ;  /* 0x0100000002f77fae */ /* 0x0003e4000b901d48 */
[----:B------:R-:W-:Y:S01]  /*09f0*/  IMAD.IADD R0, R11, 0x1, R0 ;  /* 0x000000010b007824 */ /* 0x000fe200078e0200 */
[----:B------:R-:W-:Y:S01]  /*0a00*/  IADD3.X R7, R9, UR12, RZ, P0, !PT ;  /* 0x0000000c09077c10 */ /* 0x000fe200087fe4ff */
[----:B------:R1:W-:Y:S01]  /*0a10*/  LDGSTS.E.BYPASS.LTC128B.128 [R247+0x5000], [R2.64+0x80] ;  /* 0x0500008002f77fae */ /* 0x0003e2000b901d48 */
[----:B------:R-:W-:-:S03]  /*0a20*/  IADD3 R4, P0, R6, UR7, RZ ;  /* 0x0000000706047c10 */ /* 0x000fc6000ff1e0ff */
[----:B------:R2:W-:Y:S01]  /*0a30*/  LDGSTS.E.BYPASS.LTC128B.128 [R247+0x1800], [R8.64] ;  /* 0x0180000008f77fae */ /* 0x0005e2000b901d48 */
[----:B------:R-:W-:-:S03]  /*0a40*/  IADD3.X R5, R7, UR12, RZ, P0, !PT ;  /* 0x0000000c07057c10 */ /* 0x000fc600087fe4ff */
[----:B------:R2:W-:Y:S04]  /*0a50*/  LDGSTS.E.BYPASS.LTC128B.128 [R247+0x5800], [R8.64+0x80] ;  /* 0x0580008008f77fae */ /* 0x0005e8000b901d48 */
[----:B------:R3:W-:Y:S04]  /*0a60*/  LDGSTS.E.BYPASS.LTC128B.128 [R247+0x2000], [R6.64] ;  /* 0x0200000006f77fae */ /* 0x0007e8000b901d48 */
[----:B------:R3:W-:Y:S04]  /*0a70*/  LDGSTS.E.BYPASS.LTC128B.128 [R247+0x6000], [R6.64+0x80] ;  /* 0x0600008006f77fae */ /* 0x0007e8000b901d48 */
[----:B------:R4:W-:Y:S04]  /*0a80*/  LDGSTS.E.BYPASS.LTC128B.128 [R247+0x2800], [R4.64] ;  /* 0x0280000004f77fae */ /* 0x0009e8000b901d48 */
[----:B------:R4:W-:Y:S01]  /*0a90*/  LDGSTS.E.BYPASS.LTC128B.128 [R247+0x6800], [R4.64+0x80] ;  /* 0x0680008004f77fae */ /* 0x0009e2000b901d48 */
[----:B-1----:R-:W-:-:S03]  /*0aa0*/  IADD3 R2, P1, R4, UR7, RZ ;  /* 0x0000000704027c10 */ /* 0x002fc6000ff3e0ff */
[----:B------:R-:W-:Y:S01]  /*0ab0*/  STL.64 [R1+0x28], R164 ;  /* 0x000028a401007387 */ /* 0x000fe20000100a00 */
[----:B------:R-:W-:Y:S02]  /*0ac0*/  IADD3.X R3, R5, UR12, RZ, P1, !PT ;  /* 0x0000000c05037c10 */ /* 0x000fe40008ffe4ff */
[----:B--2---:R-:W-:-:S03]  /*0ad0*/  LEA R8, P0, R10, c[0x0][0x168], 0x1 ;  /* 0x00005a000a087a11 */ /* 0x004fc600078008ff */
[----:B------:R1:W-:Y:S01]  /*0ae0*/  LDGSTS.E.BYPASS.LTC128B.128 [R247+0x3000], [R2.64] ;  /* 0x0300000002f77fae */ /* 0x0003e2000b901d48 */
[----:B------:R-:W-:-:S03]  /*0af0*/  LEA.HI.X R9, R10, c[0x0][0x16c], R0, 0x1, P0 ;  /* 0x00005b000a097a11 */ /* 0x000fc600000f0c00 */
[----:B------:R1:W-:Y:S01]  /*0b00*/  LDGSTS.E.BYPASS.LTC128B.128 [R247+0x7000], [R2.64+0x80] ;  /* 0x0700008002f77fae */ /* 0x0003e2000b901d48 */
[----:B------:R-:W-:Y:S01]  /*0b10*/  IMAD R0, R13, c[0x0][0x1a0], RZ ;  /* 0x000068000d007a24 */ /* 0x000fe200078e02ff */
[----:B---3--:R-:W-:Y:S01]  /*0b20*/  IADD3 R6, P0, R2, UR7, RZ ;  /* 0x0000000702067c10 */ /* 0x008fe2000ff1e0ff */
[----:B------:R-:W-:Y:S02]  /*0b30*/  USHF.L.U32 UR7, UR4, 0x5, URZ ;  /* 0x0000000504077899 */ /* 0x000fe4000800063f */
[----:B------:R-:W-:Y:S01]  /*0b40*/  IMAD R0, R12, c[0x0][0x1a4], R0 ;  /* 0x000069000c007a24 */ /* 0x000fe200078e0200 */
[----:B------:R-:W-:Y:S01]  /*0b50*/  IADD3.X R7, R3, UR12, RZ, P0, !PT ;  /* 0x0000000c03077c10 */ /* 0x000fe200087fe4ff */
[----:B------:R-:W-:Y:S02]  /*0b60*/  USHF.L.U64.HI UR12, UR4, UR6, UR5 ;  /* 0x00000006040c7299 */ /* 0x000fe40008010205 */
[----:B----4-:R-:W-:Y:S02]  /*0b70*/  IADD3 R4, P0, R8, UR7, RZ ;  /* 0x0000000708047c10 */ /* 0x010fe4000ff1e0ff */
[----:B------:R2:W-:Y:S01]  /*0b80*/  LDGSTS.E.BYPASS.LTC128B.128 [R247+0x3800], [R6.64] ;  /* 0x0380000006f77fae */ /* 0x0005e2000b901d48 */
[----:B------:R-:W-:Y:S01]  /*0b90*/  ULDC.64 UR4, c[0x0][0x1a0] ;  /* 0x0000680000047ab9 */ /* 0x000fe20000000a00 */
[----:B------:R-:W-:-:S02]  /*0ba0*/  IADD3.X R5, R9, UR12, RZ, P0, !PT ;  /* 0x0000000c09057c10 */ /* 0x000fc400087fe4ff */
[----:B------:R2:W-:Y:S01]  /*0bb0*/  LDGSTS.E.BYPASS.LTC128B.128 [R247+0x7800], [R6.64+0x80] ;  /* 0x0780008006f77fae */ /* 0x0005e2000b901d48 */
[----:B------:R-:W-:Y:S02]  /*0bc0*/  USHF.L.U32 UR13, UR4, 0x5, URZ ;  /* 0x00000005040d7899 */ /* 0x000fe4000800063f */
[----:B------:R-:W-:Y:S01]  /*0bd0*/  USHF.L.U64.HI UR5, UR4, UR6, UR5 ;  /* 0x0000000604057299 */ /* 0x000fe20008010205 */
[----:B------:R3:W-:Y:S04]  /*0be0*/  LDGSTS.E.BYPASS.LTC128B.128 [R247+0x8000], [R8.64] ;  /* 0x0800000008f77fae */ /* 0x0007e8000b901d48 */
[----:B------:R3:W-:Y:S01]  /*0bf0*/  LDGSTS.E.BYPASS.LTC128B.128 [R247+0xa000], [R8.64+0x80] ;  /* 0x0a00008008f77fae */ /* 0x0007e2000b901d48 */
[----:B-1----:R-:W-:-:S03]  /*0c00*/  IADD3 R2, P0, R4, UR7, RZ ;  /* 0x0000000704027c10 */ /* 0x002fc6000ff1e0ff */
[----:B------:R1:W-:Y:S01]  /*0c10*/  LDGSTS.E.BYPASS.LTC128B.128 [R247+0x8800], [R4.64] ;  /* 0x0880000004f77fae */ /* 0x0003e2000b901d48 */
[----:B------:R-:W-:-:S03]  /*0c20*/  IADD3.X R3, R5, UR12, RZ, P0, !PT ;  /* 0x0000000c05037c10 */ /* 0x000fc600087fe4ff */
[----:B------:R1:W-:Y:S04]  /*0c30*/  LDGSTS.E.BYPASS.LTC128B.128 [R247+0xa800], [R4.64+0x80] ;  /* 0x0a80008004f77fae */ /* 0x0003e8000b901d48 */
[----:B------:R4:W-:Y:S04]  /*0c40*/  LDGSTS.E.BYPASS.LTC128B.128 [R247+0x9000], [R2.64] ;  /* 0x0900000002f77fae */ /* 0x0009e8000b901d48 */
[----:B------:R4:W-:Y:S01]  /*0c50*/  LDGSTS.E.BYPASS.LTC128B.128 [R247+0xb000], [R2.64+0x80] ;  /* 0x0b00008002f77fae */ /* 0x0009e2000b901d48 */
[----:B--2---:R-:W-:-:S04]  /*0c60*/  IMAD.WIDE.U32 R6, R12, c[0x0][0x1a0], RZ ;  /* 0x000068000c067a25 */ /* 0x004fc800078e00ff */
[----:B------:R-:W-:Y:S01]  /*0c70*/  IMAD.IADD R0, R7, 0x1, R0 ;  /* 0x0000000107007824 */ /* 0x000fe200078e0200 */
[----:B-1----:R-:W-:-:S04]  /*0c80*/  IADD3 R4, P0, R2, UR7, RZ ;  /* 0x0000000702047c10 */ /* 0x002fc8000ff1e0ff */
[----:B------:R-:W-:Y:S02]  /*0c90*/  IADD3.X R5, R3, UR12, RZ, P0, !PT ;  /* 0x0000000c03057c10 */ /* 0x000fe400087fe4ff */
[----:B------:R-:W-:Y:S01]  /*0ca0*/  LEA R7, P0, R6, R28, 0x6 ;  /* 0x0000001c06077211 */ /* 0x000fe200078030ff */
[----:B----4-:R-:W-:Y:S02]  /*0cb0*/  IMAD.IADD R2, R29, 0x1, R14 ;  /* 0x000000011d027824 */ /* 0x010fe400078e020e */
[----:B------:R1:W-:Y:S01]  /*0cc0*/  LDGSTS.E.BYPASS.LTC128B.128 [R247+0x9800], [R4.64] ;  /* 0x0980000004f77fae */ /* 0x0003e2000b901d48 */
[----:B------:R-:W-:-:S03]  /*0cd0*/  IMAD.SHL.U32 R3, R21, 0x8, RZ ;  /* 0x0000000815037824 */ /* 0x000fc600078e00ff */
[----:B------:R1:W-:Y:S01]  /*0ce0*/  LDGSTS.E.BYPASS.LTC128B.128 [R247+0xb800], [R4.64+0x80] ;  /* 0x0b80008004f77fae */ /* 0x0003e2000b901d48 */
[----:B------:R-:W-:Y:S01]  /*0cf0*/  LEA.HI.X R6, R6, R2, R0, 0x6, P0 ;  /* 0x0000000206067211 */ /* 0x000fe200000f3400 */
[----:B------:R-:W-:Y:S02]  /*0d00*/  IMAD R0, R21, 0x200, R15 ;  /* 0x0000020015007824 */ /* 0x000fe400078e020f */
[----:B------:R-:W0:Y:S03]  /*0d10*/  LDGDEPBAR ;  /* 0x00000000000079af */ /* 0x000e260000000000 */
[----:B------:R-:W-:Y:S01]  /*0d20*/  LEA R233, R0, 0x8000, 0x1 ;  /* 0x0000800000e97811 */ /* 0x000fe200078e08ff */
[----:B------:R2:W-:Y:S03]  /*0d30*/  STL [R1+0x40], R2 ;  /* 0x0000400201007387 */ /* 0x0005e60000100800 */
[----:B------:R-:W-:-:S02]  /*0d40*/  IADD3 R238, R233, 0x20, RZ ;  /* 0x00000020e9ee7810 */ /* 0x000fc40007ffe0ff */
[----:B-1----:R-:W-:Y:S01]  /*0d50*/  LEA R4, P0, R7, c[0x0][0x170], 0x1 ;  /* 0x00005c0007047a11 */ /* 0x002fe200078008ff */
[----:B------:R-:W-:-:S04]  /*0d60*/  DEPBAR.LE SB0, 0x0 ;  /* 0x000080000000791a */ /* 0x000fc80000000000 */
[----:B------:R-:W-:Y:S01]  /*0d70*/  LEA.HI.X R5, R7, c[0x0][0x174], R6, 0x1, P0 ;  /* 0x00005d0007057a11 */ /* 0x000fe200000f0c06 */
[----:B------:R-:W-:Y:S01]  /*0d80*/  BAR.SYNC.DEFER_BLOCKING 0x0 ;  /* 0x0000000000007b1d */ /* 0x000fe20000010000 */
[----:B--2---:R-:W-:Y:S02]  /*0d90*/  IMAD.SHL.U32 R2, R57, 0x40, RZ ;  /* 0x0000004039027824 */ /* 0x004fe400078e00ff */
[----:B------:R-:W-:-:S03]  /*0da0*/  IMAD.SHL.U32 R6, R20, 0x40, RZ ;  /* 0x0000004014067824 */ /* 0x000fc600078e00ff */
[----:B------:R-:W-:Y:S02]  /*0db0*/  LOP3.LUT R2, R2, 0x1c0, RZ, 0xc0, !PT ;  /* 0x000001c002027812 */ /* 0x000fe400078ec0ff */
[----:B------:R-:W-:Y:S02]  /*0dc0*/  LOP3.LUT R149, R6, 0xfffffe00, RZ, 0xc0, !PT ;  /* 0xfffffe0006957812 */ /* 0x000fe400078ec0ff */
[----:B------:R-:W-:Y:S02]  /*0dd0*/  LOP3.LUT R7, R2, 0x8, R3, 0xf8, !PT ;  /* 0x0000000802077812 */ /* 0x000fe400078ef803 */
[----:B------:R-:W-:Y:S02]  /*0de0*/  SHF.R.U32.HI R3, RZ, 0x3, R2 ;  /* 0x00000003ff037819 */ /* 0x000fe40000011602 */
[----:B------:R-:W-:Y:S02]  /*0df0*/  IADD3 R2, P0, R4, UR13, RZ ;  /* 0x0000000d04027c10 */ /* 0x000fe4000ff1e0ff */
[----:B------:R-:W-:-:S02]  /*0e00*/  LOP3.LUT R150, R7, R3, RZ, 0x3c, !PT ;  /* 0x0000000307967212 */ /* 0x000fc400078e3cff */
[----:B------:R-:W-:Y:S02]  /*0e10*/  SHF.R.S32.HI R7, RZ, 0x5, R22 ;  /* 0x00000005ff077819 */ /* 0x000fe40000011416 */
[----:B------:R-:W-:Y:S02]  /*0e20*/  IADD3.X R3, R5, UR5, RZ, P0, !PT ;  /* 0x0000000505037c10 */ /* 0x000fe400087fe4ff */
[----:B------:R-:W-:Y:S01]  /*0e30*/  IADD3 R6, P1, R2, UR13, RZ ;  /* 0x0000000d02067c10 */ /* 0x000fe2000ff3e0ff */
[----:B------:R-:W-:Y:S01]  /*0e40*/  @!PT LDS RZ, [RZ] ;  /* 0x00000000fffff984 */ /* 0x000fe20000000800 */
[----:B------:R-:W-:Y:S01]  /*0e50*/  @!PT LDS RZ, [RZ] ;  /* 0x00000000fffff984 */ /* 0x000fe20000000800 */
[----:B------:R-:W-:Y:S01]  /*0e60*/  @!PT LDS RZ, [RZ] ;  /* 0x00000000fffff984 */ /* 0x000fe20000000800 */
[----:B------:R1:W-:Y:S04]  /*0e70*/  LDGSTS.E.BYPASS.LTC128B.128 [R247+0xc000], [R4.64] ;  /* 0x0c00000004f77fae */ /* 0x0003e8000b901d48 */
[----:B------:R1:W-:Y:S04]  /*0e80*/  LDGSTS.E.BYPASS.LTC128B.128 [R247+0xe000], [R4.64+0x80] ;  /* 0x0e00008004f77fae */ /* 0x0003e8000b901d48 */
[----:B------:R2:W-:Y:S04]  /*0e90*/  LDGSTS.E.BYPASS.LTC128B.128 [R247+0xc800], [R2.64] ;  /* 0x0c80000002f77fae */ /* 0x0005e8000b901d48 */
[----:B------:R2:W-:Y:S01]  /*0ea0*/  LDGSTS.E.BYPASS.LTC128B.128 [R247+0xe800], [R2.64+0x80] ;  /* 0x0e80008002f77fae */ /* 0x0005e2000b901d48 */
[----:B-1----:R-:W-:Y:S01]  /*0eb0*/  IMAD R5, R7, 0x400, R149 ;  /* 0x0000040007057824 */ /* 0x002fe200078e0295 */
[----:B------:R-:W-:-:S02]  /*0ec0*/  IADD3 R4, P0, R6, UR13, RZ ;  /* 0x0000000d06047c10 */ /* 0x000fc4000ff1e0ff */
[----:B------:R-:W-:Y:S02]  /*0ed0*/  IADD3.X R7, R3, UR5, RZ, P1, !PT ;  /* 0x0000000503077c10 */ /* 0x000fe40008ffe4ff */
[----:B------:R-:W-:Y:S01]  /*0ee0*/  LOP3.LUT P1, RZ, R57, 0x2, RZ, 0xc0, !PT ;  /* 0x0000000239ff7812 */ /* 0x000fe2000782c0ff */
[----:B--2---:R-:W-:Y:S01]  /*0ef0*/  IMAD.IADD R2, R5, 0x1, R150 ;  /* 0x0000000105027824 */ /* 0x004fe200078e0296 */
[----:B------:R-:W-:Y:S01]  /*0f00*/  IADD3.X R5, R7, UR5, RZ, P0, !PT ;  /* 0x0000000507057c10 */ /* 0x000fe200087fe4ff */
[----:B------:R-:W-:Y:S01]  /*0f10*/  IMAD.SHL.U32 R3, R0, 0x2, RZ ;  /* 0x0000000200037824 */ /* 0x000fe200078e00ff */
[----:B------:R1:W-:Y:S01]  /*0f20*/  LDGSTS.E.BYPASS.LTC128B.128 [R247+0xd000], [R6.64] ;  /* 0x0d00000006f77fae */ /* 0x0003e2000b901d48 */
[----:B------:R-:W-:Y:S01]  /*0f30*/  IMAD.SHL.U32 R234, R2, 0x2, RZ ;  /* 0x0000000202ea7824 */ /* 0x000fe200078e00ff */
[C---:B------:R-:W-:Y:S01]  /*0f40*/  LOP3.LUT P0, RZ, R56.reuse, 0x2, RZ, 0xc0, !PT ;  /* 0x0000000238ff7812 */ /* 0x040fe2000780c0ff */
[----:B------:R-:W-:Y:S01]  /*0f50*/  IMAD.MOV.U32 R2, RZ, RZ, 0x40 ;  /* 0x00000040ff027424 */ /* 0x000fe200078e00ff */
[----:B------:R1:W-:Y:S04]  /*0f60*/  LDGSTS.E.BYPASS.LTC128B.128 [R247+0xf000], [R6.64+0x80] ;  /* 0x0f00008006f77fae */ /* 0x0003e8000b901d48 */
[----:B------:R2:W-:Y:S04]  /*0f70*/  LDGSTS.E.BYPASS.LTC128B.128 [R247+0xd800], [R4.64] ;  /* 0x0d80000004f77fae */ /* 0x0005e8000b901d48 */
[----:B------:R2:W-:Y:S03]  /*0f80*/  LDGSTS.E.BYPASS.LTC128B.128 [R247+0xf800], [R4.64+0x80] ;  /* 0x0f80008004f77fae */ /* 0x0005e6000b901d48 */
[----:B------:R-:W-:Y:S01]  /*0f90*/  @P0 IADD3 R238, R233, -0x20, RZ ;  /* 0xffffffe0e9ee0810 */ /* 0x000fe20007ffe0ff */
[----:B------:R-:W-:Y:S01]  /*0fa0*/  LDSM.16.M88.4 R12, [R234] ;  /* 0x00000000ea0c783b */ /* 0x000fe20000000200 */
[----:B------:R-:W-:-:S02]  /*0fb0*/  LOP3.LUT P0, RZ, R56, 0x4, RZ, 0xc0, !PT ;  /* 0x0000000438ff7812 */ /* 0x000fc4000780c0ff */
[C---:B------:R-:W-:Y:S01]  /*0fc0*/  IADD3 R245, R238.reuse, 0x800, RZ ;  /* 0x00000800eef57810 */ /* 0x040fe20007ffe0ff */
[----:B------:R-:W4:Y:S01]  /*0fd0*/  LDSM.16.M88.4 R16, [R3+0x8000] ;  /* 0x008000000310783b */ /* 0x000f220000000200 */
[C---:B------:R-:W-:Y:S02]  /*0fe0*/  IADD3 R244, R238.reuse, 0x1000, RZ ;  /* 0x00001000eef47810 */ /* 0x040fe40007ffe0ff */
[C---:B------:R-:W-:Y:S01]  /*0ff0*/  IADD3 R243, R238.reuse, 0x1800, RZ ;  /* 0x00001800eef37810 */ /* 0x040fe20007ffe0ff */
[----:B---3--:R-:W3:Y:S01]  /*1000*/  LDSM.16.M88.4 R8, [R234+0x2000] ;  /* 0x00200000ea08783b */ /* 0x008ee20000000200 */
[C---:B------:R-:W-:Y:S02]  /*1010*/  IADD3 R242, R238.reuse, 0x2000, RZ ;  /* 0x00002000eef27810 */ /* 0x040fe40007ffe0ff */
[C---:B------:R-:W-:Y:S01]  /*1020*/  IADD3 R241, R238.reuse, 0x2800, RZ ;  /* 0x00002800eef17810 */ /* 0x040fe20007ffe0ff */
[----:B------:R-:W5:Y:S01]  /*1030*/  LDSM.16.M88.4 R20, [R3+0x8800] ;  /* 0x008800000314783b */ /* 0x000f620000000200 */
[----:B------:R-:W-:-:S02]  /*1040*/  IADD3 R240, R238, 0x3000, RZ ;  /* 0x00003000eef07810 */ /* 0x000fc40007ffe0ff */
[----:B------:R-:W-:Y:S01]  /*1050*/  IADD3 R239, R238, 0x3800, RZ ;  /* 0x00003800eeef7810 */ /* 0x000fe20007ffe0ff */
[----:B------:R-:W1:Y:S04]  /*1060*/  LDSM.16.M88.4 R32, [R3+0x9000] ;  /* 0x009000000320783b */ /* 0x000e680000000200 */
[----:B------:R-:W1:Y:S01]  /*1070*/  LDSM.16.M88.4 R28, [R3+0x9800] ;  /* 0x00980000031c783b */ /* 0x000e620000000200 */
[----:B--2---:R-:W-:-:S03]  /*1080*/  IMAD.MOV.U32 R4, RZ, RZ, 0x20 ;  /* 0x00000020ff047424 */ /* 0x004fc600078e00ff */
[----:B------:R-:W-:Y:S02]  /*1090*/  LDSM.16.M88.4 R44, [R238] ;  /* 0x00000000ee2c783b */ /* 0x000fe40000000200 */
[----:B------:R-:W-:Y:S02]  /*10a0*/  SEL R4, R4, 0xffffffe0, !P1 ;  /* 0xffffffe004047807 */ /* 0x000fe40004800000 */
[----:B------:R-:W-:Y:S01]  /*10b0*/  LDSM.16.M88.4 R40, [R238+0x800] ;  /* 0x00080000ee28783b */ /* 0x000fe20000000200 */
[----:B------:R-:W-:Y:S02]  /*10c0*/  LOP3.LUT P1, RZ, R57, 0x4, RZ, 0xc0, !PT ;  /* 0x0000000439ff7812 */ /* 0x000fe4000782c0ff */
[----:B------:R-:W-:Y:S02]  /*10d0*/  IMAD.IADD R235, R234, 0x1, R4 ;  /* 0x00000001eaeb7824 */ /* 0x000fe400078e0204 */
[C---:B------:R-:W-:Y:S01]  /*10e0*/  SEL R0, R2.reuse, 0xffffffc0, !P1 ;  /* 0xffffffc002007807 */ /* 0x040fe20004800000 */
[----:B------:R-:W-:Y:S01]  /*10f0*/  LDSM.16.M88.4 R36, [R238+0x1000] ;  /* 0x00100000ee24783b */ /* 0x000fe20000000200 */
[----:B------:R-:W-:-:S02]  /*1100*/  SEL R2, R2, 0xffffffc0, !P0 ;  /* 0xffffffc002027807 */ /* 0x000fc40004000000 */
[----:B------:R-:W-:Y:S01]  /*1110*/  ISETP.GE.AND P0, PT, R148, 0x41, PT ;  /* 0x000000419400780c */ /* 0x000fe20003f06270 */
[----:B------:R-:W-:Y:S01]  /*1120*/  IMAD.IADD R237, R234, 0x1, R0 ;  /* 0x00000001eaed7824 */ /* 0x000fe200078e0200 */
[----:B------:R-:W-:Y:S01]  /*1130*/  LDSM.16.M88.4 R24, [R238+0x1800] ;  /* 0x00180000ee18783b */ /* 0x000fe20000000200 */
[----:B------:R-:W-:Y:S02]  /*1140*/  IMAD.IADD R232, R233, 0x1, R2 ;  /* 0x00000001e9e87824 */ /* 0x000fe400078e0202 */
[----:B------:R-:W-:Y:S01]  /*1150*/  IMAD.IADD R236, R235, 0x1, R0 ;  /* 0x00000001ebec7824 */ /* 0x000fe200078e0200 */
[----:B----4-:R-:W-:Y:S01]  /*1160*/  HMMA.16816.F32 R108, R12, R16, RZ ;  /* 0x000000100c6c723c */ /* 0x010fe200000018ff */
[----:B------:R-:W-:Y:S01]  /*1170*/  IMAD.IADD R231, R2, 0x1, R238 ;  /* 0x0000000102e77824 */ /* 0x000fe200078e02ee */
[----:B------:R-:W-:Y:S01]  /*1180*/  LDSM.16.M88.4 R56, [R232] ;  /* 0x00000000e838783b */ /* 0x000fe20000000200 */
[----:B------:R-:W-:-:S03]  /*1190*/  LOP3.LUT R2, R150, R149, RZ, 0xfc, !PT ;  /* 0x0000009596027212 */ /* 0x000fc600078efcff */
[----:B------:R-:W0:Y:S02]  /*11a0*/  LDGDEPBAR ;  /* 0x00000000000079af */ /* 0x000e240000000000 */
[C---:B---3--:R-:W-:Y:S08]  /*11b0*/  HMMA.16816.F32 R48, R8.reuse, R16, RZ ;  /* 0x000000100830723c */ /* 0x048ff000000018ff */
[-C--:B------:R-:W-:Y:S08]  /*11c0*/  HMMA.16816.F32 R92, R8, R18.reuse, RZ ;  /* 0x00000012085c723c */ /* 0x080ff000000018ff */
[----:B------:R-:W-:Y:S01]  /*11d0*/  HMMA.16816.F32 R104, R12, R18, RZ ;  /* 0x000000120c68723c */ /* 0x000fe200000018ff */
[----:B------:R-:W2:Y:S07]  /*11e0*/  LDSM.16.M88.4 R16, [R235+0x2000] ;  /* 0x00200000eb10783b */ /* 0x000eae0000000200 */
[C---:B-----5:R-:W-:Y:S08]  /*11f0*/  HMMA.16816.F32 R52, R8.reuse, R20, RZ ;  /* 0x000000140834723c */ /* 0x060ff000000018ff */
[----:B------:R-:W-:Y:S08]  /*1200*/  HMMA.16816.F32 R100, R8, R22, RZ ;  /* 0x000000160864723c */ /* 0x000ff000000018ff */
[C---:B------:R-:W-:Y:S08]  /*1210*/  HMMA.16816.F32 R80, R12.reuse, R20, RZ ;  /* 0x000000140c50723c */ /* 0x040ff000000018ff */
[----:B------:R-:W-:Y:S01]  /*1220*/  HMMA.16816.F32 R88, R12, R22, RZ ;  /* 0x000000160c58723c */ /* 0x000fe200000018ff */
[----:B------:R-:W3:Y:S07]  /*1230*/  LDSM.16.M88.4 R20, [R237+0x2000] ;  /* 0x00200000ed14783b */ /* 0x000eee0000000200 */
[C---:B-1----:R-:W-:Y:S08]  /*1240*/  HMMA.16816.F32 R60, R8.reuse, R32, RZ ;  /* 0x00000020083c723c */ /* 0x042ff000000018ff */
[----:B------:R-:W-:Y:S08]  /*1250*/  HMMA.16816.F32 R96, R8, R34, RZ ;  /* 0x000000220860723c */ /* 0x000ff000000018ff */
[C---:B------:R-:W-:Y:S08]  /*1260*/  HMMA.16816.F32 R68, R12.reuse, R32, RZ ;  /* 0x000000200c44723c */ /* 0x040ff000000018ff */
[----:B------:R-:W-:Y:S08]  /*1270*/  HMMA.16816.F32 R72, R12, R34, RZ ;  /* 0x000000220c48723c */ /* 0x000ff000000018ff */
[C---:B------:R-:W-:Y:S08]  /*1280*/  HMMA.16816.F32 R76, R8.reuse, R28, RZ ;  /* 0x0000001c084c723c */ /* 0x040ff000000018ff */
[----:B------:R-:W-:Y:S01]  /*1290*/  HMMA.16816.F32 R84, R8, R30, RZ ;  /* 0x0000001e0854723c */ /* 0x000fe200000018ff */
[----:B------:R-:W1:Y:S07]  /*12a0*/  LDSM.16.M88.4 R8, [R235] ;  /* 0x00000000eb08783b */ /* 0x000e6e0000000200 */
[C---:B------:R-:W-:Y:S08]  /*12b0*/  HMMA.16816.F32 R64, R12.reuse, R28, RZ ;  /* 0x0000001c0c40723c */ /* 0x040ff000000018ff */
[----:B------:R-:W-:Y:S08]  /*12c0*/  HMMA.16816.F32 R32, R12, R30, RZ ;  /* 0x0000001e0c20723c */ /* 0x000ff000000018ff */
[C---:B--2---:R-:W-:Y:S01]  /*12d0*/  HMMA.16816.F32 R12, R16.reuse, R44, R48 ;  /* 0x0000002c100c723c */ /* 0x044fe20000001830 */
[----:B------:R-:W-:Y:S07]  /*12e0*/  LDSM.16.M88.4 R48, [R232+0x1000] ;  /* 0x00100000e830783b */ /* 0x000fee0000000200 */
[C---:B------:R-:W-:Y:S01]  /*12f0*/  HMMA.16816.F32 R28, R16.reuse, R40, R52 ;  /* 0x00000028101c723c */ /* 0x040fe20000001834 */
[----:B------:R-:W2:Y:S07]  /*1300*/  LDSM.16.M88.4 R52, [R232+0x800] ;  /* 0x00080000e834783b */ /* 0x000eae0000000200 */
[C---:B------:R-:W-:Y:S01]  /*1310*/  HMMA.16816.F32 R112, R16.reuse, R36, R60 ;  /* 0x000000241070723c */ /* 0x040fe2000000183c */
[----:B------:R-:W4:Y:S07]  /*1320*/  LDSM.16.M88.4 R60, [R232+0x1800] ;  /* 0x00180000e83c783b */ /* 0x000f2e0000000200 */
[----:B------:R-:W-:Y:S08]  /*1330*/  HMMA.16816.F32 R128, R16, R42, R100 ;  /* 0x0000002a1080723c */ /* 0x000ff00000001864 */
[----:B---3--:R-:W-:Y:S01]  /*1340*/  HMMA.16816.F32 R100, R20, R56, R12 ;  /* 0x000000381464723c */ /* 0x008fe2000000180c */
[----:B------:R-:W3:Y:S07]  /*1350*/  LDSM.16.M88.4 R12, [R237] ;  /* 0x00000000ed0c783b */ /* 0x000eee0000000200 */
[C---:B------:R-:W-:Y:S08]  /*1360*/  HMMA.16816.F32 R76, R16.reuse, R24, R76 ;  /* 0x00000018104c723c */ /* 0x040ff0000000184c */
[C---:B------:R-:W-:Y:S08]  /*1370*/  HMMA.16816.F32 R136, R16.reuse, R46, R92 ;  /* 0x0000002e1088723c */ /* 0x040ff0000000185c */
[C---:B------:R-:W-:Y:S08]  /*1380*/  HMMA.16816.F32 R124, R16.reuse, R38, R96 ;  /* 0x00000026107c723c */ /* 0x040ff00000001860 */
[----:B------:R-:W-:Y:S01]  /*1390*/  HMMA.16816.F32 R120, R16, R26, R84 ;  /* 0x0000001a1078723c */ /* 0x000fe20000001854 */
[----:B------:R-:W-:Y:S07]  /*13a0*/  LDSM.16.M88.4 R16, [R236] ;  /* 0x00000000ec10783b */ /* 0x000fee0000000200 */
[C---:B-1----:R-:W-:Y:S08]  /*13b0*/  HMMA.16816.F32 R140, R8.reuse, R36, R68 ;  /* 0x00000024088c723c */ /* 0x042ff00000001844 */
        /* <DEDUP_REMOVED lines=10> */
[C---:B--2---:R-:W-:Y:S01]  /*1460*/  HMMA.16816.F32 R92, R20.reuse, R52, R28 ;  /* 0x00000034145c723c */ /* 0x044fe2000000181c */
[----:B------:R-:W2:Y:S04]  /*1470*/  LDSM.16.M88.4 R32, [R231] ;  /* 0x00000000e720783b */ /* 0x000ea80000000200 */
[----:B------:R-:W5:Y:S03]  /*1480*/  LDSM.16.M88.4 R28, [R231+0x800] ;  /* 0x00080000e71c783b */ /* 0x000f660000000200 */
[C---:B------:R-:W-:Y:S08]  /*1490*/  HMMA.16816.F32 R84, R20.reuse, R48, R112 ;  /* 0x000000301454723c */ /* 0x040ff00000001870 */
[C---:B----4-:R-:W-:Y:S08]  /*14a0*/  HMMA.16816.F32 R76, R20.reuse, R60, R76 ;  /* 0x0000003c144c723c */ /* 0x050ff0000000184c */
[C---:B------:R-:W-:Y:S08]  /*14b0*/  HMMA.16816.F32 R96, R20.reuse, R58, R136 ;  /* 0x0000003a1460723c */ /* 0x040ff00000001888 */
[C---:B------:R-:W-:Y:S08]  /*14c0*/  HMMA.16816.F32 R88, R20.reuse, R54, R128 ;  /* 0x000000361458723c */ /* 0x040ff00000001880 */
[C---:B------:R-:W-:Y:S08]  /*14d0*/  HMMA.16816.F32 R80, R20.reuse, R50, R124 ;  /* 0x000000321450723c */ /* 0x040ff0000000187c */
[----:B------:R-:W-:Y:S08]  /*14e0*/  HMMA.16816.F32 R68, R20, R62, R120 ;  /* 0x0000003e1444723c */ /* 0x000ff00000001878 */
[C---:B---3--:R-:W-:Y:S08]  /*14f0*/  HMMA.16816.F32 R20, R12.reuse, R50, R36 ;  /* 0x000000320c14723c */ /* 0x048ff00000001824 */
        /* <DEDUP_REMOVED lines=8> */
[----:B------:R-:W3:Y:S07]  /*1580*/  LDSM.16.M88.4 R12, [R234+0x6000] ;  /* 0x00600000ea0c783b */ /* 0x000eee0000000200 */
[-C--:B-1----:R-:W-:Y:S08]  /*1590*/  HMMA.16816.F32 R128, R8, R26.reuse, R80 ;  /* 0x0000001a0880723c */ /* 0x082ff00000001850 */
[C---:B------:R-:W-:Y:S01]  /*15a0*/  HMMA.16816.F32 R104, R16.reuse, R26, R20 ;  /* 0x0000001a1068723c */ /* 0x040fe20000001814 */
[----:B------:R-:W1:Y:S07]  /*15b0*/  LDSM.16.M88.4 R20, [R3+0xb800] ;  /* 0x00b800000314783b */ /* 0x000e6e0000000200 */
[-C--:B--2---:R-:W-:Y:S08]  /*15c0*/  HMMA.16816.F32 R80, R16, R32.reuse, R112 ;  /* 0x000000201050723c */ /* 0x084ff00000001870 */
[C---:B------:R-:W-:Y:S08]  /*15d0*/  HMMA.16816.F32 R60, R8.reuse, R32, R100 ;  /* 0x00000020083c723c */ /* 0x040ff00000001864 */
[-C--:B------:R-:W-:Y:S08]  /*15e0*/  HMMA.16816.F32 R132, R8, R24.reuse, R84 ;  /* 0x000000180884723c */ /* 0x080ff00000001854 */
[----:B------:R-:W-:Y:S01]  /*15f0*/  HMMA.16816.F32 R112, R16, R24, R44 ;  /* 0x000000181070723c */ /* 0x000fe2000000182c */
[----:B------:R-:W2:Y:S04]  /*1600*/  LDSM.16.M88.4 R44, [R3+0xa800] ;  /* 0x00a80000032c783b */ /* 0x000ea80000000200 */
[----:B------:R-:W-:Y:S03]  /*1610*/  LDSM.16.M88.4 R24, [R235+0x4000] ;  /* 0x00400000eb18783b */ /* 0x000fe60000000200 */
[C---:B-----5:R-:W-:Y:S08]  /*1620*/  HMMA.16816.F32 R100, R8.reuse, R28, R92 ;  /* 0x0000001c0864723c */ /* 0x060ff0000000185c */
[----:B------:R-:W-:Y:S08]  /*1630*/  HMMA.16816.F32 R84, R8, R42, R68 ;  /* 0x0000002a0854723c */ /* 0x000ff00000001844 */
[C---:B------:R-:W-:Y:S01]  /*1640*/  HMMA.16816.F32 R108, R16.reuse, R40, R36 ;  /* 0x00000028106c723c */ /* 0x040fe20000001824 */
[----:B------:R-:W4:Y:S07]  /*1650*/  LDSM.16.M88.4 R36, [R3+0xb000] ;  /* 0x00b000000324783b */ /* 0x000f2e0000000200 */
[C---:B------:R-:W-:Y:S08]  /*1660*/  HMMA.16816.F32 R68, R16.reuse, R34, R72 ;  /* 0x000000221044723c */ /* 0x040ff00000001848 */
[C---:B------:R-:W-:Y:S08]  /*1670*/  HMMA.16816.F32 R120, R16.reuse, R28, R64 ;  /* 0x0000001c1078723c */ /* 0x040ff00000001840 */
[C---:B------:R-:W-:Y:S01]  /*1680*/  HMMA.16816.F32 R116, R16.reuse, R30, R56 ;  /* 0x0000001e1074723c */ /* 0x040fe20000001838 */
[----:B------:R-:W-:Y:S07]  /*1690*/  LDSM.16.M88.4 R56, [R238+0x3800] ;  /* 0x00380000ee38783b */ /* 0x000fee0000000200 */
[----:B------:R-:W-:Y:S01]  /*16a0*/  HMMA.16816.F32 R92, R16, R42, R48 ;  /* 0x0000002a105c723c */ /* 0x000fe20000001830 */
[----:B------:R-:W5:Y:S04]  /*16b0*/  LDSM.16.M88.4 R16, [R234+0x4000] ;  /* 0x00400000ea10783b */ /* 0x000f680000000200 */
[----:B------:R-:W-:Y:S03]  /*16c0*/  LDSM.16.M88.4 R48, [R238+0x3000] ;  /* 0x00300000ee30783b */ /* 0x000fe60000000200 */
[C---:B------:R-:W-:Y:S01]  /*16d0*/  HMMA.16816.F32 R96, R8.reuse, R34, R96 ;  /* 0x000000220860723c */ /* 0x040fe20000001860 */
[----:B------:R-:W-:Y:S07]  /*16e0*/  LDSM.16.M88.4 R32, [R238+0x2000] ;  /* 0x00200000ee20783b */ /* 0x000fee0000000200 */
[C---:B------:R-:W-:Y:S08]  /*16f0*/  HMMA.16816.F32 R124, R8.reuse, R40, R76 ;  /* 0x00000028087c723c */ /* 0x040ff0000000184c */
[----:B------:R-:W-:Y:S01]  /*1700*/  HMMA.16816.F32 R88, R8, R30, R88 ;  /* 0x0000001e0858723c */ /* 0x000fe20000001858 */
[----:B------:R-:W4:Y:S04]  /*1710*/  LDSM.16.M88.4 R8, [R235+0x6000] ;  /* 0x00600000eb08783b */ /* 0x000f280000000200 */
[----:B------:R-:W4:Y:S03]  /*1720*/  LDSM.16.M88.4 R28, [R238+0x2800] ;  /* 0x00280000ee1c783b */ /* 0x000f260000000200 */
[C---:B---3--:R-:W-:Y:S08]  /*1730*/  HMMA.16816.F32 R72, R12.reuse, R54, R96 ;  /* 0x000000360c48723c */ /* 0x048ff00000001860 */
[C---:B-1----:R-:W-:Y:S08]  /*1740*/  HMMA.16816.F32 R96, R12.reuse, R20, R124 ;  /* 0x000000140c60723c */ /* 0x042ff0000000187c */
[C---:B------:R-:W-:Y:S08]  /*1750*/  HMMA.16816.F32 R76, R12.reuse, R52, R60 ;  /* 0x000000340c4c723c */ /* 0x040ff0000000183c */
[C---:B--2---:R-:W-:Y:S08]  /*1760*/  HMMA.16816.F32 R60, R12.reuse, R46, R88 ;  /* 0x0000002e0c3c723c */ /* 0x044ff00000001858 */
[C---:B------:R-:W-:Y:S08]  /*1770*/  HMMA.16816.F32 R84, R12.reuse, R22, R84 ;  /* 0x000000160c54723c */ /* 0x040ff00000001854 */
[----:B----4-:R-:W-:Y:S08]  /*1780*/  HMMA.16816.F32 R88, R12, R36, R132 ;  /* 0x000000240c58723c */ /* 0x010ff00000001884 */
[----:B-----5:R-:W-:Y:S08]  /*1790*/  HMMA.16816.F32 R80, R16, R52, R80 ;  /* 0x000000341050723c */ /* 0x020ff00000001850 */
[----:B------:R-:W-:Y:S08]  /*17a0*/  HMMA.16816.F32 R64, R12, R44, R100 ;  /* 0x0000002c0c40723c */ /* 0x000ff00000001864 */
[C---:B------:R-:W-:Y:S01]  /*17b0*/  HMMA.16816.F32 R68, R16.reuse, R54, R68 ;  /* 0x000000361044723c */ /* 0x040fe20000001844 */
[----:B------:R-:W-:Y:S07]  /*17c0*/  LDSM.16.M88.4 R52, [R232+0x2000] ;  /* 0x00200000e834783b */ /* 0x000fee0000000200 */
[----:B------:R-:W-:Y:S08]  /*17d0*/  HMMA.16816.F32 R40, R16, R44, R120 ;  /* 0x0000002c1028723c */ /* 0x000ff00000001878 */
[----:B------:R-:W-:Y:S08]  /*17e0*/  HMMA.16816.F32 R100, R12, R38, R128 ;  /* 0x000000260c64723c */ /* 0x000ff00000001880 */
[C---:B------:R-:W-:Y:S08]  /*17f0*/  HMMA.16816.F32 R44, R16.reuse, R46, R116 ;  /* 0x0000002e102c723c */ /* 0x040ff00000001874 */
[C---:B------:R-:W-:Y:S08]  /*1800*/  HMMA.16816.F32 R108, R16.reuse, R20, R108 ;  /* 0x00000014106c723c */ /* 0x040ff0000000186c */
[C---:B------:R-:W-:Y:S08]  /*1810*/  HMMA.16816.F32 R12, R16.reuse, R36, R112 ;  /* 0x00000024100c723c */ /* 0x040ff00000001870 */
[C---:B------:R-:W-:Y:S01]  /*1820*/  HMMA.16816.F32 R104, R16.reuse, R38, R104 ;  /* 0x000000261068723c */ /* 0x040fe20000001868 */
[----:B------:R-:W-:Y:S07]  /*1830*/  LDSM.16.M88.4 R36, [R232+0x3800] ;  /* 0x00380000e824783b */ /* 0x000fee0000000200 */
[----:B------:R-:W-:Y:S01]  /*1840*/  HMMA.16816.F32 R92, R16, R22, R92 ;  /* 0x00000016105c723c */ /* 0x000fe2000000185c */
[----:B------:R-:W1:Y:S04]  /*1850*/  LDSM.16.M88.4 R20, [R237+0x6000] ;  /* 0x00600000ed14783b */ /* 0x000e680000000200 */
[----:B------:R-:W2:Y:S03]  /*1860*/  LDSM.16.M88.4 R16, [R237+0x4000] ;  /* 0x00400000ed10783b */ /* 0x000ea60000000200 */
[C---:B------:R-:W-:Y:S08]  /*1870*/  HMMA.16816.F32 R124, R8.reuse, R56, R96 ;  /* 0x00000038087c723c */ /* 0x040ff00000001860 */
[C---:B------:R-:W-:Y:S08]  /*1880*/  HMMA.16816.F32 R120, R8.reuse, R58, R84 ;  /* 0x0000003a0878723c */ /* 0x040ff00000001854 */
[----:B------:R-:W-:Y:S08]  /*1890*/  HMMA.16816.F32 R132, R8, R48, R88 ;  /* 0x000000300884723c */ /* 0x000ff00000001858 */
[-C--:B------:R-:W-:Y:S08]  /*18a0*/  HMMA.16816.F32 R88, R24, R32.reuse, R80 ;  /* 0x000000201858723c */ /* 0x080ff00000001850 */
[----:B------:R-:W-:Y:S08]  /*18b0*/  HMMA.16816.F32 R112, R8, R32, R76 ;  /* 0x000000200870723c */ /* 0x000ff0000000184c */
[-C--:B------:R-:W-:Y:S08]  /*18c0*/  HMMA.16816.F32 R80, R24, R34.reuse, R68 ;  /* 0x000000221850723c */ /* 0x080ff00000001844 */
[C---:B------:R-:W-:Y:S01]  /*18d0*/  HMMA.16816.F32 R140, R8.reuse, R34, R72 ;  /* 0x00000022088c723c */ /* 0x040fe20000001848 */
[----:B------:R-:W-:Y:S07]  /*18e0*/  LDSM.16.M88.4 R32, [R231+0x2800] ;  /* 0x00280000e720783b */ /* 0x000fee0000000200 */
[C---:B------:R-:W-:Y:S08]  /*18f0*/  HMMA.16816.F32 R136, R8.reuse, R28, R64 ;  /* 0x0000001c0888723c */ /* 0x040ff00000001840 */
[-C--:B------:R-:W-:Y:S08]  /*1900*/  HMMA.16816.F32 R116, R8, R30.reuse, R60 ;  /* 0x0000001e0874723c */ /* 0x080ff0000000183c */
[C---:B------:R-:W-:Y:S01]  /*1910*/  HMMA.16816.F32 R68, R24.reuse, R30, R44 ;  /* 0x0000001e1844723c */ /* 0x040fe2000000182c */
[----:B------:R-:W3:Y:S07]  /*1920*/  LDSM.16.M88.4 R44, [R232+0x2800] ;  /* 0x00280000e82c783b */ /* 0x000eee0000000200 */
[----:B------:R-:W-:Y:S08]  /*1930*/  HMMA.16816.F32 R76, R24, R56, R108 ;  /* 0x00000038184c723c */ /* 0x000ff0000000186c */
[----:B------:R-:W-:Y:S01]  /*1940*/  HMMA.16816.F32 R128, R8, R50, R100 ;  /* 0x000000320880723c */ /* 0x000fe20000001864 */
[----:B------:R-:W-:Y:S07]  /*1950*/  LDSM.16.M88.4 R8, [R236+0x6000] ;  /* 0x00600000ec08783b */ /* 0x000fee0000000200 */
[C---:B------:R-:W-:Y:S01]  /*1960*/  HMMA.16816.F32 R72, R24.reuse, R28, R40 ;  /* 0x0000001c1848723c */ /* 0x040fe20000001828 */
[----:B------:R-:W4:Y:S04]  /*1970*/  LDSM.16.M88.4 R40, [R232+0x3000] ;  /* 0x00300000e828783b */ /* 0x000f280000000200 */
[----:B------:R-:W-:Y:S03]  /*1980*/  LDSM.16.M88.4 R28, [R231+0x3000] ;  /* 0x00300000e71c783b */ /* 0x000fe60000000200 */
[C---:B------:R-:W-:Y:S01]  /*1990*/  HMMA.16816.F32 R60, R24.reuse, R48, R12 ;  /* 0x00000030183c723c */ /* 0x040fe2000000180c */
[----:B------:R-:W-:Y:S07]  /*19a0*/  LDSM.16.M88.4 R12, [R236+0x4000] ;  /* 0x00400000ec0c783b */ /* 0x000fee0000000200 */
[C---:B------:R-:W-:Y:S01]  /*19b0*/  HMMA.16816.F32 R64, R24.reuse, R50, R104 ;  /* 0x000000321840723c */ /* 0x040fe20000001868 */
[----:B------:R-:W-:Y:S07]  /*19c0*/  LDSM.16.M88.4 R48, [R231+0x2000] ;  /* 0x00200000e730783b */ /* 0x000fee0000000200 */
[----:B------:R-:W-:Y:S01]  /*19d0*/  HMMA.16816.F32 R56, R24, R58, R92 ;  /* 0x0000003a1838723c */ /* 0x000fe2000000185c */
[----:B------:R-:W5:Y:S01]  /*19e0*/  LDSM.16.M88.4 R24, [R231+0x3800] ;  /* 0x00380000e718783b */ /* 0x000f620000000200 */
[----:B------:R-:W-:-:S06]  /*19f0*/  DEPBAR.LE SB0, 0x0 ;  /* 0x000080000000791a */ /* 0x000fcc0000000000 */
[C---:B-1----:R-:W-:Y:S08]  /*1a00*/  HMMA.16816.F32 R104, R20.reuse, R36, R124 ;  /* 0x000000241468723c */ /* 0x042ff0000000187c */
[C---:B------:R-:W-:Y:S08]  /*1a10*/  HMMA.16816.F32 R92, R20.reuse, R38, R120 ;  /* 0x00000026145c723c */ /* 0x040ff00000001878 */
[C---:B------:R-:W-:Y:S08]  /*1a20*/  HMMA.16816.F32 R84, R20.reuse, R52, R112 ;  /* 0x000000341454723c */ /* 0x040ff00000001870 */
[----:B------:R-:W-:Y:S08]  /*1a30*/  HMMA.16816.F32 R96, R20, R54, R140 ;  /* 0x000000361460723c */ /* 0x000ff0000000188c */
[C---:B--2---:R-:W-:Y:S08]  /*1a40*/  HMMA.16816.F32 R88, R16.reuse, R52, R88 ;  /* 0x000000341058723c */ /* 0x044ff00000001858 */
[----:B------:R-:W-:Y:S08]  /*1a50*/  HMMA.16816.F32 R80, R16, R54, R80 ;  /* 0x000000361050723c */ /* 0x000ff00000001850 */
[C---:B---3--:R-:W-:Y:S08]  /*1a60*/  HMMA.16816.F32 R100, R20.reuse, R44, R136 ;  /* 0x0000002c1464723c */ /* 0x048ff00000001888 */
[----:B------:R-:W-:Y:S08]  /*1a70*/  HMMA.16816.F32 R116, R20, R46, R116 ;  /* 0x0000002e1474723c */ /* 0x000ff00000001874 */
[C---:B------:R-:W-:Y:S08]  /*1a80*/  HMMA.16816.F32 R72, R16.reuse, R44, R72 ;  /* 0x0000002c1048723c */ /* 0x040ff00000001848 */
[----:B------:R-:W-:Y:S08]  /*1a90*/  HMMA.16816.F32 R52, R16, R46, R68 ;  /* 0x0000002e1034723c */ /* 0x000ff00000001844 */
[C---:B----4-:R-:W-:Y:S08]  /*1aa0*/  HMMA.16816.F32 R112, R20.reuse, R40, R132 ;  /* 0x000000281470723c */ /* 0x050ff00000001884 */
[----:B------:R-:W-:Y:S08]  /*1ab0*/  HMMA.16816.F32 R108, R20, R42, R128 ;  /* 0x0000002a146c723c */ /* 0x000ff00000001880 */
[----:B------:R-:W-:Y:S08]  /*1ac0*/  HMMA.16816.F32 R44, R16, R40, R60 ;  /* 0x00000028102c723c */ /* 0x000ff0000000183c */
[----:B-----5:R-:W-:Y:S08]  /*1ad0*/  HMMA.16816.F32 R68, R8, R24, R104 ;  /* 0x000000180844723c */ /* 0x020ff00000001868 */
[----:B------:R-:W-:Y:S08]  /*1ae0*/  HMMA.16816.F32 R40, R16, R42, R64 ;  /* 0x0000002a1028723c */ /* 0x000ff00000001840 */
[----:B------:R-:W-:Y:S07]  /*1af0*/  HMMA.16816.F32 R64, R8, R26, R92 ;  /* 0x0000001a0840723c */ /* 0x000fee000000185c */
[----:B------:R1:W-:Y:S01]  /*1b00*/  STL.64 [R1+0x10], R68 ;  /* 0x0000104401007387 */ /* 0x0003e20000100a00 */
[C---:B------:R-:W-:Y:S03]  /*1b10*/  HMMA.16816.F32 R20, R16.reuse, R36, R76 ;  /* 0x000000241014723c */ /* 0x040fe6000000184c */
[----:B------:R1:W-:Y:S05]  /*1b20*/  STL.64 [R1+0x18], R70 ;  /* 0x0000184601007387 */ /* 0x0003ea0000100a00 */
[----:B------:R-:W-:Y:S07]  /*1b30*/  HMMA.16816.F32 R16, R16, R38, R56 ;  /* 0x000000261010723c */ /* 0x000fee0000001838 */
[----:B------:R1:W-:Y:S01]  /*1b40*/  STL.64 [R1], R64 ;  /* 0x0000004001007387 */ /* 0x0003e20000100a00 */
[C---:B------:R-:W-:Y:S03]  /*1b50*/  HMMA.16816.F32 R36, R8.reuse, R48, R84 ;  /* 0x000000300824723c */ /* 0x040fe60000001854 */
[----:B------:R1:W-:Y:S05]  /*1b60*/  STL.64 [R1+0x8], R66 ;  /* 0x0000084201007387 */ /* 0x0003ea0000100a00 */
[C---:B------:R-:W-:Y:S08]  /*1b70*/  HMMA.16816.F32 R56, R8.reuse, R50, R96 ;  /* 0x000000320838723c */ /* 0x040ff00000001860 */
        /* <DEDUP_REMOVED lines=11> */
[----:B------:R-:W-:Y:S01]  /*1c30*/  HMMA.16816.F32 R216, R12, R26, R16 ;  /* 0x0000001a0cd8723c */ /* 0x000fe20000001810 */
[----:B------:R-:W-:Y:S06]  /*1c40*/  BAR.SYNC.DEFER_BLOCKING 0x0 ;  /* 0x0000000000007b1d */ /* 0x000fec0000010000 */
[----:B------:R-:W-:Y:S05]  /*1c50*/  @!P0 BRA `(.L_x_86) ;  /* 0x000001a000008947 */ /* 0x000fea0003800000 */
[----:B-1----:R-:W-:-:S04]  /*1c60*/  LEA.HI.SX32 R3, R246, 0xfffffffe, 0x1a ;  /* 0xfffffffef6037811 */ /* 0x002fc800078fd2ff */
[----:B------:R-:W-:Y:S01]  /*1c70*/  SHF.R.S32.HI R8, RZ, 0x1f, R3 ;  /* 0x0000001fff087819 */ /* 0x000fe20000011403 */
[C---:B------:R-:W-:Y:S02]  /*1c80*/  IMAD R5, R3.reuse, UR10, RZ ;  /* 0x0000000a03057c24 */ /* 0x040fe4000f8e02ff */
[----:B------:R-:W-:-:S04]  /*1c90*/  IMAD.WIDE.U32 R6, R3, UR11, R164 ;  /* 0x0000000b03067c25 */ /* 0x000fc8000f8e00a4 */
[----:B------:R-:W-:Y:S01]  /*1ca0*/  IMAD R3, R8, UR11, R5 ;  /* 0x0000000b08037c24 */ /* 0x000fe2000f8e0205 */
[----:B------:R-:W-:-:S03]  /*1cb0*/  LEA R10, P2, R6, c[0x0][0x168], 0x1 ;  /* 0x00005a00060a7a11 */ /* 0x000fc600078408ff */
[----:B------:R-:W-:Y:S01]  /*1cc0*/  IMAD.IADD R3, R7, 0x1, R3 ;  /* 0x0000000107037824 */ /* 0x000fe200078e0203 */
[----:B------:R-:W-:-:S04]  /*1cd0*/  IADD3 R8, P1, R10, UR7, RZ ;  /* 0x000000070a087c10 */ /* 0x000fc8000ff3e0ff */
        /* <DEDUP_REMOVED lines=17> */
[----:B------:R-:W0:Y:S02]  /*1df0*/  LDGDEPBAR ;  /* 0x00000000000079af */ /* 0x000e240000000000 */
.L_x_86:
[----:B-1----:R-:W2:Y:S04]  /*1e00*/  LDL.LU R164, [R1] ;  /* 0x0000000001a47983 */ /* 0x002ea80000300800 */
[----:B------:R-:W3:Y:S04]  /*1e10*/  LDL.LU R179, [R1+0x10] ;  /* 0x0000100001b37983 */ /* 0x000ee80000300800 */
[----:B------:R-:W4:Y:S04]  /*1e20*/  LDL.LU R200, [R1+0x14] ;  /* 0x0000140001c87983 */ /* 0x000f280000300800 */
[----:B------:R1:W-:Y:S04]  /*1e30*/  STL [R1+0x80], R246 ;  /* 0x000080f601007387 */ /* 0x0003e80000100800 */
[----:B-1----:R-:W2:Y:S04]  /*1e40*/  LDL.LU R246, [R1+0x4] ;  /* 0x0000040001f67983 */ /* 0x002ea80000300800 */
[----:B------:R1:W-:Y:S04]  /*1e50*/  STL [R1+0x7c], R245 ;  /* 0x00007cf501007387 */ /* 0x0003e80000100800 */
[----:B-1----:R-:W2:Y:S04]  /*1e60*/  LDL.LU R245, [R1+0x18] ;  /* 0x0000180001f57983 */ /* 0x002ea80000300800 */
[----:B------:R1:W-:Y:S04]  /*1e70*/  STL [R1+0x78], R244 ;  /* 0x000078f401007387 */ /* 0x0003e80000100800 */
[----:B-1----:R-:W2:Y:S04]  /*1e80*/  LDL.LU R244, [R1+0x1c] ;  /* 0x00001c0001f47983 */ /* 0x002ea80000300800 */
[----:B------:R1:W-:Y:S04]  /*1e90*/  STL [R1+0x74], R243 ;  /* 0x000074f301007387 */ /* 0x0003e80000100800 */
[----:B-1----:R-:W2:Y:S04]  /*1ea0*/  LDL.LU R243, [R1+0x8] ;  /* 0x0000080001f37983 */ /* 0x002ea80000300800 */
[----:B------:R1:W-:Y:S04]  /*1eb0*/  STL [R1+0x70], R242 ;  /* 0x000070f201007387 */ /* 0x0003e80000100800 */
[----:B-1----:R-:W2:Y:S01]  /*1ec0*/  LDL.LU R242, [R1+0xc] ;  /* 0x00000c0001f27983 */ /* 0x002ea20000300800 */
[----:B------:R-:W-:-:S02]  /*1ed0*/  FMNMX.FTZ R3, R36, R37, !PT ;  /* 0x0000002524037209 */ /* 0x000fc40007810000 */
[----:B------:R-:W-:Y:S01]  /*1ee0*/  SHF.L.U32 R171, R2, 0x1, RZ ;  /* 0x0000000102ab7819 */ /* 0x000fe200000006ff */
[----:B------:R-:W-:Y:S01]  /*1ef0*/  STL [R1+0x6c], R241 ;  /* 0x00006cf101007387 */ /* 0x000fe20000100800 */
[----:B------:R-:W-:Y:S02]  /*1f00*/  FMNMX.FTZ R3, R56, R3, !PT ;  /* 0x0000000338037209 */ /* 0x000fe40007810000 */
[----:B------:R-:W-:Y:S01]  /*1f10*/  IADD3 R230, R0, R171, RZ ;  /* 0x000000ab00e67210 */ /* 0x000fe20007ffe0ff */
[----:B------:R-:W-:Y:S01]  /*1f20*/  STL [R1+0x68], R240 ;  /* 0x000068f001007387 */ /* 0x000fe20000100800 */
[----:B------:R-:W-:Y:S01]  /*1f30*/  FMNMX.FTZ R3, R57, R3, !PT ;  /* 0x0000000339037209 */ /* 0x000fe20007810000 */
[----:B------:R-:W-:Y:S02]  /*1f40*/  IMAD.IADD R228, R4, 0x1, R171 ;  /* 0x0000000104e47824 */ /* 0x000fe400078e02ab */
[----:B------:R-:W-:Y:S01]  /*1f50*/  STL [R1+0x64], R239 ;  /* 0x000064ef01007387 */ /* 0x000fe20000100800 */
[----:B------:R-:W-:Y:S01]  /*1f60*/  FMNMX.FTZ R3, R60, R3, !PT ;  /* 0x000000033c037209 */ /* 0x000fe20007810000 */
[----:B------:R-:W-:Y:S01]  /*1f70*/  IMAD.IADD R229, R0, 0x1, R228 ;  /* 0x0000000100e57824 */ /* 0x000fe200078e02e4 */
        /* <DEDUP_REMOVED lines=22> */
[----:B------:R-:W-:Y:S01]  /*20e0*/  LDSM.16.MT88.4 R44, [R171+0xc000] ;  /* 0x00c00000ab2c783b */ /* 0x000fe20000004200 */
[----:B------:R-:W-:Y:S02]  /*20f0*/  FMNMX.FTZ R0, R156, R0, !PT ;  /* 0x000000009c007209 */ /* 0x000fe40007810000 */
[----:B------:R-:W-:Y:S01]  /*2100*/  FMNMX.FTZ R3, R190, R3, !PT ;  /* 0x00000003be037209 */ /* 0x000fe20007810000 */
[----:B------:R-:W-:Y:S01]  /*2110*/  LDSM.16.MT88.4 R48, [R228+0xc000] ;  /* 0x00c00000e430783b */ /* 0x000fe20000004200 */
[----:B------:R-:W-:Y:S02]  /*2120*/  FMNMX.FTZ R0, R157, R0, !PT ;  /* 0x000000009d007209 */ /* 0x000fe40007810000 */
[----:B------:R-:W-:Y:S01]  /*2130*/  FMNMX.FTZ R3, R191, R3, !PT ;  /* 0x00000003bf037209 */ /* 0x000fe20007810000 */
[----:B------:R-:W-:Y:S01]  /*2140*/  LDSM.16.MT88.4 R80, [R230+0xc000] ;  /* 0x00c00000e650783b */ /* 0x000fe20000004200 */
[----:B------:R-:W-:-:S02]  /*2150*/  FMNMX.FTZ R0, R160, R0, !PT ;  /* 0x00000000a0007209 */ /* 0x000fc40007810000 */
[----:B------:R-:W-:Y:S01]  /*2160*/  FMNMX.FTZ R5, R194, R3, !PT ;  /* 0x00000003c2057209 */ /* 0x000fe20007810000 */
[----:B------:R-:W-:Y:S01]  /*2170*/  LDSM.16.MT88.4 R84, [R229+0xc000] ;  /* 0x00c00000e554783b */ /* 0x000fe20000004200 */
[----:B------:R-:W-:Y:S02]  /*2180*/  FMNMX.FTZ R0, R161, R0, !PT ;  /* 0x00000000a1007209 */ /* 0x000fe40007810000 */
[----:B------:R-:W-:Y:S01]  /*2190*/  FMNMX.FTZ R5, R195, R5, !PT ;  /* 0x00000005c3057209 */ /* 0x000fe20007810000 */
[----:B------:R-:W-:Y:S01]  /*21a0*/  LDSM.16.MT88.4 R92, [R171+0xe000] ;  /* 0x00e00000ab5c783b */ /* 0x000fe20000004200 */
[----:B------:R-:W-:-:S03]  /*21b0*/  FMNMX.FTZ R0, R172, R0, !PT ;  /* 0x00000000ac007209 */ /* 0x000fc60007810000 */
[----:B------:R-:W-:Y:S04]  /*21c0*/  LDSM.16.MT88.4 R96, [R228+0xe000] ;  /* 0x00e00000e460783b */ /* 0x000fe80000004200 */
[----:B------:R-:W-:Y:S04]  /*21d0*/  LDSM.16.MT88.4 R104, [R230+0xe000] ;  /* 0x00e00000e668783b */ /* 0x000fe80000004200 */
[----:B------:R-:W-:Y:S04]  /*21e0*/  LDSM.16.MT88.4 R120, [R229+0xe000] ;  /* 0x00e00000e578783b */ /* 0x000fe80000004200 */
[----:B------:R-:W-:Y:S04]  /*21f0*/  LDSM.16.MT88.4 R64, [R229+0xc800] ;  /* 0x00c80000e540783b */ /* 0x000fe80000004200 */
[----:B------:R-:W-:Y:S04]  /*2200*/  LDSM.16.MT88.4 R100, [R229+0xe800] ;  /* 0x00e80000e564783b */ /* 0x000fe80000004200 */
[----:B------:R-:W-:Y:S04]  /*2210*/  STL [R1+0x44], R231 ;  /* 0x000044e701007387 */ /* 0x000fe80000100800 */
[----:B------:R-:W-:Y:S04]  /*2220*/  LDSM.16.MT88.4 R76, [R171+0xc800] ;  /* 0x00c80000ab4c783b */ /* 0x000fe80000004200 */
[----:B------:R-:W-:Y:S04]  /*2230*/  LDSM.16.MT88.4 R72, [R228+0xc800] ;  /* 0x00c80000e448783b */ /* 0x000fe80000004200 */
[----:B------:R-:W-:Y:S04]  /*2240*/  LDSM.16.MT88.4 R68, [R230+0xc800] ;  /* 0x00c80000e644783b */ /* 0x000fe80000004200 */
[----:B------:R-:W-:Y:S01]  /*2250*/  LDSM.16.MT88.4 R52, [R230+0xe800] ;  /* 0x00e80000e634783b */ /* 0x000fe20000004200 */
[----:B---3--:R-:W-:-:S04]  /*2260*/  FMNMX.FTZ R6, R179, R6, !PT ;  /* 0x00000006b3067209 */ /* 0x008fc80007810000 */
[----:B----4-:R-:W-:-:S04]  /*2270*/  FMNMX.FTZ R6, R200, R6, !PT ;  /* 0x00000006c8067209 */ /* 0x010fc80007810000 */
[----:B--2---:R-:W-:-:S04]  /*2280*/  FMNMX.FTZ R6, R164, R6, !PT ;  /* 0x00000006a4067209 */ /* 0x004fc80007810000 */
[----:B------:R-:W-:-:S05]  /*2290*/  FMNMX.FTZ R3, R246, R6, !PT ;  /* 0x00000006f6037209 */ /* 0x000fca0007810000 */
[----:B------:R-:W1:Y:S01]  /*22a0*/  SHFL.BFLY PT, R7, R3, 0x2, 0x1f ;  /* 0x0c401f0003077f89 */ /* 0x000e6200000e0000 */
[----:B------:R-:W-:Y:S02]  /*22b0*/  FMNMX.FTZ R5, R245, R5, !PT ;  /* 0x00000005f5057209 */ /* 0x000fe40007810000 */
[----:B-1----:R-:W-:-:S05]  /*22c0*/  FMNMX.FTZ R3, R3, R7, !PT ;  /* 0x0000000703037209 */ /* 0x002fca0007810000 */
[----:B------:R-:W1:Y:S01]  /*22d0*/  SHFL.BFLY PT, R7, R3, 0x1, 0x1f ;  /* 0x0c201f0003077f89 */ /* 0x000e6200000e0000 */
[----:B------:R-:W-:Y:S02]  /*22e0*/  FMNMX.FTZ R5, R244, R5, !PT ;  /* 0x00000005f4057209 */ /* 0x000fe40007810000 */
[----:B-1----:R-:W-:-:S04]  /*22f0*/  FMNMX.FTZ R166, R3, R7, !PT ;  /* 0x0000000703a67209 */ /* 0x002fc80007810000 */
[C---:B------:R-:W-:Y:S01]  /*2300*/  FSETP.NEU.FTZ.AND P1, PT, R166.reuse, -INF , PT ;  /* 0xff800000a600780b */ /* 0x040fe20003f3d000 */
[----:B------:R-:W-:-:S05]  /*2310*/  FMUL.FTZ R3, R166, c[0x0][0x23c] ;  /* 0x00008f00a6037a20 */ /* 0x000fca0000410000 */
[----:B------:R-:W-:-:S05]  /*2320*/  FSEL R13, R3, RZ, P1 ;  /* 0x000000ff030d7208 */ /* 0x000fca0000800000 */
[--C-:B------:R-:W-:Y:S02]  /*2330*/  FFMA.FTZ R3, R36, c[0x0][0x23c], -R13.reuse ;  /* 0x00008f0024037a23 */ /* 0x100fe4000001080d */
[--C-:B------:R-:W-:Y:S02]  /*2340*/  FFMA.FTZ R8, R60, c[0x0][0x23c], -R13.reuse ;  /* 0x00008f003c087a23 */ /* 0x100fe4000001080d */
[----:B------:R-:W-:Y:S01]  /*2350*/  MUFU.EX2 R239, R3 ;  /* 0x0000000300ef7308 */ /* 0x000fe20000000800 */
[----:B------:R-:W-:Y:S01]  /*2360*/  FFMA.FTZ R9, R117, c[0x0][0x23c], -R13 ;  /* 0x00008f0075097a23 */ /* 0x000fe2000001080d */
[----:B------:R-:W-:-:S06]  /*2370*/  FMNMX.FTZ R5, R243, R5, !PT ;  /* 0x00000005f3057209 */ /* 0x000fcc0007810000 */
[----:B------:R1:W-:Y:S08]  /*2380*/  MUFU.EX2 R241, R8 ;  /* 0x0000000800f17308 */ /* 0x0003f00000000800 */
[----:B------:R-:W-:Y:S01]  /*2390*/  MUFU.EX2 R178, R9 ;  /* 0x0000000900b27308 */ /* 0x000fe20000000800 */
[----:B-1----:R-:W-:-:S07]  /*23a0*/  FFMA.FTZ R8, R61, c[0x0][0x23c], -R13 ;  /* 0x00008f003d087a23 */ /* 0x002fce000001080d */
[----:B------:R1:W-:Y:S01]  /*23b0*/  MUFU.EX2 R10, R8 ;  /* 0x00000008000a7308 */ /* 0x0003e20000000800 */
[----:B------:R-:W-:-:S05]  /*23c0*/  FMNMX.FTZ R5, R242, R5, !PT ;  /* 0x00000005f2057209 */ /* 0x000fca0007810000 */
[----:B------:R-:W2:Y:S01]  /*23d0*/  SHFL.BFLY PT, R6, R5, 0x2, 0x1f ;  /* 0x0c401f0005067f89 */ /* 0x000ea200000e0000 */
[----:B-1----:R-:W-:-:S04]  /*23e0*/  FFMA.FTZ R8, R116, c[0x0][0x23c], -R13 ;  /* 0x00008f0074087a23 */ /* 0x002fc8000001080d */
[----:B------:R-:W-:Y:S01]  /*23f0*/  MUFU.EX2 R18, R8 ;  /* 0x0000000800127308 */ /* 0x000fe20000000800 */
[----:B--2---:R-:W-:-:S05]  /*2400*/  FMNMX.FTZ R5, R5, R6, !PT ;  /* 0x0000000605057209 */ /* 0x004fca0007810000 */
[----:B------:R-:W1:Y:S02]  /*2410*/  SHFL.BFLY PT, R6, R5, 0x1, 0x1f ;  /* 0x0c201f0005067f89 */ /* 0x000e6400000e0000 */
[----:B-1----:R-:W-:Y:S01]  /*2420*/  FMNMX.FTZ R3, R5, R6, !PT ;  /* 0x0000000605037209 */ /* 0x002fe20007810000 */
[--C-:B------:R-:W-:Y:S02]  /*2430*/  FFMA.FTZ R5, R37, c[0x0][0x23c], -R13.reuse ;  /* 0x00008f0025057a23 */ /* 0x100fe4000001080d */
[----:B------:R-:W-:Y:S01]  /*2440*/  FFMA.FTZ R6, R56, c[0x0][0x23c], -R13 ;  /* 0x00008f0038067a23 */ /* 0x000fe2000001080d */
[C---:B------:R-:W-:Y:S01]  /*2450*/  FSETP.NEU.FTZ.AND P1, PT, R3.reuse, -INF , PT ;  /* 0xff8000000300780b */ /* 0x040fe20003f3d000 */
[----:B------:R1:W2:Y:S08]  /*2460*/  MUFU.EX2 R238, R5 ;  /* 0x0000000500ee7308 */ /* 0x0002b00000000800 */
[----:B------:R-:W-:Y:S01]  /*2470*/  MUFU.EX2 R233, R6 ;  /* 0x0000000600e97308 */ /* 0x000fe20000000800 */
[----:B-1----:R-:W-:Y:S01]  /*2480*/  FMUL.FTZ R5, R3, c[0x0][0x23c] ;  /* 0x00008f0003057a20 */ /* 0x002fe20000410000 */
[----:B--2---:R-:W-:-:S04]  /*2490*/  F2FP.PACK_AB R4, R238, R239 ;  /* 0x000000efee04723e */ /* 0x004fc800000000ff */
[----:B------:R-:W-:Y:S01]  /*24a0*/  FSEL R12, R5, RZ, P1 ;  /* 0x000000ff050c7208 */ /* 0x000fe20000800000 */
[----:B------:R-:W-:-:S04]  /*24b0*/  FFMA.FTZ R5, R57, c[0x0][0x23c], -R13 ;  /* 0x00008f0039057a23 */ /* 0x000fc8000001080d */
[--C-:B------:R-:W-:Y:S01]  /*24c0*/  FFMA.FTZ R2, R39, c[0x0][0x23c], -R12.reuse ;  /* 0x00008f0027027a23 */ /* 0x100fe2000001080c */
[----:B------:R1:W2:Y:S08]  /*24d0*/  MUFU.EX2 R17, R5 ;  /* 0x0000000500117308 */ /* 0x0002b00000000800 */
[----:B------:R3:W-:Y:S01]  /*24e0*/  MUFU.EX2 R237, R2 ;  /* 0x0000000200ed7308 */ /* 0x0007e20000000800 */
[----:B-1----:R-:W-:Y:S01]  /*24f0*/  FFMA.FTZ R5, R38, c[0x0][0x23c], -R12 ;  /* 0x00008f0026057a23 */ /* 0x002fe2000001080c */
[----:B--2---:R-:W-:Y:S01]  /*2500*/  F2FP.PACK_AB R6, R17, R233 ;  /* 0x000000e91106723e */ /* 0x004fe200000000ff */
[----:B------:R-:W-:-:S05]  /*2510*/  IMAD.MOV.U32 R117, RZ, RZ, R17 ;  /* 0x000000ffff757224 */ /* 0x000fca00078e0011 */
[----:B------:R-:W1:Y:S01]  /*2520*/  MUFU.EX2 R236, R5 ;  /* 0x0000000500ec7308 */ /* 0x000e620000000800 */
[----:B---3--:R-:W-:-:S07]  /*2530*/  FFMA.FTZ R2, R58, c[0x0][0x23c], -R12 ;  /* 0x00008f003a027a23 */ /* 0x008fce000001080c */
[----:B------:R2:W-:Y:S01]  /*2540*/  MUFU.EX2 R232, R2 ;  /* 0x0000000200e87308 */ /* 0x0005e20000000800 */
[----:B-1----:R-:W-:Y:S01]  /*2550*/  F2FP.PACK_AB R5, R237, R236 ;  /* 0x000000eced05723e */ /* 0x002fe200000000ff */
[----:B--2---:R-:W-:Y:S02]  /*2560*/  FFMA.FTZ R2, R59, c[0x0][0x23c], -R12 ;  /* 0x00008f003b027a23 */ /* 0x004fe4000001080c */
[----:B------:R-:W-:Y:S04]  /*2570*/  LDSM.16.MT88.4 R56, [R228+0xe800] ;  /* 0x00e80000e438783b */ /* 0x000fe80000004200 */
[----:B------:R1:W2:Y:S02]  /*2580*/  MUFU.EX2 R165, R2 ;  /* 0x0000000200a57308 */ /* 0x0002a40000000800 */
[----:B-1----:R-:W-:-:S02]  /*2590*/  FMNMX.FTZ R2, R173, R0, !PT ;  /* 0x00000000ad027209 */ /* 0x002fc40007810000 */
[----:B------:R-:W-:Y:S02]  /*25a0*/  FMNMX.FTZ R0, R154, R155, !PT ;  /* 0x0000009b9a007209 */ /* 0x000fe40007810000 */
[----:B------:R-:W-:Y:S02]  /*25b0*/  FMNMX.FTZ R2, R184, R2, !PT ;  /* 0x00000002b8027209 */ /* 0x000fe40007810000 */
[----:B------:R-:W-:Y:S02]  /*25c0*/  FMNMX.FTZ R0, R158, R0, !PT ;  /* 0x000000009e007209 */ /* 0x000fe40007810000 */
[----:B------:R-:W-:Y:S02]  /*25d0*/  FMNMX.FTZ R2, R185, R2, !PT ;  /* 0x00000002b9027209 */ /* 0x000fe40007810000 */
[----:B------:R-:W-:Y:S02]  /*25e0*/  FMNMX.FTZ R0, R159, R0, !PT ;  /* 0x000000009f007209 */ /* 0x000fe40007810000 */
[----:B------:R-:W-:-:S02]  /*25f0*/  FMNMX.FTZ R2, R180, R2, !PT ;  /* 0x00000002b4027209 */ /* 0x000fc40007810000 */
        /* <DEDUP_REMOVED lines=9> */
[----:B------:R-:W-:Y:S01]  /*2690*/  FMNMX.FTZ R0, R217, R8, !PT ;  /* 0x00000008d9007209 */ /* 0x000fe20007810000 */
[----:B------:R-:W-:Y:S01]  /*26a0*/  FFMA.FTZ R8, R62, c[0x0][0x23c], -R12 ;  /* 0x00008f003e087a23 */ /* 0x000fe2000001080c */
[----:B------:R-:W-:Y:S02]  /*26b0*/  FMNMX.FTZ R2, R187, R2, !PT ;  /* 0x00000002bb027209 */ /* 0x000fe40007810000 */
[----:B--2---:R-:W-:Y:S01]  /*26c0*/  F2FP.PACK_AB R7, R165, R232 ;  /* 0x000000e8a507723e */ /* 0x004fe200000000ff */
[----:B------:R-:W1:Y:S01]  /*26d0*/  SHFL.BFLY PT, R9, R0, 0x2, 0x1f ;  /* 0x0c401f0000097f89 */ /* 0x000e6200000e0000 */
[----:B------:R-:W-:Y:S01]  /*26e0*/  FMNMX.FTZ R2, R182, R2, !PT ;  /* 0x00000002b6027209 */ /* 0x000fe20007810000 */
[----:B------:R2:W-:Y:S03]  /*26f0*/  MUFU.EX2 R177, R8 ;  /* 0x0000000800b17308 */ /* 0x0005e60000000800 */
[----:B------:R-:W-:Y:S01]  /*2700*/  FMNMX.FTZ R2, R183, R2, !PT ;  /* 0x00000002b7027209 */ /* 0x000fe20007810000 */
[----:B------:R-:W-:Y:S03]  /*2710*/  HMMA.16816.F32 R128, R4, R44, RZ ;  /* 0x0000002c0480723c */ /* 0x000fe600000018ff */
[----:B------:R-:W-:-:S04]  /*2720*/  FMNMX.FTZ R2, R222, R2, !PT ;  /* 0x00000002de027209 */ /* 0x000fc80007810000 */
[----:B------:R-:W-:Y:S01]  /*2730*/  FMNMX.FTZ R2, R223, R2, !PT ;  /* 0x00000002df027209 */ /* 0x000fe20007810000 */
[C---:B------:R-:W-:Y:S03]  /*2740*/  HMMA.16816.F32 R140, R4.reuse, R48, RZ ;  /* 0x00000030048c723c */ /* 0x040fe600000018ff */
[----:B------:R-:W-:Y:S01]  /*2750*/  FMNMX.FTZ R2, R218, R2, !PT ;  /* 0x00000002da027209 */ /* 0x000fe20007810000 */
[--C-:B--2---:R-:W-:Y:S02]  /*2760*/  FFMA.FTZ R8, R63, c[0x0][0x23c], -R12.reuse ;  /* 0x00008f003f087a23 */ /* 0x104fe4000001080c */
[----:B------:R-:W-:Y:S01]  /*2770*/  LDSM.16.MT88.4 R60, [R171+0xe800] ;  /* 0x00e80000ab3c783b */ /* 0x000fe20000004200 */
[----:B------:R-:W-:Y:S01]  /*2780*/  FMNMX.FTZ R14, R219, R2, !PT ;  /* 0x00000002db0e7209 */ /* 0x000fe20007810000 */
[----:B------:R2:W3:Y:S01]  /*2790*/  MUFU.EX2 R176, R8 ;  /* 0x0000000800b07308 */ /* 0x0004e20000000800 */
[----:B------:R-:W-:Y:S01]  /*27a0*/  HMMA.16816.F32 R148, R4, R80, RZ ;  /* 0x000000500494723c */ /* 0x000fe200000018ff */
[----:B-1----:R-:W-:Y:S01]  /*27b0*/  FMNMX.FTZ R2, R0, R9, !PT ;  /* 0x0000000900027209 */ /* 0x002fe20007810000 */
[----:B------:R-:W-:Y:S01]  /*27c0*/  FFMA.FTZ R0, R119, c[0x0][0x23c], -R12 ;  /* 0x00008f0077007a23 */ /* 0x000fe2000001080c */
[----:B------:R-:W1:Y:S01]  /*27d0*/  SHFL.BFLY PT, R15, R14, 0x2, 0x1f ;  /* 0x0c401f000e0f7f89 */ /* 0x000e6200000e0000 */
[----:B------:R-:W-:-:S02]  /*27e0*/  MOV R119, R10 ;  /* 0x0000000a00777202 */ /* 0x000fc40000000f00 */
[----:B------:R-:W-:Y:S01]  /*27f0*/  F2FP.PACK_AB R10, R178, R18 ;  /* 0x00000012b20a723e */ /* 0x000fe200000000ff */
[----:B------:R-:W4:Y:S01]  /*2800*/  SHFL.BFLY PT, R16, R2, 0x1, 0x1f ;  /* 0x0c201f0002107f89 */ /* 0x000f2200000e0000 */
[----:B------:R1:W-:Y:S01]  /*2810*/  MUFU.EX2 R19, R0 ;  /* 0x0000000000137308 */ /* 0x0003e20000000800 */
[----:B------:R-:W-:Y:S01]  /*2820*/  HMMA.16816.F32 R144, R4, R84, RZ ;  /* 0x000000540490723c */ /* 0x000fe200000018ff */
[----:B--2---:R-:W-:Y:S01]  /*2830*/  FFMA.FTZ R8, R118, c[0x0][0x23c], -R12 ;  /* 0x00008f0076087a23 */ /* 0x004fe2000001080c */
[----:B---3--:R-:W-:-:S06]  /*2840*/  F2FP.PACK_AB R9, R176, R177 ;  /* 0x000000b1b009723e */ /* 0x008fcc00000000ff */
[C---:B------:R-:W-:Y:S01]  /*2850*/  HMMA.16816.F32 R136, R4.reuse, R92, RZ ;  /* 0x0000005c0488723c */ /* 0x040fe200000018ff */
[----:B------:R2:W3:Y:S07]  /*2860*/  MUFU.EX2 R169, R8 ;  /* 0x0000000800a97308 */ /* 0x0004ee0000000800 */
[----:B------:R-:W-:Y:S01]  /*2870*/  HMMA.16816.F32 R132, R4, R96, RZ ;  /* 0x000000600484723c */ /* 0x000fe200000018ff */
[----:B-1----:R-:W-:Y:S01]  /*2880*/  FMNMX.FTZ R0, R14, R15, !PT ;  /* 0x0000000f0e007209 */ /* 0x002fe20007810000 */
[----:B------:R-:W-:Y:S01]  /*2890*/  IMAD.MOV.U32 R15, RZ, RZ, R200 ;  /* 0x000000ffff0f7224 */ /* 0x000fe200078e00c8 */
[----:B----4-:R-:W-:-:S05]  /*28a0*/  FMNMX.FTZ R168, R2, R16, !PT ;  /* 0x0000001002a87209 */ /* 0x010fca0007810000 */
[----:B------:R-:W-:Y:S01]  /*28b0*/  HMMA.16816.F32 R124, R4, R104, RZ ;  /* 0x00000068047c723c */ /* 0x000fe200000018ff */
[C---:B------:R-:W-:Y:S01]  /*28c0*/  FSETP.NEU.FTZ.AND P1, PT, R168.reuse, -INF , PT ;  /* 0xff800000a800780b */ /* 0x040fe20003f3d000 */
[----:B------:R-:W-:Y:S01]  /*28d0*/  FMUL.FTZ R2, R168, c[0x0][0x23c] ;  /* 0x00008f00a8027a20 */ /* 0x000fe20000410000 */
[----:B--2---:R-:W-:Y:S02]  /*28e0*/  F2FP.PACK_AB R8, R119, R241 ;  /* 0x000000f17708723e */ /* 0x004fe400000000ff */
[----:B---3--:R-:W-:-:S03]  /*28f0*/  F2FP.PACK_AB R11, R19, R169 ;  /* 0x000000a9130b723e */ /* 0x008fc600000000ff */
[----:B------:R-:W-:Y:S01]  /*2900*/  HMMA.16816.F32 R112, R4, R120, RZ ;  /* 0x000000780470723c */ /* 0x000fe200000018ff */
[----:B------:R-:W-:-:S07]  /*2910*/  FSEL R2, R2, RZ, P1 ;  /* 0x000000ff02027208 */ /* 0x000fce0000800000 */
[C---:B------:R-:W-:Y:S08]  /*2920*/  HMMA.16816.F32 R108, R4.reuse, R46, RZ ;  /* 0x0000002e046c723c */ /* 0x040ff000000018ff */
[C---:B------:R-:W-:Y:S08]  /*2930*/  HMMA.16816.F32 R88, R4.reuse, R50, RZ ;  /* 0x000000320458723c */ /* 0x040ff000000018ff */
[C---:B------:R-:W-:Y:S08]  /*2940*/  HMMA.16816.F32 R40, R4.reuse, R82, RZ ;  /* 0x000000520428723c */ /* 0x040ff000000018ff */
[C---:B------:R-:W-:Y:S08]  /*2950*/  HMMA.16816.F32 R36, R4.reuse, R86, RZ ;  /* 0x000000560424723c */ /* 0x040ff000000018ff */
[C---:B------:R-:W-:Y:S08]  /*2960*/  HMMA.16816.F32 R32, R4.reuse, R94, RZ ;  /* 0x0000005e0420723c */ /* 0x040ff000000018ff */
[C---:B------:R-:W-:Y:S08]  /*2970*/  HMMA.16816.F32 R28, R4.reuse, R98, RZ ;  /* 0x00000062041c723c */ /* 0x040ff000000018ff */
[C---:B------:R-:W-:Y:S08]  /*2980*/  HMMA.16816.F32 R24, R4.reuse, R106, RZ ;  /* 0x0000006a0418723c */ /* 0x040ff000000018ff */
[----:B------:R-:W-:Y:S01]  /*2990*/  HMMA.16816.F32 R20, R4, R122, RZ ;  /* 0x0000007a0414723c */ /* 0x000fe200000018ff */
[----:B------:R-:W1:Y:S06]  /*29a0*/  SHFL.BFLY PT, R5, R0, 0x1, 0x1f ;  /* 0x0c201f0000057f89 */ /* 0x000e6c00000e0000 */
[--C-:B------:R-:W-:Y:S01]  /*29b0*/  FFMA.FTZ R4, R152, c[0x0][0x23c], -R2.reuse ;  /* 0x00008f0098047a23 */ /* 0x100fe20000010802 */
[C---:B------:R-:W-:Y:S03]  /*29c0*/  HMMA.16816.F32 R132, R8.reuse, R56, R132 ;  /* 0x000000380884723c */ /* 0x040fe60000001884 */
[----:B------:R2:W-:Y:S05]  /*29d0*/  MUFU.EX2 R118, R4 ;  /* 0x0000000400767308 */ /* 0x0005ea0000000800 */
[C---:B------:R-:W-:Y:S07]  /*29e0*/  HMMA.16816.F32 R224, R8.reuse, R64, R144 ;  /* 0x0000004008e0723c */ /* 0x040fee0000001890 */
[----:B------:R-:W-:Y:S01]  /*29f0*/  MOV R147, R165 ;  /* 0x000000a500937202 */ /* 0x000fe20000000f00 */
[C---:B------:R-:W-:Y:S01]  /*2a00*/  HMMA.16816.F32 R136, R8.reuse, R60, R136 ;  /* 0x0000003c0888723c */ /* 0x040fe20000001888 */
[----:B-1----:R-:W-:Y:S01]  /*2a10*/  FMNMX.FTZ R167, R0, R5, !PT ;  /* 0x0000000500a77209 */ /* 0x002fe20007810000 */
[--C-:B------:R-:W-:Y:S01]  /*2a20*/  FFMA.FTZ R0, R157, c[0x0][0x23c], -R2.reuse ;  /* 0x00008f009d007a23 */ /* 0x100fe20000010802 */
[----:B------:R-:W-:Y:S01]  /*2a30*/  MOV R145, R19 ;  /* 0x0000001300917202 */ /* 0x000fe20000000f00 */
[----:B--2---:R-:W-:Y:S01]  /*2a40*/  FFMA.FTZ R4, R153, c[0x0][0x23c], -R2 ;  /* 0x00008f0099047a23 */ /* 0x004fe20000010802 */
[C---:B------:R-:W-:Y:S01]  /*2a50*/  FSETP.NEU.FTZ.AND P1, PT, R167.reuse, -INF , PT ;  /* 0xff800000a700780b */ /* 0x040fe20003f3d000 */
[----:B------:R1:W-:Y:S01]  /*2a60*/  MUFU.EX2 R231, R0 ;  /* 0x0000000000e77308 */ /* 0x0003e20000000800 */
[----:B------:R-:W-:Y:S01]  /*2a70*/  IMAD.MOV.U32 R146, RZ, RZ, R164 ;  /* 0x000000ffff927224 */ /* 0x000fe200078e00a4 */
[----:B------:R-:W-:Y:S01]  /*2a80*/  MOV R6, R133 ;  /* 0x0000008500067202 */ /* 0x000fe20000000f00 */
[----:B------:R-:W-:Y:S01]  /*2a90*/  IMAD.MOV.U32 R7, RZ, RZ, R134 ;  /* 0x000000ffff077224 */ /* 0x000fe200078e0086 */
[----:B------:R-:W-:Y:S01]  /*2aa0*/  MOV R170, R132 ;  /* 0x0000008400aa7202 */ /* 0x000fe20000000f00 */
[----:B------:R-:W-:Y:S01]  /*2ab0*/  IMAD.MOV.U32 R252, RZ, RZ, R135 ;  /* 0x000000fffffc7224 */ /* 0x000fe200078e0087 */
[C---:B------:R-:W-:Y:S01]  /*2ac0*/  HMMA.16816.F32 R196, R8.reuse, R76, R128 ;  /* 0x0000004c08c4723c */ /* 0x040fe20000001880 */
[----:B------:R-:W-:Y:S01]  /*2ad0*/  IMAD.MOV.U32 R144, RZ, RZ, R18 ;  /* 0x000000ffff907224 */ /* 0x000fe200078e0012 */
[----:B------:R2:W3:Y:S06]  /*2ae0*/  MUFU.EX2 R116, R4 ;  /* 0x0000000400747308 */ /* 0x0004ec0000000800 */
[----:B------:R-:W-:Y:S01]  /*2af0*/  HMMA.16816.F32 R132, R8, R100, R112 ;  /* 0x000000640884723c */ /* 0x000fe20000001870 */
[----:B-1----:R-:W-:-:S03]  /*2b00*/  FMUL.FTZ R0, R167, c[0x0][0x23c] ;  /* 0x00008f00a7007a20 */ /* 0x002fc60000410000 */
[----:B------:R-:W-:Y:S01]  /*2b10*/  IMAD.MOV.U32 R131, RZ, RZ, R137 ;  /* 0x000000ffff837224 */ /* 0x000fe200078e0089 */
[----:B------:R-:W-:Y:S01]  /*2b20*/  MOV R130, R138 ;  /* 0x0000008a00827202 */ /* 0x000fe20000000f00 */
[----:B------:R-:W-:Y:S01]  /*2b30*/  IMAD.MOV.U32 R129, RZ, RZ, R139 ;  /* 0x000000ffff817224 */ /* 0x000fe200078e008b */
[----:B------:R-:W-:Y:S01]  /*2b40*/  FSEL R0, R0, RZ, P1 ;  /* 0x000000ff00007208 */ /* 0x000fe20000800000 */
[----:B------:R-:W-:Y:S01]  /*2b50*/  HMMA.16816.F32 R204, R8, R72, R140 ;  /* 0x0000004808cc723c */ /* 0x000fe2000000188c */
[----:B------:R-:W-:Y:S01]  /*2b60*/  MOV R128, R136 ;  /* 0x0000008800807202 */ /* 0x000fe20000000f00 */
[----:B--2---:R-:W-:-:S04]  /*2b70*/  FFMA.FTZ R4, R156, c[0x0][0x23c], -R2 ;  /* 0x00008f009c047a23 */ /* 0x004fc80000010802 */
[----:B------:R1:W2:Y:S02]  /*2b80*/  MUFU.EX2 R235, R4 ;  /* 0x0000000400eb7308 */ /* 0x0002a40000000800 */
[C---:B------:R-:W-:Y:S08]  /*2b90*/  HMMA.16816.F32 R212, R8.reuse, R68, R148 ;  /* 0x0000004408d4723c */ /* 0x040ff00000001894 */
[----:B------:R-:W-:Y:S01]  /*2ba0*/  HMMA.16816.F32 R248, R8, R52, R124 ;  /* 0x0000003408f8723c */ /* 0x000fe2000000187c */
[----:B------:R-:W-:Y:S01]  /*2bb0*/  IMAD.MOV.U32 R112, RZ, RZ, R135 ;  /* 0x000000ffff707224 */ /* 0x000fe200078e0087 */
[----:B------:R-:W-:Y:S01]  /*2bc0*/  MOV R5, R134 ;  /* 0x0000008600057202 */ /* 0x000fe20000000f00 */
[----:B------:R-:W-:Y:S01]  /*2bd0*/  IMAD.MOV.U32 R156, RZ, RZ, R132 ;  /* 0x000000ffff9c7224 */ /* 0x000fe200078e0084 */
[----:B------:R-:W-:Y:S01]  /*2be0*/  MOV R157, R133 ;  /* 0x00000085009d7202 */ /* 0x000fe20000000f00 */
[----:B-1----:R-:W-:-:S03]  /*2bf0*/  FFMA.FTZ R4, R160, c[0x0][0x23c], -R2 ;  /* 0x00008f00a0047a23 */ /* 0x002fc60000010802 */
[C---:B------:R-:W-:Y:S01]  /*2c00*/  HMMA.16816.F32 R124, R8.reuse, R78, R108 ;  /* 0x0000004e087c723c */ /* 0x040fe2000000186c */
[----:B------:R1:W-:Y:S07]  /*2c10*/  MUFU.EX2 R240, R4 ;  /* 0x0000000400f07308 */ /* 0x0003ee0000000800 */
[C---:B------:R-:W-:Y:S08]  /*2c20*/  HMMA.16816.F32 R132, R8.reuse, R74, R88 ;  /* 0x0000004a0884723c */ /* 0x040ff00000001858 */
[----:B------:R-:W-:Y:S01]  /*2c30*/  HMMA.16816.F32 R136, R8, R70, R40 ;  /* 0x000000460888723c */ /* 0x000fe20000001828 */
[----:B-1----:R-:W-:-:S04]  /*2c40*/  FFMA.FTZ R4, R161, c[0x0][0x23c], -R2 ;  /* 0x00008f00a1047a23 */ /* 0x002fc80000010802 */
[----:B------:R1:W-:Y:S03]  /*2c50*/  MUFU.EX2 R165, R4 ;  /* 0x0000000400a57308 */ /* 0x0003e60000000800 */
[C---:B------:R-:W-:Y:S08]  /*2c60*/  HMMA.16816.F32 R208, R8.reuse, R66, R36 ;  /* 0x0000004208d0723c */ /* 0x040ff00000001824 */
[----:B------:R-:W-:Y:S01]  /*2c70*/  HMMA.16816.F32 R200, R8, R62, R32 ;  /* 0x0000003e08c8723c */ /* 0x000fe20000001820 */
[----:B-1----:R-:W-:-:S07]  /*2c80*/  FFMA.FTZ R4, R154, c[0x0][0x23c], -R0 ;  /* 0x00008f009a047a23 */ /* 0x002fce0000010800 */
[C---:B------:R-:W-:Y:S01]  /*2c90*/  HMMA.16816.F32 R148, R8.reuse, R54, R24 ;  /* 0x000000360894723c */ /* 0x040fe20000001818 */
[----:B------:R1:W-:Y:S07]  /*2ca0*/  MUFU.EX2 R161, R4 ;  /* 0x0000000400a17308 */ /* 0x0003ee0000000800 */
[----:B------:R-:W-:Y:S01]  /*2cb0*/  HMMA.16816.F32 R140, R8, R102, R20 ;  /* 0x00000066088c723c */ /* 0x000fe20000001814 */
[----:B-1----:R-:W-:-:S07]  /*2cc0*/  FFMA.FTZ R4, R155, c[0x0][0x23c], -R0 ;  /* 0x00008f009b047a23 */ /* 0x002fce0000010800 */
[----:B------:R-:W-:Y:S01]  /*2cd0*/  HMMA.16816.F32 R152, R8, R58, R28 ;  /* 0x0000003a0898723c */ /* 0x000fe2000000181c */
[----:B------:R1:W4:Y:S06]  /*2ce0*/  MUFU.EX2 R160, R4 ;  /* 0x0000000400a07308 */ /* 0x00032c0000000800 */
[----:B---3--:R-:W-:Y:S02]  /*2cf0*/  F2FP.PACK_AB R8, R116, R118 ;  /* 0x000000767408723e */ /* 0x008fe400000000ff */
[----:B--2---:R-:W-:Y:S01]  /*2d00*/  F2FP.PACK_AB R10, R231, R235 ;  /* 0x000000ebe70a723e */ /* 0x004fe200000000ff */
[----:B-1----:R-:W-:Y:S01]  /*2d10*/  FFMA.FTZ R4, R158, c[0x0][0x23c], -R0 ;  /* 0x00008f009e047a23 */ /* 0x002fe20000010800 */
[----:B----4-:R-:W-:-:S02]  /*2d20*/  F2FP.PACK_AB R9, R160, R161 ;  /* 0x000000a1a009723e */ /* 0x010fc400000000ff */
[----:B------:R-:W-:Y:S01]  /*2d30*/  MOV R158, R5 ;  /* 0x00000005009e7202 */ /* 0x000fe20000000f00 */
[----:B------:R1:W-:Y:S02]  /*2d40*/  MUFU.EX2 R234, R4 ;  /* 0x0000000400ea7308 */ /* 0x0003e40000000800 */
[----:B-1----:R-:W-:Y:S02]  /*2d50*/  FFMA.FTZ R4, R159, c[0x0][0x23c], -R0 ;  /* 0x00008f009f047a23 */ /* 0x002fe40000010800 */
[----:B------:R-:W-:-:S04]  /*2d60*/  IMAD.MOV.U32 R159, RZ, RZ, R112 ;  /* 0x000000ffff9f7224 */ /* 0x000fc800078e0070 */
[----:B------:R1:W2:Y:S02]  /*2d70*/  MUFU.EX2 R113, R4 ;  /* 0x0000000400717308 */ /* 0x0002a40000000800 */
[----:B-1----:R-:W-:Y:S01]  /*2d80*/  FFMA.FTZ R4, R172, c[0x0][0x23c], -R2 ;  /* 0x00008f00ac047a23 */ /* 0x002fe20000010802 */
[----:B--2---:R-:W-:Y:S02]  /*2d90*/  F2FP.PACK_AB R11, R113, R234 ;  /* 0x000000ea710b723e */ /* 0x004fe400000000ff */
[----:B------:R-:W-:-:S03]  /*2da0*/  MOV R172, R7 ;  /* 0x0000000700ac7202 */ /* 0x000fc60000000f00 */
[----:B------:R1:W-:Y:S02]  /*2db0*/  MUFU.EX2 R115, R4 ;  /* 0x0000000400737308 */ /* 0x0003e40000000800 */
[C---:B------:R-:W-:Y:S08]  /*2dc0*/  HMMA.16816.F32 R40, R8.reuse, R44, RZ ;  /* 0x0000002c0828723c */ /* 0x040ff000000018ff */
[----:B------:R-:W-:Y:S01]  /*2dd0*/  HMMA.16816.F32 R36, R8, R48, RZ ;  /* 0x000000300824723c */ /* 0x000fe200000018ff */
[----:B-1----:R-:W-:-:S02]  /*2de0*/  FFMA.FTZ R4, R173, c[0x0][0x23c], -R2 ;  /* 0x00008f00ad047a23 */ /* 0x002fc40000010802 */
[----:B------:R-:W-:Y:S02]  /*2df0*/  IMAD.MOV.U32 R173, RZ, RZ, R6 ;  /* 0x000000ffffad7224 */ /* 0x000fe400078e0006 */
[----:B------:R1:W2:Y:S03]  /*2e00*/  MUFU.EX2 R16, R4 ;  /* 0x0000000400107308 */ /* 0x0002a60000000800 */
[----:B------:R-:W-:Y:S01]  /*2e10*/  HMMA.16816.F32 R32, R8, R80, RZ ;  /* 0x000000500820723c */ /* 0x000fe200000018ff */
[----:B------:R-:W-:-:S06]  /*2e20*/  IMAD.MOV.U32 R49, RZ, RZ, R147 ;  /* 0x000000ffff317224 */ /* 0x000fcc00078e0093 */
[----:B------:R-:W-:Y:S01]  /*2e30*/  MOV R81, R178 ;  /* 0x000000b200517202 */ /* 0x000fe20000000f00 */
[----:B------:R-:W-:Y:S01]  /*2e40*/  HMMA.16816.F32 R28, R8, R84, RZ ;  /* 0x00000054081c723c */ /* 0x000fe200000018ff */
[----:B------:R-:W-:Y:S02]  /*2e50*/  IMAD.MOV.U32 R80, RZ, RZ, R176 ;  /* 0x000000ffff507224 */ /* 0x000fe400078e00b0 */
[----:B-1----:R-:W-:Y:S01]  /*2e60*/  FFMA.FTZ R4, R162, c[0x0][0x23c], -R0 ;  /* 0x00008f00a2047a23 */ /* 0x002fe20000010800 */
[----:B--2---:R-:W-:-:S04]  /*2e70*/  MOV R48, R16 ;  /* 0x0000001000307202 */ /* 0x004fc80000000f00 */
[----:B------:R-:W-:Y:S01]  /*2e80*/  HMMA.16816.F32 R24, R8, R92, RZ ;  /* 0x0000005c0818723c */ /* 0x000fe200000018ff */
[----:B------:R-:W-:Y:S01]  /*2e90*/  IMAD.MOV.U32 R162, RZ, RZ, R113 ;  /* 0x000000ffffa27224 */ /* 0x000fe200078e0071 */
[----:B------:R1:W-:Y:S01]  /*2ea0*/  MUFU.EX2 R14, R4 ;  /* 0x00000004000e7308 */ /* 0x0003e20000000800 */
[----:B------:R-:W-:Y:S01]  /*2eb0*/  MOV R85, R144 ;  /* 0x0000009000557202 */ /* 0x000fe20000000f00 */
[----:B------:R-:W-:-:S03]  /*2ec0*/  IMAD.MOV.U32 R84, RZ, RZ, R145 ;  /* 0x000000ffff547224 */ /* 0x000fc600078e0091 */
[----:B------:R-:W-:Y:S01]  /*2ed0*/  MOV R92, R130 ;  /* 0x00000082005c7202 */ /* 0x000fe20000000f00 */
[----:B------:R-:W-:Y:S01]  /*2ee0*/  HMMA.16816.F32 R20, R8, R96, RZ ;  /* 0x000000600814723c */ /* 0x000fe200000018ff */
[----:B------:R-:W-:-:S06]  /*2ef0*/  IMAD.MOV.U32 R93, RZ, RZ, R129 ;  /* 0x000000ffff5d7224 */ /* 0x000fcc00078e0081 */
[----:B------:R-:W-:Y:S01]  /*2f00*/  IMAD.MOV.U32 R97, RZ, RZ, R131 ;  /* 0x000000ffff617224 */ /* 0x000fe200078e0083 */
[----:B------:R-:W-:Y:S01]  /*2f10*/  HMMA.16816.F32 R16, R8, R104, RZ ;  /* 0x000000680810723c */ /* 0x000fe200000018ff */
[----:B------:R-:W-:Y:S01]  /*2f20*/  MOV R96, R128 ;  /* 0x0000008000607202 */ /* 0x000fe20000000f00 */
[----:B-1----:R-:W-:Y:S01]  /*2f30*/  FFMA.FTZ R4, R163, c[0x0][0x23c], -R0 ;  /* 0x00008f00a3047a23 */ /* 0x002fe20000010800 */
[----:B------:R-:W-:Y:S01]  /*2f40*/  MOV R163, R15 ;  /* 0x0000000f00a37202 */ /* 0x000fe20000000f00 */
[----:B------:R-:W-:Y:S02]  /*2f50*/  IMAD.MOV.U32 R15, RZ, RZ, R179 ;  /* 0x000000ffff0f7224 */ /* 0x000fe400078e00b3 */
[----:B------:R1:W2:Y:S01]  /*2f60*/  MUFU.EX2 R114, R4 ;  /* 0x0000000400727308 */ /* 0x0002a20000000800 */
[----:B------:R-:W-:-:S04]  /*2f70*/  MOV R104, R115 ;  /* 0x0000007300687202 */ /* 0x000fc80000000f00 */
[----:B------:R-:W-:Y:S01]  /*2f80*/  F2FP.PACK_AB R6, R48, R104 ;  /* 0x000000683006723e */ /* 0x000fe200000000ff */
[----:B-1----:R-:W-:Y:S01]  /*2f90*/  FFMA.FTZ R4, R174, c[0x0][0x23c], -R0 ;  /* 0x00008f00ae047a23 */ /* 0x002fe20000010800 */
[----:B------:R-:W-:Y:S01]  /*2fa0*/  MOV R174, R146 ;  /* 0x0000009200ae7202 */ /* 0x000fe20000000f00 */
[----:B--2---:R-:W-:Y:S02]  /*2fb0*/  IMAD.MOV.U32 R105, RZ, RZ, R114 ;  /* 0x000000ffff697224 */ /* 0x004fe400078e0072 */
[----:B------:R1:W-:Y:S03]  /*2fc0*/  MUFU.EX2 R44, R4 ;  /* 0x00000004002c7308 */ /* 0x0003e60000000800 */
[----:B------:R-:W-:Y:S01]  /*2fd0*/  F2FP.PACK_AB R5, R105, R14 ;  /* 0x0000000e6905723e */ /* 0x000fe200000000ff */
[----:B-1----:R-:W-:Y:S01]  /*2fe0*/  FFMA.FTZ R4, R175, c[0x0][0x23c], -R0 ;  /* 0x00008f00af047a23 */ /* 0x002fe20000010800 */
[----:B------:R-:W-:-:S03]  /*2ff0*/  MOV R175, R177 ;  /* 0x000000b100af7202 */ /* 0x000fc60000000f00 */
[----:B------:R1:W2:Y:S02]  /*3000*/  MUFU.EX2 R164, R4 ;  /* 0x0000000400a47308 */ /* 0x0002a40000000800 */
[----:B-1----:R-:W-:Y:S02]  /*3010*/  F2FP.PACK_AB R4, R165, R240 ;  /* 0x000000f0a504723e */ /* 0x002fe400000000ff */
[----:B--2---:R-:W-:-:S07]  /*3020*/  F2FP.PACK_AB R7, R164, R44 ;  /* 0x0000002ca407723e */ /* 0x004fce00000000ff */
[C---:B------:R-:W-:Y:S07]  /*3030*/  HMMA.16816.F32 R88, R4.reuse, R72, R36 ;  /* 0x000000480458723c */ /* 0x040fee0000001824 */
[----:B------:R-:W-:Y:S01]  /*3040*/  MOV R72, R118 ;  /* 0x0000007600487202 */ /* 0x000fe20000000f00 */
[----:B------:R-:W-:Y:S01]  /*3050*/  HMMA.16816.F32 R108, R4, R68, R32 ;  /* 0x00000044046c723c */ /* 0x000fe20000001820 */
[----:B------:R-:W-:-:S06]  /*3060*/  IMAD.MOV.U32 R73, RZ, RZ, R117 ;  /* 0x000000ffff497224 */ /* 0x000fcc00078e0075 */
[----:B------:R-:W-:Y:S01]  /*3070*/  MOV R68, R116 ;  /* 0x0000007400447202 */ /* 0x000fe20000000f00 */
[----:B------:R-:W-:Y:S01]  /*3080*/  HMMA.16816.F32 R176, R4, R76, R40 ;  /* 0x0000004c04b0723c */ /* 0x000fe20000001828 */
[----:B------:R-:W-:-:S06]  /*3090*/  MOV R69, R81 ;  /* 0x0000005100457202 */ /* 0x000fcc0000000f00 */
[----:B------:R-:W-:Y:S01]  /*30a0*/  IMAD.MOV.U32 R77, RZ, RZ, R119 ;  /* 0x000000ffff4d7224 */ /* 0x000fe200078e0077 */
[----:B------:R-:W-:Y:S01]  /*30b0*/  HMMA.16816.F32 R112, R4, R64, R28 ;  /* 0x000000400470723c */ /* 0x000fe2000000181c */
[----:B------:R-:W-:-:S07]  /*30c0*/  MOV R76, R44 ;  /* 0x0000002c004c7202 */ /* 0x000fce0000000f00 */
[C---:B------:R-:W-:Y:S07]  /*30d0*/  HMMA.16816.F32 R32, R8.reuse, R86, RZ ;  /* 0x000000560820723c */ /* 0x040fee00000018ff */
[----:B------:R-:W-:Y:S01]  /*30e0*/  IMAD.MOV.U32 R87, RZ, RZ, R72 ;  /* 0x000000ffff577224 */ /* 0x000fe200078e0048 */
[----:B------:R-:W-:Y:S01]  /*30f0*/  HMMA.16816.F32 R28, R8, R94, RZ ;  /* 0x0000005e081c723c */ /* 0x000fe200000018ff */
[----:B------:R-:W-:Y:S01]  /*3100*/  IMAD.MOV.U32 R72, RZ, RZ, R48 ;  /* 0x000000ffff487224 */ /* 0x000fe200078e0030 */
[----:B------:R-:W-:Y:S01]  /*3110*/  MOV R86, R73 ;  /* 0x0000004900567202 */ /* 0x000fe20000000f00 */
[----:B------:R-:W-:Y:S01]  /*3120*/  IMAD.MOV.U32 R73, RZ, RZ, R76 ;  /* 0x000000ffff497224 */ /* 0x000fe200078e004c */
[----:B------:R-:W-:Y:S01]  /*3130*/  MOV R76, R77 ;  /* 0x0000004d004c7202 */ /* 0x000fe20000000f00 */
[----:B------:R-:W-:-:S02]  /*3140*/  IMAD.MOV.U32 R77, RZ, RZ, R80 ;  /* 0x000000ffff4d7224 */ /* 0x000fc400078e0050 */
[----:B------:R-:W-:Y:S01]  /*3150*/  MOV R94, R49 ;  /* 0x00000031005e7202 */ /* 0x000fe20000000f00 */
[----:B------:R-:W-:Y:S01]  /*3160*/  HMMA.16816.F32 R128, R4, R60, R24 ;  /* 0x0000003c0480723c */ /* 0x000fe20000001818 */
[----:B------:R-:W-:-:S07]  /*3170*/  IMAD.MOV.U32 R95, RZ, RZ, R163 ;  /* 0x000000ffff5f7224 */ /* 0x000fce00078e00a3 */
[C---:B------:R-:W-:Y:S08]  /*3180*/  HMMA.16816.F32 R116, R4.reuse, R56, R20 ;  /* 0x000000380474723c */ /* 0x040ff00000001814 */
[----:B------:R-:W-:Y:S08]  /*3190*/  HMMA.16816.F32 R144, R4, R52, R16 ;  /* 0x000000340490723c */ /* 0x000ff00000001810 */
[C---:B------:R-:W-:Y:S08]  /*31a0*/  HMMA.16816.F32 R40, R8.reuse, R50, RZ ;  /* 0x000000320828723c */ /* 0x040ff000000018ff */
[C---:B------:R-:W-:Y:S08]  /*31b0*/  HMMA.16816.F32 R44, R8.reuse, R46, RZ ;  /* 0x0000002e082c723c */ /* 0x040ff000000018ff */
[C---:B------:R-:W-:Y:S08]  /*31c0*/  HMMA.16816.F32 R36, R8.reuse, R82, RZ ;  /* 0x000000520824723c */ /* 0x040ff000000018ff */
[C---:B------:R-:W-:Y:S07]  /*31d0*/  HMMA.16816.F32 R24, R8.reuse, R98, RZ ;  /* 0x000000620818723c */ /* 0x040fee00000018ff */
[----:B------:R-:W-:Y:S01]  /*31e0*/  MOV R99, R240 ;  /* 0x000000f000637202 */ /* 0x000fe20000000f00 */
[C---:B------:R-:W-:Y:S08]  /*31f0*/  HMMA.16816.F32 R16, R8.reuse, R120, RZ ;  /* 0x000000780810723c */ /* 0x040ff000000018ff */
[C---:B------:R-:W-:Y:S08]  /*3200*/  HMMA.16816.F32 R20, R8.reuse, R106, RZ ;  /* 0x0000006a0814723c */ /* 0x040ff000000018ff */
[----:B------:R-:W-:Y:S07]  /*3210*/  HMMA.16816.F32 R48, R8, R122, RZ ;  /* 0x0000007a0830723c */ /* 0x000fee00000018ff */
[----:B------:R-:W-:Y:S01]  /*3220*/  FFMA.FTZ R8, R184, c[0x0][0x23c], -R2 ;  /* 0x00008f00b8087a23 */ /* 0x000fe20000010802 */
[----:B------:R-:W-:Y:S01]  /*3230*/  HMMA.16816.F32 R80, R4, R100, R16 ;  /* 0x000000640450723c */ /* 0x000fe20000001810 */
[----:B------:R-:W-:Y:S01]  /*3240*/  LDSM.16.MT88.4 R16, [R230+0xd000] ;  /* 0x00d00000e610783b */ /* 0x000fe20000004200 */
[----:B------:R-:W-:Y:S01]  /*3250*/  MOV R184, R87 ;  /* 0x0000005700b87202 */ /* 0x000fe20000000f00 */
[----:B------:R1:W-:Y:S01]  /*3260*/  MUFU.EX2 R121, R8 ;  /* 0x0000000800797308 */ /* 0x0003e20000000800 */
[----:B------:R-:W-:-:S02]  /*3270*/  MOV R87, R96 ;  /* 0x0000006000577202 */ /* 0x000fc40000000f00 */
[----:B------:R-:W-:Y:S02]  /*3280*/  MOV R96, R175 ;  /* 0x000000af00607202 */ /* 0x000fe40000000f00 */
[----:B------:R-:W-:Y:S01]  /*3290*/  HMMA.16816.F32 R44, R4, R78, R44 ;  /* 0x0000004e042c723c */ /* 0x000fe2000000182c */
[----:B------:R-:W-:Y:S02]  /*32a0*/  MOV R101, R95 ;  /* 0x0000005f00657202 */ /* 0x000fe40000000f00 */
[----:B------:R-:W-:-:S05]  /*32b0*/  MOV R120, R87 ;  /* 0x0000005700787202 */ /* 0x000fca0000000f00 */
[C---:B------:R-:W-:Y:S01]  /*32c0*/  HMMA.16816.F32 R40, R4.reuse, R74, R40 ;  /* 0x0000004a0428723c */ /* 0x040fe20000001828 */
[----:B-1----:R-:W-:Y:S02]  /*32d0*/  FFMA.FTZ R8, R185, c[0x0][0x23c], -R2 ;  /* 0x00008f00b9087a23 */ /* 0x002fe40000010802 */
[----:B------:R-:W-:Y:S02]  /*32e0*/  IMAD.MOV.U32 R185, RZ, RZ, R68 ;  /* 0x000000ffffb97224 */ /* 0x000fe400078e0044 */
[----:B------:R1:W-:Y:S03]  /*32f0*/  MUFU.EX2 R163, R8 ;  /* 0x0000000800a37308 */ /* 0x0003e60000000800 */
[----:B------:R-:W-:Y:S01]  /*3300*/  HMMA.16816.F32 R36, R4, R70, R36 ;  /* 0x000000460424723c */ /* 0x000fe20000001824 */
[----:B------:R-:W-:-:S07]  /*3310*/  IMAD.MOV.U32 R68, RZ, RZ, R97 ;  /* 0x000000ffff447224 */ /* 0x000fce00078e0061 */
[----:B------:R-:W-:Y:S01]  /*3320*/  HMMA.16816.F32 R64, R4, R66, R32 ;  /* 0x000000420440723c */ /* 0x000fe20000001820 */
[----:B-1----:R-:W-:-:S07]  /*3330*/  FFMA.FTZ R8, R180, c[0x0][0x23c], -R2 ;  /* 0x00008f00b4087a23 */ /* 0x002fce0000010802 */
[C---:B------:R-:W-:Y:S01]  /*3340*/  HMMA.16816.F32 R60, R4.reuse, R62, R28 ;  /* 0x0000003e043c723c */ /* 0x040fe2000000181c */
[----:B------:R-:W-:Y:S01]  /*3350*/  IMAD.MOV.U32 R33, RZ, RZ, R86 ;  /* 0x000000ffff217224 */ /* 0x000fe200078e0056 */
[----:B------:R-:W-:Y:S01]  /*3360*/  LDSM.16.MT88.4 R28, [R229+0xd000] ;  /* 0x00d00000e51c783b */ /* 0x000fe20000004200 */
[----:B------:R1:W-:Y:S01]  /*3370*/  MUFU.EX2 R240, R8 ;  /* 0x0000000800f07308 */ /* 0x0003e20000000800 */
[----:B------:R-:W-:Y:S02]  /*3380*/  IMAD.MOV.U32 R86, RZ, RZ, R73 ;  /* 0x000000ffff567224 */ /* 0x000fe400078e0049 */
[----:B------:R-:W-:Y:S02]  /*3390*/  IMAD.MOV.U32 R73, RZ, RZ, R165 ;  /* 0x000000ffff497224 */ /* 0x000fe400078e00a5 */
[----:B------:R-:W-:Y:S01]  /*33a0*/  HMMA.16816.F32 R56, R4, R58, R24 ;  /* 0x0000003a0438723c */ /* 0x000fe20000001818 */
[----:B------:R-:W2:Y:S01]  /*33b0*/  LDSM.16.MT88.4 R24, [R171+0xd000] ;  /* 0x00d00000ab18783b */ /* 0x000ea20000004200 */
[----:B------:R-:W-:-:S06]  /*33c0*/  IMAD.MOV.U32 R34, RZ, RZ, R94 ;  /* 0x000000ffff227224 */ /* 0x000fcc00078e005e */
[----:B------:R-:W-:Y:S01]  /*33d0*/  HMMA.16816.F32 R52, R4, R54, R20 ;  /* 0x000000360434723c */ /* 0x000fe20000001814 */
[----:B------:R-:W3:Y:S01]  /*33e0*/  LDSM.16.MT88.4 R20, [R228+0xd000] ;  /* 0x00d00000e414783b */ /* 0x000ee20000004200 */
[----:B-1----:R-:W-:-:S04]  /*33f0*/  FFMA.FTZ R8, R181, c[0x0][0x23c], -R2 ;  /* 0x00008f00b5087a23 */ /* 0x002fc80000010802 */
[----:B------:R1:W4:Y:S02]  /*3400*/  MUFU.EX2 R98, R8 ;  /* 0x0000000800627308 */ /* 0x0003240000000800 */
[----:B------:R-:W-:Y:S07]  /*3410*/  HMMA.16816.F32 R48, R4, R102, R48 ;  /* 0x000000660430723c */ /* 0x000fee0000001830 */
[----:B------:R-:W-:Y:S01]  /*3420*/  FFMA.FTZ R4, R192, c[0x0][0x23c], -R13 ;  /* 0x00008f00c0047a23 */ /* 0x000fe2000001080d */
[----:B------:R-:W-:Y:S01]  /*3430*/  MOV R192, R84 ;  /* 0x0000005400c07202 */ /* 0x000fe20000000f00 */
[----:B------:R-:W-:Y:S01]  /*3440*/  IMAD.MOV.U32 R84, RZ, RZ, R85 ;  /* 0x000000ffff547224 */ /* 0x000fe200078e0055 */
[----:B------:R-:W-:Y:S01]  /*3450*/  MOV R85, R174 ;  /* 0x000000ae00557202 */ /* 0x000fe20000000f00 */
[----:B------:R-:W-:Y:S01]  /*3460*/  IMAD.MOV.U32 R174, RZ, RZ, R173 ;  /* 0x000000ffffae7224 */ /* 0x000fe200078e00ad */
[----:B------:R-:W-:Y:S01]  /*3470*/  MOV R173, R172 ;  /* 0x000000ac00ad7202 */ /* 0x000fe20000000f00 */
[----:B------:R-:W-:Y:S01]  /*3480*/  IMAD.MOV.U32 R172, RZ, RZ, R252 ;  /* 0x000000ffffac7224 */ /* 0x000fe200078e00fc */
[----:B------:R-:W-:Y:S01]  /*3490*/  MOV R97, R85 ;  /* 0x0000005500617202 */ /* 0x000fe20000000f00 */
[----:B-1----:R-:W-:Y:S01]  /*34a0*/  FFMA.FTZ R8, R186, c[0x0][0x23c], -R0 ;  /* 0x00008f00ba087a23 */ /* 0x002fe20000010800 */
[----:B------:R1:W-:Y:S01]  /*34b0*/  MUFU.EX2 R252, R4 ;  /* 0x0000000400fc7308 */ /* 0x0003e20000000800 */
[----:B----4-:R-:W-:-:S02]  /*34c0*/  IMAD.MOV.U32 R186, RZ, RZ, R98 ;  /* 0x000000ffffba7224 */ /* 0x010fc400078e0062 */
[----:B------:R-:W-:Y:S02]  /*34d0*/  IMAD.MOV.U32 R98, RZ, RZ, R99 ;  /* 0x000000ffff627224 */ /* 0x000fe400078e0063 */
[----:B------:R-:W-:-:S03]  /*34e0*/  IMAD.MOV.U32 R85, RZ, RZ, R172 ;  /* 0x000000ffff557224 */ /* 0x000fc600078e00ac */
[----:B------:R4:W-:Y:S01]  /*34f0*/  MUFU.EX2 R10, R8 ;  /* 0x00000008000a7308 */ /* 0x0009e20000000800 */
[----:B------:R-:W-:Y:S02]  /*3500*/  MOV R35, R98 ;  /* 0x0000006200237202 */ /* 0x000fe40000000f00 */
[----:B------:R-:W-:Y:S01]  /*3510*/  MOV R98, R73 ;  /* 0x0000004900627202 */ /* 0x000fe20000000f00 */
[----:B-1----:R-:W-:Y:S01]  /*3520*/  FFMA.FTZ R4, R193, c[0x0][0x23c], -R13 ;  /* 0x00008f00c1047a23 */ /* 0x002fe2000001080d */
[----:B------:R-:W-:Y:S02]  /*3530*/  MOV R193, R69 ;  /* 0x0000004500c17202 */ /* 0x000fe40000000f00 */
[----:B------:R-:W-:Y:S01]  /*3540*/  MOV R69, R92 ;  /* 0x0000005c00457202 */ /* 0x000fe20000000f00 */
[----:B------:R1:W1:Y:S01]  /*3550*/  MUFU.EX2 R103, R4 ;  /* 0x0000000400677308 */ /* 0x0002620000000800 */
[----:B------:R-:W-:Y:S02]  /*3560*/  MOV R92, R170 ;  /* 0x000000aa005c7202 */ /* 0x000fe40000000f00 */
[----:B------:R-:W-:Y:S01]  /*3570*/  MOV R122, R69 ;  /* 0x00000045007a7202 */ /* 0x000fe20000000f00 */
[----:B----4-:R-:W-:-:S04]  /*3580*/  FFMA.FTZ R8, R187, c[0x0][0x23c], -R0 ;  /* 0x00008f00bb087a23 */ /* 0x010fc80000010800 */
[----:B------:R4:W2:Y:S01]  /*3590*/  MUFU.EX2 R9, R8 ;  /* 0x0000000800097308 */ /* 0x0008a20000000800 */
[----:B-1----:R-:W-:Y:S01]  /*35a0*/  FFMA.FTZ R4, R190, c[0x0][0x23c], -R12 ;  /* 0x00008f00be047a23 */ /* 0x002fe2000001080c */
[----:B------:R-:W-:Y:S01]  /*35b0*/  F2FP.PACK_AB R6, R103, R252 ;  /* 0x000000fc6706723e */ /* 0x000fe200000000ff */
[----:B------:R-:W-:-:S05]  /*35c0*/  IMAD.MOV.U32 R190, RZ, RZ, R164 ;  /* 0x000000ffffbe7224 */ /* 0x000fca00078e00a4 */
[----:B------:R1:W-:Y:S01]  /*35d0*/  MUFU.EX2 R164, R4 ;  /* 0x0000000400a47308 */ /* 0x0003e20000000800 */
[----:B----4-:R-:W-:Y:S02]  /*35e0*/  FFMA.FTZ R8, R182, c[0x0][0x23c], -R0 ;  /* 0x00008f00b6087a23 */ /* 0x010fe40000010800 */
[----:B--2---:R-:W-:-:S05]  /*35f0*/  IMAD.MOV.U32 R102, RZ, RZ, R9 ;  /* 0x000000ffff667224 */ /* 0x004fca00078e0009 */
[----:B------:R2:W-:Y:S01]  /*3600*/  MUFU.EX2 R100, R8 ;  /* 0x0000000800647308 */ /* 0x0005e20000000800 */
[----:B-1----:R-:W-:Y:S01]  /*3610*/  FFMA.FTZ R4, R191, c[0x0][0x23c], -R12 ;  /* 0x00008f00bf047a23 */ /* 0x002fe2000001080c */
[----:B------:R-:W-:Y:S01]  /*3620*/  MOV R191, R72 ;  /* 0x0000004800bf7202 */ /* 0x000fe20000000f00 */
[----:B------:R-:W-:-:S05]  /*3630*/  IMAD.MOV.U32 R72, RZ, RZ, R93 ;  /* 0x000000ffff487224 */ /* 0x000fca00078e005d */
[----:B------:R1:W4:Y:S01]  /*3640*/  MUFU.EX2 R165, R4 ;  /* 0x0000000400a57308 */ /* 0x0003220000000800 */
[----:B------:R-:W-:Y:S02]  /*3650*/  IMAD.MOV.U32 R93, RZ, RZ, R174 ;  /* 0x000000ffff5d7224 */ /* 0x000fe400078e00ae */
[----:B------:R-:W-:Y:S02]  /*3660*/  IMAD.MOV.U32 R123, RZ, RZ, R72 ;  /* 0x000000ffff7b7224 */ /* 0x000fe400078e0048 */
[----:B--2---:R-:W-:-:S04]  /*3670*/  FFMA.FTZ R8, R183, c[0x0][0x23c], -R0 ;  /* 0x00008f00b7087a23 */ /* 0x004fc80000010800 */
[----:B------:R2:W2:Y:S01]  /*3680*/  MUFU.EX2 R187, R8 ;  /* 0x0000000800bb7308 */ /* 0x0004a20000000800 */
[----:B-1----:R-:W-:Y:S01]  /*3690*/  FFMA.FTZ R4, R194, c[0x0][0x23c], -R12 ;  /* 0x00008f00c2047a23 */ /* 0x002fe2000001080c */
[----:B------:R-:W-:Y:S02]  /*36a0*/  MOV R194, R169 ;  /* 0x000000a900c27202 */ /* 0x000fe40000000f00 */
[----:B----4-:R-:W-:-:S04]  /*36b0*/  F2FP.PACK_AB R5, R165, R164 ;  /* 0x000000a4a505723e */ /* 0x010fc800000000ff */
[----:B------:R1:W-:Y:S01]  /*36c0*/  MUFU.EX2 R169, R4 ;  /* 0x0000000400a97308 */ /* 0x0003e20000000800 */
[----:B--2---:R-:W-:Y:S01]  /*36d0*/  FFMA.FTZ R8, R188, c[0x0][0x23c], -R13 ;  /* 0x00008f00bc087a23 */ /* 0x004fe2000001080d */
[----:B------:R-:W-:Y:S02]  /*36e0*/  MOV R188, R10 ;  /* 0x0000000a00bc7202 */ /* 0x000fe40000000f00 */
[----:B------:R-:W-:-:S04]  /*36f0*/  F2FP.PACK_AB R10, R186, R240 ;  /* 0x000000f0ba0a723e */ /* 0x000fc800000000ff */
[----:B------:R2:W-:Y:S01]  /*3700*/  MUFU.EX2 R99, R8 ;  /* 0x0000000800637308 */ /* 0x0005e20000000800 */
[----:B------:R-:W-:Y:S02]  /*3710*/  F2FP.PACK_AB R9, R102, R188 ;  /* 0x000000bc6609723e */ /* 0x000fe400000000ff */
[----:B------:R-:W-:Y:S01]  /*3720*/  F2FP.PACK_AB R11, R187, R100 ;  /* 0x00000064bb0b723e */ /* 0x000fe200000000ff */
[----:B-1----:R-:W-:Y:S02]  /*3730*/  FFMA.FTZ R4, R195, c[0x0][0x23c], -R12 ;  /* 0x00008f00c3047a23 */ /* 0x002fe4000001080c */
[----:B------:R-:W-:Y:S01]  /*3740*/  IMAD.MOV.U32 R195, RZ, RZ, R84 ;  /* 0x000000ffffc37224 */ /* 0x000fe200078e0054 */
[----:B------:R-:W-:Y:S01]  /*3750*/  MOV R84, R173 ;  /* 0x000000ad00547202 */ /* 0x000fe20000000f00 */
[----:B------:R-:W1:Y:S01]  /*3760*/  MUFU.EX2 R170, R4 ;  /* 0x0000000400aa7308 */ /* 0x000e620000000800 */
[----:B--2---:R-:W-:Y:S01]  /*3770*/  FFMA.FTZ R8, R189, c[0x0][0x23c], -R13 ;  /* 0x00008f00bd087a23 */ /* 0x004fe2000001080d */
[----:B------:R-:W-:Y:S01]  /*3780*/  MOV R189, R121 ;  /* 0x0000007900bd7202 */ /* 0x000fe20000000f00 */
[----:B------:R-:W-:-:S05]  /*3790*/  IMAD.MOV.U32 R121, RZ, RZ, R68 ;  /* 0x000000ffff797224 */ /* 0x000fca00078e0044 */
[----:B------:R-:W2:Y:S01]  /*37a0*/  MUFU.EX2 R32, R8 ;  /* 0x0000000800207308 */ /* 0x000ea20000000800 */
[----:B-1----:R-:W-:Y:S02]  /*37b0*/  F2FP.PACK_AB R7, R170, R169 ;  /* 0x000000a9aa07723e */ /* 0x002fe400000000ff */
[----:B--2---:R-:W-:Y:S02]  /*37c0*/  F2FP.PACK_AB R4, R32, R99 ;  /* 0x000000632004723e */ /* 0x004fe400000000ff */
[----:B------:R-:W-:-:S05]  /*37d0*/  F2FP.PACK_AB R8, R163, R189 ;  /* 0x000000bda308723e */ /* 0x000fca00000000ff */
[C---:B------:R-:W-:Y:S07]  /*37e0*/  HMMA.16816.F32 R172, R4.reuse, R24, R196 ;  /* 0x0000001804ac723c */ /* 0x040fee00000018c4 */
[----:B------:R-:W-:Y:S01]  /*37f0*/  IMAD.MOV.U32 R196, RZ, RZ, R76 ;  /* 0x000000ffffc47224 */ /* 0x000fe200078e004c */
[----:B------:R-:W-:Y:S01]  /*3800*/  MOV R197, R77 ;  /* 0x0000004d00c57202 */ /* 0x000fe20000000f00 */
[----:B------:R-:W-:Y:S01]  /*3810*/  IMAD.MOV.U32 R198, RZ, RZ, R104 ;  /* 0x000000ffffc67224 */ /* 0x000fe200078e0068 */
[----:B---3--:R-:W-:Y:S01]  /*3820*/  HMMA.16816.F32 R72, R4, R20, R204 ;  /* 0x000000140448723c */ /* 0x008fe200000018cc */
[----:B------:R-:W-:-:S07]  /*3830*/  IMAD.MOV.U32 R199, RZ, RZ, R86 ;  /* 0x000000ffffc77224 */ /* 0x000fce00078e0056 */
[----:B------:R-:W-:Y:S08]  /*3840*/  HMMA.16816.F32 R176, R8, R24, R176 ;  /* 0x0000001808b0723c */ /* 0x000ff000000018b0 */
[-C--:B------:R-:W-:Y:S07]  /*3850*/  HMMA.16816.F32 R180, R4, R26.reuse, R124 ;  /* 0x0000001a04b4723c */ /* 0x080fee000000187c */
[----:B------:R-:W-:Y:S01]  /*3860*/  MOV R127, R105 ;  /* 0x00000069007f7202 */ /* 0x000fe20000000f00 */
[C---:B------:R-:W-:Y:S01]  /*3870*/  HMMA.16816.F32 R44, R8.reuse, R26, R44 ;  /* 0x0000001a082c723c */ /* 0x040fe2000000182c */
[----:B------:R-:W1:Y:S07]  /*3880*/  LDSM.16.MT88.4 R24, [R171+0xf000] ;  /* 0x00f00000ab18783b */ /* 0x000e6e0000004200 */
[C---:B------:R-:W-:Y:S07]  /*3890*/  HMMA.16816.F32 R204, R8.reuse, R28, R112 ;  /* 0x0000001c08cc723c */ /* 0x040fee0000001870 */
[----:B------:R-:W-:Y:S01]  /*38a0*/  MOV R112, R196 ;  /* 0x000000c400707202 */ /* 0x000fe20000000f00 */
[----:B------:R-:W-:Y:S01]  /*38b0*/  HMMA.16816.F32 R68, R8, R20, R88 ;  /* 0x000000140844723c */ /* 0x000fe20000001858 */
[----:B------:R-:W-:Y:S01]  /*38c0*/  IMAD.MOV.U32 R113, RZ, RZ, R197 ;  /* 0x000000ffff717224 */ /* 0x000fe200078e00c5 */
[----:B------:R-:W-:Y:S01]  /*38d0*/  MOV R114, R198 ;  /* 0x000000c600727202 */ /* 0x000fe20000000f00 */
[----:B------:R-:W-:Y:S01]  /*38e0*/  IMAD.MOV.U32 R115, RZ, RZ, R199 ;  /* 0x000000ffff737224 */ /* 0x000fe200078e00c7 */
[----:B------:R-:W-:Y:S01]  /*38f0*/  MOV R196, R185 ;  /* 0x000000b900c47202 */ /* 0x000fe20000000f00 */
[----:B------:R-:W-:Y:S01]  /*3900*/  IMAD.MOV.U32 R197, RZ, RZ, R184 ;  /* 0x000000ffffc57224 */ /* 0x000fe200078e00b8 */
[----:B------:R-:W-:Y:S01]  /*3910*/  MOV R198, R33 ;  /* 0x0000002100c67202 */ /* 0x000fe20000000f00 */
[----:B------:R-:W-:Y:S01]  /*3920*/  IMAD.MOV.U32 R199, RZ, RZ, R32 ;  /* 0x000000ffffc77224 */ /* 0x000fe200078e0020 */
[----:B------:R-:W-:Y:S01]  /*3930*/  HMMA.16816.F32 R76, R4, R22, R132 ;  /* 0x00000016044c723c */ /* 0x000fe20000001884 */
[----:B------:R-:W-:Y:S01]  /*3940*/  MOV R184, R34 ;  /* 0x0000002200b87202 */ /* 0x000fe20000000f00 */
[----:B------:R-:W-:-:S02]  /*3950*/  IMAD.MOV.U32 R185, RZ, RZ, R35 ;  /* 0x000000ffffb97224 */ /* 0x000fc400078e0023 */
[----:B------:R-:W-:Y:S03]  /*3960*/  LDSM.16.MT88.4 R32, [R229+0xf000] ;  /* 0x00f00000e520783b */ /* 0x000fe60000004200 */
[----:B------:R-:W-:Y:S01]  /*3970*/  IMAD.MOV.U32 R132, RZ, RZ, R92 ;  /* 0x000000ffff847224 */ /* 0x000fe200078e005c */
[C---:B------:R-:W-:Y:S01]  /*3980*/  HMMA.16816.F32 R40, R8.reuse, R22, R40 ;  /* 0x000000160828723c */ /* 0x040fe20000001828 */
[----:B------:R-:W-:Y:S01]  /*3990*/  MOV R133, R93 ;  /* 0x0000005d00857202 */ /* 0x000fe20000000f00 */
[----:B------:R-:W-:Y:S01]  /*39a0*/  IMAD.MOV.U32 R134, RZ, RZ, R84 ;  /* 0x000000ffff867224 */ /* 0x000fe200078e0054 */
[----:B------:R-:W-:Y:S01]  /*39b0*/  MOV R135, R85 ;  /* 0x0000005500877202 */ /* 0x000fe20000000f00 */
[----:B------:R-:W2:Y:S04]  /*39c0*/  LDSM.16.MT88.4 R20, [R228+0xf000] ;  /* 0x00f00000e414783b */ /* 0x000ea80000004200 */
[-C--:B------:R-:W-:Y:S08]  /*39d0*/  HMMA.16816.F32 R84, R8, R16.reuse, R108 ;  /* 0x000000100854723c */ /* 0x080ff0000000186c */
[C---:B------:R-:W-:Y:S07]  /*39e0*/  HMMA.16816.F32 R88, R4.reuse, R16, R212 ;  /* 0x000000100458723c */ /* 0x040fee00000018d4 */
[----:B------:R-:W-:Y:S01]  /*39f0*/  IMAD.MOV.U32 R213, RZ, RZ, R194 ;  /* 0x000000ffffd57224 */ /* 0x000fe200078e00c2 */
[----:B------:R-:W-:Y:S01]  /*3a00*/  HMMA.16816.F32 R92, R4, R18, R136 ;  /* 0x00000012045c723c */ /* 0x000fe20000001888 */
[----:B------:R-:W-:Y:S01]  /*3a10*/  MOV R212, R195 ;  /* 0x000000c300d47202 */ /* 0x000fe20000000f00 */
[----:B------:R-:W-:Y:S01]  /*3a20*/  IMAD.MOV.U32 R215, RZ, RZ, R190 ;  /* 0x000000ffffd77224 */ /* 0x000fe200078e00be */
[----:B------:R-:W-:-:S05]  /*3a30*/  MOV R214, R191 ;  /* 0x000000bf00d67202 */ /* 0x000fca0000000f00 */
[----:B------:R-:W-:Y:S01]  /*3a40*/  HMMA.16816.F32 R36, R8, R18, R36 ;  /* 0x000000120824723c */ /* 0x000fe20000001824 */
[----:B------:R-:W3:Y:S07]  /*3a50*/  LDSM.16.MT88.4 R16, [R230+0xf000] ;  /* 0x00f00000e610783b */ /* 0x000eee0000004200 */
[C---:B------:R-:W-:Y:S07]  /*3a60*/  HMMA.16816.F32 R104, R4.reuse, R28, R224 ;  /* 0x0000001c0468723c */ /* 0x040fee00000018e0 */
[----:B------:R-:W-:Y:S01]  /*3a70*/  IMAD.MOV.U32 R227, RZ, RZ, R127 ;  /* 0x000000ffffe37224 */ /* 0x000fe200078e007f */
[----:B------:R-:W-:Y:S01]  /*3a80*/  HMMA.16816.F32 R108, R4, R30, R208 ;  /* 0x0000001e046c723c */ /* 0x000fe200000018d0 */
[----:B------:R-:W-:Y:S01]  /*3a90*/  IMAD.MOV.U32 R225, RZ, RZ, R112 ;  /* 0x000000ffffe17224 */ /* 0x000fe200078e0070 */
[----:B------:R-:W-:-:S02]  /*3aa0*/  MOV R112, R184 ;  /* 0x000000b800707202 */ /* 0x000fc40000000f00 */
[----:B------:R-:W-:Y:S01]  /*3ab0*/  MOV R226, R227 ;  /* 0x000000e300e27202 */ /* 0x000fe20000000f00 */
[----:B------:R-:W-:Y:S01]  /*3ac0*/  IMAD.MOV.U32 R227, RZ, RZ, R185 ;  /* 0x000000ffffe37224 */ /* 0x000fe200078e00b9 */
[----:B------:R-:W-:Y:S01]  /*3ad0*/  MOV R185, R97 ;  /* 0x0000006100b97202 */ /* 0x000fe20000000f00 */
[----:B------:R-:W-:Y:S01]  /*3ae0*/  IMAD.MOV.U32 R209, RZ, RZ, R214 ;  /* 0x000000ffffd17224 */ /* 0x000fe200078e00d6 */
[C---:B-1----:R-:W-:Y:S01]  /*3af0*/  HMMA.16816.F32 R124, R4.reuse, R26, R200 ;  /* 0x0000001a047c723c */ /* 0x042fe200000018c8 */
[----:B------:R-:W-:Y:S01]  /*3b00*/  MOV R208, R213 ;  /* 0x000000d500d07202 */ /* 0x000fe20000000f00 */
[----:B------:R-:W-:Y:S01]  /*3b10*/  IMAD.MOV.U32 R214, RZ, RZ, R187 ;  /* 0x000000ffffd67224 */ /* 0x000fe200078e00bb */
[----:B------:R-:W-:Y:S02]  /*3b20*/  MOV R210, R215 ;  /* 0x000000d700d27202 */ /* 0x000fe40000000f00 */
[----:B------:R-:W-:Y:S01]  /*3b30*/  MOV R213, R186 ;  /* 0x000000ba00d57202 */ /* 0x000fe20000000f00 */
[----:B------:R-:W-:Y:S01]  /*3b40*/  IMAD.MOV.U32 R186, RZ, RZ, R101 ;  /* 0x000000ffffba7224 */ /* 0x000fe200078e0065 */
[----:B------:R-:W-:Y:S01]  /*3b50*/  MOV R203, R115 ;  /* 0x0000007300cb7202 */ /* 0x000fe20000000f00 */
[C---:B--2---:R-:W-:Y:S01]  /*3b60*/  HMMA.16816.F32 R136, R4.reuse, R20, R132 ;  /* 0x000000140488723c */ /* 0x044fe20000001884 */
        /* <DEDUP_REMOVED lines=10> */
[C---:B------:R-:W-:Y:S08]  /*3c10*/  HMMA.16816.F32 R120, R4.reuse, R24, R120 ;  /* 0x000000180478723c */ /* 0x040ff00000001878 */
[----:B---3--:R-:W-:Y:S01]  /*3c20*/  HMMA.16816.F32 R148, R4, R18, R148 ;  /* 0x000000120494723c */ /* 0x008fe20000001894 */
[----:B------:R-:W-:-:S07]  /*3c30*/  IMAD.MOV.U32 R211, RZ, RZ, R132 ;  /* 0x000000ffffd37224 */ /* 0x000fce00078e0084 */
[----:B------:R-:W-:Y:S08]  /*3c40*/  HMMA.16816.F32 R156, R4, R32, R156 ;  /* 0x00000020049c723c */ /* 0x000ff0000000189c */
[C---:B------:R-:W-:Y:S08]  /*3c50*/  HMMA.16816.F32 R64, R8.reuse, R30, R64 ;  /* 0x0000001e0840723c */ /* 0x040ff00000001840 */
[C---:B------:R-:W-:Y:S08]  /*3c60*/  HMMA.16816.F32 R56, R8.reuse, R22, R56 ;  /* 0x000000160838723c */ /* 0x040ff00000001838 */
[C---:B------:R-:W-:Y:S08]  /*3c70*/  HMMA.16816.F32 R52, R8.reuse, R18, R52 ;  /* 0x000000120834723c */ /* 0x040ff00000001834 */
[----:B------:R-:W-:Y:S01]  /*3c80*/  HMMA.16816.F32 R144, R8, R16, R144 ;  /* 0x000000100890723c */ /* 0x000fe20000001890 */
[----:B------:R-:W-:Y:S01]  /*3c90*/  MOV R97, R243 ;  /* 0x000000f300617202 */ /* 0x000fe20000000f00 */
[----:B------:R1:W5:Y:S01]  /*3ca0*/  LDL.LU R246, [R1+0x80] ;  /* 0x0000800001f67983 */ /* 0x0003620000300800 */
[----:B------:R-:W-:-:S02]  /*3cb0*/  MOV R200, R197 ;  /* 0x000000c500c87202 */ /* 0x000fc40000000f00 */
[----:B------:R-:W-:Y:S01]  /*3cc0*/  MOV R224, R113 ;  /* 0x0000007100e07202 */ /* 0x000fe20000000f00 */
[----:B------:R-:W-:Y:S02]  /*3cd0*/  IMAD.MOV.U32 R113, RZ, RZ, R198 ;  /* 0x000000ffff717224 */ /* 0x000fe400078e00c6 */
[C---:B------:R-:W-:Y:S07]  /*3ce0*/  HMMA.16816.F32 R192, R4.reuse, R16, R248 ;  /* 0x0000001004c0723c */ /* 0x040fee00000018f8 */
[----:B------:R-:W-:Y:S01]  /*3cf0*/  MOV R248, R133 ;  /* 0x0000008500f87202 */ /* 0x000fe20000000f00 */
[----:B------:R-:W-:Y:S01]  /*3d00*/  HMMA.16816.F32 R188, R4, R22, R152 ;  /* 0x0000001604bc723c */ /* 0x000fe20000001898 */
[----:B------:R-:W-:Y:S01]  /*3d10*/  IMAD.MOV.U32 R249, RZ, RZ, R134 ;  /* 0x000000fffff97224 */ /* 0x000fe200078e0086 */
[----:B------:R-:W-:Y:S01]  /*3d20*/  MOV R250, R135 ;  /* 0x0000008700fa7202 */ /* 0x000fe20000000f00 */
[----:B------:R-:W-:Y:S01]  /*3d30*/  IMAD.MOV.U32 R251, RZ, RZ, R114 ;  /* 0x000000fffffb7224 */ /* 0x000fe200078e0072 */
[----:B------:R-:W-:-:S04]  /*3d40*/  MOV R114, R199 ;  /* 0x000000c700727202 */ /* 0x000fc80000000f00 */
[----:B------:R-:W-:Y:S07]  /*3d50*/  HMMA.16816.F32 R100, R4, R34, R140 ;  /* 0x000000220464723c */ /* 0x000fee000000188c */
[----:B------:R-:W-:Y:S01]  /*3d60*/  FFMA.FTZ R4, R220, c[0x0][0x23c], -R2 ;  /* 0x00008f00dc047a23 */ /* 0x000fe20000010802 */
[C---:B------:R-:W-:Y:S08]  /*3d70*/  HMMA.16816.F32 R28, R8.reuse, R24, R128 ;  /* 0x00000018081c723c */ /* 0x040ff00000001880 */
[C---:B------:R-:W-:Y:S01]  /*3d80*/  HMMA.16816.F32 R132, R8.reuse, R20, R116 ;  /* 0x000000140884723c */ /* 0x040fe20000001874 */
[----:B------:R2:W-:Y:S01]  /*3d90*/  MUFU.EX2 R24, R4 ;  /* 0x0000000400187308 */ /* 0x0005e20000000800 */
[----:B------:R-:W-:Y:S01]  /*3da0*/  IMAD.MOV.U32 R153, RZ, RZ, R245 ;  /* 0x000000ffff997224 */ /* 0x000fe200078e00f5 */
[----:B------:R-:W-:Y:S01]  /*3db0*/  MOV R154, R244 ;  /* 0x000000f4009a7202 */ /* 0x000fe20000000f00 */
[----:B------:R-:W-:Y:S01]  /*3dc0*/  IMAD.MOV.U32 R155, RZ, RZ, R242 ;  /* 0x000000ffff9b7224 */ /* 0x000fe200078e00f2 */
[----:B------:R-:W-:Y:S01]  /*3dd0*/  MOV R143, R200 ;  /* 0x000000c8008f7202 */ /* 0x000fe20000000f00 */
[----:B------:R-:W-:Y:S01]  /*3de0*/  IMAD.MOV.U32 R152, RZ, RZ, R201 ;  /* 0x000000ffff987224 */ /* 0x000fe200078e00c9 */
[----:B------:R-:W-:Y:S01]  /*3df0*/  LDSM.16.MT88.4 R128, [R171+0xf800] ;  /* 0x00f80000ab80783b */ /* 0x000fe20000004200 */
[----:B--2---:R-:W-:Y:S01]  /*3e00*/  FFMA.FTZ R4, R221, c[0x0][0x23c], -R2 ;  /* 0x00008f00dd047a23 */ /* 0x004fe20000010802 */
[----:B------:R-:W-:Y:S02]  /*3e10*/  HMMA.16816.F32 R60, R8, R26, R60 ;  /* 0x0000001a083c723c */ /* 0x000fe4000000183c */
[----:B------:R1:W5:Y:S01]  /*3e20*/  LDL.LU R245, [R1+0x7c] ;  /* 0x00007c0001f57983 */ /* 0x0003620000300800 */
[----:B------:R2:W3:Y:S01]  /*3e30*/  MUFU.EX2 R25, R4 ;  /* 0x0000000400197308 */ /* 0x0004e20000000800 */
[----:B------:R-:W-:-:S02]  /*3e40*/  MOV R142, R155 ;  /* 0x0000009b008e7202 */ /* 0x000fc40000000f00 */
[----:B------:R-:W-:Y:S02]  /*3e50*/  MOV R200, R224 ;  /* 0x000000e000c87202 */ /* 0x000fe40000000f00 */
[C---:B------:R-:W-:Y:S01]  /*3e60*/  HMMA.16816.F32 R196, R8.reuse, R32, R80 ;  /* 0x0000002008c4723c */ /* 0x040fe20000001850 */
[----:B------:R-:W-:Y:S01]  /*3e70*/  MOV R201, R225 ;  /* 0x000000e100c97202 */ /* 0x000fe20000000f00 */
[----:B------:R-:W-:Y:S01]  /*3e80*/  IMAD.MOV.U32 R7, RZ, RZ, R143 ;  /* 0x000000ffff077224 */ /* 0x000fe200078e008f */
[----:B------:R-:W-:Y:S01]  /*3e90*/  MOV R6, R152 ;  /* 0x0000009800067202 */ /* 0x000fe20000000f00 */
[----:B------:R1:W5:Y:S01]  /*3ea0*/  LDL.LU R244, [R1+0x78] ;  /* 0x0000780001f47983 */ /* 0x0003620000300800 */
[--C-:B--2---:R-:W-:Y:S02]  /*3eb0*/  FFMA.FTZ R4, R216, c[0x0][0x23c], -R2.reuse ;  /* 0x00008f00d8047a23 */ /* 0x104fe40000010802 */
[----:B------:R-:W-:Y:S01]  /*3ec0*/  IMAD.MOV.U32 R155, RZ, RZ, R251 ;  /* 0x000000ffff9b7224 */ /* 0x000fe200078e00fb */
[----:B------:R-:W-:Y:S01]  /*3ed0*/  HMMA.16816.F32 R48, R8, R34, R48 ;  /* 0x000000220830723c */ /* 0x000fe20000001830 */
[----:B------:R-:W-:Y:S01]  /*3ee0*/  FFMA.FTZ R2, R217, c[0x0][0x23c], -R2 ;  /* 0x00008f00d9027a23 */ /* 0x000fe20000010802 */
[----:B------:R-:W-:Y:S01]  /*3ef0*/  MOV R225, R241 ;  /* 0x000000f100e17202 */ /* 0x000fe20000000f00 */
[----:B------:R-:W-:Y:S01]  /*3f00*/  IMAD.MOV.U32 R224, RZ, RZ, R96 ;  /* 0x000000ffffe07224 */ /* 0x000fe200078e0060 */
[----:B------:R-:W-:Y:S01]  /*3f10*/  MOV R143, R200 ;  /* 0x000000c8008f7202 */ /* 0x000fe20000000f00 */
[----:B------:R2:W-:Y:S01]  /*3f20*/  MUFU.EX2 R23, R2 ;  /* 0x0000000200177308 */ /* 0x0005e20000000800 */
[----:B------:R-:W-:Y:S01]  /*3f30*/  IMAD.MOV.U32 R152, RZ, RZ, R201 ;  /* 0x000000ffff987224 */ /* 0x000fe200078e00c9 */
[----:B------:R-:W-:Y:S04]  /*3f40*/  LDSM.16.MT88.4 R80, [R228+0xd800] ;  /* 0x00d80000e450783b */ /* 0x000fe80000004200 */
[----:B------:R1:W5:Y:S01]  /*3f50*/  LDL.LU R243, [R1+0x74] ;  /* 0x0000740001f37983 */ /* 0x0003620000300800 */
[--C-:B--2---:R-:W-:Y:S01]  /*3f60*/  FFMA.FTZ R2, R222, c[0x0][0x23c], -R0.reuse ;  /* 0x00008f00de027a23 */ /* 0x104fe20000010800 */
[----:B------:R-:W-:Y:S01]  /*3f70*/  MUFU.EX2 R26, R4 ;  /* 0x00000004001a7308 */ /* 0x000fe20000000800 */
[----:B------:R-:W-:Y:S01]  /*3f80*/  MOV R251, R99 ;  /* 0x0000006300fb7202 */ /* 0x000fe20000000f00 */
[----:B------:R-:W-:Y:S01]  /*3f90*/  IMAD.MOV.U32 R216, RZ, RZ, R143 ;  /* 0x000000ffffd87224 */ /* 0x000fe200078e008f */
[----:B------:R-:W-:Y:S01]  /*3fa0*/  MOV R217, R152 ;  /* 0x0000009800d97202 */ /* 0x000fe20000000f00 */
[----:B------:R-:W-:Y:S01]  /*3fb0*/  IMAD.MOV.U32 R8, RZ, RZ, R239 ;  /* 0x000000ffff087224 */ /* 0x000fe200078e00ef */
[----:B------:R-:W-:Y:S01]  /*3fc0*/  MOV R34, R113 ;  /* 0x0000007100227202 */ /* 0x000fe20000000f00 */
[----:B------:R1:W5:Y:S02]  /*3fd0*/  LDL.LU R242, [R1+0x70] ;  /* 0x0000700001f27983 */ /* 0x0003640000300800 */
[----:B------:R2:W-:Y:S01]  /*3fe0*/  MUFU.EX2 R20, R2 ;  /* 0x0000000200147308 */ /* 0x0005e20000000800 */
[----:B------:R-:W-:Y:S01]  /*3ff0*/  MOV R9, R162 ;  /* 0x000000a200097202 */ /* 0x000fe20000000f00 */
[----:B------:R1:W5:Y:S01]  /*4000*/  LDL.LU R241, [R1+0x6c] ;  /* 0x00006c0001f17983 */ /* 0x0003620000300800 */
[----:B--2---:R-:W-:-:S05]  /*4010*/  FFMA.FTZ R2, R223, c[0x0][0x23c], -R0 ;  /* 0x00008f00df027a23 */ /* 0x004fca0000010800 */
[----:B------:R2:W4:Y:S02]  /*4020*/  MUFU.EX2 R21, R2 ;  /* 0x0000000200157308 */ /* 0x0005240000000800 */
[--C-:B--2---:R-:W-:Y:S02]  /*4030*/  FFMA.FTZ R2, R218, c[0x0][0x23c], -R0.reuse ;  /* 0x00008f00da027a23 */ /* 0x104fe40000010800 */
[----:B------:R-:W-:-:S04]  /*4040*/  FFMA.FTZ R0, R219, c[0x0][0x23c], -R0 ;  /* 0x00008f00db007a23 */ /* 0x000fc80000010800 */
[----:B------:R2:W-:Y:S02]  /*4050*/  MUFU.EX2 R19, R0 ;  /* 0x0000000000137308 */ /* 0x0005e40000000800 */
[----:B--2---:R-:W-:-:S06]  /*4060*/  FFMA.FTZ R0, R15, c[0x0][0x23c], -R13 ;  /* 0x00008f000f007a23 */ /* 0x004fcc000001080d */
[----:B------:R2:W-:Y:S02]  /*4070*/  MUFU.EX2 R15, R0 ;  /* 0x00000000000f7308 */ /* 0x0005e40000000800 */
[----:B--2---:R-:W-:-:S06]  /*4080*/  FFMA.FTZ R0, R186, c[0x0][0x23c], -R13 ;  /* 0x00008f00ba007a23 */ /* 0x004fcc000001080d */
[----:B------:R2:W-:Y:S02]  /*4090*/  MUFU.EX2 R16, R0 ;  /* 0x0000000000107308 */ /* 0x0005e40000000800 */
[----:B--2---:R-:W-:-:S06]  /*40a0*/  FFMA.FTZ R0, R185, c[0x0][0x23c], -R13 ;  /* 0x00008f00b9007a23 */ /* 0x004fcc000001080d */
[----:B------:R2:W-:Y:S02]  /*40b0*/  MUFU.EX2 R17, R0 ;  /* 0x0000000000117308 */ /* 0x0005e40000000800 */
[----:B--2---:R-:W-:Y:S02]  /*40c0*/  FFMA.FTZ R0, R184, c[0x0][0x23c], -R13 ;  /* 0x00008f00b8007a23 */ /* 0x004fe4000001080d */
[----:B------:R-:W-:Y:S04]  /*40d0*/  LDSM.16.MT88.4 R184, [R171+0xd800] ;  /* 0x00d80000abb8783b */ /* 0x000fe80000004200 */
[----:B------:R2:W1:Y:S02]  /*40e0*/  MUFU.EX2 R18, R0 ;  /* 0x0000000000127308 */ /* 0x0004640000000800 */
[----:B--2---:R-:W-:Y:S01]  /*40f0*/  FFMA.FTZ R0, R153, c[0x0][0x23c], -R12 ;  /* 0x00008f0099007a23 */ /* 0x004fe2000001080c */
[----:B------:R-:W-:-:S05]  /*4100*/  MOV R153, R202 ;  /* 0x000000ca00997202 */ /* 0x000fca0000000f00 */
[----:B------:R2:W-:Y:S01]  /*4110*/  MUFU.EX2 R13, R0 ;  /* 0x00000000000d7308 */ /* 0x0005e20000000800 */
[----:B------:R-:W-:Y:S01]  /*4120*/  IMAD.MOV.U32 R202, RZ, RZ, R226 ;  /* 0x000000ffffca7224 */ /* 0x000fe200078e00e2 */
[----:B------:R-:W-:Y:S01]  /*4130*/  MOV R226, R14 ;  /* 0x0000000e00e27202 */ /* 0x000fe20000000f00 */
[----:B--2---:R-:W-:-:S05]  /*4140*/  FFMA.FTZ R0, R154, c[0x0][0x23c], -R12 ;  /* 0x00008f009a007a23 */ /* 0x004fca000001080c */
[----:B------:R2:W-:Y:S01]  /*4150*/  MUFU.EX2 R14, R0 ;  /* 0x00000000000e7308 */ /* 0x0005e20000000800 */
[----:B------:R-:W-:Y:S02]  /*4160*/  MOV R154, R203 ;  /* 0x000000cb009a7202 */ /* 0x000fe40000000f00 */
[----:B------:R-:W-:Y:S02]  /*4170*/  MOV R203, R98 ;  /* 0x0000006200cb7202 */ /* 0x000fe40000000f00 */
[----:B------:R-:W-:Y:S01]  /*4180*/  MOV R140, R153 ;  /* 0x00000099008c7202 */ /* 0x000fe20000000f00 */
[----:B--2---:R-:W-:Y:S01]  /*4190*/  FFMA.FTZ R0, R97, c[0x0][0x23c], -R12 ;  /* 0x00008f0061007a23 */ /* 0x004fe2000001080c */
[----:B------:R-:W-:Y:S01]  /*41a0*/  MOV R153, R202 ;  /* 0x000000ca00997202 */ /* 0x000fe20000000f00 */
[----:B------:R-:W-:Y:S01]  /*41b0*/  IMAD.MOV.U32 R141, RZ, RZ, R154 ;  /* 0x000000ffff8d7224 */ /* 0x000fe200078e009a */
[----:B------:R-:W-:Y:S01]  /*41c0*/  LDSM.16.MT88.4 R96, [R230+0xd800] ;  /* 0x00d80000e660783b */ /* 0x000fe20000004200 */
[----:B------:R2:W-:Y:S01]  /*41d0*/  MUFU.EX2 R10, R0 ;  /* 0x00000000000a7308 */ /* 0x0005e20000000800 */
[----:B------:R-:W-:Y:S01]  /*41e0*/  MOV R154, R203 ;  /* 0x000000cb009a7202 */ /* 0x000fe20000000f00 */
[----:B------:R-:W-:Y:S01]  /*41f0*/  IMAD.MOV.U32 R27, RZ, RZ, R140 ;  /* 0x000000ffff1b7224 */ /* 0x000fe200078e008c */
[----:B------:R-:W-:Y:S01]  /*4200*/  MOV R220, R141 ;  /* 0x0000008d00dc7202 */ /* 0x000fe20000000f00 */
[----:B--2---:R-:W-:Y:S01]  /*4210*/  FFMA.FTZ R0, R142, c[0x0][0x23c], -R12 ;  /* 0x00008f008e007a23 */ /* 0x004fe2000001080c */
[----:B------:R-:W-:Y:S01]  /*4220*/  MOV R142, R155 ;  /* 0x0000009b008e7202 */ /* 0x000fe20000000f00 */
[----:B------:R-:W-:Y:S01]  /*4230*/  IMAD.MOV.U32 R155, RZ, RZ, R224 ;  /* 0x000000ffff9b7224 */ /* 0x000fe200078e00e0 */
[----:B------:R-:W-:Y:S01]  /*4240*/  MOV R224, R225 ;  /* 0x000000e100e07202 */ /* 0x000fe20000000f00 */
[----:B------:R2:W1:Y:S01]  /*4250*/  MUFU.EX2 R11, R0 ;  /* 0x00000000000b7308 */ /* 0x0004620000000800 */
        /* <DEDUP_REMOVED lines=9> */
[----:B--2---:R-:W-:Y:S01]  /*42f0*/  FADD.FTZ R0, R7, R6 ;  /* 0x0000000607007221 */ /* 0x004fe20000010000 */
[----:B------:R-:W-:Y:S01]  /*4300*/  MOV R221, R142 ;  /* 0x0000008e00dd7202 */ /* 0x000fe20000000f00 */
[----:B------:R-:W2:Y:S01]  /*4310*/  LDSM.16.MT88.4 R4, [R229+0xf800] ;  /* 0x00f80000e504783b */ /* 0x000ea20000004200 */
[----:B------:R-:W-:Y:S01]  /*4320*/  MOV R222, R153 ;  /* 0x0000009900de7202 */ /* 0x000fe20000000f00 */
[----:B------:R-:W-:Y:S01]  /*4330*/  IMAD.MOV.U32 R225, RZ, RZ, R115 ;  /* 0x000000ffffe17224 */ /* 0x000fe200078e0073 */
[----:B------:R-:W-:Y:S01]  /*4340*/  MOV R218, R155 ;  /* 0x0000009b00da7202 */ /* 0x000fe20000000f00 */
[----:B------:R-:W-:Y:S01]  /*4350*/  LDSM.16.MT88.4 R140, [R228+0xf800] ;  /* 0x00f80000e48c783b */ /* 0x000fe20000004200 */
[----:B------:R-:W-:-:S03]  /*4360*/  MOV R226, R114 ;  /* 0x0000007200e27202 */ /* 0x000fc60000000f00 */
[----:B------:R-:W2:Y:S04]  /*4370*/  LDSM.16.MT88.4 R112, [R229+0xd800] ;  /* 0x00d80000e570783b */ /* 0x000ea80000004200 */
[----:B------:R-:W2:Y:S01]  /*4380*/  LDSM.16.MT88.4 R152, [R230+0xf800] ;  /* 0x00f80000e698783b */ /* 0x000ea20000004200 */
[----:B------:R1:W1:Y:S01]  /*4390*/  MUFU.EX2 R22, R2 ;  /* 0x0000000200167308 */ /* 0x0002620000000800 */
[----:B------:R-:W-:Y:S02]  /*43a0*/  MOV R12, R238 ;  /* 0x000000ee000c7202 */ /* 0x000fe40000000f00 */
[----:B------:R-:W-:Y:S01]  /*43b0*/  MOV R219, R224 ;  /* 0x000000e000db7202 */ /* 0x000fe20000000f00 */
[----:B------:R2:W5:Y:S01]  /*43c0*/  LDL.LU R240, [R1+0x68] ;  /* 0x0000680001f07983 */ /* 0x0005620000300800 */
[----:B------:R-:W-:Y:S01]  /*43d0*/  MOV R224, R163 ;  /* 0x000000a300e07202 */ /* 0x000fe20000000f00 */
[----:B------:R-:W-:Y:S01]  /*43e0*/  FADD.FTZ R8, R8, R12 ;  /* 0x0000000c08087221 */ /* 0x000fe20000010000 */
[----:B---3--:R-:W-:-:S02]  /*43f0*/  F2FP.PACK_AB R200, R25, R24 ;  /* 0x0000001819c8723e */ /* 0x008fc400000000ff */
[----:B----4-:R-:W-:Y:S02]  /*4400*/  F2FP.PACK_AB R201, R21, R20 ;  /* 0x0000001415c9723e */ /* 0x010fe400000000ff */
[----:B------:R-:W-:Y:S02]  /*4410*/  F2FP.PACK_AB R202, R23, R26 ;  /* 0x0000001a17ca723e */ /* 0x000fe400000000ff */
[----:B-1----:R-:W-:Y:S01]  /*4420*/  F2FP.PACK_AB R162, R18, R17 ;  /* 0x0000001112a2723e */ /* 0x002fe200000000ff */
[----:B------:R-:W-:Y:S01]  /*4430*/  FADD.FTZ R0, R235, R0 ;  /* 0x00000000eb007221 */ /* 0x000fe20000010000 */
[----:B------:R-:W-:Y:S01]  /*4440*/  F2FP.PACK_AB R163, R11, R10 ;  /* 0x0000000a0ba3723e */ /* 0x000fe200000000ff */
[----:B------:R-:W-:Y:S01]  /*4450*/  FADD.FTZ R2, R161, R160 ;  /* 0x000000a0a1027221 */ /* 0x000fe20000010000 */
[----:B------:R-:W-:Y:S01]  /*4460*/  F2FP.PACK_AB R203, R19, R22 ;  /* 0x0000001613cb723e */ /* 0x000fe200000000ff */
[----:B------:R1:W5:Y:S01]  /*4470*/  LDL.LU R239, [R1+0x64] ;  /* 0x0000640001ef7983 */ /* 0x0003620000300800 */
[----:B------:R-:W-:-:S02]  /*4480*/  F2FP.PACK_AB R160, R16, R15 ;  /* 0x0000000f10a0723e */ /* 0x000fc400000000ff */
[----:B------:R-:W-:Y:S02]  /*4490*/  F2FP.PACK_AB R161, R14, R13 ;  /* 0x0000000d0ea1723e */ /* 0x000fe400000000ff */
[----:B------:R-:W-:Y:S01]  /*44a0*/  MOV R12, R9 ;  /* 0x00000009000c7202 */ /* 0x000fe20000000f00 */
[----:B------:R-:W-:Y:S02]  /*44b0*/  FADD.FTZ R9, R236, R237 ;  /* 0x000000edec097221 */ /* 0x000fe40000010000 */
[----:B------:R-:W-:Y:S02]  /*44c0*/  FADD.FTZ R2, R234, R2 ;  /* 0x00000002ea027221 */ /* 0x000fe40000010000 */
[----:B------:R-:W-:Y:S01]  /*44d0*/  FADD.FTZ R8, R233, R8 ;  /* 0x00000008e9087221 */ /* 0x000fe20000010000 */
[----:B--2---:R-:W-:Y:S01]  /*44e0*/  HMMA.16816.F32 R196, R200, R4, R196 ;  /* 0x00000004c8c4723c */ /* 0x004fe200000018c4 */
[----:B------:R-:W-:Y:S01]  /*44f0*/  FADD.FTZ R9, R232, R9 ;  /* 0x00000009e8097221 */ /* 0x000fe20000010000 */
[----:B------:R1:W5:Y:S01]  /*4500*/  LDL.LU R238, [R1+0x60] ;  /* 0x0000600001ee7983 */ /* 0x0003620000300800 */
[----:B------:R-:W-:-:S02]  /*4510*/  FADD.FTZ R0, R231, R0 ;  /* 0x00000000e7007221 */ /* 0x000fc40000010000 */
[----:B------:R-:W-:Y:S01]  /*4520*/  FADD.FTZ R2, R12, R2 ;  /* 0x000000020c027221 */ /* 0x000fe20000010000 */
[----:B------:R1:W5:Y:S02]  /*4530*/  LDL.LU R237, [R1+0x5c] ;  /* 0x00005c0001ed7983 */ /* 0x0003640000300800 */
[----:B------:R-:W-:Y:S01]  /*4540*/  HMMA.16816.F32 R156, R160, R4, R156 ;  /* 0x00000004a09c723c */ /* 0x000fe2000000189c */
[----:B------:R-:W-:Y:S01]  /*4550*/  FADD.FTZ R0, R32, R0 ;  /* 0x0000000020007221 */ /* 0x000fe20000010000 */
[----:B------:R1:W5:Y:S01]  /*4560*/  LDL.LU R236, [R1+0x58] ;  /* 0x0000580001ec7983 */ /* 0x0003620000300800 */
[----:B------:R-:W-:-:S03]  /*4570*/  FADD.FTZ R2, R33, R2 ;  /* 0x0000000221027221 */ /* 0x000fc60000010000 */
[----:B------:R1:W5:Y:S01]  /*4580*/  LDL.LU R235, [R1+0x54] ;  /* 0x0000540001eb7983 */ /* 0x0003620000300800 */
[----:B------:R-:W-:Y:S02]  /*4590*/  FADD.FTZ R5, R34, R8 ;  /* 0x0000000822057221 */ /* 0x000fe40000010000 */
[----:B------:R-:W-:Y:S01]  /*45a0*/  FADD.FTZ R4, R35, R9 ;  /* 0x0000000923047221 */ /* 0x000fe20000010000 */
[C---:B------:R-:W-:Y:S01]  /*45b0*/  HMMA.16816.F32 R172, R160.reuse, R184, R172 ;  /* 0x000000b8a0ac723c */ /* 0x040fe200000018ac */
[----:B------:R-:W-:Y:S01]  /*45c0*/  FADD.FTZ R5, R219, R5 ;  /* 0x00000005db057221 */ /* 0x000fe20000010000 */
[----:B------:R1:W5:Y:S01]  /*45d0*/  LDL.LU R234, [R1+0x50] ;  /* 0x0000500001ea7983 */ /* 0x0003620000300800 */
[----:B------:R-:W-:Y:S02]  /*45e0*/  FADD.FTZ R8, R218, R4 ;  /* 0x00000004da087221 */ /* 0x000fe40000010000 */
[----:B------:R-:W-:Y:S01]  /*45f0*/  FADD.FTZ R4, R223, R0 ;  /* 0x00000000df047221 */ /* 0x000fe20000010000 */
[----:B------:R1:W5:Y:S02]  /*4600*/  LDL.LU R233, [R1+0x4c] ;  /* 0x00004c0001e97983 */ /* 0x0003640000300800 */
[----:B------:R-:W-:Y:S01]  /*4610*/  HMMA.16816.F32 R180, R160, R186, R180 ;  /* 0x000000baa0b4723c */ /* 0x000fe200000018b4 */
[----:B------:R-:W-:Y:S01]  /*4620*/  FADD.FTZ R2, R222, R2 ;  /* 0x00000002de027221 */ /* 0x000fe20000010000 */
[----:B------:R1:W5:Y:S01]  /*4630*/  LDL.LU R232, [R1+0x48] ;  /* 0x0000480001e87983 */ /* 0x0003620000300800 */
[----:B------:R-:W-:-:S05]  /*4640*/  FADD.FTZ R0, R217, R5 ;  /* 0x00000005d9007221 */ /* 0x000fca0000010000 */
[C---:B------:R-:W-:Y:S01]  /*4650*/  HMMA.16816.F32 R72, R160.reuse, R80, R72 ;  /* 0x00000050a048723c */ /* 0x040fe20000001848 */
[----:B------:R-:W-:Y:S01]  /*4660*/  FADD.FTZ R5, R216, R8 ;  /* 0x00000008d8057221 */ /* 0x000fe20000010000 */
[----:B------:R1:W5:Y:S06]  /*4670*/  LDL.LU R231, [R1+0x44] ;  /* 0x0000440001e77983 */ /* 0x00036c0000300800 */
        /* <DEDUP_REMOVED lines=72> */
[----:B-----5:R-:W-:Y:S01]  /*4b00*/  LEA.HI.SX32 R246, R246, 0xfffffffe, 0x1a ;  /* 0xfffffffef6f67811 */ /* 0x020fe200078fd2ff */
[----:B------:R-:W-:Y:S01]  /*4b10*/  IMAD.MOV.U32 R165, RZ, RZ, R167 ;  /* 0x000000ffffa57224 */ /* 0x000fe200078e00a7 */
[----:B------:R-:W-:Y:S01]  /*4b20*/  MOV R170, R3 ;  /* 0x0000000300aa7202 */ /* 0x000fe20000000f00 */
[----:B------:R-:W-:Y:S01]  /*4b30*/  IMAD.MOV.U32 R164, RZ, RZ, R168 ;  /* 0x000000ffffa47224 */ /* 0x000fe200078e00a8 */
[----:B------:R-:W-:Y:S01]  /*4b40*/  MOV R169, R166 ;  /* 0x000000a600a97202 */ /* 0x000fe20000000f00 */
[----:B------:R-:W-:Y:S05]  /*4b50*/  BRA `(.L_x_88) ;  /* 0x000001f000007947 */ /* 0x000fea0003800000 */
.L_x_90:
[----:B------:R-:W2:Y:S01]  /*4b60*/  LDL.64 R250, [R1+0x38] ;  /* 0x0000380001fa7983 */ /* 0x000ea20000100a00 */
[----:B------:R-:W-:Y:S03]  /*4b70*/  IADD3 R0, R246, -0x1, RZ ;  /* 0xfffffffff6007810 */ /* 0x000fe60007ffe0ff */
[----:B------:R-:W3:Y:S01]  /*4b80*/  LDL.64 R248, [R1+0x28] ;  /* 0x0000280001f87983 */ /* 0x000ee20000100a00 */
[----:B------:R-:W-:Y:S01]  /*4b90*/  SHF.R.S32.HI R166, RZ, 0x1f, R0 ;  /* 0x0000001fffa67819 */ /* 0x000fe20000011400 */
[----:B------:R-:W-:Y:S04]  /*4ba0*/  IMAD.WIDE.U32 R2, R0, c[0x0][0x198], RZ ;  /* 0x0000660000027a25 */ /* 0x000fe800078e00ff */
[----:B------:R-:W-:Y:S04]  /*4bb0*/  IMAD R166, R166, c[0x0][0x198], RZ ;  /* 0x00006600a6a67a24 */ /* 0x000fe800078e02ff */
[----:B------:R-:W-:Y:S04]  /*4bc0*/  IMAD R166, R0, c[0x0][0x19c], R166 ;  /* 0x0000670000a67a24 */ /* 0x000fe800078e02a6 */
[----:B------:R-:W-:Y:S01]  /*4bd0*/  IMAD.IADD R166, R3, 0x1, R166 ;  /* 0x0000000103a67824 */ /* 0x000fe200078e02a6 */
        /* <DEDUP_REMOVED lines=23> */
.L_x_88:
[----:B------:R-:W2:Y:S01]  /*4d50*/  LDL.64 R10, [R1+0x30] ;  /* 0x00003000010a7983 */ /* 0x000ea20000100a00 */
[----:B-1----:R-:W-:Y:S01]  /*4d60*/  SHF.R.S32.HI R0, RZ, 0x1f, R246 ;  /* 0x0000001fff007819 */ /* 0x002fe200000114f6 */
[----:B------:R-:W-:Y:S04]  /*4d70*/  DEPBAR.LE SB0, 0x0 ;  /* 0x000080000000791a */ /* 0x000fe80000000000 */
[----:B------:R-:W3:Y:S01]  /*4d80*/  LDL R8, [R1+0x40] ;  /* 0x0000400001087983 */ /* 0x000ee20000100800 */
[----:B------:R-:W-:Y:S02]  /*4d90*/  IMAD R0, R0, c[0x0][0x1a0], RZ ;  /* 0x0000680000007a24 */ /* 0x000fe400078e02ff */
[C---:B------:R-:W-:Y:S03]  /*4da0*/  IMAD.WIDE.U32 R2, R246.reuse, c[0x0][0x1a0], RZ ;  /* 0x00006800f6027a25 */ /* 0x040fe600078e00ff */
[----:B------:R-:W-:Y:S01]  /*4db0*/  BAR.SYNC.DEFER_BLOCKING 0x0 ;  /* 0x0000000000007b1d */ /* 0x000fe20000010000 */
        /* <DEDUP_REMOVED lines=17> */
[----:B------:R-:W-:Y:S03]  /*4ed0*/  ISETP.GT.AND P0, PT, R246, RZ, PT ;  /* 0x000000fff600720c */ /* 0x000fe60003f04270 */
[----:B------:R1:W-:Y:S06]  /*4ee0*/  LDGSTS.E.BYPASS.LTC128B.128 [R247+0xc800], [R4.64] ;  /* 0x0c80000004f77fae */ /* 0x0003ec000b901d48 */
[----:B------:R1:W-:Y:S06]  /*4ef0*/  LDGSTS.E.BYPASS.LTC128B.128 [R247+0xe800], [R4.64+0x80] ;  /* 0x0e80008004f77fae */ /* 0x0003ec000b901d48 */
[----:B------:R2:W-:Y:S06]  /*4f00*/  LDGSTS.E.BYPASS.LTC128B.128 [R247+0xd000], [R2.64] ;  /* 0x0d00000002f77fae */ /* 0x0005ec000b901d48 */
[----:B------:R2:W-:Y:S06]  /*4f10*/  LDGSTS.E.BYPASS.LTC128B.128 [R247+0xf000], [R2.64+0x80] ;  /* 0x0f00008002f77fae */ /* 0x0005ec000b901d48 */
[----:B------:R3:W-:Y:S06]  /*4f20*/  LDGSTS.E.BYPASS.LTC128B.128 [R247+0xd800], [R8.64] ;  /* 0x0d80000008f77fae */ /* 0x0007ec000b901d48 */
[----:B------:R3:W-:Y:S06]  /*4f30*/  LDGSTS.E.BYPASS.LTC128B.128 [R247+0xf800], [R8.64+0x80] ;  /* 0x0f80008008f77fae */ /* 0x0007ec000b901d48 */
[----:B------:R-:W-:Y:S06]  /*4f40*/  LDSM.16.M88.4 R64, [R234] ;  /* 0x00000000ea40783b */ /* 0x000fec0000000200 */
[----:B------:R-:W1:Y:S06]  /*4f50*/  LDSM.16.M88.4 R16, [R233] ;  /* 0x00000000e910783b */ /* 0x000e6c0000000200 */
        /* <DEDUP_REMOVED lines=8> */
[C---:B---3--:R-:W-:Y:S03]  /*4fe0*/  HMMA.16816.F32 R8, R60.reuse, R16, RZ ;  /* 0x000000103c08723c */ /* 0x048fe600000018ff */
[----:B------:R-:W3:Y:S06]  /*4ff0*/  LDSM.16.M88.4 R216, [R235+0x2000] ;  /* 0x00200000ebd8783b */ /* 0x000eec0000000200 */
[----:B------:R-:W-:Y:S01]  /*5000*/  LDSM.16.M88.4 R220, [R244] ;  /* 0x00000000f4dc783b */ /* 0x000fe20000000200 */
[-C--:B------:R-:W-:Y:S05]  /*5010*/  HMMA.16816.F32 R12, R60, R18.reuse, RZ ;  /* 0x000000123c0c723c */ /* 0x080fea00000018ff */
[----:B------:R-:W-:Y:S03]  /*5020*/  LDSM.16.M88.4 R224, [R243] ;  /* 0x00000000f3e0783b */ /* 0x000fe60000000200 */
        /* <DEDUP_REMOVED lines=13> */
[----:B------:R-:W2:Y:S07]  /*5100*/  LDSM.16.M88.4 R204, [R245] ;  /* 0x00000000f5cc783b */ /* 0x000eae0000000200 */
[-C--:B-1----:R-:W-:Y:S08]  /*5110*/  HMMA.16816.F32 R4, R208, R212.reuse, R4 ;  /* 0x000000d4d004723c */ /* 0x082ff00000001804 */
[C---:B---3--:R-:W-:Y:S08]  /*5120*/  HMMA.16816.F32 R8, R216.reuse, R212, R8 ;  /* 0x000000d4d808723c */ /* 0x048ff00000001808 */
[-C--:B------:R-:W-:Y:S08]  /*5130*/  HMMA.16816.F32 R12, R216, R214.reuse, R12 ;  /* 0x000000d6d80c723c */ /* 0x080ff0000000180c */
[C---:B------:R-:W-:Y:S01]  /*5140*/  HMMA.16816.F32 R16, R208.reuse, R214, R16 ;  /* 0x000000d6d010723c */ /* 0x040fe20000001810 */
[----:B------:R-:W-:Y:S07]  /*5150*/  LDSM.16.M88.4 R212, [R232] ;  /* 0x00000000e8d4783b */ /* 0x000fee0000000200 */
[-C--:B--2---:R-:W-:Y:S08]  /*5160*/  HMMA.16816.F32 R20, R208, R204.reuse, R20 ;  /* 0x000000ccd014723c */ /* 0x084ff00000001814 */
[C---:B------:R-:W-:Y:S08]  /*5170*/  HMMA.16816.F32 R24, R216.reuse, R204, R24 ;  /* 0x000000ccd818723c */ /* 0x040ff00000001818 */
[-C--:B------:R-:W-:Y:S08]  /*5180*/  HMMA.16816.F32 R28, R216, R206.reuse, R28 ;  /* 0x000000ced81c723c */ /* 0x080ff0000000181c */
[C---:B------:R-:W-:Y:S01]  /*5190*/  HMMA.16816.F32 R32, R208.reuse, R206, R32 ;  /* 0x000000ced020723c */ /* 0x040fe20000001820 */
[----:B------:R-:W1:Y:S07]  /*51a0*/  LDSM.16.M88.4 R204, [R237] ;  /* 0x00000000edcc783b */ /* 0x000e6e0000000200 */
[-C--:B------:R-:W-:Y:S08]  /*51b0*/  HMMA.16816.F32 R36, R208, R220.reuse, R36 ;  /* 0x000000dcd024723c */ /* 0x080ff00000001824 */
[C---:B------:R-:W-:Y:S08]  /*51c0*/  HMMA.16816.F32 R40, R216.reuse, R220, R40 ;  /* 0x000000dcd828723c */ /* 0x040ff00000001828 */
[-C--:B------:R-:W-:Y:S08]  /*51d0*/  HMMA.16816.F32 R44, R216, R222.reuse, R44 ;  /* 0x000000ded82c723c */ /* 0x080ff0000000182c */
[C---:B------:R-:W-:Y:S01]  /*51e0*/  HMMA.16816.F32 R48, R208.reuse, R222, R48 ;  /* 0x000000ded030723c */ /* 0x040fe20000001830 */
[----:B------:R-:W2:Y:S07]  /*51f0*/  LDSM.16.M88.4 R220, [R237+0x2000] ;  /* 0x00200000eddc783b */ /* 0x000eae0000000200 */
[-C--:B------:R-:W-:Y:S08]  /*5200*/  HMMA.16816.F32 R52, R208, R224.reuse, R52 ;  /* 0x000000e0d034723c */ /* 0x080ff00000001834 */
[C---:B------:R-:W-:Y:S08]  /*5210*/  HMMA.16816.F32 R56, R216.reuse, R224, R56 ;  /* 0x000000e0d838723c */ /* 0x040ff00000001838 */
[-C--:B------:R-:W-:Y:S01]  /*5220*/  HMMA.16816.F32 R60, R216, R226.reuse, R60 ;  /* 0x000000e2d83c723c */ /* 0x080fe2000000183c */
[----:B------:R-:W-:Y:S07]  /*5230*/  LDSM.16.M88.4 R216, [R232+0x1000] ;  /* 0x00100000e8d8783b */ /* 0x000fee0000000200 */
[----:B------:R-:W-:Y:S01]  /*5240*/  HMMA.16816.F32 R64, R208, R226, R64 ;  /* 0x000000e2d040723c */ /* 0x000fe20000001840 */
[----:B------:R-:W3:Y:S06]  /*5250*/  LDSM.16.M88.4 R208, [R232+0x800] ;  /* 0x00080000e8d0783b */ /* 0x000eec0000000200 */
[----:B------:R-:W4:Y:S01]  /*5260*/  LDSM.16.M88.4 R224, [R232+0x1800] ;  /* 0x00180000e8e0783b */ /* 0x000f220000000200 */
[-C--:B-1----:R-:W-:Y:S08]  /*5270*/  HMMA.16816.F32 R4, R204, R212.reuse, R4 ;  /* 0x000000d4cc04723c */ /* 0x082ff00000001804 */
[C---:B--2---:R-:W-:Y:S08]  /*5280*/  HMMA.16816.F32 R8, R220.reuse, R212, R8 ;  /* 0x000000d4dc08723c */ /* 0x044ff00000001808 */
[-C--:B------:R-:W-:Y:S08]  /*5290*/  HMMA.16816.F32 R12, R220, R214.reuse, R12 ;  /* 0x000000d6dc0c723c */ /* 0x080ff0000000180c */
[C---:B------:R-:W-:Y:S01]  /*52a0*/  HMMA.16816.F32 R16, R204.reuse, R214, R16 ;  /* 0x000000d6cc10723c */ /* 0x040fe20000001810 */
[----:B------:R-:W-:Y:S07]  /*52b0*/  LDSM.16.M88.4 R212, [R231] ;  /* 0x00000000e7d4783b */ /* 0x000fee0000000200 */
[-C--:B---3--:R-:W-:Y:S08]  /*52c0*/  HMMA.16816.F32 R20, R204, R208.reuse, R20 ;  /* 0x000000d0cc14723c */ /* 0x088ff00000001814 */
        /* <DEDUP_REMOVED lines=9> */
[-C--:B----4-:R-:W-:Y:S08]  /*5360*/  HMMA.16816.F32 R52, R204, R224.reuse, R52 ;  /* 0x000000e0cc34723c */ /* 0x090ff00000001834 */
        /* <DEDUP_REMOVED lines=10> */
[----:B------:R-:W-:Y:S07]  /*5410*/  LDSM.16.M88.4 R212, [R233+0x2000] ;  /* 0x00200000e9d4783b */ /* 0x000fee0000000200 */
[-C--:B---3--:R-:W-:Y:S08]  /*5420*/  HMMA.16816.F32 R20, R208, R204.reuse, R20 ;  /* 0x000000ccd014723c */ /* 0x088ff00000001814 */
[C---:B------:R-:W-:Y:S08]  /*5430*/  HMMA.16816.F32 R24, R216.reuse, R204, R24 ;  /* 0x000000ccd818723c */ /* 0x040ff00000001818 */
[-C--:B------:R-:W-:Y:S08]  /*5440*/  HMMA.16816.F32 R28, R216, R206.reuse, R28 ;  /* 0x000000ced81c723c */ /* 0x080ff0000000181c */
[C---:B------:R-:W-:Y:S01]  /*5450*/  HMMA.16816.F32 R32, R208.reuse, R206, R32 ;  /* 0x000000ced020723c */ /* 0x040fe20000001820 */
[----:B------:R-:W1:Y:S07]  /*5460*/  LDSM.16.M88.4 R204, [R234+0x4000] ;  /* 0x00400000eacc783b */ /* 0x000e6e0000000200 */
        /* <DEDUP_REMOVED lines=30> */
[----:B------:R-:W-:Y:S07]  /*5650*/  LDSM.16.M88.4 R220, [R240] ;  /* 0x00000000f0dc783b */ /* 0x000fee0000000200 */
[----:B------:R-:W-:Y:S01]  /*5660*/  HMMA.16816.F32 R64, R204, R226, R64 ;  /* 0x000000e2cc40723c */ /* 0x000fe20000001840 */
[----:B------:R-:W3:Y:S06]  /*5670*/  LDSM.16.M88.4 R204, [R241] ;  /* 0x00000000f1cc783b */ /* 0x000eec0000000200 */
[----:B------:R-:W4:Y:S01]  /*5680*/  LDSM.16.M88.4 R224, [R239] ;  /* 0x00000000efe0783b */ /* 0x000f220000000200 */
        /* <DEDUP_REMOVED lines=44> */
[-C--:B-1----:R-:W-:Y:S01]  /*5950*/  HMMA.16816.F32 R4, R208, R212.reuse, R4 ;  /* 0x000000d4d004723c */ /* 0x082fe20000001804 */
[----:B------:R-:W-:Y:S04]  /*5960*/  DEPBAR.LE SB0, 0x0 ;  /* 0x000080000000791a */ /* 0x000fe80000000000 */
[----:B------:R-:W-:Y:S03]  /*5970*/  BAR.SYNC.DEFER_BLOCKING 0x0 ;  /* 0x0000000000007b1d */ /* 0x000fe60000010000 */
[C---:B--2---:R-:W-:Y:S08]  /*5980*/  HMMA.16816.F32 R8, R216.reuse, R212, R8 ;  /* 0x000000d4d808723c */ /* 0x044ff00000001808 */
[-C--:B------:R-:W-:Y:S08]  /*5990*/  HMMA.16816.F32 R12, R216, R214.reuse, R12 ;  /* 0x000000d6d80c723c */ /* 0x080ff0000000180c */
[C---:B------:R-:W-:Y:S08]  /*59a0*/  HMMA.16816.F32 R16, R208.reuse, R214, R16 ;  /* 0x000000d6d010723c */ /* 0x040ff00000001810 */
[-C--:B---3--:R-:W-:Y:S08]  /*59b0*/  HMMA.16816.F32 R20, R208, R204.reuse, R20 ;  /* 0x000000ccd014723c */ /* 0x088ff00000001814 */
[C---:B------:R-:W-:Y:S08]  /*59c0*/  HMMA.16816.F32 R24, R216.reuse, R204, R24 ;  /* 0x000000ccd818723c */ /* 0x040ff00000001818 */
[-C--:B------:R-:W-:Y:S08]  /*59d0*/  HMMA.16816.F32 R28, R216, R206.reuse, R28 ;  /* 0x000000ced81c723c */ /* 0x080ff0000000181c */
[C---:B------:R-:W-:Y:S08]  /*59e0*/  HMMA.16816.F32 R32, R208.reuse, R206, R32 ;  /* 0x000000ced020723c */ /* 0x040ff00000001820 */
[-C--:B------:R-:W-:Y:S08]  /*59f0*/  HMMA.16816.F32 R36, R208, R220.reuse, R36 ;  /* 0x000000dcd024723c */ /* 0x080ff00000001824 */
[C---:B------:R-:W-:Y:S08]  /*5a00*/  HMMA.16816.F32 R40, R216.reuse, R220, R40 ;  /* 0x000000dcd828723c */ /* 0x040ff00000001828 */
[-C--:B------:R-:W-:Y:S08]  /*5a10*/  HMMA.16816.F32 R44, R216, R222.reuse, R44 ;  /* 0x000000ded82c723c */ /* 0x080ff0000000182c */
[C---:B------:R-:W-:Y:S08]  /*5a20*/  HMMA.16816.F32 R48, R208.reuse, R222, R48 ;  /* 0x000000ded030723c */ /* 0x040ff00000001830 */
[-C--:B----4-:R-:W-:Y:S08]  /*5a30*/  HMMA.16816.F32 R52, R208, R224.reuse, R52 ;  /* 0x000000e0d034723c */ /* 0x090ff00000001834 */
[C---:B------:R-:W-:Y:S08]  /*5a40*/  HMMA.16816.F32 R56, R216.reuse, R224, R56 ;  /* 0x000000e0d838723c */ /* 0x040ff00000001838 */
[-C--:B------:R-:W-:Y:S08]  /*5a50*/  HMMA.16816.F32 R60, R216, R226.reuse, R60 ;  /* 0x000000e2d83c723c */ /* 0x080ff0000000183c */
[----:B------:R-:W-:Y:S01]  /*5a60*/  HMMA.16816.F32 R64, R208, R226, R64 ;  /* 0x000000e2d040723c */ /* 0x000fe20000001840 */
[----:B------:R-:W-:-:S07]  /*5a70*/  @P0 BRA `(.L_x_90) ;  /* 0xfffff0e000000947 */ /* 0x000fce000383ffff */
.L_x_89:
[----:B------:R-:W-:Y:S02]  /*5a80*/  FMNMX.FTZ R0, R4, R164, !PT ;  /* 0x000000a404007209 */ /* 0x000fe40007810000 */
[----:B------:R-:W-:Y:S02]  /*5a90*/  IADD3 R246, R246, -0x1, RZ ;  /* 0xfffffffff6f67810 */ /* 0x000fe40007ffe0ff */
[----:B-1----:R-:W-:Y:S02]  /*5aa0*/  FMNMX.FTZ R2, R5, R0, !PT ;  /* 0x0000000005027209 */ /* 0x002fe40007810000 */
        /* <DEDUP_REMOVED lines=66> */
[----:B------:R-:W3:Y:S01]  /*5ed0*/  SHFL.BFLY PT, R2, R0, 0x2, 0x1f ;  /* 0x0c401f0000027f89 */ /* 0x000ee200000e0000 */
[----:B-1----:R-:W-:Y:S07]  /*5ee0*/  FMNMX.FTZ R168, R168, R205, !PT ;  /* 0x000000cda8a87209 */ /* 0x002fee0007810000 */
[----:B------:R-:W1:Y:S01]  /*5ef0*/  SHFL.BFLY PT, R204, R166, 0x2, 0x1f ;  /* 0x0c401f00a6cc7f89 */ /* 0x000e6200000e0000 */
[----:B------:R-:W-:Y:S02]  /*5f00*/  FSETP.NEU.FTZ.AND P1, PT, R168, -INF , PT ;  /* 0xff800000a800780b */ /* 0x000fe40003f3d000 */
[----:B--2---:R-:W-:Y:S05]  /*5f10*/  FMNMX.FTZ R167, R3, R167, !PT ;  /* 0x000000a703a77209 */ /* 0x004fea0007810000 */
[----:B------:R-:W2:Y:S01]  /*5f20*/  SHFL.BFLY PT, R206, R167, 0x1, 0x1f ;  /* 0x0c201f00a7ce7f89 */ /* 0x000ea200000e0000 */
[----:B---3--:R-:W-:Y:S01]  /*5f30*/  FMNMX.FTZ R2, R0, R2, !PT ;  /* 0x0000000200027209 */ /* 0x008fe20007810000 */
[----:B------:R-:W-:Y:S04]  /*5f40*/  FADD.FTZ R0, -R168, R164 ;  /* 0x000000a4a8007221 */ /* 0x000fe80000010100 */
[----:B------:R-:W-:Y:S02]  /*5f50*/  FMUL.FTZ R0, R0, c[0x0][0x23c] ;  /* 0x00008f0000007a20 */ /* 0x000fe40000410000 */
[----:B------:R-:W3:Y:S02]  /*5f60*/  SHFL.BFLY PT, R3, R2, 0x1, 0x1f ;  /* 0x0c201f0002037f89 */ /* 0x000ee400000e0000 */
[----:B------:R4:W5:Y:S01]  /*5f70*/  MUFU.EX2 R164, R0 ;  /* 0x0000000000a47308 */ /* 0x0009620000000800 */
[----:B-1----:R-:W-:Y:S05]  /*5f80*/  FMNMX.FTZ R166, R166, R204, !PT ;  /* 0x000000cca6a67209 */ /* 0x002fea0007810000 */
[----:B------:R-:W1:Y:S01]  /*5f90*/  SHFL.BFLY PT, R204, R166, 0x1, 0x1f ;  /* 0x0c201f00a6cc7f89 */ /* 0x000e6200000e0000 */
[----:B--2---:R-:W-:Y:S02]  /*5fa0*/  FMNMX.FTZ R167, R167, R206, !PT ;  /* 0x000000cea7a77209 */ /* 0x004fe40007810000 */
[----:B---3--:R-:W-:Y:S03]  /*5fb0*/  FMNMX.FTZ R3, R2, R3, !PT ;  /* 0x0000000302037209 */ /* 0x008fe60007810000 */
[----:B----4-:R-:W-:Y:S02]  /*5fc0*/  FADD.FTZ R0, -R167, R165 ;  /* 0x000000a5a7007221 */ /* 0x010fe40000010100 */
[----:B------:R-:W-:Y:S02]  /*5fd0*/  FMUL.FTZ R213, R3, c[0x0][0x23c] ;  /* 0x00008f0003d57a20 */ /* 0x000fe40000410000 */
[----:B------:R-:W-:Y:S01]  /*5fe0*/  FMUL.FTZ R0, R0, c[0x0][0x23c] ;  /* 0x00008f0000007a20 */ /* 0x000fe20000410000 */
[----:B-1----:R-:W-:Y:S01]  /*5ff0*/  FMNMX.FTZ R166, R166, R204, !PT ;  /* 0x000000cca6a67209 */ /* 0x002fe20007810000 */
[C---:B-----5:R-:W-:Y:S02]  /*6000*/  FMUL.FTZ R68, R164.reuse, R68 ;  /* 0x00000044a4447220 */ /* 0x060fe40000410000 */
[----:B------:R1:W2:Y:S01]  /*6010*/  MUFU.EX2 R165, R0 ;  /* 0x0000000000a57308 */ /* 0x0002a20000000800 */
[----:B------:R-:W3:Y:S01]  /*6020*/  LDSM.16.MT88.4 R204, [R171+0xc000] ;  /* 0x00c00000abcc783b */ /* 0x000ee20000004200 */
[----:B------:R-:W-:Y:S02]  /*6030*/  FMUL.FTZ R69, R164, R69 ;  /* 0x00000045a4457220 */ /* 0x000fe40000410000 */
[----:B------:R-:W-:Y:S02]  /*6040*/  FMUL.FTZ R212, R166, c[0x0][0x23c] ;  /* 0x00008f00a6d47a20 */ /* 0x000fe40000410000 */
[C---:B------:R-:W-:Y:S02]  /*6050*/  FMUL.FTZ R80, R164.reuse, R80 ;  /* 0x00000050a4507220 */ /* 0x040fe40000410000 */
[C---:B------:R-:W-:Y:S02]  /*6060*/  FMUL.FTZ R81, R164.reuse, R81 ;  /* 0x00000051a4517220 */ /* 0x040fe40000410000 */
[C---:B------:R-:W-:Y:S02]  /*6070*/  FMUL.FTZ R84, R164.reuse, R84 ;  /* 0x00000054a4547220 */ /* 0x040fe40000410000 */
[C---:B------:R-:W-:Y:S02]  /*6080*/  FMUL.FTZ R85, R164.reuse, R85 ;  /* 0x00000055a4557220 */ /* 0x040fe40000410000 */
[C---:B------:R-:W-:Y:S02]  /*6090*/  FMUL.FTZ R96, R164.reuse, R96 ;  /* 0x00000060a4607220 */ /* 0x040fe40000410000 */
[C---:B------:R-:W-:Y:S02]  /*60a0*/  FMUL.FTZ R97, R164.reuse, R97 ;  /* 0x00000061a4617220 */ /* 0x040fe40000410000 */
[C---:B------:R-:W-:Y:S02]  /*60b0*/  FMUL.FTZ R100, R164.reuse, R100 ;  /* 0x00000064a4647220 */ /* 0x040fe40000410000 */
[C---:B------:R-:W-:Y:S02]  /*60c0*/  FMUL.FTZ R101, R164.reuse, R101 ;  /* 0x00000065a4657220 */ /* 0x040fe40000410000 */
[----:B------:R-:W-:Y:S02]  /*60d0*/  FMUL.FTZ R112, R164, R112 ;  /* 0x00000070a4707220 */ /* 0x000fe40000410000 */
[----:B-1----:R-:W-:Y:S02]  /*60e0*/  FADD.FTZ R0, -R166, R169 ;  /* 0x000000a9a6007221 */ /* 0x002fe40000010100 */
[----:B------:R-:W-:Y:S02]  /*60f0*/  FMUL.FTZ R169, R168, c[0x0][0x23c] ;  /* 0x00008f00a8a97a20 */ /* 0x000fe40000410000 */
[----:B------:R-:W-:Y:S02]  /*6100*/  FMUL.FTZ R0, R0, c[0x0][0x23c] ;  /* 0x00008f0000007a20 */ /* 0x000fe40000410000 */
[----:B--2---:R-:W-:Y:S01]  /*6110*/  FMUL.FTZ R70, R165, R70 ;  /* 0x00000046a5467220 */ /* 0x004fe20000410000 */
[----:B------:R-:W-:Y:S01]  /*6120*/  FSEL R169, R169, RZ, P1 ;  /* 0x000000ffa9a97208 */ /* 0x000fe20000800000 */
[----:B------:R1:W2:Y:S01]  /*6130*/  MUFU.EX2 R2, R0 ;  /* 0x0000000000027308 */ /* 0x0002a20000000800 */
[----:B------:R-:W-:Y:S01]  /*6140*/  FSETP.NEU.FTZ.AND P1, PT, R167, -INF , PT ;  /* 0xff800000a700780b */ /* 0x000fe20003f3d000 */
[----:B------:R-:W-:Y:S02]  /*6150*/  FMUL.FTZ R71, R165, R71 ;  /* 0x00000047a5477220 */ /* 0x000fe40000410000 */
[--C-:B------:R-:W-:Y:S02]  /*6160*/  FFMA.FTZ R4, R4, c[0x0][0x23c], -R169.reuse ;  /* 0x00008f0004047a23 */ /* 0x100fe400000108a9 */
[--C-:B------:R-:W-:Y:S02]  /*6170*/  FFMA.FTZ R5, R5, c[0x0][0x23c], -R169.reuse ;  /* 0x00008f0005057a23 */ /* 0x100fe400000108a9 */
[--C-:B------:R-:W-:Y:S02]  /*6180*/  FFMA.FTZ R16, R16, c[0x0][0x23c], -R169.reuse ;  /* 0x00008f0010107a23 */ /* 0x100fe400000108a9 */
[----:B------:R-:W-:Y:S01]  /*6190*/  FFMA.FTZ R17, R17, c[0x0][0x23c], -R169 ;  /* 0x00008f0011117a23 */ /* 0x000fe200000108a9 */
[----:B------:R4:W-:Y:S01]  /*61a0*/  MUFU.EX2 R215, R4 ;  /* 0x0000000400d77308 */ /* 0x0009e20000000800 */
[C---:B------:R-:W-:Y:S02]  /*61b0*/  FMUL.FTZ R82, R165.reuse, R82 ;  /* 0x00000052a5527220 */ /* 0x040fe40000410000 */
[C---:B------:R-:W-:Y:S02]  /*61c0*/  FMUL.FTZ R83, R165.reuse, R83 ;  /* 0x00000053a5537220 */ /* 0x040fe40000410000 */
[C---:B------:R-:W-:Y:S02]  /*61d0*/  FMUL.FTZ R86, R165.reuse, R86 ;  /* 0x00000056a5567220 */ /* 0x040fe40000410000 */
[C---:B------:R-:W-:Y:S02]  /*61e0*/  FMUL.FTZ R87, R165.reuse, R87 ;  /* 0x00000057a5577220 */ /* 0x040fe40000410000 */
[C---:B------:R-:W-:Y:S01]  /*61f0*/  FMUL.FTZ R98, R165.reuse, R98 ;  /* 0x00000062a5627220 */ /* 0x040fe20000410000 */
[----:B------:R5:W-:Y:S01]  /*6200*/  MUFU.EX2 R209, R16 ;  /* 0x0000001000d17308 */ /* 0x000be20000000800 */
        /* <DEDUP_REMOVED lines=9> */
[--C-:B------:R-:W-:Y:S01]  /*62a0*/  FFMA.FTZ R6, R6, c[0x0][0x23c], -R170.reuse ;  /* 0x00008f0006067a23 */ /* 0x100fe200000108aa */
[----:B------:R-:W-:Y:S01]  /*62b0*/  FSEL R212, R212, RZ, P1 ;  /* 0x000000ffd4d47208 */ /* 0x000fe20000800000 */
[--C-:B------:R-:W-:Y:S01]  /*62c0*/  FFMA.FTZ R7, R7, c[0x0][0x23c], -R170.reuse ;  /* 0x00008f0007077a23 */ /* 0x100fe200000108aa */
[----:B------:R-:W-:Y:S01]  /*62d0*/  FSETP.NEU.FTZ.AND P1, PT, R3, -INF , PT ;  /* 0xff8000000300780b */ /* 0x000fe20003f3d000 */
[--C-:B------:R-:W-:Y:S02]  /*62e0*/  FFMA.FTZ R18, R18, c[0x0][0x23c], -R170.reuse ;  /* 0x00008f0012127a23 */ /* 0x100fe400000108aa */
[----:B------:R-:W-:Y:S01]  /*62f0*/  FFMA.FTZ R19, R19, c[0x0][0x23c], -R170 ;  /* 0x00008f0013137a23 */ /* 0x000fe200000108aa */
[----:B------:R-:W-:Y:S01]  /*6300*/  FSEL R213, R213, RZ, P1 ;  /* 0x000000ffd5d57208 */ /* 0x000fe20000800000 */
[----:B------:R2:W-:Y:S01]  /*6310*/  MUFU.EX2 R208, R7 ;  /* 0x0000000700d07308 */ /* 0x0005e20000000800 */
        /* <DEDUP_REMOVED lines=8> */
[----:B------:R-:W-:Y:S02]  /*63a0*/  FFMA.FTZ R11, R11, c[0x0][0x23c], -R213 ;  /* 0x00008f000b0b7a23 */ /* 0x000fe400000108d5 */
[C---:B----4-:R-:W-:Y:S02]  /*63b0*/  FMUL.FTZ R4, R164.reuse, R176 ;  /* 0x000000b0a4047220 */ /* 0x050fe40000410000 */
[C---:B-----5:R-:W-:Y:S01]  /*63c0*/  FMUL.FTZ R16, R164.reuse, R184 ;  /* 0x000000b8a4107220 */ /* 0x060fe20000410000 */
[----:B------:R4:W-:Y:S01]  /*63d0*/  MUFU.EX2 R250, R18 ;  /* 0x0000001200fa7308 */ /* 0x0009e20000000800 */
[----:B-1----:R-:W-:Y:S02]  /*63e0*/  FMUL.FTZ R17, R164, R185 ;  /* 0x000000b9a4117220 */ /* 0x002fe40000410000 */
[C---:B------:R-:W-:Y:S02]  /*63f0*/  FMUL.FTZ R76, R2.reuse, R76 ;  /* 0x0000004c024c7220 */ /* 0x040fe40000410000 */
[C---:B--2---:R-:W-:Y:S02]  /*6400*/  FMUL.FTZ R7, R165.reuse, R179 ;  /* 0x000000b3a5077220 */ /* 0x044fe40000410000 */
[C---:B------:R-:W-:Y:S02]  /*6410*/  FMUL.FTZ R77, R2.reuse, R77 ;  /* 0x0000004d024d7220 */ /* 0x040fe40000410000 */
[C---:B------:R-:W-:Y:S01]  /*6420*/  FMUL.FTZ R88, R2.reuse, R88 ;  /* 0x0000005802587220 */ /* 0x040fe20000410000 */
[----:B------:R-:W1:Y:S01]  /*6430*/  MUFU.EX2 R251, R19 ;  /* 0x0000001300fb7308 */ /* 0x000e620000000800 */
[C---:B------:R-:W-:Y:S02]  /*6440*/  FMUL.FTZ R89, R2.reuse, R89 ;  /* 0x0000005902597220 */ /* 0x040fe40000410000 */
[C---:B------:R-:W-:Y:S02]  /*6450*/  FMUL.FTZ R92, R2.reuse, R92 ;  /* 0x0000005c025c7220 */ /* 0x040fe40000410000 */
[----:B---3--:R-:W-:Y:S01]  /*6460*/  FMUL.FTZ R6, R165, R178 ;  /* 0x000000b2a5067220 */ /* 0x008fe20000410000 */
[----:B------:R-:W-:Y:S01]  /*6470*/  F2FP.PACK_AB R178, R223, R209 ;  /* 0x000000d1dfb2723e */ /* 0x000fe200000000ff */
[C---:B------:R-:W-:Y:S02]  /*6480*/  FMUL.FTZ R93, R2.reuse, R93 ;  /* 0x0000005d025d7220 */ /* 0x040fe40000410000 */
[C---:B------:R-:W-:Y:S01]  /*6490*/  FMUL.FTZ R102, R165.reuse, R102 ;  /* 0x00000066a5667220 */ /* 0x040fe20000410000 */
[----:B------:R-:W2:Y:S01]  /*64a0*/  MUFU.EX2 R252, R5 ;  /* 0x0000000500fc7308 */ /* 0x000ea20000000800 */
[C---:B------:R-:W-:Y:S02]  /*64b0*/  FMUL.FTZ R103, R165.reuse, R103 ;  /* 0x00000067a5677220 */ /* 0x040fe40000410000 */
[C---:B------:R-:W-:Y:S02]  /*64c0*/  FMUL.FTZ R104, R2.reuse, R104 ;  /* 0x0000006802687220 */ /* 0x040fe40000410000 */
[----:B----4-:R-:W-:Y:S02]  /*64d0*/  FMUL.FTZ R18, R165, R186 ;  /* 0x000000baa5127220 */ /* 0x010fe40000410000 */
[C---:B------:R-:W-:Y:S02]  /*64e0*/  FMUL.FTZ R105, R2.reuse, R105 ;  /* 0x0000006902697220 */ /* 0x040fe40000410000 */
[C---:B------:R-:W-:Y:S01]  /*64f0*/  FMUL.FTZ R108, R2.reuse, R108 ;  /* 0x0000006c026c7220 */ /* 0x040fe20000410000 */
[----:B------:R-:W3:Y:S01]  /*6500*/  MUFU.EX2 R0, R0 ;  /* 0x0000000000007308 */ /* 0x000ee20000000800 */
[----:B------:R-:W-:Y:S02]  /*6510*/  FMUL.FTZ R109, R2, R109 ;  /* 0x0000006d026d7220 */ /* 0x000fe40000410000 */
[C---:B------:R-:W-:Y:S01]  /*6520*/  FMUL.FTZ R113, R164.reuse, R113 ;  /* 0x00000071a4717220 */ /* 0x040fe20000410000 */
[----:B-1----:R-:W-:Y:S01]  /*6530*/  F2FP.PACK_AB R179, R251, R250 ;  /* 0x000000fafbb3723e */ /* 0x002fe200000000ff */
[C---:B------:R-:W-:Y:S02]  /*6540*/  FMUL.FTZ R19, R165.reuse, R187 ;  /* 0x000000bba5137220 */ /* 0x040fe40000410000 */
[----:B------:R-:W-:Y:S01]  /*6550*/  LDSM.16.MT88.4 R184, [R229+0xc000] ;  /* 0x00c00000e5b8783b */ /* 0x000fe20000004200 */
[C---:B------:R-:W-:Y:S02]  /*6560*/  FMUL.FTZ R114, R165.reuse, R114 ;  /* 0x00000072a5727220 */ /* 0x040fe40000410000 */
[----:B------:R1:W-:Y:S01]  /*6570*/  MUFU.EX2 R214, R8 ;  /* 0x0000000800d67308 */ /* 0x0003e20000000800 */
[----:B------:R-:W-:Y:S02]  /*6580*/  FMUL.FTZ R115, R165, R115 ;  /* 0x00000073a5737220 */ /* 0x000fe40000410000 */
[----:B------:R-:W-:Y:S01]  /*6590*/  FMUL.FTZ R116, R164, R116 ;  /* 0x00000074a4747220 */ /* 0x000fe20000410000 */
[----:B--2---:R-:W-:Y:S01]  /*65a0*/  F2FP.PACK_AB R176, R252, R215 ;  /* 0x000000d7fcb0723e */ /* 0x004fe200000000ff */
[----:B------:R-:W-:Y:S01]  /*65b0*/  FMUL.FTZ R5, R164, R177 ;  /* 0x000000b1a4057220 */ /* 0x000fe20000410000 */
[----:B------:R-:W-:Y:S01]  /*65c0*/  F2FP.PACK_AB R177, R208, R216 ;  /* 0x000000d8d0b1723e */ /* 0x000fe200000000ff */
[--C-:B------:R-:W-:Y:S02]  /*65d0*/  FFMA.FTZ R44, R44, c[0x0][0x23c], -R212.reuse ;  /* 0x00008f002c2c7a23 */ /* 0x100fe400000108d4 */
[--C-:B------:R-:W-:Y:S01]  /*65e0*/  FFMA.FTZ R40, R40, c[0x0][0x23c], -R212.reuse ;  /* 0x00008f0028287a23 */ /* 0x100fe200000108d4 */
[----:B------:R-:W2:Y:S01]  /*65f0*/  MUFU.EX2 R218, R9 ;  /* 0x0000000900da7308 */ /* 0x000ea20000000800 */
[----:B------:R-:W-:Y:S02]  /*6600*/  FFMA.FTZ R41, R41, c[0x0][0x23c], -R212 ;  /* 0x00008f0029297a23 */ /* 0x000fe400000108d4 */
[-C--:B------:R-:W-:Y:S05]  /*6610*/  HMMA.16816.F32 R4, R176, R204.reuse, R4 ;  /* 0x000000ccb004723c */ /* 0x080fea0000001804 */
[C---:B---3--:R-:W-:Y:S02]  /*6620*/  FMUL.FTZ R74, R0.reuse, R74 ;  /* 0x0000004a004a7220 */ /* 0x048fe40000410000 */
[----:B------:R3:W-:Y:S01]  /*6630*/  MUFU.EX2 R249, R10 ;  /* 0x0000000a00f97308 */ /* 0x0007e20000000800 */
[----:B------:R-:W-:Y:S04]  /*6640*/  FMUL.FTZ R75, R0, R75 ;  /* 0x0000004b004b7220 */ /* 0x000fe80000410000 */
[----:B-1----:R-:W-:Y:S02]  /*6650*/  FMUL.FTZ R8, R2, R172 ;  /* 0x000000ac02087220 */ /* 0x002fe40000410000 */
[C---:B------:R-:W-:Y:S02]  /*6660*/  FMUL.FTZ R78, R0.reuse, R78 ;  /* 0x0000004e004e7220 */ /* 0x040fe40000410000 */
[C---:B------:R-:W-:Y:S01]  /*6670*/  FMUL.FTZ R79, R0.reuse, R79 ;  /* 0x0000004f004f7220 */ /* 0x040fe20000410000 */
[----:B------:R-:W1:Y:S01]  /*6680*/  MUFU.EX2 R219, R11 ;  /* 0x0000000b00db7308 */ /* 0x000e620000000800 */
[C---:B------:R-:W-:Y:S02]  /*6690*/  FMUL.FTZ R90, R0.reuse, R90 ;  /* 0x0000005a005a7220 */ /* 0x040fe40000410000 */
[----:B------:R-:W-:Y:S01]  /*66a0*/  FMUL.FTZ R91, R0, R91 ;  /* 0x0000005b005b7220 */ /* 0x000fe20000410000 */
[----:B--2---:R-:W-:Y:S01]  /*66b0*/  F2FP.PACK_AB R172, R218, R214 ;  /* 0x000000d6daac723e */ /* 0x004fe200000000ff */
[----:B------:R-:W-:Y:S02]  /*66c0*/  FMUL.FTZ R9, R2, R173 ;  /* 0x000000ad02097220 */ /* 0x000fe40000410000 */
[C---:B------:R-:W-:Y:S02]  /*66d0*/  FMUL.FTZ R94, R0.reuse, R94 ;  /* 0x0000005e005e7220 */ /* 0x040fe40000410000 */
[C---:B------:R-:W-:Y:S01]  /*66e0*/  FMUL.FTZ R95, R0.reuse, R95 ;  /* 0x0000005f005f7220 */ /* 0x040fe20000410000 */
[----:B------:R2:W-:Y:S01]  /*66f0*/  MUFU.EX2 R227, R12 ;  /* 0x0000000c00e37308 */ /* 0x0005e20000000800 */
[C---:B------:R-:W-:Y:S02]  /*6700*/  FMUL.FTZ R106, R0.reuse, R106 ;  /* 0x0000006a006a7220 */ /* 0x040fe40000410000 */
[C---:B------:R-:W-:Y:S02]  /*6710*/  FMUL.FTZ R107, R0.reuse, R107 ;  /* 0x0000006b006b7220 */ /* 0x040fe40000410000 */
[C---:B---3--:R-:W-:Y:S02]  /*6720*/  FMUL.FTZ R10, R0.reuse, R174 ;  /* 0x000000ae000a7220 */ /* 0x048fe40000410000 */
[C---:B------:R-:W-:Y:S02]  /*6730*/  FMUL.FTZ R110, R0.reuse, R110 ;  /* 0x0000006e006e7220 */ /* 0x040fe40000410000 */
[----:B------:R-:W-:Y:S01]  /*6740*/  FMUL.FTZ R111, R0, R111 ;  /* 0x0000006f006f7220 */ /* 0x000fe20000410000 */
[----:B------:R-:W3:Y:S01]  /*6750*/  MUFU.EX2 R220, R13 ;  /* 0x0000000d00dc7308 */ /* 0x000ee20000000800 */
[----:B------:R-:W-:Y:S02]  /*6760*/  FMUL.FTZ R117, R164, R117 ;  /* 0x00000075a4757220 */ /* 0x000fe40000410000 */
[----:B------:R-:W-:Y:S01]  /*6770*/  FMUL.FTZ R118, R165, R118 ;  /* 0x00000076a5767220 */ /* 0x000fe20000410000 */
[----:B-1----:R-:W-:Y:S01]  /*6780*/  F2FP.PACK_AB R173, R219, R249 ;  /* 0x000000f9dbad723e */ /* 0x002fe200000000ff */
[----:B------:R-:W-:Y:S02]  /*6790*/  FMUL.FTZ R11, R0, R175 ;  /* 0x000000af000b7220 */ /* 0x000fe40000410000 */
[----:B------:R-:W-:Y:S02]  /*67a0*/  FMUL.FTZ R119, R165, R119 ;  /* 0x00000077a5777220 */ /* 0x000fe40000410000 */
[C---:B------:R-:W-:Y:S01]  /*67b0*/  FMUL.FTZ R120, R2.reuse, R120 ;  /* 0x0000007802787220 */ /* 0x040fe20000410000 */
[----:B------:R1:W-:Y:S01]  /*67c0*/  MUFU.EX2 R226, R14 ;  /* 0x0000000e00e27308 */ /* 0x0003e20000000800 */
[----:B------:R-:W-:Y:S02]  /*67d0*/  FMUL.FTZ R121, R2, R121 ;  /* 0x0000007902797220 */ /* 0x000fe40000410000 */
[----:B------:R-:W-:Y:S02]  /*67e0*/  FMUL.FTZ R122, R0, R122 ;  /* 0x0000007a007a7220 */ /* 0x000fe40000410000 */
[----:B--2---:R-:W-:Y:S02]  /*67f0*/  FMUL.FTZ R12, R2, R180 ;  /* 0x000000b4020c7220 */ /* 0x004fe40000410000 */
[----:B------:R-:W-:Y:S02]  /*6800*/  FMUL.FTZ R123, R0, R123 ;  /* 0x0000007b007b7220 */ /* 0x000fe40000410000 */
[C---:B------:R-:W-:Y:S01]  /*6810*/  FMUL.FTZ R124, R2.reuse, R124 ;  /* 0x0000007c027c7220 */ /* 0x040fe20000410000 */
[----:B------:R-:W2:Y:S01]  /*6820*/  MUFU.EX2 R217, R15 ;  /* 0x0000000f00d97308 */ /* 0x000ea20000000800 */
[----:B------:R-:W-:Y:S02]  /*6830*/  FMUL.FTZ R125, R2, R125 ;  /* 0x0000007d027d7220 */ /* 0x000fe40000410000 */
[----:B------:R-:W-:Y:S01]  /*6840*/  FMUL.FTZ R126, R0, R126 ;  /* 0x0000007e007e7220 */ /* 0x000fe20000410000 */
[----:B---3--:R-:W-:Y:S01]  /*6850*/  F2FP.PACK_AB R174, R220, R227 ;  /* 0x000000e3dcae723e */ /* 0x008fe200000000ff */
[----:B------:R-:W-:Y:S02]  /*6860*/  FMUL.FTZ R13, R2, R181 ;  /* 0x000000b5020d7220 */ /* 0x000fe40000410000 */
[----:B------:R-:W-:Y:S02]  /*6870*/  FMUL.FTZ R127, R0, R127 ;  /* 0x0000007f007f7220 */ /* 0x000fe40000410000 */
[--C-:B------:R-:W-:Y:S02]  /*6880*/  FFMA.FTZ R20, R20, c[0x0][0x23c], -R169.reuse ;  /* 0x00008f0014147a23 */ /* 0x100fe400000108a9 */
[----:B------:R-:W-:Y:S02]  /*6890*/  FFMA.FTZ R21, R21, c[0x0][0x23c], -R169 ;  /* 0x00008f0015157a23 */ /* 0x000fe400000108a9 */
[--C-:B------:R-:W-:Y:S02]  /*68a0*/  FFMA.FTZ R22, R22, c[0x0][0x23c], -R170.reuse ;  /* 0x00008f0016167a23 */ /* 0x100fe400000108aa */
[----:B-1----:R-:W-:Y:S02]  /*68b0*/  FMUL.FTZ R14, R0, R182 ;  /* 0x000000b6000e7220 */ /* 0x002fe40000410000 */
[--C-:B------:R-:W-:Y:S02]  /*68c0*/  FFMA.FTZ R23, R23, c[0x0][0x23c], -R170.reuse ;  /* 0x00008f0017177a23 */ /* 0x100fe400000108aa */
[C---:B------:R-:W-:Y:S02]  /*68d0*/  FMUL.FTZ R128, R164.reuse, R128 ;  /* 0x00000080a4807220 */ /* 0x040fe40000410000 */
[----:B------:R-:W-:Y:S01]  /*68e0*/  FMUL.FTZ R129, R164, R129 ;  /* 0x00000081a4817220 */ /* 0x000fe20000410000 */
[----:B------:R1:W-:Y:S01]  /*68f0*/  MUFU.EX2 R221, R23 ;  /* 0x0000001700dd7308 */ /* 0x0003e20000000800 */
[----:B------:R-:W-:Y:S01]  /*6900*/  FMUL.FTZ R130, R165, R130 ;  /* 0x00000082a5827220 */ /* 0x000fe20000410000 */
[----:B--2---:R-:W-:Y:S01]  /*6910*/  F2FP.PACK_AB R175, R217, R226 ;  /* 0x000000e2d9af723e */ /* 0x004fe200000000ff */
[----:B------:R-:W-:Y:S02]  /*6920*/  FMUL.FTZ R15, R0, R183 ;  /* 0x000000b7000f7220 */ /* 0x000fe40000410000 */
[----:B------:R-:W-:Y:S01]  /*6930*/  LDSM.16.MT88.4 R180, [R230+0xc000] ;  /* 0x00c00000e6b4783b */ /* 0x000fe20000004200 */
[--C-:B------:R-:W-:Y:S02]  /*6940*/  FFMA.FTZ R42, R42, c[0x0][0x23c], -R213.reuse ;  /* 0x00008f002a2a7a23 */ /* 0x100fe400000108d5 */
[----:B------:R-:W-:Y:S01]  /*6950*/  FFMA.FTZ R43, R43, c[0x0][0x23c], -R213 ;  /* 0x00008f002b2b7a23 */ /* 0x000fe200000108d5 */
[C---:B------:R-:W-:Y:S04]  /*6960*/  HMMA.16816.F32 R8, R172.reuse, R204, R8 ;  /* 0x000000ccac08723c */ /* 0x040fe80000001808 */
[C---:B------:R-:W-:Y:S02]  /*6970*/  FMUL.FTZ R131, R165.reuse, R131 ;  /* 0x00000083a5837220 */ /* 0x040fe40000410000 */
[C---:B------:R-:W-:Y:S01]  /*6980*/  FMUL.FTZ R132, R164.reuse, R132 ;  /* 0x00000084a4847220 */ /* 0x040fe20000410000 */
[----:B------:R-:W-:Y:S01]  /*6990*/  MOV R205, R209 ;  /* 0x000000d100cd7202 */ /* 0x000fe20000000f00 */
[-C--:B------:R-:W-:Y:S04]  /*69a0*/  HMMA.16816.F32 R12, R172, R206.reuse, R12 ;  /* 0x000000ceac0c723c */ /* 0x080fe8000000180c */
[----:B------:R-:W-:Y:S01]  /*69b0*/  MOV R204, R208 ;  /* 0x000000d000cc7202 */ /* 0x000fe20000000f00 */
[----:B------:R-:W-:Y:S01]  /*69c0*/  FMUL.FTZ R133, R164, R133 ;  /* 0x00000085a4857220 */ /* 0x000fe20000410000 */
[----:B------:R-:W2:Y:S01]  /*69d0*/  LDSM.16.MT88.4 R208, [R228+0xc000] ;  /* 0x00c00000e4d0783b */ /* 0x000ea20000004200 */
[C---:B------:R-:W-:Y:S01]  /*69e0*/  FMUL.FTZ R134, R165.reuse, R134 ;  /* 0x00000086a5867220 */ /* 0x040fe20000410000 */
[C---:B------:R-:W-:Y:S04]  /*69f0*/  HMMA.16816.F32 R16, R176.reuse, R206, R16 ;  /* 0x000000ceb010723c */ /* 0x040fe80000001810 */
[----:B------:R-:W-:Y:S02]  /*6a00*/  FMUL.FTZ R135, R165, R135 ;  /* 0x00000087a5877220 */ /* 0x000fe40000410000 */
[C---:B------:R-:W-:Y:S01]  /*6a10*/  FMUL.FTZ R136, R2.reuse, R136 ;  /* 0x0000008802887220 */ /* 0x040fe20000410000 */
[----:B------:R-:W-:Y:S01]  /*6a20*/  MOV R207, R219 ;  /* 0x000000db00cf7202 */ /* 0x000fe20000000f00 */
[----:B------:R-:W-:Y:S01]  /*6a30*/  FMUL.FTZ R137, R2, R137 ;  /* 0x0000008902897220 */ /* 0x000fe20000410000 */
[----:B------:R3:W-:Y:S03]  /*6a40*/  MUFU.EX2 R219, R20 ;  /* 0x0000001400db7308 */ /* 0x0007e60000000800 */
[C---:B------:R-:W-:Y:S02]  /*6a50*/  FMUL.FTZ R138, R0.reuse, R138 ;  /* 0x0000008a008a7220 */ /* 0x040fe40000410000 */
[----:B------:R-:W-:Y:S02]  /*6a60*/  FMUL.FTZ R139, R0, R139 ;  /* 0x0000008b008b7220 */ /* 0x000fe40000410000 */
[--C-:B------:R-:W-:Y:S02]  /*6a70*/  FFMA.FTZ R33, R33, c[0x0][0x23c], -R169.reuse ;  /* 0x00008f0021217a23 */ /* 0x100fe400000108a9 */
[--C-:B------:R-:W-:Y:S02]  /*6a80*/  FFMA.FTZ R32, R32, c[0x0][0x23c], -R169.reuse ;  /* 0x00008f0020207a23 */ /* 0x100fe400000108a9 */
[--C-:B------:R-:W-:Y:S01]  /*6a90*/  FFMA.FTZ R34, R34, c[0x0][0x23c], -R170.reuse ;  /* 0x00008f0022227a23 */ /* 0x100fe200000108aa */
[----:B------:R4:W-:Y:S01]  /*6aa0*/  MUFU.EX2 R206, R33 ;  /* 0x0000002100ce7308 */ /* 0x0009e20000000800 */
[----:B------:R-:W-:Y:S02]  /*6ab0*/  FFMA.FTZ R35, R35, c[0x0][0x23c], -R170 ;  /* 0x00008f0023237a23 */ /* 0x000fe400000108aa */
[----:B-1----:R-:W-:Y:S02]  /*6ac0*/  FMUL.FTZ R23, R0, R191 ;  /* 0x000000bf00177220 */ /* 0x002fe40000410000 */
[C---:B------:R-:W-:Y:S02]  /*6ad0*/  FMUL.FTZ R140, R164.reuse, R140 ;  /* 0x0000008ca48c7220 */ /* 0x040fe40000410000 */
[----:B------:R-:W-:Y:S02]  /*6ae0*/  FMUL.FTZ R141, R164, R141 ;  /* 0x0000008da48d7220 */ /* 0x000fe40000410000 */
[C---:B------:R-:W-:Y:S01]  /*6af0*/  FMUL.FTZ R142, R165.reuse, R142 ;  /* 0x0000008ea58e7220 */ /* 0x040fe20000410000 */
[----:B------:R1:W-:Y:S01]  /*6b00*/  MUFU.EX2 R224, R32 ;  /* 0x0000002000e07308 */ /* 0x0003e20000000800 */
[C---:B------:R-:W-:Y:S02]  /*6b10*/  FMUL.FTZ R143, R165.reuse, R143 ;  /* 0x0000008fa58f7220 */ /* 0x040fe40000410000 */
[----:B---3--:R-:W-:Y:S02]  /*6b20*/  FMUL.FTZ R20, R2, R188 ;  /* 0x000000bc02147220 */ /* 0x008fe40000410000 */
[C---:B------:R-:W-:Y:S01]  /*6b30*/  FMUL.FTZ R144, R164.reuse, R144 ;  /* 0x00000090a4907220 */ /* 0x040fe20000410000 */
[-C--:B--2---:R-:W-:Y:S04]  /*6b40*/  HMMA.16816.F32 R68, R176, R208.reuse, R68 ;  /* 0x000000d0b044723c */ /* 0x084fe80000001844 */
[----:B------:R2:W-:Y:S01]  /*6b50*/  MUFU.EX2 R225, R34 ;  /* 0x0000002200e17308 */ /* 0x0005e20000000800 */
[----:B------:R-:W-:Y:S02]  /*6b60*/  FMUL.FTZ R145, R164, R145 ;  /* 0x00000091a4917220 */ /* 0x000fe40000410000 */
[C---:B------:R-:W-:Y:S01]  /*6b70*/  FMUL.FTZ R146, R165.reuse, R146 ;  /* 0x00000092a5927220 */ /* 0x040fe20000410000 */
[C---:B------:R-:W-:Y:S04]  /*6b80*/  HMMA.16816.F32 R72, R172.reuse, R208, R72 ;  /* 0x000000d0ac48723c */ /* 0x040fe80000001848 */
[C---:B------:R-:W-:Y:S02]  /*6b90*/  FMUL.FTZ R147, R165.reuse, R147 ;  /* 0x00000093a5937220 */ /* 0x040fe40000410000 */
[C---:B----4-:R-:W-:Y:S01]  /*6ba0*/  FMUL.FTZ R33, R2.reuse, R193 ;  /* 0x000000c102217220 */ /* 0x050fe20000410000 */
[----:B------:R-:W-:Y:S01]  /*6bb0*/  MOV R209, R218 ;  /* 0x000000da00d17202 */ /* 0x000fe20000000f00 */
[-C--:B------:R-:W-:Y:S01]  /*6bc0*/  HMMA.16816.F32 R76, R172, R210.reuse, R76 ;  /* 0x000000d2ac4c723c */ /* 0x080fe2000000184c */
[----:B------:R3:W4:Y:S03]  /*6bd0*/  MUFU.EX2 R218, R22 ;  /* 0x0000001600da7308 */ /* 0x0007260000000800 */
[C---:B-1----:R-:W-:Y:S02]  /*6be0*/  FMUL.FTZ R32, R2.reuse, R192 ;  /* 0x000000c002207220 */ /* 0x042fe40000410000 */
[----:B------:R-:W-:Y:S02]  /*6bf0*/  FMUL.FTZ R148, R2, R148 ;  /* 0x0000009402947220 */ /* 0x000fe40000410000 */
[C---:B------:R-:W-:Y:S03]  /*6c00*/  HMMA.16816.F32 R80, R176.reuse, R210, R80 ;  /* 0x000000d2b050723c */ /* 0x040fe60000001850 */
[----:B------:R1:W-:Y:S01]  /*6c10*/  MUFU.EX2 R211, R35 ;  /* 0x0000002300d37308 */ /* 0x0003e20000000800 */
[----:B--2---:R-:W-:Y:S02]  /*6c20*/  FMUL.FTZ R34, R0, R194 ;  /* 0x000000c200227220 */ /* 0x004fe40000410000 */
[--C-:B------:R-:W-:Y:S02]  /*6c30*/  FFMA.FTZ R194, R64, c[0x0][0x23c], -R169.reuse ;  /* 0x00008f0040c27a23 */ /* 0x100fe400000108a9 */
[-C--:B------:R-:W-:Y:S04]  /*6c40*/  HMMA.16816.F32 R84, R176, R180.reuse, R84 ;  /* 0x000000b4b054723c */ /* 0x080fe80000001854 */
[----:B------:R-:W-:Y:S01]  /*6c50*/  FMUL.FTZ R149, R2, R149 ;  /* 0x0000009502957220 */ /* 0x000fe20000410000 */
[----:B------:R2:W-:Y:S01]  /*6c60*/  MUFU.EX2 R210, R21 ;  /* 0x0000001500d27308 */ /* 0x0005e20000000800 */
[C---:B------:R-:W-:Y:S02]  /*6c70*/  FMUL.FTZ R150, R0.reuse, R150 ;  /* 0x0000009600967220 */ /* 0x040fe40000410000 */
[C---:B------:R-:W-:Y:S04]  /*6c80*/  HMMA.16816.F32 R88, R172.reuse, R180, R88 ;  /* 0x000000b4ac58723c */ /* 0x040fe80000001858 */
[C---:B---3--:R-:W-:Y:S02]  /*6c90*/  FMUL.FTZ R22, R0.reuse, R190 ;  /* 0x000000be00167220 */ /* 0x048fe40000410000 */
[C---:B------:R-:W-:Y:S02]  /*6ca0*/  FMUL.FTZ R151, R0.reuse, R151 ;  /* 0x0000009700977220 */ /* 0x040fe40000410000 */
[-C--:B------:R-:W-:Y:S04]  /*6cb0*/  HMMA.16816.F32 R92, R172, R182.reuse, R92 ;  /* 0x000000b6ac5c723c */ /* 0x080fe8000000185c */
[----:B-1----:R-:W-:Y:S02]  /*6cc0*/  FMUL.FTZ R35, R0, R195 ;  /* 0x000000c300237220 */ /* 0x002fe40000410000 */
[--C-:B------:R-:W-:Y:S02]  /*6cd0*/  FFMA.FTZ R195, R52, c[0x0][0x23c], -R169.reuse ;  /* 0x00008f0034c37a23 */ /* 0x100fe400000108a9 */
[C---:B------:R-:W-:Y:S01]  /*6ce0*/  HMMA.16816.F32 R96, R176.reuse, R182, R96 ;  /* 0x000000b6b060723c */ /* 0x040fe20000001860 */
[----:B------:R-:W1:Y:S03]  /*6cf0*/  LDSM.16.MT88.4 R180, [R171+0xe000] ;  /* 0x00e00000abb4783b */ /* 0x000e660000004200 */
[----:B------:R-:W-:Y:S02]  /*6d00*/  FMUL.FTZ R152, R164, R152 ;  /* 0x00000098a4987220 */ /* 0x000fe40000410000 */
[----:B--2---:R-:W-:Y:S02]  /*6d10*/  FMUL.FTZ R21, R2, R189 ;  /* 0x000000bd02157220 */ /* 0x004fe40000410000 */
[-C--:B------:R-:W-:Y:S04]  /*6d20*/  HMMA.16816.F32 R100, R176, R184.reuse, R100 ;  /* 0x000000b8b064723c */ /* 0x080fe80000001864 */
[----:B------:R-:W-:Y:S02]  /*6d30*/  FMUL.FTZ R153, R164, R153 ;  /* 0x00000099a4997220 */ /* 0x000fe40000410000 */
[C---:B------:R-:W-:Y:S02]  /*6d40*/  FMUL.FTZ R154, R165.reuse, R154 ;  /* 0x0000009aa59a7220 */ /* 0x040fe40000410000 */
[C---:B------:R-:W-:Y:S04]  /*6d50*/  HMMA.16816.F32 R104, R172.reuse, R184, R104 ;  /* 0x000000b8ac68723c */ /* 0x040fe80000001868 */
[----:B------:R-:W-:Y:S02]  /*6d60*/  FMUL.FTZ R155, R165, R155 ;  /* 0x0000009ba59b7220 */ /* 0x000fe40000410000 */
[C---:B------:R-:W-:Y:S02]  /*6d70*/  FMUL.FTZ R156, R2.reuse, R156 ;  /* 0x0000009c029c7220 */ /* 0x040fe40000410000 */
[-C--:B------:R-:W-:Y:S04]  /*6d80*/  HMMA.16816.F32 R108, R172, R186.reuse, R108 ;  /* 0x000000baac6c723c */ /* 0x080fe8000000186c */
[----:B------:R-:W-:Y:S02]  /*6d90*/  FMUL.FTZ R157, R2, R157 ;  /* 0x0000009d029d7220 */ /* 0x000fe40000410000 */
[C---:B------:R-:W-:Y:S02]  /*6da0*/  FMUL.FTZ R158, R0.reuse, R158 ;  /* 0x0000009e009e7220 */ /* 0x040fe40000410000 */
[C---:B------:R-:W-:Y:S01]  /*6db0*/  HMMA.16816.F32 R112, R176.reuse, R186, R112 ;  /* 0x000000bab070723c */ /* 0x040fe20000001870 */
[----:B------:R-:W2:Y:S03]  /*6dc0*/  LDSM.16.MT88.4 R184, [R228+0xe000] ;  /* 0x00e00000e4b8783b */ /* 0x000ea60000004200 */
[----:B------:R-:W-:Y:S02]  /*6dd0*/  FMUL.FTZ R159, R0, R159 ;  /* 0x0000009f009f7220 */ /* 0x000fe40000410000 */
[C---:B------:R-:W-:Y:S02]  /*6de0*/  FMUL.FTZ R160, R2.reuse, R160 ;  /* 0x000000a002a07220 */ /* 0x040fe40000410000 */
[----:B------:R-:W-:Y:S01]  /*6df0*/  FMUL.FTZ R161, R2, R161 ;  /* 0x000000a102a17220 */ /* 0x000fe20000410000 */
[-C--:B-1----:R-:W-:Y:S03]  /*6e00*/  HMMA.16816.F32 R116, R176, R180.reuse, R116 ;  /* 0x000000b4b074723c */ /* 0x082fe60000001874 */
[C---:B------:R-:W-:Y:S02]  /*6e10*/  FMUL.FTZ R162, R0.reuse, R162 ;  /* 0x000000a200a27220 */ /* 0x040fe40000410000 */
[----:B------:R-:W-:Y:S02]  /*6e20*/  FMUL.FTZ R163, R0, R163 ;  /* 0x000000a300a37220 */ /* 0x000fe40000410000 */
[--C-:B------:R-:W-:Y:S01]  /*6e30*/  FFMA.FTZ R192, R36, c[0x0][0x23c], -R169.reuse ;  /* 0x00008f0024c07a23 */ /* 0x100fe200000108a9 */
[C---:B------:R-:W-:Y:S04]  /*6e40*/  HMMA.16816.F32 R120, R172.reuse, R180, R120 ;  /* 0x000000b4ac78723c */ /* 0x040fe80000001878 */
[--C-:B------:R-:W-:Y:S01]  /*6e50*/  FFMA.FTZ R191, R37, c[0x0][0x23c], -R169.reuse ;  /* 0x00008f0025bf7a23 */ /* 0x100fe200000108a9 */
[----:B----4-:R-:W-:Y:S01]  /*6e60*/  F2FP.PACK_AB R37, R221, R218 ;  /* 0x000000dadd25723e */ /* 0x010fe200000000ff */
[--C-:B------:R-:W-:Y:S02]  /*6e70*/  FFMA.FTZ R190, R48, c[0x0][0x23c], -R169.reuse ;  /* 0x00008f0030be7a23 */ /* 0x100fe400000108a9 */
[-C--:B------:R-:W-:Y:S04]  /*6e80*/  HMMA.16816.F32 R124, R172, R182.reuse, R124 ;  /* 0x000000b6ac7c723c */ /* 0x080fe8000000187c */
[----:B------:R-:W-:Y:S02]  /*6e90*/  FFMA.FTZ R189, R49, c[0x0][0x23c], -R169 ;  /* 0x00008f0031bd7a23 */ /* 0x000fe400000108a9 */
[--C-:B------:R-:W-:Y:S02]  /*6ea0*/  FFMA.FTZ R45, R45, c[0x0][0x23c], -R212.reuse ;  /* 0x00008f002d2d7a23 */ /* 0x100fe400000108d4 */
[C---:B------:R-:W-:Y:S01]  /*6eb0*/  HMMA.16816.F32 R128, R176.reuse, R182, R128 ;  /* 0x000000b6b080723c */ /* 0x040fe20000001880 */
[----:B------:R-:W1:Y:S03]  /*6ec0*/  LDSM.16.MT88.4 R180, [R230+0xe000] ;  /* 0x00e00000e6b4783b */ /* 0x000e660000004200 */
[--C-:B------:R-:W-:Y:S02]  /*6ed0*/  FFMA.FTZ R46, R46, c[0x0][0x23c], -R213.reuse ;  /* 0x00008f002e2e7a23 */ /* 0x100fe400000108d5 */
[--C-:B------:R-:W-:Y:S02]  /*6ee0*/  FFMA.FTZ R47, R47, c[0x0][0x23c], -R213.reuse ;  /* 0x00008f002f2f7a23 */ /* 0x100fe400000108d5 */
[-C--:B--2---:R-:W-:Y:S04]  /*6ef0*/  HMMA.16816.F32 R132, R176, R184.reuse, R132 ;  /* 0x000000b8b084723c */ /* 0x084fe80000001884 */
[--C-:B------:R-:W-:Y:S02]  /*6f00*/  FFMA.FTZ R25, R25, c[0x0][0x23c], -R212.reuse ;  /* 0x00008f0019197a23 */ /* 0x100fe400000108d4 */
[--C-:B------:R-:W-:Y:S02]  /*6f10*/  FFMA.FTZ R26, R26, c[0x0][0x23c], -R213.reuse ;  /* 0x00008f001a1a7a23 */ /* 0x100fe400000108d5 */
[C---:B------:R-:W-:Y:S01]  /*6f20*/  HMMA.16816.F32 R136, R172.reuse, R184, R136 ;  /* 0x000000b8ac88723c */ /* 0x040fe20000001888 */
[----:B------:R2:W-:Y:S03]  /*6f30*/  MUFU.EX2 R222, R25 ;  /* 0x0000001900de7308 */ /* 0x0005e60000000800 */
[--C-:B------:R-:W-:Y:S02]  /*6f40*/  FFMA.FTZ R27, R27, c[0x0][0x23c], -R213.reuse ;  /* 0x00008f001b1b7a23 */ /* 0x100fe400000108d5 */
[--C-:B------:R-:W-:Y:S02]  /*6f50*/  FFMA.FTZ R24, R24, c[0x0][0x23c], -R212.reuse ;  /* 0x00008f0018187a23 */ /* 0x100fe400000108d4 */
[-C--:B------:R-:W-:Y:S03]  /*6f60*/  HMMA.16816.F32 R20, R172, R186.reuse, R20 ;  /* 0x000000baac14723c */ /* 0x080fe60000001814 */
[----:B------:R3:W4:Y:S01]  /*6f70*/  MUFU.EX2 R188, R26 ;  /* 0x0000001a00bc7308 */ /* 0x0007220000000800 */
[--C-:B------:R-:W-:Y:S02]  /*6f80*/  FFMA.FTZ R28, R28, c[0x0][0x23c], -R212.reuse ;  /* 0x00008f001c1c7a23 */ /* 0x100fe400000108d4 */
[----:B------:R-:W-:Y:S02]  /*6f90*/  FFMA.FTZ R29, R29, c[0x0][0x23c], -R212 ;  /* 0x00008f001d1d7a23 */ /* 0x000fe400000108d4 */
[C---:B------:R-:W-:Y:S01]  /*6fa0*/  HMMA.16816.F32 R140, R176.reuse, R186, R140 ;  /* 0x000000bab08c723c */ /* 0x040fe2000000188c */
[----:B------:R-:W5:Y:S03]  /*6fb0*/  LDSM.16.MT88.4 R184, [R229+0xe000] ;  /* 0x00e00000e5b8783b */ /* 0x000f660000004200 */
[--C-:B------:R-:W-:Y:S01]  /*6fc0*/  FFMA.FTZ R30, R30, c[0x0][0x23c], -R213.reuse ;  /* 0x00008f001e1e7a23 */ /* 0x100fe200000108d5 */
[----:B------:R4:W4:Y:S01]  /*6fd0*/  MUFU.EX2 R248, R27 ;  /* 0x0000001b00f87308 */ /* 0x0009220000000800 */
[----:B------:R-:W-:Y:S02]  /*6fe0*/  FFMA.FTZ R31, R31, c[0x0][0x23c], -R213 ;  /* 0x00008f001f1f7a23 */ /* 0x000fe400000108d5 */
[-C--:B-1----:R-:W-:Y:S04]  /*6ff0*/  HMMA.16816.F32 R144, R176, R180.reuse, R144 ;  /* 0x000000b4b090723c */ /* 0x082fe80000001890 */
[C---:B--2---:R-:W-:Y:S03]  /*7000*/  FMUL.FTZ R25, R164.reuse, R197 ;  /* 0x000000c5a4197220 */ /* 0x044fe60000410000 */
[----:B------:R1:W2:Y:S01]  /*7010*/  MUFU.EX2 R193, R24 ;  /* 0x0000001800c17308 */ /* 0x0002a20000000800 */
[C---:B------:R-:W-:Y:S04]  /*7020*/  HMMA.16816.F32 R32, R172.reuse, R180, R32 ;  /* 0x000000b4ac20723c */ /* 0x040fe80000001820 */
[C---:B---3--:R-:W-:Y:S04]  /*7030*/  FMUL.FTZ R26, R165.reuse, R198 ;  /* 0x000000c6a51a7220 */ /* 0x048fe80000410000 */
[-C--:B------:R-:W-:Y:S01]  /*7040*/  HMMA.16816.F32 R148, R172, R182.reuse, R148 ;  /* 0x000000b6ac94723c */ /* 0x080fe20000001894 */
[----:B------:R3:W-:Y:S03]  /*7050*/  MUFU.EX2 R198, R30 ;  /* 0x0000001e00c67308 */ /* 0x0007e60000000800 */
[----:B----4-:R-:W-:Y:S04]  /*7060*/  FMUL.FTZ R27, R165, R199 ;  /* 0x000000c7a51b7220 */ /* 0x010fe80000410000 */
[C---:B------:R-:W-:Y:S01]  /*7070*/  HMMA.16816.F32 R152, R176.reuse, R182, R152 ;  /* 0x000000b6b098723c */ /* 0x040fe20000001898 */
[----:B------:R-:W4:Y:S02]  /*7080*/  LDSM.16.MT88.4 R180, [R171+0xc800] ;  /* 0x00c80000abb4783b */ /* 0x000f240000004200 */
[----:B------:R2:W-:Y:S01]  /*7090*/  MUFU.EX2 R199, R29 ;  /* 0x0000001d00c77308 */ /* 0x0005e20000000800 */
[----:B-1----:R-:W-:Y:S02]  /*70a0*/  FMUL.FTZ R24, R164, R196 ;  /* 0x000000c4a4187220 */ /* 0x002fe40000410000 */
[--C-:B------:R-:W-:Y:S02]  /*70b0*/  FFMA.FTZ R196, R53, c[0x0][0x23c], -R169.reuse ;  /* 0x00008f0035c47a23 */ /* 0x100fe400000108a9 */
[----:B------:R-:W-:Y:S03]  /*70c0*/  FFMA.FTZ R169, R65, c[0x0][0x23c], -R169 ;  /* 0x00008f0041a97a23 */ /* 0x000fe600000108a9 */
[-C--:B-----5:R-:W-:Y:S02]  /*70d0*/  HMMA.16816.F32 R24, R176, R184.reuse, R24 ;  /* 0x000000b8b018723c */ /* 0x0a0fe40000001818 */
[----:B------:R1:W5:Y:S01]  /*70e0*/  MUFU.EX2 R197, R31 ;  /* 0x0000001f00c57308 */ /* 0x0003620000000800 */
[----:B---3--:R-:W-:Y:S01]  /*70f0*/  FMUL.FTZ R30, R165, R202 ;  /* 0x000000caa51e7220 */ /* 0x008fe20000410000 */
[----:B------:R-:W-:Y:S01]  /*7100*/  MOV R202, R188 ;  /* 0x000000bc00ca7202 */ /* 0x000fe20000000f00 */
[--C-:B------:R-:W-:Y:S03]  /*7110*/  FFMA.FTZ R188, R50, c[0x0][0x23c], -R170.reuse ;  /* 0x00008f0032bc7a23 */ /* 0x100fe600000108aa */
[C---:B------:R-:W-:Y:S04]  /*7120*/  HMMA.16816.F32 R156, R172.reuse, R184, R156 ;  /* 0x000000b8ac9c723c */ /* 0x040fe8000000189c */
[----:B------:R3:W3:Y:S01]  /*7130*/  MUFU.EX2 R208, R28 ;  /* 0x0000001c00d07308 */ /* 0x0006e20000000800 */
[----:B------:R-:W-:Y:S01]  /*7140*/  F2FP.PACK_AB R49, R248, R202 ;  /* 0x000000caf831723e */ /* 0x000fe200000000ff */
[----:B--2---:R-:W-:Y:S01]  /*7150*/  FMUL.FTZ R29, R164, R201 ;  /* 0x000000c9a41d7220 */ /* 0x004fe20000410000 */
[----:B------:R-:W-:Y:S01]  /*7160*/  MOV R201, R217 ;  /* 0x000000d900c97202 */ /* 0x000fe20000000f00 */
[-C--:B------:R-:W-:Y:S01]  /*7170*/  HMMA.16816.F32 R160, R172, R186.reuse, R160 ;  /* 0x000000baaca0723c */ /* 0x080fe200000018a0 */
[----:B------:R-:W2:Y:S03]  /*7180*/  LDSM.16.MT88.4 R172, [R228+0xc800] ;  /* 0x00c80000e4ac783b */ /* 0x000ea60000004200 */
[--C-:B------:R-:W-:Y:S01]  /*7190*/  FFMA.FTZ R185, R38, c[0x0][0x23c], -R170.reuse ;  /* 0x00008f0026b97a23 */ /* 0x100fe200000108aa */
[----:B------:R-:W-:Y:S01]  /*71a0*/  F2FP.PACK_AB R38, R206, R224 ;  /* 0x000000e0ce26723e */ /* 0x000fe200000000ff */
[--C-:B------:R-:W-:Y:S01]  /*71b0*/  FFMA.FTZ R184, R39, c[0x0][0x23c], -R170.reuse ;  /* 0x00008f0027b87a23 */ /* 0x100fe200000108aa */
[----:B------:R-:W-:Y:S01]  /*71c0*/  MUFU.EX2 R217, R47 ;  /* 0x0000002f00d97308 */ /* 0x000fe20000000800 */
[----:B-1----:R-:W-:Y:S01]  /*71d0*/  FMUL.FTZ R31, R165, R203 ;  /* 0x000000cba51f7220 */ /* 0x002fe20000410000 */
[----:B------:R-:W-:Y:S03]  /*71e0*/  MOV R203, R210 ;  /* 0x000000d200cb7202 */ /* 0x000fe60000000f00 */
[----:B------:R-:W-:Y:S02]  /*71f0*/  MOV R210, R207 ;  /* 0x000000cf00d27202 */ /* 0x000fe40000000f00 */
[----:B------:R-:W-:Y:S02]  /*7200*/  F2FP.PACK_AB R36, R203, R219 ;  /* 0x000000dbcb24723e */ /* 0x000fe400000000ff */
[----:B------:R-:W-:Y:S01]  /*7210*/  MOV R207, R205 ;  /* 0x000000cd00cf7202 */ /* 0x000fe20000000f00 */
[----:B---3--:R-:W-:Y:S01]  /*7220*/  FMUL.FTZ R28, R164, R200 ;  /* 0x000000c8a41c7220 */ /* 0x008fe20000410000 */
[----:B------:R-:W-:Y:S01]  /*7230*/  MOV R200, R193 ;  /* 0x000000c100c87202 */ /* 0x000fe20000000f00 */
[--C-:B------:R-:W-:Y:S01]  /*7240*/  FFMA.FTZ R193, R51, c[0x0][0x23c], -R170.reuse ;  /* 0x00008f0033c17a23 */ /* 0x100fe200000108aa */
[----:B-----5:R-:W-:Y:S02]  /*7250*/  F2FP.PACK_AB R51, R197, R198 ;  /* 0x000000c6c533723e */ /* 0x020fe400000000ff */
[----:B------:R-:W-:Y:S02]  /*7260*/  F2FP.PACK_AB R48, R222, R200 ;  /* 0x000000c8de30723e */ /* 0x000fe400000000ff */
[----:B------:R-:W-:Y:S04]  /*7270*/  HMMA.16816.F32 R28, R176, R186, R28 ;  /* 0x000000bab01c723c */ /* 0x000fe8000000181c */
[----:B------:R-:W-:Y:S02]  /*7280*/  MOV R205, R249 ;  /* 0x000000f900cd7202 */ /* 0x000fe40000000f00 */
[----:B------:R1:W-:Y:S01]  /*7290*/  MUFU.EX2 R249, R184 ;  /* 0x000000b800f97308 */ /* 0x0003e20000000800 */
[----:B------:R-:W-:Y:S01]  /*72a0*/  MOV R187, R211 ;  /* 0x000000d300bb7202 */ /* 0x000fe20000000f00 */
[--C-:B------:R-:W-:Y:S01]  /*72b0*/  FFMA.FTZ R178, R54, c[0x0][0x23c], -R170.reuse ;  /* 0x00008f0036b27a23 */ /* 0x100fe200000108aa */
[----:B------:R-:W-:Y:S03]  /*72c0*/  MOV R179, R208 ;  /* 0x000000d000b37202 */ /* 0x000fe60000000f00 */
[----:B------:R-:W-:Y:S01]  /*72d0*/  F2FP.PACK_AB R39, R187, R225 ;  /* 0x000000e1bb27723e */ /* 0x000fe200000000ff */
[--C-:B------:R-:W-:Y:S01]  /*72e0*/  FFMA.FTZ R177, R55, c[0x0][0x23c], -R170.reuse ;  /* 0x00008f0037b17a23 */ /* 0x100fe200000108aa */
[----:B------:R-:W-:Y:S01]  /*72f0*/  F2FP.PACK_AB R50, R199, R179 ;  /* 0x000000b3c732723e */ /* 0x000fe200000000ff */
[----:B------:R-:W3:Y:S01]  /*7300*/  LDSM.16.MT88.4 R52, [R230+0xc800] ;  /* 0x00c80000e634783b */ /* 0x000ee20000004200 */
[----:B------:R-:W-:Y:S01]  /*7310*/  MOV R186, R204 ;  /* 0x000000cc00ba7202 */ /* 0x000fe20000000f00 */
[--C-:B------:R-:W-:Y:S01]  /*7320*/  FFMA.FTZ R176, R66, c[0x0][0x23c], -R170.reuse ;  /* 0x00008f0042b07a23 */ /* 0x100fe200000108aa */
[----:B------:R-:W-:Y:S01]  /*7330*/  MOV R204, R251 ;  /* 0x000000fb00cc7202 */ /* 0x000fe20000000f00 */
[-C--:B----4-:R-:W-:Y:S01]  /*7340*/  HMMA.16816.F32 R4, R36, R180.reuse, R4 ;  /* 0x000000b42404723c */ /* 0x090fe20000001804 */
[----:B------:R4:W-:Y:S04]  /*7350*/  MUFU.EX2 R251, R190 ;  /* 0x000000be00fb7308 */ /* 0x0009e80000000800 */
[----:B------:R-:W-:Y:S01]  /*7360*/  FFMA.FTZ R170, R67, c[0x0][0x23c], -R170 ;  /* 0x00008f0043aa7a23 */ /* 0x000fe200000108aa */
[----:B------:R-:W-:Y:S01]  /*7370*/  MOV R211, R252 ;  /* 0x000000fc00d37202 */ /* 0x000fe20000000f00 */
[----:B------:R-:W5:Y:S01]  /*7380*/  LDSM.16.MT88.4 R64, [R229+0xc800] ;  /* 0x00c80000e540783b */ /* 0x000f620000004200 */
[C---:B------:R-:W-:Y:S03]  /*7390*/  HMMA.16816.F32 R8, R48.reuse, R180, R8 ;  /* 0x000000b43008723c */ /* 0x040fe60000001808 */
[----:B------:R3:W-:Y:S01]  /*73a0*/  MUFU.EX2 R252, R189 ;  /* 0x000000bd00fc7308 */ /* 0x0007e20000000800 */
[----:B-1----:R-:W-:Y:S02]  /*73b0*/  MOV R184, R222 ;  /* 0x000000de00b87202 */ /* 0x002fe40000000f00 */
[----:B------:R-:W-:Y:S02]  /*73c0*/  MOV R208, R209 ;  /* 0x000000d100d07202 */ /* 0x000fe40000000f00 */
[-C--:B------:R-:W-:Y:S04]  /*73d0*/  HMMA.16816.F32 R12, R48, R182.reuse, R12 ;  /* 0x000000b6300c723c */ /* 0x080fe8000000180c */
[----:B------:R-:W-:Y:S01]  /*73e0*/  MOV R180, R225 ;  /* 0x000000e100b47202 */ /* 0x000fe20000000f00 */
[----:B------:R-:W-:Y:S01]  /*73f0*/  MUFU.EX2 R222, R42 ;  /* 0x0000002a00de7308 */ /* 0x000fe20000000800 */
[----:B------:R-:W-:Y:S02]  /*7400*/  MOV R181, R224 ;  /* 0x000000e000b57202 */ /* 0x000fe40000000f00 */
[C---:B------:R-:W-:Y:S04]  /*7410*/  HMMA.16816.F32 R16, R36.reuse, R182, R16 ;  /* 0x000000b62410723c */ /* 0x040fe80000001810 */
[----:B----4-:R-:W-:Y:S02]  /*7420*/  MOV R190, R220 ;  /* 0x000000dc00be7202 */ /* 0x010fe40000000f00 */
[----:B------:R-:W-:Y:S01]  /*7430*/  MOV R209, R250 ;  /* 0x000000fa00d17202 */ /* 0x000fe20000000f00 */
[----:B------:R-:W-:Y:S01]  /*7440*/  MUFU.EX2 R225, R193 ;  /* 0x000000c100e17308 */ /* 0x000fe20000000800 */
[-C--:B--2---:R-:W-:Y:S04]  /*7450*/  HMMA.16816.F32 R68, R36, R172.reuse, R68 ;  /* 0x000000ac2444723c */ /* 0x084fe80000001844 */
[----:B---3--:R-:W-:Y:S02]  /*7460*/  MOV R189, R221 ;  /* 0x000000dd00bd7202 */ /* 0x008fe40000000f00 */
[----:B------:R-:W-:Y:S02]  /*7470*/  MOV R183, R248 ;  /* 0x000000f800b77202 */ /* 0x000fe40000000f00 */
[C---:B------:R-:W-:Y:S01]  /*7480*/  HMMA.16816.F32 R72, R48.reuse, R172, R72 ;  /* 0x000000ac3048723c */ /* 0x040fe20000001848 */
[----:B------:R-:W-:Y:S03]  /*7490*/  MUFU.EX2 R220, R44 ;  /* 0x0000002c00dc7308 */ /* 0x000fe60000000800 */
[----:B------:R-:W-:Y:S03]  /*74a0*/  MOV R182, R227 ;  /* 0x000000e300b67202 */ /* 0x000fe60000000f00 */
[--C-:B------:R-:W-:Y:S01]  /*74b0*/  FFMA.FTZ R172, R56, c[0x0][0x23c], -R212.reuse ;  /* 0x00008f0038ac7a23 */ /* 0x100fe200000108d4 */
[-C--:B------:R-:W-:Y:S03]  /*74c0*/  HMMA.16816.F32 R76, R48, R174.reuse, R76 ;  /* 0x000000ae304c723c */ /* 0x080fe6000000184c */
[----:B------:R-:W-:Y:S01]  /*74d0*/  MUFU.EX2 R224, R41 ;  /* 0x0000002900e07308 */ /* 0x000fe20000000800 */
[--C-:B------:R-:W-:Y:S04]  /*74e0*/  FFMA.FTZ R173, R57, c[0x0][0x23c], -R212.reuse ;  /* 0x00008f0039ad7a23 */ /* 0x100fe800000108d4 */
[C---:B------:R-:W-:Y:S05]  /*74f0*/  HMMA.16816.F32 R80, R36.reuse, R174, R80 ;  /* 0x000000ae2450723c */ /* 0x040fea0000001850 */
[----:B------:R-:W-:Y:S02]  /*7500*/  MUFU.EX2 R221, R43 ;  /* 0x0000002b00dd7308 */ /* 0x000fe40000000800 */
[----:B------:R-:W-:Y:S01]  /*7510*/  MOV R175, R226 ;  /* 0x000000e200af7202 */ /* 0x000fe20000000f00 */
[-C--:B------:R-:W-:Y:S04]  /*7520*/  HMMA.16816.F32 R84, R36, R52.reuse, R84 ;  /* 0x000000342454723c */ /* 0x080fe80000001854 */
[--C-:B------:R-:W-:Y:S02]  /*7530*/  FFMA.FTZ R174, R60, c[0x0][0x23c], -R212.reuse ;  /* 0x00008f003cae7a23 */ /* 0x100fe400000108d4 */
[--C-:B------:R-:W-:Y:S01]  /*7540*/  FFMA.FTZ R60, R58, c[0x0][0x23c], -R213.reuse ;  /* 0x00008f003a3c7a23 */ /* 0x100fe200000108d5 */
[----:B------:R1:W-:Y:S01]  /*7550*/  MUFU.EX2 R226, R188 ;  /* 0x000000bc00e27308 */ /* 0x0003e20000000800 */
[C---:B------:R-:W-:Y:S04]  /*7560*/  HMMA.16816.F32 R88, R48.reuse, R52, R88 ;  /* 0x000000343058723c */ /* 0x040fe80000001858 */
[----:B------:R-:W-:Y:S02]  /*7570*/  FFMA.FTZ R212, R61, c[0x0][0x23c], -R212 ;  /* 0x00008f003dd47a23 */ /* 0x000fe400000108d4 */
[--C-:B------:R-:W-:Y:S02]  /*7580*/  FFMA.FTZ R61, R59, c[0x0][0x23c], -R213.reuse ;  /* 0x00008f003b3d7a23 */ /* 0x100fe400000108d5 */
[-C--:B------:R-:W-:Y:S01]  /*7590*/  HMMA.16816.F32 R92, R48, R54.reuse, R92 ;  /* 0x00000036305c723c */ /* 0x080fe2000000185c */
[----:B------:R-:W-:Y:S01]  /*75a0*/  LDSM.16.MT88.4 R56, [R229+0xd000] ;  /* 0x00d00000e538783b */ /* 0x000fe20000004200 */
[----:B------:R2:W-:Y:S06]  /*75b0*/  MUFU.EX2 R227, R185 ;  /* 0x000000b900e37308 */ /* 0x0005ec0000000800 */
[C---:B------:R-:W-:Y:S01]  /*75c0*/  HMMA.16816.F32 R96, R36.reuse, R54, R96 ;  /* 0x000000362460723c */ /* 0x040fe20000001860 */
[----:B------:R-:W3:Y:S03]  /*75d0*/  LDSM.16.MT88.4 R52, [R171+0xe800] ;  /* 0x00e80000ab34783b */ /* 0x000ee60000004200 */
[----:B------:R-:W-:Y:S04]  /*75e0*/  MUFU.EX2 R212, R212 ;  /* 0x000000d400d47308 */ /* 0x000fe80000000800 */
[-C--:B-----5:R-:W-:Y:S01]  /*75f0*/  HMMA.16816.F32 R100, R36, R64.reuse, R100 ;  /* 0x000000402464723c */ /* 0x0a0fe20000001864 */
[----:B-1----:R-:W4:Y:S04]  /*7600*/  LDL.LU R188, [R1+0xc] ;  /* 0x00000c0001bc7983 */ /* 0x002f280000300800 */
[----:B------:R-:W5:Y:S01]  /*7610*/  LDL.LU R193, [R1+0x8] ;  /* 0x0000080001c17983 */ /* 0x000f620000300800 */
[----:B------:R1:W-:Y:S02]  /*7620*/  MUFU.EX2 R248, R192 ;  /* 0x000000c000f87308 */ /* 0x0003e40000000800 */
[C---:B------:R-:W-:Y:S01]  /*7630*/  HMMA.16816.F32 R104, R48.reuse, R64, R104 ;  /* 0x000000403068723c */ /* 0x040fe20000001868 */
[----:B------:R-:W5:Y:S03]  /*7640*/  LDL.LU R44, [R1+0x4] ;  /* 0x00000400012c7983 */ /* 0x000f660000300800 */
[----:B--2---:R-:W-:Y:S04]  /*7650*/  MOV R185, R223 ;  /* 0x000000df00b97202 */ /* 0x004fe80000000f00 */
[-C--:B------:R-:W-:Y:S01]  /*7660*/  HMMA.16816.F32 R108, R48, R66.reuse, R108 ;  /* 0x00000042306c723c */ /* 0x080fe2000000186c */
[----:B------:R2:W-:Y:S07]  /*7670*/  MUFU.EX2 R223, R40 ;  /* 0x0000002800df7308 */ /* 0x0005ee0000000800 */
[C---:B------:R-:W-:Y:S01]  /*7680*/  HMMA.16816.F32 R112, R36.reuse, R66, R112 ;  /* 0x000000422470723c */ /* 0x040fe20000001870 */
[----:B------:R-:W2:Y:S02]  /*7690*/  LDSM.16.MT88.4 R64, [R228+0xe800] ;  /* 0x00e80000e440783b */ /* 0x000ea40000004200 */
[----:B------:R2:W-:Y:S01]  /*76a0*/  MUFU.EX2 R250, R191 ;  /* 0x000000bf00fa7308 */ /* 0x0005e20000000800 */
[----:B-1----:R-:W-:Y:S04]  /*76b0*/  MOV R192, R218 ;  /* 0x000000da00c07202 */ /* 0x002fe80000000f00 */
[-C--:B---3--:R-:W-:Y:S05]  /*76c0*/  HMMA.16816.F32 R116, R36, R52.reuse, R116 ;  /* 0x000000342474723c */ /* 0x088fea0000001874 */
[----:B------:R-:W1:Y:S03]  /*76d0*/  MUFU.EX2 R218, R46 ;  /* 0x0000002e00da7308 */ /* 0x000e660000000800 */
[C---:B------:R-:W-:Y:S01]  /*76e0*/  HMMA.16816.F32 R120, R48.reuse, R52, R120 ;  /* 0x000000343078723c */ /* 0x040fe20000001878 */
[----:B--2---:R-:W-:Y:S07]  /*76f0*/  LDSM.16.MT88.4 R40, [R171+0xd000] ;  /* 0x00d00000ab28783b */ /* 0x004fee0000004200 */
[-C--:B------:R-:W-:Y:S04]  /*7700*/  HMMA.16816.F32 R124, R48, R54.reuse, R124 ;  /* 0x00000036307c723c */ /* 0x080fe8000000187c */
[----:B------:R-:W-:Y:S02]  /*7710*/  MOV R191, R219 ;  /* 0x000000db00bf7202 */ /* 0x000fe40000000f00 */
[----:B------:R2:W3:Y:S02]  /*7720*/  MUFU.EX2 R219, R45 ;  /* 0x0000002d00db7308 */ /* 0x0004e40000000800 */
[C---:B------:R-:W-:Y:S01]  /*7730*/  HMMA.16816.F32 R128, R36.reuse, R54, R128 ;  /* 0x000000362480723c */ /* 0x040fe20000001880 */
[----:B------:R-:W3:Y:S03]  /*7740*/  LDSM.16.MT88.4 R52, [R230+0xe800] ;  /* 0x00e80000e634783b */ /* 0x000ee60000004200 */
[----:B-1----:R-:W-:Y:S04]  /*7750*/  F2FP.PACK_AB R47, R217, R218 ;  /* 0x000000dad92f723e */ /* 0x002fe800000000ff */
[-C--:B------:R-:W-:Y:S08]  /*7760*/  HMMA.16816.F32 R132, R36, R64.reuse, R132 ;  /* 0x000000402484723c */ /* 0x080ff00000001884 */
[C---:B------:R-:W-:Y:S04]  /*7770*/  HMMA.16816.F32 R136, R48.reuse, R64, R136 ;  /* 0x000000403088723c */ /* 0x040fe80000001888 */
[----:B--2---:R-:W-:Y:S04]  /*7780*/  F2FP.PACK_AB R45, R221, R222 ;  /* 0x000000dedd2d723e */ /* 0x004fe800000000ff */
[-C--:B------:R-:W-:Y:S04]  /*7790*/  HMMA.16816.F32 R20, R48, R66.reuse, R20 ;  /* 0x000000423014723c */ /* 0x080fe80000001814 */
[----:B---3--:R-:W-:Y:S04]  /*77a0*/  F2FP.PACK_AB R46, R219, R220 ;  /* 0x000000dcdb2e723e */ /* 0x008fe800000000ff */
        /* <DEDUP_REMOVED lines=8> */
[C---:B------:R-:W-:Y:S07]  /*7830*/  HMMA.16816.F32 R156, R48.reuse, R64, R156 ;  /* 0x00000040309c723c */ /* 0x040fee000000189c */
[--C-:B------:R-:W-:Y:S01]  /*7840*/  FFMA.FTZ R64, R62, c[0x0][0x23c], -R213.reuse ;  /* 0x00008f003e407a23 */ /* 0x100fe200000108d5 */
[-C--:B------:R-:W-:Y:S01]  /*7850*/  HMMA.16816.F32 R160, R48, R66.reuse, R160 ;  /* 0x0000004230a0723c */ /* 0x080fe200000018a0 */
[----:B------:R-:W1:Y:S03]  /*7860*/  LDSM.16.MT88.4 R48, [R230+0xd000] ;  /* 0x00d00000e630783b */ /* 0x000e660000004200 */
[----:B------:R-:W-:Y:S01]  /*7870*/  MOV R65, R175 ;  /* 0x000000af00417202 */ /* 0x000fe20000000f00 */
[----:B------:R-:W-:Y:S01]  /*7880*/  FFMA.FTZ R213, R63, c[0x0][0x23c], -R213 ;  /* 0x00008f003fd57a23 */ /* 0x000fe200000108d5 */
[----:B------:R-:W-:Y:S02]  /*7890*/  MOV R175, R187 ;  /* 0x000000bb00af7202 */ /* 0x000fe40000000f00 */
[----:B------:R-:W-:Y:S01]  /*78a0*/  HMMA.16816.F32 R28, R36, R66, R28 ;  /* 0x00000042241c723c */ /* 0x000fe2000000181c */
[----:B------:R-:W-:Y:S03]  /*78b0*/  MUFU.EX2 R67, R64 ;  /* 0x0000004000437308 */ /* 0x000fe60000000800 */
[----:B------:R-:W-:Y:S03]  /*78c0*/  MOV R63, R204 ;  /* 0x000000cc003f7202 */ /* 0x000fe60000000f00 */
[----:B------:R-:W-:Y:S02]  /*78d0*/  F2FP.PACK_AB R36, R250, R248 ;  /* 0x000000f8fa24723e */ /* 0x000fe400000000ff */
[----:B------:R-:W-:Y:S02]  /*78e0*/  F2FP.PACK_AB R37, R249, R227 ;  /* 0x000000e3f925723e */ /* 0x000fe400000000ff */
[----:B------:R-:W-:Y:S01]  /*78f0*/  MUFU.EX2 R204, R60 ;  /* 0x0000003c00cc7308 */ /* 0x000fe20000000800 */
[----:B------:R-:W-:Y:S02]  /*7900*/  F2FP.PACK_AB R38, R252, R251 ;  /* 0x000000fbfc26723e */ /* 0x000fe400000000ff */
[----:B------:R-:W-:Y:S02]  /*7910*/  F2FP.PACK_AB R39, R225, R226 ;  /* 0x000000e2e127723e */ /* 0x000fe400000000ff */
[----:B------:R-:W-:Y:S02]  /*7920*/  MOV R66, R182 ;  /* 0x000000b600427202 */ /* 0x000fe40000000f00 */
[----:B------:R-:W-:Y:S03]  /*7930*/  MOV R182, R208 ;  /* 0x000000d000b67202 */ /* 0x000fe60000000f00 */
[-C--:B------:R-:W-:Y:S01]  /*7940*/  HMMA.16816.F32 R4, R36, R40.reuse, R4 ;  /* 0x000000282404723c */ /* 0x080fe20000001804 */
[----:B------:R-:W-:Y:S10]  /*7950*/  MUFU.EX2 R213, R213 ;  /* 0x000000d500d57308 */ /* 0x000ff40000000800 */
[----:B------:R3:W-:Y:S02]  /*7960*/  MUFU.EX2 R208, R195 ;  /* 0x000000c300d07308 */ /* 0x0007e40000000800 */
[----:B---3--:R-:W-:Y:S08]  /*7970*/  MOV R195, R209 ;  /* 0x000000d100c37202 */ /* 0x008ff00000000f00 */
[----:B------:R3:W-:Y:S02]  /*7980*/  MUFU.EX2 R209, R196 ;  /* 0x000000c400d17308 */ /* 0x0007e40000000800 */
[----:B---3--:R-:W-:Y:S08]  /*7990*/  MOV R196, R207 ;  /* 0x000000cf00c47202 */ /* 0x008ff00000000f00 */
[----:B------:R3:W-:Y:S02]  /*79a0*/  MUFU.EX2 R207, R178 ;  /* 0x000000b200cf7308 */ /* 0x0007e40000000800 */
[----:B---3--:R-:W-:Y:S08]  /*79b0*/  MOV R178, R210 ;  /* 0x000000d200b27202 */ /* 0x008ff00000000f00 */
[----:B------:R3:W-:Y:S02]  /*79c0*/  MUFU.EX2 R210, R177 ;  /* 0x000000b100d27308 */ /* 0x0007e40000000800 */
[----:B---3--:R-:W-:Y:S02]  /*79d0*/  MOV R177, R182 ;  /* 0x000000b600b17202 */ /* 0x008fe40000000f00 */
[----:B------:R-:W-:Y:S06]  /*79e0*/  MOV R182, R206 ;  /* 0x000000ce00b67202 */ /* 0x000fec0000000f00 */
[----:B------:R3:W-:Y:S01]  /*79f0*/  MUFU.EX2 R206, R172 ;  /* 0x000000ac00ce7308 */ /* 0x0007e20000000800 */
[----:B----4-:R-:W-:Y:S01]  /*7a00*/  FFMA.FTZ R62, R2, R188, R214 ;  /* 0x000000bc023e7223 */ /* 0x010fe200000100d6 */
[----:B------:R-:W-:Y:S08]  /*7a10*/  MOV R2, R211 ;  /* 0x000000d300027202 */ /* 0x000ff00000000f00 */
[----:B------:R4:W-:Y:S01]  /*7a20*/  MUFU.EX2 R214, R194 ;  /* 0x000000c200d67308 */ /* 0x0009e20000000800 */
[----:B------:R-:W-:Y:S01]  /*7a30*/  MOV R188, R184 ;  /* 0x000000b800bc7202 */ /* 0x000fe20000000f00 */
[----:B-----5:R-:W-:Y:S01]  /*7a40*/  FFMA.FTZ R165, R165, R193, R216 ;  /* 0x000000c1a5a57223 */ /* 0x020fe200000100d8 */
[----:B------:R-:W-:Y:S01]  /*7a50*/  MOV R193, R185 ;  /* 0x000000b900c17202 */ /* 0x000fe20000000f00 */
[----:B------:R-:W-:Y:S01]  /*7a60*/  FFMA.FTZ R164, R164, R44, R215 ;  /* 0x0000002ca4a47223 */ /* 0x000fe200000100d7 */
[----:B------:R-:W-:Y:S05]  /*7a70*/  F2FP.PACK_AB R44, R224, R223 ;  /* 0x000000dfe02c723e */ /* 0x000fea00000000ff */
[----:B------:R5:W-:Y:S01]  /*7a80*/  MUFU.EX2 R211, R176 ;  /* 0x000000b000d37308 */ /* 0x000be20000000800 */
[----:B------:R-:W-:Y:S01]  /*7a90*/  FADD.FTZ R2, R2, R164 ;  /* 0x000000a402027221 */ /* 0x000fe20000010000 */
[----:B------:R-:W-:Y:S01]  /*7aa0*/  MOV R164, R182 ;  /* 0x000000b600a47202 */ /* 0x000fe20000000f00 */
[C---:B------:R-:W-:Y:S04]  /*7ab0*/  HMMA.16816.F32 R8, R44.reuse, R40, R8 ;  /* 0x000000282c08723c */ /* 0x040fe80000001808 */
[----:B---3--:R-:W-:Y:S01]  /*7ac0*/  MOV R172, R205 ;  /* 0x000000cd00ac7202 */ /* 0x008fe20000000f00 */
[----:B------:R-:W-:Y:S02]  /*7ad0*/  FADD.FTZ R2, R196, R2 ;  /* 0x00000002c4027221 */ /* 0x000fe40000010000 */
[----:B------:R-:W-:Y:S01]  /*7ae0*/  MUFU.EX2 R216, R169 ;  /* 0x000000a900d87308 */ /* 0x000fe20000000800 */
[----:B------:R-:W-:Y:S01]  /*7af0*/  MOV R196, R175 ;  /* 0x000000af00c47202 */ /* 0x000fe20000000f00 */
[-C--:B------:R-:W-:Y:S03]  /*7b00*/  HMMA.16816.F32 R12, R44, R42.reuse, R12 ;  /* 0x0000002a2c0c723c */ /* 0x080fe6000000180c */
[----:B----4-:R-:W-:Y:S02]  /*7b10*/  MOV R194, R186 ;  /* 0x000000ba00c27202 */ /* 0x010fe40000000f00 */
[----:B------:R-:W-:Y:S03]  /*7b20*/  LDSM.16.MT88.4 R184, [R171+0xd800] ;  /* 0x00d80000abb8783b */ /* 0x000fe60000004200 */
[C---:B------:R-:W-:Y:S01]  /*7b30*/  HMMA.16816.F32 R16, R36.reuse, R42, R16 ;  /* 0x0000002a2410723c */ /* 0x040fe20000001810 */
[----:B------:R-:W3:Y:S04]  /*7b40*/  MUFU.EX2 R215, R170 ;  /* 0x000000aa00d77308 */ /* 0x000ee80000000800 */
[----:B-----5:R-:W4:Y:S03]  /*7b50*/  LDL.LU R176, [R1+0x20] ;  /* 0x0000200001b07983 */ /* 0x020f260000300800 */
[-C--:B--2---:R-:W-:Y:S01]  /*7b60*/  HMMA.16816.F32 R68, R36, R52.reuse, R68 ;  /* 0x000000342444723c */ /* 0x084fe20000001844 */
[----:B------:R-:W2:Y:S02]  /*7b70*/  LDSM.16.MT88.4 R40, [R171+0xf000] ;  /* 0x00f00000ab28783b */ /* 0x000ea40000004200 */
[----:B------:R-:W-:Y:S05]  /*7b80*/  MUFU.EX2 R170, R61 ;  /* 0x0000003d00aa7308 */ /* 0x000fea0000000800 */
[C---:B------:R-:W-:Y:S05]  /*7b90*/  HMMA.16816.F32 R72, R44.reuse, R52, R72 ;  /* 0x000000342c48723c */ /* 0x040fea0000001848 */
[----:B------:R-:W-:Y:S03]  /*7ba0*/  MUFU.EX2 R169, R174 ;  /* 0x000000ae00a97308 */ /* 0x000fe60000000800 */
[-C--:B------:R-:W-:Y:S07]  /*7bb0*/  HMMA.16816.F32 R76, R44, R54.reuse, R76 ;  /* 0x000000362c4c723c */ /* 0x080fee000000184c */
[----:B------:R-:W5:Y:S01]  /*7bc0*/  MUFU.EX2 R205, R173 ;  /* 0x000000ad00cd7308 */ /* 0x000f620000000800 */
[C---:B------:R-:W-:Y:S01]  /*7bd0*/  HMMA.16816.F32 R80, R36.reuse, R54, R80 ;  /* 0x000000362450723c */ /* 0x040fe20000001850 */
[----:B------:R-:W2:Y:S07]  /*7be0*/  LDSM.16.MT88.4 R52, [R228+0xf000] ;  /* 0x00f00000e434783b */ /* 0x000eae0000004200 */
        /* <DEDUP_REMOVED lines=19> */
[----:B------:R-:W-:Y:S07]  /*7d20*/  LDSM.16.MT88.4 R52, [R229+0xd800] ;  /* 0x00d80000e534783b */ /* 0x000fee0000004200 */
[-C--:B-1----:R-:W-:Y:S08]  /*7d30*/  HMMA.16816.F32 R144, R36, R48.reuse, R144 ;  /* 0x000000302490723c */ /* 0x082ff00000001890 */
[C---:B------:R-:W-:Y:S08]  /*7d40*/  HMMA.16816.F32 R32, R44.reuse, R48, R32 ;  /* 0x000000302c20723c */ /* 0x040ff00000001820 */
[-C--:B------:R-:W-:Y:S08]  /*7d50*/  HMMA.16816.F32 R148, R44, R50.reuse, R148 ;  /* 0x000000322c94723c */ /* 0x080ff00000001894 */
[C---:B------:R-:W-:Y:S01]  /*7d60*/  HMMA.16816.F32 R152, R36.reuse, R50, R152 ;  /* 0x000000322498723c */ /* 0x040fe20000001898 */
[----:B------:R-:W1:Y:S07]  /*7d70*/  LDSM.16.MT88.4 R48, [R230+0xd800] ;  /* 0x00d80000e630783b */ /* 0x000e6e0000004200 */
[-C--:B------:R-:W-:Y:S08]  /*7d80*/  HMMA.16816.F32 R24, R36, R56.reuse, R24 ;  /* 0x000000382418723c */ /* 0x080ff00000001818 */
[C---:B------:R-:W-:Y:S07]  /*7d90*/  HMMA.16816.F32 R156, R44.reuse, R56, R156 ;  /* 0x000000382c9c723c */ /* 0x040fee000000189c */
[----:B------:R-:W-:Y:S01]  /*7da0*/  FADD.FTZ R56, R194, R165 ;  /* 0x000000a5c2387221 */ /* 0x000fe20000010000 */
[-C--:B------:R-:W-:Y:S04]  /*7db0*/  HMMA.16816.F32 R160, R44, R58.reuse, R160 ;  /* 0x0000003a2ca0723c */ /* 0x080fe800000018a0 */
[----:B------:R-:W-:Y:S01]  /*7dc0*/  FADD.FTZ R56, R195, R56 ;  /* 0x00000038c3387221 */ /* 0x000fe20000010000 */
[----:B------:R-:W-:Y:S02]  /*7dd0*/  MOV R165, R179 ;  /* 0x000000b300a57202 */ /* 0x000fe40000000f00 */
[----:B------:R-:W-:Y:S01]  /*7de0*/  FADD.FTZ R44, R177, R62 ;  /* 0x0000003eb12c7221 */ /* 0x000fe20000010000 */
[----:B------:R-:W-:Y:S04]  /*7df0*/  HMMA.16816.F32 R28, R36, R58, R28 ;  /* 0x0000003a241c723c */ /* 0x000fe8000000181c */
[----:B------:R-:W-:Y:S01]  /*7e00*/  MOV R194, R189 ;  /* 0x000000bd00c27202 */ /* 0x000fe20000000f00 */
[----:B------:R-:W-:Y:S01]  /*7e10*/  FADD.FTZ R66, R66, R44 ;  /* 0x0000002c42427221 */ /* 0x000fe20000010000 */
[----:B------:R-:W-:Y:S01]  /*7e20*/  MOV R189, R203 ;  /* 0x000000cb00bd7202 */ /* 0x000fe20000000f00 */
[----:B------:R-:W1:Y:S01]  /*7e30*/  LDSM.16.MT88.4 R44, [R171+0xf800] ;  /* 0x00f80000ab2c783b */ /* 0x000e620000004200 */
[----:B---3--:R-:W-:Y:S01]  /*7e40*/  F2FP.PACK_AB R203, R215, R211 ;  /* 0x000000d3d7cb723e */ /* 0x008fe200000000ff */
[----:B------:R-:W-:Y:S03]  /*7e50*/  FADD.FTZ R64, R63, R56 ;  /* 0x000000383f407221 */ /* 0x000fe60000010000 */
[----:B------:R-:W-:Y:S02]  /*7e60*/  MOV R195, R190 ;  /* 0x000000be00c37202 */ /* 0x000fe40000000f00 */
[----:B------:R-:W-:Y:S01]  /*7e70*/  MOV R190, R201 ;  /* 0x000000c900be7202 */ /* 0x000fe20000000f00 */
[----:B------:R-:W3:Y:S01]  /*7e80*/  LDSM.16.MT88.4 R56, [R228+0xf800] ;  /* 0x00f80000e438783b */ /* 0x000ee20000004200 */
[----:B------:R-:W-:Y:S02]  /*7e90*/  F2FP.PACK_AB R201, R210, R207 ;  /* 0x000000cfd2c9723e */ /* 0x000fe400000000ff */
[----:B-----5:R-:W-:Y:S02]  /*7ea0*/  F2FP.PACK_AB R36, R205, R206 ;  /* 0x000000cecd24723e */ /* 0x020fe400000000ff */
[----:B------:R-:W-:Y:S02]  /*7eb0*/  F2FP.PACK_AB R37, R170, R204 ;  /* 0x000000ccaa25723e */ /* 0x000fe400000000ff */
[----:B------:R-:W-:Y:S01]  /*7ec0*/  F2FP.PACK_AB R38, R212, R169 ;  /* 0x000000a9d426723e */ /* 0x000fe200000000ff */
[----:B------:R-:W5:Y:S01]  /*7ed0*/  LDSM.16.MT88.4 R60, [R230+0xf800] ;  /* 0x00f80000e63c783b */ /* 0x000f620000004200 */
[----:B------:R-:W-:Y:S01]  /*7ee0*/  F2FP.PACK_AB R39, R213, R67 ;  /* 0x00000043d527723e */ /* 0x000fe200000000ff */
[----:B----4-:R-:W-:Y:S04]  /*7ef0*/  FFMA.FTZ R0, R0, R176, R172 ;  /* 0x000000b000007223 */ /* 0x010fe800000100ac */
[----:B------:R-:W-:Y:S04]  /*7f00*/  FADD.FTZ R0, R178, R0 ;  /* 0x00000000b2007221 */ /* 0x000fe80000010000 */
[----:B------:R-:W-:Y:S02]  /*7f10*/  FADD.FTZ R0, R65, R0 ;  /* 0x0000000041007221 */ /* 0x000fe40000010000 */
[----:B------:R-:W-:Y:S01]  /*7f20*/  FADD.FTZ R65, R193, R2 ;  /* 0x00000002c1417221 */ /* 0x000fe20000010000 */
[----:B------:R-:W-:Y:S02]  /*7f30*/  MOV R193, R191 ;  /* 0x000000bf00c17202 */ /* 0x000fe40000000f00 */
[----:B------:R-:W-:Y:S02]  /*7f40*/  MOV R191, R200 ;  /* 0x000000c800bf7202 */ /* 0x000fe40000000f00 */
[----:B------:R-:W-:Y:S02]  /*7f50*/  F2FP.PACK_AB R200, R209, R208 ;  /* 0x000000d0d1c8723e */ /* 0x000fe400000000ff */
[----:B------:R-:W-:Y:S02]  /*7f60*/  MOV R2, R188 ;  /* 0x000000bc00027202 */ /* 0x000fe40000000f00 */
[----:B------:R-:W-:Y:S02]  /*7f70*/  MOV R188, R192 ;  /* 0x000000c000bc7202 */ /* 0x000fe40000000f00 */
[----:B------:R-:W-:Y:S02]  /*7f80*/  MOV R192, R202 ;  /* 0x000000ca00c07202 */ /* 0x000fe40000000f00 */
[----:B------:R-:W-:Y:S07]  /*7f90*/  F2FP.PACK_AB R202, R216, R214 ;  /* 0x000000d6d8ca723e */ /* 0x000fee00000000ff */
[-C--:B------:R-:W-:Y:S07]  /*7fa0*/  HMMA.16816.F32 R176, R200, R184.reuse, R4 ;  /* 0x000000b8c8b0723c */ /* 0x080fee0000001804 */
[----:B------:R-:W-:Y:S01]  /*7fb0*/  MOV R7, R183 ;  /* 0x000000b700077202 */ /* 0x000fe20000000f00 */
[C---:B------:R-:W-:Y:S07]  /*7fc0*/  HMMA.16816.F32 R172, R36.reuse, R184, R8 ;  /* 0x000000b824ac723c */ /* 0x040fee0000001808 */
[----:B------:R-:W-:Y:S02]  /*7fd0*/  MOV R11, R180 ;  /* 0x000000b4000b7202 */ /* 0x000fe40000000f00 */
[----:B------:R-:W-:Y:S02]  /*7fe0*/  MOV R10, R181 ;  /* 0x000000b5000a7202 */ /* 0x000fe40000000f00 */
[-C--:B------:R-:W-:Y:S03]  /*7ff0*/  HMMA.16816.F32 R180, R36, R186.reuse, R12 ;  /* 0x000000ba24b4723c */ /* 0x080fe6000000180c */
[----:B------:R-:W-:Y:S02]  /*8000*/  MOV R9, R188 ;  /* 0x000000bc00097202 */ /* 0x000fe40000000f00 */
[----:B------:R-:W-:Y:S02]  /*8010*/  MOV R8, R193 ;  /* 0x000000c100087202 */ /* 0x000fe40000000f00 */
[----:B------:R-:W-:Y:S01]  /*8020*/  MOV R15, R7 ;  /* 0x00000007000f7202 */ /* 0x000fe20000000f00 */
[C---:B------:R-:W-:Y:S01]  /*8030*/  HMMA.16816.F32 R184, R200.reuse, R186, R16 ;  /* 0x000000bac8b8723c */ /* 0x040fe20000001810 */
[----:B------:R-:W4:Y:S03]  /*8040*/  LDSM.16.MT88.4 R4, [R229+0xf800] ;  /* 0x00f80000e504783b */ /* 0x000f260000004200 */
[----:B------:R-:W-:Y:S01]  /*8050*/  MOV R12, R189 ;  /* 0x000000bd000c7202 */ /* 0x000fe20000000f00 */
[----:B------:R-:W-:Y:S01]  /*8060*/  FADD.FTZ R9, R9, R64 ;  /* 0x0000004009097221 */ /* 0x000fe20000010000 */
[----:B------:R-:W-:Y:S01]  /*8070*/  MOV R13, R194 ;  /* 0x000000c2000d7202 */ /* 0x000fe20000000f00 */
[----:B------:R-:W-:Y:S01]  /*8080*/  FADD.FTZ R8, R8, R65 ;  /* 0x0000004108087221 */ /* 0x000fe20000010000 */
[-C--:B--2---:R-:W-:Y:S04]  /*8090*/  HMMA.16816.F32 R68, R200, R40.reuse, R68 ;  /* 0x00000028c844723c */ /* 0x084fe80000001844 */
[----:B------:R-:W-:Y:S01]  /*80a0*/  MOV R17, R190 ;  /* 0x000000be00117202 */ /* 0x000fe20000000f00 */
[----:B------:R-:W-:Y:S01]  /*80b0*/  FADD.FTZ R9, R13, R9 ;  /* 0x000000090d097221 */ /* 0x000fe20000010000 */
[----:B------:R-:W-:Y:S01]  /*80c0*/  MOV R18, R191 ;  /* 0x000000bf00127202 */ /* 0x000fe20000000f00 */
[----:B------:R-:W-:Y:S01]  /*80d0*/  FADD.FTZ R8, R12, R8 ;  /* 0x000000080c087221 */ /* 0x000fe20000010000 */
[C---:B------:R-:W-:Y:S04]  /*80e0*/  HMMA.16816.F32 R72, R36.reuse, R40, R72 ;  /* 0x000000282448723c */ /* 0x040fe80000001848 */
[----:B------:R-:W-:Y:S01]  /*80f0*/  FADD.FTZ R12, R10, R8 ;  /* 0x000000080a0c7221 */ /* 0x000fe20000010000 */
[----:B------:R-:W-:Y:S01]  /*8100*/  MOV R19, R192 ;  /* 0x000000c000137202 */ /* 0x000fe20000000f00 */
[----:B------:R-:W-:Y:S01]  /*8110*/  FADD.FTZ R8, R11, R9 ;  /* 0x000000090b087221 */ /* 0x000fe20000010000 */
[----:B------:R-:W-:Y:S01]  /*8120*/  MOV R14, R2 ;  /* 0x00000002000e7202 */ /* 0x000fe20000000f00 */
[-C--:B------:R-:W-:Y:S04]  /*8130*/  HMMA.16816.F32 R76, R36, R42.reuse, R76 ;  /* 0x0000002a244c723c */ /* 0x080fe8000000184c */
[----:B------:R-:W-:Y:S01]  /*8140*/  FADD.FTZ R11, R196, R8 ;  /* 0x00000008c40b7221 */ /* 0x000fe20000010000 */
[----:B------:R-:W-:Y:S01]  /*8150*/  MOV R2, R195 ;  /* 0x000000c300027202 */ /* 0x000fe20000000f00 */
[----:B------:R-:W-:Y:S01]  /*8160*/  FADD.FTZ R12, R164, R12 ;  /* 0x0000000ca40c7221 */ /* 0x000fe20000010000 */
[----:B------:R-:W-:Y:S01]  /*8170*/  MOV R164, R168 ;  /* 0x000000a800a47202 */ /* 0x000fe20000000f00 */
[C---:B------:R-:W-:Y:S04]  /*8180*/  HMMA.16816.F32 R80, R200.reuse, R42, R80 ;  /* 0x0000002ac850723c */ /* 0x040fe80000001850 */
[----:B------:R-:W-:Y:S02]  /*8190*/  FADD.FTZ R8, R248, R12 ;  /* 0x0000000cf8087221 */ /* 0x000fe40000010000 */
        /* <DEDUP_REMOVED lines=12> */
[----:B------:R-:W-:Y:S01]  /*8260*/  FADD.FTZ R2, R165, R2 ;  /* 0x00000002a5027221 */ /* 0x000fe20000010000 */
[----:B------:R-:W-:Y:S01]  /*8270*/  MOV R165, R167 ;  /* 0x000000a700a57202 */ /* 0x000fe20000000f00 */
        /* <DEDUP_REMOVED lines=16> */
[----:B------:R-:W-:Y:S04]  /*8380*/  FADD.FTZ R2, R226, R2 ;  /* 0x00000002e2027221 */ /* 0x000fe80000010000 */
[-C--:B------:R-:W-:Y:S04]  /*8390*/  HMMA.16816.F32 R124, R36, R46.reuse, R124 ;  /* 0x0000002e247c723c */ /* 0x080fe8000000187c */
[----:B------:R-:W-:Y:S04]  /*83a0*/  FADD.FTZ R9, R225, R2 ;  /* 0x00000002e1097221 */ /* 0x000fe80000010000 */
[C---:B------:R-:W-:Y:S04]  /*83b0*/  HMMA.16816.F32 R128, R200.reuse, R46, R128 ;  /* 0x0000002ec880723c */ /* 0x040fe80000001880 */
[----:B------:R-:W-:Y:S04]  /*83c0*/  FADD.FTZ R9, R207, R9 ;  /* 0x00000009cf097221 */ /* 0x000fe80000010000 */
[-C--:B---3--:R-:W-:Y:S08]  /*83d0*/  HMMA.16816.F32 R132, R200, R56.reuse, R132 ;  /* 0x00000038c884723c */ /* 0x088ff00000001884 */
[C---:B------:R-:W-:Y:S08]  /*83e0*/  HMMA.16816.F32 R136, R36.reuse, R56, R136 ;  /* 0x000000382488723c */ /* 0x040ff00000001888 */
[-C--:B------:R-:W-:Y:S08]  /*83f0*/  HMMA.16816.F32 R188, R36, R58.reuse, R20 ;  /* 0x0000003a24bc723c */ /* 0x080ff00000001814 */
[C---:B------:R-:W-:Y:S08]  /*8400*/  HMMA.16816.F32 R140, R200.reuse, R58, R140 ;  /* 0x0000003ac88c723c */ /* 0x040ff0000000188c */
[-C--:B-----5:R-:W-:Y:S08]  /*8410*/  HMMA.16816.F32 R144, R200, R60.reuse, R144 ;  /* 0x0000003cc890723c */ /* 0x0a0ff00000001890 */
[C---:B------:R-:W-:Y:S08]  /*8420*/  HMMA.16816.F32 R192, R36.reuse, R60, R32 ;  /* 0x0000003c24c0723c */ /* 0x040ff00000001820 */
[-C--:B------:R-:W-:Y:S08]  /*8430*/  HMMA.16816.F32 R148, R36, R62.reuse, R148 ;  /* 0x0000003e2494723c */ /* 0x080ff00000001894 */
[C---:B------:R-:W-:Y:S08]  /*8440*/  HMMA.16816.F32 R152, R200.reuse, R62, R152 ;  /* 0x0000003ec898723c */ /* 0x040ff00000001898 */
[-C--:B----4-:R-:W-:Y:S08]  /*8450*/  HMMA.16816.F32 R196, R200, R4.reuse, R24 ;  /* 0x00000004c8c4723c */ /* 0x090ff00000001818 */
        /* <DEDUP_REMOVED lines=15> */
[----:B------:R-:W-:Y:S01]  /*8550*/  FADD.FTZ R4, R170, R5 ;  /* 0x00000005aa047221 */ /* 0x000fe20000010000 */
[----:B------:R-:W-:Y:S01]  /*8560*/  MOV R170, R3 ;  /* 0x0000000300aa7202 */ /* 0x000fe20000000f00 */
[----:B------:R-:W-:Y:S01]  /*8570*/  FADD.FTZ R5, R211, R2 ;  /* 0x00000002d3057221 */ /* 0x000fe20000010000 */
[----:B------:R1:W-:Y:S01]  /*8580*/  STL [R1+0x4], R6 ;  /* 0x0000040601007387 */ /* 0x0003e20000100800 */
[----:B------:R-:W-:Y:S01]  /*8590*/  FADD.FTZ R2, R169, R0 ;  /* 0x00000000a9027221 */ /* 0x000fe20000010000 */
[----:B------:R-:W-:Y:S01]  /*85a0*/  MOV R169, R166 ;  /* 0x000000a600a97202 */ /* 0x000fe20000000f00 */
[----:B------:R-:W-:Y:S02]  /*85b0*/  FADD.FTZ R0, R67, R4 ;  /* 0x0000000443007221 */ /* 0x000fe40000010000 */
[----:B------:R-:W-:Y:S02]  /*85c0*/  FADD.FTZ R4, R215, R5 ;  /* 0x00000005d7047221 */ /* 0x000fe40000010000 */
[----:B------:R-:W-:Y:S02]  /*85d0*/  FADD.FTZ R2, R212, R2 ;  /* 0x00000002d4027221 */ /* 0x000fe40000010000 */
[----:B------:R-:W-:Y:S01]  /*85e0*/  FADD.FTZ R0, R213, R0 ;  /* 0x00000000d5007221 */ /* 0x000fe20000010000 */
[----:B------:R1:W-:Y:S04]  /*85f0*/  STL [R1+0x8], R4 ;  /* 0x0000080401007387 */ /* 0x0003e80000100800 */
[----:B------:R1:W-:Y:S04]  /*8600*/  STL [R1+0xc], R2 ;  /* 0x00000c0201007387 */ /* 0x0003e80000100800 */
[----:B------:R1:W-:Y:S02]  /*8610*/  STL [R1+0x20], R0 ;  /* 0x0000200001007387 */ /* 0x0003e40000100800 */
[----:B-1----:R-:W-:-:S05]  /*8620*/  @P0 BRA `(.L_x_88) ;  /* 0xffffc72000000947 */ /* 0x002fca000383ffff */
.L_x_87:
[----:B-1----:R-:W2:Y:S04]  /*8630*/  LDL.LU R5, [R1+0x4] ;  /* 0x0000040001057983 */ /* 0x002ea80000300800 */
[----:B------:R-:W3:Y:S04]  /*8640*/  LDL.LU R8, [R1+0x8] ;  /* 0x0000080001087983 */ /* 0x000ee80000300800 */
[----:B------:R-:W4:Y:S04]  /*8650*/  LDL.LU R7, [R1+0xc] ;  /* 0x00000c0001077983 */ /* 0x000f280000300800 */
[----:B------:R-:W4:Y:S01]  /*8660*/  LDL.LU R6, [R1+0x20] ;  /* 0x0000200001067983 */ /* 0x000f220000300800 */
[----:B------:R-:W-:Y:S01]  /*8670*/  ULDC.U8 UR4, c[0x0][0x329] ;  /* 0x0000ca4000047ab9 */ /* 0x000fe20000000000 */
[----:B------:R-:W-:Y:S01]  /*8680*/  BSSY B0, `(.L_x_91) ;  /* 0x00001ab000007945 */ /* 0x000fe20003800000 */
[----:B------:R-:W-:Y:S01]  /*8690*/  ISETP.NE.AND P0, PT, RZ, UR4, PT ;  /* 0x00000004ff007c0c */ /* 0x000fe2000bf05270 */
[----:B------:R-:W1:Y:S01]  /*86a0*/  S2R R204, SR_TID.X ;  /* 0x0000000000cc7919 */ /* 0x000e620000002100 */
[----:B------:R-:W-:-:S02]  /*86b0*/  ULDC.U8 UR5, c[0x0][0x328] ;  /* 0x0000ca0000057ab9 */ /* 0x000fc40000000000 */
[----:B------:R-:W-:-:S09]  /*86c0*/  ISETP.NE.AND P3, PT, RZ, UR5, PT ;  /* 0x00000005ff007c0c */ /* 0x000fd2000bf65270 */
[----:B------:R-:W-:-:S05]  /*86d0*/  @P0 MOV R171, c[0x0][0x210] ;  /* 0x0000840000ab0a02 */ /* 0x000fca0000000f00 */
[----:B------:R-:W-:Y:S01]  /*86e0*/  @P0 IMAD R171, R171, c[0x0][0x214], RZ ;  /* 0x00008500abab0a24 */ /* 0x000fe200078e02ff */
[----:B-1----:R-:W-:-:S04]  /*86f0*/  SHF.R.S32.HI R205, RZ, 0x1f, R204 ;  /* 0x0000001fffcd7819 */ /* 0x002fc800000114cc */
[----:B------:R-:W-:Y:S01]  /*8700*/  LEA.HI R18, R205, R204, RZ, 0x2 ;  /* 0x000000cccd127211 */ /* 0x000fe200078f10ff */
[----:B--2---:R-:W1:Y:S04]  /*8710*/  SHFL.BFLY PT, R4, R5, 0x2, 0x1f ;  /* 0x0c401f0005047f89 */ /* 0x004e6800000e0000 */
[----:B---3--:R-:W2:Y:S04]  /*8720*/  SHFL.BFLY PT, R0, R8, 0x2, 0x1f ;  /* 0x0c401f0008007f89 */ /* 0x008ea800000e0000 */
[----:B----4-:R-:W3:Y:S01]  /*8730*/  SHFL.BFLY PT, R2, R7, 0x2, 0x1f ;  /* 0x0c401f0007027f89 */ /* 0x010ee200000e0000 */
[----:B-1----:R-:W-:-:S03]  /*8740*/  FADD.FTZ R4, R4, R5 ;  /* 0x0000000504047221 */ /* 0x002fc60000010000 */
[----:B------:R-:W1:Y:S01]  /*8750*/  SHFL.BFLY PT, R5, R6, 0x2, 0x1f ;  /* 0x0c401f0006057f89 */ /* 0x000e6200000e0000 */
[----:B--2---:R-:W-:Y:S01]  /*8760*/  FADD.FTZ R0, R0, R8 ;  /* 0x0000000800007221 */ /* 0x004fe20000010000 */
[----:B------:R-:W-:Y:S02]  /*8770*/  SHF.R.S32.HI R8, RZ, 0x2, R18 ;  /* 0x00000002ff087819 */ /* 0x000fe40000011412 */
[----:B------:R-:W2:Y:S01]  /*8780*/  SHFL.BFLY PT, R164, R4, 0x1, 0x1f ;  /* 0x0c201f0004a47f89 */ /* 0x000ea200000e0000 */
[----:B---3--:R-:W-:-:S03]  /*8790*/  FADD.FTZ R2, R2, R7 ;  /* 0x0000000702027221 */ /* 0x008fc60000010000 */
[----:B------:R-:W3:Y:S04]  /*87a0*/  SHFL.BFLY PT, R165, R0, 0x1, 0x1f ;  /* 0x0c201f0000a57f89 */ /* 0x000ee800000e0000 */
[----:B------:R-:W4:Y:S01]  /*87b0*/  SHFL.BFLY PT, R7, R2, 0x1, 0x1f ;  /* 0x0c201f0002077f89 */ /* 0x000f2200000e0000 */
[----:B-1----:R-:W-:Y:S02]  /*87c0*/  FADD.FTZ R5, R5, R6 ;  /* 0x0000000605057221 */ /* 0x002fe40000010000 */
[----:B--2---:R-:W-:-:S03]  /*87d0*/  FADD.FTZ R164, R4, R164 ;  /* 0x000000a404a47221 */ /* 0x004fc60000010000 */
[----:B------:R-:W1:Y:S01]  /*87e0*/  SHFL.BFLY PT, R6, R5, 0x1, 0x1f ;  /* 0x0c201f0005067f89 */ /* 0x000e6200000e0000 */
[----:B------:R-:W-:Y:S01]  /*87f0*/  MOV R4, 0x3f800000 ;  /* 0x3f80000000047802 */ /* 0x000fe20000000f00 */
[----:B---3--:R-:W-:Y:S01]  /*8800*/  FADD.FTZ R165, R0, R165 ;  /* 0x000000a500a57221 */ /* 0x008fe20000010000 */
[----:B------:R-:W-:Y:S02]  /*8810*/  FSETP.NE.FTZ.AND P6, PT, R164, RZ, PT ;  /* 0x000000ffa400720b */ /* 0x000fe40003fd5000 */
[----:B------:R-:W-:Y:S01]  /*8820*/  MOV R0, 0x3f800000 ;  /* 0x3f80000000007802 */ /* 0x000fe20000000f00 */
[----:B----4-:R-:W-:Y:S01]  /*8830*/  FADD.FTZ R169, R2, R7 ;  /* 0x0000000702a97221 */ /* 0x010fe20000010000 */
[----:B------:R-:W-:Y:S02]  /*8840*/  SHF.R.S32.HI R2, RZ, 0x1f, R18 ;  /* 0x0000001fff027819 */ /* 0x000fe40000011412 */
[----:B------:R-:W-:Y:S02]  /*8850*/  @!P0 MOV R7, c[0x0][0x214] ;  /* 0x0000850000078a02 */ /* 0x000fe40000000f00 */
[----:B------:R-:W-:-:S02]  /*8860*/  LEA.HI R2, R2, R8, RZ, 0x3 ;  /* 0x0000000802027211 */ /* 0x000fc400078f18ff */
[----:B------:R-:W-:Y:S02]  /*8870*/  @!P0 SEL R171, R7, c[0x0][0x234], !P3 ;  /* 0x00008d0007ab8a07 */ /* 0x000fe40005800000 */
[----:B------:R-:W-:Y:S01]  /*8880*/  LOP3.LUT R2, R2, 0xfffffff8, RZ, 0xc0, !PT ;  /* 0xfffffff802027812 */ /* 0x000fe200078ec0ff */
[----:B------:R-:W2:Y:S01]  /*8890*/  @P6 MUFU.RCP R0, R164 ;  /* 0x000000a400006308 */ /* 0x000ea20000001000 */
[----:B------:R-:W-:Y:S02]  /*88a0*/  LOP3.LUT R18, R18, 0x3ffffffc, RZ, 0xc0, !PT ;  /* 0x3ffffffc12127812 */ /* 0x000fe400078ec0ff */
[----:B------:R-:W-:Y:S02]  /*88b0*/  FSETP.NE.FTZ.AND P5, PT, R165, RZ, PT ;  /* 0x000000ffa500720b */ /* 0x000fe40003fb5000 */
[----:B------:R-:W-:Y:S01]  /*88c0*/  IADD3 R18, -R18, R204, RZ ;  /* 0x000000cc12127210 */ /* 0x000fe20007ffe1ff */
[----:B-1----:R-:W-:Y:S01]  /*88d0*/  FADD.FTZ R170, R5, R6 ;  /* 0x0000000605aa7221 */ /* 0x002fe20000010000 */
[----:B------:R-:W-:Y:S01]  /*88e0*/  FSETP.NE.FTZ.AND P4, PT, R169, RZ, PT ;  /* 0x000000ffa900720b */ /* 0x000fe20003f95000 */
[----:B--2---:R-:W-:-:S08]  /*88f0*/  FMUL.FTZ R176, R0, R176 ;  /* 0x000000b000b07220 */ /* 0x004fd00000410000 */
[----:B------:R-:W1:Y:S01]  /*8900*/  @P5 MUFU.RCP R4, R165 ;  /* 0x000000a500045308 */ /* 0x000e620000001000 */
[C---:B------:R-:W-:Y:S02]  /*8910*/  FMUL.FTZ R7, R0.reuse, R177 ;  /* 0x000000b100077220 */ /* 0x040fe40000410000 */
[C---:B------:R-:W-:Y:S02]  /*8920*/  FMUL.FTZ R184, R0.reuse, R184 ;  /* 0x000000b800b87220 */ /* 0x040fe40000410000 */
[C---:B------:R-:W-:Y:S01]  /*8930*/  FMUL.FTZ R185, R0.reuse, R185 ;  /* 0x000000b900b97220 */ /* 0x040fe20000410000 */
[----:B------:R-:W-:Y:S01]  /*8940*/  F2FP.PACK_AB R7, R7, R176 ;  /* 0x000000b00707723e */ /* 0x000fe200000000ff */
[C---:B------:R-:W-:Y:S01]  /*8950*/  FMUL.FTZ R13, R0.reuse, R68 ;  /* 0x00000044000d7220 */ /* 0x040fe20000410000 */
[----:B------:R-:W-:Y:S01]  /*8960*/  MOV R68, 0x20 ;  /* 0x0000002000447802 */ /* 0x000fe20000000f00 */
[C---:B------:R-:W-:Y:S02]  /*8970*/  FMUL.FTZ R10, R0.reuse, R69 ;  /* 0x00000045000a7220 */ /* 0x040fe40000410000 */
[----:B------:R-:W-:-:S02]  /*8980*/  FMUL.FTZ R80, R0, R80 ;  /* 0x0000005000507220 */ /* 0x000fc40000410000 */
[----:B------:R-:W-:Y:S01]  /*8990*/  FMUL.FTZ R81, R0, R81 ;  /* 0x0000005100517220 */ /* 0x000fe20000410000 */
[----:B------:R-:W-:Y:S01]  /*89a0*/  F2FP.PACK_AB R10, R10, R13 ;  /* 0x0000000d0a0a723e */ /* 0x000fe200000000ff */
[C---:B------:R-:W-:Y:S01]  /*89b0*/  FMUL.FTZ R17, R0.reuse, R84 ;  /* 0x0000005400117220 */ /* 0x040fe20000410000 */
[----:B------:R-:W-:Y:S01]  /*89c0*/  LEA.HI R84, R205, R204, RZ, 0x5 ;  /* 0x000000cccd547211 */ /* 0x000fe200078f28ff */
[C---:B------:R-:W-:Y:S01]  /*89d0*/  FMUL.FTZ R22, R0.reuse, R85 ;  /* 0x0000005500167220 */ /* 0x040fe20000410000 */
[----:B------:R-:W-:Y:S01]  /*89e0*/  F2FP.PACK_AB R13, R81, R80 ;  /* 0x00000050510d723e */ /* 0x000fe200000000ff */
[C---:B------:R-:W-:Y:S01]  /*89f0*/  FMUL.FTZ R96, R0.reuse, R96 ;  /* 0x0000006000607220 */ /* 0x040fe20000410000 */
[----:B------:R-:W-:Y:S01]  /*8a00*/  SHF.R.S32.HI R84, RZ, 0x5, R84 ;  /* 0x00000005ff547819 */ /* 0x000fe20000011454 */
[----:B------:R-:W-:Y:S01]  /*8a10*/  FMUL.FTZ R97, R0, R97 ;  /* 0x0000006100617220 */ /* 0x000fe20000410000 */
[----:B------:R-:W-:Y:S01]  /*8a20*/  F2FP.PACK_AB R22, R22, R17 ;  /* 0x000000111616723e */ /* 0x000fe200000000ff */
[----:B------:R-:W-:Y:S01]  /*8a30*/  FMUL.FTZ R100, R0, R100 ;  /* 0x0000006400647220 */ /* 0x000fe20000410000 */
[----:B------:R-:W-:Y:S01]  /*8a40*/  LEA R18, R84, R18, 0x9 ;  /* 0x0000001254127211 */ /* 0x000fe200078e48ff */
        /* <DEDUP_REMOVED lines=28> */
[----:B------:R-:W-:Y:S01]  /*8c10*/  IADD3 R0, R8, -R2, RZ ;  /* 0x8000000208007210 */ /* 0x000fe20007ffe0ff */
[C---:B-1----:R-:W-:Y:S01]  /*8c20*/  FMUL.FTZ R178, R4.reuse, R178 ;  /* 0x000000b204b27220 */ /* 0x042fe20000410000 */
[----:B------:R-:W-:Y:S01]  /*8c30*/  F2FP.PACK_AB R33, R33, R196 ;  /* 0x000000c42121723e */ /* 0x000fe200000000ff */
[----:B------:R-:W-:Y:S01]  /*8c40*/  FMUL.FTZ R6, R4, R179 ;  /* 0x000000b304067220 */ /* 0x000fe20000410000 */
[----:B------:R-:W-:Y:S01]  /*8c50*/  SHF.L.U32 R2, R0, 0x6, RZ ;  /* 0x0000000600027819 */ /* 0x000fe200000006ff */
[----:B------:R-:W-:Y:S01]  /*8c60*/  FMUL.FTZ R186, R4, R186 ;  /* 0x000000ba04ba7220 */ /* 0x000fe20000410000 */
[----:B------:R-:W-:Y:S01]  /*8c70*/  LOP3.LUT R5, R0, 0x1, RZ, 0xc0, !PT ;  /* 0x0000000100057812 */ /* 0x000fe200078ec0ff */
[----:B------:R-:W-:Y:S01]  /*8c80*/  FMUL.FTZ R187, R4, R187 ;  /* 0x000000bb04bb7220 */ /* 0x000fe20000410000 */
[----:B------:R-:W-:Y:S01]  /*8c90*/  LOP3.LUT R2, R2, 0x1c0, RZ, 0xc0, !PT ;  /* 0x000001c002027812 */ /* 0x000fe200078ec0ff */
[C---:B------:R-:W-:Y:S01]  /*8ca0*/  FMUL.FTZ R70, R4.reuse, R70 ;  /* 0x0000004604467220 */ /* 0x040fe20000410000 */
[----:B------:R-:W-:Y:S01]  /*8cb0*/  ISETP.NE.U32.AND P1, PT, R5, 0x1, PT ;  /* 0x000000010500780c */ /* 0x000fe20003f25070 */
[----:B------:R-:W-:Y:S01]  /*8cc0*/  FMUL.FTZ R9, R4, R71 ;  /* 0x0000004704097220 */ /* 0x000fe20000410000 */
[----:B------:R-:W-:Y:S01]  /*8cd0*/  LEA.HI R2, R2, R2, RZ, 0x1d ;  /* 0x0000000202027211 */ /* 0x000fe200078fe8ff */
[----:B------:R-:W-:Y:S01]  /*8ce0*/  FMUL.FTZ R82, R4, R82 ;  /* 0x0000005204527220 */ /* 0x000fe20000410000 */
[----:B------:R-:W-:Y:S01]  /*8cf0*/  F2FP.PACK_AB R6, R6, R178 ;  /* 0x000000b20606723e */ /* 0x000fe200000000ff */
[----:B------:R-:W-:Y:S01]  /*8d00*/  FMUL.FTZ R12, R4, R83 ;  /* 0x00000053040c7220 */ /* 0x000fe20000410000 */
[----:B------:R-:W-:Y:S01]  /*8d10*/  LEA R18, R18, R2, 0x1 ;  /* 0x0000000212127211 */ /* 0x000fe200078e08ff */
[C---:B------:R-:W-:Y:S01]  /*8d20*/  FMUL.FTZ R86, R4.reuse, R86 ;  /* 0x0000005604567220 */ /* 0x040fe20000410000 */
[----:B------:R-:W-:Y:S01]  /*8d30*/  MOV R2, 0x3f800000 ;  /* 0x3f80000000027802 */ /* 0x000fe20000000f00 */
[----:B------:R-:W-:Y:S01]  /*8d40*/  FMUL.FTZ R21, R4, R87 ;  /* 0x0000005704157220 */ /* 0x000fe20000410000 */
[----:B------:R-:W-:Y:S01]  /*8d50*/  SHF.L.U32 R18, R18, 0x1, RZ ;  /* 0x0000000112127819 */ /* 0x000fe200000006ff */
[C---:B------:R-:W-:Y:S01]  /*8d60*/  FMUL.FTZ R98, R4.reuse, R98 ;  /* 0x0000006204627220 */ /* 0x040fe20000410000 */
[----:B------:R-:W-:Y:S01]  /*8d70*/  F2FP.PACK_AB R9, R9, R70 ;  /* 0x000000460909723e */ /* 0x000fe200000000ff */
[----:B------:R-:W-:Y:S01]  /*8d80*/  FMUL.FTZ R16, R4, R99 ;  /* 0x0000006304107220 */ /* 0x000fe20000410000 */
[C---:B------:R-:W-:Y:S01]  /*8d90*/  IADD3 R20, R18.reuse, -0x10, RZ ;  /* 0xfffffff012147810 */ /* 0x040fe20007ffe0ff */
[----:B------:R-:W1:Y:S01]  /*8da0*/  @P4 MUFU.RCP R2, R169 ;  /* 0x000000a900024308 */ /* 0x000e620000001000 */
[----:B------:R-:W-:Y:S01]  /*8db0*/  @P1 IADD3 R20, R18, 0x10, RZ ;  /* 0x0000001012141810 */ /* 0x000fe20007ffe0ff */
[----:B------:R-:W-:Y:S01]  /*8dc0*/  FMUL.FTZ R102, R4, R102 ;  /* 0x0000006604667220 */ /* 0x000fe20000410000 */
[----:B------:R-:W-:Y:S01]  /*8dd0*/  R2P PR, R0, 0x6 ;  /* 0x0000000600007804 */ /* 0x000fe20000000000 */
[C---:B------:R-:W-:Y:S01]  /*8de0*/  FMUL.FTZ R64, R4.reuse, R103 ;  /* 0x0000006704407220 */ /* 0x040fe20000410000 */
[----:B------:R-:W-:Y:S01]  /*8df0*/  MOV R0, 0x3f800000 ;  /* 0x3f80000000007802 */ /* 0x000fe20000000f00 */
[----:B------:R-:W-:Y:S01]  /*8e00*/  FMUL.FTZ R114, R4, R114 ;  /* 0x0000007204727220 */ /* 0x000fe20000410000 */
[----:B------:R2:W-:Y:S01]  /*8e10*/  STS [R18], R7 ;  /* 0x0000000712007388 */ /* 0x0005e20000000800 */
[----:B------:R-:W-:Y:S01]  /*8e20*/  SEL R68, R68, 0xffffffe0, !P1 ;  /* 0xffffffe044447807 */ /* 0x000fe20004800000 */
[----:B------:R-:W-:Y:S01]  /*8e30*/  FMUL.FTZ R60, R4, R115 ;  /* 0x00000073043c7220 */ /* 0x000fe20000410000 */
[----:B------:R-:W-:Y:S01]  /*8e40*/  FSETP.NE.FTZ.AND P1, PT, R170, RZ, PT ;  /* 0x000000ffaa00720b */ /* 0x000fe20003f35000 */
[C---:B------:R-:W-:Y:S01]  /*8e50*/  FMUL.FTZ R118, R4.reuse, R118 ;  /* 0x0000007604767220 */ /* 0x040fe20000410000 */
[----:B------:R-:W-:Y:S01]  /*8e60*/  STS [R18+0x400], R6 ;  /* 0x0004000612007388 */ /* 0x000fe20000000800 */
[----:B------:R-:W-:Y:S01]  /*8e70*/  FMUL.FTZ R56, R4, R119 ;  /* 0x0000007704387220 */ /* 0x000fe20000410000 */
[----:B------:R-:W-:Y:S01]  /*8e80*/  F2FP.PACK_AB R12, R12, R82 ;  /* 0x000000520c0c723e */ /* 0x000fe200000000ff */
[----:B------:R-:W-:Y:S01]  /*8e90*/  FMUL.FTZ R130, R4, R130 ;  /* 0x0000008204827220 */ /* 0x000fe20000410000 */
[----:B------:R-:W-:Y:S01]  /*8ea0*/  F2FP.PACK_AB R21, R21, R86 ;  /* 0x000000561515723e */ /* 0x000fe200000000ff */
[----:B-1----:R-:W-:Y:S01]  /*8eb0*/  FMUL.FTZ R172, R2, R172 ;  /* 0x000000ac02ac7220 */ /* 0x002fe20000410000 */
[----:B------:R-:W-:Y:S01]  /*8ec0*/  F2FP.PACK_AB R16, R16, R98 ;  /* 0x000000621010723e */ /* 0x000fe200000000ff */
[----:B------:R-:W-:Y:S01]  /*8ed0*/  FMUL.FTZ R5, R2, R173 ;  /* 0x000000ad02057220 */ /* 0x000fe20000410000 */
[----:B------:R-:W-:Y:S01]  /*8ee0*/  F2FP.PACK_AB R64, R64, R102 ;  /* 0x000000664040723e */ /* 0x000fe200000000ff */
[----:B------:R-:W-:Y:S01]  /*8ef0*/  FMUL.FTZ R52, R4, R131 ;  /* 0x0000008304347220 */ /* 0x000fe20000410000 */
[----:B------:R-:W-:Y:S01]  /*8f00*/  F2FP.PACK_AB R60, R60, R114 ;  /* 0x000000723c3c723e */ /* 0x000fe200000000ff */
[----:B------:R-:W1:Y:S01]  /*8f10*/  @P1 MUFU.RCP R0, R170 ;  /* 0x000000aa00001308 */ /* 0x000e620000001000 */
[C---:B------:R-:W-:Y:S01]  /*8f20*/  FMUL.FTZ R134, R4.reuse, R134 ;  /* 0x0000008604867220 */ /* 0x040fe20000410000 */
[----:B------:R-:W-:Y:S01]  /*8f30*/  F2FP.PACK_AB R5, R5, R172 ;  /* 0x000000ac0505723e */ /* 0x000fe200000000ff */
[----:B------:R-:W-:Y:S01]  /*8f40*/  FMUL.FTZ R48, R4, R135 ;  /* 0x0000008704307220 */ /* 0x000fe20000410000 */
[----:B------:R-:W-:Y:S01]  /*8f50*/  F2FP.PACK_AB R56, R56, R118 ;  /* 0x000000763838723e */ /* 0x000fe200000000ff */
[----:B------:R-:W-:Y:S01]  /*8f60*/  FMUL.FTZ R142, R4, R142 ;  /* 0x0000008e048e7220 */ /* 0x000fe20000410000 */
[----:B------:R-:W-:Y:S01]  /*8f70*/  F2FP.PACK_AB R52, R52, R130 ;  /* 0x000000823434723e */ /* 0x000fe200000000ff */
[----:B------:R-:W-:Y:S01]  /*8f80*/  FMUL.FTZ R44, R4, R143 ;  /* 0x0000008f042c7220 */ /* 0x000fe20000410000 */
[----:B------:R-:W-:Y:S01]  /*8f90*/  F2FP.PACK_AB R48, R48, R134 ;  /* 0x000000863030723e */ /* 0x000fe200000000ff */
[----:B------:R-:W-:Y:S01]  /*8fa0*/  FMUL.FTZ R146, R4, R146 ;  /* 0x0000009204927220 */ /* 0x000fe20000410000 */
[----:B--2---:R-:W-:Y:S01]  /*8fb0*/  IADD3 R7, R68, R20, RZ ;  /* 0x0000001444077210 */ /* 0x004fe20007ffe0ff */
[----:B------:R-:W-:Y:S01]  /*8fc0*/  FMUL.FTZ R40, R4, R147 ;  /* 0x0000009304287220 */ /* 0x000fe20000410000 */
[----:B------:R-:W-:Y:S01]  /*8fd0*/  F2FP.PACK_AB R44, R44, R142 ;  /* 0x0000008e2c2c723e */ /* 0x000fe200000000ff */
[C---:B------:R-:W-:Y:S01]  /*8fe0*/  FMUL.FTZ R154, R4.reuse, R154 ;  /* 0x0000009a049a7220 */ /* 0x040fe20000410000 */
[----:B------:R-:W-:Y:S01]  /*8ff0*/  F2FP.PACK_AB R29, R29, R200 ;  /* 0x000000c81d1d723e */ /* 0x000fe200000000ff */
[----:B------:R-:W-:Y:S01]  /*9000*/  FMUL.FTZ R36, R4, R155 ;  /* 0x0000009b04247220 */ /* 0x000fe20000410000 */
[----:B------:R-:W-:Y:S01]  /*9010*/  F2FP.PACK_AB R40, R40, R146 ;  /* 0x000000922828723e */ /* 0x000fe200000000ff */
[C---:B------:R-:W-:Y:S01]  /*9020*/  FMUL.FTZ R198, R4.reuse, R198 ;  /* 0x000000c604c67220 */ /* 0x040fe20000410000 */
[----:B------:R-:W-:Y:S01]  /*9030*/  ISETP.NE.OR P3, PT, RZ, UR4, !P3 ;  /* 0x00000004ff007c0c */ /* 0x000fe2000df65670 */
        /* <DEDUP_REMOVED lines=50> */
[C---:B-1----:R-:W-:Y:S01]  /*9360*/  FMUL.FTZ R175, R0.reuse, R175 ;  /* 0x000000af00af7220 */ /* 0x042fe20000410000 */
[----:B------:R-:W-:Y:S01]  /*9370*/  F2FP.PACK_AB R31, R31, R156 ;  /* 0x0000009c1f1f723e */ /* 0x000fe200000000ff */
[C---:B------:R-:W-:Y:S01]  /*9380*/  FMUL.FTZ R4, R0.reuse, R174 ;  /* 0x000000ae00047220 */ /* 0x040fe20000410000 */
[----:B------:R-:W-:Y:S01]  /*9390*/  F2FP.PACK_AB R27, R27, R160 ;  /* 0x000000a01b1b723e */ /* 0x000fe200000000ff */
[C---:B------:R-:W-:Y:S01]  /*93a0*/  FMUL.FTZ R183, R0.reuse, R183 ;  /* 0x000000b700b77220 */ /* 0x040fe20000410000 */
[----:B------:R-:W-:Y:S01]  /*93b0*/  STS [R20], R2 ;  /* 0x0000000214007388 */ /* 0x000fe20000000800 */
        /* <DEDUP_REMOVED lines=43> */
[----:B------:R-:W-:Y:S02]  /*9670*/  F2FP.PACK_AB R0, R187, R186 ;  /* 0x000000babb00723e */ /* 0x000fe400000000ff */
[----:B------:R-:W-:Y:S02]  /*9680*/  F2FP.PACK_AB R30, R159, R30 ;  /* 0x0000001e9f1e723e */ /* 0x000fe400000000ff */
[----:B------:R-:W-:Y:S01]  /*9690*/  F2FP.PACK_AB R26, R163, R26 ;  /* 0x0000001aa31a723e */ /* 0x000fe200000000ff */
[----:B------:R1:W-:Y:S04]  /*96a0*/  STS [R20+0x400], R0 ;  /* 0x0004000014007388 */ /* 0x0003e80000000800 */
[----:B------:R2:W-:Y:S04]  /*96b0*/  STS [R18+0x2000], R5 ;  /* 0x0020000512007388 */ /* 0x0005e80000000800 */
[----:B------:R3:W-:Y:S04]  /*96c0*/  STS [R18+0x2400], R4 ;  /* 0x0024000412007388 */ /* 0x0007e80000000800 */
[----:B------:R-:W-:Y:S04]  /*96d0*/  STS [R20+0x2000], R8 ;  /* 0x0020000814007388 */ /* 0x000fe80000000800 */
[----:B------:R4:W-:Y:S01]  /*96e0*/  STS [R20+0x2400], R11 ;  /* 0x0024000b14007388 */ /* 0x0009e20000000800 */
[----:B-1----:R-:W-:-:S02]  /*96f0*/  IADD3 R0, R18, R68, RZ ;  /* 0x0000004412007210 */ /* 0x002fc40007ffe0ff */
[----:B--2---:R-:W-:-:S03]  /*9700*/  MOV R5, 0x40 ;  /* 0x0000004000057802 */ /* 0x004fc60000000f00 */
[----:B------:R1:W-:Y:S01]  /*9710*/  STS [R0], R10 ;  /* 0x0000000a00007388 */ /* 0x0003e20000000800 */
[----:B------:R-:W-:-:S03]  /*9720*/  SEL R5, R5, 0xffffffc0, !P2 ;  /* 0xffffffc005057807 */ /* 0x000fc60005000000 */
[----:B------:R2:W-:Y:S01]  /*9730*/  STS [R0+0x400], R9 ;  /* 0x0004000900007388 */ /* 0x0005e20000000800 */
[----:B---3--:R-:W-:-:S03]  /*9740*/  IADD3 R4, R18, R5, RZ ;  /* 0x0000000512047210 */ /* 0x008fc60007ffe0ff */
[----:B------:R-:W-:Y:S01]  /*9750*/  STS [R7], R13 ;  /* 0x0000000d07007388 */ /* 0x000fe20000000800 */
[----:B------:R-:W-:Y:S02]  /*9760*/  IADD3 R6, R5, R20, RZ ;  /* 0x0000001405067210 */ /* 0x000fe40007ffe0ff */
[-C--:B------:R-:W-:Y:S01]  /*9770*/  IADD3 R2, R0, R5.reuse, RZ ;  /* 0x0000000500027210 */ /* 0x080fe20007ffe0ff */
[----:B------:R-:W-:Y:S01]  /*9780*/  STS [R7+0x400], R12 ;  /* 0x0004000c07007388 */ /* 0x000fe20000000800 */
[----:B------:R-:W-:Y:S01]  /*9790*/  IADD3 R5, R7, R5, RZ ;  /* 0x0000000507057210 */ /* 0x000fe20007ffe0ff */
[----:B----4-:R-:W-:Y:S02]  /*97a0*/  @P1 MUFU.LG2 R11, R170 ;  /* 0x000000aa000b1308 */ /* 0x010fe40000000c00 */
[----:B------:R3:W-:Y:S04]  /*97b0*/  STS [R0+0x2000], R14 ;  /* 0x0020000e00007388 */ /* 0x0007e80000000800 */
[----:B------:R4:W-:Y:S04]  /*97c0*/  STS [R0+0x2400], R15 ;  /* 0x0024000f00007388 */ /* 0x0009e80000000800 */
[----:B------:R-:W-:Y:S01]  /*97d0*/  STS [R7+0x2000], R24 ;  /* 0x0020001807007388 */ /* 0x000fe20000000800 */
[----:B-1----:R-:W1:Y:S03]  /*97e0*/  @P5 MUFU.LG2 R10, R165 ;  /* 0x000000a5000a5308 */ /* 0x002e660000000c00 */
[----:B------:R-:W-:Y:S04]  /*97f0*/  STS [R7+0x2400], R23 ;  /* 0x0024001707007388 */ /* 0x000fe80000000800 */
[----:B------:R-:W-:Y:S01]  /*9800*/  STS [R4], R22 ;  /* 0x0000001604007388 */ /* 0x000fe20000000800 */
[----:B--2---:R-:W2:Y:S03]  /*9810*/  @P4 MUFU.LG2 R9, R169 ;  /* 0x000000a900094308 */ /* 0x004ea60000000c00 */
[----:B------:R-:W-:Y:S04]  /*9820*/  STS [R4+0x400], R21 ;  /* 0x0004001504007388 */ /* 0x000fe80000000800 */
[----:B------:R-:W-:Y:S01]  /*9830*/  STS [R6], R17 ;  /* 0x0000001106007388 */ /* 0x000fe20000000800 */
[----:B-1----:R-:W-:Y:S01]  /*9840*/  @P5 FMUL.FTZ R10, R10, 0.69314718246459960938 ;  /* 0x3f3172180a0a5820 */ /* 0x002fe20000410000 */
[----:B---3--:R-:W-:-:S02]  /*9850*/  MOV R14, 0x7f800000 ;  /* 0x7f800000000e7802 */ /* 0x008fc40000000f00 */
[----:B------:R1:W-:Y:S01]  /*9860*/  STS [R6+0x400], R16 ;  /* 0x0004001006007388 */ /* 0x0003e20000000800 */
[----:B----4-:R-:W-:Y:S01]  /*9870*/  MOV R15, 0x7f800000 ;  /* 0x7f800000000f7802 */ /* 0x010fe20000000f00 */
[----:B------:R-:W-:Y:S02]  /*9880*/  @P5 FFMA.FTZ R15, R167, c[0x0][0x238], R10 ;  /* 0x00008e00a70f5a23 */ /* 0x000fe4000001000a */
[----:B------:R-:W-:Y:S01]  /*9890*/  STS [R4+0x2000], R19 ;  /* 0x0020001304007388 */ /* 0x000fe20000000800 */
[----:B--2---:R-:W-:-:S03]  /*98a0*/  @P4 FMUL.FTZ R9, R9, 0.69314718246459960938 ;  /* 0x3f31721809094820 */ /* 0x004fc60000410000 */
[----:B------:R-:W-:Y:S04]  /*98b0*/  STS [R4+0x2400], R25 ;  /* 0x0024001904007388 */ /* 0x000fe80000000800 */
[----:B------:R-:W-:Y:S04]  /*98c0*/  STS [R6+0x2000], R67 ;  /* 0x0020004306007388 */ /* 0x000fe80000000800 */
[----:B------:R-:W-:Y:S04]  /*98d0*/  STS [R6+0x2400], R66 ;  /* 0x0024004206007388 */ /* 0x000fe80000000800 */
[----:B------:R-:W-:Y:S04]  /*98e0*/  STS [R2], R65 ;  /* 0x0000004102007388 */ /* 0x000fe80000000800 */
[----:B------:R-:W-:Y:S01]  /*98f0*/  STS [R2+0x400], R64 ;  /* 0x0004004002007388 */ /* 0x000fe20000000800 */
[----:B-1----:R-:W-:-:S03]  /*9900*/  MOV R16, 0x7f800000 ;  /* 0x7f80000000107802 */ /* 0x002fc60000000f00 */
        /* <DEDUP_REMOVED lines=21> */
[----:B------:R2:W-:Y:S04]  /*9a60*/  STS [R7+0x6400], R42 ;  /* 0x0064002a07007388 */ /* 0x0005e80000000800 */
[----:B------:R-:W-:Y:S04]  /*9a70*/  STS [R4+0x4000], R41 ;  /* 0x0040002904007388 */ /* 0x000fe80000000800 */
[----:B------:R-:W-:Y:S04]  /*9a80*/  STS [R4+0x4400], R40 ;  /* 0x0044002804007388 */ /* 0x000fe80000000800 */
[----:B------:R-:W-:Y:S04]  /*9a90*/  STS [R6+0x4000], R37 ;  /* 0x0040002506007388 */ /* 0x000fe80000000800 */
[----:B------:R-:W-:Y:S01]  /*9aa0*/  STS [R6+0x4400], R36 ;  /* 0x0044002406007388 */ /* 0x000fe20000000800 */
[----:B-1----:R-:W-:Y:S01]  /*9ab0*/  @P0 MOV R0, 0x1 ;  /* 0x0000000100000802 */ /* 0x002fe20000000f00 */
[----:B------:R-:W-:-:S02]  /*9ac0*/  @!P0 IMAD R0, R171, c[0x0][0x1c0], RZ ;  /* 0x00007000ab008a24 */ /* 0x000fc400078e02ff */
[----:B------:R-:W-:Y:S04]  /*9ad0*/  STS [R4+0x6000], R39 ;  /* 0x0060002704007388 */ /* 0x000fe80000000800 */
[----:B------:R-:W-:Y:S01]  /*9ae0*/  STS [R4+0x6400], R38 ;  /* 0x0064002604007388 */ /* 0x000fe20000000800 */
[----:B--2---:R-:W-:Y:S02]  /*9af0*/  @P0 MOV R7, c[0x0][0x210] ;  /* 0x0000840000070a02 */ /* 0x004fe40000000f00 */
[----:B------:R-:W-:Y:S01]  /*9b00*/  @!P0 MOV R7, 0x1 ;  /* 0x0000000100078802 */ /* 0x000fe20000000f00 */
        /* <DEDUP_REMOVED lines=10> */
[----:B------:R-:W-:Y:S06]  /*9bb0*/  BAR.SYNC.DEFER_BLOCKING 0x0 ;  /* 0x0000000000007b1d */ /* 0x000fec0000010000 */
[----:B------:R-:W3:Y:S04]  /*9bc0*/  S2R R13, SR_TID.X ;  /* 0x00000000000d7919 */ /* 0x000ee80000002100 */
[----:B------:R-:W4:Y:S01]  /*9bd0*/  S2R R18, SR_CTAID.Y ;  /* 0x0000000000127919 */ /* 0x000f220000002600 */
[----:B-1----:R-:W1:Y:S03]  /*9be0*/  @P6 MUFU.LG2 R2, R164 ;  /* 0x000000a400026308 */ /* 0x002e660000000c00 */
[----:B------:R-:W4:Y:S04]  /*9bf0*/  S2R R17, SR_CTAID.X ;  /* 0x0000000000117919 */ /* 0x000f280000002500 */
[----:B------:R-:W4:Y:S01]  /*9c00*/  S2R R19, SR_CTAID.Z ;  /* 0x0000000000137919 */ /* 0x000f220000002700 */
[----:B--2---:R-:W-:-:S03]  /*9c10*/  CS2R R4, SRZ ;  /* 0x0000000000047805 */ /* 0x004fc6000001ff00 */
[----:B------:R2:W2:Y:S04]  /*9c20*/  LDS.128 R20, [R247] ;  /* 0x00000000f7147984 */ /* 0x0004a80000000c00 */
[----:B------:R2:W2:Y:S01]  /*9c30*/  LDS.128 R28, [R247+0x800] ;  /* 0x00080000f71c7984 */ /* 0x0004a20000000c00 */
[----:B-1----:R-:W-:Y:S01]  /*9c40*/  @P6 FMUL.FTZ R2, R2, 0.69314718246459960938 ;  /* 0x3f31721802026820 */ /* 0x002fe20000410000 */
[----:B---3--:R-:W-:Y:S02]  /*9c50*/  SHF.R.S32.HI R6, RZ, 0x1f, R13 ;  /* 0x0000001fff067819 */ /* 0x008fe4000001140d */
[----:B------:R1:W3:Y:S01]  /*9c60*/  LDS.128 R36, [R247+0x1000] ;  /* 0x00100000f7247984 */ /* 0x0002e20000000c00 */
[----:B------:R-:W-:Y:S01]  /*9c70*/  @P6 FFMA.FTZ R16, R168, c[0x0][0x238], R2 ;  /* 0x00008e00a8106a23 */ /* 0x000fe20000010002 */
[----:B------:R-:W-:Y:S01]  /*9c80*/  LEA.HI R6, R6, R13, RZ, 0x5 ;  /* 0x0000000d06067211 */ /* 0x000fe200078f28ff */
[C---:B----4-:R-:W-:Y:S01]  /*9c90*/  IMAD R0, R18.reuse, R0, RZ ;  /* 0x0000000012007224 */ /* 0x050fe200078e02ff */
[----:B------:R1:W4:Y:S01]  /*9ca0*/  LDS.128 R44, [R247+0x1800] ;  /* 0x00180000f72c7984 */ /* 0x0003220000000c00 */
[----:B------:R-:W-:Y:S01]  /*9cb0*/  @!P3 IMAD R12, R18, c[0x0][0x214], RZ ;  /* 0x00008500120cba24 */ /* 0x000fe200078e02ff */
[----:B------:R-:W-:Y:S01]  /*9cc0*/  LOP3.LUT R6, R6, 0xffffffe0, RZ, 0xc0, !PT ;  /* 0xffffffe006067812 */ /* 0x000fe200078ec0ff */
[----:B------:R-:W-:Y:S01]  /*9cd0*/  IMAD R2, R17, R7, RZ ;  /* 0x0000000711027224 */ /* 0x000fe200078e02ff */
[----:B------:R1:W1:Y:S01]  /*9ce0*/  LDS.128 R56, [R247+0x2000] ;  /* 0x00200000f7387984 */ /* 0x0002620000000c00 */
[----:B------:R-:W-:-:S02]  /*9cf0*/  SEL R8, R0, RZ, P3 ;  /* 0x000000ff00087207 */ /* 0x000fc40001800000 */
[----:B------:R-:W-:Y:S01]  /*9d00*/  IADD3 R0, -R6, R13, RZ ;  /* 0x0000000d06007210 */ /* 0x000fe20007ffe1ff */
[----:B------:R1:W1:Y:S01]  /*9d10*/  LDS.128 R80, [R247+0x2800] ;  /* 0x00280000f7507984 */ /* 0x0002620000000c00 */
[----:B------:R-:W-:Y:S01]  /*9d20*/  @!P3 SHF.R.S32.HI R5, RZ, 0x1f, R12 ;  /* 0x0000001fff05b819 */ /* 0x000fe2000001140c */
[----:B------:R-:W-:Y:S01]  /*9d30*/  IMAD R6, R19, R171, R8 ;  /* 0x000000ab13067224 */ /* 0x000fe200078e0208 */
[----:B------:R-:W-:Y:S01]  /*9d40*/  @!P3 MOV R4, R12 ;  /* 0x0000000c0004b202 */ /* 0x000fe20000000f00 */
[----:B------:R1:W1:Y:S01]  /*9d50*/  LDS.128 R76, [R247+0x3000] ;  /* 0x00300000f74c7984 */ /* 0x0002620000000c00 */
[----:B------:R-:W-:Y:S01]  /*9d60*/  LOP3.LUT P3, RZ, R0, 0x3, RZ, 0xc0, !PT ;  /* 0x0000000300ff7812 */ /* 0x000fe2000786c0ff */
[----:B------:R-:W-:Y:S01]  /*9d70*/  @P1 FMUL.FTZ R8, R11, 0.69314718246459960938 ;  /* 0x3f3172180b081820 */ /* 0x000fe20000410000 */
[----:B------:R-:W-:Y:S01]  /*9d80*/  SHF.L.U32 R2, R2, 0x7, RZ ;  /* 0x0000000702027819 */ /* 0x000fe200000006ff */
[----:B------:R1:W1:Y:S01]  /*9d90*/  LDS.128 R72, [R247+0x3800] ;  /* 0x00380000f7487984 */ /* 0x0002620000000c00 */
[----:B------:R-:W-:Y:S01]  /*9da0*/  MOV R13, 0x7f800000 ;  /* 0x7f800000000d7802 */ /* 0x000fe20000000f00 */
[----:B------:R-:W-:Y:S01]  /*9db0*/  @P4 FFMA.FTZ R13, R166, c[0x0][0x238], R9 ;  /* 0x00008e00a60d4a23 */ /* 0x000fe20000010009 */
[----:B------:R-:W-:Y:S01]  /*9dc0*/  IADD3 R11, P2, P0, R2, R4, R6 ;  /* 0x00000004020b7210 */ /* 0x000fe2000785e006 */
[----:B------:R1:W1:Y:S01]  /*9dd0*/  LDS.128 R24, [R247+0x4000] ;  /* 0x00400000f7187984 */ /* 0x0002620000000c00 */
[----:B------:R-:W-:Y:S01]  /*9de0*/  SHF.R.S32.HI R4, RZ, 0x1f, R2 ;  /* 0x0000001fff047819 */ /* 0x000fe20000011402 */
[----:B------:R-:W-:Y:S01]  /*9df0*/  @P1 FFMA.FTZ R14, R3, c[0x0][0x238], R8 ;  /* 0x00008e00030e1a23 */ /* 0x000fe20000010008 */
[----:B------:R-:W-:Y:S01]  /*9e00*/  SHF.R.S32.HI R2, RZ, 0x1f, R6 ;  /* 0x0000001fff027819 */ /* 0x000fe20000011406 */
[----:B------:R1:W1:Y:S03]  /*9e10*/  LDS.128 R32, [R247+0x4800] ;  /* 0x00480000f7207984 */ /* 0x0002660000000c00 */
[----:B------:R-:W-:Y:S01]  /*9e20*/  IADD3.X R10, R4, R5, R2, P2, P0 ;  /* 0x00000005040a7210 */ /* 0x000fe200017e0402 */
[----:B------:R1:W1:Y:S04]  /*9e30*/  LDS.128 R40, [R247+0x5000] ;  /* 0x00500000f7287984 */ /* 0x0002680000000c00 */
[----:B------:R1:W1:Y:S04]  /*9e40*/  LDS.128 R52, [R247+0x5800] ;  /* 0x00580000f7347984 */ /* 0x0002680000000c00 */
[----:B------:R1:W1:Y:S04]  /*9e50*/  LDS.128 R68, [R247+0x6000] ;  /* 0x00600000f7447984 */ /* 0x0002680000000c00 */
[----:B------:R1:W1:Y:S04]  /*9e60*/  LDS.128 R64, [R247+0x6800] ;  /* 0x00680000f7407984 */ /* 0x0002680000000c00 */
[----:B------:R1:W1:Y:S04]  /*9e70*/  LDS.128 R60, [R247+0x7000] ;  /* 0x00700000f73c7984 */ /* 0x0002680000000c00 */
[----:B------:R1:W1:Y:S01]  /*9e80*/  LDS.128 R48, [R247+0x7800] ;  /* 0x00780000f7307984 */ /* 0x0002620000000c00 */
[----:B------:R-:W-:Y:S05]  /*9e90*/  @P3 BRA `(.L_x_92) ;  /* 0x0000029000003947 */ /* 0x000fea0003800000 */
[----:B--234-:R-:W-:Y:S01]  /*9ea0*/  SHF.R.S32.HI R2, RZ, 0x1f, R84 ;  /* 0x0000001fff027819 */ /* 0x01cfe20000011454 */
[----:B------:R-:W-:Y:S01]  /*9eb0*/  IMAD.MOV.U32 R5, RZ, RZ, c[0x0][0x214] ;  /* 0x00008500ff057624 */ /* 0x000fe200078e00ff */
[----:B------:R-:W-:-:S02]  /*9ec0*/  SHF.R.S32.HI R3, RZ, 0x1f, R0 ;  /* 0x0000001fff037819 */ /* 0x000fc40000011400 */
[----:B------:R-:W-:Y:S01]  /*9ed0*/  LEA.HI R2, R2, R84, RZ, 0x2 ;  /* 0x0000005402027211 */ /* 0x000fe200078f10ff */
[----:B------:R-:W-:Y:S01]  /*9ee0*/  IMAD R5, R17, -0x80, R5 ;  /* 0xffffff8011057824 */ /* 0x000fe200078e0205 */
[----:B------:R-:W-:Y:S02]  /*9ef0*/  LEA.HI R0, R3, R0, RZ, 0x2 ;  /* 0x0000000003007211 */ /* 0x000fe400078f10ff */
[----:B------:R-:W-:Y:S02]  /*9f00*/  LOP3.LUT R2, R2, 0xffffffc, RZ, 0xc0, !PT ;  /* 0x0ffffffc02027812 */ /* 0x000fe400078ec0ff */
[----:B------:R-:W-:-:S03]  /*9f10*/  SHF.R.S32.HI R0, RZ, 0x2, R0 ;  /* 0x00000002ff007819 */ /* 0x000fc60000011400 */
[----:B------:R-:W-:-:S04]  /*9f20*/  IMAD.IADD R2, R84, 0x1, -R2 ;  /* 0x0000000154027824 */ /* 0x000fc800078e0a02 */
[----:B------:R-:W-:-:S05]  /*9f30*/  IMAD R0, R2, 0x10, R0 ;  /* 0x0000001002007824 */ /* 0x000fca00078e0200 */
[CC--:B------:R-:W-:Y:S02]  /*9f40*/  ISETP.GE.AND P6, PT, R0.reuse, R5.reuse, PT ;  /* 0x000000050000720c */ /* 0x0c0fe40003fc6270 */
[C---:B------:R-:W-:Y:S02]  /*9f50*/  IADD3 R3, R0.reuse, 0x8, RZ ;  /* 0x0000000800037810 */ /* 0x040fe40007ffe0ff */
[C---:B------:R-:W-:Y:S02]  /*9f60*/  IADD3 R2, R0.reuse, 0x40, RZ ;  /* 0x0000004000027810 */ /* 0x040fe40007ffe0ff */
[----:B------:R-:W-:Y:S02]  /*9f70*/  IADD3 R4, R0, 0x48, RZ ;  /* 0x0000004800047810 */ /* 0x000fe40007ffe0ff */
[-C--:B------:R-:W-:Y:S02]  /*9f80*/  ISETP.GE.AND P5, PT, R3, R5.reuse, PT ;  /* 0x000000050300720c */ /* 0x080fe40003fa6270 */
[----:B------:R-:W-:-:S02]  /*9f90*/  ISETP.GE.AND P4, PT, R2, R5, PT ;  /* 0x000000050200720c */ /* 0x000fc40003f86270 */
[----:B------:R-:W-:Y:S01]  /*9fa0*/  ISETP.GE.AND P3, PT, R4, R5, PT ;  /* 0x000000050400720c */ /* 0x000fe20003f66270 */
[----:B------:R-:W-:-:S05]  /*9fb0*/  @!P6 IMAD R0, R0, R7, RZ ;  /* 0x000000070000e224 */ /* 0x000fca00078e02ff */
[----:B------:R-:W-:-:S03]  /*9fc0*/  @!P6 IADD3 R5, P0, R0, R11, RZ ;  /* 0x0000000b0005e210 */ /* 0x000fc60007f1e0ff */
[-C--:B------:R-:W-:Y:S01]  /*9fd0*/  @!P5 IMAD R3, R3, R7.reuse, RZ ;  /* 0x000000070303d224 */ /* 0x080fe200078e02ff */
[-C--:B------:R-:W-:Y:S01]  /*9fe0*/  @!P6 LEA.HI.X.SX32 R6, R0, R10.reuse, 0x1, P0 ;  /* 0x0000000a0006e211 */ /* 0x080fe200000f0eff */
[-C--:B------:R-:W-:Y:S01]  /*9ff0*/  @!P4 IMAD R12, R2, R7.reuse, RZ ;  /* 0x00000007020cc224 */ /* 0x080fe200078e02ff */
[----:B------:R-:W-:Y:S01]  /*a000*/  @!P6 LEA R8, P0, R5, c[0x0][0x200], 0x2 ;  /* 0x000080000508ea11 */ /* 0x000fe200078010ff */
[----:B------:R-:W-:Y:S01]  /*a010*/  @!P3 IMAD R2, R4, R7, RZ ;  /* 0x000000070402b224 */ /* 0x000fe200078e02ff */
[-C--:B------:R-:W-:Y:S02]  /*a020*/  @!P5 IADD3 R0, P2, R3, R11.reuse, RZ ;  /* 0x0000000b0300d210 */ /* 0x080fe40007f5e0ff */
[----:B------:R-:W-:Y:S02]  /*a030*/  @!P6 LEA.HI.X R9, R5, c[0x0][0x204], R6, 0x2, P0 ;  /* 0x000081000509ea11 */ /* 0x000fe400000f1406 */
[-C--:B------:R-:W-:Y:S02]  /*a040*/  @!P4 IADD3 R5, P1, R12, R11.reuse, RZ ;  /* 0x0000000b0c05c210 */ /* 0x080fe40007f3e0ff */
[----:B------:R-:W-:Y:S01]  /*a050*/  @!P3 IADD3 R11, P0, R2, R11, RZ ;  /* 0x0000000b020bb210 */ /* 0x000fe20007f1e0ff */
[----:B------:R2:W-:Y:S01]  /*a060*/  @!P6 STG.E [R8.64], R16 ;  /* 0x000000100800e986 */ /* 0x0005e2000c101908 */
[----:B------:R-:W-:-:S02]  /*a070*/  @!P5 LEA.HI.X.SX32 R3, R3, R10, 0x1, P2 ;  /* 0x0000000a0303d211 */ /* 0x000fc400010f0eff */
[----:B------:R-:W-:Y:S02]  /*a080*/  @!P5 LEA R6, P2, R0, c[0x0][0x200], 0x2 ;  /* 0x000080000006da11 */ /* 0x000fe400078410ff */
[-C--:B------:R-:W-:Y:S02]  /*a090*/  @!P4 LEA.HI.X.SX32 R12, R12, R10.reuse, 0x1, P1 ;  /* 0x0000000a0c0cc211 */ /* 0x080fe400008f0eff */
[----:B------:R-:W-:Y:S02]  /*a0a0*/  @!P3 LEA.HI.X.SX32 R10, R2, R10, 0x1, P0 ;  /* 0x0000000a020ab211 */ /* 0x000fe400000f0eff */
[----:B------:R-:W-:Y:S02]  /*a0b0*/  @!P4 LEA R4, P1, R5, c[0x0][0x200], 0x2 ;  /* 0x000080000504ca11 */ /* 0x000fe400078210ff */
[----:B------:R-:W-:Y:S02]  /*a0c0*/  @!P3 LEA R2, P0, R11, c[0x0][0x200], 0x2 ;  /* 0x000080000b02ba11 */ /* 0x000fe400078010ff */
[----:B------:R-:W-:-:S02]  /*a0d0*/  @!P5 LEA.HI.X R7, R0, c[0x0][0x204], R3, 0x2, P2 ;  /* 0x000081000007da11 */ /* 0x000fc400010f1403 */
[----:B------:R-:W-:Y:S02]  /*a0e0*/  @!P4 LEA.HI.X R5, R5, c[0x0][0x204], R12, 0x2, P1 ;  /* 0x000081000505ca11 */ /* 0x000fe400008f140c */
[----:B------:R-:W-:Y:S01]  /*a0f0*/  @!P3 LEA.HI.X R3, R11, c[0x0][0x204], R10, 0x2, P0 ;  /* 0x000081000b03ba11 */ /* 0x000fe200000f140a */
[----:B------:R2:W-:Y:S04]  /*a100*/  @!P5 STG.E [R6.64], R15 ;  /* 0x0000000f0600d986 */ /* 0x0005e8000c101908 */
[----:B------:R2:W-:Y:S04]  /*a110*/  @!P4 STG.E [R4.64], R13 ;  /* 0x0000000d0400c986 */ /* 0x0005e8000c101908 */
[----:B------:R2:W-:Y:S02]  /*a120*/  @!P3 STG.E [R2.64], R14 ;  /* 0x0000000e0200b986 */ /* 0x0005e4000c101908 */
.L_x_92:
[----:B--234-:R-:W-:Y:S05]  /*a130*/  BSYNC B0 ;  /* 0x0000000000007941 */ /* 0x01cfea0003800000 */
.L_x_91:
[----:B------:R-:W-:Y:S01]  /*a140*/  LEA.HI R0, R205, R204, RZ, 0x3 ;  /* 0x000000cccd007211 */ /* 0x000fe200078f18ff */
[----:B------:R-:W-:Y:S01]  /*a150*/  ULDC.64 UR4, c[0x0][0x1e8] ;  /* 0x00007a0000047ab9 */ /* 0x000fe20000000a00 */
[----:B------:R-:W-:Y:S01]  /*a160*/  SHF.R.S32.HI R5, RZ, 0x1f, R18 ;  /* 0x0000001fff057819 */ /* 0x000fe20000011412 */
[----:B------:R-:W-:Y:S01]  /*a170*/  USHF.L.U32 UR7, UR4, 0x5, URZ ;  /* 0x0000000504077899 */ /* 0x000fe2000800063f */
[----:B------:R-:W-:Y:S01]  /*a180*/  LOP3.LUT R2, R0, 0xfffffff8, RZ, 0xc0, !PT ;  /* 0xfffffff800027812 */ /* 0x000fe200078ec0ff */
[----:B------:R-:W-:Y:S01]  /*a190*/  UMOV UR6, 0x5 ;  /* 0x0000000500067882 */ /* 0x000fe20000000000 */
[----:B------:R-:W-:Y:S01]  /*a1a0*/  SHF.R.S32.HI R6, RZ, 0x1f, R19 ;  /* 0x0000001fff067819 */ /* 0x000fe20000011413 */
[----:B------:R-:W-:Y:S01]  /*a1b0*/  IMAD R5, R5, c[0x0][0x1e0], RZ ;  /* 0x0000780005057a24 */ /* 0x000fe200078e02ff */
[----:B------:R-:W-:Y:S01]  /*a1c0*/  SHF.R.S32.HI R4, RZ, 0x3, R0 ;  /* 0x00000003ff047819 */ /* 0x000fe20000011400 */
[----:B------:R-:W-:Y:S01]  /*a1d0*/  IMAD.IADD R2, R204, 0x1, -R2 ;  /* 0x00000001cc027824 */ /* 0x000fe200078e0a02 */
[----:B------:R-:W-:Y:S01]  /*a1e0*/  USHF.L.U64.HI UR5, UR4, UR6, UR5 ;  /* 0x0000000604057299 */ /* 0x000fe20008010205 */
[----:B------:R-:W-:Y:S01]  /*a1f0*/  IMAD R0, R18, c[0x0][0x1e4], R5 ;  /* 0x0000790012007a24 */ /* 0x000fe200078e0205 */
[----:B------:R-:W-:Y:S01]  /*a200*/  SHF.R.S32.HI R5, RZ, 0x1f, R4 ;  /* 0x0000001fff057819 */ /* 0x000fe20000011404 */
[----:B------:R-:W-:-:S02]  /*a210*/  IMAD.SHL.U32 R2, R2, 0x8, RZ ;  /* 0x0000000802027824 */ /* 0x000fc400078e00ff */
[----:B------:R-:W-:Y:S02]  /*a220*/  IMAD R6, R6, c[0x0][0x1f0], RZ ;  /* 0x00007c0006067a24 */ /* 0x000fe400078e02ff */
[----:B------:R-:W-:Y:S01]  /*a230*/  IMAD.WIDE R4, R17, 0x80, R4 ;  /* 0x0000008011047825 */ /* 0x000fe200078e0204 */
[----:B------:R-:W-:-:S03]  /*a240*/  SHF.R.S32.HI R3, RZ, 0x1f, R2 ;  /* 0x0000001fff037819 */ /* 0x000fc60000011402 */
[----:B------:R-:W-:Y:S02]  /*a250*/  IMAD R6, R19, c[0x0][0x1f4], R6 ;  /* 0x00007d0013067a24 */ /* 0x000fe400078e0206 */
[----:B------:R-:W-:-:S04]  /*a260*/  IMAD.WIDE.U32 R2, R18, c[0x0][0x1e0], R2 ;  /* 0x0000780012027a25 */ /* 0x000fc800078e0002 */
[----:B------:R-:W-:Y:S02]  /*a270*/  IMAD.IADD R3, R3, 0x1, R0 ;  /* 0x0000000103037824 */ /* 0x000fe400078e0200 */
[----:B------:R-:W-:Y:S02]  /*a280*/  IMAD R0, R5, c[0x0][0x1e8], RZ ;  /* 0x00007a0005007a24 */ /* 0x000fe400078e02ff */
[----:B------:R-:W-:-:S04]  /*a290*/  IMAD.WIDE.U32 R2, R19, c[0x0][0x1f0], R2 ;  /* 0x00007c0013027a25 */ /* 0x000fc800078e0002 */
[----:B------:R-:W-:Y:S02]  /*a2a0*/  IMAD.IADD R3, R3, 0x1, R6 ;  /* 0x0000000103037824 */ /* 0x000fe400078e0206 */
[C---:B------:R-:W-:Y:S02]  /*a2b0*/  IMAD R0, R4.reuse, c[0x0][0x1ec], R0 ;  /* 0x00007b0004007a24 */ /* 0x040fe400078e0200 */
[----:B------:R-:W-:-:S04]  /*a2c0*/  IMAD.WIDE.U32 R2, R4, c[0x0][0x1e8], R2 ;  /* 0x00007a0004027a25 */ /* 0x000fc800078e0002 */
[----:B------:R-:W-:Y:S01]  /*a2d0*/  IMAD.IADD R0, R3, 0x1, R0 ;  /* 0x0000000103007824 */ /* 0x000fe200078e0200 */
[----:B------:R-:W-:-:S04]  /*a2e0*/  LEA R4, P0, R2, c[0x0][0x1d0], 0x1 ;  /* 0x0000740002047a11 */ /* 0x000fc800078008ff */
[----:B------:R-:W-:Y:S02]  /*a2f0*/  LEA.HI.X R5, R2, c[0x0][0x1d4], R0, 0x1, P0 ;  /* 0x0000750002057a11 */ /* 0x000fe400000f0c00 */
[----:B------:R-:W-:-:S03]  /*a300*/  IADD3 R2, P0, R4, UR7, RZ ;  /* 0x0000000704027c10 */ /* 0x000fc6000ff1e0ff */
[----:B------:R-:W-:Y:S01]  /*a310*/  STG.E.128 [R4.64], R20 ;  /* 0x0000001404007986 */ /* 0x000fe2000c101d08 */
[----:B------:R-:W-:Y:S02]  /*a320*/  IADD3.X R3, R5, UR5, RZ, P0, !PT ;  /* 0x0000000505037c10 */ /* 0x000fe400087fe4ff */
[----:B------:R-:W-:Y:S01]  /*a330*/  IADD3 R8, P0, R2, UR7, RZ ;  /* 0x0000000702087c10 */ /* 0x000fe2000ff1e0ff */
[----:B-1----:R1:W-:Y:S03]  /*a340*/  STG.E.128 [R4.64+0x80], R24 ;  /* 0x0000801804007986 */ /* 0x0023e6000c101d08 */
[----:B------:R-:W-:Y:S01]  /*a350*/  IADD3.X R9, R3, UR5, RZ, P0, !PT ;  /* 0x0000000503097c10 */ /* 0x000fe200087fe4ff */
[----:B------:R-:W-:Y:S01]  /*a360*/  STG.E.128 [R2.64], R28 ;  /* 0x0000001c02007986 */ /* 0x000fe2000c101d08 */
[----:B------:R-:W-:-:S03]  /*a370*/  IADD3 R10, P0, R8, UR7, RZ ;  /* 0x00000007080a7c10 */ /* 0x000fc6000ff1e0ff */
[----:B------:R2:W-:Y:S01]  /*a380*/  STG.E.128 [R2.64+0x80], R32 ;  /* 0x0000802002007986 */ /* 0x0005e2000c101d08 */
[----:B------:R-:W-:Y:S02]  /*a390*/  IADD3.X R11, R9, UR5, RZ, P0, !PT ;  /* 0x00000005090b7c10 */ /* 0x000fe400087fe4ff */
[----:B------:R-:W-:Y:S01]  /*a3a0*/  IADD3 R6, P0, R10, UR7, RZ ;  /* 0x000000070a067c10 */ /* 0x000fe2000ff1e0ff */
[----:B------:R-:W-:Y:S03]  /*a3b0*/  STG.E.128 [R8.64], R36 ;  /* 0x0000002408007986 */ /* 0x000fe6000c101d08 */
[----:B------:R-:W-:Y:S01]  /*a3c0*/  IADD3.X R7, R11, UR5, RZ, P0, !PT ;  /* 0x000000050b077c10 */ /* 0x000fe200087fe4ff */
[----:B------:R3:W-:Y:S04]  /*a3d0*/  STG.E.128 [R8.64+0x80], R40 ;  /* 0x0000802808007986 */ /* 0x0007e8000c101d08 */
[----:B------:R-:W-:Y:S04]  /*a3e0*/  STG.E.128 [R10.64], R44 ;  /* 0x0000002c0a007986 */ /* 0x000fe8000c101d08 */
[----:B------:R-:W-:Y:S04]  /*a3f0*/  STG.E.128 [R10.64+0x80], R52 ;  /* 0x000080340a007986 */ /* 0x000fe8000c101d08 */
[----:B------:R-:W-:Y:S04]  /*a400*/  STG.E.128 [R6.64], R56 ;  /* 0x0000003806007986 */ /* 0x000fe8000c101d08 */
[----:B------:R-:W-:Y:S01]  /*a410*/  STG.E.128 [R6.64+0x80], R68 ;  /* 0x0000804406007986 */ /* 0x000fe2000c101d08 */
[----:B-1----:R-:W-:-:S04]  /*a420*/  IADD3 R4, P0, R6, UR7, RZ ;  /* 0x0000000706047c10 */ /* 0x002fc8000ff1e0ff */
[----:B------:R-:W-:Y:S02]  /*a430*/  IADD3.X R5, R7, UR5, RZ, P0, !PT ;  /* 0x0000000507057c10 */ /* 0x000fe400087fe4ff */
[----:B--2---:R-:W-:-:S03]  /*a440*/  IADD3 R2, P0, R4, UR7, RZ ;  /* 0x0000000704027c10 */ /* 0x004fc6000ff1e0ff */
[----:B------:R-:W-:Y:S01]  /*a450*/  STG.E.128 [R4.64], R80 ;  /* 0x0000005004007986 */ /* 0x000fe2000c101d08 */
[----:B------:R-:W-:-:S03]  /*a460*/  IADD3.X R3, R5, UR5, RZ, P0, !PT ;  /* 0x0000000505037c10 */ /* 0x000fc600087fe4ff */
[----:B------:R-:W-:Y:S01]  /*a470*/  STG.E.128 [R4.64+0x80], R64 ;  /* 0x0000804004007986 */ /* 0x000fe2000c101d08 */
[----:B---3--:R-:W-:-:S03]  /*a480*/  IADD3 R8, P0, R2, UR7, RZ ;  /* 0x0000000702087c10 */ /* 0x008fc6000ff1e0ff */
[----:B------:R-:W-:Y:S01]  /*a490*/  STG.E.128 [R2.64], R76 ;  /* 0x0000004c02007986 */ /* 0x000fe2000c101d08 */
[----:B------:R-:W-:-:S03]  /*a4a0*/  IADD3.X R9, R3, UR5, RZ, P0, !PT ;  /* 0x0000000503097c10 */ /* 0x000fc600087fe4ff */
[----:B------:R-:W-:Y:S04]  /*a4b0*/  STG.E.128 [R2.64+0x80], R60 ;  /* 0x0000803c02007986 */ /* 0x000fe8000c101d08 */
[----:B------:R-:W-:Y:S04]  /*a4c0*/  STG.E.128 [R8.64], R72 ;  /* 0x0000004808007986 */ /* 0x000fe8000c101d08 */
[----:B------:R-:W-:Y:S01]  /*a4d0*/  STG.E.128 [R8.64+0x80], R48 ;  /* 0x0000803008007986 */ /* 0x000fe2000c101d08 */
[----:B------:R-:W-:Y:S05]  /*a4e0*/  EXIT ;  /* 0x000000000000794d */ /* 0x000fea0003800000 */
.L_x_93:
        /* <DEDUP_REMOVED lines=9> */
.L_x_2374:


//--------------------- .text._ZN5flash16flash_fwd_kernelI23Flash_fwd_kernel_traitsILi128ELi128ELi64ELi4ELb0ELb0EN7cutlass6half_tE19Flash_kernel_traitsILi128ELi128ELi64ELi4ES3_EELb0ELb0ELb0ELb0ELb1ELb1ELb1ELb0EEEvNS_16Flash_fwd_paramsE --------------------------
	.section	.text._ZN5flash16flash_fwd_kernelI23Flash_fwd_kernel_traitsILi128ELi128ELi64ELi4ELb0ELb0EN7cutlass6half_tE19Flash_kernel_traitsILi128ELi128ELi64ELi4ES3_EELb0ELb0ELb0ELb0ELb1ELb1ELb1ELb0EEEvNS_16Flash_fwd_paramsE,"ax",@progbits
	.sectioninfo	@"SHI_REGISTERS=255"
	.align	128
        .global         _ZN5flash16flash_fwd_kernelI23Flash_fwd_kernel_traitsILi128ELi128ELi64ELi4ELb0ELb0EN7cutlass6half_tE19Flash_kernel_traitsILi128ELi128ELi64ELi4ES3_EELb0ELb0ELb0ELb0ELb1ELb1ELb1ELb0EEEvNS_16Flash_fwd_paramsE
        .type           _ZN5flash16flash_fwd_kernelI23Flash_fwd_kernel_traitsILi128ELi128ELi64ELi4ELb0ELb0EN7cutlass6half_tE19Flash_kernel_traitsILi128ELi128ELi64ELi4ES3_EELb0ELb0ELb0ELb0ELb1ELb1ELb1ELb0EEEvNS_16Flash_fwd_paramsE,@function
        .size           _ZN5flash16flash_fwd_kernelI23Flash_fwd_kernel_traitsILi128ELi128ELi64ELi4ELb0ELb0EN7cutlass6half_tE19Flash_kernel_traitsILi128ELi128ELi64ELi4ES3_EELb0ELb0ELb0ELb0ELb1ELb1ELb1ELb0EEEvNS_16Flash_fwd_paramsE,(.L_x_2375 - _ZN5flash16flash_fwd_kernelI23Flash_fwd_kernel_traitsILi128ELi128ELi64ELi4ELb0ELb0EN7cutlass6half_tE19Flash_kernel_traitsILi128ELi128ELi64ELi4ES3_EELb0ELb0ELb0ELb0ELb1ELb1ELb1ELb0EEEvNS_16Flash_fwd_paramsE)
        .other          _ZN5flash16flash_fwd_kernelI23Flash_fwd_kernel_traitsILi128ELi128ELi64ELi4ELb0ELb0EN7cutlass6half_tE19Flash_kernel_traitsILi128ELi128ELi64ELi4ES3_EELb0ELb0ELb0ELb0ELb1ELb1ELb1ELb0EEEvNS_16Flash_fwd_paramsE,@"STO_CUDA_ENTRY STV_DEFAULT"
_ZN5flash16flash_fwd_kernelI23Flash_fwd_kernel_traitsILi128ELi128ELi64ELi4ELb0ELb0EN7cutlass6half_tE19Flash_kernel_traitsILi128ELi128ELi64ELi4ES3_EELb0ELb0ELb0ELb0ELb1ELb1ELb1ELb0EEEvNS_16Flash_fwd_paramsE:
.text._ZN5flash16flash_fwd_kernelI23Flash_fwd_kernel_traitsILi128ELi128ELi64ELi4ELb0ELb0EN7cutlass6half_tE19Flash_kernel_traitsILi128ELi128ELi64ELi4ES3_EELb0ELb0ELb0ELb0ELb1ELb1ELb1ELb0EEEvNS_16Flash_fwd_paramsE:
        /* <DEDUP_REMOVED lines=41> */
[----:B------:R-:W-:Y:S01]  /*0290*/  STL [R1+0x4], R174 ;  /* 0x000004ae01007387 */ /* 0x000fe20000100800 */
[----:B---3--:R-:W3:Y:S01]  /*02a0*/  MUFU.RCP R4, R4 ;  /* 0x0000000400047308 */ /* 0x008ee20000001000 */
[----:B-1----:R-:W-:Y:S02]  /*02b0*/  SHF.R.S32.HI R3, RZ, 0x1f, R13 ;  /* 0x0000001fff037819 */ /* 0x002fe4000001140d */
[----:B--2---:R-:W-:-:S02]  /*02c0*/  LOP3.LUT R5, R26, c[0x0][0x1c8], RZ, 0x3c, !PT ;  /* 0x000072001a057a12 */ /* 0x004fc400078e3cff */
[CC--:B------:R-:W-:Y:S02]  /*02d0*/  LEA.HI R19, R3.reuse, R13.reuse, RZ, 0x3 ;  /* 0x0000000d03137211 */ /* 0x0c0fe400078f18ff */
[CC--:B------:R-:W-:Y:S02]  /*02e0*/  LEA.HI R0, R3.reuse, R13.reuse, RZ, 0x4 ;  /* 0x0000000d03007211 */ /* 0x0c0fe400078f20ff */
[CC--:B------:R-:W-:Y:S02]  /*02f0*/  LEA.HI R12, R3.reuse, R13.reuse, RZ, 0x6 ;  /* 0x0000000d030c7211 */ /* 0x0c0fe400078f30ff */
[----:B------:R-:W-:Y:S02]  /*0300*/  LEA.HI R22, R3, R13, RZ, 0x5 ;  /* 0x0000000d03167211 */ /* 0x000fe400078f28ff */
[----:B------:R-:W-:Y:S02]  /*0310*/  LOP3.LUT R3, R19, 0xfffffff8, RZ, 0xc0, !PT ;  /* 0xfffffff813037812 */ /* 0x000fe400078ec0ff */
[----:B---3--:R-:W-:-:S02]  /*0320*/  IADD3 R4, R4, 0xffffffe, RZ ;  /* 0x0ffffffe04047810 */ /* 0x008fc40007ffe0ff */
[----:B------:R-:W-:Y:S01]  /*0330*/  ISETP.GE.AND P1, PT, R5, RZ, PT ;  /* 0x000000ff0500720c */ /* 0x000fe20003f26270 */
[----:B------:R-:W-:Y:S01]  /*0340*/  IMAD.IADD R72, R13, 0x1, -R3 ;  /* 0x000000010d487824 */ /* 0x000fe200078e0a03 */
[----:B------:R-:W1:Y:S01]  /*0350*/  F2I.FTZ.U32.TRUNC.NTZ R5, R4 ;  /* 0x0000000400057305 */ /* 0x000e62000021f000 */
[----:B------:R-:W-:Y:S02]  /*0360*/  SHF.R.S32.HI R2, RZ, 0x3, R19 ;  /* 0x00000003ff027819 */ /* 0x000fe40000011413 */
[----:B------:R-:W-:Y:S02]  /*0370*/  LOP3.LUT R7, R0, 0xfffffff0, RZ, 0xc0, !PT ;  /* 0xfffffff000077812 */ /* 0x000fe400078ec0ff */
[--C-:B------:R-:W-:Y:S02]  /*0380*/  SHF.R.S32.HI R3, RZ, 0x1f, R2.reuse ;  /* 0x0000001fff037819 */ /* 0x100fe40000011402 */
[----:B------:R-:W-:Y:S01]  /*0390*/  IADD3 R13, -R7, R13, RZ ;  /* 0x0000000d070d7210 */ /* 0x000fe20007ffe1ff */
[C---:B------:R-:W-:Y:S01]  /*03a0*/  IMAD.SHL.U32 R7, R2.reuse, 0x40, RZ ;  /* 0x0000004002077824 */ /* 0x040fe200078e00ff */
[----:B------:R-:W-:Y:S01]  /*03b0*/  IADD3 R9, P0, R2, R6, RZ ;  /* 0x0000000602097210 */ /* 0x000fe20007f1e0ff */
[----:B------:R-:W-:Y:S01]  /*03c0*/  IMAD.WIDE R16, R16, 0x80, R2 ;  /* 0x0000008010107825 */ /* 0x000fe200078e0202 */
[----:B------:R-:W-:-:S02]  /*03d0*/  IABS R20, R26 ;  /* 0x0000001a00147213 */ /* 0x000fc40000000000 */
[----:B------:R-:W-:Y:S02]  /*03e0*/  LEA.HI.X.SX32 R8, R6, R3, 0x1, P0 ;  /* 0x0000000306087211 */ /* 0x000fe400000f0eff */
[----:B------:R-:W-:Y:S01]  /*03f0*/  SHF.L.U32 R6, R72, 0x3, RZ ;  /* 0x0000000348067819 */ /* 0x000fe200000006ff */
[----:B-1----:R-:W-:Y:S01]  /*0400*/  IMAD.MOV R11, RZ, RZ, -R5 ;  /* 0x000000ffff0b7224 */ /* 0x002fe200078e0a05 */
[----:B------:R-:W-:Y:S02]  /*0410*/  SHF.R.S32.HI R4, RZ, 0x4, R0 ;  /* 0x00000004ff047819 */ /* 0x000fe40000011400 */
[----:B------:R-:W-:Y:S02]  /*0420*/  SHF.L.U32 R12, R12, 0x3, RZ ;  /* 0x000000030c0c7819 */ /* 0x000fe400000006ff */
[----:B------:R-:W-:Y:S02]  /*0430*/  LEA.HI R10, R0, R4, RZ, 0x1 ;  /* 0x00000004000a7211 */ /* 0x000fe400078f08ff */
[----:B------:R-:W-:-:S02]  /*0440*/  LOP3.LUT R0, R7, 0x1c0, RZ, 0xc0, !PT ;  /* 0x000001c007007812 */ /* 0x000fc400078ec0ff */
[----:B------:R-:W-:Y:S02]  /*0450*/  LOP3.LUT R7, R10, 0xfffffffe, RZ, 0xc0, !PT ;  /* 0xfffffffe0a077812 */ /* 0x000fe400078ec0ff */
[----:B------:R-:W-:Y:S02]  /*0460*/  SHF.R.U32.HI R10, RZ, 0x3, R0 ;  /* 0x00000003ff0a7819 */ /* 0x000fe40000011600 */
[--C-:B------:R-:W-:Y:S02]  /*0470*/  LOP3.LUT R0, R0, 0x38, R6.reuse, 0xf8, !PT ;  /* 0x0000003800007812 */ /* 0x100fe400078ef806 */
[----:B------:R-:W-:Y:S01]  /*0480*/  IADD3 R21, R4, -R7, RZ ;  /* 0x8000000704157210 */ /* 0x000fe20007ffe0ff */
[----:B------:R-:W-:Y:S01]  /*0490*/  IMAD.MOV.U32 R4, RZ, RZ, RZ ;  /* 0x000000ffff047224 */ /* 0x000fe200078e00ff */
[----:B------:R-:W-:Y:S01]  /*04a0*/  LOP3.LUT R14, R0, R10, RZ, 0x3c, !PT ;  /* 0x0000000a000e7212 */ /* 0x000fe200078e3cff */
[----:B------:R-:W-:Y:S01]  /*04b0*/  IMAD R0, R11, R23, RZ ;  /* 0x000000170b007224 */ /* 0x000fe200078e02ff */
[----:B------:R-:W-:Y:S01]  /*04c0*/  SHF.R.S32.HI R7, RZ, 0x1f, R6 ;  /* 0x0000001fff077819 */ /* 0x000fe20000011406 */
[----:B------:R-:W-:Y:S01]  /*04d0*/  IMAD R10, R25, c[0x0][0x178], RZ ;  /* 0x00005e00190a7a24 */ /* 0x000fe200078e02ff */
[----:B------:R-:W-:Y:S01]  /*04e0*/  LOP3.LUT R14, R14, 0x7ffffe00, R12, 0xf8, !PT ;  /* 0x7ffffe000e0e7812 */ /* 0x000fe200078ef80c */
[----:B------:R-:W-:-:S04]  /*04f0*/  IMAD.HI.U32 R11, R5, R0, R4 ;  /* 0x00000000050b7227 */ /* 0x000fc800078e0004 */
[C---:B------:R-:W-:Y:S02]  /*0500*/  IMAD R10, R24.reuse, c[0x0][0x17c], R10 ;  /* 0x00005f00180a7a24 */ /* 0x040fe400078e020a */
[----:B------:R-:W-:-:S04]  /*0510*/  IMAD.WIDE.U32 R2, R24, c[0x0][0x178], R6 ;  /* 0x00005e0018027a25 */ /* 0x000fc800078e0006 */
[----:B------:R-:W-:-:S04]  /*0520*/  IMAD.HI.U32 R11, R11, R20, RZ ;  /* 0x000000140b0b7227 */ /* 0x000fc800078e00ff */
[----:B------:R-:W-:Y:S01]  /*0530*/  IMAD.IADD R3, R3, 0x1, R10 ;  /* 0x0000000103037824 */ /* 0x000fe200078e020a */
[----:B------:R-:W-:Y:S01]  /*0540*/  IADD3 R10, -R11, RZ, RZ ;  /* 0x000000ff0b0a7210 */ /* 0x000fe20007ffe1ff */
[C---:B------:R-:W-:Y:S02]  /*0550*/  IMAD R4, R8.reuse, c[0x0][0x198], RZ ;  /* 0x0000660008047a24 */ /* 0x040fe400078e02ff */
[----:B------:R-:W-:Y:S01]  /*0560*/  IMAD R0, R8, c[0x0][0x1a0], RZ ;  /* 0x0000680008007a24 */ /* 0x000fe200078e02ff */
[----:B------:R-:W-:Y:S01]  /*0570*/  SHF.R.S32.HI R8, RZ, 0x1f, R13 ;  /* 0x0000001fff087819 */ /* 0x000fe2000001140d */
[C---:B------:R-:W-:Y:S02]  /*0580*/  IMAD R15, R9.reuse, c[0x0][0x19c], R4 ;  /* 0x00006700090f7a24 */ /* 0x040fe400078e0204 */
[----:B------:R-:W-:-:S04]  /*0590*/  IMAD.WIDE.U32 R4, R9, c[0x0][0x198], R6 ;  /* 0x0000660009047a25 */ /* 0x000fc800078e0006 */
[----:B------:R-:W-:Y:S01]  /*05a0*/  IMAD R10, R23, R10, R20 ;  /* 0x0000000a170a7224 */ /* 0x000fe200078e0214 */
[----:B------:R-:W-:Y:S01]  /*05b0*/  LEA.HI R20, R8, R13, RZ, 0x3 ;  /* 0x0000000d08147211 */ /* 0x000fe200078f18ff */
[----:B------:R-:W-:Y:S01]  /*05c0*/  IMAD R18, R9, c[0x0][0x1a4], R0 ;  /* 0x0000690009127a24 */ /* 0x000fe200078e0200 */
[----:B------:R-:W-:Y:S01]  /*05d0*/  IADD3 R5, R5, R15, RZ ;  /* 0x0000000f05057210 */ /* 0x000fe20007ffe0ff */
[----:B------:R-:W-:Y:S01]  /*05e0*/  IMAD.WIDE.U32 R6, R9, c[0x0][0x1a0], R6 ;  /* 0x0000680009067a25 */ /* 0x000fe200078e0006 */
[----:B------:R-:W-:Y:S02]  /*05f0*/  SHF.R.S32.HI R9, RZ, 0x1f, R26 ;  /* 0x0000001fff097819 */ /* 0x000fe4000001141a */
[----:B------:R-:W-:Y:S01]  /*0600*/  ISETP.GT.U32.AND P2, PT, R23, R10, PT ;  /* 0x0000000a1700720c */ /* 0x000fe20003f44070 */
[----:B------:R-:W-:Y:S01]  /*0610*/  IMAD.SHL.U32 R0, R72, 0x40, RZ ;  /* 0x0000004048007824 */ /* 0x000fe200078e00ff */
[----:B------:R-:W-:Y:S01]  /*0620*/  LOP3.LUT R8, R20, 0xfffffff8, RZ, 0xc0, !PT ;  /* 0xfffffff814087812 */ /* 0x000fe200078ec0ff */
[----:B------:R-:W-:-:S02]  /*0630*/  IMAD R9, R9, c[0x0][0x1a8], RZ ;  /* 0x00006a0009097a24 */ /* 0x000fc400078e02ff */
[----:B------:R-:W-:Y:S01]  /*0640*/  IMAD.WIDE.U32 R2, R26, c[0x0][0x1a8], R2 ;  /* 0x00006a001a027a25 */ /* 0x000fe200078e0002 */
[----:B------:R-:W-:-:S03]  /*0650*/  LOP3.LUT R0, R0, 0x1c0, RZ, 0xc0, !PT ;  /* 0x000001c000007812 */ /* 0x000fc600078ec0ff */
[----:B------:R-:W-:Y:S01]  /*0660*/  IMAD R9, R26, c[0x0][0x1ac], R9 ;  /* 0x00006b001a097a24 */ /* 0x000fe200078e0209 */
[----:B------:R-:W-:Y:S01]  /*0670*/  LOP3.LUT R12, R0, 0x8, R19, 0xf8, !PT ;  /* 0x00000008000c7812 */ /* 0x000fe200078ef813 */
[----:B------:R-:W-:Y:S01]  /*0680*/  IMAD.IADD R73, R13, 0x1, -R8 ;  /* 0x000000010d497824 */ /* 0x000fe200078e0a08 */
[----:B------:R-:W-:Y:S01]  /*0690*/  SHF.R.U32.HI R0, RZ, 0x3, R0 ;  /* 0x00000003ff007819 */ /* 0x000fe20000011600 */
[----:B------:R-:W-:Y:S01]  /*06a0*/  IMAD R8, R17, c[0x0][0x190], RZ ;  /* 0x0000640011087a24 */ /* 0x000fe200078e02ff */
[----:B------:R-:W-:Y:S01]  /*06b0*/  IADD3 R3, R3, R9, RZ ;  /* 0x0000000903037210 */ /* 0x000fe20007ffe0ff */
[----:B------:R-:W-:Y:S01]  /*06c0*/  IMAD.IADD R7, R7, 0x1, R18 ;  /* 0x0000000107077824 */ /* 0x000fe200078e0212 */
[-C--:B------:R-:W-:Y:S01]  /*06d0*/  @!P2 IADD3 R10, R10, -R23.reuse, RZ ;  /* 0x800000170a0aa210 */ /* 0x080fe20007ffe0ff */
[----:B------:R-:W-:Y:S01]  /*06e0*/  IMAD.SHL.U32 R251, R14, 0x2, RZ ;  /* 0x000000020efb7824 */ /* 0x000fe200078e00ff */
[----:B------:R-:W-:Y:S01]  /*06f0*/  LOP3.LUT R15, R12, R0, RZ, 0x3c, !PT ;  /* 0x000000000c0f7212 */ /* 0x000fe200078e3cff */
[----:B------:R-:W-:Y:S01]  /*0700*/  IMAD R0, R25, c[0x0][0x180], RZ ;  /* 0x0000600019007a24 */ /* 0x000fe200078e02ff */
[----:B------:R-:W-:Y:S01]  /*0710*/  ISETP.GE.U32.AND P3, PT, R10, R23, PT ;  /* 0x000000170a00720c */ /* 0x000fe20003f66070 */
[C---:B------:R-:W-:Y:S01]  /*0720*/  IMAD R12, R16.reuse, c[0x0][0x194], R8 ;  /* 0x00006500100c7a24 */ /* 0x040fe200078e0208 */
[----:B------:R-:W-:Y:S01]  /*0730*/  @!P2 IADD3 R11, R11, 0x1, RZ ;  /* 0x000000010b0ba810 */ /* 0x000fe20007ffe0ff */
[----:B------:R-:W-:-:S04]  /*0740*/  IMAD.WIDE.U32 R2, R16, c[0x0][0x190], R2 ;  /* 0x0000640010027a25 */ /* 0x000fc800078e0002 */
[C---:B------:R-:W-:Y:S01]  /*0750*/  IMAD R0, R24.reuse, c[0x0][0x184], R0 ;  /* 0x0000610018007a24 */ /* 0x040fe200078e0200 */
[----:B------:R-:W-:Y:S01]  /*0760*/  IADD3 R3, R3, R12, RZ ;  /* 0x0000000c03037210 */ /* 0x000fe20007ffe0ff */
[----:B------:R-:W-:Y:S01]  /*0770*/  IMAD.WIDE.U32 R8, R24, c[0x0][0x180], R4 ;  /* 0x0000600018087a25 */ /* 0x000fe200078e0004 */
[----:B------:R-:W-:Y:S02]  /*0780*/  LEA R4, P0, R2, c[0x0][0x160], 0x1 ;  /* 0x0000580002047a11 */ /* 0x000fe400078008ff */
[----:B------:R-:W-:Y:S01]  /*0790*/  LEA.HI.SX32 R12, R174, 0xffffffff, 0x1a ;  /* 0xffffffffae0c7811 */ /* 0x000fe200078fd2ff */
[----:B------:R-:W-:Y:S01]  /*07a0*/  IMAD R5, R25, c[0x0][0x188], RZ ;  /* 0x0000620019057a24 */ /* 0x000fe200078e02ff */
[----:B------:R-:W-:Y:S01]  /*07b0*/  @P3 IADD3 R11, R11, 0x1, RZ ;  /* 0x000000010b0b3810 */ /* 0x000fe20007ffe0ff */
[----:B------:R-:W-:Y:S01]  /*07c0*/  IMAD.IADD R9, R9, 0x1, R0 ;  /* 0x0000000109097824 */ /* 0x000fe200078e0200 */
[----:B------:R-:W-:Y:S01]  /*07d0*/  SHF.R.S32.HI R13, RZ, 0x1f, R12 ;  /* 0x0000001fff0d7819 */ /* 0x000fe2000001140c */
[----:B------:R-:W-:Y:S01]  /*07e0*/  IMAD R0, R24, c[0x0][0x18c], R5 ;  /* 0x0000630018007a24 */ /* 0x000fe200078e0205 */
[----:B------:R-:W-:Y:S01]  /*07f0*/  LEA.HI.X R5, R2, c[0x0][0x164], R3, 0x1, P0 ;  /* 0x0000590002057a11 */ /* 0x000fe200000f0c03 */
[----:B------:R-:W-:Y:S01]  /*0800*/  IMAD.WIDE.U32 R6, R24, c[0x0][0x188], R6 ;  /* 0x0000620018067a25 */ /* 0x000fe200078e0006 */
[----:B------:R-:W-:-:S02]  /*0810*/  ISETP.NE.AND P0, PT, RZ, c[0x0][0x1c8], PT ;  /* 0x00007200ff007a0c */ /* 0x000fc40003f05270 */
[----:B------:R-:W-:Y:S01]  /*0820*/  IADD3 R2, P2, R4, UR7, RZ ;  /* 0x0000000704027c10 */ /* 0x000fe2000ff5e0ff */
[----:B------:R-:W-:Y:S01]  /*0830*/  IMAD.IADD R7, R7, 0x1, R0 ;  /* 0x0000000107077824 */ /* 0x000fe200078e0200 */
[----:B------:R-:W-:Y:S01]  /*0840*/  MOV R0, R11 ;  /* 0x0000000b00007202 */ /* 0x000fe20000000f00 */
[----:B------:R1:W-:Y:S01]  /*0850*/  LDGSTS.E.BYPASS.LTC128B.128 [R251], [R4.64] ;  /* 0x0000000004fb7fae */ /* 0x0003e2000b901d48 */
[----:B------:R-:W-:Y:S02]  /*0860*/  IADD3.X R3, R5, UR12, RZ, P2, !PT ;  /* 0x0000000c05037c10 */ /* 0x000fe400097fe4ff */
[----:B------:R-:W-:Y:S01]  /*0870*/  @!P1 IADD3 R0, -R0, RZ, RZ ;  /* 0x000000ff00009210 */ /* 0x000fe20007ffe1ff */
[----:B------:R1:W-:Y:S04]  /*0880*/  LDGSTS.E.BYPASS.LTC128B.128 [R251+0x4000], [R4.64+0x80] ;  /* 0x0400008004fb7fae */ /* 0x0003e8000b901d48 */
[----:B------:R-:W-:Y:S01]  /*0890*/  @!P0 LOP3.LUT R0, RZ, c[0x0][0x1c8], RZ, 0x33, !PT ;  /* 0x00007200ff008a12 */ /* 0x000fe200078e33ff */
[----:B------:R2:W-:Y:S04]  /*08a0*/  LDGSTS.E.BYPASS.LTC128B.128 [R251+0x800], [R2.64] ;  /* 0x0080000002fb7fae */ /* 0x0005e8000b901d48 */
[----:B------:R2:W-:Y:S01]  /*08b0*/  LDGSTS.E.BYPASS.LTC128B.128 [R251+0x4800], [R2.64+0x80] ;  /* 0x0480008002fb7fae */ /* 0x0005e2000b901d48 */
[----:B------:R-:W-:-:S04]  /*08c0*/  IMAD.WIDE.U32 R30, R0, c[0x0][0x1b0], R8 ;  /* 0x00006c00001e7a25 */ /* 0x000fc800078e0008 */
[----:B------:R-:W-:Y:S01]  /*08d0*/  IMAD.WIDE.U32 R28, R0, c[0x0][0x1b8], R6 ;  /* 0x00006e00001c7a25 */ /* 0x000fe200078e0006 */
[----:B------:R-:W-:Y:S01]  /*08e0*/  MOV R172, R30 ;  /* 0x0000001e00ac7202 */ /* 0x000fe20000000f00 */
[----:B------:R-:W-:Y:S04]  /*08f0*/  STL.64 [R1+0x38], R30 ;  /* 0x0000381e01007387 */ /* 0x000fe80000100a00 */
        /* <DEDUP_REMOVED lines=55> */
[----:B--2---:R-:W-:-:S05]  /*0c70*/  IMAD.WIDE.U32 R6, R12, c[0x0][0x1a0], RZ ;  /* 0x000068000c067a25 */ /* 0x004fca00078e00ff */
[----:B------:R-:W-:Y:S02]  /*0c80*/  IADD3 R0, R7, R0, RZ ;  /* 0x0000000007007210 */ /* 0x000fe40007ffe0ff */
[----:B-1----:R-:W-:-:S04]  /*0c90*/  IADD3 R4, P0, R2, UR7, RZ ;  /* 0x0000000702047c10 */ /* 0x002fc8000ff1e0ff */
[----:B------:R-:W-:Y:S02]  /*0ca0*/  IADD3.X R5, R3, UR12, RZ, P0, !PT ;  /* 0x0000000c03057c10 */ /* 0x000fe400087fe4ff */
[----:B------:R-:W-:Y:S01]  /*0cb0*/  LEA R7, P0, R6, R28, 0x6 ;  /* 0x0000001c06077211 */ /* 0x000fe200078030ff */
[----:B----4-:R-:W-:Y:S02]  /*0cc0*/  IMAD.IADD R2, R29, 0x1, R14 ;  /* 0x000000011d027824 */ /* 0x010fe400078e020e */
[----:B------:R1:W-:Y:S01]  /*0cd0*/  LDGSTS.E.BYPASS.LTC128B.128 [R251+0x9800], [R4.64] ;  /* 0x0980000004fb7fae */ /* 0x0003e2000b901d48 */
[----:B------:R-:W-:-:S03]  /*0ce0*/  IMAD.SHL.U32 R3, R21, 0x8, RZ ;  /* 0x0000000815037824 */ /* 0x000fc600078e00ff */
[----:B------:R1:W-:Y:S01]  /*0cf0*/  LDGSTS.E.BYPASS.LTC128B.128 [R251+0xb800], [R4.64+0x80] ;  /* 0x0b80008004fb7fae */ /* 0x0003e2000b901d48 */
[----:B------:R-:W-:Y:S02]  /*0d00*/  LEA.HI.X R6, R6, R2, R0, 0x6, P0 ;  /* 0x0000000206067211 */ /* 0x000fe400000f3400 */
[----:B------:R-:W-:Y:S01]  /*0d10*/  LEA R0, R21, R15, 0x9 ;  /* 0x0000000f15007211 */ /* 0x000fe200078e48ff */
        /* <DEDUP_REMOVED lines=8> */
[----:B--2---:R-:W-:Y:S01]  /*0da0*/  SHF.L.U32 R2, R73, 0x6, RZ ;  /* 0x0000000649027819 */ /* 0x004fe200000006ff */
        /* <DEDUP_REMOVED lines=17> */
[----:B-1----:R-:W-:-:S02]  /*0ec0*/  LEA R5, R7, R149, 0xa ;  /* 0x0000009507057211 */ /* 0x002fc400078e50ff */
[----:B------:R-:W-:Y:S02]  /*0ed0*/  IADD3 R4, P0, R6, UR13, RZ ;  /* 0x0000000d06047c10 */ /* 0x000fe4000ff1e0ff */
[----:B------:R-:W-:Y:S02]  /*0ee0*/  IADD3.X R7, R3, UR5, RZ, P1, !PT ;  /* 0x0000000503077c10 */ /* 0x000fe40008ffe4ff */
[----:B------:R-:W-:Y:S01]  /*0ef0*/  LOP3.LUT P1, RZ, R73, 0x2, RZ, 0xc0, !PT ;  /* 0x0000000249ff7812 */ /* 0x000fe2000782c0ff */
[----:B--2---:R-:W-:Y:S01]  /*0f00*/  IMAD.IADD R2, R5, 0x1, R150 ;  /* 0x0000000105027824 */ /* 0x004fe200078e0296 */
[----:B------:R-:W-:Y:S01]  /*0f10*/  IADD3.X R5, R7, UR5, RZ, P0, !PT ;  /* 0x0000000507057c10 */ /* 0x000fe200087fe4ff */
[----:B------:R-:W-:Y:S01]  /*0f20*/  IMAD.SHL.U32 R3, R0, 0x2, RZ ;  /* 0x0000000200037824 */ /* 0x000fe200078e00ff */
[----:B------:R1:W-:Y:S01]  /*0f30*/  LDGSTS.E.BYPASS.LTC128B.128 [R251+0xd000], [R6.64] ;  /* 0x0d00000006fb7fae */ /* 0x0003e2000b901d48 */
[----:B------:R-:W-:Y:S02]  /*0f40*/  LOP3.LUT P0, RZ, R72, 0x2, RZ, 0xc0, !PT ;  /* 0x0000000248ff7812 */ /* 0x000fe4000780c0ff */
[----:B------:R-:W-:Y:S01]  /*0f50*/  SHF.L.U32 R239, R2, 0x1, RZ ;  /* 0x0000000102ef7819 */ /* 0x000fe200000006ff */
[----:B------:R1:W-:Y:S01]  /*0f60*/  LDGSTS.E.BYPASS.LTC128B.128 [R251+0xf000], [R6.64+0x80] ;  /* 0x0f00008006fb7fae */ /* 0x0003e2000b901d48 */
[----:B------:R-:W-:-:S03]  /*0f70*/  MOV R2, 0x40 ;  /* 0x0000004000027802 */ /* 0x000fc60000000f00 */
[----:B------:R2:W-:Y:S04]  /*0f80*/  LDGSTS.E.BYPASS.LTC128B.128 [R251+0xd800], [R4.64] ;  /* 0x0d80000004fb7fae */ /* 0x0005e8000b901d48 */
[----:B------:R2:W-:Y:S02]  /*0f90*/  LDGSTS.E.BYPASS.LTC128B.128 [R251+0xf800], [R4.64+0x80] ;  /* 0x0f80008004fb7fae */ /* 0x0005e4000b901d48 */
[----:B------:R-:W-:Y:S02]  /*0fa0*/  @P0 IADD3 R243, R238, -0x20, RZ ;  /* 0xffffffe0eef30810 */ /* 0x000fe40007ffe0ff */
[----:B------:R-:W-:Y:S01]  /*0fb0*/  LDSM.16.M88.4 R12, [R239] ;  /* 0x00000000ef0c783b */ /* 0x000fe20000000200 */
[----:B------:R-:W-:Y:S02]  /*0fc0*/  LOP3.LUT P0, RZ, R72, 0x4, RZ, 0xc0, !PT ;  /* 0x0000000448ff7812 */ /* 0x000fe4000780c0ff */
[C---:B------:R-:W-:Y:S01]  /*0fd0*/  IADD3 R250, R243.reuse, 0x800, RZ ;  /* 0x00000800f3fa7810 */ /* 0x040fe20007ffe0ff */
[----:B------:R-:W4:Y:S01]  /*0fe0*/  LDSM.16.M88.4 R32, [R3+0x8000] ;  /* 0x008000000320783b */ /* 0x000f220000000200 */
[----:B------:R-:W-:-:S02]  /*0ff0*/  IADD3 R249, R243, 0x1000, RZ ;  /* 0x00001000f3f97810 */ /* 0x000fc40007ffe0ff */
[C---:B------:R-:W-:Y:S01]  /*1000*/  IADD3 R248, R243.reuse, 0x1800, RZ ;  /* 0x00001800f3f87810 */ /* 0x040fe20007ffe0ff */
[----:B---3--:R-:W3:Y:S01]  /*1010*/  LDSM.16.M88.4 R8, [R239+0x2000] ;  /* 0x00200000ef08783b */ /* 0x008ee20000000200 */
[C---:B------:R-:W-:Y:S02]  /*1020*/  IADD3 R247, R243.reuse, 0x2000, RZ ;  /* 0x00002000f3f77810 */ /* 0x040fe40007ffe0ff */
[C---:B------:R-:W-:Y:S01]  /*1030*/  IADD3 R246, R243.reuse, 0x2800, RZ ;  /* 0x00002800f3f67810 */ /* 0x040fe20007ffe0ff */
[----:B------:R-:W5:Y:S01]  /*1040*/  LDSM.16.M88.4 R28, [R3+0x8800] ;  /* 0x00880000031c783b */ /* 0x000f620000000200 */
[C---:B------:R-:W-:Y:S02]  /*1050*/  IADD3 R245, R243.reuse, 0x3000, RZ ;  /* 0x00003000f3f57810 */ /* 0x040fe40007ffe0ff */
[----:B------:R-:W-:Y:S01]  /*1060*/  IADD3 R244, R243, 0x3800, RZ ;  /* 0x00003800f3f47810 */ /* 0x000fe20007ffe0ff */
[----:B------:R-:W1:Y:S04]  /*1070*/  LDSM.16.M88.4 R24, [R3+0x9000] ;  /* 0x009000000318783b */ /* 0x000e680000000200 */
[----:B------:R-:W1:Y:S01]  /*1080*/  LDSM.16.M88.4 R16, [R3+0x9800] ;  /* 0x009800000310783b */ /* 0x000e620000000200 */
[----:B--2---:R-:W-:-:S03]  /*1090*/  MOV R4, 0x20 ;  /* 0x0000002000047802 */ /* 0x004fc60000000f00 */
[----:B------:R-:W-:Y:S01]  /*10a0*/  LDSM.16.M88.4 R60, [R243+0x800] ;  /* 0x00080000f33c783b */ /* 0x000fe20000000200 */
[----:B------:R-:W-:-:S03]  /*10b0*/  SEL R4, R4, 0xffffffe0, !P1 ;  /* 0xffffffe004047807 */ /* 0x000fc60004800000 */
[----:B------:R-:W-:Y:S01]  /*10c0*/  LDSM.16.M88.4 R64, [R243] ;  /* 0x00000000f340783b */ /* 0x000fe20000000200 */
[----:B------:R-:W-:Y:S01]  /*10d0*/  LOP3.LUT P1, RZ, R73, 0x4, RZ, 0xc0, !PT ;  /* 0x0000000449ff7812 */ /* 0x000fe2000782c0ff */
[C---:B------:R-:W-:Y:S02]  /*10e0*/  IMAD.IADD R240, R239.reuse, 0x1, R4 ;  /* 0x00000001eff07824 */ /* 0x040fe400078e0204 */
[----:B------:R-:W-:Y:S01]  /*10f0*/  LDSM.16.M88.4 R56, [R243+0x1000] ;  /* 0x00100000f338783b */ /* 0x000fe20000000200 */
[C---:B------:R-:W-:Y:S02]  /*1100*/  SEL R0, R2.reuse, 0xffffffc0, !P1 ;  /* 0xffffffc002007807 */ /* 0x040fe40004800000 */
[----:B------:R-:W-:Y:S01]  /*1110*/  SEL R2, R2, 0xffffffc0, !P0 ;  /* 0xffffffc002027807 */ /* 0x000fe20004000000 */
[----:B------:R-:W2:Y:S01]  /*1120*/  LDSM.16.M88.4 R20, [R240+0x2000] ;  /* 0x00200000f014783b */ /* 0x000ea20000000200 */
[----:B------:R-:W-:Y:S01]  /*1130*/  IADD3 R241, R240, R0, RZ ;  /* 0x00000000f0f17210 */ /* 0x000fe20007ffe0ff */
[----:B------:R-:W-:Y:S01]  /*1140*/  IMAD.IADD R242, R239, 0x1, R0 ;  /* 0x00000001eff27824 */ /* 0x000fe200078e0200 */
[----:B------:R-:W-:Y:S01]  /*1150*/  IADD3 R237, R238, R2, RZ ;  /* 0x00000002eeed7210 */ /* 0x000fe20007ffe0ff */
[----:B------:R-:W1:Y:S01]  /*1160*/  LDSM.16.M88.4 R52, [R243+0x1800] ;  /* 0x00180000f334783b */ /* 0x000e620000000200 */
[----:B------:R-:W-:Y:S01]  /*1170*/  IMAD.IADD R236, R2, 0x1, R243 ;  /* 0x0000000102ec7824 */ /* 0x000fe200078e02f3 */
[----:B------:R-:W-:Y:S01]  /*1180*/  ISETP.GE.AND P0, PT, R148, 0x41, PT ;  /* 0x000000419400780c */ /* 0x000fe20003f06270 */
[-C--:B----4-:R-:W-:Y:S01]  /*1190*/  HMMA.16816.F32 R116, R12, R32.reuse, RZ ;  /* 0x000000200c74723c */ /* 0x090fe200000018ff */
[----:B------:R-:W0:Y:S07]  /*11a0*/  LDGDEPBAR ;  /* 0x00000000000079af */ /* 0x000e2e0000000000 */
[C---:B---3--:R-:W-:Y:S08]  /*11b0*/  HMMA.16816.F32 R48, R8.reuse, R32, RZ ;  /* 0x000000200830723c */ /* 0x048ff000000018ff */
[-C--:B------:R-:W-:Y:S08]  /*11c0*/  HMMA.16816.F32 R68, R8, R34.reuse, RZ ;  /* 0x000000220844723c */ /* 0x080ff000000018ff */
[----:B------:R-:W-:Y:S08]  /*11d0*/  HMMA.16816.F32 R112, R12, R34, RZ ;  /* 0x000000220c70723c */ /* 0x000ff000000018ff */
[C---:B-----5:R-:W-:Y:S08]  /*11e0*/  HMMA.16816.F32 R44, R8.reuse, R28, RZ ;  /* 0x0000001c082c723c */ /* 0x060ff000000018ff */
[C---:B-1----:R-:W-:Y:S08]  /*11f0*/  HMMA.16816.F32 R40, R8.reuse, R24, RZ ;  /* 0x000000180828723c */ /* 0x042ff000000018ff */
[C---:B------:R-:W-:Y:S08]  /*1200*/  HMMA.16816.F32 R36, R8.reuse, R16, RZ ;  /* 0x000000100824723c */ /* 0x040ff000000018ff */
[C---:B------:R-:W-:Y:S08]  /*1210*/  HMMA.16816.F32 R32, R8.reuse, R30, RZ ;  /* 0x0000001e0820723c */ /* 0x040ff000000018ff */
[C---:B------:R-:W-:Y:S08]  /*1220*/  HMMA.16816.F32 R84, R8.reuse, R26, RZ ;  /* 0x0000001a0854723c */ /* 0x040ff000000018ff */
[----:B------:R-:W-:Y:S01]  /*1230*/  HMMA.16816.F32 R80, R8, R18, RZ ;  /* 0x000000120850723c */ /* 0x000fe200000018ff */
[----:B------:R-:W1:Y:S07]  /*1240*/  LDSM.16.M88.4 R8, [R240] ;  /* 0x00000000f008783b */ /* 0x000e6e0000000200 */
[C---:B------:R-:W-:Y:S08]  /*1250*/  HMMA.16816.F32 R92, R12.reuse, R16, RZ ;  /* 0x000000100c5c723c */ /* 0x040ff000000018ff */
[----:B------:R-:W-:Y:S01]  /*1260*/  HMMA.16816.F32 R76, R12, R18, RZ ;  /* 0x000000120c4c723c */ /* 0x000fe200000018ff */
[----:B------:R-:W-:Y:S07]  /*1270*/  LDSM.16.M88.4 R16, [R242] ;  /* 0x00000000f210783b */ /* 0x000fee0000000200 */
[----:B--2---:R-:W-:Y:S01]  /*1280*/  HMMA.16816.F32 R140, R20, R62, R32 ;  /* 0x0000003e148c723c */ /* 0x004fe20000001820 */
[----:B------:R-:W2:Y:S07]  /*1290*/  LDSM.16.M88.4 R32, [R237] ;  /* 0x00000000ed20783b */ /* 0x000eae0000000200 */
[C---:B------:R-:W-:Y:S08]  /*12a0*/  HMMA.16816.F32 R108, R12.reuse, R28, RZ ;  /* 0x0000001c0c6c723c */ /* 0x040ff000000018ff */
[C---:B------:R-:W-:Y:S01]  /*12b0*/  HMMA.16816.F32 R104, R12.reuse, R30, RZ ;  /* 0x0000001e0c68723c */ /* 0x040fe200000018ff */
[----:B------:R-:W-:Y:S07]  /*12c0*/  LDSM.16.M88.4 R28, [R237+0x800] ;  /* 0x00080000ed1c783b */ /* 0x000fee0000000200 */
[C---:B------:R-:W-:Y:S08]  /*12d0*/  HMMA.16816.F32 R100, R12.reuse, R24, RZ ;  /* 0x000000180c64723c */ /* 0x040ff000000018ff */
[----:B------:R-:W-:Y:S01]  /*12e0*/  HMMA.16816.F32 R96, R12, R26, RZ ;  /* 0x0000001a0c60723c */ /* 0x000fe200000018ff */
[----:B------:R-:W-:Y:S04]  /*12f0*/  LDSM.16.M88.4 R12, [R242+0x2000] ;  /* 0x00200000f20c783b */ /* 0x000fe80000000200 */
[----:B------:R-:W-:Y:S03]  /*1300*/  LDSM.16.M88.4 R24, [R237+0x1000] ;  /* 0x00100000ed18783b */ /* 0x000fe60000000200 */
[C---:B------:R-:W-:Y:S08]  /*1310*/  HMMA.16816.F32 R88, R20.reuse, R64, R48 ;  /* 0x000000401458723c */ /* 0x040ff00000001830 */
[C---:B------:R-:W-:Y:S01]  /*1320*/  HMMA.16816.F32 R124, R20.reuse, R60, R44 ;  /* 0x0000003c147c723c */ /* 0x040fe2000000182c */
[----:B------:R-:W-:Y:S07]  /*1330*/  LDSM.16.M88.4 R44, [R236] ;  /* 0x00000000ec2c783b */ /* 0x000fee0000000200 */
[C---:B------:R-:W-:Y:S01]  /*1340*/  HMMA.16816.F32 R120, R20.reuse, R56, R40 ;  /* 0x000000381478723c */ /* 0x040fe20000001828 */
[----:B------:R-:W-:Y:S07]  /*1350*/  LDSM.16.M88.4 R40, [R241] ;  /* 0x00000000f128783b */ /* 0x000fee0000000200 */
[C---:B------:R-:W-:Y:S08]  /*1360*/  HMMA.16816.F32 R36, R20.reuse, R52, R36 ;  /* 0x000000341424723c */ /* 0x040ff00000001824 */
[C---:B------:R-:W-:Y:S08]  /*1370*/  HMMA.16816.F32 R68, R20.reuse, R66, R68 ;  /* 0x000000421444723c */ /* 0x040ff00000001844 */
[C---:B------:R-:W-:Y:S08]  /*1380*/  HMMA.16816.F32 R144, R20.reuse, R58, R84 ;  /* 0x0000003a1490723c */ /* 0x040ff00000001854 */
[----:B------:R-:W-:Y:S01]  /*1390*/  HMMA.16816.F32 R72, R20, R54, R80 ;  /* 0x000000361448723c */ /* 0x000fe20000001850 */
[----:B------:R-:W3:Y:S07]  /*13a0*/  LDSM.16.M88.4 R20, [R237+0x1800] ;  /* 0x00180000ed14783b */ /* 0x000eee0000000200 */
[C---:B-1----:R-:W-:Y:S01]  /*13b0*/  HMMA.16816.F32 R48, R8.reuse, R64, R116 ;  /* 0x000000400830723c */ /* 0x042fe20000001874 */
[----:B------:R-:W-:Y:S07]  /*13c0*/  LDSM.16.M88.4 R116, [R236+0x1800] ;  /* 0x00180000ec74783b */ /* 0x000fee0000000200 */
[C---:B------:R-:W-:Y:S08]  /*13d0*/  HMMA.16816.F32 R132, R8.reuse, R60, R108 ;  /* 0x0000003c0884723c */ /* 0x040ff0000000186c */
[----:B------:R-:W-:Y:S08]  /*13e0*/  HMMA.16816.F32 R108, R8, R66, R112 ;  /* 0x00000042086c723c */ /* 0x000ff00000001870 */
[----:B--2---:R-:W-:Y:S08]  /*13f0*/  HMMA.16816.F32 R48, R16, R32, R48 ;  /* 0x000000201030723c */ /* 0x004ff00000001830 */
[C---:B------:R-:W-:Y:S08]  /*1400*/  HMMA.16816.F32 R112, R8.reuse, R62, R104 ;  /* 0x0000003e0870723c */ /* 0x040ff00000001868 */
[C---:B------:R-:W-:Y:S08]  /*1410*/  HMMA.16816.F32 R136, R8.reuse, R56, R100 ;  /* 0x000000380888723c */ /* 0x040ff00000001864 */
[C---:B------:R-:W-:Y:S08]  /*1420*/  HMMA.16816.F32 R104, R8.reuse, R58, R96 ;  /* 0x0000003a0868723c */ /* 0x040ff00000001860 */
[C---:B------:R-:W-:Y:S08]  /*1430*/  HMMA.16816.F32 R56, R8.reuse, R54, R76 ;  /* 0x000000360838723c */ /* 0x040ff0000000184c */
[----:B------:R-:W-:Y:S01]  /*1440*/  HMMA.16816.F32 R128, R8, R52, R92 ;  /* 0x000000340880723c */ /* 0x000fe2000000185c */
[----:B------:R-:W1:Y:S04]  /*1450*/  LDSM.16.M88.4 R8, [R241+0x2000] ;  /* 0x00200000f108783b */ /* 0x000e680000000200 */
[----:B------:R-:W-:Y:S03]  /*1460*/  LDSM.16.M88.4 R52, [R236+0x800] ;  /* 0x00080000ec34783b */ /* 0x000fe60000000200 */
[C---:B---3--:R-:W-:Y:S01]  /*1470*/  HMMA.16816.F32 R76, R12.reuse, R20, R36 ;  /* 0x000000140c4c723c */ /* 0x048fe20000001824 */
[----:B------:R-:W-:Y:S04]  /*1480*/  LDSM.16.M88.4 R36, [R239+0x4000] ;  /* 0x00400000ef24783b */ /* 0x000fe80000000200 */
[----:B------:R-:W-:Y:S03]  /*1490*/  LDSM.16.M88.4 R92, [R236+0x1000] ;  /* 0x00100000ec5c783b */ /* 0x000fe60000000200 */
[C---:B------:R-:W-:Y:S01]  /*14a0*/  HMMA.16816.F32 R100, R12.reuse, R34, R68 ;  /* 0x000000220c64723c */ /* 0x040fe20000001844 */
[----:B------:R-:W2:Y:S07]  /*14b0*/  LDSM.16.M88.4 R68, [R3+0xa000] ;  /* 0x00a000000344783b */ /* 0x000eae0000000200 */
[C---:B------:R-:W-:Y:S08]  /*14c0*/  HMMA.16816.F32 R64, R12.reuse, R32, R88 ;  /* 0x000000200c40723c */ /* 0x040ff00000001858 */
[C---:B------:R-:W-:Y:S08]  /*14d0*/  HMMA.16816.F32 R96, R12.reuse, R28, R124 ;  /* 0x0000001c0c60723c */ /* 0x040ff0000000187c */
[C---:B------:R-:W-:Y:S08]  /*14e0*/  HMMA.16816.F32 R84, R12.reuse, R24, R120 ;  /* 0x000000180c54723c */ /* 0x040ff00000001878 */
[C---:B------:R-:W-:Y:S08]  /*14f0*/  HMMA.16816.F32 R88, R12.reuse, R30, R140 ;  /* 0x0000001e0c58723c */ /* 0x040ff0000000188c */
[C---:B------:R-:W-:Y:S08]  /*1500*/  HMMA.16816.F32 R80, R12.reuse, R26, R144 ;  /* 0x0000001a0c50723c */ /* 0x040ff00000001890 */
[----:B------:R-:W-:Y:S08]  /*1510*/  HMMA.16816.F32 R72, R12, R22, R72 ;  /* 0x000000160c48723c */ /* 0x000ff00000001848 */
[----:B------:R-:W-:Y:S01]  /*1520*/  HMMA.16816.F32 R12, R40, R44, R48 ;  /* 0x0000002c280c723c */ /* 0x000fe20000001830 */
[----:B------:R-:W-:Y:S07]  /*1530*/  LDSM.16.M88.4 R48, [R237+0x2000] ;  /* 0x00200000ed30783b */ /* 0x000fee0000000200 */
[C---:B------:R-:W-:Y:S01]  /*1540*/  HMMA.16816.F32 R60, R16.reuse, R34, R108 ;  /* 0x00000022103c723c */ /* 0x040fe2000000186c */
[----:B------:R-:W3:Y:S07]  /*1550*/  LDSM.16.M88.4 R32, [R239+0x6000] ;  /* 0x00600000ef20783b */ /* 0x000eee0000000200 */
[C---:B------:R-:W-:Y:S08]  /*1560*/  HMMA.16816.F32 R108, R16.reuse, R28, R132 ;  /* 0x0000001c106c723c */ /* 0x040ff00000001884 */
[C---:B------:R-:W-:Y:S01]  /*1570*/  HMMA.16816.F32 R112, R16.reuse, R30, R112 ;  /* 0x0000001e1070723c */ /* 0x040fe20000001870 */
[----:B------:R-:W-:Y:S07]  /*1580*/  LDSM.16.M88.4 R28, [R240+0x4000] ;  /* 0x00400000f01c783b */ /* 0x000fee0000000200 */
[C---:B------:R-:W-:Y:S01]  /*1590*/  HMMA.16816.F32 R120, R16.reuse, R22, R56 ;  /* 0x000000161078723c */ /* 0x040fe20000001838 */
[----:B------:R-:W4:Y:S07]  /*15a0*/  LDSM.16.M88.4 R56, [R243+0x2000] ;  /* 0x00200000f338783b */ /* 0x000f2e0000000200 */
[C---:B------:R-:W-:Y:S08]  /*15b0*/  HMMA.16816.F32 R136, R16.reuse, R24, R136 ;  /* 0x000000181088723c */ /* 0x040ff00000001888 */
[C---:B------:R-:W-:Y:S01]  /*15c0*/  HMMA.16816.F32 R104, R16.reuse, R26, R104 ;  /* 0x0000001a1068723c */ /* 0x040fe20000001868 */
[----:B------:R-:W5:Y:S07]  /*15d0*/  LDSM.16.M88.4 R24, [R240+0x6000] ;  /* 0x00600000f018783b */ /* 0x000f6e0000000200 */
[----:B------:R-:W-:Y:S01]  /*15e0*/  HMMA.16816.F32 R128, R16, R20, R128 ;  /* 0x000000141080723c */ /* 0x000fe20000001880 */
[----:B------:R-:W3:Y:S07]  /*15f0*/  LDSM.16.M88.4 R20, [R242+0x4000] ;  /* 0x00400000f214783b */ /* 0x000eee0000000200 */
[----:B-1----:R-:W-:Y:S08]  /*1600*/  HMMA.16816.F32 R16, R8, R44, R64 ;  /* 0x0000002c0810723c */ /* 0x002ff00000001840 */
[----:B--2---:R-:W-:Y:S08]  /*1610*/  HMMA.16816.F32 R12, R36, R68, R12 ;  /* 0x00000044240c723c */ /* 0x004ff0000000180c */
[C---:B------:R-:W-:Y:S08]  /*1620*/  HMMA.16816.F32 R152, R8.reuse, R118, R72 ;  /* 0x000000760898723c */ /* 0x040ff00000001848 */
[-C--:B------:R-:W-:Y:S08]  /*1630*/  HMMA.16816.F32 R100, R8, R46.reuse, R100 ;  /* 0x0000002e0864723c */ /* 0x080ff00000001864 */
[----:B------:R-:W-:Y:S08]  /*1640*/  HMMA.16816.F32 R72, R40, R46, R60 ;  /* 0x0000002e2848723c */ /* 0x000ff0000000183c */
[----:B---3--:R-:W-:Y:S01]  /*1650*/  HMMA.16816.F32 R44, R32, R68, R16 ;  /* 0x00000044202c723c */ /* 0x008fe20000001810 */
[----:B------:R-:W1:Y:S07]  /*1660*/  LDSM.16.M88.4 R16, [R242+0x6000] ;  /* 0x00600000f210783b */ /* 0x000e6e0000000200 */
[----:B----4-:R-:W-:Y:S01]  /*1670*/  HMMA.16816.F32 R60, R28, R56, R12 ;  /* 0x000000381c3c723c */ /* 0x010fe2000000180c */
[----:B------:R-:W-:Y:S07]  /*1680*/  LDSM.16.M88.4 R12, [R241+0x4000] ;  /* 0x00400000f10c783b */ /* 0x000fee0000000200 */
[C---:B------:R-:W-:Y:S08]  /*1690*/  HMMA.16816.F32 R124, R8.reuse, R54, R88 ;  /* 0x00000036087c723c */ /* 0x040ff00000001858 */
[-C--:B------:R-:W-:Y:S08]  /*16a0*/  HMMA.16816.F32 R96, R8, R52.reuse, R96 ;  /* 0x000000340860723c */ /* 0x080ff00000001860 */
[C---:B------:R-:W-:Y:S08]  /*16b0*/  HMMA.16816.F32 R88, R40.reuse, R52, R108 ;  /* 0x000000342858723c */ /* 0x040ff0000000186c */
[----:B------:R-:W-:Y:S01]  /*16c0*/  HMMA.16816.F32 R112, R40, R54, R112 ;  /* 0x000000362870723c */ /* 0x000fe20000001870 */
[----:B------:R-:W2:Y:S07]  /*16d0*/  LDSM.16.M88.4 R52, [R236+0x2000] ;  /* 0x00200000ec34783b */ /* 0x000eae0000000200 */
[----:B-----5:R-:W-:Y:S08]  /*16e0*/  HMMA.16816.F32 R44, R24, R56, R44 ;  /* 0x00000038182c723c */ /* 0x020ff0000000182c */
[----:B------:R-:W-:Y:S01]  /*16f0*/  HMMA.16816.F32 R64, R20, R48, R60 ;  /* 0x000000301440723c */ /* 0x000fe2000000183c */
[----:B------:R-:W3:Y:S07]  /*1700*/  LDSM.16.M88.4 R60, [R3+0xa800] ;  /* 0x00a80000033c783b */ /* 0x000eee0000000200 */
[----:B------:R-:W-:Y:S08]  /*1710*/  HMMA.16816.F32 R72, R36, R70, R72 ;  /* 0x000000462448723c */ /* 0x000ff00000001848 */
[C---:B------:R-:W-:Y:S08]  /*1720*/  HMMA.16816.F32 R144, R8.reuse, R116, R76 ;  /* 0x000000740890723c */ /* 0x040ff0000000184c */
[C---:B------:R-:W-:Y:S08]  /*1730*/  HMMA.16816.F32 R132, R8.reuse, R92, R84 ;  /* 0x0000005c0884723c */ /* 0x040ff00000001854 */
[----:B------:R-:W-:Y:S01]  /*1740*/  HMMA.16816.F32 R140, R8, R94, R80 ;  /* 0x0000005e088c723c */ /* 0x000fe20000001850 */
[----:B------:R-:W4:Y:S07]  /*1750*/  LDSM.16.M88.4 R8, [R241+0x6000] ;  /* 0x00600000f108783b */ /* 0x000f2e0000000200 */
[----:B------:R-:W-:Y:S08]  /*1760*/  HMMA.16816.F32 R76, R32, R70, R100 ;  /* 0x00000046204c723c */ /* 0x000ff00000001864 */
[----:B-1----:R-:W-:Y:S08]  /*1770*/  HMMA.16816.F32 R44, R16, R48, R44 ;  /* 0x00000030102c723c */ /* 0x002ff0000000182c */
[----:B--2---:R-:W-:Y:S01]  /*1780*/  HMMA.16816.F32 R80, R12, R52, R64 ;  /* 0x000000340c50723c */ /* 0x004fe20000001840 */
[----:B------:R-:W1:Y:S07]  /*1790*/  LDSM.16.M88.4 R64, [R243+0x2800] ;  /* 0x00280000f340783b */ /* 0x000e6e0000000200 */
[-C--:B------:R-:W-:Y:S08]  /*17a0*/  HMMA.16816.F32 R68, R28, R58.reuse, R72 ;  /* 0x0000003a1c44723c */ /* 0x080ff00000001848 */
[----:B------:R-:W-:Y:S08]  /*17b0*/  HMMA.16816.F32 R76, R24, R58, R76 ;  /* 0x0000003a184c723c */ /* 0x000ff0000000184c */
[----:B---3--:R-:W-:Y:S01]  /*17c0*/  HMMA.16816.F32 R72, R36, R60, R88 ;  /* 0x0000003c2448723c */ /* 0x008fe20000001858 */
[----:B------:R-:W-:-:S04]  /*17d0*/  FMUL.FTZ R2, R80, c[0x0][0x2ec] ;  /* 0x0000bb0050027a20 */ /* 0x000fc80000410000 */
[----:B------:R2:W3:Y:S03]  /*17e0*/  MUFU.TANH R171, R2 ;  /* 0x0000000200ab7308 */ /* 0x0004e60000002400 */
[C---:B------:R-:W-:Y:S08]  /*17f0*/  HMMA.16816.F32 R136, R40.reuse, R92, R136 ;  /* 0x0000005c2888723c */ /* 0x040ff00000001888 */
[----:B------:R-:W-:Y:S01]  /*1800*/  HMMA.16816.F32 R108, R40, R94, R104 ;  /* 0x0000005e286c723c */ /* 0x000fe20000001868 */
[----:B--2---:R-:W-:-:S07]  /*1810*/  FMUL.FTZ R2, R81, c[0x0][0x2ec] ;  /* 0x0000bb0051027a20 */ /* 0x004fce0000410000 */
[C---:B------:R-:W-:Y:S01]  /*1820*/  HMMA.16816.F32 R128, R40.reuse, R116, R128 ;  /* 0x000000742880723c */ /* 0x040fe20000001880 */
[----:B------:R2:W1:Y:S07]  /*1830*/  MUFU.TANH R170, R2 ;  /* 0x0000000200aa7308 */ /* 0x00046e0000002400 */
[----:B------:R-:W-:Y:S08]  /*1840*/  HMMA.16816.F32 R120, R40, R118, R120 ;  /* 0x000000762878723c */ /* 0x000ff00000001878 */
[----:B----4-:R-:W-:Y:S01]  /*1850*/  HMMA.16816.F32 R84, R8, R52, R44 ;  /* 0x000000340854723c */ /* 0x010fe2000000182c */
[----:B------:R-:W4:Y:S01]  /*1860*/  LDSM.16.M88.4 R44, [R237+0x2800] ;  /* 0x00280000ed2c783b */ /* 0x000f220000000200 */
[----:B--2---:R-:W-:-:S04]  /*1870*/  FMUL.FTZ R2, R82, c[0x0][0x2ec] ;  /* 0x0000bb0052027a20 */ /* 0x004fc80000410000 */
[----:B------:R2:W1:Y:S02]  /*1880*/  MUFU.TANH R179, R2 ;  /* 0x0000000200b37308 */ /* 0x0004640000002400 */
[----:B------:R-:W-:Y:S08]  /*1890*/  HMMA.16816.F32 R40, R32, R60, R96 ;  /* 0x0000003c2028723c */ /* 0x000ff00000001860 */
[----:B------:R-:W-:Y:S01]  /*18a0*/  HMMA.16816.F32 R56, R20, R50, R68 ;  /* 0x000000321438723c */ /* 0x000fe20000001844 */
[----:B--2---:R-:W-:-:S07]  /*18b0*/  FMUL.FTZ R2, R83, c[0x0][0x2ec] ;  /* 0x0000bb0053027a20 */ /* 0x004fce0000410000 */
[----:B------:R-:W-:Y:S01]  /*18c0*/  HMMA.16816.F32 R68, R16, R50, R76 ;  /* 0x000000321044723c */ /* 0x000fe2000000184c */
[----:B------:R2:W2:Y:S07]  /*18d0*/  MUFU.TANH R178, R2 ;  /* 0x0000000200b27308 */ /* 0x0004ae0000002400 */
[-C--:B-1----:R-:W-:Y:S08]  /*18e0*/  HMMA.16816.F32 R72, R28, R64.reuse, R72 ;  /* 0x000000401c48723c */ /* 0x082ff00000001848 */
[----:B------:R-:W-:Y:S01]  /*18f0*/  HMMA.16816.F32 R48, R24, R64, R40 ;  /* 0x000000401830723c */ /* 0x000fe20000001828 */
[----:B------:R-:W-:Y:S01]  /*1900*/  LDSM.16.M88.4 R40, [R236+0x2800] ;  /* 0x00280000ec28783b */ /* 0x000fe20000000200 */
[----:B--2---:R-:W-:-:S04]  /*1910*/  FMUL.FTZ R2, R84, c[0x0][0x2ec] ;  /* 0x0000bb0054027a20 */ /* 0x004fc80000410000 */
[----:B------:R1:W2:Y:S02]  /*1920*/  MUFU.TANH R99, R2 ;  /* 0x0000000200637308 */ /* 0x0002a40000002400 */
[-C--:B------:R-:W-:Y:S01]  /*1930*/  HMMA.16816.F32 R80, R12, R54.reuse, R56 ;  /* 0x000000360c50723c */ /* 0x080fe20000001838 */
[----:B------:R-:W5:Y:S07]  /*1940*/  LDSM.16.M88.4 R56, [R3+0xb000] ;  /* 0x00b000000338783b */ /* 0x000f6e0000000200 */
[----:B------:R-:W-:Y:S01]  /*1950*/  HMMA.16816.F32 R88, R8, R54, R68 ;  /* 0x000000360858723c */ /* 0x000fe20000001844 */
[----:B-1----:R-:W-:-:S07]  /*1960*/  FMUL.FTZ R2, R85, c[0x0][0x2ec] ;  /* 0x0000bb0055027a20 */ /* 0x002fce0000410000 */
[----:B------:R-:W-:Y:S01]  /*1970*/  HMMA.16816.F32 R68, R36, R62, R112 ;  /* 0x0000003e2444723c */ /* 0x000fe20000001870 */
[----:B------:R1:W1:Y:S07]  /*1980*/  MUFU.TANH R98, R2 ;  /* 0x0000000200627308 */ /* 0x00026e0000002400 */
[----:B----4-:R-:W-:Y:S08]  /*1990*/  HMMA.16816.F32 R72, R20, R44, R72 ;  /* 0x0000002c1448723c */ /* 0x010ff00000001848 */
[----:B------:R-:W-:Y:S01]  /*19a0*/  HMMA.16816.F32 R76, R32, R62, R124 ;  /* 0x0000003e204c723c */ /* 0x000fe2000000187c */
[----:B-1----:R-:W-:-:S04]  /*19b0*/  FMUL.FTZ R2, R86, c[0x0][0x2ec] ;  /* 0x0000bb0056027a20 */ /* 0x002fc80000410000 */
[----:B------:R1:W4:Y:S03]  /*19c0*/  MUFU.TANH R97, R2 ;  /* 0x0000000200617308 */ /* 0x0003260000002400 */
[----:B------:R-:W-:Y:S01]  /*19d0*/  HMMA.16816.F32 R52, R16, R44, R48 ;  /* 0x0000002c1034723c */ /* 0x000fe20000001830 */
[----:B------:R-:W2:Y:S07]  /*19e0*/  LDSM.16.M88.4 R48, [R243+0x3000] ;  /* 0x00300000f330783b */ /* 0x000eae0000000200 */
[----:B------:R-:W-:Y:S01]  /*19f0*/  HMMA.16816.F32 R60, R28, R66, R68 ;  /* 0x000000421c3c723c */ /* 0x000fe20000001844 */
[----:B-1----:R-:W-:-:S07]  /*1a00*/  FMUL.FTZ R2, R87, c[0x0][0x2ec] ;  /* 0x0000bb0057027a20 */ /* 0x002fce0000410000 */
[----:B-----5:R-:W-:Y:S01]  /*1a10*/  HMMA.16816.F32 R68, R36, R56, R136 ;  /* 0x000000382444723c */ /* 0x020fe20000001888 */
[----:B------:R1:W1:Y:S07]  /*1a20*/  MUFU.TANH R96, R2 ;  /* 0x0000000200607308 */ /* 0x00026e0000002400 */
[----:B------:R-:W-:Y:S08]  /*1a30*/  HMMA.16816.F32 R84, R8, R40, R52 ;  /* 0x000000280854723c */ /* 0x000ff00000001834 */
[----:B------:R-:W-:Y:S01]  /*1a40*/  HMMA.16816.F32 R52, R32, R56, R132 ;  /* 0x000000382034723c */ /* 0x000fe20000001884 */
[----:B-1----:R-:W-:-:S04]  /*1a50*/  FMUL.FTZ R2, R80, c[0x0][0x2ec] ;  /* 0x0000bb0050027a20 */ /* 0x002fc80000410000 */
[----:B------:R1:W1:Y:S03]  /*1a60*/  MUFU.TANH R169, R2 ;  /* 0x0000000200a97308 */ /* 0x0002660000002400 */
[----:B--2---:R-:W-:Y:S01]  /*1a70*/  HMMA.16816.F32 R68, R28, R48, R68 ;  /* 0x000000301c44723c */ /* 0x004fe20000001844 */
[----:B-1----:R-:W-:-:S04]  /*1a80*/  FMUL.FTZ R2, R81, c[0x0][0x2ec] ;  /* 0x0000bb0051027a20 */ /* 0x002fc80000410000 */
[----:B------:R1:W2:Y:S02]  /*1a90*/  MUFU.TANH R168, R2 ;  /* 0x0000000200a87308 */ /* 0x0002a40000002400 */
[----:B-1----:R-:W-:-:S06]  /*1aa0*/  FMUL.FTZ R2, R82, c[0x0][0x2ec] ;  /* 0x0000bb0052027a20 */ /* 0x002fcc0000410000 */
[----:B------:R1:W1:Y:S02]  /*1ab0*/  MUFU.TANH R177, R2 ;  /* 0x0000000200b17308 */ /* 0x0002640000002400 */
[----:B-1----:R-:W-:Y:S02]  /*1ac0*/  FMUL.FTZ R2, R83, c[0x0][0x2ec] ;  /* 0x0000bb0053027a20 */ /* 0x002fe40000410000 */
[----:B------:R-:W-:Y:S04]  /*1ad0*/  HMMA.16816.F32 R80, R12, R40, R72 ;  /* 0x000000280c50723c */ /* 0x000fe80000001848 */
[----:B------:R1:W1:Y:S04]  /*1ae0*/  MUFU.TANH R176, R2 ;  /* 0x0000000200b07308 */ /* 0x0002680000002400 */
[----:B------:R-:W-:Y:S08]  /*1af0*/  HMMA.16816.F32 R72, R24, R66, R76 ;  /* 0x000000421848723c */ /* 0x000ff0000000184c */
[----:B------:R-:W-:Y:S01]  /*1b00*/  HMMA.16816.F32 R64, R20, R46, R60 ;  /* 0x0000002e1440723c */ /* 0x000fe2000000183c */
[----:B------:R-:W5:Y:S01]  /*1b10*/  LDSM.16.M88.4 R60, [R237+0x3000] ;  /* 0x00300000ed3c783b */ /* 0x000f620000000200 */
[----:B-1----:R-:W-:-:S04]  /*1b20*/  FMUL.FTZ R2, R88, c[0x0][0x2ec] ;  /* 0x0000bb0058027a20 */ /* 0x002fc80000410000 */
[----:B------:R1:W1:Y:S02]  /*1b30*/  MUFU.TANH R95, R2 ;  /* 0x00000002005f7308 */ /* 0x0002640000002400 */
[----:B------:R-:W-:Y:S01]  /*1b40*/  HMMA.16816.F32 R76, R24, R48, R52 ;  /* 0x00000030184c723c */ /* 0x000fe20000001834 */
[----:B------:R-:W2:Y:S07]  /*1b50*/  LDSM.16.M88.4 R52, [R236+0x3000] ;  /* 0x00300000ec34783b */ /* 0x000eae0000000200 */
[----:B------:R-:W-:Y:S01]  /*1b60*/  HMMA.16816.F32 R44, R16, R46, R72 ;  /* 0x0000002e102c723c */ /* 0x000fe20000001848 */
[----:B-1----:R-:W-:-:S07]  /*1b70*/  FMUL.FTZ R2, R89, c[0x0][0x2ec] ;  /* 0x0000bb0059027a20 */ /* 0x002fce0000410000 */
[----:B------:R-:W-:Y:S01]  /*1b80*/  HMMA.16816.F32 R72, R36, R58, R108 ;  /* 0x0000003a2448723c */ /* 0x000fe2000000186c */
[----:B------:R1:W1:Y:S02]  /*1b90*/  MUFU.TANH R92, R2 ;  /* 0x00000002005c7308 */ /* 0x0002640000002400 */
[----:B-1----:R-:W-:-:S06]  /*1ba0*/  FMUL.FTZ R2, R90, c[0x0][0x2ec] ;  /* 0x0000bb005a027a20 */ /* 0x002fcc0000410000 */
[----:B------:R1:W1:Y:S11]  /*1bb0*/  MUFU.TANH R93, R2 ;  /* 0x00000002005d7308 */ /* 0x0002760000002400 */
[----:B------:R-:W-:Y:S04]  /*1bc0*/  @!UPT UIADD3 URZ, URZ, URZ, URZ ;  /* 0x0000003f3f3ff290 */ /* 0x000fe8000fffe03f */
[----:B------:R-:W-:Y:S01]  /*1bd0*/  HMMA.16816.F32 R72, R28, R50, R72 ;  /* 0x000000321c48723c */ /* 0x000fe20000001848 */
[----:B-1----:R-:W-:-:S07]  /*1be0*/  FMUL.FTZ R2, R91, c[0x0][0x2ec] ;  /* 0x0000bb005b027a20 */ /* 0x002fce0000410000 */
[----:B------:R-:W-:Y:S01]  /*1bf0*/  HMMA.16816.F32 R88, R8, R42, R44 ;  /* 0x0000002a0858723c */ /* 0x000fe2000000182c */
[----:B------:R-:W1:Y:S01]  /*1c00*/  LDSM.16.M88.4 R44, [R3+0xb800] ;  /* 0x00b80000032c783b */ /* 0x000e620000000200 */
[----:B------:R2:W1:Y:S02]  /*1c10*/  MUFU.TANH R94, R2 ;  /* 0x00000002005e7308 */ /* 0x0004640000002400 */
[----:B--2---:R-:W-:-:S06]  /*1c20*/  FMUL.FTZ R2, R80, c[0x0][0x2ec] ;  /* 0x0000bb0050027a20 */ /* 0x004fcc0000410000 */
[----:B------:R2:W1:Y:S02]  /*1c30*/  MUFU.TANH R161, R2 ;  /* 0x0000000200a17308 */ /* 0x0004640000002400 */
[----:B--2---:R-:W-:-:S06]  /*1c40*/  FMUL.FTZ R2, R81, c[0x0][0x2ec] ;  /* 0x0000bb0051027a20 */ /* 0x004fcc0000410000 */
[----:B------:R2:W1:Y:S02]  /*1c50*/  MUFU.TANH R160, R2 ;  /* 0x0000000200a07308 */ /* 0x0004640000002400 */
[----:B--2---:R-:W-:-:S06]  /*1c60*/  FMUL.FTZ R2, R82, c[0x0][0x2ec] ;  /* 0x0000bb0052027a20 */ /* 0x004fcc0000410000 */
[----:B------:R2:W1:Y:S02]  /*1c70*/  MUFU.TANH R163, R2 ;  /* 0x0000000200a37308 */ /* 0x0004640000002400 */
[----:B--2---:R-:W-:Y:S02]  /*1c80*/  FMUL.FTZ R2, R83, c[0x0][0x2ec] ;  /* 0x0000bb0053027a20 */ /* 0x004fe40000410000 */
[----:B------:R-:W-:Y:S04]  /*1c90*/  HMMA.16816.F32 R80, R12, R42, R64 ;  /* 0x0000002a0c50723c */ /* 0x000fe80000001840 */
[----:B------:R2:W1:Y:S04]  /*1ca0*/  MUFU.TANH R162, R2 ;  /* 0x0000000200a27308 */ /* 0x0004680000002400 */
[----:B------:R-:W-:Y:S08]  /*1cb0*/  HMMA.16816.F32 R64, R32, R58, R140 ;  /* 0x0000003a2040723c */ /* 0x000ff0000000188c */
[----:B-----5:R-:W-:Y:S01]  /*1cc0*/  HMMA.16816.F32 R40, R20, R60, R68 ;  /* 0x0000003c1428723c */ /* 0x020fe20000001844 */
[----:B--2---:R-:W-:-:S04]  /*1cd0*/  FMUL.FTZ R2, R84, c[0x0][0x2ec] ;  /* 0x0000bb0054027a20 */ /* 0x004fc80000410000 */
[----:B------:R2:W1:Y:S03]  /*1ce0*/  MUFU.TANH R104, R2 ;  /* 0x0000000200687308 */ /* 0x0004660000002400 */
[----:B------:R-:W-:Y:S08]  /*1cf0*/  HMMA.16816.F32 R56, R16, R60, R76 ;  /* 0x0000003c1038723c */ /* 0x000ff0000000184c */
[----:B------:R-:W-:Y:S01]  /*1d00*/  HMMA.16816.F32 R68, R24, R50, R64 ;  /* 0x000000321844723c */ /* 0x000fe20000001840 */
[----:B------:R-:W-:Y:S01]  /*1d10*/  LDSM.16.M88.4 R48, [R237+0x3800] ;  /* 0x00380000ed30783b */ /* 0x000fe20000000200 */
[----:B--2---:R-:W-:-:S06]  /*1d20*/  FMUL.FTZ R2, R85, c[0x0][0x2ec] ;  /* 0x0000bb0055027a20 */ /* 0x004fcc0000410000 */
[----:B------:R-:W-:Y:S01]  /*1d30*/  HMMA.16816.F32 R76, R12, R52, R40 ;  /* 0x000000340c4c723c */ /* 0x000fe20000001828 */
[----:B------:R-:W2:Y:S01]  /*1d40*/  LDSM.16.M88.4 R40, [R243+0x3800] ;  /* 0x00380000f328783b */ /* 0x000ea20000000200 */
[----:B------:R5:W2:Y:S06]  /*1d50*/  MUFU.TANH R105, R2 ;  /* 0x0000000200697308 */ /* 0x000aac0000002400 */
[----:B------:R-:W-:Y:S08]  /*1d60*/  HMMA.16816.F32 R64, R20, R62, R72 ;  /* 0x0000003e1440723c */ /* 0x000ff00000001848 */
[----:B-1----:R-:W-:Y:S01]  /*1d70*/  HMMA.16816.F32 R72, R32, R44, R144 ;  /* 0x0000002c2048723c */ /* 0x002fe20000001890 */
[----:B-----5:R-:W-:-:S04]  /*1d80*/  FMUL.FTZ R2, R86, c[0x0][0x2ec] ;  /* 0x0000bb0056027a20 */ /* 0x020fc80000410000 */
[----:B------:R1:W1:Y:S03]  /*1d90*/  MUFU.TANH R106, R2 ;  /* 0x00000002006a7308 */ /* 0x0002660000002400 */
[----:B------:R-:W-:Y:S08]  /*1da0*/  HMMA.16816.F32 R68, R16, R62, R68 ;  /* 0x0000003e1044723c */ /* 0x000ff00000001844 */
[----:B------:R-:W-:Y:S01]  /*1db0*/  HMMA.16816.F32 R60, R36, R46, R120 ;  /* 0x0000002e243c723c */ /* 0x000fe20000001878 */
[----:B-1----:R-:W-:-:S07]  /*1dc0*/  FMUL.FTZ R2, R87, c[0x0][0x2ec] ;  /* 0x0000bb0057027a20 */ /* 0x002fce0000410000 */
[----:B------:R-:W-:Y:S01]  /*1dd0*/  HMMA.16816.F32 R32, R32, R46, R152 ;  /* 0x0000002e2020723c */ /* 0x000fe20000001898 */
[----:B------:R1:W1:Y:S07]  /*1de0*/  MUFU.TANH R107, R2 ;  /* 0x00000002006b7308 */ /* 0x00026e0000002400 */
[----:B------:R-:W-:Y:S01]  /*1df0*/  HMMA.16816.F32 R68, R8, R54, R68 ;  /* 0x000000360844723c */ /* 0x000fe20000001844 */
[----:B-1----:R-:W-:-:S04]  /*1e00*/  FMUL.FTZ R2, R80, c[0x0][0x2ec] ;  /* 0x0000bb0050027a20 */ /* 0x002fc80000410000 */
[----:B------:R1:W1:Y:S11]  /*1e10*/  MUFU.TANH R133, R2 ;  /* 0x0000000200857308 */ /* 0x0002760000002400 */
[----:B------:R-:W-:Y:S08]  /*1e20*/  @!UPT UIADD3 URZ, URZ, URZ, URZ ;  /* 0x0000003f3f3ff290 */ /* 0x000ff0000fffe03f */
[----:B------:R-:W-:Y:S02]  /*1e30*/  FMUL.FTZ R68, R68, c[0x0][0x2ec] ;  /* 0x0000bb0044447a20 */ /* 0x000fe40000410000 */
[----:B------:R-:W-:Y:S02]  /*1e40*/  FMUL.FTZ R69, R69, c[0x0][0x2ec] ;  /* 0x0000bb0045457a20 */ /* 0x000fe40000410000 */
[----:B------:R-:W2:Y:S01]  /*1e50*/  MUFU.TANH R158, R68 ;  /* 0x00000044009e7308 */ /* 0x000ea20000002400 */
[----:B-1----:R-:W-:-:S07]  /*1e60*/  FMUL.FTZ R2, R81, c[0x0][0x2ec] ;  /* 0x0000bb0051027a20 */ /* 0x002fce0000410000 */
[----:B------:R1:W1:Y:S08]  /*1e70*/  MUFU.TANH R132, R2 ;  /* 0x0000000200847308 */ /* 0x0002700000002400 */
[----:B------:R-:W2:Y:S01]  /*1e80*/  MUFU.TANH R159, R69 ;  /* 0x00000045009f7308 */ /* 0x000ea20000002400 */
[----:B-1----:R-:W-:-:S07]  /*1e90*/  FMUL.FTZ R2, R82, c[0x0][0x2ec] ;  /* 0x0000bb0052027a20 */ /* 0x002fce0000410000 */
[----:B------:R1:W1:Y:S02]  /*1ea0*/  MUFU.TANH R138, R2 ;  /* 0x00000002008a7308 */ /* 0x0002640000002400 */
[----:B-1----:R-:W-:Y:S02]  /*1eb0*/  FMUL.FTZ R2, R83, c[0x0][0x2ec] ;  /* 0x0000bb0053027a20 */ /* 0x002fe40000410000 */
[----:B------:R-:W-:Y:S04]  /*1ec0*/  HMMA.16816.F32 R80, R8, R52, R56 ;  /* 0x000000340850723c */ /* 0x000fe80000001838 */
[----:B------:R1:W1:Y:S04]  /*1ed0*/  MUFU.TANH R156, R2 ;  /* 0x00000002009c7308 */ /* 0x0002680000002400 */
[----:B------:R-:W-:Y:S01]  /*1ee0*/  HMMA.16816.F32 R56, R36, R44, R128 ;  /* 0x0000002c2438723c */ /* 0x000fe20000001880 */
[----:B------:R-:W5:Y:S01]  /*1ef0*/  LDSM.16.M88.4 R36, [R236+0x3800] ;  /* 0x00380000ec24783b */ /* 0x000f620000000200 */
[----:B------:R-:W-:-:S04]  /*1f00*/  DEPBAR.LE SB0, 0x0 ;  /* 0x000080000000791a */ /* 0x000fc80000000000 */
[----:B-1----:R-:W-:-:S04]  /*1f10*/  FMUL.FTZ R2, R88, c[0x0][0x2ec] ;  /* 0x0000bb0058027a20 */ /* 0x002fc80000410000 */
[----:B------:R1:W1:Y:S11]  /*1f20*/  MUFU.TANH R88, R2 ;  /* 0x0000000200587308 */ /* 0x0002760000002400 */
[----:B------:R-:W-:Y:S03]  /*1f30*/  @!UPT UIADD3 URZ, URZ, URZ, URZ ;  /* 0x0000003f3f3ff290 */ /* 0x000fe6000fffe03f */
[----:B--2---:R-:W-:Y:S01]  /*1f40*/  HMMA.16816.F32 R56, R28, R40, R56 ;  /* 0x000000281c38723c */ /* 0x004fe20000001838 */
[----:B-1----:R-:W-:-:S07]  /*1f50*/  FMUL.FTZ R2, R89, c[0x0][0x2ec] ;  /* 0x0000bb0059027a20 */ /* 0x002fce0000410000 */
[----:B------:R-:W-:Y:S01]  /*1f60*/  HMMA.16816.F32 R28, R28, R42, R60 ;  /* 0x0000002a1c1c723c */ /* 0x000fe2000000183c */
[----:B------:R1:W2:Y:S11]  /*1f70*/  MUFU.TANH R89, R2 ;  /* 0x0000000200597308 */ /* 0x0002b60000002400 */
[----:B------:R-:W-:Y:S04]  /*1f80*/  @!UPT UIADD3 URZ, URZ, URZ, URZ ;  /* 0x0000003f3f3ff290 */ /* 0x000fe8000fffe03f */
[----:B------:R-:W-:Y:S01]  /*1f90*/  HMMA.16816.F32 R56, R20, R48, R56 ;  /* 0x000000301438723c */ /* 0x000fe20000001838 */
[----:B-1----:R-:W-:-:S04]  /*1fa0*/  FMUL.FTZ R2, R90, c[0x0][0x2ec] ;  /* 0x0000bb005a027a20 */ /* 0x002fc80000410000 */
[----:B------:R1:W1:Y:S03]  /*1fb0*/  MUFU.TANH R52, R2 ;  /* 0x0000000200347308 */ /* 0x0002660000002400 */
[----:B------:R-:W-:Y:S01]  /*1fc0*/  HMMA.16816.F32 R20, R20, R50, R28 ;  /* 0x000000321414723c */ /* 0x000fe2000000181c */
[----:B-1----:R-:W-:Y:S11]  /*1fd0*/  FMUL.FTZ R2, R91, c[0x0][0x2ec] ;  /* 0x0000bb005b027a20 */ /* 0x002ff60000410000 */
[----:B------:R-:W-:Y:S04]  /*1fe0*/  @!UPT UIADD3 URZ, URZ, URZ, URZ ;  /* 0x0000003f3f3ff290 */ /* 0x000fe8000fffe03f */
[----:B-----5:R-:W-:Y:S01]  /*1ff0*/  HMMA.16816.F32 R56, R12, R36, R56 ;  /* 0x000000240c38723c */ /* 0x020fe20000001838 */
[----:B------:R1:W1:Y:S02]  /*2000*/  MUFU.TANH R53, R2 ;  /* 0x0000000200357308 */ /* 0x0002640000002400 */
[----:B-1----:R-:W-:-:S06]  /*2010*/  FMUL.FTZ R2, R76, c[0x0][0x2ec] ;  /* 0x0000bb004c027a20 */ /* 0x002fcc0000410000 */
[----:B------:R1:W1:Y:S11]  /*2020*/  MUFU.TANH R198, R2 ;  /* 0x0000000200c67308 */ /* 0x0002760000002400 */
[----:B------:R-:W-:Y:S04]  /*2030*/  @!UPT UIADD3 URZ, URZ, URZ, URZ ;  /* 0x0000003f3f3ff290 */ /* 0x000fe8000fffe03f */
[----:B------:R-:W-:Y:S02]  /*2040*/  FMUL.FTZ R56, R56, c[0x0][0x2ec] ;  /* 0x0000bb0038387a20 */ /* 0x000fe40000410000 */
[----:B------:R-:W-:Y:S02]  /*2050*/  FMUL.FTZ R57, R57, c[0x0][0x2ec] ;  /* 0x0000bb0039397a20 */ /* 0x000fe40000410000 */
[----:B------:R-:W-:Y:S01]  /*2060*/  FMUL.FTZ R58, R58, c[0x0][0x2ec] ;  /* 0x0000bb003a3a7a20 */ /* 0x000fe20000410000 */
[----:B------:R-:W2:Y:S01]  /*2070*/  MUFU.TANH R185, R56 ;  /* 0x0000003800b97308 */ /* 0x000ea20000002400 */
[----:B-1----:R-:W-:-:S07]  /*2080*/  FMUL.FTZ R2, R77, c[0x0][0x2ec] ;  /* 0x0000bb004d027a20 */ /* 0x002fce0000410000 */
[----:B------:R-:W1:Y:S08]  /*2090*/  MUFU.TANH R202, R57 ;  /* 0x0000003900ca7308 */ /* 0x000e700000002400 */
[----:B------:R5:W1:Y:S08]  /*20a0*/  MUFU.TANH R197, R2 ;  /* 0x0000000200c57308 */ /* 0x000a700000002400 */
[----:B------:R-:W1:Y:S01]  /*20b0*/  MUFU.TANH R184, R58 ;  /* 0x0000003a00b87308 */ /* 0x000e620000002400 */
[----:B-----5:R-:W-:-:S07]  /*20c0*/  FMUL.FTZ R2, R78, c[0x0][0x2ec] ;  /* 0x0000bb004e027a20 */ /* 0x020fce0000410000 */
[----:B------:R5:W1:Y:S02]  /*20d0*/  MUFU.TANH R196, R2 ;  /* 0x0000000200c47308 */ /* 0x000a640000002400 */
[----:B-----5:R-:W-:Y:S02]  /*20e0*/  FMUL.FTZ R2, R79, c[0x0][0x2ec] ;  /* 0x0000bb004f027a20 */ /* 0x020fe40000410000 */
[----:B------:R-:W-:Y:S04]  /*20f0*/  HMMA.16816.F32 R76, R12, R54, R64 ;  /* 0x000000360c4c723c */ /* 0x000fe80000001840 */
[----:B------:R5:W1:Y:S04]  /*2100*/  MUFU.TANH R183, R2 ;  /* 0x0000000200b77308 */ /* 0x000a680000002400 */
[C---:B------:R-:W-:Y:S08]  /*2110*/  HMMA.16816.F32 R64, R24.reuse, R40, R72 ;  /* 0x000000281840723c */ /* 0x040ff00000001848 */
[----:B------:R-:W-:Y:S01]  /*2120*/  HMMA.16816.F32 R24, R24, R42, R32 ;  /* 0x0000002a1818723c */ /* 0x000fe20000001820 */
[----:B-----5:R-:W-:-:S04]  /*2130*/  FMUL.FTZ R2, R80, c[0x0][0x2ec] ;  /* 0x0000bb0050027a20 */ /* 0x020fc80000410000 */
[----:B------:R5:W1:Y:S03]  /*2140*/  MUFU.TANH R182, R2 ;  /* 0x0000000200b67308 */ /* 0x000a660000002400 */
[----:B------:R-:W-:Y:S01]  /*2150*/  HMMA.16816.F32 R12, R12, R38, R20 ;  /* 0x000000260c0c723c */ /* 0x000fe20000001814 */
[----:B------:R-:W-:Y:S02]  /*2160*/  FMUL.FTZ R77, R77, c[0x0][0x2ec] ;  /* 0x0000bb004d4d7a20 */ /* 0x000fe40000410000 */
[----:B------:R-:W-:Y:S02]  /*2170*/  FMUL.FTZ R78, R78, c[0x0][0x2ec] ;  /* 0x0000bb004e4e7a20 */ /* 0x000fe40000410000 */
[----:B------:R-:W-:Y:S01]  /*2180*/  FMUL.FTZ R79, R79, c[0x0][0x2ec] ;  /* 0x0000bb004f4f7a20 */ /* 0x000fe20000410000 */
[----:B------:R-:W1:Y:S02]  /*2190*/  MUFU.TANH R165, R77 ;  /* 0x0000004d00a57308 */ /* 0x000e640000002400 */
[----:B------:R-:W-:Y:S01]  /*21a0*/  HMMA.16816.F32 R44, R16, R48, R64 ;  /* 0x00000030102c723c */ /* 0x000fe20000001840 */
[----:B-----5:R-:W-:-:S05]  /*21b0*/  FMUL.FTZ R2, R81, c[0x0][0x2ec] ;  /* 0x0000bb0051027a20 */ /* 0x020fca0000410000 */
[----:B------:R-:W1:Y:S02]  /*21c0*/  MUFU.TANH R164, R78 ;  /* 0x0000004e00a47308 */ /* 0x000e640000002400 */
[----:B------:R-:W-:Y:S06]  /*21d0*/  HMMA.16816.F32 R16, R16, R50, R24 ;  /* 0x000000321010723c */ /* 0x000fec0000001818 */
[----:B------:R5:W1:Y:S02]  /*21e0*/  MUFU.TANH R180, R2 ;  /* 0x0000000200b47308 */ /* 0x000a640000002400 */
[----:B------:R-:W-:-:S02]  /*21f0*/  FMUL.FTZ R12, R12, c[0x0][0x2ec] ;  /* 0x0000bb000c0c7a20 */ /* 0x000fc40000410000 */
[----:B------:R-:W-:Y:S02]  /*2200*/  FMUL.FTZ R13, R13, c[0x0][0x2ec] ;  /* 0x0000bb000d0d7a20 */ /* 0x000fe40000410000 */
[----:B------:R-:W-:Y:S02]  /*2210*/  FMUL.FTZ R14, R14, c[0x0][0x2ec] ;  /* 0x0000bb000e0e7a20 */ /* 0x000fe40000410000 */
[----:B------:R-:W-:Y:S01]  /*2220*/  FMUL.FTZ R15, R15, c[0x0][0x2ec] ;  /* 0x0000bb000f0f7a20 */ /* 0x000fe20000410000 */
[----:B------:R-:W1:Y:S01]  /*2230*/  MUFU.TANH R157, R79 ;  /* 0x0000004f009d7308 */ /* 0x000e620000002400 */
[----:B------:R-:W-:Y:S01]  /*2240*/  HMMA.16816.F32 R28, R8, R36, R44 ;  /* 0x00000024081c723c */ /* 0x000fe2000000182c */
[----:B-----5:R-:W-:-:S07]  /*2250*/  FMUL.FTZ R2, R82, c[0x0][0x2ec] ;  /* 0x0000bb0052027a20 */ /* 0x020fce0000410000 */
[----:B------:R-:W-:Y:S01]  /*2260*/  HMMA.16816.F32 R8, R8, R38, R16 ;  /* 0x000000260808723c */ /* 0x000fe20000001810 */
[----:B------:R-:W1:Y:S08]  /*2270*/  MUFU.TANH R209, R12 ;  /* 0x0000000c00d17308 */ /* 0x000e700000002400 */
[----:B------:R5:W1:Y:S07]  /*2280*/  MUFU.TANH R181, R2 ;  /* 0x0000000200b57308 */ /* 0x000a6e0000002400 */
[----:B------:R-:W-:Y:S01]  /*2290*/  FMUL.FTZ R28, R28, c[0x0][0x2ec] ;  /* 0x0000bb001c1c7a20 */ /* 0x000fe20000410000 */
[----:B------:R-:W1:Y:S01]  /*22a0*/  MUFU.TANH R208, R13 ;  /* 0x0000000d00d07308 */ /* 0x000e620000002400 */
[----:B------:R-:W-:-:S06]  /*22b0*/  FMUL.FTZ R29, R29, c[0x0][0x2ec] ;  /* 0x0000bb001d1d7a20 */ /* 0x000fcc0000410000 */
[----:B------:R-:W-:Y:S01]  /*22c0*/  FMUL.FTZ R8, R8, c[0x0][0x2ec] ;  /* 0x0000bb0008087a20 */ /* 0x000fe20000410000 */
[----:B------:R-:W1:Y:S01]  /*22d0*/  MUFU.TANH R203, R28 ;  /* 0x0000001c00cb7308 */ /* 0x000e620000002400 */
[----:B-----5:R-:W-:Y:S02]  /*22e0*/  FMUL.FTZ R2, R83, c[0x0][0x2ec] ;  /* 0x0000bb0053027a20 */ /* 0x020fe40000410000 */
[----:B------:R-:W-:Y:S02]  /*22f0*/  FMUL.FTZ R9, R9, c[0x0][0x2ec] ;  /* 0x0000bb0009097a20 */ /* 0x000fe40000410000 */
[----:B------:R-:W-:Y:S02]  /*2300*/  FMUL.FTZ R10, R10, c[0x0][0x2ec] ;  /* 0x0000bb000a0a7a20 */ /* 0x000fe40000410000 */
[----:B------:R-:W-:Y:S01]  /*2310*/  FMUL.FTZ R11, R11, c[0x0][0x2ec] ;  /* 0x0000bb000b0b7a20 */ /* 0x000fe20000410000 */
[----:B------:R5:W1:Y:S08]  /*2320*/  MUFU.TANH R167, R2 ;  /* 0x0000000200a77308 */ /* 0x000a700000002400 */
[----:B------:R-:W1:Y:S01]  /*2330*/  MUFU.TANH R252, R29 ;  /* 0x0000001d00fc7308 */ /* 0x000e620000002400 */
[----:B-----5:R-:W-:-:S07]  /*2340*/  FMUL.FTZ R2, R76, c[0x0][0x2ec] ;  /* 0x0000bb004c027a20 */ /* 0x020fce0000410000 */
[----:B------:R-:W1:Y:S08]  /*2350*/  MUFU.TANH R211, R14 ;  /* 0x0000000e00d37308 */ /* 0x000e700000002400 */
        /* <DEDUP_REMOVED lines=11> */
[----:B------:R5:W1:Y:S02]  /*2410*/  MUFU.TANH R191, R2 ;  /* 0x0000000200bf7308 */ /* 0x000a640000002400 */
[----:B-----5:R-:W-:-:S06]  /*2420*/  FMUL.FTZ R2, R30, c[0x0][0x2ec] ;  /* 0x0000bb001e027a20 */ /* 0x020fcc0000410000 */
[----:B------:R5:W1:Y:S02]  /*2430*/  MUFU.TANH R151, R2 ;  /* 0x0000000200977308 */ /* 0x000a640000002400 */
[----:B-----5:R-:W-:-:S06]  /*2440*/  FMUL.FTZ R2, R31, c[0x0][0x2ec] ;  /* 0x0000bb001f027a20 */ /* 0x020fcc0000410000 */
[----:B------:R5:W1:Y:S02]  /*2450*/  MUFU.TANH R186, R2 ;  /* 0x0000000200ba7308 */ /* 0x000a640000002400 */
[----:B-----5:R-:W-:Y:S01]  /*2460*/  LOP3.LUT R2, R150, R149, RZ, 0xfc, !PT ;  /* 0x0000009596027212 */ /* 0x020fe200078efcff */
[----:B------:R-:W-:Y:S06]  /*2470*/  BAR.SYNC.DEFER_BLOCKING 0x0 ;  /* 0x0000000000007b1d */ /* 0x000fec0000010000 */
[----:B------:R-:W-:Y:S05]  /*2480*/  @!P0 BRA `(.L_x_94) ;  /* 0x000001a000008947 */ /* 0x000fea0003800000 */
[----:B-1234-:R-:W-:-:S04]  /*2490*/  LEA.HI.SX32 R6, R174, 0xfffffffe, 0x1a ;  /* 0xfffffffeae067811 */ /* 0x01efc800078fd2ff */
        /* <DEDUP_REMOVED lines=25> */
.L_x_94:
[----:B-1234-:R-:W-:Y:S01]  /*2630*/  FMNMX.FTZ R3, R99, R98, !PT ;  /* 0x0000006263037209 */ /* 0x01efe20007810000 */
[----:B------:R-:W-:Y:S01]  /*2640*/  IMAD.SHL.U32 R232, R2, 0x2, RZ ;  /* 0x0000000202e87824 */ /* 0x000fe200078e00ff */
[----:B------:R-:W-:Y:S01]  /*2650*/  MOV R19, R151 ;  /* 0x0000009700137202 */ /* 0x000fe20000000f00 */
[----:B------:R-:W-:Y:S01]  /*2660*/  STL [R1+0x68], R245 ;  /* 0x000068f501007387 */ /* 0x000fe20000100800 */
[----:B------:R-:W-:Y:S01]  /*2670*/  FMNMX.FTZ R3, R95, R3, !PT ;  /* 0x000000035f037209 */ /* 0x000fe20007810000 */
[----:B------:R-:W-:Y:S01]  /*2680*/  IMAD.IADD R235, R0, 0x1, R232 ;  /* 0x0000000100eb7824 */ /* 0x000fe200078e02e8 */
[----:B------:R-:W-:Y:S01]  /*2690*/  IADD3 R233, R4, R232, RZ ;  /* 0x000000e804e97210 */ /* 0x000fe20007ffe0ff */
[----:B------:R-:W-:Y:S01]  /*26a0*/  STL [R1+0x64], R244 ;  /* 0x000064f401007387 */ /* 0x000fe20000100800 */
[----:B------:R-:W-:-:S02]  /*26b0*/  FMNMX.FTZ R3, R92, R3, !PT ;  /* 0x000000035c037209 */ /* 0x000fc40007810000 */
[----:B------:R-:W-:Y:S01]  /*26c0*/  IADD3 R234, R0, R233, RZ ;  /* 0x000000e900ea7210 */ /* 0x000fe20007ffe0ff */
        /* <DEDUP_REMOVED lines=39> */
[----:B------:R-:W1:Y:S01]  /*2940*/  SHFL.BFLY PT, R5, R134, 0x2, 0x1f ;  /* 0x0c401f0086057f89 */ /* 0x000e6200000e0000 */
        /* <DEDUP_REMOVED lines=8> */
[----:B------:R-:W-:Y:S03]  /*29d0*/  LDSM.16.MT88.4 R64, [R234+0xc800] ;  /* 0x00c80000ea40783b */ /* 0x000fe60000004200 */
[----:B------:R-:W-:Y:S01]  /*29e0*/  FMNMX.FTZ R3, R219, R3, !PT ;  /* 0x00000003db037209 */ /* 0x000fe20007810000 */
[----:B------:R-:W-:Y:S04]  /*29f0*/  STL [R1+0x44], R236 ;  /* 0x000044ec01007387 */ /* 0x000fe80000100800 */
[----:B------:R-:W-:Y:S01]  /*2a00*/  LDSM.16.MT88.4 R56, [R233+0xe800] ;  /* 0x00e80000e938783b */ /* 0x000fe20000004200 */
[----:B-1----:R-:W-:-:S03]  /*2a10*/  FMNMX.FTZ R134, R134, R5, !PT ;  /* 0x0000000586867209 */ /* 0x002fc60007810000 */
[----:B------:R-:W-:Y:S04]  /*2a20*/  LDSM.16.MT88.4 R68, [R235+0xc800] ;  /* 0x00c80000eb44783b */ /* 0x000fe80000004200 */
[----:B------:R-:W1:Y:S04]  /*2a30*/  SHFL.BFLY PT, R5, R3, 0x2, 0x1f ;  /* 0x0c401f0003057f89 */ /* 0x000e6800000e0000 */
[----:B------:R-:W2:Y:S04]  /*2a40*/  SHFL.BFLY PT, R6, R134, 0x1, 0x1f ;  /* 0x0c201f0086067f89 */ /* 0x000ea800000e0000 */
[----:B------:R-:W-:Y:S01]  /*2a50*/  LDSM.16.MT88.4 R76, [R232+0xc800] ;  /* 0x00c80000e84c783b */ /* 0x000fe20000004200 */
[----:B-1----:R-:W-:-:S02]  /*2a60*/  FMNMX.FTZ R3, R3, R5, !PT ;  /* 0x0000000503037209 */ /* 0x002fc40007810000 */
[----:B--2---:R-:W-:-:S03]  /*2a70*/  FMNMX.FTZ R134, R134, R6, !PT ;  /* 0x0000000686867209 */ /* 0x004fc60007810000 */
[----:B------:R-:W1:Y:S01]  /*2a80*/  SHFL.BFLY PT, R6, R3, 0x1, 0x1f ;  /* 0x0c201f0003067f89 */ /* 0x000e6200000e0000 */
[C---:B------:R-:W-:Y:S01]  /*2a90*/  FSETP.NEU.FTZ.AND P1, PT, R134.reuse, -INF , PT ;  /* 0xff8000008600780b */ /* 0x040fe20003f3d000 */
[----:B------:R-:W-:-:S05]  /*2aa0*/  FMUL.FTZ R13, R134, c[0x0][0x23c] ;  /* 0x00008f00860d7a20 */ /* 0x000fca0000410000 */
[----:B------:R-:W-:-:S05]  /*2ab0*/  FSEL R13, R13, RZ, P1 ;  /* 0x000000ff0d0d7208 */ /* 0x000fca0000800000 */
[--C-:B------:R-:W-:Y:S02]  /*2ac0*/  FFMA.FTZ R8, R104, c[0x0][0x23c], -R13.reuse ;  /* 0x00008f0068087a23 */ /* 0x100fe4000001080d */
[--C-:B------:R-:W-:Y:S02]  /*2ad0*/  FFMA.FTZ R9, R89, c[0x0][0x23c], -R13.reuse ;  /* 0x00008f0059097a23 */ /* 0x100fe4000001080d */
[----:B------:R2:W-:Y:S01]  /*2ae0*/  MUFU.EX2 R17, R8 ;  /* 0x0000000800117308 */ /* 0x0005e20000000800 */
[----:B------:R-:W-:Y:S01]  /*2af0*/  FFMA.FTZ R5, R99, c[0x0][0x23c], -R13 ;  /* 0x00008f0063057a23 */ /* 0x000fe2000001080d */
[----:B-1----:R-:W-:-:S06]  /*2b00*/  FMNMX.FTZ R3, R3, R6, !PT ;  /* 0x0000000603037209 */ /* 0x002fcc0007810000 */
[----:B------:R-:W-:Y:S01]  /*2b10*/  MUFU.EX2 R188, R9 ;  /* 0x0000000900bc7308 */ /* 0x000fe20000000800 */
[C---:B------:R-:W-:Y:S01]  /*2b20*/  FSETP.NEU.FTZ.AND P1, PT, R3.reuse, -INF , PT ;  /* 0xff8000000300780b */ /* 0x040fe20003f3d000 */
[----:B------:R-:W-:Y:S02]  /*2b30*/  FMUL.FTZ R12, R3, c[0x0][0x23c] ;  /* 0x00008f00030c7a20 */ /* 0x000fe40000410000 */
[----:B--2---:R-:W-:-:S03]  /*2b40*/  FFMA.FTZ R8, R105, c[0x0][0x23c], -R13 ;  /* 0x00008f0069087a23 */ /* 0x004fc6000001080d */
[----:B------:R-:W-:Y:S01]  /*2b50*/  FSEL R12, R12, RZ, P1 ;  /* 0x000000ff0c0c7208 */ /* 0x000fe20000800000 */
[----:B------:R1:W-:Y:S04]  /*2b60*/  MUFU.EX2 R244, R5 ;  /* 0x0000000500f47308 */ /* 0x0003e80000000800 */
[----:B------:R-:W-:-:S04]  /*2b70*/  FFMA.FTZ R2, R97, c[0x0][0x23c], -R12 ;  /* 0x00008f0061027a23 */ /* 0x000fc8000001080c */
[----:B------:R2:W-:Y:S08]  /*2b80*/  MUFU.EX2 R241, R2 ;  /* 0x0000000200f17308 */ /* 0x0005f00000000800 */
[----:B------:R3:W-:Y:S01]  /*2b90*/  MUFU.EX2 R189, R8 ;  /* 0x0000000800bd7308 */ /* 0x0007e20000000800 */
[----:B-1----:R-:W-:Y:S02]  /*2ba0*/  FFMA.FTZ R5, R98, c[0x0][0x23c], -R13 ;  /* 0x00008f0062057a23 */ /* 0x002fe4000001080d */
[----:B--2---:R-:W-:-:S05]  /*2bb0*/  FFMA.FTZ R2, R96, c[0x0][0x23c], -R12 ;  /* 0x00008f0060027a23 */ /* 0x004fca000001080c */
[----:B------:R1:W2:Y:S01]  /*2bc0*/  MUFU.EX2 R243, R5 ;  /* 0x0000000500f37308 */ /* 0x0002a20000000800 */
[----:B------:R-:W-:Y:S01]  /*2bd0*/  LDSM.16.MT88.4 R96, [R233+0xe000] ;  /* 0x00e00000e960783b */ /* 0x000fe20000004200 */
[----:B---3--:R-:W-:-:S06]  /*2be0*/  FFMA.FTZ R8, R88, c[0x0][0x23c], -R13 ;  /* 0x00008f0058087a23 */ /* 0x008fcc000001080d */
[----:B------:R3:W-:Y:S08]  /*2bf0*/  MUFU.EX2 R242, R2 ;  /* 0x0000000200f27308 */ /* 0x0007f00000000800 */
[----:B------:R-:W4:Y:S01]  /*2c00*/  MUFU.EX2 R187, R8 ;  /* 0x0000000800bb7308 */ /* 0x000f220000000800 */
[----:B-1----:R-:W-:Y:S01]  /*2c10*/  FFMA.FTZ R5, R95, c[0x0][0x23c], -R13 ;  /* 0x00008f005f057a23 */ /* 0x002fe2000001080d */
[----:B--2---:R-:W-:Y:S01]  /*2c20*/  F2FP.PACK_AB R4, R243, R244 ;  /* 0x000000f4f304723e */ /* 0x004fe200000000ff */
[----:B---3--:R-:W-:-:S05]  /*2c30*/  FFMA.FTZ R2, R93, c[0x0][0x23c], -R12 ;  /* 0x00008f005d027a23 */ /* 0x008fca000001080c */
[----:B------:R1:W-:Y:S01]  /*2c40*/  MUFU.EX2 R238, R5 ;  /* 0x0000000500ee7308 */ /* 0x0003e20000000800 */
[----:B----4-:R-:W-:-:S07]  /*2c50*/  F2FP.PACK_AB R10, R188, R187 ;  /* 0x000000bbbc0a723e */ /* 0x010fce00000000ff */
[----:B------:R2:W-:Y:S01]  /*2c60*/  MUFU.EX2 R237, R2 ;  /* 0x0000000200ed7308 */ /* 0x0005e20000000800 */
[----:B-1----:R-:W-:-:S07]  /*2c70*/  FFMA.FTZ R5, R92, c[0x0][0x23c], -R13 ;  /* 0x00008f005c057a23 */ /* 0x002fce000001080d */
[----:B------:R-:W1:Y:S01]  /*2c80*/  MUFU.EX2 R18, R5 ;  /* 0x0000000500127308 */ /* 0x000e620000000800 */
[----:B--2---:R-:W-:Y:S02]  /*2c90*/  FFMA.FTZ R2, R94, c[0x0][0x23c], -R12 ;  /* 0x00008f005e027a23 */ /* 0x004fe4000001080c */
[----:B------:R-:W-:Y:S05]  /*2ca0*/  LDSM.16.MT88.4 R92, [R232+0xe000] ;  /* 0x00e00000e85c783b */ /* 0x000fea0000004200 */
[----:B------:R2:W3:Y:S01]  /*2cb0*/  MUFU.EX2 R199, R2 ;  /* 0x0000000200c77308 */ /* 0x0004e20000000800 */
[----:B-1----:R-:W-:Y:S02]  /*2cc0*/  F2FP.PACK_AB R6, R18, R238 ;  /* 0x000000ee1206723e */ /* 0x002fe400000000ff */
[----:B------:R-:W-:-:S02]  /*2cd0*/  F2FP.PACK_AB R5, R242, R241 ;  /* 0x000000f1f205723e */ /* 0x000fc400000000ff */
[----:B--2---:R-:W-:Y:S02]  /*2ce0*/  FMNMX.FTZ R2, R132, R0, !PT ;  /* 0x0000000084027209 */ /* 0x004fe40007810000 */
        /* <DEDUP_REMOVED lines=15> */
[----:B------:R-:W-:Y:S01]  /*2de0*/  FMNMX.FTZ R0, R208, R8, !PT ;  /* 0x00000008d0007209 */ /* 0x000fe20007810000 */
[----:B------:R-:W-:Y:S01]  /*2df0*/  FFMA.FTZ R8, R106, c[0x0][0x23c], -R12 ;  /* 0x00008f006a087a23 */ /* 0x000fe2000001080c */
[----:B------:R-:W-:-:S02]  /*2e00*/  FMNMX.FTZ R2, R183, R2, !PT ;  /* 0x00000002b7027209 */ /* 0x000fc40007810000 */
[----:B---3--:R-:W-:Y:S01]  /*2e10*/  F2FP.PACK_AB R7, R199, R237 ;  /* 0x000000edc707723e */ /* 0x008fe200000000ff */
        /* <DEDUP_REMOVED lines=13> */
[C---:B------:R-:W-:Y:S01]  /*2ef0*/  HMMA.16816.F32 R144, R4.reuse, R48, RZ ;  /* 0x000000300490723c */ /* 0x040fe200000018ff */
[----:B-1----:R-:W-:Y:S01]  /*2f00*/  FMNMX.FTZ R2, R0, R9, !PT ;  /* 0x0000000900027209 */ /* 0x002fe20007810000 */
[--C-:B------:R-:W-:Y:S01]  /*2f10*/  FFMA.FTZ R0, R53, c[0x0][0x23c], -R12.reuse ;  /* 0x00008f0035007a23 */ /* 0x100fe2000001080c */
[----:B------:R-:W1:Y:S04]  /*2f20*/  SHFL.BFLY PT, R15, R14, 0x2, 0x1f ;  /* 0x0c401f000e0f7f89 */ /* 0x000e6800000e0000 */
[----:B------:R-:W4:Y:S01]  /*2f30*/  SHFL.BFLY PT, R16, R2, 0x1, 0x1f ;  /* 0x0c201f0002107f89 */ /* 0x000f2200000e0000 */
[----:B------:R1:W-:Y:S01]  /*2f40*/  MUFU.EX2 R201, R0 ;  /* 0x0000000000c97308 */ /* 0x0003e20000000800 */
[----:B------:R-:W-:Y:S01]  /*2f50*/  HMMA.16816.F32 R152, R4, R80, RZ ;  /* 0x000000500498723c */ /* 0x000fe200000018ff */
[----:B--2---:R-:W-:Y:S01]  /*2f60*/  FFMA.FTZ R8, R52, c[0x0][0x23c], -R12 ;  /* 0x00008f0034087a23 */ /* 0x004fe2000001080c */
[----:B---3--:R-:W-:-:S06]  /*2f70*/  F2FP.PACK_AB R9, R190, R245 ;  /* 0x000000f5be09723e */ /* 0x008fcc00000000ff */
[C---:B------:R-:W-:Y:S01]  /*2f80*/  HMMA.16816.F32 R148, R4.reuse, R84, RZ ;  /* 0x000000540494723c */ /* 0x040fe200000018ff */
[----:B------:R-:W-:Y:S01]  /*2f90*/  LDSM.16.MT88.4 R52, [R235+0xe800] ;  /* 0x00e80000eb34783b */ /* 0x000fe20000004200 */
[----:B------:R2:W3:Y:S06]  /*2fa0*/  MUFU.EX2 R200, R8 ;  /* 0x0000000800c87308 */ /* 0x0004ec0000000800 */
[----:B------:R-:W-:Y:S01]  /*2fb0*/  HMMA.16816.F32 R140, R4, R92, RZ ;  /* 0x0000005c048c723c */ /* 0x000fe200000018ff */
[----:B-1----:R-:W-:Y:S02]  /*2fc0*/  FMNMX.FTZ R0, R14, R15, !PT ;  /* 0x0000000f0e007209 */ /* 0x002fe40007810000 */
[----:B------:R-:W-:-:S02]  /*2fd0*/  MOV R15, R184 ;  /* 0x000000b8000f7202 */ /* 0x000fc40000000f00 */
[----:B----4-:R-:W-:-:S03]  /*2fe0*/  FMNMX.FTZ R136, R2, R16, !PT ;  /* 0x0000001002887209 */ /* 0x010fc60007810000 */
[C---:B------:R-:W-:Y:S01]  /*2ff0*/  HMMA.16816.F32 R128, R4.reuse, R96, RZ ;  /* 0x000000600480723c */ /* 0x040fe200000018ff */
[----:B------:R-:W-:Y:S02]  /*3000*/  MOV R16, R186 ;  /* 0x000000ba00107202 */ /* 0x000fe40000000f00 */
[----:B--2---:R-:W-:Y:S01]  /*3010*/  F2FP.PACK_AB R8, R189, R17 ;  /* 0x00000011bd08723e */ /* 0x004fe200000000ff */
[C---:B------:R-:W-:Y:S01]  /*3020*/  FMUL.FTZ R2, R136.reuse, c[0x0][0x23c] ;  /* 0x00008f0088027a20 */ /* 0x040fe20000410000 */
[----:B---3--:R-:W-:Y:S02]  /*3030*/  F2FP.PACK_AB R11, R201, R200 ;  /* 0x000000c8c90b723e */ /* 0x008fe400000000ff */
[----:B------:R-:W-:Y:S01]  /*3040*/  FSETP.NEU.FTZ.AND P1, PT, R136, -INF , PT ;  /* 0xff8000008800780b */ /* 0x000fe20003f3d000 */
[----:B------:R-:W-:Y:S03]  /*3050*/  HMMA.16816.F32 R116, R4, R100, RZ ;  /* 0x000000640474723c */ /* 0x000fe600000018ff */
[----:B------:R-:W-:-:S05]  /*3060*/  FSEL R2, R2, RZ, P1 ;  /* 0x000000ff02027208 */ /* 0x000fca0000800000 */
        /* <DEDUP_REMOVED lines=9> */
[----:B------:R-:W-:Y:S01]  /*3100*/  FFMA.FTZ R4, R171, c[0x0][0x23c], -R2 ;  /* 0x00008f00ab047a23 */ /* 0x000fe20000010802 */
[----:B------:R-:W-:Y:S01]  /*3110*/  HMMA.16816.F32 R112, R8, R104, R112 ;  /* 0x000000680870723c */ /* 0x000fe20000001870 */
[----:B------:R-:W-:-:S02]  /*3120*/  MOV R6, R190 ;  /* 0x000000be00067202 */ /* 0x000fc40000000f00 */
[----:B------:R2:W3:Y:S05]  /*3130*/  MUFU.EX2 R204, R4 ;  /* 0x0000000400cc7308 */ /* 0x0004ea0000000800 */
[C---:B------:R-:W-:Y:S08]  /*3140*/  HMMA.16816.F32 R172, R8.reuse, R72, R144 ;  /* 0x0000004808ac723c */ /* 0x040ff00000001890 */
[----:B------:R-:W-:Y:S01]  /*3150*/  HMMA.16816.F32 R228, R8, R60, R140 ;  /* 0x0000003c08e4723c */ /* 0x000fe2000000188c */
[----:B-1----:R-:W-:Y:S01]  /*3160*/  FMNMX.FTZ R135, R0, R5, !PT ;  /* 0x0000000500877209 */ /* 0x002fe20007810000 */
[----:B------:R-:W-:-:S02]  /*3170*/  FFMA.FTZ R0, R168, c[0x0][0x23c], -R2 ;  /* 0x00008f00a8007a23 */ /* 0x000fc40000010802 */
[----:B--2---:R-:W-:Y:S01]  /*3180*/  FFMA.FTZ R4, R170, c[0x0][0x23c], -R2 ;  /* 0x00008f00aa047a23 */ /* 0x004fe20000010802 */
[----:B------:R-:W-:Y:S01]  /*3190*/  FSETP.NEU.FTZ.AND P1, PT, R135, -INF , PT ;  /* 0xff8000008700780b */ /* 0x000fe20003f3d000 */
[----:B------:R1:W-:Y:S01]  /*31a0*/  MUFU.EX2 R236, R0 ;  /* 0x0000000000ec7308 */ /* 0x0003e20000000800 */
[----:B------:R-:W-:Y:S01]  /*31b0*/  MOV R142, R199 ;  /* 0x000000c7008e7202 */ /* 0x000fe20000000f00 */
[----:B------:R-:W-:Y:S01]  /*31c0*/  IMAD.MOV.U32 R147, RZ, RZ, R112 ;  /* 0x000000ffff937224 */ /* 0x000fe200078e0070 */
[----:B------:R-:W-:Y:S01]  /*31d0*/  MOV R146, R113 ;  /* 0x0000007100927202 */ /* 0x000fe20000000f00 */
[----:B------:R-:W-:Y:S01]  /*31e0*/  HMMA.16816.F32 R212, R8, R64, R148 ;  /* 0x0000004008d4723c */ /* 0x000fe20000001894 */
[----:B------:R-:W-:Y:S01]  /*31f0*/  MOV R140, R201 ;  /* 0x000000c9008c7202 */ /* 0x000fe20000000f00 */
[----:B------:R-:W-:Y:S01]  /*3200*/  IMAD.MOV.U32 R141, RZ, RZ, R200 ;  /* 0x000000ffff8d7224 */ /* 0x000fe200078e00c8 */
[----:B------:R-:W-:Y:S01]  /*3210*/  MOV R144, R115 ;  /* 0x0000007300907202 */ /* 0x000fe20000000f00 */
[----:B------:R2:W4:Y:S01]  /*3220*/  MUFU.EX2 R7, R4 ;  /* 0x0000000400077308 */ /* 0x0005220000000800 */
[----:B------:R-:W-:-:S02]  /*3230*/  IMAD.MOV.U32 R143, RZ, RZ, R191 ;  /* 0x000000ffff8f7224 */ /* 0x000fc400078e00bf */
[----:B------:R-:W-:Y:S01]  /*3240*/  IMAD.MOV.U32 R148, RZ, RZ, R187 ;  /* 0x000000ffff947224 */ /* 0x000fe200078e00bb */
[C---:B------:R-:W-:Y:S01]  /*3250*/  HMMA.16816.F32 R220, R8.reuse, R52, R116 ;  /* 0x0000003408dc723c */ /* 0x040fe20000001874 */
[----:B------:R-:W-:Y:S01]  /*3260*/  IMAD.MOV.U32 R145, RZ, RZ, R114 ;  /* 0x000000ffff917224 */ /* 0x000fe200078e0072 */
[----:B------:R-:W-:Y:S01]  /*3270*/  MOV R150, R188 ;  /* 0x000000bc00967202 */ /* 0x000fe20000000f00 */
[----:B------:R-:W-:Y:S02]  /*3280*/  IMAD.MOV.U32 R151, RZ, RZ, R189 ;  /* 0x000000ffff977224 */ /* 0x000fe400078e00bd */
[----:B-1----:R-:W-:Y:S02]  /*3290*/  FMUL.FTZ R0, R135, c[0x0][0x23c] ;  /* 0x00008f0087007a20 */ /* 0x002fe40000410000 */
[----:B------:R-:W-:Y:S01]  /*32a0*/  IMAD.MOV.U32 R119, RZ, RZ, R148 ;  /* 0x000000ffff777224 */ /* 0x000fe200078e0094 */
[----:B------:R-:W-:Y:S01]  /*32b0*/  MOV R148, R15 ;  /* 0x0000000f00947202 */ /* 0x000fe20000000f00 */
[----:B------:R-:W-:Y:S01]  /*32c0*/  HMMA.16816.F32 R224, R8, R56, R128 ;  /* 0x0000003808e0723c */ /* 0x000fe20000001880 */
[----:B------:R-:W-:Y:S01]  /*32d0*/  FSEL R0, R0, RZ, P1 ;  /* 0x000000ff00007208 */ /* 0x000fe20000800000 */
[----:B------:R-:W-:Y:S01]  /*32e0*/  IMAD.MOV.U32 R149, RZ, RZ, R185 ;  /* 0x000000ffff957224 */ /* 0x000fe200078e00b9 */
[----:B------:R-:W-:Y:S01]  /*32f0*/  MOV R116, R141 ;  /* 0x0000008d00747202 */ /* 0x000fe20000000f00 */
[----:B--2---:R-:W-:Y:S01]  /*3300*/  FFMA.FTZ R4, R169, c[0x0][0x23c], -R2 ;  /* 0x00008f00a9047a23 */ /* 0x004fe20000010802 */
[----:B------:R-:W-:Y:S01]  /*3310*/  MOV R118, R143 ;  /* 0x0000008f00767202 */ /* 0x000fe20000000f00 */
[----:B------:R-:W-:-:S02]  /*3320*/  IMAD.MOV.U32 R115, RZ, RZ, R140 ;  /* 0x000000ffff737224 */ /* 0x000fc400078e008c */
[----:B------:R1:W2:Y:S01]  /*3330*/  MUFU.EX2 R240, R4 ;  /* 0x0000000400f07308 */ /* 0x0002a20000000800 */
[----:B------:R-:W-:Y:S01]  /*3340*/  HMMA.16816.F32 R168, R8, R74, R88 ;  /* 0x0000004a08a8723c */ /* 0x000fe20000001858 */
[----:B------:R-:W-:Y:S02]  /*3350*/  IMAD.MOV.U32 R131, RZ, RZ, R202 ;  /* 0x000000ffff837224 */ /* 0x000fe400078e00ca */
[----:B------:R-:W-:-:S03]  /*3360*/  IMAD.MOV.U32 R117, RZ, RZ, R142 ;  /* 0x000000ffff757224 */ /* 0x000fc600078e008e */
[----:B------:R-:W-:Y:S02]  /*3370*/  MOV R114, R131 ;  /* 0x0000008300727202 */ /* 0x000fe40000000f00 */
[----:B------:R-:W-:Y:S01]  /*3380*/  HMMA.16816.F32 R192, R8, R68, R152 ;  /* 0x0000004408c0723c */ /* 0x000fe20000001898 */
[----:B-1----:R-:W-:-:S07]  /*3390*/  FFMA.FTZ R4, R161, c[0x0][0x23c], -R2 ;  /* 0x00008f00a1047a23 */ /* 0x002fce0000010802 */
[C---:B------:R-:W-:Y:S01]  /*33a0*/  HMMA.16816.F32 R152, R8.reuse, R78, R108 ;  /* 0x0000004e0898723c */ /* 0x040fe2000000186c */
[----:B---3--:R-:W-:Y:S01]  /*33b0*/  IMAD.MOV.U32 R161, RZ, RZ, R204 ;  /* 0x000000ffffa17224 */ /* 0x008fe200078e00cc */
[----:B------:R1:W-:Y:S05]  /*33c0*/  MUFU.EX2 R113, R4 ;  /* 0x0000000400717308 */ /* 0x0003ea0000000800 */
[----:B------:R-:W-:Y:S01]  /*33d0*/  MOV R111, R203 ;  /* 0x000000cb006f7202 */ /* 0x000fe20000000f00 */
        /* <DEDUP_REMOVED lines=9> */
[C---:B------:R-:W-:Y:S08]  /*3470*/  HMMA.16816.F32 R128, R8.reuse, R54, R24 ;  /* 0x000000360880723c */ /* 0x040ff00000001818 */
[----:B------:R-:W-:Y:S01]  /*3480*/  HMMA.16816.F32 R140, R8, R106, R20 ;  /* 0x0000006a088c723c */ /* 0x000fe20000001814 */
[----:B-1----:R-:W-:-:S04]  /*3490*/  FFMA.FTZ R4, R178, c[0x0][0x23c], -R0 ;  /* 0x00008f00b2047a23 */ /* 0x002fc80000010800 */
[----:B------:R1:W3:Y:S02]  /*34a0*/  MUFU.EX2 R112, R4 ;  /* 0x0000000400707308 */ /* 0x0002e40000000800 */
[----:B----4-:R-:W-:Y:S02]  /*34b0*/  F2FP.PACK_AB R8, R7, R161 ;  /* 0x000000a10708723e */ /* 0x010fe400000000ff */
[----:B--2---:R-:W-:Y:S01]  /*34c0*/  F2FP.PACK_AB R10, R236, R240 ;  /* 0x000000f0ec0a723e */ /* 0x004fe200000000ff */
[----:B-1----:R-:W-:Y:S01]  /*34d0*/  FFMA.FTZ R4, R177, c[0x0][0x23c], -R0 ;  /* 0x00008f00b1047a23 */ /* 0x002fe20000010800 */
[----:B---3--:R-:W-:-:S03]  /*34e0*/  F2FP.PACK_AB R9, R112, R199 ;  /* 0x000000c77009723e */ /* 0x008fc600000000ff */
[----:B------:R1:W-:Y:S02]  /*34f0*/  MUFU.EX2 R239, R4 ;  /* 0x0000000400ef7308 */ /* 0x0003e40000000800 */
[----:B-1----:R-:W-:-:S06]  /*3500*/  FFMA.FTZ R4, R176, c[0x0][0x23c], -R0 ;  /* 0x00008f00b0047a23 */ /* 0x002fcc0000010800 */
[----:B------:R1:W2:Y:S02]  /*3510*/  MUFU.EX2 R14, R4 ;  /* 0x00000004000e7308 */ /* 0x0002a40000000800 */
[----:B-1----:R-:W-:Y:S01]  /*3520*/  FFMA.FTZ R4, R133, c[0x0][0x23c], -R2 ;  /* 0x00008f0085047a23 */ /* 0x002fe20000010802 */
[----:B--2---:R-:W-:Y:S01]  /*3530*/  F2FP.PACK_AB R11, R14, R239 ;  /* 0x000000ef0e0b723e */ /* 0x004fe200000000ff */
[----:B------:R-:W-:-:S04]  /*3540*/  IMAD.MOV.U32 R133, RZ, RZ, R5 ;  /* 0x000000ffff857224 */ /* 0x000fc800078e0005 */
[----:B------:R1:W2:Y:S02]  /*3550*/  MUFU.EX2 R15, R4 ;  /* 0x00000004000f7308 */ /* 0x0002a40000000800 */
[C---:B------:R-:W-:Y:S07]  /*3560*/  HMMA.16816.F32 R28, R8.reuse, R84, RZ ;  /* 0x00000054081c723c */ /* 0x040fee00000018ff */
[----:B------:R-:W-:Y:S01]  /*3570*/  MOV R85, R119 ;  /* 0x0000007700557202 */ /* 0x000fe20000000f00 */
[----:B------:R-:W-:Y:S01]  /*3580*/  HMMA.16816.F32 R24, R8, R92, RZ ;  /* 0x0000005c0818723c */ /* 0x000fe200000018ff */
[----:B------:R-:W-:Y:S01]  /*3590*/  MOV R119, R19 ;  /* 0x0000001300777202 */ /* 0x000fe20000000f00 */
[----:B-1----:R-:W-:-:S05]  /*35a0*/  FFMA.FTZ R4, R132, c[0x0][0x23c], -R2 ;  /* 0x00008f0084047a23 */ /* 0x002fca0000010802 */
[----:B--2---:R-:W-:Y:S01]  /*35b0*/  MOV R93, R15 ;  /* 0x0000000f005d7202 */ /* 0x004fe20000000f00 */
[----:B------:R1:W2:Y:S01]  /*35c0*/  MUFU.EX2 R88, R4 ;  /* 0x0000000400587308 */ /* 0x0002a20000000800 */
[----:B------:R-:W-:Y:S01]  /*35d0*/  HMMA.16816.F32 R40, R8, R44, RZ ;  /* 0x0000002c0828723c */ /* 0x000fe200000018ff */
[----:B------:R-:W-:-:S07]  /*35e0*/  MOV R92, R7 ;  /* 0x00000007005c7202 */ /* 0x000fce0000000f00 */
[----:B------:R-:W-:Y:S01]  /*35f0*/  HMMA.16816.F32 R32, R8, R80, RZ ;  /* 0x000000500820723c */ /* 0x000fe200000018ff */
[----:B-1----:R-:W-:-:S06]  /*3600*/  FFMA.FTZ R4, R163, c[0x0][0x23c], -R0 ;  /* 0x00008f00a3047a23 */ /* 0x002fcc0000010800 */
[----:B------:R-:W-:Y:S01]  /*3610*/  MOV R81, R161 ;  /* 0x000000a100517202 */ /* 0x000fe20000000f00 */
[----:B------:R-:W-:Y:S01]  /*3620*/  IMAD.MOV.U32 R161, RZ, RZ, R114 ;  /* 0x000000ffffa17224 */ /* 0x000fe200078e0072 */
[C---:B------:R-:W-:Y:S01]  /*3630*/  HMMA.16816.F32 R36, R8.reuse, R48, RZ ;  /* 0x000000300824723c */ /* 0x040fe200000018ff */
[----:B------:R1:W3:Y:S01]  /*3640*/  MUFU.EX2 R5, R4 ;  /* 0x0000000400057308 */ /* 0x0002e20000000800 */
[----:B------:R-:W-:Y:S01]  /*3650*/  IMAD.MOV.U32 R80, RZ, RZ, R116 ;  /* 0x000000ffff507224 */ /* 0x000fe200078e0074 */
[----:B------:R-:W-:Y:S01]  /*3660*/  MOV R114, R115 ;  /* 0x0000007300727202 */ /* 0x000fe20000000f00 */
[----:B------:R-:W-:Y:S01]  /*3670*/  IMAD.MOV.U32 R115, RZ, RZ, R18 ;  /* 0x000000ffff737224 */ /* 0x000fe200078e0012 */
[----:B------:R-:W-:Y:S01]  /*3680*/  MOV R116, R118 ;  /* 0x0000007600747202 */ /* 0x000fe20000000f00 */
[----:B------:R-:W-:Y:S01]  /*3690*/  IMAD.MOV.U32 R118, RZ, RZ, R16 ;  /* 0x000000ffff767224 */ /* 0x000fe200078e0010 */
[----:B------:R-:W-:Y:S01]  /*36a0*/  MOV R48, R151 ;  /* 0x0000009700307202 */ /* 0x000fe20000000f00 */
[----:B------:R-:W-:Y:S01]  /*36b0*/  HMMA.16816.F32 R20, R8, R96, RZ ;  /* 0x000000600814723c */ /* 0x000fe200000018ff */
[----:B------:R-:W-:Y:S01]  /*36c0*/  IMAD.MOV.U32 R49, RZ, RZ, R6 ;  /* 0x000000ffff317224 */ /* 0x000fe200078e0006 */
[----:B--2---:R-:W-:-:S05]  /*36d0*/  F2FP.PACK_AB R6, R88, R93 ;  /* 0x0000005d5806723e */ /* 0x004fca00000000ff */
[----:B------:R-:W-:Y:S01]  /*36e0*/  MOV R97, R17 ;  /* 0x0000001100617202 */ /* 0x000fe20000000f00 */
[C---:B------:R-:W-:Y:S01]  /*36f0*/  HMMA.16816.F32 R44, R8.reuse, R46, RZ ;  /* 0x0000002e082c723c */ /* 0x040fe200000018ff */
[----:B-1----:R-:W-:Y:S02]  /*3700*/  FFMA.FTZ R4, R162, c[0x0][0x23c], -R0 ;  /* 0x00008f00a2047a23 */ /* 0x002fe40000010800 */
[----:B---3--:R-:W-:Y:S02]  /*3710*/  IMAD.MOV.U32 R96, RZ, RZ, R5 ;  /* 0x000000ffff607224 */ /* 0x008fe400078e0005 */
[----:B------:R1:W2:Y:S03]  /*3720*/  MUFU.EX2 R132, R4 ;  /* 0x0000000400847308 */ /* 0x0002a60000000800 */
[----:B------:R-:W-:Y:S07]  /*3730*/  HMMA.16816.F32 R16, R8, R100, RZ ;  /* 0x000000640810723c */ /* 0x000fee00000018ff */
[----:B------:R-:W-:Y:S01]  /*3740*/  IMAD.MOV.U32 R101, RZ, RZ, R148 ;  /* 0x000000ffff657224 */ /* 0x000fe200078e0094 */
[----:B------:R-:W-:Y:S01]  /*3750*/  MOV R100, R149 ;  /* 0x0000009500647202 */ /* 0x000fe20000000f00 */
[----:B-1----:R-:W-:Y:S01]  /*3760*/  FFMA.FTZ R4, R138, c[0x0][0x23c], -R0 ;  /* 0x00008f008a047a23 */ /* 0x002fe20000010800 */
[----:B--2---:R-:W-:Y:S01]  /*3770*/  F2FP.PACK_AB R5, R132, R96 ;  /* 0x000000608405723e */ /* 0x004fe200000000ff */
[----:B------:R-:W-:-:S04]  /*3780*/  IMAD.MOV.U32 R138, RZ, RZ, R111 ;  /* 0x000000ffff8a7224 */ /* 0x000fc800078e006f */
[----:B------:R-:W1:Y:S02]  /*3790*/  MUFU.EX2 R4, R4 ;  /* 0x0000000400047308 */ /* 0x000e640000000800 */
[----:B-1----:R-:W-:Y:S02]  /*37a0*/  IMAD.MOV.U32 R84, RZ, RZ, R4 ;  /* 0x000000ffff547224 */ /* 0x002fe400078e0004 */
[----:B------:R-:W-:Y:S02]  /*37b0*/  FFMA.FTZ R4, R156, c[0x0][0x23c], -R0 ;  /* 0x00008f009c047a23 */ /* 0x000fe40000010800 */
[----:B------:R-:W-:Y:S02]  /*37c0*/  IMAD.MOV.U32 R156, RZ, RZ, R150 ;  /* 0x000000ffff9c7224 */ /* 0x000fe400078e0096 */
[----:B------:R1:W2:Y:S02]  /*37d0*/  MUFU.EX2 R15, R4 ;  /* 0x00000004000f7308 */ /* 0x0002a40000000800 */
[----:B-1----:R-:W-:-:S02]  /*37e0*/  F2FP.PACK_AB R4, R133, R113 ;  /* 0x000000718504723e */ /* 0x002fc400000000ff */
[----:B--2---:R-:W-:-:S07]  /*37f0*/  F2FP.PACK_AB R7, R15, R84 ;  /* 0x000000540f07723e */ /* 0x004fce00000000ff */
[----:B------:R-:W-:Y:S07]  /*3800*/  HMMA.16816.F32 R148, R4, R76, R40 ;  /* 0x0000004c0494723c */ /* 0x000fee0000001828 */
[----:B------:R-:W-:Y:S01]  /*3810*/  IMAD.MOV.U32 R77, RZ, RZ, R161 ;  /* 0x000000ffff4d7224 */ /* 0x000fe200078e00a1 */
[----:B------:R-:W-:Y:S01]  /*3820*/  HMMA.16816.F32 R40, R8, R50, RZ ;  /* 0x000000320828723c */ /* 0x000fe200000018ff */
[----:B------:R-:W-:-:S07]  /*3830*/  MOV R76, R114 ;  /* 0x00000072004c7202 */ /* 0x000fce0000000f00 */
[C---:B------:R-:W-:Y:S07]  /*3840*/  HMMA.16816.F32 R176, R4.reuse, R68, R32 ;  /* 0x0000004404b0723c */ /* 0x040fee0000001820 */
[----:B------:R-:W-:Y:S01]  /*3850*/  MOV R69, R88 ;  /* 0x0000005800457202 */ /* 0x000fe20000000f00 */
[----:B------:R-:W-:Y:S01]  /*3860*/  HMMA.16816.F32 R160, R4, R72, R36 ;  /* 0x0000004804a0723c */ /* 0x000fe20000001824 */
[----:B------:R-:W-:-:S06]  /*3870*/  IMAD.MOV.U32 R68, RZ, RZ, R117 ;  /* 0x000000ffff447224 */ /* 0x000fcc00078e0075 */
[----:B------:R-:W-:Y:S01]  /*3880*/  MOV R73, R116 ;  /* 0x0000007400497202 */ /* 0x000fe20000000f00 */
[----:B------:R-:W-:Y:S01]  /*3890*/  HMMA.16816.F32 R88, R4, R64, R28 ;  /* 0x000000400458723c */ /* 0x000fe2000000181c */
[----:B------:R-:W-:-:S06]  /*38a0*/  IMAD.MOV.U32 R72, RZ, RZ, R113 ;  /* 0x000000ffff487224 */ /* 0x000fcc00078e0071 */
[----:B------:R-:W-:Y:S01]  /*38b0*/  IMAD.MOV.U32 R64, RZ, RZ, R118 ;  /* 0x000000ffff407224 */ /* 0x000fe200078e0076 */
[----:B------:R-:W-:Y:S01]  /*38c0*/  MOV R65, R119 ;  /* 0x0000007700417202 */ /* 0x000fe20000000f00 */
[C---:B------:R-:W-:Y:S08]  /*38d0*/  HMMA.16816.F32 R108, R4.reuse, R52, R16 ;  /* 0x00000034046c723c */ /* 0x040ff00000001810 */
[----:B------:R-:W-:Y:S07]  /*38e0*/  HMMA.16816.F32 R116, R4, R60, R24 ;  /* 0x0000003c0474723c */ /* 0x000fee0000001818 */
[----:B------:R-:W-:Y:S01]  /*38f0*/  IMAD.MOV.U32 R60, RZ, RZ, R112 ;  /* 0x000000ffff3c7224 */ /* 0x000fe200078e0070 */
[----:B------:R-:W-:Y:S01]  /*3900*/  MOV R61, R115 ;  /* 0x00000073003d7202 */ /* 0x000fe20000000f00 */
[----:B------:R-:W-:Y:S07]  /*3910*/  HMMA.16816.F32 R16, R8, R120, RZ ;  /* 0x000000780810723c */ /* 0x000fee00000018ff */
[----:B------:R-:W-:Y:S01]  /*3920*/  IMAD.MOV.U32 R121, RZ, RZ, R48 ;  /* 0x000000ffff797224 */ /* 0x000fe200078e0030 */
[----:B------:R-:W-:Y:S01]  /*3930*/  HMMA.16816.F32 R112, R4, R56, R20 ;  /* 0x000000380470723c */ /* 0x000fe20000001814 */
[----:B------:R-:W-:-:S07]  /*3940*/  MOV R120, R49 ;  /* 0x0000003100787202 */ /* 0x000fce0000000f00 */
[C---:B------:R-:W-:Y:S08]  /*3950*/  HMMA.16816.F32 R36, R8.reuse, R82, RZ ;  /* 0x000000520824723c */ /* 0x040ff000000018ff */
[C---:B------:R-:W-:Y:S07]  /*3960*/  HMMA.16816.F32 R32, R8.reuse, R86, RZ ;  /* 0x000000560820723c */ /* 0x040fee00000018ff */
[----:B------:R-:W-:Y:S01]  /*3970*/  IMAD.MOV.U32 R87, RZ, RZ, R84 ;  /* 0x000000ffff577224 */ /* 0x000fe200078e0054 */
[----:B------:R-:W-:Y:S01]  /*3980*/  HMMA.16816.F32 R28, R8, R94, RZ ;  /* 0x0000005e081c723c */ /* 0x000fe200000018ff */
[----:B------:R-:W-:-:S02]  /*3990*/  MOV R86, R93 ;  /* 0x0000005d00567202 */ /* 0x000fc40000000f00 */
[----:B------:R-:W-:Y:S01]  /*39a0*/  MOV R84, R85 ;  /* 0x0000005500547202 */ /* 0x000fe20000000f00 */
[----:B------:R-:W-:Y:S01]  /*39b0*/  IMAD.MOV.U32 R85, RZ, RZ, R80 ;  /* 0x000000ffff557224 */ /* 0x000fe200078e0050 */
[----:B------:R-:W-:Y:S02]  /*39c0*/  MOV R93, R81 ;  /* 0x00000051005d7202 */ /* 0x000fe40000000f00 */
[----:B------:R-:W-:Y:S01]  /*39d0*/  IMAD.MOV.U32 R94, RZ, RZ, R72 ;  /* 0x000000ffff5e7224 */ /* 0x000fe200078e0048 */
[C---:B------:R-:W-:Y:S01]  /*39e0*/  HMMA.16816.F32 R24, R8.reuse, R98, RZ ;  /* 0x000000620818723c */ /* 0x040fe200000018ff */
[----:B------:R-:W-:Y:S01]  /*39f0*/  MOV R72, R73 ;  /* 0x0000004900487202 */ /* 0x000fe20000000f00 */
[----:B------:R-:W-:Y:S01]  /*3a00*/  IMAD.MOV.U32 R73, RZ, RZ, R76 ;  /* 0x000000ffff497224 */ /* 0x000fe200078e004c */
[----:B------:R-:W-:Y:S01]  /*3a10*/  MOV R76, R100 ;  /* 0x00000064004c7202 */ /* 0x000fe20000000f00 */
[----:B------:R-:W-:Y:S02]  /*3a20*/  IMAD.MOV.U32 R95, RZ, RZ, R97 ;  /* 0x000000ffff5f7224 */ /* 0x000fe400078e0061 */
[----:B------:R-:W-:Y:S01]  /*3a30*/  IMAD.MOV.U32 R97, RZ, RZ, R138 ;  /* 0x000000ffff617224 */ /* 0x000fe200078e008a */
[----:B------:R-:W-:Y:S01]  /*3a40*/  MOV R138, R14 ;  /* 0x0000000e008a7202 */ /* 0x000fe20000000f00 */
[C---:B------:R-:W-:Y:S07]  /*3a50*/  HMMA.16816.F32 R20, R8.reuse, R102, RZ ;  /* 0x000000660814723c */ /* 0x040fee00000018ff */
[----:B------:R-:W-:Y:S01]  /*3a60*/  IMAD.MOV.U32 R103, RZ, RZ, R68 ;  /* 0x000000ffff677224 */ /* 0x000fe200078e0044 */
[----:B------:R-:W-:Y:S01]  /*3a70*/  HMMA.16816.F32 R48, R8, R122, RZ ;  /* 0x0000007a0830723c */ /* 0x000fe200000018ff */
[----:B------:R-:W-:-:S06]  /*3a80*/  MOV R68, R96 ;  /* 0x0000006000447202 */ /* 0x000fcc0000000f00 */
[----:B------:R-:W-:Y:S01]  /*3a90*/  FFMA.FTZ R8, R198, c[0x0][0x23c], -R2 ;  /* 0x00008f00c6087a23 */ /* 0x000fe20000010802 */
[C---:B------:R-:W-:Y:S01]  /*3aa0*/  HMMA.16816.F32 R40, R4.reuse, R74, R40 ;  /* 0x0000004a0428723c */ /* 0x040fe20000001828 */
[----:B------:R-:W-:Y:S01]  /*3ab0*/  IMAD.MOV.U32 R123, RZ, RZ, R60 ;  /* 0x000000ffff7b7224 */ /* 0x000fe200078e003c */
[----:B------:R-:W-:Y:S01]  /*3ac0*/  MOV R122, R61 ;  /* 0x0000003d007a7202 */ /* 0x000fe20000000f00 */
[----:B------:R1:W2:Y:S01]  /*3ad0*/  MUFU.EX2 R102, R8 ;  /* 0x0000000800667308 */ /* 0x0002a20000000800 */
[----:B------:R-:W-:Y:S01]  /*3ae0*/  IMAD.MOV.U32 R11, RZ, RZ, R64 ;  /* 0x000000ffff0b7224 */ /* 0x000fe200078e0040 */
[----:B------:R-:W-:Y:S02]  /*3af0*/  MOV R10, R65 ;  /* 0x00000041000a7202 */ /* 0x000fe40000000f00 */
[----:B------:R-:W-:Y:S01]  /*3b00*/  MOV R9, R69 ;  /* 0x0000004500097202 */ /* 0x000fe20000000f00 */
[----:B------:R-:W-:Y:S01]  /*3b10*/  HMMA.16816.F32 R80, R4, R104, R16 ;  /* 0x000000680450723c */ /* 0x000fe20000001810 */
[----:B------:R-:W-:-:S06]  /*3b20*/  IMAD.MOV.U32 R69, RZ, RZ, R101 ;  /* 0x000000ffff457224 */ /* 0x000fcc00078e0065 */
[----:B------:R-:W-:Y:S01]  /*3b30*/  IMAD.MOV.U32 R18, RZ, RZ, R9 ;  /* 0x000000ffff127224 */ /* 0x000fe200078e0009 */
[C---:B------:R-:W-:Y:S01]  /*3b40*/  HMMA.16816.F32 R44, R4.reuse, R78, R44 ;  /* 0x0000004e042c723c */ /* 0x040fe2000000182c */
[----:B------:R-:W-:Y:S02]  /*3b50*/  IMAD.MOV.U32 R9, RZ, RZ, R11 ;  /* 0x000000ffff097224 */ /* 0x000fe400078e000b */
[----:B-1----:R-:W-:Y:S02]  /*3b60*/  FFMA.FTZ R8, R197, c[0x0][0x23c], -R2 ;  /* 0x00008f00c5087a23 */ /* 0x002fe40000010802 */
[----:B------:R-:W-:Y:S02]  /*3b70*/  IMAD.MOV.U32 R11, RZ, RZ, R123 ;  /* 0x000000ffff0b7224 */ /* 0x000fe400078e007b */
[----:B------:R1:W-:Y:S01]  /*3b80*/  MUFU.EX2 R96, R8 ;  /* 0x0000000800607308 */ /* 0x0003e20000000800 */
[----:B------:R-:W-:Y:S01]  /*3b90*/  HMMA.16816.F32 R36, R4, R70, R36 ;  /* 0x000000460424723c */ /* 0x000fe20000001824 */
[----:B------:R-:W-:-:S02]  /*3ba0*/  IMAD.MOV.U32 R123, RZ, RZ, R121 ;  /* 0x000000ffff7b7224 */ /* 0x000fc400078e0079 */
[----:B------:R-:W-:Y:S02]  /*3bb0*/  IMAD.MOV.U32 R121, RZ, RZ, R133 ;  /* 0x000000ffff797224 */ /* 0x000fe400078e0085 */
[----:B------:R-:W-:Y:S02]  /*3bc0*/  IMAD.MOV.U32 R105, RZ, RZ, R18 ;  /* 0x000000ffff697224 */ /* 0x000fe400078e0012 */
[----:B------:R-:W-:Y:S01]  /*3bd0*/  MOV R70, R97 ;  /* 0x0000006100467202 */ /* 0x000fe20000000f00 */
[----:B------:R-:W-:Y:S01]  /*3be0*/  HMMA.16816.F32 R64, R4, R66, R32 ;  /* 0x000000420440723c */ /* 0x000fe20000001820 */
[----:B------:R-:W-:Y:S02]  /*3bf0*/  IMAD.MOV.U32 R97, RZ, RZ, R138 ;  /* 0x000000ffff617224 */ /* 0x000fe400078e008a */
[----:B------:R-:W-:Y:S02]  /*3c00*/  IMAD.MOV.U32 R79, RZ, RZ, R9 ;  /* 0x000000ffff4f7224 */ /* 0x000fe400078e0009 */
[----:B------:R-:W-:-:S02]  /*3c10*/  IMAD.MOV.U32 R75, RZ, RZ, R11 ;  /* 0x000000ffff4b7224 */ /* 0x000fc400078e000b */
[----:B-1----:R-:W-:Y:S01]  /*3c20*/  FFMA.FTZ R8, R166, c[0x0][0x23c], -R2 ;  /* 0x00008f00a6087a23 */ /* 0x002fe20000010802 */
[C---:B------:R-:W-:Y:S01]  /*3c30*/  HMMA.16816.F32 R60, R4.reuse, R62, R28 ;  /* 0x0000003e043c723c */ /* 0x040fe2000000181c */
[----:B------:R-:W-:Y:S01]  /*3c40*/  LDSM.16.MT88.4 R28, [R234+0xd000] ;  /* 0x00d00000ea1c783b */ /* 0x000fe20000004200 */
[----:B------:R-:W-:Y:S01]  /*3c50*/  IMAD.MOV.U32 R35, RZ, RZ, R121 ;  /* 0x000000ffff237224 */ /* 0x000fe200078e0079 */
[----:B------:R1:W-:Y:S01]  /*3c60*/  MUFU.EX2 R74, R8 ;  /* 0x00000008004a7308 */ /* 0x0003e20000000800 */
[----:B------:R-:W-:Y:S02]  /*3c70*/  IMAD.MOV.U32 R33, RZ, RZ, R123 ;  /* 0x000000ffff217224 */ /* 0x000fe400078e007b */
[----:B------:R-:W-:Y:S02]  /*3c80*/  IMAD.MOV.U32 R121, RZ, RZ, R146 ;  /* 0x000000ffff797224 */ /* 0x000fe400078e0092 */
[----:B------:R-:W-:Y:S01]  /*3c90*/  HMMA.16816.F32 R56, R4, R58, R24 ;  /* 0x0000003a0438723c */ /* 0x000fe20000001818 */
[----:B------:R-:W-:Y:S01]  /*3ca0*/  LDSM.16.MT88.4 R24, [R232+0xd000] ;  /* 0x00d00000e818783b */ /* 0x000fe20000004200 */
[----:B------:R-:W-:-:S06]  /*3cb0*/  IMAD.MOV.U32 R123, RZ, RZ, R144 ;  /* 0x000000ffff7b7224 */ /* 0x000fcc00078e0090 */
[----:B------:R-:W-:Y:S01]  /*3cc0*/  HMMA.16816.F32 R52, R4, R54, R20 ;  /* 0x000000360434723c */ /* 0x000fe20000001814 */
[----:B------:R-:W3:Y:S01]  /*3cd0*/  LDSM.16.MT88.4 R20, [R233+0xd000] ;  /* 0x00d00000e914783b */ /* 0x000ee20000004200 */
[----:B-1----:R-:W-:-:S04]  /*3ce0*/  FFMA.FTZ R8, R165, c[0x0][0x23c], -R2 ;  /* 0x00008f00a5087a23 */ /* 0x002fc80000010802 */
[----:B------:R1:W-:Y:S02]  /*3cf0*/  MUFU.EX2 R100, R8 ;  /* 0x0000000800647308 */ /* 0x0003e40000000800 */
[----:B------:R-:W-:Y:S07]  /*3d00*/  HMMA.16816.F32 R48, R4, R106, R48 ;  /* 0x0000006a0430723c */ /* 0x000fee0000001830 */
[----:B------:R-:W-:Y:S02]  /*3d10*/  FFMA.FTZ R4, R158, c[0x0][0x23c], -R13 ;  /* 0x00008f009e047a23 */ /* 0x000fe4000001080d */
[----:B--2---:R-:W-:-:S02]  /*3d20*/  IMAD.MOV.U32 R158, RZ, RZ, R102 ;  /* 0x000000ffff9e7224 */ /* 0x004fc400078e0066 */
[----:B------:R2:W-:Y:S01]  /*3d30*/  MUFU.EX2 R102, R4 ;  /* 0x0000000400667308 */ /* 0x0005e20000000800 */
[----:B-1----:R-:W-:-:S07]  /*3d40*/  FFMA.FTZ R8, R196, c[0x0][0x23c], -R0 ;  /* 0x00008f00c4087a23 */ /* 0x002fce0000010800 */
[----:B------:R1:W4:Y:S01]  /*3d50*/  MUFU.EX2 R19, R8 ;  /* 0x0000000800137308 */ /* 0x0003220000000800 */
[----:B--2---:R-:W-:-:S07]  /*3d60*/  FFMA.FTZ R4, R159, c[0x0][0x23c], -R13 ;  /* 0x00008f009f047a23 */ /* 0x004fce000001080d */
[----:B------:R2:W-:Y:S01]  /*3d70*/  MUFU.EX2 R5, R4 ;  /* 0x0000000400057308 */ /* 0x0005e20000000800 */
[----:B-1----:R-:W-:Y:S01]  /*3d80*/  FFMA.FTZ R8, R183, c[0x0][0x23c], -R0 ;  /* 0x00008f00b7087a23 */ /* 0x002fe20000010800 */
[----:B----4-:R-:W-:Y:S02]  /*3d90*/  MOV R159, R19 ;  /* 0x00000013009f7202 */ /* 0x010fe40000000f00 */
[----:B------:R-:W-:-:S04]  /*3da0*/  MOV R19, R10 ;  /* 0x0000000a00137202 */ /* 0x000fc80000000f00 */
[----:B------:R1:W4:Y:S01]  /*3db0*/  MUFU.EX2 R99, R8 ;  /* 0x0000000800637308 */ /* 0x0003220000000800 */
[----:B------:R-:W-:Y:S02]  /*3dc0*/  MOV R10, R122 ;  /* 0x0000007a000a7202 */ /* 0x000fe40000000f00 */
[----:B------:R-:W-:Y:S02]  /*3dd0*/  MOV R122, R120 ;  /* 0x00000078007a7202 */ /* 0x000fe40000000f00 */
[----:B------:R-:W-:Y:S02]  /*3de0*/  MOV R120, R132 ;  /* 0x0000008400787202 */ /* 0x000fe40000000f00 */
[----:B------:R-:W-:Y:S01]  /*3df0*/  MOV R104, R19 ;  /* 0x0000001300687202 */ /* 0x000fe20000000f00 */
[----:B--2---:R-:W-:Y:S01]  /*3e00*/  FFMA.FTZ R4, R181, c[0x0][0x23c], -R12 ;  /* 0x00008f00b5047a23 */ /* 0x004fe2000001080c */
[----:B------:R-:W2:Y:S01]  /*3e10*/  LDSM.16.MT88.4 R16, [R235+0xd000] ;  /* 0x00d00000eb10783b */ /* 0x000ea20000004200 */
[----:B------:R-:W-:-:S02]  /*3e20*/  MOV R78, R10 ;  /* 0x0000000a004e7202 */ /* 0x000fc40000000f00 */
[----:B------:R3:W-:Y:S01]  /*3e30*/  MUFU.EX2 R132, R4 ;  /* 0x0000000400847308 */ /* 0x0007e20000000800 */
[----:B------:R-:W-:Y:S02]  /*3e40*/  F2FP.PACK_AB R10, R100, R74 ;  /* 0x0000004a640a723e */ /* 0x000fe400000000ff */
[----:B------:R-:W-:Y:S01]  /*3e50*/  MOV R32, R122 ;  /* 0x0000007a00207202 */ /* 0x000fe20000000f00 */
[----:B-1----:R-:W-:Y:S01]  /*3e60*/  FFMA.FTZ R8, R164, c[0x0][0x23c], -R0 ;  /* 0x00008f00a4087a23 */ /* 0x002fe20000010800 */
[----:B----4-:R-:W-:Y:S02]  /*3e70*/  F2FP.PACK_AB R9, R99, R159 ;  /* 0x0000009f6309723e */ /* 0x010fe400000000ff */
[----:B------:R-:W-:Y:S01]  /*3e80*/  MOV R34, R120 ;  /* 0x0000007800227202 */ /* 0x000fe20000000f00 */
[----:B------:R1:W-:Y:S01]  /*3e90*/  MUFU.EX2 R71, R8 ;  /* 0x0000000800477308 */ /* 0x0003e20000000800 */
[----:B------:R-:W-:Y:S02]  /*3ea0*/  MOV R120, R147 ;  /* 0x0000009300787202 */ /* 0x000fe40000000f00 */
[----:B------:R-:W-:Y:S01]  /*3eb0*/  MOV R122, R145 ;  /* 0x00000091007a7202 */ /* 0x000fe20000000f00 */
[----:B---3--:R-:W-:-:S04]  /*3ec0*/  FFMA.FTZ R4, R167, c[0x0][0x23c], -R12 ;  /* 0x00008f00a7047a23 */ /* 0x008fc8000001080c */
[----:B------:R3:W4:Y:S01]  /*3ed0*/  MUFU.EX2 R133, R4 ;  /* 0x0000000400857308 */ /* 0x0007220000000800 */
[----:B-1----:R-:W-:Y:S01]  /*3ee0*/  FFMA.FTZ R8, R157, c[0x0][0x23c], -R0 ;  /* 0x00008f009d087a23 */ /* 0x002fe20000010800 */
[----:B------:R-:W-:-:S06]  /*3ef0*/  MOV R157, R73 ;  /* 0x00000049009d7202 */ /* 0x000fcc0000000f00 */
[----:B------:R1:W1:Y:S01]  /*3f00*/  MUFU.EX2 R101, R8 ;  /* 0x0000000800657308 */ /* 0x0002620000000800 */
[----:B---3--:R-:W-:Y:S01]  /*3f10*/  FFMA.FTZ R4, R139, c[0x0][0x23c], -R12 ;  /* 0x00008f008b047a23 */ /* 0x008fe2000001080c */
[----:B------:R-:W-:Y:S02]  /*3f20*/  MOV R139, R5 ;  /* 0x00000005008b7202 */ /* 0x000fe40000000f00 */
[----:B----4-:R-:W-:-:S04]  /*3f30*/  F2FP.PACK_AB R5, R133, R132 ;  /* 0x000000848505723e */ /* 0x010fc800000000ff */
[----:B------:R3:W-:Y:S01]  /*3f40*/  MUFU.EX2 R138, R4 ;  /* 0x00000004008a7308 */ /* 0x0007e20000000800 */
[----:B------:R-:W-:Y:S01]  /*3f50*/  F2FP.PACK_AB R6, R139, R102 ;  /* 0x000000668b06723e */ /* 0x000fe200000000ff */
[----:B-1----:R-:W-:Y:S01]  /*3f60*/  FFMA.FTZ R8, R182, c[0x0][0x23c], -R13 ;  /* 0x00008f00b6087a23 */ /* 0x002fe2000001080d */
[----:B------:R-:W-:-:S05]  /*3f70*/  F2FP.PACK_AB R11, R101, R71 ;  /* 0x00000047650b723e */ /* 0x000fca00000000ff */
[----:B------:R1:W-:Y:S01]  /*3f80*/  MUFU.EX2 R14, R8 ;  /* 0x00000008000e7308 */ /* 0x0003e20000000800 */
[----:B---3--:R-:W-:-:S07]  /*3f90*/  FFMA.FTZ R4, R137, c[0x0][0x23c], -R12 ;  /* 0x00008f0089047a23 */ /* 0x008fce000001080c */
[----:B------:R-:W3:Y:S01]  /*3fa0*/  MUFU.EX2 R137, R4 ;  /* 0x0000000400897308 */ /* 0x000ee20000000800 */
[----:B-1----:R-:W-:-:S07]  /*3fb0*/  FFMA.FTZ R8, R180, c[0x0][0x23c], -R13 ;  /* 0x00008f00b4087a23 */ /* 0x002fce000001080d */
[----:B------:R-:W1:Y:S01]  /*3fc0*/  MUFU.EX2 R98, R8 ;  /* 0x0000000800627308 */ /* 0x000e620000000800 */
[----:B---3--:R-:W-:Y:S02]  /*3fd0*/  F2FP.PACK_AB R7, R137, R138 ;  /* 0x0000008a8907723e */ /* 0x008fe400000000ff */
[----:B-1----:R-:W-:Y:S02]  /*3fe0*/  F2FP.PACK_AB R4, R98, R14 ;  /* 0x0000000e6204723e */ /* 0x002fe400000000ff */
[----:B------:R-:W-:-:S05]  /*3ff0*/  F2FP.PACK_AB R8, R96, R158 ;  /* 0x0000009e6008723e */ /* 0x000fca00000000ff */
[-C--:B------:R-:W-:Y:S07]  /*4000*/  HMMA.16816.F32 R164, R4, R20.reuse, R172 ;  /* 0x0000001404a4723c */ /* 0x080fee00000018ac */
[----:B------:R-:W-:Y:S01]  /*4010*/  IMAD.MOV.U32 R175, RZ, RZ, R35 ;  /* 0x000000ffffaf7224 */ /* 0x000fe200078e0023 */
        /* <DEDUP_REMOVED lines=11> */
[----:B------:R-:W-:Y:S01]  /*40d0*/  IMAD.MOV.U32 R173, RZ, RZ, R33 ;  /* 0x000000ffffad7224 */ /* 0x000fe200078e0021 */
[----:B------:R-:W-:-:S05]  /*40e0*/  MOV R174, R34 ;  /* 0x0000002200ae7202 */ /* 0x000fca0000000f00 */
[C---:B------:R-:W-:Y:S01]  /*40f0*/  HMMA.16816.F32 R40, R8.reuse, R22, R40 ;  /* 0x000000160828723c */ /* 0x040fe20000001828 */
[----:B------:R-:W1:Y:S07]  /*4100*/  LDSM.16.MT88.4 R20, [R233+0xf000] ;  /* 0x00f00000e914783b */ /* 0x000e6e0000004200 */
[-C--:B------:R-:W-:Y:S08]  /*4110*/  HMMA.16816.F32 R148, R8, R24.reuse, R148 ;  /* 0x000000180894723c */ /* 0x080ff00000001894 */
[C---:B------:R-:W-:Y:S07]  /*4120*/  HMMA.16816.F32 R144, R4.reuse, R24, R124 ;  /* 0x000000180490723c */ /* 0x040fee000000187c */
[----:B------:R-:W-:Y:S01]  /*4130*/  IMAD.MOV.U32 R124, RZ, RZ, R78 ;  /* 0x000000ffff7c7224 */ /* 0x000fe200078e004e */
[----:B------:R-:W-:Y:S01]  /*4140*/  HMMA.16816.F32 R152, R4, R26, R152 ;  /* 0x0000001a0498723c */ /* 0x000fe20000001898 */
[----:B------:R-:W-:Y:S01]  /*4150*/  IMAD.MOV.U32 R126, RZ, RZ, R74 ;  /* 0x000000ffff7e7224 */ /* 0x000fe200078e004a */
[----:B------:R-:W-:-:S02]  /*4160*/  MOV R127, R75 ;  /* 0x0000004b007f7202 */ /* 0x000fc40000000f00 */
[----:B------:R-:W-:-:S04]  /*4170*/  MOV R125, R71 ;  /* 0x00000047007d7202 */ /* 0x000fc80000000f00 */
[----:B------:R-:W-:Y:S01]  /*4180*/  HMMA.16816.F32 R44, R8, R26, R44 ;  /* 0x0000001a082c723c */ /* 0x000fe2000000182c */
[----:B------:R-:W3:Y:S07]  /*4190*/  LDSM.16.MT88.4 R24, [R232+0xf000] ;  /* 0x00f00000e818783b */ /* 0x000eee0000004200 */
[----:B------:R-:W-:Y:S07]  /*41a0*/  HMMA.16816.F32 R196, R4, R28, R212 ;  /* 0x0000001c04c4723c */ /* 0x000fee00000018d4 */
[----:B------:R-:W-:Y:S01]  /*41b0*/  MOV R213, R35 ;  /* 0x0000002300d57202 */ /* 0x000fe20000000f00 */
[----:B--2---:R-:W-:Y:S01]  /*41c0*/  HMMA.16816.F32 R176, R8, R16, R176 ;  /* 0x0000001008b0723c */ /* 0x004fe200000018b0 */
[----:B------:R-:W-:Y:S01]  /*41d0*/  LDSM.16.MT88.4 R32, [R234+0xf000] ;  /* 0x00f00000ea20783b */ /* 0x000fe20000004200 */
[----:B------:R-:W-:Y:S01]  /*41e0*/  MOV R215, R79 ;  /* 0x0000004f00d77202 */ /* 0x000fe20000000f00 */
[----:B------:R-:W-:Y:S01]  /*41f0*/  IMAD.MOV.U32 R214, RZ, RZ, R104 ;  /* 0x000000ffffd67224 */ /* 0x000fe200078e0068 */
[----:B------:R-:W-:-:S04]  /*4200*/  MOV R212, R105 ;  /* 0x0000006900d47202 */ /* 0x000fc80000000f00 */
[C---:B------:R-:W-:Y:S08]  /*4210*/  HMMA.16816.F32 R180, R4.reuse, R16, R192 ;  /* 0x0000001004b4723c */ /* 0x040ff000000018c0 */
[-C--:B------:R-:W-:Y:S08]  /*4220*/  HMMA.16816.F32 R184, R4, R18.reuse, R184 ;  /* 0x0000001204b8723c */ /* 0x080ff000000018b8 */
[C---:B------:R-:W-:Y:S01]  /*4230*/  HMMA.16816.F32 R36, R8.reuse, R18, R36 ;  /* 0x000000120824723c */ /* 0x040fe20000001824 */
[----:B------:R-:W2:Y:S07]  /*4240*/  LDSM.16.MT88.4 R16, [R235+0xf000] ;  /* 0x00f00000eb10783b */ /* 0x000eae0000004200 */
[----:B------:R-:W-:Y:S07]  /*4250*/  HMMA.16816.F32 R192, R8, R28, R88 ;  /* 0x0000001c08c0723c */ /* 0x000fee0000001858 */
[----:B------:R-:W-:Y:S01]  /*4260*/  IMAD.MOV.U32 R28, RZ, RZ, R72 ;  /* 0x000000ffff1c7224 */ /* 0x000fe200078e0048 */
[----:B-1----:R-:W-:Y:S01]  /*4270*/  HMMA.16816.F32 R88, R4, R20, R224 ;  /* 0x000000140458723c */ /* 0x002fe200000018e0 */
[----:B------:R-:W-:-:S06]  /*4280*/  IMAD.MOV.U32 R29, RZ, RZ, R70 ;  /* 0x000000ffff1d7224 */ /* 0x000fcc00078e0046 */
[----:B------:R-:W-:Y:S01]  /*4290*/  IMAD.MOV.U32 R224, RZ, RZ, R76 ;  /* 0x000000ffffe07224 */ /* 0x000fe200078e004c */
[----:B------:R-:W-:Y:S01]  /*42a0*/  MOV R225, R77 ;  /* 0x0000004d00e17202 */ /* 0x000fe20000000f00 */
[----:B---3--:R-:W-:Y:S01]  /*42b0*/  HMMA.16816.F32 R72, R4, R24, R228 ;  /* 0x000000180448723c */ /* 0x008fe200000018e4 */
[----:B------:R-:W-:Y:S01]  /*42c0*/  IMAD.MOV.U32 R226, RZ, RZ, R92 ;  /* 0x000000ffffe27224 */ /* 0x000fe200078e005c */
[----:B------:R-:W-:-:S05]  /*42d0*/  MOV R227, R93 ;  /* 0x0000005d00e37202 */ /* 0x000fca0000000f00 */
[----:B------:R-:W-:Y:S01]  /*42e0*/  IMAD.MOV.U32 R228, RZ, RZ, R94 ;  /* 0x000000ffffe47224 */ /* 0x000fe200078e005e */
[----:B------:R-:W-:Y:S01]  /*42f0*/  HMMA.16816.F32 R76, R4, R26, R204 ;  /* 0x0000001a044c723c */ /* 0x000fe200000018cc */
[----:B------:R-:W-:Y:S01]  /*4300*/  MOV R230, R95 ;  /* 0x0000005f00e67202 */ /* 0x000fe20000000f00 */
[----:B------:R-:W-:Y:S01]  /*4310*/  IMAD.MOV.U32 R231, RZ, RZ, R68 ;  /* 0x000000ffffe77224 */ /* 0x000fe200078e0044 */
[----:B------:R-:W-:-:S04]  /*4320*/  MOV R229, R69 ;  /* 0x0000004500e57202 */ /* 0x000fc80000000f00 */
[----:B------:R-:W-:Y:S01]  /*4330*/  IMAD.MOV.U32 R206, RZ, RZ, R224 ;  /* 0x000000ffffce7224 */ /* 0x000fe200078e00e0 */
[C---:B--2---:R-:W-:Y:S01]  /*4340*/  HMMA.16816.F32 R104, R4.reuse, R16, R220 ;  /* 0x000000100468723c */ /* 0x044fe200000018dc */
[----:B------:R-:W-:Y:S01]  /*4350*/  MOV R207, R225 ;  /* 0x000000e100cf7202 */ /* 0x000fe20000000f00 */
[----:B------:R-:W-:Y:S01]  /*4360*/  IMAD.MOV.U32 R225, RZ, RZ, R226 ;  /* 0x000000ffffe17224 */ /* 0x000fe200078e00e2 */
[----:B------:R-:W-:Y:S02]  /*4370*/  MOV R226, R29 ;  /* 0x0000001d00e27202 */ /* 0x000fe40000000f00 */
[----:B------:R-:W-:Y:S02]  /*4380*/  MOV R224, R227 ;  /* 0x000000e300e07202 */ /* 0x000fe40000000f00 */
[----:B------:R-:W-:Y:S01]  /*4390*/  IMAD.MOV.U32 R221, RZ, RZ, R28 ;  /* 0x000000ffffdd7224 */ /* 0x000fe200078e001c */
        /* <DEDUP_REMOVED lines=9> */
[----:B------:R-:W-:Y:S01]  /*4430*/  IMAD.MOV.U32 R228, RZ, RZ, R87 ;  /* 0x000000ffffe47224 */ /* 0x000fe200078e0057 */
[----:B------:R-:W-:Y:S01]  /*4440*/  MOV R221, R214 ;  /* 0x000000d600dd7202 */ /* 0x000fe20000000f00 */
[----:B------:R-:W-:-:S02]  /*4450*/  IMAD.MOV.U32 R213, RZ, RZ, R85 ;  /* 0x000000ffffd57224 */ /* 0x000fc400078e0055 */
[----:B------:R-:W-:Y:S02]  /*4460*/  IMAD.MOV.U32 R214, RZ, RZ, R100 ;  /* 0x000000ffffd67224 */ /* 0x000fe400078e0064 */
[----:B------:R-:W-:Y:S01]  /*4470*/  IMAD.MOV.U32 R220, RZ, RZ, R213 ;  /* 0x000000ffffdc7224 */ /* 0x000fe200078e00d5 */
[----:B------:R-:W-:Y:S01]  /*4480*/  HMMA.16816.F32 R68, R4, R18, R128 ;  /* 0x000000120444723c */ /* 0x000fe20000001880 */
[----:B------:R-:W-:-:S07]  /*4490*/  MOV R213, R103 ;  /* 0x0000006700d57202 */ /* 0x000fce0000000f00 */
[C---:B------:R-:W-:Y:S08]  /*44a0*/  HMMA.16816.F32 R120, R4.reuse, R32, R120 ;  /* 0x000000200478723c */ /* 0x040ff00000001878 */
[----:B------:R-:W-:Y:S07]  /*44b0*/  HMMA.16816.F32 R140, R4, R34, R140 ;  /* 0x00000022048c723c */ /* 0x000fee000000188c */
[----:B------:R-:W-:Y:S01]  /*44c0*/  FFMA.FTZ R4, R206, c[0x0][0x23c], -R2 ;  /* 0x00008f00ce047a23 */ /* 0x000fe20000010802 */
        /* <DEDUP_REMOVED lines=9> */
[----:B------:R1:W-:Y:S01]  /*4560*/  MUFU.EX2 R24, R4 ;  /* 0x0000000400187308 */ /* 0x0003e20000000800 */
[----:B------:R-:W-:-:S02]  /*4570*/  IMAD.MOV.U32 R222, RZ, RZ, R15 ;  /* 0x000000ffffde7224 */ /* 0x000fc400078e000f */
[----:B------:R-:W-:-:S04]  /*4580*/  IMAD.MOV.U32 R228, RZ, RZ, R14 ;  /* 0x000000ffffe47224 */ /* 0x000fc800078e000e */
[C---:B------:R-:W-:Y:S08]  /*4590*/  HMMA.16816.F32 R56, R8.reuse, R22, R56 ;  /* 0x000000160838723c */ /* 0x040ff00000001838 */
[----:B------:R-:W-:Y:S01]  /*45a0*/  HMMA.16816.F32 R84, R8, R20, R112 ;  /* 0x000000140854723c */ /* 0x000fe20000001870 */
[----:B-1----:R-:W-:Y:S01]  /*45b0*/  FFMA.FTZ R4, R207, c[0x0][0x23c], -R2 ;  /* 0x00008f00cf047a23 */ /* 0x002fe20000010802 */
[----:B------:R-:W-:-:S02]  /*45c0*/  MOV R207, R215 ;  /* 0x000000d700cf7202 */ /* 0x000fc40000000f00 */
[----:B------:R-:W-:Y:S01]  /*45d0*/  MOV R215, R101 ;  /* 0x0000006500d77202 */ /* 0x000fe20000000f00 */
[----:B------:R1:W2:Y:S01]  /*45e0*/  MUFU.EX2 R25, R4 ;  /* 0x0000000400197308 */ /* 0x0002a20000000800 */
[----:B------:R-:W-:Y:S02]  /*45f0*/  MOV R190, R207 ;  /* 0x000000cf00be7202 */ /* 0x000fe40000000f00 */
[----:B------:R-:W-:Y:S01]  /*4600*/  HMMA.16816.F32 R52, R8, R18, R52 ;  /* 0x000000120834723c */ /* 0x000fe20000001834 */
[----:B------:R-:W-:Y:S02]  /*4610*/  MOV R207, R226 ;  /* 0x000000e200cf7202 */ /* 0x000fe40000000f00 */
[----:B------:R-:W-:-:S05]  /*4620*/  MOV R226, R159 ;  /* 0x0000009f00e27202 */ /* 0x000fca0000000f00 */
[----:B------:R-:W-:Y:S01]  /*4630*/  HMMA.16816.F32 R100, R8, R16, R108 ;  /* 0x000000100864723c */ /* 0x000fe2000000186c */
[--C-:B-1----:R-:W-:Y:S02]  /*4640*/  FFMA.FTZ R4, R209, c[0x0][0x23c], -R2.reuse ;  /* 0x00008f00d1047a23 */ /* 0x102fe40000010802 */
[----:B------:R-:W-:-:S05]  /*4650*/  FFMA.FTZ R2, R208, c[0x0][0x23c], -R2 ;  /* 0x00008f00d0027a23 */ /* 0x000fca0000010802 */
[C---:B------:R-:W-:Y:S01]  /*4660*/  HMMA.16816.F32 R60, R8.reuse, R26, R60 ;  /* 0x0000001a083c723c */ /* 0x040fe2000000183c */
[----:B------:R-:W-:Y:S06]  /*4670*/  MUFU.EX2 R26, R4 ;  /* 0x00000004001a7308 */ /* 0x000fec0000000800 */
[----:B------:R-:W-:Y:S01]  /*4680*/  MOV R27, R207 ;  /* 0x000000cf001b7202 */ /* 0x000fe20000000f00 */
[----:B------:R-:W-:Y:S01]  /*4690*/  HMMA.16816.F32 R116, R8, R32, R80 ;  /* 0x000000200874723c */ /* 0x000fe20000001850 */
[----:B------:R1:W-:Y:S01]  /*46a0*/  MUFU.EX2 R23, R2 ;  /* 0x0000000200177308 */ /* 0x0003e20000000800 */
[----:B------:R-:W-:Y:S01]  /*46b0*/  IMAD.MOV.U32 R209, RZ, RZ, R7 ;  /* 0x000000ffffd17224 */ /* 0x000fe200078e0007 */
[----:B------:R-:W-:Y:S01]  /*46c0*/  MOV R207, R174 ;  /* 0x000000ae00cf7202 */ /* 0x000fe20000000f00 */
[----:B------:R-:W-:Y:S01]  /*46d0*/  LDSM.16.MT88.4 R80, [R232+0xf800] ;  /* 0x00f80000e850783b */ /* 0x000fe20000004200 */
[----:B-1----:R-:W-:Y:S01]  /*46e0*/  FFMA.FTZ R2, R204, c[0x0][0x23c], -R0 ;  /* 0x00008f00cc027a23 */ /* 0x002fe20000010800 */
[----:B------:R-:W-:-:S02]  /*46f0*/  MOV R204, R223 ;  /* 0x000000df00cc7202 */ /* 0x000fc40000000f00 */
[----:B------:R-:W-:Y:S01]  /*4700*/  HMMA.16816.F32 R48, R8, R34, R48 ;  /* 0x000000220830723c */ /* 0x000fe20000001830 */
[----:B------:R-:W-:Y:S01]  /*4710*/  MOV R33, R230 ;  /* 0x000000e600217202 */ /* 0x000fe20000000f00 */
[----:B------:R1:W-:Y:S01]  /*4720*/  MUFU.EX2 R20, R2 ;  /* 0x0000000200147308 */ /* 0x0003e20000000800 */
[----:B------:R-:W-:Y:S02]  /*4730*/  MOV R5, R204 ;  /* 0x000000cc00057202 */ /* 0x000fe40000000f00 */
[----:B------:R-:W-:Y:S02]  /*4740*/  MOV R204, R229 ;  /* 0x000000e500cc7202 */ /* 0x000fe40000000f00 */
[----:B------:R-:W-:Y:S02]  /*4750*/  MOV R229, R245 ;  /* 0x000000f500e57202 */ /* 0x000fe40000000f00 */
[----:B------:R-:W-:Y:S02]  /*4760*/  MOV R223, R156 ;  /* 0x0000009c00df7202 */ /* 0x000fe40000000f00 */
[----:B------:R-:W-:Y:S01]  /*4770*/  MOV R8, R244 ;  /* 0x000000f400087202 */ /* 0x000fe20000000f00 */
[----:B------:R-:W-:-:S02]  /*4780*/  IMAD.MOV.U32 R9, RZ, RZ, R127 ;  /* 0x000000ffff097224 */ /* 0x000fc400078e007f */
[--C-:B-1----:R-:W-:Y:S01]  /*4790*/  FFMA.FTZ R2, R205, c[0x0][0x23c], -R0.reuse ;  /* 0x00008f00cd027a23 */ /* 0x102fe20000010800 */
[----:B------:R-:W-:Y:S01]  /*47a0*/  MOV R205, R224 ;  /* 0x000000e000cd7202 */ /* 0x000fe20000000f00 */
[----:B------:R-:W-:Y:S01]  /*47b0*/  IMAD.MOV.U32 R32, RZ, RZ, R231 ;  /* 0x000000ffff207224 */ /* 0x000fe200078e00e7 */
[----:B------:R-:W-:Y:S01]  /*47c0*/  MOV R224, R157 ;  /* 0x0000009d00e07202 */ /* 0x000fe20000000f00 */
[----:B------:R1:W3:Y:S01]  /*47d0*/  MUFU.EX2 R21, R2 ;  /* 0x0000000200157308 */ /* 0x0002e20000000800 */
[----:B------:R-:W-:Y:S01]  /*47e0*/  MOV R115, R205 ;  /* 0x000000cd00737202 */ /* 0x000fe20000000f00 */
[----:B------:R4:W5:Y:S01]  /*47f0*/  LDL.LU R245, [R1+0x68] ;  /* 0x0000680001f57983 */ /* 0x0009620000300800 */
[----:B------:R-:W-:Y:S02]  /*4800*/  MOV R205, R172 ;  /* 0x000000ac00cd7202 */ /* 0x000fe40000000f00 */
[----:B------:R-:W-:Y:S01]  /*4810*/  MOV R208, R204 ;  /* 0x000000cc00d07202 */ /* 0x000fe20000000f00 */
[----:B------:R4:W5:Y:S01]  /*4820*/  LDL.LU R244, [R1+0x64] ;  /* 0x0000640001f47983 */ /* 0x0009620000300800 */
[----:B-1----:R-:W-:-:S02]  /*4830*/  FFMA.FTZ R2, R211, c[0x0][0x23c], -R0 ;  /* 0x00008f00d3027a23 */ /* 0x002fc40000010800 */
[----:B------:R-:W-:Y:S02]  /*4840*/  FFMA.FTZ R0, R210, c[0x0][0x23c], -R0 ;  /* 0x00008f00d2007a23 */ /* 0x000fe40000010800 */
[----:B------:R-:W-:Y:S08]  /*4850*/  MUFU.EX2 R22, R2 ;  /* 0x0000000200167308 */ /* 0x000ff00000000800 */
[----:B------:R1:W1:Y:S02]  /*4860*/  MUFU.EX2 R19, R0 ;  /* 0x0000000000137308 */ /* 0x0002640000000800 */
[----:B-1----:R-:W-:-:S02]  /*4870*/  FFMA.FTZ R0, R206, c[0x0][0x23c], -R13 ;  /* 0x00008f00ce007a23 */ /* 0x002fc4000001080d */
[----:B------:R-:W-:-:S04]  /*4880*/  IMAD.MOV.U32 R206, RZ, RZ, R225 ;  /* 0x000000ffffce7224 */ /* 0x000fc800078e00e1 */
[----:B------:R1:W-:Y:S01]  /*4890*/  MUFU.EX2 R15, R0 ;  /* 0x00000000000f7308 */ /* 0x0003e20000000800 */
[----:B------:R-:W-:Y:S02]  /*48a0*/  FADD.FTZ R2, R5, R27 ;  /* 0x0000001b05027221 */ /* 0x000fe40000010000 */
[----:B------:R-:W-:Y:S01]  /*48b0*/  IMAD.MOV.U32 R114, RZ, RZ, R206 ;  /* 0x000000ffff727224 */ /* 0x000fe200078e00ce */
[----:B------:R-:W-:Y:S01]  /*48c0*/  MOV R211, R205 ;  /* 0x000000cd00d37202 */ /* 0x000fe20000000f00 */
[----:B------:R-:W-:Y:S01]  /*48d0*/  IMAD.MOV.U32 R206, RZ, RZ, R173 ;  /* 0x000000ffffce7224 */ /* 0x000fe200078e00ad */
[----:B------:R-:W-:Y:S01]  /*48e0*/  MOV R230, R98 ;  /* 0x0000006200e67202 */ /* 0x000fe20000000f00 */
[----:B------:R-:W-:Y:S02]  /*48f0*/  IMAD.MOV.U32 R225, RZ, RZ, R158 ;  /* 0x000000ffffe17224 */ /* 0x000fe400078e009e */
[--C-:B-1----:R-:W-:Y:S01]  /*4900*/  FFMA.FTZ R0, R252, c[0x0][0x23c], -R13.reuse ;  /* 0x00008f00fc007a23 */ /* 0x102fe2000001080d */
[----:B------:R-:W-:Y:S01]  /*4910*/  MOV R27, R6 ;  /* 0x00000006001b7202 */ /* 0x000fe20000000f00 */
[----:B------:R-:W-:Y:S01]  /*4920*/  IMAD.MOV.U32 R210, RZ, RZ, R206 ;  /* 0x000000ffffd27224 */ /* 0x000fe200078e00ce */
[----:B------:R-:W1:Y:S01]  /*4930*/  LDSM.16.MT88.4 R4, [R234+0xf800] ;  /* 0x00f80000ea04783b */ /* 0x000e620000004200 */
[----:B------:R2:W-:Y:S03]  /*4940*/  MUFU.EX2 R16, R0 ;  /* 0x0000000000107308 */ /* 0x0005e60000000800 */
[----:B------:R-:W-:Y:S04]  /*4950*/  LDSM.16.MT88.4 R156, [R232+0xd800] ;  /* 0x00d80000e89c783b */ /* 0x000fe80000004200 */
[----:B------:R-:W-:Y:S01]  /*4960*/  LDSM.16.MT88.4 R172, [R233+0xd800] ;  /* 0x00d80000e9ac783b */ /* 0x000fe20000004200 */
[----:B--2---:R-:W-:-:S04]  /*4970*/  FFMA.FTZ R0, R217, c[0x0][0x23c], -R13 ;  /* 0x00008f00d9007a23 */ /* 0x004fc8000001080d */
[----:B------:R2:W-:Y:S02]  /*4980*/  MUFU.EX2 R17, R0 ;  /* 0x0000000000117308 */ /* 0x0005e40000000800 */
[----:B--2---:R-:W-:-:S06]  /*4990*/  FFMA.FTZ R0, R216, c[0x0][0x23c], -R13 ;  /* 0x00008f00d8007a23 */ /* 0x004fcc000001080d */
[----:B------:R2:W-:Y:S02]  /*49a0*/  MUFU.EX2 R18, R0 ;  /* 0x0000000000127308 */ /* 0x0005e40000000800 */
[----:B--2---:R-:W-:-:S06]  /*49b0*/  FFMA.FTZ R0, R190, c[0x0][0x23c], -R12 ;  /* 0x00008f00be007a23 */ /* 0x004fcc000001080c */
[----:B------:R2:W-:Y:S01]  /*49c0*/  MUFU.EX2 R13, R0 ;  /* 0x00000000000d7308 */ /* 0x0005e20000000800 */
[----:B------:R-:W-:Y:S01]  /*49d0*/  MOV R217, R227 ;  /* 0x000000e300d97202 */ /* 0x000fe20000000f00 */
[----:B--2---:R-:W-:Y:S01]  /*49e0*/  FFMA.FTZ R0, R191, c[0x0][0x23c], -R12 ;  /* 0x00008f00bf007a23 */ /* 0x004fe2000001080c */
[----:B------:R-:W-:Y:S01]  /*49f0*/  MOV R216, R229 ;  /* 0x000000e500d87202 */ /* 0x000fe20000000f00 */
[----:B------:R-:W-:Y:S01]  /*4a00*/  IMAD.MOV.U32 R227, RZ, RZ, R228 ;  /* 0x000000ffffe37224 */ /* 0x000fe200078e00e4 */
[----:B------:R-:W-:-:S03]  /*4a10*/  MOV R252, R207 ;  /* 0x000000cf00fc7202 */ /* 0x000fc60000000f00 */
[----:B------:R2:W-:Y:S01]  /*4a20*/  MUFU.EX2 R14, R0 ;  /* 0x00000000000e7308 */ /* 0x0005e20000000800 */
[----:B------:R-:W-:Y:S01]  /*4a30*/  MOV R229, R99 ;  /* 0x0000006300e57202 */ /* 0x000fe20000000f00 */
[----:B------:R-:W-:Y:S01]  /*4a40*/  IMAD.MOV.U32 R228, RZ, RZ, R96 ;  /* 0x000000ffffe47224 */ /* 0x000fe200078e0060 */
[----:B------:R-:W-:Y:S04]  /*4a50*/  LDSM.16.MT88.4 R188, [R235+0xd800] ;  /* 0x00d80000ebbc783b */ /* 0x000fe80000004200 */
[----:B------:R-:W-:Y:S01]  /*4a60*/  LDSM.16.MT88.4 R204, [R234+0xd800] ;  /* 0x00d80000eacc783b */ /* 0x000fe20000004200 */
[----:B--2---:R-:W-:-:S04]  /*4a70*/  FFMA.FTZ R0, R218, c[0x0][0x23c], -R12 ;  /* 0x00008f00da007a23 */ /* 0x004fc8000001080c */
[----:B------:R2:W-:Y:S01]  /*4a80*/  MUFU.EX2 R10, R0 ;  /* 0x00000000000a7308 */ /* 0x0005e20000000800 */
[----:B------:R-:W-:Y:S02]  /*4a90*/  MOV R218, R97 ;  /* 0x0000006100da7202 */ /* 0x000fe40000000f00 */
[----:B------:R-:W-:Y:S01]  /*4aa0*/  LDSM.16.MT88.4 R96, [R233+0xf800] ;  /* 0x00f80000e960783b */ /* 0x000fe20000004200 */
[----:B--2---:R-:W-:-:S04]  /*4ab0*/  FFMA.FTZ R0, R219, c[0x0][0x23c], -R12 ;  /* 0x00008f00db007a23 */ /* 0x004fc8000001080c */
[----:B------:R2:W1:Y:S02]  /*4ac0*/  MUFU.EX2 R11, R0 ;  /* 0x00000000000b7308 */ /* 0x0004640000000800 */
[----:B--2---:R-:W-:Y:S02]  /*4ad0*/  FADD.FTZ R0, R115, R114 ;  /* 0x0000007273007221 */ /* 0x004fe40000010000 */
[----:B------:R-:W2:Y:S01]  /*4ae0*/  LDSM.16.MT88.4 R112, [R235+0xf800] ;  /* 0x00f80000eb70783b */ /* 0x000ea20000004200 */
[----:B------:R-:W-:Y:S01]  /*4af0*/  IMAD.MOV.U32 R12, RZ, RZ, R243 ;  /* 0x000000ffff0c7224 */ /* 0x000fe200078e00f3 */
[----:B------:R-:W-:Y:S02]  /*4b00*/  MOV R35, R212 ;  /* 0x000000d400237202 */ /* 0x000fe40000000f00 */
[----:B------:R-:W-:Y:S01]  /*4b10*/  MOV R34, R213 ;  /* 0x000000d500227202 */ /* 0x000fe20000000f00 */
[----:B------:R-:W-:Y:S01]  /*4b20*/  FADD.FTZ R8, R8, R12 ;  /* 0x0000000c08087221 */ /* 0x000fe20000010000 */
[----:B------:R-:W-:Y:S01]  /*4b30*/  MOV R212, R125 ;  /* 0x0000007d00d47202 */ /* 0x000fe20000000f00 */
[----:B------:R-:W-:Y:S01]  /*4b40*/  IMAD.MOV.U32 R213, RZ, RZ, R124 ;  /* 0x000000ffffd57224 */ /* 0x000fe200078e007c */
[----:B------:R-:W-:-:S02]  /*4b50*/  MOV R231, R126 ;  /* 0x0000007e00e77202 */ /* 0x000fc40000000f00 */
[----:B------:R-:W-:Y:S02]  /*4b60*/  F2FP.PACK_AB R128, R25, R24 ;  /* 0x000000181980723e */ /* 0x000fe400000000ff */
[----:B---3--:R-:W-:Y:S02]  /*4b70*/  F2FP.PACK_AB R129, R21, R20 ;  /* 0x000000141581723e */ /* 0x008fe400000000ff */
[----:B------:R-:W-:Y:S02]  /*4b80*/  F2FP.PACK_AB R130, R23, R26 ;  /* 0x0000001a1782723e */ /* 0x000fe400000000ff */
[----:B------:R-:W-:Y:S02]  /*4b90*/  F2FP.PACK_AB R131, R19, R22 ;  /* 0x000000161383723e */ /* 0x000fe400000000ff */
[----:B-1----:R-:W-:Y:S01]  /*4ba0*/  F2FP.PACK_AB R127, R11, R10 ;  /* 0x0000000a0b7f723e */ /* 0x002fe200000000ff */
[----:B------:R-:W-:Y:S01]  /*4bb0*/  FADD.FTZ R0, R240, R0 ;  /* 0x00000000f0007221 */ /* 0x000fe20000010000 */
[----:B------:R-:W-:Y:S01]  /*4bc0*/  MOV R12, R218 ;  /* 0x000000da000c7202 */ /* 0x000fe20000000f00 */
[----:B------:R-:W-:Y:S01]  /*4bd0*/  FADD.FTZ R2, R239, R2 ;  /* 0x00000002ef027221 */ /* 0x000fe20000010000 */
[----:B------:R-:W-:Y:S01]  /*4be0*/  F2FP.PACK_AB R124, R16, R15 ;  /* 0x0000000f107c723e */ /* 0x000fe200000000ff */
[----:B------:R4:W5:Y:S01]  /*4bf0*/  LDL.LU R243, [R1+0x60] ;  /* 0x0000600001f37983 */ /* 0x0009620000300800 */
[----:B------:R-:W-:-:S02]  /*4c00*/  F2FP.PACK_AB R125, R14, R13 ;  /* 0x0000000d0e7d723e */ /* 0x000fc400000000ff */
[----:B------:R-:W-:Y:S02]  /*4c10*/  F2FP.PACK_AB R126, R18, R17 ;  /* 0x00000011127e723e */ /* 0x000fe400000000ff */
[----:B------:R-:W-:Y:S01]  /*4c20*/  MOV R218, R9 ;  /* 0x0000000900da7202 */ /* 0x000fe20000000f00 */
[----:B------:R-:W-:Y:S02]  /*4c30*/  FADD.FTZ R9, R241, R242 ;  /* 0x000000f2f1097221 */ /* 0x000fe40000010000 */
[----:B------:R-:W-:Y:S01]  /*4c40*/  FADD.FTZ R8, R238, R8 ;  /* 0x00000008ee087221 */ /* 0x000fe20000010000 */
[-C--:B------:R-:W-:Y:S01]  /*4c50*/  HMMA.16816.F32 R116, R128, R4.reuse, R116 ;  /* 0x000000048074723c */ /* 0x080fe20000001874 */
        /* <DEDUP_REMOVED lines=12> */
[----:B--2---:R-:W-:Y:S01]  /*4d20*/  HMMA.16816.F32 R108, R124, R114, R68 ;  /* 0x000000727c6c723c */ /* 0x004fe20000001844 */
[----:B------:R-:W-:Y:S01]  /*4d30*/  FADD.FTZ R5, R33, R5 ;  /* 0x0000000521057221 */ /* 0x000fe20000010000 */
[----:B------:R4:W5:Y:S01]  /*4d40*/  LDL.LU R238, [R1+0x4c] ;  /* 0x00004c0001ee7983 */ /* 0x0009620000300800 */
[----:B------:R-:W-:Y:S02]  /*4d50*/  FADD.FTZ R8, R216, R4 ;  /* 0x00000004d8087221 */ /* 0x000fe40000010000 */
[----:B------:R-:W-:Y:S01]  /*4d60*/  FADD.FTZ R4, R217, R0 ;  /* 0x00000000d9047221 */ /* 0x000fe20000010000 */
[----:B------:R4:W5:Y:S01]  /*4d70*/  LDL.LU R237, [R1+0x48] ;  /* 0x0000480001ed7983 */ /* 0x0009620000300800 */
[----:B------:R-:W-:Y:S01]  /*4d80*/  FADD.FTZ R2, R252, R2 ;  /* 0x00000002fc027221 */ /* 0x000fe20000010000 */
[----:B------:R-:W-:Y:S01]  /*4d90*/  HMMA.16816.F32 R148, R128, R156, R148 ;  /* 0x0000009c8094723c */ /* 0x000fe20000001894 */
[----:B------:R-:W-:Y:S01]  /*4da0*/  FADD.FTZ R0, R210, R5 ;  /* 0x00000005d2007221 */ /* 0x000fe20000010000 */
[----:B------:R4:W5:Y:S01]  /*4db0*/  LDL.LU R236, [R1+0x44] ;  /* 0x0000440001ec7983 */ /* 0x0009620000300800 */
[----:B------:R-:W-:-:S05]  /*4dc0*/  FADD.FTZ R5, R211, R8 ;  /* 0x00000008d3057221 */ /* 0x000fca0000010000 */
[C---:B------:R-:W-:Y:S08]  /*4dd0*/  HMMA.16816.F32 R144, R124.reuse, R156, R144 ;  /* 0x0000009c7c90723c */ /* 0x040ff00000001890 */
[----:B------:R-:W-:Y:S08]  /*4de0*/  HMMA.16816.F32 R152, R124, R158, R152 ;  /* 0x0000009e7c98723c */ /* 0x000ff00000001898 */
[-C--:B------:R-:W-:Y:S08]  /*4df0*/  HMMA.16816.F32 R160, R128, R172.reuse, R160 ;  /* 0x000000ac80a0723c */ /* 0x080ff000000018a0 */
[C---:B------:R-:W-:Y:S08]  /*4e00*/  HMMA.16816.F32 R164, R124.reuse, R172, R164 ;  /* 0x000000ac7ca4723c */ /* 0x040ff000000018a4 */
[----:B------:R-:W-:Y:S08]  /*4e10*/  HMMA.16816.F32 R168, R124, R174, R168 ;  /* 0x000000ae7ca8723c */ /* 0x000ff000000018a8 */
[-C--:B------:R-:W-:Y:S08]  /*4e20*/  HMMA.16816.F32 R176, R128, R188.reuse, R176 ;  /* 0x000000bc80b0723c */ /* 0x080ff000000018b0 */
        /* <DEDUP_REMOVED lines=67> */
[----:B------:R-:W2:Y:S01]  /*5260*/  LDL.LU R139, [R1+0x4] ;  /* 0x00000400018b7983 */ /* 0x000ea20000300800 */
[----:B------:R-:W-:Y:S01]  /*5270*/  IMAD.MOV.U32 R133, RZ, RZ, R135 ;  /* 0x000000ffff857224 */ /* 0x000fe200078e0087 */
[----:B------:R-:W-:Y:S01]  /*5280*/  MOV R140, R3 ;  /* 0x00000003008c7202 */ /* 0x000fe20000000f00 */
[----:B------:R-:W-:Y:S01]  /*5290*/  IMAD.MOV.U32 R132, RZ, RZ, R136 ;  /* 0x000000ffff847224 */ /* 0x000fe200078e0088 */
[----:B--2-4-:R-:W-:-:S02]  /*52a0*/  LEA.HI.SX32 R0, R139, 0xfffffffe, 0x1a ;  /* 0xfffffffe8b007811 */ /* 0x014fc400078fd2ff */
[----:B------:R-:W-:-:S03]  /*52b0*/  MOV R139, R134 ;  /* 0x00000086008b7202 */ /* 0x000fc60000000f00 */
[----:B------:R1:W-:Y:S01]  /*52c0*/  STL [R1+0x10], R0 ;  /* 0x0000100001007387 */ /* 0x0003e20000100800 */
[----:B------:R-:W-:Y:S05]  /*52d0*/  BRA `(.L_x_96) ;  /* 0x000001f000007947 */ /* 0x000fea0003800000 */
.L_x_98:
        /* <DEDUP_REMOVED lines=31> */
.L_x_96:
[----:B------:R-:W2:Y:S01]  /*54d0*/  LDL R137, [R1+0x10] ;  /* 0x0000100001897983 */ /* 0x000ea20000100800 */
[----:B------:R-:W-:Y:S04]  /*54e0*/  DEPBAR.LE SB0, 0x0 ;  /* 0x000080000000791a */ /* 0x000fe80000000000 */
[----:B------:R-:W3:Y:S06]  /*54f0*/  LDL.64 R10, [R1+0x30] ;  /* 0x00003000010a7983 */ /* 0x000eec0000100a00 */
[----:B------:R-:W4:Y:S04]  /*5500*/  LDL R8, [R1+0x40] ;  /* 0x0000400001087983 */ /* 0x000f280000100800 */
[----:B------:R-:W-:Y:S01]  /*5510*/  BAR.SYNC.DEFER_BLOCKING 0x0 ;  /* 0x0000000000007b1d */ /* 0x000fe20000010000 */
[----:B-12---:R-:W-:Y:S01]  /*5520*/  SHF.R.S32.HI R0, RZ, 0x1f, R137 ;  /* 0x0000001fff007819 */ /* 0x006fe20000011489 */
[C---:B------:R-:W-:Y:S04]  /*5530*/  IMAD.WIDE.U32 R2, R137.reuse, c[0x0][0x1a0], RZ ;  /* 0x0000680089027a25 */ /* 0x040fe800078e00ff */
[----:B------:R-:W-:Y:S04]  /*5540*/  IMAD R0, R0, c[0x0][0x1a0], RZ ;  /* 0x0000680000007a24 */ /* 0x000fe800078e02ff */
[----:B------:R-:W-:Y:S01]  /*5550*/  IMAD R4, R137, c[0x0][0x1a4], R0 ;  /* 0x0000690089047a24 */ /* 0x000fe200078e0200 */
[----:B---3--:R-:W-:Y:S04]  /*5560*/  LEA R0, P0, R2, R10, 0x6 ;  /* 0x0000000a02007211 */ /* 0x008fe800078030ff */
[----:B------:R-:W-:Y:S02]  /*5570*/  IADD3 R4, R3, R4, RZ ;  /* 0x0000000403047210 */ /* 0x000fe40007ffe0ff */
[----:B------:R-:W-:Y:S02]  /*5580*/  LEA R6, P1, R0, c[0x0][0x170], 0x1 ;  /* 0x00005c0000067a11 */ /* 0x000fe400078208ff */
[----:B----4-:R-:W-:Y:S02]  /*5590*/  LEA.HI.X R2, R2, R8, R4, 0x6, P0 ;  /* 0x0000000802027211 */ /* 0x010fe400000f3404 */
        /* <DEDUP_REMOVED lines=11> */
[----:B------:R1:W-:Y:S08]  /*5650*/  LDGSTS.E.BYPASS.LTC128B.128 [R251+0xe000], [R6.64+0x80] ;  /* 0x0e00008006fb7fae */ /* 0x0003f0000b901d48 */
[----:B------:R1:W-:Y:S08]  /*5660*/  LDGSTS.E.BYPASS.LTC128B.128 [R251+0xc800], [R4.64] ;  /* 0x0c80000004fb7fae */ /* 0x0003f0000b901d48 */
[----:B------:R1:W-:Y:S08]  /*5670*/  LDGSTS.E.BYPASS.LTC128B.128 [R251+0xe800], [R4.64+0x80] ;  /* 0x0e80008004fb7fae */ /* 0x0003f0000b901d48 */
[----:B------:R2:W-:Y:S08]  /*5680*/  LDGSTS.E.BYPASS.LTC128B.128 [R251+0xd000], [R2.64] ;  /* 0x0d00000002fb7fae */ /* 0x0005f0000b901d48 */
[----:B------:R2:W-:Y:S08]  /*5690*/  LDGSTS.E.BYPASS.LTC128B.128 [R251+0xf000], [R2.64+0x80] ;  /* 0x0f00008002fb7fae */ /* 0x0005f0000b901d48 */
[----:B------:R3:W-:Y:S08]  /*56a0*/  LDGSTS.E.BYPASS.LTC128B.128 [R251+0xd800], [R8.64] ;  /* 0x0d80000008fb7fae */ /* 0x0007f0000b901d48 */
[----:B------:R3:W-:Y:S08]  /*56b0*/  LDGSTS.E.BYPASS.LTC128B.128 [R251+0xf800], [R8.64+0x80] ;  /* 0x0f80008008fb7fae */ /* 0x0007f0000b901d48 */
[----:B-----5:R-:W-:Y:S08]  /*56c0*/  LDSM.16.M88.4 R64, [R239] ;  /* 0x00000000ef40783b */ /* 0x020ff00000000200 */
[----:B------:R-:W1:Y:S08]  /*56d0*/  LDSM.16.M88.4 R16, [R238] ;  /* 0x00000000ee10783b */ /* 0x000e700000000200 */
[----:B------:R-:W3:Y:S08]  /*56e0*/  LDSM.16.M88.4 R60, [R239+0x2000] ;  /* 0x00200000ef3c783b */ /* 0x000ef00000000200 */
[----:B------:R-:W4:Y:S08]  /*56f0*/  LDSM.16.M88.4 R32, [R238+0x800] ;  /* 0x00080000ee20783b */ /* 0x000f300000000200 */
[----:B------:R-:W0:Y:S08]  /*5700*/  LDGDEPBAR ;  /* 0x00000000000079af */ /* 0x000e300000000000 */
[----:B------:R-:W2:Y:S01]  /*5710*/  LDSM.16.M88.4 R48, [R238+0x1000] ;  /* 0x00100000ee30783b */ /* 0x000ea20000000200 */
        /* <DEDUP_REMOVED lines=8> */
[-C--:B----4-:R-:W-:Y:S07]  /*57a0*/  HMMA.16816.F32 R20, R64, R32.reuse, RZ ;  /* 0x000000204014723c */ /* 0x090fee00000018ff */
[----:B------:R-:W-:Y:S01]  /*57b0*/  LDSM.16.M88.4 R224, [R249] ;  /* 0x00000000f9e0783b */ /* 0x000fe20000000200 */
[C---:B------:R-:W-:Y:S07]  /*57c0*/  HMMA.16816.F32 R24, R60.reuse, R32, RZ ;  /* 0x000000203c18723c */ /* 0x040fee00000018ff */
[----:B------:R-:W-:Y:S01]  /*57d0*/  LDSM.16.M88.4 R228, [R248] ;  /* 0x00000000f8e4783b */ /* 0x000fe20000000200 */
[-C--:B------:R-:W-:Y:S08]  /*57e0*/  HMMA.16816.F32 R28, R60, R34.reuse, RZ ;  /* 0x000000223c1c723c */ /* 0x080ff000000018ff */
[C---:B------:R-:W-:Y:S08]  /*57f0*/  HMMA.16816.F32 R32, R64.reuse, R34, RZ ;  /* 0x000000224020723c */ /* 0x040ff000000018ff */
[-C--:B--2---:R-:W-:Y:S08]  /*5800*/  HMMA.16816.F32 R36, R64, R48.reuse, RZ ;  /* 0x000000304024723c */ /* 0x084ff000000018ff */
        /* <DEDUP_REMOVED lines=28> */
[----:B------:R-:W3:Y:S07]  /*59d0*/  LDSM.16.M88.4 R212, [R237+0x800] ;  /* 0x00080000edd4783b */ /* 0x000eee0000000200 */
[-C--:B-1----:R-:W-:Y:S01]  /*59e0*/  HMMA.16816.F32 R4, R208, R216.reuse, R4 ;  /* 0x000000d8d004723c */ /* 0x082fe20000001804 */
[----:B------:R-:W1:Y:S07]  /*59f0*/  LDSM.16.M88.4 R228, [R237+0x1800] ;  /* 0x00180000ede4783b */ /* 0x000e6e0000000200 */
        /* <DEDUP_REMOVED lines=8> */
[----:B------:R-:W2:Y:S07]  /*5a80*/  LDSM.16.M88.4 R212, [R241] ;  /* 0x00000000f1d4783b */ /* 0x000eae0000000200 */
[-C--:B------:R-:W-:Y:S08]  /*5a90*/  HMMA.16816.F32 R36, R208, R220.reuse, R36 ;  /* 0x000000dcd024723c */ /* 0x080ff00000001824 */
[C---:B------:R-:W-:Y:S08]  /*5aa0*/  HMMA.16816.F32 R40, R224.reuse, R220, R40 ;  /* 0x000000dce028723c */ /* 0x040ff00000001828 */
[-C--:B------:R-:W-:Y:S08]  /*5ab0*/  HMMA.16816.F32 R44, R224, R222.reuse, R44 ;  /* 0x000000dee02c723c */ /* 0x080ff0000000182c */
[C---:B------:R-:W-:Y:S01]  /*5ac0*/  HMMA.16816.F32 R48, R208.reuse, R222, R48 ;  /* 0x000000ded030723c */ /* 0x040fe20000001830 */
[----:B------:R-:W3:Y:S07]  /*5ad0*/  LDSM.16.M88.4 R220, [R241+0x2000] ;  /* 0x00200000f1dc783b */ /* 0x000eee0000000200 */
[-C--:B-1----:R-:W-:Y:S08]  /*5ae0*/  HMMA.16816.F32 R52, R208, R228.reuse, R52 ;  /* 0x000000e4d034723c */ /* 0x082ff00000001834 */
[C---:B------:R-:W-:Y:S08]  /*5af0*/  HMMA.16816.F32 R56, R224.reuse, R228, R56 ;  /* 0x000000e4e038723c */ /* 0x040ff00000001838 */
[-C--:B------:R-:W-:Y:S01]  /*5b00*/  HMMA.16816.F32 R60, R224, R230.reuse, R60 ;  /* 0x000000e6e03c723c */ /* 0x080fe2000000183c */
[----:B------:R-:W-:Y:S07]  /*5b10*/  LDSM.16.M88.4 R224, [R236+0x1000] ;  /* 0x00100000ece0783b */ /* 0x000fee0000000200 */
[----:B------:R-:W-:Y:S01]  /*5b20*/  HMMA.16816.F32 R64, R208, R230, R64 ;  /* 0x000000e6d040723c */ /* 0x000fe20000001840 */
[----:B------:R-:W1:Y:S07]  /*5b30*/  LDSM.16.M88.4 R208, [R236+0x800] ;  /* 0x00080000ecd0783b */ /* 0x000e6e0000000200 */
[-C--:B--2---:R-:W-:Y:S01]  /*5b40*/  HMMA.16816.F32 R4, R212, R216.reuse, R4 ;  /* 0x000000d8d404723c */ /* 0x084fe20000001804 */
[----:B------:R-:W2:Y:S07]  /*5b50*/  LDSM.16.M88.4 R228, [R236+0x1800] ;  /* 0x00180000ece4783b */ /* 0x000eae0000000200 */
[C---:B---3--:R-:W-:Y:S08]  /*5b60*/  HMMA.16816.F32 R8, R220.reuse, R216, R8 ;  /* 0x000000d8dc08723c */ /* 0x048ff00000001808 */
[-C--:B------:R-:W-:Y:S08]  /*5b70*/  HMMA.16816.F32 R12, R220, R218.reuse, R12 ;  /* 0x000000dadc0c723c */ /* 0x080ff0000000180c */
[C---:B------:R-:W-:Y:S01]  /*5b80*/  HMMA.16816.F32 R16, R212.reuse, R218, R16 ;  /* 0x000000dad410723c */ /* 0x040fe20000001810 */
[----:B------:R-:W-:Y:S07]  /*5b90*/  LDSM.16.M88.4 R216, [R238+0x2000] ;  /* 0x00200000eed8783b */ /* 0x000fee0000000200 */
[-C--:B-1----:R-:W-:Y:S08]  /*5ba0*/  HMMA.16816.F32 R20, R212, R208.reuse, R20 ;  /* 0x000000d0d414723c */ /* 0x082ff00000001814 */
        /* <DEDUP_REMOVED lines=8> */
[----:B------:R-:W3:Y:S07]  /*5c30*/  LDSM.16.M88.4 R224, [R239+0x6000] ;  /* 0x00600000efe0783b */ /* 0x000eee0000000200 */
[-C--:B--2---:R-:W-:Y:S08]  /*5c40*/  HMMA.16816.F32 R52, R212, R228.reuse, R52 ;  /* 0x000000e4d434723c */ /* 0x084ff00000001834 */
[C---:B------:R-:W-:Y:S08]  /*5c50*/  HMMA.16816.F32 R56, R220.reuse, R228, R56 ;  /* 0x000000e4dc38723c */ /* 0x040ff00000001838 */
[-C--:B------:R-:W-:Y:S01]  /*5c60*/  HMMA.16816.F32 R60, R220, R230.reuse, R60 ;  /* 0x000000e6dc3c723c */ /* 0x080fe2000000183c */
[----:B------:R-:W-:Y:S07]  /*5c70*/  LDSM.16.M88.4 R220, [R238+0x3000] ;  /* 0x00300000eedc783b */ /* 0x000fee0000000200 */
[----:B------:R-:W-:Y:S01]  /*5c80*/  HMMA.16816.F32 R64, R212, R230, R64 ;  /* 0x000000e6d440723c */ /* 0x000fe20000001840 */
[----:B------:R-:W2:Y:S07]  /*5c90*/  LDSM.16.M88.4 R212, [R238+0x2800] ;  /* 0x00280000eed4783b */ /* 0x000eae0000000200 */
[-C--:B-1----:R-:W-:Y:S01]  /*5ca0*/  HMMA.16816.F32 R4, R208, R216.reuse, R4 ;  /* 0x000000d8d004723c */ /* 0x082fe20000001804 */
[----:B------:R-:W1:Y:S07]  /*5cb0*/  LDSM.16.M88.4 R228, [R238+0x3800] ;  /* 0x00380000eee4783b */ /* 0x000e6e0000000200 */
        /* <DEDUP_REMOVED lines=8> */
[----:B------:R-:W2:Y:S07]  /*5d40*/  LDSM.16.M88.4 R212, [R240+0x4000] ;  /* 0x00400000f0d4783b */ /* 0x000eae0000000200 */
        /* <DEDUP_REMOVED lines=8> */
[----:B------:R-:W-:Y:S07]  /*5dd0*/  LDSM.16.M88.4 R224, [R245] ;  /* 0x00000000f5e0783b */ /* 0x000fee0000000200 */
[----:B------:R-:W-:Y:S01]  /*5de0*/  HMMA.16816.F32 R64, R208, R230, R64 ;  /* 0x000000e6d040723c */ /* 0x000fe20000001840 */
[----:B------:R-:W1:Y:S07]  /*5df0*/  LDSM.16.M88.4 R208, [R246] ;  /* 0x00000000f6d0783b */ /* 0x000e6e0000000200 */
[-C--:B--2---:R-:W-:Y:S01]  /*5e00*/  HMMA.16816.F32 R4, R212, R216.reuse, R4 ;  /* 0x000000d8d404723c */ /* 0x084fe20000001804 */
[----:B------:R-:W2:Y:S07]  /*5e10*/  LDSM.16.M88.4 R228, [R244] ;  /* 0x00000000f4e4783b */ /* 0x000eae0000000200 */
        /* <DEDUP_REMOVED lines=17> */
[----:B------:R-:W2:Y:S07]  /*5f30*/  LDSM.16.M88.4 R220, [R237+0x2800] ;  /* 0x00280000eddc783b */ /* 0x000eae0000000200 */
[----:B------:R-:W-:Y:S01]  /*5f40*/  HMMA.16816.F32 R64, R212, R230, R64 ;  /* 0x000000e6d440723c */ /* 0x000fe20000001840 */
[----:B------:R-:W4:Y:S07]  /*5f50*/  LDSM.16.M88.4 R212, [R237+0x3000] ;  /* 0x00300000edd4783b */ /* 0x000f2e0000000200 */
[-C--:B-1----:R-:W-:Y:S01]  /*5f60*/  HMMA.16816.F32 R4, R208, R216.reuse, R4 ;  /* 0x000000d8d004723c */ /* 0x082fe20000001804 */
[----:B------:R-:W1:Y:S07]  /*5f70*/  LDSM.16.M88.4 R228, [R237+0x3800] ;  /* 0x00380000ede4783b */ /* 0x000e6e0000000200 */
[C---:B---3--:R-:W-:Y:S08]  /*5f80*/  HMMA.16816.F32 R8, R224.reuse, R216, R8 ;  /* 0x000000d8e008723c */ /* 0x048ff00000001808 */
[-C--:B------:R-:W-:Y:S08]  /*5f90*/  HMMA.16816.F32 R12, R224, R218.reuse, R12 ;  /* 0x000000dae00c723c */ /* 0x080ff0000000180c */
[C---:B------:R-:W-:Y:S01]  /*5fa0*/  HMMA.16816.F32 R16, R208.reuse, R218, R16 ;  /* 0x000000dad010723c */ /* 0x040fe20000001810 */
[----:B------:R-:W-:Y:S07]  /*5fb0*/  LDSM.16.M88.4 R216, [R241+0x4000] ;  /* 0x00400000f1d8783b */ /* 0x000fee0000000200 */
[-C--:B--2---:R-:W-:Y:S08]  /*5fc0*/  HMMA.16816.F32 R20, R208, R220.reuse, R20 ;  /* 0x000000dcd014723c */ /* 0x084ff00000001814 */
[C---:B------:R-:W-:Y:S08]  /*5fd0*/  HMMA.16816.F32 R24, R224.reuse, R220, R24 ;  /* 0x000000dce018723c */ /* 0x040ff00000001818 */
[-C--:B------:R-:W-:Y:S08]  /*5fe0*/  HMMA.16816.F32 R28, R224, R222.reuse, R28 ;  /* 0x000000dee01c723c */ /* 0x080ff0000000181c */
[C---:B------:R-:W-:Y:S01]  /*5ff0*/  HMMA.16816.F32 R32, R208.reuse, R222, R32 ;  /* 0x000000ded020723c */ /* 0x040fe20000001820 */
[----:B------:R-:W2:Y:S07]  /*6000*/  LDSM.16.M88.4 R220, [R236+0x2000] ;  /* 0x00200000ecdc783b */ /* 0x000eae0000000200 */
        /* <DEDUP_REMOVED lines=8> */
[----:B------:R-:W-:Y:S08]  /*6090*/  HMMA.16816.F32 R64, R208, R230, R64 ;  /* 0x000000e6d040723c */ /* 0x000ff00000001840 */
[-C--:B--2---:R-:W-:Y:S08]  /*60a0*/  HMMA.16816.F32 R4, R216, R220.reuse, R4 ;  /* 0x000000dcd804723c */ /* 0x084ff00000001804 */
        /* <DEDUP_REMOVED lines=17> */
[----:B------:R-:W-:Y:S07]  /*61c0*/  FMUL.FTZ R15, R15, c[0x0][0x2ec] ;  /* 0x0000bb000f0f7a20 */ /* 0x000fee0000410000 */
[----:B------:R1:W-:Y:S10]  /*61d0*/  MUFU.TANH R220, R7 ;  /* 0x0000000700dc7308 */ /* 0x0003f40000002400 */
[----:B------:R-:W-:Y:S10]  /*61e0*/  MUFU.TANH R210, R8 ;  /* 0x0000000800d27308 */ /* 0x000ff40000002400 */
[----:B------:R-:W-:Y:S01]  /*61f0*/  MUFU.TANH R224, R9 ;  /* 0x0000000900e07308 */ /* 0x000fe20000002400 */
[----:B-1----:R-:W1:Y:S09]  /*6200*/  LDSM.16.M88.4 R4, [R236+0x2800] ;  /* 0x00280000ec04783b */ /* 0x002e720000000200 */
[----:B------:R-:W-:Y:S10]  /*6210*/  MUFU.TANH R143, R10 ;  /* 0x0000000a008f7308 */ /* 0x000ff40000002400 */
[----:B------:R2:W-:Y:S10]  /*6220*/  MUFU.TANH R225, R11 ;  /* 0x0000000b00e17308 */ /* 0x0005f40000002400 */
[----:B------:R3:W-:Y:S10]  /*6230*/  MUFU.TANH R211, R12 ;  /* 0x0000000c00d37308 */ /* 0x0007f40000002400 */
[----:B------:R4:W-:Y:S01]  /*6240*/  MUFU.TANH R223, R13 ;  /* 0x0000000d00df7308 */ /* 0x0009e20000002400 */
[----:B--2---:R-:W2:Y:S01]  /*6250*/  LDSM.16.M88.4 R8, [R236+0x3000] ;  /* 0x00300000ec08783b */ /* 0x004ea20000000200 */
[-C--:B-1----:R-:W-:Y:S08]  /*6260*/  HMMA.16816.F32 R20, R216, R4.reuse, R20 ;  /* 0x00000004d814723c */ /* 0x082ff00000001814 */
[----:B------:R1:W-:Y:S01]  /*6270*/  MUFU.TANH R222, R14 ;  /* 0x0000000e00de7308 */ /* 0x0003e20000002400 */
[C---:B------:R-:W-:Y:S04]  /*6280*/  HMMA.16816.F32 R24, R212.reuse, R4, R24 ;  /* 0x00000004d418723c */ /* 0x040fe80000001818 */
[----:B---3--:R-:W-:Y:S05]  /*6290*/  FMUL.FTZ R12, R18, c[0x0][0x2ec] ;  /* 0x0000bb00120c7a20 */ /* 0x008fea0000410000 */
[----:B------:R3:W-:Y:S01]  /*62a0*/  MUFU.TANH R221, R15 ;  /* 0x0000000f00dd7308 */ /* 0x0007e20000002400 */
[-C--:B------:R-:W-:Y:S03]  /*62b0*/  HMMA.16816.F32 R28, R212, R6.reuse, R28 ;  /* 0x00000006d41c723c */ /* 0x080fe6000000181c */
[----:B----4-:R-:W-:Y:S05]  /*62c0*/  FMUL.FTZ R13, R17, c[0x0][0x2ec] ;  /* 0x0000bb00110d7a20 */ /* 0x010fea0000410000 */
[C---:B------:R-:W-:Y:S01]  /*62d0*/  HMMA.16816.F32 R32, R216.reuse, R6, R32 ;  /* 0x00000006d820723c */ /* 0x040fe20000001820 */
[----:B------:R-:W-:Y:S01]  /*62e0*/  MUFU.TANH R12, R12 ;  /* 0x0000000c000c7308 */ /* 0x000fe20000002400 */
[----:B------:R-:W4:Y:S01]  /*62f0*/  LDSM.16.M88.4 R4, [R236+0x3800] ;  /* 0x00380000ec04783b */ /* 0x000f220000000200 */
[----:B------:R-:W-:Y:S04]  /*6300*/  DEPBAR.LE SB0, 0x0 ;  /* 0x000080000000791a */ /* 0x000fe80000000000 */
[----:B------:R-:W-:Y:S02]  /*6310*/  FMUL.FTZ R23, R23, c[0x0][0x2ec] ;  /* 0x0000bb0017177a20 */ /* 0x000fe40000410000 */
[----:B------:R-:W-:Y:S02]  /*6320*/  FMUL.FTZ R24, R24, c[0x0][0x2ec] ;  /* 0x0000bb0018187a20 */ /* 0x000fe40000410000 */
[----:B------:R-:W4:Y:S01]  /*6330*/  MUFU.TANH R2, R23 ;  /* 0x0000001700027308 */ /* 0x000f220000002400 */
[----:B------:R-:W-:Y:S01]  /*6340*/  BAR.SYNC.DEFER_BLOCKING 0x0 ;  /* 0x0000000000007b1d */ /* 0x000fe20000010000 */
[----:B-1----:R-:W-:Y:S01]  /*6350*/  FMUL.FTZ R14, R19, c[0x0][0x2ec] ;  /* 0x0000bb00130e7a20 */ /* 0x002fe20000410000 */
[-C--:B--2---:R-:W-:Y:S05]  /*6360*/  HMMA.16816.F32 R36, R216, R8.reuse, R36 ;  /* 0x00000008d824723c */ /* 0x084fea0000001824 */
[----:B------:R-:W-:Y:S02]  /*6370*/  FMUL.FTZ R30, R30, c[0x0][0x2ec] ;  /* 0x0000bb001e1e7a20 */ /* 0x000fe40000410000 */
[----:B------:R-:W1:Y:S01]  /*6380*/  MUFU.TANH R0, R24 ;  /* 0x0000001800007308 */ /* 0x000e620000002400 */
[----:B---3--:R-:W-:Y:S01]  /*6390*/  FMUL.FTZ R15, R16, c[0x0][0x2ec] ;  /* 0x0000bb00100f7a20 */ /* 0x008fe20000410000 */
[C---:B------:R-:W-:Y:S04]  /*63a0*/  HMMA.16816.F32 R40, R212.reuse, R8, R40 ;  /* 0x00000008d428723c */ /* 0x040fe80000001828 */
[----:B------:R-:W-:Y:S02]  /*63b0*/  FMUL.FTZ R20, R20, c[0x0][0x2ec] ;  /* 0x0000bb0014147a20 */ /* 0x000fe40000410000 */
[----:B------:R-:W-:Y:S02]  /*63c0*/  FMUL.FTZ R21, R21, c[0x0][0x2ec] ;  /* 0x0000bb0015157a20 */ /* 0x000fe40000410000 */
[----:B------:R-:W-:Y:S01]  /*63d0*/  MUFU.TANH R15, R15 ;  /* 0x0000000f000f7308 */ /* 0x000fe20000002400 */
[-C--:B------:R-:W-:Y:S01]  /*63e0*/  HMMA.16816.F32 R44, R212, R10.reuse, R44 ;  /* 0x0000000ad42c723c */ /* 0x080fe2000000182c */
[----:B----4-:R-:W-:Y:S02]  /*63f0*/  STL [R1], R2 ;  /* 0x0000000201007387 */ /* 0x010fe40000100800 */
[----:B------:R-:W-:Y:S02]  /*6400*/  FMUL.FTZ R22, R22, c[0x0][0x2ec] ;  /* 0x0000bb0016167a20 */ /* 0x000fe40000410000 */
[----:B------:R-:W-:Y:S03]  /*6410*/  FMUL.FTZ R25, R25, c[0x0][0x2ec] ;  /* 0x0000bb0019197a20 */ /* 0x000fe60000410000 */
[C---:B------:R-:W-:Y:S01]  /*6420*/  HMMA.16816.F32 R48, R216.reuse, R10, R48 ;  /* 0x0000000ad830723c */ /* 0x040fe20000001830 */
[----:B------:R-:W-:Y:S03]  /*6430*/  MUFU.TANH R13, R13 ;  /* 0x0000000d000d7308 */ /* 0x000fe60000002400 */
[----:B------:R-:W-:Y:S01]  /*6440*/  FMUL.FTZ R26, R26, c[0x0][0x2ec] ;  /* 0x0000bb001a1a7a20 */ /* 0x000fe20000410000 */
[----:B-1----:R1:W-:Y:S01]  /*6450*/  STL [R1+0x8], R0 ;  /* 0x0000080001007387 */ /* 0x0023e20000100800 */
[----:B------:R-:W-:Y:S02]  /*6460*/  FMUL.FTZ R27, R27, c[0x0][0x2ec] ;  /* 0x0000bb001b1b7a20 */ /* 0x000fe40000410000 */
[-C--:B------:R-:W-:Y:S03]  /*6470*/  HMMA.16816.F32 R52, R216, R4.reuse, R52 ;  /* 0x00000004d834723c */ /* 0x080fe60000001834 */
[----:B------:R-:W-:Y:S01]  /*6480*/  MUFU.TANH R14, R14 ;  /* 0x0000000e000e7308 */ /* 0x000fe20000002400 */
[----:B------:R-:W-:Y:S02]  /*6490*/  FMUL.FTZ R28, R28, c[0x0][0x2ec] ;  /* 0x0000bb001c1c7a20 */ /* 0x000fe40000410000 */
[----:B------:R-:W-:Y:S02]  /*64a0*/  FMUL.FTZ R29, R29, c[0x0][0x2ec] ;  /* 0x0000bb001d1d7a20 */ /* 0x000fe40000410000 */
[C---:B------:R-:W-:Y:S04]  /*64b0*/  HMMA.16816.F32 R56, R212.reuse, R4, R56 ;  /* 0x00000004d438723c */ /* 0x040fe80000001838 */
[----:B------:R-:W-:Y:S01]  /*64c0*/  FMUL.FTZ R31, R31, c[0x0][0x2ec] ;  /* 0x0000bb001f1f7a20 */ /* 0x000fe20000410000 */
[----:B------:R-:W-:Y:S01]  /*64d0*/  MUFU.TANH R226, R20 ;  /* 0x0000001400e27308 */ /* 0x000fe20000002400 */
[----:B------:R-:W-:Y:S02]  /*64e0*/  FMUL.FTZ R32, R32, c[0x0][0x2ec] ;  /* 0x0000bb0020207a20 */ /* 0x000fe40000410000 */
[-C--:B------:R-:W-:Y:S04]  /*64f0*/  HMMA.16816.F32 R60, R212, R6.reuse, R60 ;  /* 0x00000006d43c723c */ /* 0x080fe8000000183c */
[----:B------:R-:W-:Y:S02]  /*6500*/  FMUL.FTZ R48, R48, c[0x0][0x2ec] ;  /* 0x0000bb0030307a20 */ /* 0x000fe40000410000 */
[----:B------:R-:W-:Y:S01]  /*6510*/  FMUL.FTZ R33, R33, c[0x0][0x2ec] ;  /* 0x0000bb0021217a20 */ /* 0x000fe20000410000 */
[----:B-1----:R-:W1:Y:S01]  /*6520*/  MUFU.TANH R0, R30 ;  /* 0x0000001e00007308 */ /* 0x002e620000002400 */
[----:B------:R-:W-:Y:S04]  /*6530*/  HMMA.16816.F32 R64, R216, R6, R64 ;  /* 0x00000006d840723c */ /* 0x000fe80000001840 */
[----:B------:R-:W-:Y:S02]  /*6540*/  FMUL.FTZ R34, R34, c[0x0][0x2ec] ;  /* 0x0000bb0022227a20 */ /* 0x000fe40000410000 */
[----:B------:R-:W-:Y:S02]  /*6550*/  FMUL.FTZ R41, R41, c[0x0][0x2ec] ;  /* 0x0000bb0029297a20 */ /* 0x000fe40000410000 */
[----:B------:R-:W-:Y:S01]  /*6560*/  FMUL.FTZ R43, R43, c[0x0][0x2ec] ;  /* 0x0000bb002b2b7a20 */ /* 0x000fe20000410000 */
[----:B------:R2:W3:Y:S03]  /*6570*/  MUFU.TANH R134, R48 ;  /* 0x0000003000867308 */ /* 0x0004e60000002400 */
[----:B------:R-:W-:Y:S02]  /*6580*/  FMUL.FTZ R44, R44, c[0x0][0x2ec] ;  /* 0x0000bb002c2c7a20 */ /* 0x000fe40000410000 */
[----:B------:R-:W-:Y:S02]  /*6590*/  FMUL.FTZ R45, R45, c[0x0][0x2ec] ;  /* 0x0000bb002d2d7a20 */ /* 0x000fe40000410000 */
[----:B------:R-:W-:Y:S02]  /*65a0*/  FMUL.FTZ R46, R46, c[0x0][0x2ec] ;  /* 0x0000bb002e2e7a20 */ /* 0x000fe40000410000 */
[----:B------:R-:W-:Y:S01]  /*65b0*/  FMUL.FTZ R57, R57, c[0x0][0x2ec] ;  /* 0x0000bb0039397a20 */ /* 0x000fe20000410000 */
[----:B------:R4:W3:Y:S01]  /*65c0*/  MUFU.TANH R229, R21 ;  /* 0x0000001500e57308 */ /* 0x0008e20000002400 */
[----:B------:R-:W-:Y:S02]  /*65d0*/  FMUL.FTZ R35, R35, c[0x0][0x2ec] ;  /* 0x0000bb0023237a20 */ /* 0x000fe40000410000 */
[----:B------:R-:W-:Y:S01]  /*65e0*/  FMUL.FTZ R36, R36, c[0x0][0x2ec] ;  /* 0x0000bb0024247a20 */ /* 0x000fe20000410000 */
[----:B-1----:R1:W-:Y:S01]  /*65f0*/  STL [R1+0xc], R0 ;  /* 0x00000c0001007387 */ /* 0x0023e20000100800 */
[----:B------:R-:W-:Y:S02]  /*6600*/  FMUL.FTZ R37, R37, c[0x0][0x2ec] ;  /* 0x0000bb0025257a20 */ /* 0x000fe40000410000 */
[----:B------:R-:W-:Y:S02]  /*6610*/  FMUL.FTZ R38, R38, c[0x0][0x2ec] ;  /* 0x0000bb0026267a20 */ /* 0x000fe40000410000 */
[----:B------:R-:W-:Y:S01]  /*6620*/  FMUL.FTZ R39, R39, c[0x0][0x2ec] ;  /* 0x0000bb0027277a20 */ /* 0x000fe20000410000 */
[----:B------:R4:W1:Y:S01]  /*6630*/  MUFU.TANH R231, R22 ;  /* 0x0000001600e77308 */ /* 0x0008620000002400 */
[----:B------:R-:W-:Y:S02]  /*6640*/  FMUL.FTZ R40, R40, c[0x0][0x2ec] ;  /* 0x0000bb0028287a20 */ /* 0x000fe40000410000 */
[----:B------:R-:W-:Y:S01]  /*6650*/  FMUL.FTZ R42, R42, c[0x0][0x2ec] ;  /* 0x0000bb002a2a7a20 */ /* 0x000fe20000410000 */
[----:B--2---:R-:W-:Y:S01]  /*6660*/  MOV R48, R137 ;  /* 0x0000008900307202 */ /* 0x004fe20000000f00 */
[----:B------:R-:W-:Y:S02]  /*6670*/  FMUL.FTZ R47, R47, c[0x0][0x2ec] ;  /* 0x0000bb002f2f7a20 */ /* 0x000fe40000410000 */
[----:B------:R-:W-:Y:S01]  /*6680*/  FMUL.FTZ R49, R49, c[0x0][0x2ec] ;  /* 0x0000bb0031317a20 */ /* 0x000fe20000410000 */
[----:B------:R-:W-:Y:S01]  /*6690*/  ISETP.GT.AND P0, PT, R48, RZ, PT ;  /* 0x000000ff3000720c */ /* 0x000fe20003f04270 */
[----:B------:R-:W-:Y:S01]  /*66a0*/  FMUL.FTZ R50, R50, c[0x0][0x2ec] ;  /* 0x0000bb0032327a20 */ /* 0x000fe20000410000 */
[----:B------:R4:W2:Y:S01]  /*66b0*/  MUFU.TANH R16, R25 ;  /* 0x0000001900107308 */ /* 0x0008a20000002400 */
[----:B------:R-:W-:Y:S02]  /*66c0*/  FMUL.FTZ R51, R51, c[0x0][0x2ec] ;  /* 0x0000bb0033337a20 */ /* 0x000fe40000410000 */
[----:B------:R-:W-:Y:S02]  /*66d0*/  FMUL.FTZ R52, R52, c[0x0][0x2ec] ;  /* 0x0000bb0034347a20 */ /* 0x000fe40000410000 */
[----:B------:R-:W-:Y:S02]  /*66e0*/  FMUL.FTZ R53, R53, c[0x0][0x2ec] ;  /* 0x0000bb0035357a20 */ /* 0x000fe40000410000 */
[----:B------:R-:W-:Y:S02]  /*66f0*/  FMUL.FTZ R54, R54, c[0x0][0x2ec] ;  /* 0x0000bb0036367a20 */ /* 0x000fe40000410000 */
        /* <DEDUP_REMOVED lines=9> */
[----:B-1----:R-:W-:Y:S02]  /*6790*/  FMUL.FTZ R0, R63, c[0x0][0x2ec] ;  /* 0x0000bb003f007a20 */ /* 0x002fe40000410000 */
[----:B------:R-:W-:Y:S02]  /*67a0*/  FMUL.FTZ R64, R64, c[0x0][0x2ec] ;  /* 0x0000bb0040407a20 */ /* 0x000fe40000410000 */
[----:B------:R-:W-:Y:S02]  /*67b0*/  FMUL.FTZ R65, R65, c[0x0][0x2ec] ;  /* 0x0000bb0041417a20 */ /* 0x000fe40000410000 */
[----:B------:R-:W-:Y:S01]  /*67c0*/  FMUL.FTZ R66, R66, c[0x0][0x2ec] ;  /* 0x0000bb0042427a20 */ /* 0x000fe20000410000 */
[----:B------:R4:W1:Y:S01]  /*67d0*/  MUFU.TANH R26, R28 ;  /* 0x0000001c001a7308 */ /* 0x0008620000002400 */
[----:B------:R-:W-:Y:S09]  /*67e0*/  FMUL.FTZ R67, R67, c[0x0][0x2ec] ;  /* 0x0000bb0043437a20 */ /* 0x000ff20000410000 */
        /* <DEDUP_REMOVED lines=36> */
[----:B------:R4:W1:Y:S02]  /*6a30*/  MUFU.TANH R214, R67 ;  /* 0x0000004300d67308 */ /* 0x0008640000002400 */
[----:B-1234-:R-:W-:-:S05]  /*6a40*/  @P0 BRA `(.L_x_98) ;  /* 0xffffe89000000947 */ /* 0x01efca000383ffff */
.L_x_97:
[----:B------:R-:W2:Y:S01]  /*6a50*/  LDL.LU R42, [R1] ;  /* 0x00000000012a7983 */ /* 0x000ea20000300800 */
[----:B------:R-:W-:Y:S01]  /*6a60*/  FMNMX.FTZ R0, R141, R132, !PT ;  /* 0x000000848d007209 */ /* 0x000fe20007810000 */
[----:B------:R-:W-:Y:S01]  /*6a70*/  IMAD.MOV.U32 R65, RZ, RZ, R18 ;  /* 0x000000ffff417224 */ /* 0x000fe200078e0012 */
[----:B------:R-:W-:Y:S01]  /*6a80*/  MOV R40, R208 ;  /* 0x000000d000287202 */ /* 0x000fe20000000f00 */
[----:B------:R-:W-:Y:S01]  /*6a90*/  STL [R1+0x80], R251 ;  /* 0x000080fb01007387 */ /* 0x000fe20000100800 */
[----:B-1----:R-:W-:Y:S02]  /*6aa0*/  FMNMX.FTZ R2, R209, R0, !PT ;  /* 0x00000000d1027209 */ /* 0x002fe40007810000 */
        /* <DEDUP_REMOVED lines=22> */
[----:B------:R1:W-:Y:S01]  /*6c10*/  STL [R1+0x60], R243 ;  /* 0x000060f301007387 */ /* 0x0003e20000100800 */
[----:B------:R-:W-:Y:S02]  /*6c20*/  FMNMX.FTZ R2, R211, R2, !PT ;  /* 0x00000002d3027209 */ /* 0x000fe40007810000 */
[----:B------:R-:W-:Y:S01]  /*6c30*/  FMNMX.FTZ R0, R221, R0, !PT ;  /* 0x00000000dd007209 */ /* 0x000fe20007810000 */
[----:B------:R3:W-:Y:S01]  /*6c40*/  STL [R1+0x5c], R242 ;  /* 0x00005cf201007387 */ /* 0x0007e20000100800 */
[----:B------:R-:W-:Y:S02]  /*6c50*/  MOV R64, R19 ;  /* 0x0000001300407202 */ /* 0x000fe40000000f00 */
[----:B------:R-:W-:Y:S01]  /*6c60*/  FMNMX.FTZ R2, R223, R2, !PT ;  /* 0x00000002df027209 */ /* 0x000fe20007810000 */
[----:B------:R-:W-:Y:S01]  /*6c70*/  STL [R1+0x58], R241 ;  /* 0x000058f101007387 */ /* 0x000fe20000100800 */
[----:B------:R-:W-:Y:S02]  /*6c80*/  MOV R59, R26 ;  /* 0x0000001a003b7202 */ /* 0x000fe40000000f00 */
[----:B------:R-:W-:Y:S01]  /*6c90*/  MOV R61, R22 ;  /* 0x00000016003d7202 */ /* 0x000fe20000000f00 */
[----:B------:R4:W-:Y:S01]  /*6ca0*/  STL [R1+0x54], R240 ;  /* 0x000054f001007387 */ /* 0x0009e20000100800 */
        /* <DEDUP_REMOVED lines=8> */
[----:B------:R-:W-:Y:S01]  /*6d30*/  LDSM.16.MT88.4 R36, [R233+0xc000] ;  /* 0x00c00000e924783b */ /* 0x000fe20000004200 */
[----:B-1----:R-:W-:Y:S02]  /*6d40*/  MOV R243, R135 ;  /* 0x0000008700f37202 */ /* 0x002fe40000000f00 */
[----:B------:R-:W-:Y:S02]  /*6d50*/  MOV R67, R10 ;  /* 0x0000000a00437202 */ /* 0x000fe40000000f00 */
[----:B---3--:R-:W-:Y:S02]  /*6d60*/  MOV R242, R136 ;  /* 0x0000008800f27202 */ /* 0x008fe40000000f00 */
[----:B------:R-:W-:Y:S01]  /*6d70*/  FMNMX.FTZ R136, R227, R4, !PT ;  /* 0x00000004e3887209 */ /* 0x000fe20007810000 */
[----:B------:R-:W-:Y:S01]  /*6d80*/  LDSM.16.MT88.4 R52, [R235+0xc000] ;  /* 0x00c00000eb34783b */ /* 0x000fe20000004200 */
[----:B------:R-:W-:Y:S02]  /*6d90*/  FMNMX.FTZ R0, R242, R0, !PT ;  /* 0x00000000f2007209 */ /* 0x000fe40007810000 */
[----:B------:R-:W-:Y:S02]  /*6da0*/  MOV R49, R30 ;  /* 0x0000001e00317202 */ /* 0x000fe40000000f00 */
[----:B------:R-:W-:Y:S02]  /*6db0*/  FMNMX.FTZ R0, R64, R0, !PT ;  /* 0x0000000040007209 */ /* 0x000fe40007810000 */
[----:B----4-:R-:W-:Y:S02]  /*6dc0*/  MOV R240, R31 ;  /* 0x0000001f00f07202 */ /* 0x010fe40000000f00 */
[----:B------:R-:W-:Y:S02]  /*6dd0*/  MOV R239, R134 ;  /* 0x0000008600ef7202 */ /* 0x000fe40000000f00 */
[----:B------:R-:W-:Y:S01]  /*6de0*/  MOV R241, R34 ;  /* 0x0000002200f17202 */ /* 0x000fe20000000f00 */
[----:B------:R-:W3:Y:S01]  /*6df0*/  LDL.LU R238, [R1+0x8] ;  /* 0x0000080001ee7983 */ /* 0x000ee20000300800 */
[----:B------:R-:W-:Y:S02]  /*6e00*/  MOV R62, R21 ;  /* 0x00000015003e7202 */ /* 0x000fe40000000f00 */
[----:B------:R-:W-:Y:S01]  /*6e10*/  MOV R58, R25 ;  /* 0x00000019003a7202 */ /* 0x000fe20000000f00 */
[----:B------:R1:W-:Y:S04]  /*6e20*/  STL [R1+0x48], R237 ;  /* 0x000048ed01007387 */ /* 0x0003e80000100800 */
[----:B------:R4:W-:Y:S04]  /*6e30*/  STL [R1+0x44], R236 ;  /* 0x000044ec01007387 */ /* 0x0009e80000100800 */
[----:B------:R-:W2:Y:S04]  /*6e40*/  LDL.LU R47, [R1+0xc] ;  /* 0x00000c00012f7983 */ /* 0x000ea80000300800 */
[----:B------:R-:W-:Y:S01]  /*6e50*/  LDSM.16.MT88.4 R20, [R232+0xc000] ;  /* 0x00c00000e814783b */ /* 0x000fe20000004200 */
[----:B-1----:R-:W-:Y:S04]  /*6e60*/  MOV R237, R33 ;  /* 0x0000002100ed7202 */ /* 0x002fe80000000f00 */
[----:B------:R-:W-:Y:S02]  /*6e70*/  FMNMX.FTZ R136, R237, R136, !PT ;  /* 0x00000088ed887209 */ /* 0x000fe40007810000 */
[----:B----4-:R-:W-:Y:S02]  /*6e80*/  MOV R236, R32 ;  /* 0x0000002000ec7202 */ /* 0x010fe40000000f00 */
[----:B------:R-:W-:Y:S04]  /*6e90*/  FMNMX.FTZ R136, R40, R136, !PT ;  /* 0x0000008828887209 */ /* 0x000fe80007810000 */
[----:B------:R-:W-:Y:S04]  /*6ea0*/  FMNMX.FTZ R136, R239, R136, !PT ;  /* 0x00000088ef887209 */ /* 0x000fe80007810000 */
[----:B------:R-:W-:Y:S04]  /*6eb0*/  FMNMX.FTZ R136, R44, R136, !PT ;  /* 0x000000882c887209 */ /* 0x000fe80007810000 */
[----:B------:R-:W-:Y:S04]  /*6ec0*/  FMNMX.FTZ R136, R45, R136, !PT ;  /* 0x000000882d887209 */ /* 0x000fe80007810000 */
[----:B------:R-:W-:Y:S04]  /*6ed0*/  FMNMX.FTZ R136, R46, R136, !PT ;  /* 0x000000882e887209 */ /* 0x000fe80007810000 */
[----:B------:R-:W-:Y:S04]  /*6ee0*/  FMNMX.FTZ R136, R213, R136, !PT ;  /* 0x00000088d5887209 */ /* 0x000fe80007810000 */
[----:B------:R-:W-:Y:S05]  /*6ef0*/  FMNMX.FTZ R136, R212, R136, !PT ;  /* 0x00000088d4887209 */ /* 0x000fea0007810000 */
[----:B------:R-:W1:Y:S01]  /*6f00*/  SHFL.BFLY PT, R6, R136, 0x2, 0x1f ;  /* 0x0c401f0088067f89 */ /* 0x000e6200000e0000 */
[----:B--2---:R-:W-:Y:S02]  /*6f10*/  FMNMX.FTZ R0, R47, R0, !PT ;  /* 0x000000002f007209 */ /* 0x004fe40007810000 */
[----:B------:R-:W-:Y:S02]  /*6f20*/  FMNMX.FTZ R3, R42, R3, !PT ;  /* 0x000000032a037209 */ /* 0x000fe40007810000 */
[----:B---3--:R-:W-:Y:S02]  /*6f30*/  FMNMX.FTZ R2, R238, R2, !PT ;  /* 0x00000002ee027209 */ /* 0x008fe40007810000 */
        /* <DEDUP_REMOVED lines=38> */
[----:B------:R-:W-:Y:S04]  /*71a0*/  STL [R1+0x84], R136 ;  /* 0x0000848801007387 */ /* 0x000fe80000100800 */
[----:B------:R-:W2:Y:S01]  /*71b0*/  SHFL.BFLY PT, R7, R135, 0x1, 0x1f ;  /* 0x0c201f0087077f89 */ /* 0x000ea200000e0000 */
[----:B---3--:R-:W-:Y:S01]  /*71c0*/  FMNMX.FTZ R2, R0, R2, !PT ;  /* 0x0000000200027209 */ /* 0x008fe20007810000 */
[----:B------:R-:W-:Y:S04]  /*71d0*/  FADD.FTZ R0, -R136, R132 ;  /* 0x0000008488007221 */ /* 0x000fe80000010100 */
[----:B------:R-:W-:Y:S02]  /*71e0*/  FMUL.FTZ R0, R0, c[0x0][0x23c] ;  /* 0x00008f0000007a20 */ /* 0x000fe40000410000 */
[----:B------:R-:W3:Y:S02]  /*71f0*/  SHFL.BFLY PT, R3, R2, 0x1, 0x1f ;  /* 0x0c201f0002037f89 */ /* 0x000ee400000e0000 */
[----:B------:R4:W4:Y:S01]  /*7200*/  MUFU.EX2 R132, R0 ;  /* 0x0000000000847308 */ /* 0x0009220000000800 */
[----:B-1----:R-:W-:Y:S05]  /*7210*/  FMNMX.FTZ R4, R4, R5, !PT ;  /* 0x0000000504047209 */ /* 0x002fea0007810000 */
[----:B------:R-:W1:Y:S01]  /*7220*/  SHFL.BFLY PT, R134, R4, 0x1, 0x1f ;  /* 0x0c201f0004867f89 */ /* 0x000e6200000e0000 */
[----:B--2---:R-:W-:Y:S05]  /*7230*/  FMNMX.FTZ R135, R135, R7, !PT ;  /* 0x0000000787877209 */ /* 0x004fea0007810000 */
[C---:B------:R-:W-:Y:S02]  /*7240*/  FMUL.FTZ R208, R135.reuse, c[0x0][0x23c] ;  /* 0x00008f0087d07a20 */ /* 0x040fe40000410000 */
[----:B------:R2:W-:Y:S01]  /*7250*/  STL [R1+0x88], R135 ;  /* 0x0000888701007387 */ /* 0x0005e20000100800 */
[----:B---3--:R-:W-:Y:S01]  /*7260*/  FMNMX.FTZ R3, R2, R3, !PT ;  /* 0x0000000302037209 */ /* 0x008fe20007810000 */
[----:B----4-:R-:W-:Y:S02]  /*7270*/  FADD.FTZ R0, -R135, R133 ;  /* 0x0000008587007221 */ /* 0x010fe40000010100 */
[----:B------:R-:W-:Y:S01]  /*7280*/  FMUL.FTZ R32, R132, R172 ;  /* 0x000000ac84207220 */ /* 0x000fe20000410000 */
[----:B------:R-:W-:Y:S01]  /*7290*/  MOV R172, R47 ;  /* 0x0000002f00ac7202 */ /* 0x000fe20000000f00 */
[----:B------:R-:W-:Y:S01]  /*72a0*/  FMUL.FTZ R0, R0, c[0x0][0x23c] ;  /* 0x00008f0000007a20 */ /* 0x000fe20000410000 */
[----:B-1----:R-:W-:Y:S01]  /*72b0*/  FMNMX.FTZ R134, R4, R134, !PT ;  /* 0x0000008604867209 */ /* 0x002fe20007810000 */
[C---:B------:R-:W-:Y:S02]  /*72c0*/  FMUL.FTZ R33, R132.reuse, R173 ;  /* 0x000000ad84217220 */ /* 0x040fe40000410000 */
[----:B------:R1:W3:Y:S01]  /*72d0*/  MUFU.EX2 R133, R0 ;  /* 0x0000000000857308 */ /* 0x0002e20000000800 */
[----:B------:R-:W-:Y:S01]  /*72e0*/  MOV R173, R49 ;  /* 0x0000003100ad7202 */ /* 0x000fe20000000f00 */
        /* <DEDUP_REMOVED lines=14> */
[----:B---3--:R-:W-:Y:S01]  /*73d0*/  FMUL.FTZ R6, R133, R150 ;  /* 0x0000009685067220 */ /* 0x008fe20000410000 */
[----:B------:R-:W-:Y:S01]  /*73e0*/  FSEL R139, R139, RZ, P1 ;  /* 0x000000ff8b8b7208 */ /* 0x000fe20000800000 */
[----:B------:R1:W3:Y:S01]  /*73f0*/  MUFU.EX2 R2, R0 ;  /* 0x0000000000027308 */ /* 0x0002e20000000800 */
[----:B------:R-:W-:Y:S01]  /*7400*/  FSETP.NEU.FTZ.AND P1, PT, R135, -INF , PT ;  /* 0xff8000008700780b */ /* 0x000fe20003f3d000 */
[----:B------:R-:W-:Y:S02]  /*7410*/  FMUL.FTZ R7, R133, R151 ;  /* 0x0000009785077220 */ /* 0x000fe40000410000 */
[--C-:B------:R-:W-:Y:S01]  /*7420*/  FFMA.FTZ R4, R141, c[0x0][0x23c], -R139.reuse ;  /* 0x00008f008d047a23 */ /* 0x100fe2000001088b */
[----:B------:R-:W-:Y:S01]  /*7430*/  FSEL R208, R208, RZ, P1 ;  /* 0x000000ffd0d07208 */ /* 0x000fe20000800000 */
[----:B------:R-:W-:Y:S01]  /*7440*/  FFMA.FTZ R5, R209, c[0x0][0x23c], -R139 ;  /* 0x00008f00d1057a23 */ /* 0x000fe2000001088b */
[C---:B------:R-:W-:Y:S01]  /*7450*/  FSETP.NEU.FTZ.AND P1, PT, R134.reuse, -INF , PT ;  /* 0xff8000008600780b */ /* 0x040fe20003f3d000 */
[----:B------:R-:W-:Y:S02]  /*7460*/  FMUL.FTZ R209, R134, c[0x0][0x23c] ;  /* 0x00008f0086d17a20 */ /* 0x000fe40000410000 */
[----:B------:R4:W-:Y:S01]  /*7470*/  MUFU.EX2 R218, R4 ;  /* 0x0000000400da7308 */ /* 0x0009e20000000800 */
[C---:B------:R-:W-:Y:S01]  /*7480*/  FMUL.FTZ R18, R133.reuse, R158 ;  /* 0x0000009e85127220 */ /* 0x040fe20000410000 */
[----:B------:R-:W-:Y:S01]  /*7490*/  MOV R158, R44 ;  /* 0x0000002c009e7202 */ /* 0x000fe20000000f00 */
[----:B------:R-:W-:Y:S01]  /*74a0*/  FMUL.FTZ R19, R133, R159 ;  /* 0x0000009f85137220 */ /* 0x000fe20000410000 */
[----:B------:R-:W-:Y:S01]  /*74b0*/  FSEL R209, R209, RZ, P1 ;  /* 0x000000ffd1d17208 */ /* 0x000fe20000800000 */
[----:B------:R-:W-:Y:S01]  /*74c0*/  FMUL.FTZ R34, R133, R174 ;  /* 0x000000ae85227220 */ /* 0x000fe20000410000 */
[----:B------:R-:W-:Y:S01]  /*74d0*/  FSETP.NEU.FTZ.AND P1, PT, R3, -INF , PT ;  /* 0xff8000000300780b */ /* 0x000fe20003f3d000 */
[----:B------:R-:W-:Y:S01]  /*74e0*/  FMUL.FTZ R35, R133, R175 ;  /* 0x000000af85237220 */ /* 0x000fe20000410000 */
[----:B------:R-:W-:Y:S01]  /*74f0*/  MOV R174, R50 ;  /* 0x0000003200ae7202 */ /* 0x000fe20000000f00 */
[----:B------:R-:W-:Y:S01]  /*7500*/  FFMA.FTZ R9, R223, c[0x0][0x23c], -R209 ;  /* 0x00008f00df097a23 */ /* 0x000fe200000108d1 */
[----:B--2---:R-:W2:Y:S01]  /*7510*/  MUFU.EX2 R135, R5 ;  /* 0x0000000500877308 */ /* 0x004ea20000000800 */
[C---:B------:R-:W-:Y:S01]  /*7520*/  FMUL.FTZ R50, R133.reuse, R190 ;  /* 0x000000be85327220 */ /* 0x040fe20000410000 */
[----:B------:R-:W-:Y:S01]  /*7530*/  MOV R175, R61 ;  /* 0x0000003d00af7202 */ /* 0x000fe20000000f00 */
[----:B------:R-:W-:Y:S01]  /*7540*/  FMUL.FTZ R70, R133, R70 ;  /* 0x0000004685467220 */ /* 0x000fe20000410000 */
[----:B------:R-:W-:Y:S01]  /*7550*/  MOV R159, R65 ;  /* 0x00000041009f7202 */ /* 0x000fe20000000f00 */
[----:B-1----:R-:W-:Y:S02]  /*7560*/  FADD.FTZ R0, -R3, R140 ;  /* 0x0000008c03007221 */ /* 0x002fe40000010100 */
[----:B---3--:R-:W-:Y:S02]  /*7570*/  FMUL.FTZ R8, R2, R144 ;  /* 0x0000009002087220 */ /* 0x008fe40000410000 */
[----:B------:R-:W-:Y:S01]  /*7580*/  FMUL.FTZ R0, R0, c[0x0][0x23c] ;  /* 0x00008f0000007a20 */ /* 0x000fe20000410000 */
[----:B------:R1:W-:Y:S01]  /*7590*/  MUFU.EX2 R223, R9 ;  /* 0x0000000900df7308 */ /* 0x0003e20000000800 */
[C---:B------:R-:W-:Y:S01]  /*75a0*/  FMUL.FTZ R25, R2.reuse, R165 ;  /* 0x000000a502197220 */ /* 0x040fe20000410000 */
[----:B------:R-:W-:Y:S01]  /*75b0*/  MOV R165, R58 ;  /* 0x0000003a00a57202 */ /* 0x000fe20000000f00 */
[----:B------:R-:W-:Y:S01]  /*75c0*/  FMUL.FTZ R28, R2, R168 ;  /* 0x000000a8021c7220 */ /* 0x000fe20000410000 */
[----:B------:R-:W-:Y:S01]  /*75d0*/  MOV R168, R43 ;  /* 0x0000002b00a87202 */ /* 0x000fe20000000f00 */
[--C-:B----4-:R-:W-:Y:S02]  /*75e0*/  FFMA.FTZ R4, R142, c[0x0][0x23c], -R208.reuse ;  /* 0x00008f008e047a23 */ /* 0x110fe400000108d0 */
[C---:B------:R-:W-:Y:S01]  /*75f0*/  FMUL.FTZ R29, R2.reuse, R169 ;  /* 0x000000a9021d7220 */ /* 0x040fe20000410000 */
[----:B------:R-:W-:Y:S01]  /*7600*/  MOV R169, R62 ;  /* 0x0000003e00a97202 */ /* 0x000fe20000000f00 */
[C---:B------:R-:W-:Y:S01]  /*7610*/  FMUL.FTZ R44, R2.reuse, R184 ;  /* 0x000000b8022c7220 */ /* 0x040fe20000410000 */
[----:B------:R3:W-:Y:S01]  /*7620*/  MUFU.EX2 R219, R4 ;  /* 0x0000000400db7308 */ /* 0x0007e20000000800 */
[----:B------:R-:W-:Y:S01]  /*7630*/  FMUL.FTZ R61, R2, R201 ;  /* 0x000000c9023d7220 */ /* 0x000fe20000410000 */
[----:B------:R-:W-:Y:S01]  /*7640*/  MOV R184, R238 ;  /* 0x000000ee00b87202 */ /* 0x000fe20000000f00 */
[----:B------:R-:W-:Y:S01]  /*7650*/  FMUL.FTZ R65, R132, R205 ;  /* 0x000000cd84417220 */ /* 0x000fe20000410000 */
[----:B--2---:R-:W-:Y:S01]  /*7660*/  F2FP.PACK_AB R140, R135, R218 ;  /* 0x000000da878c723e */ /* 0x004fe200000000ff */
[--C-:B------:R-:W-:Y:S02]  /*7670*/  FFMA.FTZ R5, R14, c[0x0][0x23c], -R208.reuse ;  /* 0x00008f000e057a23 */ /* 0x100fe400000108d0 */
[C---:B------:R-:W-:Y:S02]  /*7680*/  FMUL.FTZ R71, R133.reuse, R71 ;  /* 0x0000004785477220 */ /* 0x040fe40000410000 */
[C---:B------:R-:W-:Y:S01]  /*7690*/  FMUL.FTZ R72, R2.reuse, R72 ;  /* 0x0000004802487220 */ /* 0x040fe20000410000 */
[----:B------:R2:W-:Y:S01]  /*76a0*/  MUFU.EX2 R245, R5 ;  /* 0x0000000500f57308 */ /* 0x0005e20000000800 */
[C---:B------:R-:W-:Y:S02]  /*76b0*/  FMUL.FTZ R73, R2.reuse, R73 ;  /* 0x0000004902497220 */ /* 0x040fe40000410000 */
[C---:B------:R-:W-:Y:S02]  /*76c0*/  FMUL.FTZ R76, R2.reuse, R76 ;  /* 0x0000004c024c7220 */ /* 0x040fe40000410000 */
[C---:B-1----:R-:W-:Y:S02]  /*76d0*/  FMUL.FTZ R9, R2.reuse, R145 ;  /* 0x0000009102097220 */ /* 0x042fe40000410000 */
[----:B------:R-:W-:Y:S02]  /*76e0*/  FMUL.FTZ R77, R2, R77 ;  /* 0x0000004d024d7220 */ /* 0x000fe40000410000 */
[C---:B------:R-:W-:Y:S01]  /*76f0*/  FMUL.FTZ R82, R133.reuse, R82 ;  /* 0x0000005285527220 */ /* 0x040fe20000410000 */
[----:B------:R-:W1:Y:S01]  /*7700*/  MUFU.EX2 R0, R0 ;  /* 0x0000000000007308 */ /* 0x000e620000000800 */
[C---:B------:R-:W-:Y:S02]  /*7710*/  FMUL.FTZ R83, R133.reuse, R83 ;  /* 0x0000005385537220 */ /* 0x040fe40000410000 */
[C---:B------:R-:W-:Y:S02]  /*7720*/  FMUL.FTZ R86, R133.reuse, R86 ;  /* 0x0000005685567220 */ /* 0x040fe40000410000 */
[--C-:B---3--:R-:W-:Y:S02]  /*7730*/  FFMA.FTZ R4, R220, c[0x0][0x23c], -R208.reuse ;  /* 0x00008f00dc047a23 */ /* 0x108fe400000108d0 */
[C---:B------:R-:W-:Y:S02]  /*7740*/  FMUL.FTZ R87, R133.reuse, R87 ;  /* 0x0000005785577220 */ /* 0x040fe40000410000 */
[C---:B------:R-:W-:Y:S01]  /*7750*/  FMUL.FTZ R88, R2.reuse, R88 ;  /* 0x0000005802587220 */ /* 0x040fe20000410000 */
[----:B------:R-:W3:Y:S01]  /*7760*/  MUFU.EX2 R136, R4 ;  /* 0x0000000400887308 */ /* 0x000ee20000000800 */
[C---:B------:R-:W-:Y:S02]  /*7770*/  FMUL.FTZ R89, R2.reuse, R89 ;  /* 0x0000005902597220 */ /* 0x040fe40000410000 */
[----:B------:R-:W-:Y:S02]  /*7780*/  FMUL.FTZ R92, R2, R92 ;  /* 0x0000005c025c7220 */ /* 0x000fe40000410000 */
[----:B--2---:R-:W-:Y:S02]  /*7790*/  FMUL.FTZ R5, R132, R149 ;  /* 0x0000009584057220 */ /* 0x004fe40000410000 */
[----:B------:R-:W-:Y:S02]  /*77a0*/  FMUL.FTZ R93, R2, R93 ;  /* 0x0000005d025d7220 */ /* 0x000fe40000410000 */
[C---:B------:R-:W-:Y:S02]  /*77b0*/  FMUL.FTZ R98, R133.reuse, R98 ;  /* 0x0000006285627220 */ /* 0x040fe40000410000 */
[C---:B------:R-:W-:Y:S02]  /*77c0*/  FMUL.FTZ R99, R133.reuse, R99 ;  /* 0x0000006385637220 */ /* 0x040fe40000410000 */
[----:B------:R-:W-:Y:S02]  /*77d0*/  FMUL.FTZ R102, R133, R102 ;  /* 0x0000006685667220 */ /* 0x000fe40000410000 */
[C---:B-1----:R-:W-:Y:S02]  /*77e0*/  FMUL.FTZ R10, R0.reuse, R146 ;  /* 0x00000092000a7220 */ /* 0x042fe40000410000 */
[C---:B------:R-:W-:Y:S02]  /*77f0*/  FMUL.FTZ R11, R0.reuse, R147 ;  /* 0x00000093000b7220 */ /* 0x040fe40000410000 */
[C---:B------:R-:W-:Y:S02]  /*7800*/  FMUL.FTZ R14, R0.reuse, R154 ;  /* 0x0000009a000e7220 */ /* 0x040fe40000410000 */
[C---:B------:R-:W-:Y:S01]  /*7810*/  FMUL.FTZ R26, R0.reuse, R166 ;  /* 0x000000a6001a7220 */ /* 0x040fe20000410000 */
[----:B------:R-:W-:Y:S01]  /*7820*/  MOV R166, R56 ;  /* 0x0000003800a67202 */ /* 0x000fe20000000f00 */
[----:B------:R-:W-:Y:S01]  /*7830*/  FMUL.FTZ R27, R0, R167 ;  /* 0x000000a7001b7220 */ /* 0x000fe20000410000 */
[----:B---3--:R-:W-:Y:S01]  /*7840*/  F2FP.PACK_AB R141, R136, R219 ;  /* 0x000000db888d723e */ /* 0x008fe200000000ff */
[--C-:B------:R-:W-:Y:S01]  /*7850*/  FFMA.FTZ R4, R15, c[0x0][0x23c], -R139.reuse ;  /* 0x00008f000f047a23 */ /* 0x100fe2000001088b */
[----:B------:R-:W-:Y:S01]  /*7860*/  MOV R167, R57 ;  /* 0x0000003900a77202 */ /* 0x000fe20000000f00 */
[C---:B------:R-:W-:Y:S02]  /*7870*/  FMUL.FTZ R15, R0.reuse, R155 ;  /* 0x0000009b000f7220 */ /* 0x040fe40000410000 */
[----:B------:R1:W-:Y:S01]  /*7880*/  MUFU.EX2 R249, R4 ;  /* 0x0000000400f97308 */ /* 0x0003e20000000800 */
[C---:B------:R-:W-:Y:S01]  /*7890*/  FMUL.FTZ R30, R0.reuse, R170 ;  /* 0x000000aa001e7220 */ /* 0x040fe20000410000 */
[----:B------:R-:W-:Y:S01]  /*78a0*/  MOV R170, R45 ;  /* 0x0000002d00aa7202 */ /* 0x000fe20000000f00 */
[C---:B------:R-:W-:Y:S01]  /*78b0*/  FMUL.FTZ R31, R0.reuse, R171 ;  /* 0x000000ab001f7220 */ /* 0x040fe20000410000 */
[----:B------:R-:W-:Y:S01]  /*78c0*/  MOV R171, R46 ;  /* 0x0000002e00ab7202 */ /* 0x000fe20000000f00 */
[----:B------:R-:W-:Y:S02]  /*78d0*/  FMUL.FTZ R43, R0, R183 ;  /* 0x000000b7002b7220 */ /* 0x000fe40000410000 */
        /* <DEDUP_REMOVED lines=9> */
[----:B-1----:R-:W-:Y:S02]  /*7970*/  FFMA.FTZ R4, R13, c[0x0][0x23c], -R139 ;  /* 0x00008f000d047a23 */ /* 0x002fe4000001088b */
[----:B------:R-:W-:Y:S02]  /*7980*/  FMUL.FTZ R13, R2, R153 ;  /* 0x00000099020d7220 */ /* 0x000fe40000410000 */
[----:B------:R-:W1:Y:S01]  /*7990*/  MUFU.EX2 R246, R4 ;  /* 0x0000000400f67308 */ /* 0x000e620000000800 */
[C---:B------:R-:W-:Y:S02]  /*79a0*/  FMUL.FTZ R78, R0.reuse, R78 ;  /* 0x0000004e004e7220 */ /* 0x040fe40000410000 */
[C---:B------:R-:W-:Y:S02]  /*79b0*/  FMUL.FTZ R79, R0.reuse, R79 ;  /* 0x0000004f004f7220 */ /* 0x040fe40000410000 */
[C---:B------:R-:W-:Y:S02]  /*79c0*/  FMUL.FTZ R90, R0.reuse, R90 ;  /* 0x0000005a005a7220 */ /* 0x040fe40000410000 */
[C---:B------:R-:W-:Y:S02]  /*79d0*/  FMUL.FTZ R91, R0.reuse, R91 ;  /* 0x0000005b005b7220 */ /* 0x040fe40000410000 */
[C---:B------:R-:W-:Y:S02]  /*79e0*/  FMUL.FTZ R94, R0.reuse, R94 ;  /* 0x0000005e005e7220 */ /* 0x040fe40000410000 */
[----:B------:R-:W-:Y:S02]  /*79f0*/  FMUL.FTZ R95, R0, R95 ;  /* 0x0000005f005f7220 */ /* 0x000fe40000410000 */
[C---:B------:R-:W-:Y:S02]  /*7a00*/  FMUL.FTZ R103, R133.reuse, R103 ;  /* 0x0000006785677220 */ /* 0x040fe40000410000 */
[C---:B------:R-:W-:Y:S02]  /*7a10*/  FMUL.FTZ R104, R2.reuse, R104 ;  /* 0x0000006802687220 */ /* 0x040fe40000410000 */
[----:B------:R-:W-:Y:S02]  /*7a20*/  FMUL.FTZ R105, R2, R105 ;  /* 0x0000006902697220 */ /* 0x000fe40000410000 */
[C---:B------:R-:W-:Y:S02]  /*7a30*/  FMUL.FTZ R106, R0.reuse, R106 ;  /* 0x0000006a006a7220 */ /* 0x040fe40000410000 */
[----:B------:R-:W-:Y:S02]  /*7a40*/  FMUL.FTZ R107, R0, R107 ;  /* 0x0000006b006b7220 */ /* 0x000fe40000410000 */
[----:B------:R-:W-:Y:S01]  /*7a50*/  FMUL.FTZ R108, R2, R108 ;  /* 0x0000006c026c7220 */ /* 0x000fe20000410000 */
[----:B-1----:R-:W-:Y:S01]  /*7a60*/  F2FP.PACK_AB R142, R246, R249 ;  /* 0x000000f9f68e723e */ /* 0x002fe200000000ff */
[--C-:B------:R-:W-:Y:S02]  /*7a70*/  FFMA.FTZ R4, R12, c[0x0][0x23c], -R208.reuse ;  /* 0x00008f000c047a23 */ /* 0x100fe400000108d0 */
[C---:B------:R-:W-:Y:S02]  /*7a80*/  FMUL.FTZ R12, R2.reuse, R152 ;  /* 0x00000098020c7220 */ /* 0x040fe40000410000 */
[----:B------:R1:W2:Y:S01]  /*7a90*/  MUFU.EX2 R248, R4 ;  /* 0x0000000400f87308 */ /* 0x0002a20000000800 */
[----:B------:R-:W-:Y:S01]  /*7aa0*/  LDSM.16.MT88.4 R152, [R232+0xe000] ;  /* 0x00e00000e898783b */ /* 0x000fe20000004200 */
[----:B------:R-:W-:Y:S02]  /*7ab0*/  FMUL.FTZ R109, R2, R109 ;  /* 0x0000006d026d7220 */ /* 0x000fe40000410000 */
[C---:B------:R-:W-:Y:S02]  /*7ac0*/  FMUL.FTZ R110, R0.reuse, R110 ;  /* 0x0000006e006e7220 */ /* 0x040fe40000410000 */
[----:B------:R-:W-:Y:S02]  /*7ad0*/  FMUL.FTZ R111, R0, R111 ;  /* 0x0000006f006f7220 */ /* 0x000fe40000410000 */
[C---:B------:R-:W-:Y:S02]  /*7ae0*/  FMUL.FTZ R112, R132.reuse, R112 ;  /* 0x0000007084707220 */ /* 0x040fe40000410000 */
[C---:B------:R-:W-:Y:S02]  /*7af0*/  FMUL.FTZ R113, R132.reuse, R113 ;  /* 0x0000007184717220 */ /* 0x040fe40000410000 */
[C---:B------:R-:W-:Y:S02]  /*7b00*/  FMUL.FTZ R114, R133.reuse, R114 ;  /* 0x0000007285727220 */ /* 0x040fe40000410000 */
[C---:B------:R-:W-:Y:S02]  /*7b10*/  FMUL.FTZ R115, R133.reuse, R115 ;  /* 0x0000007385737220 */ /* 0x040fe40000410000 */
[C---:B------:R-:W-:Y:S02]  /*7b20*/  FMUL.FTZ R116, R132.reuse, R116 ;  /* 0x0000007484747220 */ /* 0x040fe40000410000 */
[----:B------:R-:W-:Y:S02]  /*7b30*/  FMUL.FTZ R117, R132, R117 ;  /* 0x0000007584757220 */ /* 0x000fe40000410000 */
[C---:B------:R-:W-:Y:S02]  /*7b40*/  FMUL.FTZ R118, R133.reuse, R118 ;  /* 0x0000007685767220 */ /* 0x040fe40000410000 */
[----:B------:R-:W-:Y:S02]  /*7b50*/  FMUL.FTZ R119, R133, R119 ;  /* 0x0000007785777220 */ /* 0x000fe40000410000 */
[--C-:B-1----:R-:W-:Y:S02]  /*7b60*/  FFMA.FTZ R4, R210, c[0x0][0x23c], -R209.reuse ;  /* 0x00008f00d2047a23 */ /* 0x102fe400000108d1 */
[----:B------:R-:W-:Y:S02]  /*7b70*/  FMUL.FTZ R210, R3, c[0x0][0x23c] ;  /* 0x00008f0003d27a20 */ /* 0x000fe40000410000 */
[----:B------:R1:W-:Y:S01]  /*7b80*/  MUFU.EX2 R217, R4 ;  /* 0x0000000400d97308 */ /* 0x0003e20000000800 */
[----:B------:R-:W-:Y:S02]  /*7b90*/  FMUL.FTZ R120, R2, R120 ;  /* 0x0000007802787220 */ /* 0x000fe40000410000 */
[----:B------:R-:W-:Y:S01]  /*7ba0*/  FSEL R210, R210, RZ, P1 ;  /* 0x000000ffd2d27208 */ /* 0x000fe20000800000 */
[----:B------:R-:W-:Y:S02]  /*7bb0*/  FMUL.FTZ R121, R2, R121 ;  /* 0x0000007902797220 */ /* 0x000fe40000410000 */
[C---:B------:R-:W-:Y:S02]  /*7bc0*/  FMUL.FTZ R122, R0.reuse, R122 ;  /* 0x0000007a007a7220 */ /* 0x040fe40000410000 */
        /* <DEDUP_REMOVED lines=8> */
[----:B-1----:R-:W-:Y:S01]  /*7c50*/  FFMA.FTZ R4, R224, c[0x0][0x23c], -R209 ;  /* 0x00008f00e0047a23 */ /* 0x002fe200000108d1 */
[----:B------:R-:W-:Y:S01]  /*7c60*/  MOV R224, R17 ;  /* 0x0000001100e07202 */ /* 0x000fe20000000f00 */
[C---:B------:R-:W-:Y:S02]  /*7c70*/  FMUL.FTZ R17, R132.reuse, R157 ;  /* 0x0000009d84117220 */ /* 0x040fe40000410000 */
[----:B------:R1:W3:Y:S01]  /*7c80*/  MUFU.EX2 R251, R4 ;  /* 0x0000000400fb7308 */ /* 0x0002e20000000800 */
[----:B------:R-:W-:Y:S01]  /*7c90*/  MOV R157, R224 ;  /* 0x000000e0009d7202 */ /* 0x000fe20000000f00 */
[----:B------:R-:W-:Y:S01]  /*7ca0*/  FMUL.FTZ R131, R133, R131 ;  /* 0x0000008385837220 */ /* 0x000fe20000410000 */
[----:B------:R-:W-:Y:S01]  /*7cb0*/  MOV R224, R48 ;  /* 0x0000003000e07202 */ /* 0x000fe20000000f00 */
[----:B------:R-:W-:Y:S02]  /*7cc0*/  FMUL.FTZ R48, R132, R188 ;  /* 0x000000bc84307220 */ /* 0x000fe40000410000 */
[--C-:B------:R-:W-:Y:S02]  /*7cd0*/  FFMA.FTZ R157, R157, c[0x0][0x23c], -R208.reuse ;  /* 0x00008f009d9d7a23 */ /* 0x100fe400000108d0 */
[--C-:B------:R-:W-:Y:S02]  /*7ce0*/  FFMA.FTZ R159, R159, c[0x0][0x23c], -R208.reuse ;  /* 0x00008f009f9f7a23 */ /* 0x100fe400000108d0 */
[--C-:B------:R-:W-:Y:S01]  /*7cf0*/  FFMA.FTZ R215, R215, c[0x0][0x23c], -R208.reuse ;  /* 0x00008f00d7d77a23 */ /* 0x100fe200000108d0 */
[----:B------:R-:W-:Y:S01]  /*7d00*/  MUFU.EX2 R197, R157 ;  /* 0x0000009d00c57308 */ /* 0x000fe20000000800 */
[----:B------:R-:W-:Y:S02]  /*7d10*/  FFMA.FTZ R169, R169, c[0x0][0x23c], -R208 ;  /* 0x00008f00a9a97a23 */ /* 0x000fe400000108d0 */
[--C-:B------:R-:W-:Y:S02]  /*7d20*/  FFMA.FTZ R158, R158, c[0x0][0x23c], -R139.reuse ;  /* 0x00008f009e9e7a23 */ /* 0x100fe4000001088b */
[----:B------:R-:W-:Y:S02]  /*7d30*/  FFMA.FTZ R213, R213, c[0x0][0x23c], -R139 ;  /* 0x00008f00d5d57a23 */ /* 0x000fe4000001088b */
[----:B------:R-:W-:Y:S02]  /*7d40*/  FFMA.FTZ R165, R165, c[0x0][0x23c], -R209 ;  /* 0x00008f00a5a57a23 */ /* 0x000fe400000108d1 */
[--C-:B------:R-:W-:Y:S01]  /*7d50*/  FFMA.FTZ R138, R138, c[0x0][0x23c], -R210.reuse ;  /* 0x00008f008a8a7a23 */ /* 0x100fe200000108d2 */
[----:B------:R-:W-:Y:S01]  /*7d60*/  MUFU.EX2 R185, R158 ;  /* 0x0000009e00b97308 */ /* 0x000fe20000000800 */
[--C-:B-1----:R-:W-:Y:S01]  /*7d70*/  FFMA.FTZ R4, R143, c[0x0][0x23c], -R210.reuse ;  /* 0x00008f008f047a23 */ /* 0x102fe200000108d2 */
[----:B--2---:R-:W-:Y:S02]  /*7d80*/  F2FP.PACK_AB R143, R245, R248 ;  /* 0x000000f8f58f723e */ /* 0x004fe400000000ff */
[----:B---3--:R-:W-:Y:S06]  /*7d90*/  F2FP.PACK_AB R144, R251, R217 ;  /* 0x000000d9fb90723e */ /* 0x008fec00000000ff */
[----:B------:R1:W-:Y:S10]  /*7da0*/  MUFU.EX2 R220, R4 ;  /* 0x0000000400dc7308 */ /* 0x0003f40000000800 */
[----:B------:R-:W-:Y:S10]  /*7db0*/  MUFU.EX2 R205, R159 ;  /* 0x0000009f00cd7308 */ /* 0x000ff40000000800 */
[----:B------:R-:W-:Y:S01]  /*7dc0*/  MUFU.EX2 R196, R215 ;  /* 0x000000d700c47308 */ /* 0x000fe20000000800 */
[--C-:B-1----:R-:W-:Y:S01]  /*7dd0*/  FFMA.FTZ R4, R225, c[0x0][0x23c], -R210.reuse ;  /* 0x00008f00e1047a23 */ /* 0x102fe200000108d2 */
[----:B------:R-:W-:Y:S01]  /*7de0*/  MOV R225, R16 ;  /* 0x0000001000e17202 */ /* 0x000fe20000000f00 */
[----:B------:R-:W-:Y:S02]  /*7df0*/  FMUL.FTZ R16, R132, R156 ;  /* 0x0000009c84107220 */ /* 0x000fe40000410000 */
[----:B------:R-:W-:Y:S05]  /*7e00*/  IMAD.MOV.U32 R156, RZ, RZ, R51 ;  /* 0x000000ffff9c7224 */ /* 0x000fea00078e0033 */
[----:B------:R1:W2:Y:S01]  /*7e10*/  MUFU.EX2 R250, R4 ;  /* 0x0000000400fa7308 */ /* 0x0002a20000000800 */
[----:B------:R-:W-:Y:S02]  /*7e20*/  FMUL.FTZ R51, R133, R191 ;  /* 0x000000bf85337220 */ /* 0x000fe40000410000 */
[--C-:B------:R-:W-:Y:S01]  /*7e30*/  FFMA.FTZ R156, R156, c[0x0][0x23c], -R209.reuse ;  /* 0x00008f009c9c7a23 */ /* 0x100fe200000108d1 */
[----:B------:R-:W-:Y:S06]  /*7e40*/  LDSM.16.MT88.4 R188, [R235+0xd800] ;  /* 0x00d80000ebbc783b */ /* 0x000fec0000004200 */
[----:B------:R-:W-:Y:S01]  /*7e50*/  MUFU.EX2 R187, R156 ;  /* 0x0000009c00bb7308 */ /* 0x000fe20000000800 */
[----:B-1----:R-:W-:Y:S01]  /*7e60*/  FFMA.FTZ R4, R211, c[0x0][0x23c], -R209 ;  /* 0x00008f00d3047a23 */ /* 0x002fe200000108d1 */
[----:B--2---:R-:W-:Y:S08]  /*7e70*/  F2FP.PACK_AB R145, R250, R220 ;  /* 0x000000dcfa91723e */ /* 0x004ff000000000ff */
[----:B------:R1:W2:Y:S02]  /*7e80*/  MUFU.EX2 R247, R4 ;  /* 0x0000000400f77308 */ /* 0x0002a40000000800 */
[--C-:B-1----:R-:W-:Y:S01]  /*7e90*/  FFMA.FTZ R4, R222, c[0x0][0x23c], -R210.reuse ;  /* 0x00008f00de047a23 */ /* 0x102fe200000108d2 */
[----:B--2---:R-:W-:Y:S02]  /*7ea0*/  F2FP.PACK_AB R146, R223, R247 ;  /* 0x000000f7df92723e */ /* 0x004fe400000000ff */
[----:B------:R-:W-:Y:S05]  /*7eb0*/  MOV R222, R63 ;  /* 0x0000003f00de7202 */ /* 0x000fea0000000f00 */
[----:B------:R1:W-:Y:S01]  /*7ec0*/  MUFU.EX2 R211, R4 ;  /* 0x0000000400d37308 */ /* 0x0003e20000000800 */
[----:B------:R-:W-:Y:S02]  /*7ed0*/  FMUL.FTZ R63, R0, R203 ;  /* 0x000000cb003f7220 */ /* 0x000fe40000410000 */
[----:B-1----:R-:W-:Y:S01]  /*7ee0*/  FFMA.FTZ R4, R221, c[0x0][0x23c], -R210 ;  /* 0x00008f00dd047a23 */ /* 0x002fe200000108d2 */
[----:B------:R-:W-:Y:S01]  /*7ef0*/  MOV R221, R67 ;  /* 0x0000004300dd7202 */ /* 0x000fe20000000f00 */
[----:B------:R-:W-:Y:S05]  /*7f00*/  FMUL.FTZ R67, R133, R207 ;  /* 0x000000cf85437220 */ /* 0x000fea0000410000 */
[----:B------:R1:W2:Y:S02]  /*7f10*/  MUFU.EX2 R244, R4 ;  /* 0x0000000400f47308 */ /* 0x0002a40000000800 */
[----:B-1----:R-:W-:Y:S01]  /*7f20*/  FMUL.FTZ R4, R132, R148 ;  /* 0x0000009484047220 */ /* 0x002fe20000410000 */
[----:B--2---:R-:W-:Y:S01]  /*7f30*/  F2FP.PACK_AB R147, R244, R211 ;  /* 0x000000d3f493723e */ /* 0x004fe200000000ff */
[----:B------:R-:W1:Y:S05]  /*7f40*/  LDSM.16.MT88.4 R148, [R234+0xc000] ;  /* 0x00c00000ea94783b */ /* 0x000e6a0000004200 */
[-C--:B------:R-:W-:Y:S08]  /*7f50*/  HMMA.16816.F32 R4, R140, R20.reuse, R4 ;  /* 0x000000148c04723c */ /* 0x080ff00000001804 */
[C---:B------:R-:W-:Y:S07]  /*7f60*/  HMMA.16816.F32 R8, R144.reuse, R20, R8 ;  /* 0x000000149008723c */ /* 0x040fee0000001808 */
[C---:B------:R-:W-:Y:S01]  /*7f70*/  FMUL.FTZ R20, R132.reuse, R160 ;  /* 0x000000a084147220 */ /* 0x040fe20000410000 */
[-C--:B------:R-:W-:Y:S04]  /*7f80*/  HMMA.16816.F32 R12, R144, R22.reuse, R12 ;  /* 0x00000016900c723c */ /* 0x080fe8000000180c */
[----:B------:R-:W-:Y:S01]  /*7f90*/  FMUL.FTZ R21, R132, R161 ;  /* 0x000000a184157220 */ /* 0x000fe20000410000 */
[----:B------:R-:W-:Y:S01]  /*7fa0*/  MOV R161, R40 ;  /* 0x0000002800a17202 */ /* 0x000fe20000000f00 */
[C---:B------:R-:W-:Y:S01]  /*7fb0*/  FMUL.FTZ R40, R2.reuse, R180 ;  /* 0x000000b402287220 */ /* 0x040fe20000410000 */
[----:B------:R-:W-:Y:S01]  /*7fc0*/  MOV R160, R239 ;  /* 0x000000ef00a07202 */ /* 0x000fe20000000f00 */
[C---:B------:R-:W-:Y:S04]  /*7fd0*/  HMMA.16816.F32 R16, R140.reuse, R22, R16 ;  /* 0x000000168c10723c */ /* 0x040fe80000001810 */
[----:B------:R-:W-:Y:S02]  /*7fe0*/  IMAD.MOV.U32 R180, RZ, RZ, R242 ;  /* 0x000000ffffb47224 */ /* 0x000fe400078e00f2 */
[--C-:B------:R-:W-:Y:S02]  /*7ff0*/  FFMA.FTZ R161, R161, c[0x0][0x23c], -R139.reuse ;  /* 0x00008f00a1a17a23 */ /* 0x100fe4000001088b */
[C---:B------:R-:W-:Y:S01]  /*8000*/  FMUL.FTZ R22, R133.reuse, R162 ;  /* 0x000000a285167220 */ /* 0x040fe20000410000 */
[----:B------:R-:W-:Y:S01]  /*8010*/  MOV R162, R24 ;  /* 0x0000001800a27202 */ /* 0x000fe20000000f00 */
[----:B------:R-:W-:Y:S02]  /*8020*/  MUFU.EX2 R202, R161 ;  /* 0x000000a100ca7308 */ /* 0x000fe40000000800 */
[C---:B------:R-:W-:Y:S01]  /*8030*/  FMUL.FTZ R23, R133.reuse, R163 ;  /* 0x000000a385177220 */ /* 0x040fe20000410000 */
[----:B------:R-:W-:Y:S01]  /*8040*/  MOV R163, R66 ;  /* 0x0000004200a37202 */ /* 0x000fe20000000f00 */
[C---:B------:R-:W-:Y:S01]  /*8050*/  FMUL.FTZ R24, R2.reuse, R164 ;  /* 0x000000a402187220 */ /* 0x040fe20000410000 */
[----:B------:R-:W-:Y:S01]  /*8060*/  MOV R164, R41 ;  /* 0x0000002900a47202 */ /* 0x000fe20000000f00 */
[----:B------:R-:W-:Y:S01]  /*8070*/  FMUL.FTZ R41, R2, R181 ;  /* 0x000000b502297220 */ /* 0x000fe20000410000 */
[----:B------:R-:W-:Y:S01]  /*8080*/  MOV R181, R42 ;  /* 0x0000002a00b57202 */ /* 0x000fe20000000f00 */
[----:B------:R-:W-:Y:S01]  /*8090*/  FMUL.FTZ R66, R133, R206 ;  /* 0x000000ce85427220 */ /* 0x000fe20000410000 */
[-C--:B------:R-:W-:Y:S03]  /*80a0*/  HMMA.16816.F32 R20, R140, R36.reuse, R20 ;  /* 0x000000248c14723c */ /* 0x080fe60000001814 */
[--C-:B------:R-:W-:Y:S02]  /*80b0*/  FFMA.FTZ R163, R163, c[0x0][0x23c], -R208.reuse ;  /* 0x00008f00a3a37a23 */ /* 0x100fe400000108d0 */
[----:B------:R-:W-:Y:S02]  /*80c0*/  FFMA.FTZ R160, R160, c[0x0][0x23c], -R139 ;  /* 0x00008f00a0a07a23 */ /* 0x000fe4000001088b */
[----:B------:R-:W-:Y:S01]  /*80d0*/  FMUL.FTZ R42, R0, R182 ;  /* 0x000000b6002a7220 */ /* 0x000fe20000410000 */
[C---:B------:R-:W-:Y:S04]  /*80e0*/  HMMA.16816.F32 R24, R144.reuse, R36, R24 ;  /* 0x000000249018723c */ /* 0x040fe80000001818 */
[----:B------:R-:W-:Y:S03]  /*80f0*/  FFMA.FTZ R164, R164, c[0x0][0x23c], -R209 ;  /* 0x00008f00a4a47a23 */ /* 0x000fe600000108d1 */
[C---:B------:R-:W-:Y:S01]  /*8100*/  FMUL.FTZ R36, R132.reuse, R176 ;  /* 0x000000b084247220 */ /* 0x040fe20000410000 */
[-C--:B------:R-:W-:Y:S04]  /*8110*/  HMMA.16816.F32 R28, R144, R38.reuse, R28 ;  /* 0x00000026901c723c */ /* 0x080fe8000000181c */
[----:B------:R-:W-:Y:S01]  /*8120*/  FMUL.FTZ R37, R132, R177 ;  /* 0x000000b184257220 */ /* 0x000fe20000410000 */
[----:B------:R-:W-:Y:S01]  /*8130*/  MOV R176, R60 ;  /* 0x0000003c00b07202 */ /* 0x000fe20000000f00 */
[----:B------:R-:W-:Y:S01]  /*8140*/  FMUL.FTZ R60, R2, R200 ;  /* 0x000000c8023c7220 */ /* 0x000fe20000410000 */
[----:B------:R-:W-:Y:S01]  /*8150*/  MOV R177, R225 ;  /* 0x000000e100b17202 */ /* 0x000fe20000000f00 */
[C---:B------:R-:W-:Y:S04]  /*8160*/  HMMA.16816.F32 R32, R140.reuse, R38, R32 ;  /* 0x000000268c20723c */ /* 0x040fe80000001820 */
[----:B------:R-:W-:Y:S02]  /*8170*/  MOV R225, R243 ;  /* 0x000000f300e17202 */ /* 0x000fe40000000f00 */
[----:B------:R-:W-:Y:S01]  /*8180*/  MOV R183, R177 ;  /* 0x000000b100b77202 */ /* 0x000fe20000000f00 */
[C---:B------:R-:W-:Y:S01]  /*8190*/  FMUL.FTZ R38, R133.reuse, R178 ;  /* 0x000000b285267220 */ /* 0x040fe20000410000 */
[----:B------:R-:W-:Y:S01]  /*81a0*/  MOV R178, R59 ;  /* 0x0000003b00b27202 */ /* 0x000fe20000000f00 */
[C---:B------:R-:W-:Y:S03]  /*81b0*/  FMUL.FTZ R39, R133.reuse, R179 ;  /* 0x000000b385277220 */ /* 0x040fe60000410000 */
[----:B------:R-:W-:Y:S01]  /*81c0*/  FMUL.FTZ R59, R0, R199 ;  /* 0x000000c7003b7220 */ /* 0x000fe20000410000 */
[----:B------:R-:W-:Y:S01]  /*81d0*/  MOV R179, R64 ;  /* 0x0000004000b37202 */ /* 0x000fe20000000f00 */
[C---:B------:R-:W-:Y:S02]  /*81e0*/  FMUL.FTZ R64, R132.reuse, R204 ;  /* 0x000000cc84407220 */ /* 0x040fe40000410000 */
[-C--:B------:R-:W-:Y:S08]  /*81f0*/  HMMA.16816.F32 R36, R140, R52.reuse, R36 ;  /* 0x000000348c24723c */ /* 0x080ff00000001824 */
[C---:B------:R-:W-:Y:S07]  /*8200*/  HMMA.16816.F32 R40, R144.reuse, R52, R40 ;  /* 0x000000349028723c */ /* 0x040fee0000001828 */
[C---:B------:R-:W-:Y:S01]  /*8210*/  FMUL.FTZ R52, R132.reuse, R192 ;  /* 0x000000c084347220 */ /* 0x040fe20000410000 */
[-C--:B------:R-:W-:Y:S01]  /*8220*/  HMMA.16816.F32 R44, R144, R54.reuse, R44 ;  /* 0x00000036902c723c */ /* 0x080fe2000000182c */
[----:B------:R-:W-:Y:S03]  /*8230*/  MUFU.EX2 R192, R169 ;  /* 0x000000a900c07308 */ /* 0x000fe60000000800 */
[----:B------:R-:W-:Y:S04]  /*8240*/  FMUL.FTZ R53, R132, R193 ;  /* 0x000000c184357220 */ /* 0x000fe80000410000 */
[C---:B------:R-:W-:Y:S07]  /*8250*/  HMMA.16816.F32 R48, R140.reuse, R54, R48 ;  /* 0x000000368c30723c */ /* 0x040fee0000001830 */
[C---:B------:R-:W-:Y:S02]  /*8260*/  FMUL.FTZ R54, R133.reuse, R194 ;  /* 0x000000c285367220 */ /* 0x040fe40000410000 */
[----:B------:R-:W-:Y:S02]  /*8270*/  FMUL.FTZ R55, R133, R195 ;  /* 0x000000c385377220 */ /* 0x000fe40000410000 */
[----:B------:R-:W-:Y:S05]  /*8280*/  MUFU.EX2 R195, R213 ;  /* 0x000000d500c37308 */ /* 0x000fea0000000800 */
[-C--:B-1----:R-:W-:Y:S08]  /*8290*/  HMMA.16816.F32 R52, R140, R148.reuse, R52 ;  /* 0x000000948c34723c */ /* 0x082ff00000001834 */
[C---:B------:R-:W-:Y:S08]  /*82a0*/  HMMA.16816.F32 R56, R144.reuse, R148, R56 ;  /* 0x000000949038723c */ /* 0x040ff00000001838 */
[-C--:B------:R-:W-:Y:S08]  /*82b0*/  HMMA.16816.F32 R60, R144, R150.reuse, R60 ;  /* 0x00000096903c723c */ /* 0x080ff0000000183c */
[C---:B------:R-:W-:Y:S01]  /*82c0*/  HMMA.16816.F32 R64, R140.reuse, R150, R64 ;  /* 0x000000968c40723c */ /* 0x040fe20000001840 */
[----:B------:R-:W1:Y:S07]  /*82d0*/  LDSM.16.MT88.4 R148, [R233+0xe000] ;  /* 0x00e00000e994783b */ /* 0x000e6e0000004200 */
[-C--:B------:R-:W-:Y:S08]  /*82e0*/  HMMA.16816.F32 R68, R140, R152.reuse, R68 ;  /* 0x000000988c44723c */ /* 0x080ff00000001844 */
[C---:B------:R-:W-:Y:S07]  /*82f0*/  HMMA.16816.F32 R72, R144.reuse, R152, R72 ;  /* 0x000000989048723c */ /* 0x040fee0000001848 */
[--C-:B------:R-:W-:Y:S01]  /*8300*/  FFMA.FTZ R152, R226, c[0x0][0x23c], -R139.reuse ;  /* 0x00008f00e2987a23 */ /* 0x100fe2000001088b */
[-C--:B------:R-:W-:Y:S03]  /*8310*/  HMMA.16816.F32 R76, R144, R154.reuse, R76 ;  /* 0x0000009a904c723c */ /* 0x080fe6000000184c */
[----:B------:R2:W-:Y:S05]  /*8320*/  MUFU.EX2 R243, R152 ;  /* 0x0000009800f37308 */ /* 0x0005ea0000000800 */
[C---:B------:R-:W-:Y:S08]  /*8330*/  HMMA.16816.F32 R80, R140.reuse, R154, R80 ;  /* 0x0000009a8c50723c */ /* 0x040ff00000001850 */
[-C--:B-1----:R-:W-:Y:S08]  /*8340*/  HMMA.16816.F32 R84, R140, R148.reuse, R84 ;  /* 0x000000948c54723c */ /* 0x082ff00000001854 */
[C---:B------:R-:W-:Y:S04]  /*8350*/  HMMA.16816.F32 R88, R144.reuse, R148, R88 ;  /* 0x000000949058723c */ /* 0x040fe80000001858 */
[--C-:B--2---:R-:W-:Y:S02]  /*8360*/  FFMA.FTZ R152, R229, c[0x0][0x23c], -R139.reuse ;  /* 0x00008f00e5987a23 */ /* 0x104fe4000001088b */
[----:B------:R-:W-:Y:S01]  /*8370*/  MUFU.EX2 R229, R164 ;  /* 0x000000a400e57308 */ /* 0x000fe20000000800 */
[--C-:B------:R-:W-:Y:S01]  /*8380*/  FFMA.FTZ R148, R228, c[0x0][0x23c], -R139.reuse ;  /* 0x00008f00e4947a23 */ /* 0x100fe2000001088b */
[-C--:B------:R-:W-:Y:S08]  /*8390*/  HMMA.16816.F32 R92, R144, R150.reuse, R92 ;  /* 0x00000096905c723c */ /* 0x080ff0000000185c */
[C---:B------:R-:W-:Y:S01]  /*83a0*/  HMMA.16816.F32 R96, R140.reuse, R150, R96 ;  /* 0x000000968c60723c */ /* 0x040fe20000001860 */
[----:B------:R1:W-:Y:S10]  /*83b0*/  MUFU.EX2 R239, R152 ;  /* 0x0000009800ef7308 */ /* 0x0003f40000000800 */
[----:B------:R2:W-:Y:S10]  /*83c0*/  MUFU.EX2 R193, R148 ;  /* 0x0000009400c17308 */ /* 0x0005f40000000800 */
[----:B------:R-:W-:Y:S01]  /*83d0*/  MUFU.EX2 R228, R165 ;  /* 0x000000a500e47308 */ /* 0x000fe20000000800 */
[--C-:B-1----:R-:W-:Y:S09]  /*83e0*/  FFMA.FTZ R152, R231, c[0x0][0x23c], -R208.reuse ;  /* 0x00008f00e7987a23 */ /* 0x102ff200000108d0 */
[----:B------:R1:W-:Y:S01]  /*83f0*/  MUFU.EX2 R242, R152 ;  /* 0x0000009800f27308 */ /* 0x0003e20000000800 */
[----:B--2---:R-:W-:Y:S09]  /*8400*/  FFMA.FTZ R148, R227, c[0x0][0x23c], -R139 ;  /* 0x00008f00e3947a23 */ /* 0x004ff2000001088b */
[----:B------:R2:W-:Y:S01]  /*8410*/  MUFU.EX2 R177, R148 ;  /* 0x0000009400b17308 */ /* 0x0005e20000000800 */
[--C-:B-1----:R-:W-:Y:S01]  /*8420*/  FFMA.FTZ R152, R181, c[0x0][0x23c], -R208.reuse ;  /* 0x00008f00b5987a23 */ /* 0x102fe200000108d0 */
[----:B------:R-:W-:Y:S08]  /*8430*/  MOV R181, R180 ;  /* 0x000000b400b57202 */ /* 0x000ff00000000f00 */
[----:B------:R1:W-:Y:S01]  /*8440*/  MUFU.EX2 R238, R152 ;  /* 0x0000009800ee7308 */ /* 0x0003e20000000800 */
[--C-:B--2---:R-:W-:Y:S09]  /*8450*/  FFMA.FTZ R148, R230, c[0x0][0x23c], -R208.reuse ;  /* 0x00008f00e6947a23 */ /* 0x104ff200000108d0 */
[----:B------:R2:W-:Y:S01]  /*8460*/  MUFU.EX2 R180, R148 ;  /* 0x0000009400b47308 */ /* 0x0005e20000000800 */
[----:B-1----:R-:W1:Y:S01]  /*8470*/  LDSM.16.MT88.4 R152, [R235+0xe000] ;  /* 0x00e00000eb98783b */ /* 0x002e620000004200 */
[----:B--2---:R-:W-:Y:S08]  /*8480*/  FFMA.FTZ R148, R252, c[0x0][0x23c], -R208 ;  /* 0x00008f00fc947a23 */ /* 0x004ff000000108d0 */
[----:B------:R2:W-:Y:S02]  /*8490*/  MUFU.EX2 R182, R148 ;  /* 0x0000009400b67308 */ /* 0x0005e40000000800 */
[----:B--2---:R-:W-:Y:S01]  /*84a0*/  FFMA.FTZ R148, R184, c[0x0][0x23c], -R209 ;  /* 0x00008f00b8947a23 */ /* 0x004fe200000108d1 */
[----:B------:R-:W-:Y:S01]  /*84b0*/  MOV R184, R183 ;  /* 0x000000b700b87202 */ /* 0x000fe20000000f00 */
[-C--:B-1----:R-:W-:Y:S03]  /*84c0*/  HMMA.16816.F32 R100, R140, R152.reuse, R100 ;  /* 0x000000988c64723c */ /* 0x082fe60000001864 */
[----:B------:R-:W-:Y:S03]  /*84d0*/  IMAD.MOV.U32 R183, RZ, RZ, R181 ;  /* 0x000000ffffb77224 */ /* 0x000fe600078e00b5 */
[----:B------:R1:W-:Y:S02]  /*84e0*/  MUFU.EX2 R181, R148 ;  /* 0x0000009400b57308 */ /* 0x0003e40000000800 */
[C---:B------:R-:W-:Y:S07]  /*84f0*/  HMMA.16816.F32 R104, R144.reuse, R152, R104 ;  /* 0x000000989068723c */ /* 0x040fee0000001868 */
[----:B------:R-:W-:Y:S01]  /*8500*/  FFMA.FTZ R152, R184, c[0x0][0x23c], -R209 ;  /* 0x00008f00b8987a23 */ /* 0x000fe200000108d1 */
[-C--:B------:R-:W-:Y:S04]  /*8510*/  HMMA.16816.F32 R108, R144, R154.reuse, R108 ;  /* 0x0000009a906c723c */ /* 0x080fe8000000186c */
[----:B------:R-:W-:Y:S02]  /*8520*/  MOV R184, R183 ;  /* 0x000000b700b87202 */ /* 0x000fe40000000f00 */
[----:B------:R-:W-:Y:S02]  /*8530*/  MOV R183, R179 ;  /* 0x000000b300b77202 */ /* 0x000fe40000000f00 */
[C---:B------:R-:W-:Y:S04]  /*8540*/  HMMA.16816.F32 R112, R140.reuse, R154, R112 ;  /* 0x0000009a8c70723c */ /* 0x040fe80000001870 */
[----:B------:R-:W-:Y:S01]  /*8550*/  MOV R179, R178 ;  /* 0x000000b200b37202 */ /* 0x000fe20000000f00 */
[----:B-1----:R-:W1:Y:S01]  /*8560*/  LDSM.16.MT88.4 R148, [R234+0xe000] ;  /* 0x00e00000ea94783b */ /* 0x002e620000004200 */
[----:B------:R-:W-:Y:S02]  /*8570*/  MOV R178, R172 ;  /* 0x000000ac00b27202 */ /* 0x000fe40000000f00 */
[----:B------:R-:W-:Y:S04]  /*8580*/  MOV R172, R171 ;  /* 0x000000ab00ac7202 */ /* 0x000fe80000000f00 */
[----:B------:R-:W-:Y:S01]  /*8590*/  MOV R171, R170 ;  /* 0x000000aa00ab7202 */ /* 0x000fe20000000f00 */
[--C-:B------:R-:W-:Y:S01]  /*85a0*/  FFMA.FTZ R172, R172, c[0x0][0x23c], -R139.reuse ;  /* 0x00008f00acac7a23 */ /* 0x100fe2000001088b */
[----:B------:R-:W-:Y:S02]  /*85b0*/  MOV R170, R162 ;  /* 0x000000a200aa7202 */ /* 0x000fe40000000f00 */
[----:B------:R-:W-:Y:S01]  /*85c0*/  MOV R162, R237 ;  /* 0x000000ed00a27202 */ /* 0x000fe20000000f00 */
[----:B------:R-:W-:Y:S01]  /*85d0*/  MUFU.EX2 R252, R172 ;  /* 0x000000ac00fc7308 */ /* 0x000fe20000000800 */
[--C-:B------:R-:W-:Y:S03]  /*85e0*/  FFMA.FTZ R171, R171, c[0x0][0x23c], -R139.reuse ;  /* 0x00008f00abab7a23 */ /* 0x100fe6000001088b */
[--C-:B------:R-:W-:Y:S02]  /*85f0*/  FFMA.FTZ R162, R162, c[0x0][0x23c], -R139.reuse ;  /* 0x00008f00a2a27a23 */ /* 0x100fe4000001088b */
[----:B------:R-:W-:Y:S04]  /*8600*/  FFMA.FTZ R139, R212, c[0x0][0x23c], -R139 ;  /* 0x00008f00d48b7a23 */ /* 0x000fe8000001088b */
[----:B------:R2:W-:Y:S10]  /*8610*/  MUFU.EX2 R237, R152 ;  /* 0x0000009800ed7308 */ /* 0x0005f40000000800 */
[----:B------:R-:W-:Y:S01]  /*8620*/  MUFU.EX2 R194, R162 ;  /* 0x000000a200c27308 */ /* 0x000fe20000000800 */
[-C--:B-1----:R-:W-:Y:S09]  /*8630*/  HMMA.16816.F32 R116, R140, R148.reuse, R116 ;  /* 0x000000948c74723c */ /* 0x082ff20000001874 */
[----:B------:R-:W1:Y:S03]  /*8640*/  MUFU.EX2 R212, R163 ;  /* 0x000000a300d47308 */ /* 0x000e660000000800 */
[--C-:B--2---:R-:W-:Y:S01]  /*8650*/  FFMA.FTZ R152, R184, c[0x0][0x23c], -R210.reuse ;  /* 0x00008f00b8987a23 */ /* 0x104fe200000108d2 */
[----:B------:R-:W-:Y:S01]  /*8660*/  MOV R184, R183 ;  /* 0x000000b700b87202 */ /* 0x000fe20000000f00 */
[C---:B------:R-:W-:Y:S04]  /*8670*/  HMMA.16816.F32 R120, R144.reuse, R148, R120 ;  /* 0x000000949078723c */ /* 0x040fe80000001878 */
[----:B------:R-:W-:Y:S01]  /*8680*/  MOV R183, R179 ;  /* 0x000000b300b77202 */ /* 0x000fe20000000f00 */
[----:B------:R-:W-:Y:S01]  /*8690*/  MUFU.EX2 R231, R171 ;  /* 0x000000ab00e77308 */ /* 0x000fe20000000800 */
[----:B------:R-:W-:Y:S01]  /*86a0*/  MOV R179, R170 ;  /* 0x000000aa00b37202 */ /* 0x000fe20000000f00 */
[--C-:B------:R-:W-:Y:S01]  /*86b0*/  FFMA.FTZ R148, R178, c[0x0][0x23c], -R210.reuse ;  /* 0x00008f00b2947a23 */ /* 0x100fe200000108d2 */
[-C--:B------:R-:W-:Y:S04]  /*86c0*/  HMMA.16816.F32 R124, R144, R150.reuse, R124 ;  /* 0x00000096907c723c */ /* 0x080fe8000000187c */
[----:B------:R-:W-:Y:S03]  /*86d0*/  MOV R170, R240 ;  /* 0x000000f000aa7202 */ /* 0x000fe60000000f00 */
[----:B------:R2:W-:Y:S01]  /*86e0*/  MUFU.EX2 R240, R152 ;  /* 0x0000009800f07308 */ /* 0x0005e20000000800 */
[----:B------:R-:W-:Y:S04]  /*86f0*/  HMMA.16816.F32 R128, R140, R150, R128 ;  /* 0x000000968c80723c */ /* 0x000fe80000001880 */
[----:B-1----:R-:W-:Y:S03]  /*8700*/  MOV R169, R212 ;  /* 0x000000d400a97202 */ /* 0x002fe60000000f00 */
[----:B------:R-:W-:Y:S02]  /*8710*/  F2FP.PACK_AB R140, R239, R243 ;  /* 0x000000f3ef8c723e */ /* 0x000fe400000000ff */
[----:B------:R1:W-:Y:S03]  /*8720*/  MUFU.EX2 R178, R148 ;  /* 0x0000009400b27308 */ /* 0x0003e60000000800 */
[----:B------:R-:W-:Y:S02]  /*8730*/  F2FP.PACK_AB R141, R238, R242 ;  /* 0x000000f2ee8d723e */ /* 0x000fe400000000ff */
[----:B------:R-:W-:Y:S02]  /*8740*/  F2FP.PACK_AB R142, R177, R193 ;  /* 0x000000c1b18e723e */ /* 0x000fe400000000ff */
[----:B------:R-:W-:Y:S03]  /*8750*/  F2FP.PACK_AB R143, R182, R180 ;  /* 0x000000b4b68f723e */ /* 0x000fe600000000ff */
[----:B------:R-:W-:Y:S01]  /*8760*/  MUFU.EX2 R199, R139 ;  /* 0x0000008b00c77308 */ /* 0x000fe20000000800 */
[----:B--2---:R-:W-:Y:S01]  /*8770*/  FFMA.FTZ R152, R184, c[0x0][0x23c], -R210 ;  /* 0x00008f00b8987a23 */ /* 0x004fe200000108d2 */
[----:B------:R-:W-:Y:S02]  /*8780*/  MOV R184, R183 ;  /* 0x000000b700b87202 */ /* 0x000fe40000000f00 */
[----:B------:R-:W-:Y:S01]  /*8790*/  MOV R183, R179 ;  /* 0x000000b300b77202 */ /* 0x000fe20000000f00 */
[----:B------:R-:W-:Y:S01]  /*87a0*/  IMAD.MOV.U32 R179, RZ, RZ, R170 ;  /* 0x000000ffffb37224 */ /* 0x000fe200078e00aa */
[----:B------:R-:W-:Y:S04]  /*87b0*/  MOV R170, R221 ;  /* 0x000000dd00aa7202 */ /* 0x000fe80000000f00 */
[----:B------:R-:W-:Y:S01]  /*87c0*/  MUFU.EX2 R139, R138 ;  /* 0x0000008a008b7308 */ /* 0x000fe20000000800 */
[----:B------:R-:W-:Y:S02]  /*87d0*/  MOV R221, R225 ;  /* 0x000000e100dd7202 */ /* 0x000fe40000000f00 */
[----:B------:R-:W-:Y:S01]  /*87e0*/  MOV R225, R236 ;  /* 0x000000ec00e17202 */ /* 0x000fe20000000f00 */
[----:B-1----:R-:W-:Y:S01]  /*87f0*/  LDSM.16.MT88.4 R148, [R233+0xc800] ;  /* 0x00c80000e994783b */ /* 0x002fe20000004200 */
[----:B------:R-:W-:Y:S05]  /*8800*/  FFMA.FTZ R170, R170, c[0x0][0x23c], -R208 ;  /* 0x00008f00aaaa7a23 */ /* 0x000fea00000108d0 */
[----:B------:R1:W2:Y:S10]  /*8810*/  MUFU.EX2 R236, R152 ;  /* 0x0000009800ec7308 */ /* 0x0002b40000000800 */
[----:B------:R-:W-:Y:S01]  /*8820*/  MUFU.EX2 R230, R170 ;  /* 0x000000aa00e67308 */ /* 0x000fe20000000800 */
[--C-:B-1----:R-:W-:Y:S01]  /*8830*/  FFMA.FTZ R152, R184, c[0x0][0x23c], -R209.reuse ;  /* 0x00008f00b8987a23 */ /* 0x102fe200000108d1 */
[----:B------:R-:W-:Y:S02]  /*8840*/  MOV R184, R183 ;  /* 0x000000b700b87202 */ /* 0x000fe40000000f00 */
[----:B------:R-:W-:Y:S06]  /*8850*/  MOV R183, R179 ;  /* 0x000000b300b77202 */ /* 0x000fec0000000f00 */
[----:B------:R1:W3:Y:S01]  /*8860*/  MUFU.EX2 R179, R152 ;  /* 0x0000009800b37308 */ /* 0x0002e20000000800 */
[----:B------:R-:W-:Y:S01]  /*8870*/  FFMA.FTZ R144, R184, c[0x0][0x23c], -R210 ;  /* 0x00008f00b8907a23 */ /* 0x000fe200000108d2 */
[----:B------:R-:W-:Y:S02]  /*8880*/  MOV R184, R183 ;  /* 0x000000b700b87202 */ /* 0x000fe40000000f00 */
[----:B------:R-:W-:Y:S02]  /*8890*/  MOV R183, R176 ;  /* 0x000000b000b77202 */ /* 0x000fe40000000f00 */
[----:B--2---:R-:W-:Y:S01]  /*88a0*/  F2FP.PACK_AB R145, R236, R240 ;  /* 0x000000f0ec91723e */ /* 0x004fe200000000ff */
[--C-:B------:R-:W-:Y:S01]  /*88b0*/  FFMA.FTZ R156, R184, c[0x0][0x23c], -R208.reuse ;  /* 0x00008f00b89c7a23 */ /* 0x100fe200000108d0 */
[----:B------:R-:W-:Y:S01]  /*88c0*/  MOV R184, R221 ;  /* 0x000000dd00b87202 */ /* 0x000fe20000000f00 */
[----:B------:R-:W-:Y:S01]  /*88d0*/  FFMA.FTZ R208, R214, c[0x0][0x23c], -R208 ;  /* 0x00008f00d6d07a23 */ /* 0x000fe200000108d0 */
[----:B------:R2:W4:Y:S10]  /*88e0*/  MUFU.EX2 R176, R144 ;  /* 0x0000009000b07308 */ /* 0x0005340000000800 */
[----:B------:R4:W4:Y:S01]  /*88f0*/  MUFU.EX2 R186, R156 ;  /* 0x0000009c00ba7308 */ /* 0x0009220000000800 */
[----:B-1----:R-:W1:Y:S01]  /*8900*/  LDSM.16.MT88.4 R152, [R232+0xc800] ;  /* 0x00c80000e898783b */ /* 0x002e620000004200 */
[----:B---3--:R-:W-:Y:S08]  /*8910*/  F2FP.PACK_AB R146, R187, R179 ;  /* 0x000000b3bb92723e */ /* 0x008ff000000000ff */
[----:B------:R3:W3:Y:S01]  /*8920*/  MUFU.EX2 R221, R160 ;  /* 0x000000a000dd7308 */ /* 0x0006e20000000800 */
[----:B--2---:R-:W-:Y:S02]  /*8930*/  F2FP.PACK_AB R144, R237, R181 ;  /* 0x000000b5ed90723e */ /* 0x004fe400000000ff */
[----:B----4-:R-:W-:Y:S07]  /*8940*/  F2FP.PACK_AB R147, R176, R178 ;  /* 0x000000b2b093723e */ /* 0x010fee00000000ff */
[----:B------:R2:W-:Y:S01]  /*8950*/  MUFU.EX2 R200, R208 ;  /* 0x000000d000c87308 */ /* 0x0005e20000000800 */
[--C-:B------:R-:W-:Y:S01]  /*8960*/  FFMA.FTZ R156, R184, c[0x0][0x23c], -R209.reuse ;  /* 0x00008f00b89c7a23 */ /* 0x100fe200000108d1 */
[----:B------:R-:W-:Y:S08]  /*8970*/  MOV R171, R186 ;  /* 0x000000ba00ab7202 */ /* 0x000ff00000000f00 */
[----:B------:R4:W-:Y:S01]  /*8980*/  MUFU.EX2 R198, R156 ;  /* 0x0000009c00c67308 */ /* 0x0009e20000000800 */
[----:B---3--:R-:W-:Y:S01]  /*8990*/  LDSM.16.MT88.4 R160, [R235+0xd000] ;  /* 0x00d00000eba0783b */ /* 0x008fe20000004200 */
[----:B------:R-:W-:Y:S01]  /*89a0*/  MOV R164, R221 ;  /* 0x000000dd00a47202 */ /* 0x000fe20000000f00 */
[-C--:B-1----:R-:W-:Y:S03]  /*89b0*/  HMMA.16816.F32 R4, R140, R152.reuse, R4 ;  /* 0x000000988c04723c */ /* 0x082fe60000001804 */
[----:B--2---:R-:W-:Y:S05]  /*89c0*/  F2FP.PACK_AB R208, R228, R229 ;  /* 0x000000e5e4d0723e */ /* 0x004fea00000000ff */
[C---:B------:R-:W-:Y:S04]  /*89d0*/  HMMA.16816.F32 R8, R144.reuse, R152, R8 ;  /* 0x000000989008723c */ /* 0x040fe80000001808 */
[----:B----4-:R-:W-:Y:S04]  /*89e0*/  FFMA.FTZ R156, R183, c[0x0][0x23c], -R209 ;  /* 0x00008f00b79c7a23 */ /* 0x010fe800000108d1 */
[-C--:B------:R-:W-:Y:S01]  /*89f0*/  HMMA.16816.F32 R12, R144, R154.reuse, R12 ;  /* 0x0000009a900c723c */ /* 0x080fe2000000180c */
[----:B------:R1:W2:Y:S07]  /*8a00*/  MUFU.EX2 R203, R156 ;  /* 0x0000009c00cb7308 */ /* 0x0002ae0000000800 */
[C---:B------:R-:W-:Y:S01]  /*8a10*/  HMMA.16816.F32 R16, R140.reuse, R154, R16 ;  /* 0x0000009a8c10723c */ /* 0x040fe20000001810 */
[----:B------:R-:W3:Y:S07]  /*8a20*/  LDSM.16.MT88.4 R152, [R235+0xc800] ;  /* 0x00c80000eb98783b */ /* 0x000eee0000004200 */
[-C--:B------:R-:W-:Y:S08]  /*8a30*/  HMMA.16816.F32 R20, R140, R148.reuse, R20 ;  /* 0x000000948c14723c */ /* 0x080ff00000001814 */
[C---:B------:R-:W-:Y:S04]  /*8a40*/  HMMA.16816.F32 R24, R144.reuse, R148, R24 ;  /* 0x000000949018723c */ /* 0x040fe80000001818 */
[--C-:B-1----:R-:W-:Y:S02]  /*8a50*/  FFMA.FTZ R156, R175, c[0x0][0x23c], -R210.reuse ;  /* 0x00008f00af9c7a23 */ /* 0x102fe400000108d2 */
[----:B------:R-:W4:Y:S01]  /*8a60*/  LDL.LU R175, [R1+0x14] ;  /* 0x0000140001af7983 */ /* 0x000f220000300800 */
[----:B--2---:R-:W-:Y:S01]  /*8a70*/  IMAD.MOV.U32 R170, RZ, RZ, R203 ;  /* 0x000000ffffaa7224 */ /* 0x004fe200078e00cb */
[-C--:B------:R-:W-:Y:S01]  /*8a80*/  HMMA.16816.F32 R28, R144, R150.reuse, R28 ;  /* 0x00000096901c723c */ /* 0x080fe2000000181c */
[----:B------:R1:W-:Y:S07]  /*8a90*/  MUFU.EX2 R201, R156 ;  /* 0x0000009c00c97308 */ /* 0x0003ee0000000800 */
[C---:B------:R-:W-:Y:S01]  /*8aa0*/  HMMA.16816.F32 R32, R140.reuse, R150, R32 ;  /* 0x000000968c20723c */ /* 0x040fe20000001820 */
[----:B------:R-:W2:Y:S07]  /*8ab0*/  LDSM.16.MT88.4 R148, [R234+0xc800] ;  /* 0x00c80000ea94783b */ /* 0x000eae0000004200 */
[-C--:B---3--:R-:W-:Y:S08]  /*8ac0*/  HMMA.16816.F32 R36, R140, R152.reuse, R36 ;  /* 0x000000988c24723c */ /* 0x088ff00000001824 */
[C---:B------:R-:W-:Y:S04]  /*8ad0*/  HMMA.16816.F32 R40, R144.reuse, R152, R40 ;  /* 0x000000989028723c */ /* 0x040fe80000001828 */
[--C-:B-1----:R-:W-:Y:S02]  /*8ae0*/  FFMA.FTZ R156, R166, c[0x0][0x23c], -R210.reuse ;  /* 0x00008f00a69c7a23 */ /* 0x102fe400000108d2 */
[--C-:B------:R-:W-:Y:S02]  /*8af0*/  FFMA.FTZ R166, R241, c[0x0][0x23c], -R210.reuse ;  /* 0x00008f00f1a67a23 */ /* 0x100fe400000108d2 */
[-C--:B------:R-:W-:Y:S01]  /*8b00*/  HMMA.16816.F32 R44, R144, R154.reuse, R44 ;  /* 0x0000009a902c723c */ /* 0x080fe2000000182c */
[----:B------:R1:W-:Y:S07]  /*8b10*/  MUFU.EX2 R241, R156 ;  /* 0x0000009c00f17308 */ /* 0x0003ee0000000800 */
[C---:B------:R-:W-:Y:S01]  /*8b20*/  HMMA.16816.F32 R48, R140.reuse, R154, R48 ;  /* 0x0000009a8c30723c */ /* 0x040fe20000001830 */
[----:B------:R-:W3:Y:S02]  /*8b30*/  LDSM.16.MT88.4 R152, [R232+0xe800] ;  /* 0x00e80000e898783b */ /* 0x000ee40000004200 */
[----:B------:R-:W-:Y:S05]  /*8b40*/  MUFU.EX2 R227, R166 ;  /* 0x000000a600e37308 */ /* 0x000fea0000000800 */
[-C--:B--2---:R-:W-:Y:S08]  /*8b50*/  HMMA.16816.F32 R52, R140, R148.reuse, R52 ;  /* 0x000000948c34723c */ /* 0x084ff00000001834 */
[C---:B------:R-:W-:Y:S01]  /*8b60*/  HMMA.16816.F32 R56, R144.reuse, R148, R56 ;  /* 0x000000949038723c */ /* 0x040fe20000001838 */
[----:B-1----:R-:W-:Y:S07]  /*8b70*/  LDSM.16.MT88.4 R156, [R233+0xd000] ;  /* 0x00d00000e99c783b */ /* 0x002fee0000004200 */
[-C--:B------:R-:W-:Y:S08]  /*8b80*/  HMMA.16816.F32 R60, R144, R150.reuse, R60 ;  /* 0x00000096903c723c */ /* 0x080ff0000000183c */
[C---:B------:R-:W-:Y:S01]  /*8b90*/  HMMA.16816.F32 R64, R140.reuse, R150, R64 ;  /* 0x000000968c40723c */ /* 0x040fe20000001840 */
[----:B------:R-:W1:Y:S07]  /*8ba0*/  LDSM.16.MT88.4 R148, [R233+0xe800] ;  /* 0x00e80000e994783b */ /* 0x000e6e0000004200 */
[-C--:B---3--:R-:W-:Y:S08]  /*8bb0*/  HMMA.16816.F32 R68, R140, R152.reuse, R68 ;  /* 0x000000988c44723c */ /* 0x088ff00000001844 */
        /* <DEDUP_REMOVED lines=10> */
[C---:B------:R-:W-:Y:S07]  /*8c60*/  HMMA.16816.F32 R104, R144.reuse, R152, R104 ;  /* 0x000000989068723c */ /* 0x040fee0000001868 */
[--C-:B------:R-:W-:Y:S01]  /*8c70*/  FFMA.FTZ R152, R174, c[0x0][0x23c], -R210.reuse ;  /* 0x00008f00ae987a23 */ /* 0x100fe200000108d2 */
[-C--:B------:R-:W-:Y:S01]  /*8c80*/  HMMA.16816.F32 R108, R144, R154.reuse, R108 ;  /* 0x0000009a906c723c */ /* 0x080fe2000000186c */
[----:B------:R-:W2:Y:S02]  /*8c90*/  LDL.LU R174, [R1+0x18] ;  /* 0x0000180001ae7983 */ /* 0x000ea40000300800 */
[----:B------:R3:W3:Y:S05]  /*8ca0*/  MUFU.EX2 R214, R152 ;  /* 0x0000009800d67308 */ /* 0x0006ea0000000800 */
[C---:B------:R-:W-:Y:S08]  /*8cb0*/  HMMA.16816.F32 R112, R140.reuse, R154, R112 ;  /* 0x0000009a8c70723c */ /* 0x040ff00000001870 */
[-C--:B-1----:R-:W-:Y:S08]  /*8cc0*/  HMMA.16816.F32 R116, R140, R148.reuse, R116 ;  /* 0x000000948c74723c */ /* 0x082ff00000001874 */
[C---:B------:R-:W-:Y:S04]  /*8cd0*/  HMMA.16816.F32 R120, R144.reuse, R148, R120 ;  /* 0x000000949078723c */ /* 0x040fe80000001878 */
[--C-:B---3--:R-:W-:Y:S02]  /*8ce0*/  FFMA.FTZ R152, R173, c[0x0][0x23c], -R209.reuse ;  /* 0x00008f00ad987a23 */ /* 0x108fe400000108d1 */
[----:B------:R-:W3:Y:S01]  /*8cf0*/  LDL.LU R173, [R1+0x1c] ;  /* 0x00001c0001ad7983 */ /* 0x000ee20000300800 */
[--C-:B------:R-:W-:Y:S01]  /*8d00*/  FFMA.FTZ R148, R222, c[0x0][0x23c], -R210.reuse ;  /* 0x00008f00de947a23 */ /* 0x100fe200000108d2 */
[-C--:B------:R-:W-:Y:S01]  /*8d10*/  HMMA.16816.F32 R124, R144, R150.reuse, R124 ;  /* 0x00000096907c723c */ /* 0x080fe2000000187c */
[----:B------:R1:W-:Y:S03]  /*8d20*/  MUFU.EX2 R204, R152 ;  /* 0x0000009800cc7308 */ /* 0x0003e60000000800 */
[----:B------:R-:W-:Y:S03]  /*8d30*/  MOV R222, R224 ;  /* 0x000000e000de7202 */ /* 0x000fe60000000f00 */
[----:B------:R-:W-:Y:S01]  /*8d40*/  F2FP.PACK_AB R145, R214, R201 ;  /* 0x000000c9d691723e */ /* 0x000fe200000000ff */
[----:B------:R-:W-:Y:S03]  /*8d50*/  HMMA.16816.F32 R128, R140, R150, R128 ;  /* 0x000000968c80723c */ /* 0x000fe60000001880 */
[----:B------:R-:W1:Y:S01]  /*8d60*/  MUFU.EX2 R183, R148 ;  /* 0x0000009400b77308 */ /* 0x000e620000000800 */
[----:B------:R-:W-:Y:S02]  /*8d70*/  F2FP.PACK_AB R144, R203, R198 ;  /* 0x000000c6cb90723e */ /* 0x000fe400000000ff */
[----:B------:R-:W-:Y:S02]  /*8d80*/  MOV R203, R222 ;  /* 0x000000de00cb7202 */ /* 0x000fe40000000f00 */
[----:B------:R-:W-:Y:S04]  /*8d90*/  F2FP.PACK_AB R142, R185, R221 ;  /* 0x000000ddb98e723e */ /* 0x000fe800000000ff */
[----:B------:R-:W-:Y:S02]  /*8da0*/  F2FP.PACK_AB R143, R212, R205 ;  /* 0x000000cdd48f723e */ /* 0x000fe400000000ff */
[----:B------:R-:W-:Y:S02]  /*8db0*/  F2FP.PACK_AB R140, R202, R194 ;  /* 0x000000c2ca8c723e */ /* 0x000fe400000000ff */
[----:B------:R-:W-:Y:S01]  /*8dc0*/  F2FP.PACK_AB R141, R186, R197 ;  /* 0x000000c5ba8d723e */ /* 0x000fe200000000ff */
[--C-:B-1----:R-:W-:Y:S01]  /*8dd0*/  FFMA.FTZ R152, R168, c[0x0][0x23c], -R209.reuse ;  /* 0x00008f00a8987a23 */ /* 0x102fe200000108d1 */
[----:B------:R-:W-:Y:S01]  /*8de0*/  MOV R186, R223 ;  /* 0x000000df00ba7202 */ /* 0x000fe20000000f00 */
[--C-:B------:R-:W-:Y:S02]  /*8df0*/  FFMA.FTZ R168, R167, c[0x0][0x23c], -R209.reuse ;  /* 0x00008f00a7a87a23 */ /* 0x100fe400000108d1 */
[----:B------:R1:W1:Y:S01]  /*8e00*/  MUFU.EX2 R184, R152 ;  /* 0x0000009800b87308 */ /* 0x0002620000000800 */
[--C-:B------:R-:W-:Y:S02]  /*8e10*/  FFMA.FTZ R167, R225, c[0x0][0x23c], -R210.reuse ;  /* 0x00008f00e1a77a23 */ /* 0x100fe400000108d2 */
[----:B------:R-:W-:Y:S02]  /*8e20*/  FFMA.FTZ R210, R137, c[0x0][0x23c], -R210 ;  /* 0x00008f0089d27a23 */ /* 0x000fe400000108d2 */
[----:B------:R-:W-:Y:S01]  /*8e30*/  FFMA.FTZ R209, R216, c[0x0][0x23c], -R209 ;  /* 0x00008f00d8d17a23 */ /* 0x000fe200000108d1 */
[----:B------:R-:W-:Y:S01]  /*8e40*/  F2FP.PACK_AB R147, R183, R241 ;  /* 0x000000f1b793723e */ /* 0x000fe200000000ff */
[----:B------:R-:W-:Y:S03]  /*8e50*/  LDSM.16.MT88.4 R148, [R234+0xd000] ;  /* 0x00d00000ea94783b */ /* 0x000fe60000004200 */
[----:B------:R1:W-:Y:S10]  /*8e60*/  MUFU.EX2 R225, R168 ;  /* 0x000000a800e17308 */ /* 0x0003f40000000800 */
[----:B------:R-:W1:Y:S02]  /*8e70*/  MUFU.EX2 R224, R209 ;  /* 0x000000d100e07308 */ /* 0x000e640000000800 */
[----:B-1----:R-:W1:Y:S01]  /*8e80*/  LDSM.16.MT88.4 R152, [R232+0xd000] ;  /* 0x00d00000e898783b */ /* 0x002e620000004200 */
[----:B------:R-:W-:Y:S07]  /*8e90*/  F2FP.PACK_AB R146, R184, R204 ;  /* 0x000000ccb892723e */ /* 0x000fee00000000ff */
[----:B------:R1:W-:Y:S01]  /*8ea0*/  MUFU.EX2 R138, R210 ;  /* 0x000000d2008a7308 */ /* 0x0003e20000000800 */
[----:B------:R-:W-:Y:S02]  /*8eb0*/  MOV R168, R214 ;  /* 0x000000d600a87202 */ /* 0x000fe40000000f00 */
[----:B------:R-:W-:Y:S07]  /*8ec0*/  LDSM.16.MT88.4 R212, [R232+0xf800] ;  /* 0x00f80000e8d4783b */ /* 0x000fee0000004200 */
[----:B------:R-:W1:Y:S02]  /*8ed0*/  MUFU.EX2 R226, R167 ;  /* 0x000000a700e27308 */ /* 0x000e640000000800 */
[----:B-1----:R-:W-:Y:S01]  /*8ee0*/  F2FP.PACK_AB R210, R224, R225 ;  /* 0x000000e1e0d2723e */ /* 0x002fe200000000ff */
[-C--:B------:R-:W-:Y:S03]  /*8ef0*/  HMMA.16816.F32 R4, R140, R152.reuse, R4 ;  /* 0x000000988c04723c */ /* 0x080fe60000001804 */
[----:B------:R-:W-:Y:S05]  /*8f00*/  F2FP.PACK_AB R209, R226, R227 ;  /* 0x000000e3e2d1723e */ /* 0x000fea00000000ff */
[C---:B------:R-:W-:Y:S04]  /*8f10*/  HMMA.16816.F32 R8, R144.reuse, R152, R8 ;  /* 0x000000989008723c */ /* 0x040fe80000001808 */
[----:B----4-:R-:W-:Y:S04]  /*8f20*/  FFMA.FTZ R137, R132, R175, R218 ;  /* 0x000000af84897223 */ /* 0x010fe800000100da */
[-C--:B------:R-:W-:Y:S08]  /*8f30*/  HMMA.16816.F32 R12, R144, R154.reuse, R12 ;  /* 0x0000009a900c723c */ /* 0x080ff0000000180c */
[C---:B------:R-:W-:Y:S01]  /*8f40*/  HMMA.16816.F32 R16, R140.reuse, R154, R16 ;  /* 0x0000009a8c10723c */ /* 0x040fe20000001810 */
[----:B------:R-:W1:Y:S07]  /*8f50*/  LDSM.16.MT88.4 R152, [R232+0xf000] ;  /* 0x00f00000e898783b */ /* 0x000e6e0000004200 */
[-C--:B------:R-:W-:Y:S08]  /*8f60*/  HMMA.16816.F32 R20, R140, R156.reuse, R20 ;  /* 0x0000009c8c14723c */ /* 0x080ff00000001814 */
[C---:B------:R-:W-:Y:S08]  /*8f70*/  HMMA.16816.F32 R24, R144.reuse, R156, R24 ;  /* 0x0000009c9018723c */ /* 0x040ff00000001818 */
[-C--:B------:R-:W-:Y:S08]  /*8f80*/  HMMA.16816.F32 R28, R144, R158.reuse, R28 ;  /* 0x0000009e901c723c */ /* 0x080ff0000000181c */
[C---:B------:R-:W-:Y:S01]  /*8f90*/  HMMA.16816.F32 R32, R140.reuse, R158, R32 ;  /* 0x0000009e8c20723c */ /* 0x040fe20000001820 */
[----:B------:R-:W4:Y:S07]  /*8fa0*/  LDSM.16.MT88.4 R156, [R233+0xf000] ;  /* 0x00f00000e99c783b */ /* 0x000f2e0000004200 */
[-C--:B------:R-:W-:Y:S08]  /*8fb0*/  HMMA.16816.F32 R36, R140, R160.reuse, R36 ;  /* 0x000000a08c24723c */ /* 0x080ff00000001824 */
        /* <DEDUP_REMOVED lines=11> */
[----:B------:R-:W-:Y:S01]  /*9070*/  MOV R153, R205 ;  /* 0x000000cd00997202 */ /* 0x000fe20000000f00 */
[-C--:B------:R-:W-:Y:S04]  /*9080*/  HMMA.16816.F32 R76, R144, R154.reuse, R76 ;  /* 0x0000009a904c723c */ /* 0x080fe8000000184c */
[----:B------:R-:W-:Y:S02]  /*9090*/  MOV R152, R204 ;  /* 0x000000cc00987202 */ /* 0x000fe40000000f00 */
[----:B------:R-:W-:Y:S02]  /*90a0*/  LDSM.16.MT88.4 R204, [R234+0xd800] ;  /* 0x00d80000eacc783b */ /* 0x000fe40000004200 */
[C---:B------:R-:W-:Y:S08]  /*90b0*/  HMMA.16816.F32 R80, R140.reuse, R154, R80 ;  /* 0x0000009a8c50723c */ /* 0x040ff00000001850 */
[-C--:B----4-:R-:W-:Y:S08]  /*90c0*/  HMMA.16816.F32 R84, R140, R156.reuse, R84 ;  /* 0x0000009c8c54723c */ /* 0x090ff00000001854 */
[C---:B------:R-:W-:Y:S08]  /*90d0*/  HMMA.16816.F32 R88, R144.reuse, R156, R88 ;  /* 0x0000009c9058723c */ /* 0x040ff00000001858 */
[-C--:B------:R-:W-:Y:S04]  /*90e0*/  HMMA.16816.F32 R92, R144, R158.reuse, R92 ;  /* 0x0000009e905c723c */ /* 0x080fe8000000185c */
[----:B--2---:R-:W-:Y:S04]  /*90f0*/  FFMA.FTZ R132, R133, R174, R219 ;  /* 0x000000ae85847223 */ /* 0x004fe800000100db */
[C---:B------:R-:W-:Y:S01]  /*9100*/  HMMA.16816.F32 R96, R140.reuse, R158, R96 ;  /* 0x0000009e8c60723c */ /* 0x040fe20000001860 */
[----:B------:R-:W1:Y:S03]  /*9110*/  LDSM.16.MT88.4 R156, [R232+0xd800] ;  /* 0x00d80000e89c783b */ /* 0x000e660000004200 */
[----:B------:R-:W-:Y:S04]  /*9120*/  FADD.FTZ R132, R136, R132 ;  /* 0x0000008488847221 */ /* 0x000fe80000010000 */
[-C--:B------:R-:W-:Y:S04]  /*9130*/  HMMA.16816.F32 R100, R140, R160.reuse, R100 ;  /* 0x000000a08c64723c */ /* 0x080fe80000001864 */
[----:B------:R-:W-:Y:S04]  /*9140*/  FADD.FTZ R132, R248, R132 ;  /* 0x00000084f8847221 */ /* 0x000fe80000010000 */
[C---:B------:R-:W-:Y:S04]  /*9150*/  HMMA.16816.F32 R104, R144.reuse, R160, R104 ;  /* 0x000000a09068723c */ /* 0x040fe80000001868 */
[----:B------:R-:W-:Y:S02]  /*9160*/  FADD.FTZ R132, R245, R132 ;  /* 0x00000084f5847221 */ /* 0x000fe40000010000 */
[----:B---3--:R-:W-:Y:S02]  /*9170*/  FFMA.FTZ R133, R2, R173, R217 ;  /* 0x000000ad02857223 */ /* 0x008fe400000100d9 */
[-C--:B------:R-:W-:Y:S01]  /*9180*/  HMMA.16816.F32 R108, R144, R162.reuse, R108 ;  /* 0x000000a2906c723c */ /* 0x080fe2000000186c */
[----:B------:R-:W2:Y:S03]  /*9190*/  LDL.LU R2, [R1+0x20] ;  /* 0x0000200001027983 */ /* 0x000ea60000300800 */
[----:B------:R-:W-:Y:S01]  /*91a0*/  FADD.FTZ R133, R251, R133 ;  /* 0x00000085fb857221 */ /* 0x000fe20000010000 */
[----:B------:R-:W3:Y:S03]  /*91b0*/  LDSM.16.MT88.4 R172, [R233+0xd800] ;  /* 0x00d80000e9ac783b */ /* 0x000ee60000004200 */
[C---:B------:R-:W-:Y:S05]  /*91c0*/  HMMA.16816.F32 R112, R140.reuse, R162, R112 ;  /* 0x000000a28c70723c */ /* 0x040fea0000001870 */
[----:B------:R-:W4:Y:S03]  /*91d0*/  LDSM.16.MT88.4 R216, [R233+0xf800] ;  /* 0x00f80000e9d8783b */ /* 0x000f260000004200 */
[-C--:B------:R-:W-:Y:S08]  /*91e0*/  HMMA.16816.F32 R116, R140, R148.reuse, R116 ;  /* 0x000000948c74723c */ /* 0x080ff00000001874 */
[C---:B------:R-:W-:Y:S08]  /*91f0*/  HMMA.16816.F32 R120, R144.reuse, R148, R120 ;  /* 0x000000949078723c */ /* 0x040ff00000001878 */
[-C--:B------:R-:W-:Y:S08]  /*9200*/  HMMA.16816.F32 R124, R144, R150.reuse, R124 ;  /* 0x00000096907c723c */ /* 0x080ff0000000187c */
[----:B------:R-:W-:Y:S07]  /*9210*/  HMMA.16816.F32 R128, R140, R150, R128 ;  /* 0x000000968c80723c */ /* 0x000fee0000001880 */
[----:B------:R-:W-:Y:S02]  /*9220*/  F2FP.PACK_AB R140, R252, R231 ;  /* 0x000000e7fc8c723e */ /* 0x000fe400000000ff */
[----:B------:R-:W-:Y:S03]  /*9230*/  F2FP.PACK_AB R141, R192, R230 ;  /* 0x000000e6c08d723e */ /* 0x000fe600000000ff */
[----:B------:R-:W-:Y:S02]  /*9240*/  F2FP.PACK_AB R142, R199, R195 ;  /* 0x000000c3c78e723e */ /* 0x000fe400000000ff */
[----:B------:R-:W-:Y:S07]  /*9250*/  F2FP.PACK_AB R143, R200, R196 ;  /* 0x000000c4c88f723e */ /* 0x000fee00000000ff */
[-C--:B-1----:R-:W-:Y:S01]  /*9260*/  HMMA.16816.F32 R148, R140, R156.reuse, R4 ;  /* 0x0000009c8c94723c */ /* 0x082fe20000001804 */
[----:B------:R-:W-:Y:S02]  /*9270*/  LDSM.16.MT88.4 R4, [R234+0xf800] ;  /* 0x00f80000ea04783b */ /* 0x000fe40000004200 */
[----:B--2---:R-:W-:Y:S02]  /*9280*/  FFMA.FTZ R0, R0, R2, R220 ;  /* 0x0000000200007223 */ /* 0x004fe400000100dc */
[----:B------:R-:W-:Y:S04]  /*9290*/  FADD.FTZ R2, R135, R137 ;  /* 0x0000008987027221 */ /* 0x000fe80000010000 */
[----:B------:R-:W1:Y:S03]  /*92a0*/  LDSM.16.MT88.4 R220, [R235+0xf800] ;  /* 0x00f80000ebdc783b */ /* 0x000e660000004200 */
[----:B------:R-:W-:Y:S02]  /*92b0*/  FADD.FTZ R0, R250, R0 ;  /* 0x00000000fa007221 */ /* 0x000fe40000010000 */
[----:B------:R-:W-:Y:S02]  /*92c0*/  FADD.FTZ R2, R249, R2 ;  /* 0x00000002f9027221 */ /* 0x000fe40000010000 */
[----:B------:R-:W-:Y:S01]  /*92d0*/  FADD.FTZ R0, R211, R0 ;  /* 0x00000000d3007221 */ /* 0x000fe20000010000 */
[----:B------:R-:W-:Y:S01]  /*92e0*/  F2FP.PACK_AB R211, R138, R139 ;  /* 0x0000008b8ad3723e */ /* 0x000fe200000000ff */
[----:B------:R-:W-:Y:S01]  /*92f0*/  FADD.FTZ R137, R247, R133 ;  /* 0x00000085f7897221 */ /* 0x000fe20000010000 */
[----:B------:R-:W2:Y:S01]  /*9300*/  LDL.LU R135, [R1+0x88] ;  /* 0x0000880001877983 */ /* 0x000ea20000300800 */
[----:B------:R-:W-:Y:S01]  /*9310*/  FADD.FTZ R133, R246, R2 ;  /* 0x00000002f6857221 */ /* 0x000fe20000010000 */
[----:B------:R-:W-:Y:S01]  /*9320*/  MOV R2, R186 ;  /* 0x000000ba00027202 */ /* 0x000fe20000000f00 */
[----:B------:R-:W-:Y:S01]  /*9330*/  FADD.FTZ R0, R244, R0 ;  /* 0x00000000f4007221 */ /* 0x000fe20000010000 */
[----:B------:R-:W2:Y:S01]  /*9340*/  LDL.LU R136, [R1+0x84] ;  /* 0x0000840001887983 */ /* 0x000ea20000300800 */
[C---:B------:R-:W-:Y:S03]  /*9350*/  HMMA.16816.F32 R144, R208.reuse, R156, R8 ;  /* 0x0000009cd090723c */ /* 0x040fe60000001808 */
[----:B------:R1:W5:Y:S01]  /*9360*/  LDL.LU R251, [R1+0x80] ;  /* 0x0000800001fb7983 */ /* 0x0003620000300800 */
[----:B------:R-:W-:Y:S02]  /*9370*/  FADD.FTZ R0, R240, R0 ;  /* 0x00000000f0007221 */ /* 0x000fe40000010000 */
[----:B------:R-:W-:Y:S01]  /*9380*/  FADD.FTZ R2, R2, R137 ;  /* 0x0000008902027221 */ /* 0x000fe20000010000 */
[----:B------:R-:W-:Y:S01]  /*9390*/  MOV R9, R152 ;  /* 0x0000009800097202 */ /* 0x000fe20000000f00 */
[----:B------:R1:W5:Y:S01]  /*93a0*/  LDL.LU R250, [R1+0x7c] ;  /* 0x00007c0001fa7983 */ /* 0x0003620000300800 */
[----:B------:R-:W-:Y:S02]  /*93b0*/  MOV R8, R153 ;  /* 0x0000009900087202 */ /* 0x000fe40000000f00 */
[-C--:B------:R-:W-:Y:S01]  /*93c0*/  HMMA.16816.F32 R152, R208, R158.reuse, R12 ;  /* 0x0000009ed098723c */ /* 0x080fe2000000180c */
[----:B------:R1:W5:Y:S02]  /*93d0*/  LDL.LU R249, [R1+0x78] ;  /* 0x0000780001f97983 */ /* 0x0003640000300800 */
[----:B------:R-:W-:Y:S01]  /*93e0*/  FADD.FTZ R0, R236, R0 ;  /* 0x00000000ec007221 */ /* 0x000fe20000010000 */
[----:B------:R-:W-:Y:S01]  /*93f0*/  MOV R11, R182 ;  /* 0x000000b6000b7202 */ /* 0x000fe20000000f00 */
[----:B------:R1:W5:Y:S01]  /*9400*/  LDL.LU R248, [R1+0x74] ;  /* 0x0000740001f87983 */ /* 0x0003620000300800 */
[----:B------:R-:W-:Y:S01]  /*9410*/  MOV R10, R187 ;  /* 0x000000bb000a7202 */ /* 0x000fe20000000f00 */
[----:B------:R-:W-:Y:S01]  /*9420*/  IMAD.MOV.U32 R13, RZ, RZ, R199 ;  /* 0x000000ffff0d7224 */ /* 0x000fe200078e00c7 */
[C---:B------:R-:W-:Y:S01]  /*9430*/  HMMA.16816.F32 R156, R140.reuse, R158, R16 ;  /* 0x0000009e8c9c723c */ /* 0x040fe20000001810 */
[----:B------:R1:W5:Y:S03]  /*9440*/  LDL.LU R247, [R1+0x70] ;  /* 0x0000700001f77983 */ /* 0x0003660000300800 */
[----:B------:R-:W-:Y:S01]  /*9450*/  MOV R15, R203 ;  /* 0x000000cb000f7202 */ /* 0x000fe20000000f00 */
[----:B------:R1:W5:Y:S01]  /*9460*/  LDL.LU R246, [R1+0x6c] ;  /* 0x00006c0001f67983 */ /* 0x0003620000300800 */
[----:B------:R-:W-:Y:S02]  /*9470*/  MOV R14, R200 ;  /* 0x000000c8000e7202 */ /* 0x000fe40000000f00 */
[-C--:B---3--:R-:W-:Y:S01]  /*9480*/  HMMA.16816.F32 R160, R140, R172.reuse, R20 ;  /* 0x000000ac8ca0723c */ /* 0x088fe20000001814 */
[----:B------:R3:W5:Y:S03]  /*9490*/  LDL.LU R245, [R1+0x68] ;  /* 0x0000680001f57983 */ /* 0x0007660000300800 */
[----:B------:R-:W-:Y:S01]  /*94a0*/  MOV R16, R183 ;  /* 0x000000b700107202 */ /* 0x000fe20000000f00 */
[----:B------:R3:W5:Y:S01]  /*94b0*/  LDL.LU R244, [R1+0x64] ;  /* 0x0000640001f47983 */ /* 0x0007620000300800 */
[----:B------:R-:W-:Y:S02]  /*94c0*/  IADD3 R15, R15, -0x1, RZ ;  /* 0xffffffff0f0f7810 */ /* 0x000fe40007ffe0ff */
[----:B------:R-:W-:Y:S02]  /*94d0*/  MOV R20, R164 ;  /* 0x000000a400147202 */ /* 0x000fe40000000f00 */
[C---:B------:R-:W-:Y:S04]  /*94e0*/  HMMA.16816.F32 R164, R208.reuse, R172, R24 ;  /* 0x000000acd0a4723c */ /* 0x040fe80000001818 */
[----:B------:R-:W-:Y:S02]  /*94f0*/  MOV R22, R169 ;  /* 0x000000a900167202 */ /* 0x000fe40000000f00 */
[----:B------:R-:W-:Y:S02]  /*9500*/  MOV R21, R185 ;  /* 0x000000b900157202 */ /* 0x000fe40000000f00 */
[----:B------:R-:W-:Y:S04]  /*9510*/  MOV R27, R168 ;  /* 0x000000a8001b7202 */ /* 0x000fe80000000f00 */
[----:B------:R-:W-:Y:S02]  /*9520*/  MOV R26, R170 ;  /* 0x000000aa001a7202 */ /* 0x000fe40000000f00 */
[----:B------:R-:W-:Y:S02]  /*9530*/  MOV R25, R171 ;  /* 0x000000ab00197202 */ /* 0x000fe40000000f00 */
[-C--:B------:R-:W-:Y:S03]  /*9540*/  HMMA.16816.F32 R168, R208, R174.reuse, R28 ;  /* 0x000000aed0a8723c */ /* 0x080fe6000000181c */
[----:B------:R-:W-:Y:S02]  /*9550*/  MOV R18, R195 ;  /* 0x000000c300127202 */ /* 0x000fe40000000f00 */
[----:B------:R-:W-:Y:S02]  /*9560*/  MOV R19, R196 ;  /* 0x000000c400137202 */ /* 0x000fe40000000f00 */
[----:B------:R-:W-:Y:S01]  /*9570*/  MOV R17, R192 ;  /* 0x000000c000117202 */ /* 0x000fe20000000f00 */
[C---:B------:R-:W-:Y:S04]  /*9580*/  HMMA.16816.F32 R172, R140.reuse, R174, R32 ;  /* 0x000000ae8cac723c */ /* 0x040fe80000001820 */
[----:B------:R-:W-:Y:S02]  /*9590*/  MOV R24, R202 ;  /* 0x000000ca00187202 */ /* 0x000fe40000000f00 */
[----:B------:R-:W-:Y:S01]  /*95a0*/  MOV R31, R201 ;  /* 0x000000c9001f7202 */ /* 0x000fe20000000f00 */
[----:B------:R-:W-:Y:S01]  /*95b0*/  IMAD.MOV.U32 R33, RZ, RZ, R178 ;  /* 0x000000ffff217224 */ /* 0x000fe200078e00b2 */
[----:B------:R-:W-:Y:S04]  /*95c0*/  MOV R32, R179 ;  /* 0x000000b300207202 */ /* 0x000fe80000000f00 */
[----:B------:R-:W-:Y:S02]  /*95d0*/  MOV R34, R177 ;  /* 0x000000b100227202 */ /* 0x000fe40000000f00 */
[----:B------:R-:W-:Y:S02]  /*95e0*/  MOV R35, R176 ;  /* 0x000000b000237202 */ /* 0x000fe40000000f00 */
[-C--:B------:R-:W-:Y:S03]  /*95f0*/  HMMA.16816.F32 R176, R140, R188.reuse, R36 ;  /* 0x000000bc8cb0723c */ /* 0x080fe60000001824 */
        /* <DEDUP_REMOVED lines=16> */
[----:B------:R-:W-:Y:S01]  /*9700*/  IMAD.MOV.U32 R31, RZ, RZ, R24 ;  /* 0x000000ffff1f7224 */ /* 0x000fe200078e0018 */
        /* <DEDUP_REMOVED lines=30> */
[----:B------:R-:W-:Y:S01]  /*98f0*/  MOV R37, R38 ;  /* 0x0000002600257202 */ /* 0x000fe20000000f00 */
[----:B------:R-:W-:Y:S01]  /*9900*/  FADD.FTZ R2, R43, R2 ;  /* 0x000000022b027221 */ /* 0x000fe20000010000 */
[----:B------:R-:W-:Y:S02]  /*9910*/  MOV R38, R39 ;  /* 0x0000002700267202 */ /* 0x000fe40000000f00 */
[----:B------:R-:W-:Y:S01]  /*9920*/  MOV R39, R32 ;  /* 0x0000002000277202 */ /* 0x000fe20000000f00 */
[----:B------:R-:W-:Y:S01]  /*9930*/  FADD.FTZ R2, R237, R2 ;  /* 0x00000002ed027221 */ /* 0x000fe20000010000 */
[----:B------:R-:W-:Y:S01]  /*9940*/  MOV R32, R33 ;  /* 0x0000002100207202 */ /* 0x000fe20000000f00 */
[----:B------:R-:W-:Y:S01]  /*9950*/  FADD.FTZ R0, R38, R0 ;  /* 0x0000000026007221 */ /* 0x000fe20000010000 */
[----:B------:R-:W-:Y:S01]  /*9960*/  MOV R33, R34 ;  /* 0x0000002200217202 */ /* 0x000fe20000000f00 */
[----:B------:R-:W-:Y:S01]  /*9970*/  IMAD.MOV.U32 R34, RZ, RZ, R35 ;  /* 0x000000ffff227224 */ /* 0x000fe200078e0023 */
[----:B------:R-:W-:Y:S01]  /*9980*/  MOV R35, R28 ;  /* 0x0000001c00237202 */ /* 0x000fe20000000f00 */
[----:B------:R-:W-:Y:S01]  /*9990*/  FADD.FTZ R2, R37, R2 ;  /* 0x0000000225027221 */ /* 0x000fe20000010000 */
[----:B------:R-:W-:Y:S02]  /*99a0*/  MOV R28, R29 ;  /* 0x0000001d001c7202 */ /* 0x000fe40000000f00 */
        /* <DEDUP_REMOVED lines=8> */
[----:B------:R-:W-:Y:S02]  /*9a30*/  MOV R20, R241 ;  /* 0x000000f100147202 */ /* 0x000fe40000000f00 */
[----:B------:R3:W5:Y:S01]  /*9a40*/  LDL.LU R241, [R1+0x58] ;  /* 0x0000580001f17983 */ /* 0x0007620000300800 */
[----:B------:R-:W-:Y:S02]  /*9a50*/  MOV R23, R184 ;  /* 0x000000b800177202 */ /* 0x000fe40000000f00 */
[-C--:B------:R-:W-:Y:S01]  /*9a60*/  HMMA.16816.F32 R184, R208, R190.reuse, R44 ;  /* 0x000000bed0b8723c */ /* 0x080fe2000000182c */
[----:B------:R3:W5:Y:S02]  /*9a70*/  LDL.LU R240, [R1+0x54] ;  /* 0x0000540001f07983 */ /* 0x0007640000300800 */
[----:B------:R-:W-:Y:S02]  /*9a80*/  MOV R12, R193 ;  /* 0x000000c1000c7202 */ /* 0x000fe40000000f00 */
[----:B------:R3:W5:Y:S03]  /*9a90*/  LDL.LU R239, [R1+0x50] ;  /* 0x0000500001ef7983 */ /* 0x0007660000300800 */
[C---:B------:R-:W-:Y:S01]  /*9aa0*/  HMMA.16816.F32 R188, R140.reuse, R190, R48 ;  /* 0x000000be8cbc723c */ /* 0x040fe20000001830 */
[----:B------:R3:W5:Y:S03]  /*9ab0*/  LDL.LU R238, [R1+0x4c] ;  /* 0x00004c0001ee7983 */ /* 0x0007660000300800 */
[----:B------:R-:W-:Y:S01]  /*9ac0*/  FADD.FTZ R12, R12, R8 ;  /* 0x000000080c0c7221 */ /* 0x000fe20000010000 */
[----:B------:R3:W5:Y:S01]  /*9ad0*/  LDL.LU R237, [R1+0x48] ;  /* 0x0000480001ed7983 */ /* 0x0007620000300800 */
[----:B------:R-:W-:Y:S02]  /*9ae0*/  FADD.FTZ R8, R36, R9 ;  /* 0x0000000924087221 */ /* 0x000fe40000010000 */
[-C--:B------:R-:W-:Y:S01]  /*9af0*/  HMMA.16816.F32 R192, R140, R204.reuse, R52 ;  /* 0x000000cc8cc0723c */ /* 0x080fe20000001834 */
[----:B------:R3:W5:Y:S03]  /*9b00*/  LDL.LU R236, [R1+0x44] ;  /* 0x0000440001ec7983 */ /* 0x0007660000300800 */
        /* <DEDUP_REMOVED lines=22> */
[-C--:B----4-:R-:W-:Y:S04]  /*9c70*/  HMMA.16816.F32 R84, R140, R216.reuse, R84 ;  /* 0x000000d88c54723c */ /* 0x090fe80000001854 */
[----:B------:R-:W-:Y:S04]  /*9c80*/  FADD.FTZ R9, R230, R9 ;  /* 0x00000009e6097221 */ /* 0x000fe80000010000 */
[C---:B------:R-:W-:Y:S08]  /*9c90*/  HMMA.16816.F32 R88, R208.reuse, R216, R88 ;  /* 0x000000d8d058723c */ /* 0x040ff00000001858 */
[-C--:B------:R-:W-:Y:S04]  /*9ca0*/  HMMA.16816.F32 R92, R208, R218.reuse, R92 ;  /* 0x000000dad05c723c */ /* 0x080fe8000000185c */
[----:B--2---:R-:W-:Y:S04]  /*9cb0*/  MOV R133, R135 ;  /* 0x0000008700857202 */ /* 0x004fe80000000f00 */
[C---:B------:R-:W-:Y:S04]  /*9cc0*/  HMMA.16816.F32 R96, R140.reuse, R218, R96 ;  /* 0x000000da8c60723c */ /* 0x040fe80000001860 */
[----:B------:R-:W-:Y:S04]  /*9cd0*/  MOV R132, R136 ;  /* 0x0000008800847202 */ /* 0x000fe80000000f00 */
[-C--:B-1----:R-:W-:Y:S08]  /*9ce0*/  HMMA.16816.F32 R100, R140, R220.reuse, R100 ;  /* 0x000000dc8c64723c */ /* 0x082ff00000001864 */
        /* <DEDUP_REMOVED lines=22> */
[----:B------:R3:W-:Y:S03]  /*9e50*/  STL [R1+0x14], R6 ;  /* 0x0000140601007387 */ /* 0x0007e60000100800 */
[----:B------:R-:W-:Y:S02]  /*9e60*/  FADD.FTZ R2, R225, R0 ;  /* 0x00000000e1027221 */ /* 0x000fe40000010000 */
[----:B------:R-:W-:Y:S01]  /*9e70*/  FADD.FTZ R0, R139, R4 ;  /* 0x000000048b007221 */ /* 0x000fe20000010000 */
[----:B------:R-:W-:Y:S01]  /*9e80*/  MOV R139, R134 ;  /* 0x00000086008b7202 */ /* 0x000fe20000000f00 */
[----:B------:R-:W-:Y:S02]  /*9e90*/  FADD.FTZ R4, R14, R5 ;  /* 0x000000050e047221 */ /* 0x000fe40000010000 */
[----:B------:R-:W-:Y:S02]  /*9ea0*/  FADD.FTZ R2, R224, R2 ;  /* 0x00000002e0027221 */ /* 0x000fe40000010000 */
[----:B------:R-:W-:Y:S01]  /*9eb0*/  FADD.FTZ R0, R138, R0 ;  /* 0x000000008a007221 */ /* 0x000fe20000010000 */
[----:B------:R3:W-:Y:S04]  /*9ec0*/  STL [R1+0x18], R4 ;  /* 0x0000180401007387 */ /* 0x0007e80000100800 */
[----:B------:R3:W-:Y:S04]  /*9ed0*/  STL [R1+0x1c], R2 ;  /* 0x00001c0201007387 */ /* 0x0007e80000100800 */
[----:B------:R3:W-:Y:S04]  /*9ee0*/  STL [R1+0x20], R0 ;  /* 0x0000200001007387 */ /* 0x0007e80000100800 */
[----:B------:R3:W-:Y:S02]  /*9ef0*/  STL [R1+0x10], R15 ;  /* 0x0000100f01007387 */ /* 0x0007e40000100800 */
[----:B---3-5:R-:W-:-:S05]  /*9f00*/  @P0 BRA `(.L_x_96) ;  /* 0xffffb5c000000947 */ /* 0x028fca000383ffff */
.L_x_95:
[----:B----4-:R-:W2:Y:S04]  /*9f10*/  LDL.LU R5, [R1+0x14] ;  /* 0x0000140001057983 */ /* 0x010ea80000300800 */
        /* <DEDUP_REMOVED lines=17> */
[----:B------:R-:W-:Y:S01]  /*a030*/  SHFL.BFLY PT, R5, R6, 0x2, 0x1f ;  /* 0x0c401f0006057f89 */ /* 0x000fe200000e0000 */
[----:B--2---:R-:W-:Y:S01]  /*a040*/  FADD.FTZ R0, R0, R8 ;  /* 0x0000000800007221 */ /* 0x004fe20000010000 */
[----:B------:R-:W-:Y:S02]  /*a050*/  SHF.R.S32.HI R8, RZ, 0x2, R18 ;  /* 0x00000002ff087819 */ /* 0x000fe40000011412 */
[----:B------:R-:W1:Y:S01]  /*a060*/  SHFL.BFLY PT, R132, R2, 0x1, 0x1f ;  /* 0x0c201f0002847f89 */ /* 0x000e6200000e0000 */
[----:B---3--:R-:W-:-:S03]  /*a070*/  FADD.FTZ R4, R4, R7 ;  /* 0x0000000704047221 */ /* 0x008fc60000010000 */
[----:B------:R-:W2:Y:S04]  /*a080*/  SHFL.BFLY PT, R133, R0, 0x1, 0x1f ;  /* 0x0c201f0000857f89 */ /* 0x000ea800000e0000 */
[----:B------:R-:W3:Y:S01]  /*a090*/  SHFL.BFLY PT, R7, R4, 0x1, 0x1f ;  /* 0x0c201f0004077f89 */ /* 0x000ee200000e0000 */
[----:B-1----:R-:W-:Y:S02]  /*a0a0*/  FADD.FTZ R132, R2, R132 ;  /* 0x0000008402847221 */ /* 0x002fe40000010000 */
[----:B------:R-:W-:Y:S01]  /*a0b0*/  FADD.FTZ R2, R5, R6 ;  /* 0x0000000605027221 */ /* 0x000fe20000010000 */
[----:B------:R-:W-:Y:S01]  /*a0c0*/  SHF.R.S32.HI R5, RZ, 0x1f, R18 ;  /* 0x0000001fff057819 */ /* 0x000fe20000011412 */
[----:B--2---:R-:W-:Y:S01]  /*a0d0*/  FADD.FTZ R133, R0, R133 ;  /* 0x0000008500857221 */ /* 0x004fe20000010000 */
[----:B------:R-:W-:-:S02]  /*a0e0*/  FSETP.NE.FTZ.AND P6, PT, R132, RZ, PT ;  /* 0x000000ff8400720b */ /* 0x000fc40003fd5000 */
[----:B------:R-:W1:Y:S01]  /*a0f0*/  SHFL.BFLY PT, R6, R2, 0x1, 0x1f ;  /* 0x0c201f0002067f89 */ /* 0x000e6200000e0000 */
[----:B------:R-:W-:Y:S01]  /*a100*/  MOV R0, 0x3f800000 ;  /* 0x3f80000000007802 */ /* 0x000fe20000000f00 */
[----:B---3--:R-:W-:Y:S01]  /*a110*/  FADD.FTZ R137, R4, R7 ;  /* 0x0000000704897221 */ /* 0x008fe20000010000 */
[----:B------:R-:W-:Y:S02]  /*a120*/  LEA.HI R5, R5, R8, RZ, 0x3 ;  /* 0x0000000805057211 */ /* 0x000fe400078f18ff */
[----:B------:R-:W-:Y:S02]  /*a130*/  @!P0 MOV R7, c[0x0][0x214] ;  /* 0x0000850000078a02 */ /* 0x000fe40000000f00 */
[----:B------:R-:W-:Y:S02]  /*a140*/  LOP3.LUT R18, R18, 0x3ffffffc, RZ, 0xc0, !PT ;  /* 0x3ffffffc12127812 */ /* 0x000fe400078ec0ff */
[----:B------:R-:W-:Y:S02]  /*a150*/  @!P0 SEL R139, R7, c[0x0][0x234], !P3 ;  /* 0x00008d00078b8a07 */ /* 0x000fe40005800000 */
[----:B------:R-:W2:Y:S01]  /*a160*/  @P6 MUFU.RCP R0, R132 ;  /* 0x0000008400006308 */ /* 0x000ea20000001000 */
[----:B------:R-:W-:-:S02]  /*a170*/  IADD3 R18, -R18, R140, RZ ;  /* 0x0000008c12127210 */ /* 0x000fc40007ffe1ff */
[----:B------:R-:W-:Y:S02]  /*a180*/  FSETP.NE.FTZ.AND P5, PT, R133, RZ, PT ;  /* 0x000000ff8500720b */ /* 0x000fe40003fb5000 */
[----:B------:R-:W-:Y:S02]  /*a190*/  FSETP.NE.FTZ.AND P4, PT, R137, RZ, PT ;  /* 0x000000ff8900720b */ /* 0x000fe40003f95000 */
[----:B------:R-:W-:Y:S01]  /*a1a0*/  MOV R4, 0x3f800000 ;  /* 0x3f80000000047802 */ /* 0x000fe20000000f00 */
[----:B-1----:R-:W-:Y:S01]  /*a1b0*/  FADD.FTZ R138, R2, R6 ;  /* 0x00000006028a7221 */ /* 0x002fe20000010000 */
[----:B------:R-:W-:Y:S01]  /*a1c0*/  LOP3.LUT R2, R5, 0xfffffff8, RZ, 0xc0, !PT ;  /* 0xfffffff805027812 */ /* 0x000fe200078ec0ff */
[----:B--2---:R-:W-:-:S06]  /*a1d0*/  FMUL.FTZ R148, R0, R148 ;  /* 0x0000009400947220 */ /* 0x004fcc0000410000 */
[----:B------:R-:W1:Y:S01]  /*a1e0*/  @P5 MUFU.RCP R4, R133 ;  /* 0x0000008500045308 */ /* 0x000e620000001000 */
[C---:B------:R-:W-:Y:S02]  /*a1f0*/  FMUL.FTZ R7, R0.reuse, R149 ;  /* 0x0000009500077220 */ /* 0x040fe40000410000 */
[C---:B------:R-:W-:Y:S02]  /*a200*/  FMUL.FTZ R156, R0.reuse, R156 ;  /* 0x0000009c009c7220 */ /* 0x040fe40000410000 */
[C---:B------:R-:W-:Y:S01]  /*a210*/  FMUL.FTZ R157, R0.reuse, R157 ;  /* 0x0000009d009d7220 */ /* 0x040fe20000410000 */
[----:B------:R-:W-:Y:S01]  /*a220*/  F2FP.PACK_AB R7, R7, R148 ;  /* 0x000000940707723e */ /* 0x000fe200000000ff */
[C---:B------:R-:W-:Y:S02]  /*a230*/  FMUL.FTZ R160, R0.reuse, R160 ;  /* 0x000000a000a07220 */ /* 0x040fe40000410000 */
[C---:B------:R-:W-:Y:S02]  /*a240*/  FMUL.FTZ R10, R0.reuse, R161 ;  /* 0x000000a1000a7220 */ /* 0x040fe40000410000 */
[----:B------:R-:W-:-:S02]  /*a250*/  FMUL.FTZ R172, R0, R172 ;  /* 0x000000ac00ac7220 */ /* 0x000fc40000410000 */
[----:B------:R-:W-:Y:S01]  /*a260*/  FMUL.FTZ R13, R0, R173 ;  /* 0x000000ad000d7220 */ /* 0x000fe20000410000 */
[----:B------:R-:W-:Y:S01]  /*a270*/  F2FP.PACK_AB R10, R10, R160 ;  /* 0x000000a00a0a723e */ /* 0x000fe200000000ff */
[C---:B------:R-:W-:Y:S02]  /*a280*/  FMUL.FTZ R176, R0.reuse, R176 ;  /* 0x000000b000b07220 */ /* 0x040fe40000410000 */
[C---:B------:R-:W-:Y:S01]  /*a290*/  FMUL.FTZ R22, R0.reuse, R177 ;  /* 0x000000b100167220 */ /* 0x040fe20000410000 */
[----:B------:R-:W-:Y:S01]  /*a2a0*/  F2FP.PACK_AB R13, R13, R172 ;  /* 0x000000ac0d0d723e */ /* 0x000fe200000000ff */
[C---:B------:R-:W-:Y:S02]  /*a2b0*/  FMUL.FTZ R188, R0.reuse, R188 ;  /* 0x000000bc00bc7220 */ /* 0x040fe40000410000 */
[----:B------:R-:W-:Y:S01]  /*a2c0*/  FMUL.FTZ R17, R0, R189 ;  /* 0x000000bd00117220 */ /* 0x000fe20000410000 */
[----:B------:R-:W-:Y:S01]  /*a2d0*/  F2FP.PACK_AB R22, R22, R176 ;  /* 0x000000b01616723e */ /* 0x000fe200000000ff */
[----:B------:R-:W-:-:S02]  /*a2e0*/  FMUL.FTZ R192, R0, R192 ;  /* 0x000000c000c07220 */ /* 0x000fc40000410000 */
[C---:B------:R-:W-:Y:S01]  /*a2f0*/  FMUL.FTZ R65, R0.reuse, R193 ;  /* 0x000000c100417220 */ /* 0x040fe20000410000 */
[----:B------:R-:W-:Y:S01]  /*a300*/  F2FP.PACK_AB R17, R17, R188 ;  /* 0x000000bc1111723e */ /* 0x000fe200000000ff */
[C---:B------:R-:W-:Y:S02]  /*a310*/  FMUL.FTZ R204, R0.reuse, R204 ;  /* 0x000000cc00cc7220 */ /* 0x040fe40000410000 */
[C---:B------:R-:W-:Y:S01]  /*a320*/  FMUL.FTZ R61, R0.reuse, R205 ;  /* 0x000000cd003d7220 */ /* 0x040fe20000410000 */
[----:B------:R-:W-:Y:S01]  /*a330*/  F2FP.PACK_AB R65, R65, R192 ;  /* 0x000000c04141723e */ /* 0x000fe200000000ff */
[C---:B------:R-:W-:Y:S01]  /*a340*/  FMUL.FTZ R29, R0.reuse, R68 ;  /* 0x00000044001d7220 */ /* 0x040fe20000410000 */
[----:B------:R-:W-:Y:S01]  /*a350*/  MOV R68, 0x20 ;  /* 0x0000002000447802 */ /* 0x000fe20000000f00 */
[C---:B------:R-:W-:Y:S01]  /*a360*/  FMUL.FTZ R57, R0.reuse, R69 ;  /* 0x0000004500397220 */ /* 0x040fe20000410000 */
[----:B------:R-:W-:Y:S01]  /*a370*/  F2FP.PACK_AB R61, R61, R204 ;  /* 0x000000cc3d3d723e */ /* 0x000fe200000000ff */
[----:B------:R-:W-:-:S02]  /*a380*/  FMUL.FTZ R80, R0, R80 ;  /* 0x0000005000507220 */ /* 0x000fc40000410000 */
[C---:B------:R-:W-:Y:S01]  /*a390*/  FMUL.FTZ R53, R0.reuse, R81 ;  /* 0x0000005100357220 */ /* 0x040fe20000410000 */
[----:B------:R-:W-:Y:S01]  /*a3a0*/  F2FP.PACK_AB R57, R57, R29 ;  /* 0x0000001d3939723e */ /* 0x000fe200000000ff */
[C---:B------:R-:W-:Y:S01]  /*a3b0*/  FMUL.FTZ R33, R0.reuse, R84 ;  /* 0x0000005400217220 */ /* 0x040fe20000410000 */
[----:B------:R-:W-:Y:S01]  /*a3c0*/  LEA.HI R84, R141, R140, RZ, 0x5 ;  /* 0x0000008c8d547211 */ /* 0x000fe200078f28ff */
[C---:B------:R-:W-:Y:S01]  /*a3d0*/  FMUL.FTZ R49, R0.reuse, R85 ;  /* 0x0000005500317220 */ /* 0x040fe20000410000 */
[----:B------:R-:W-:Y:S01]  /*a3e0*/  F2FP.PACK_AB R53, R53, R80 ;  /* 0x000000503535723e */ /* 0x000fe200000000ff */
[C---:B------:R-:W-:Y:S01]  /*a3f0*/  FMUL.FTZ R96, R0.reuse, R96 ;  /* 0x0000006000607220 */ /* 0x040fe20000410000 */
[----:B------:R-:W-:Y:S01]  /*a400*/  SHF.R.S32.HI R84, RZ, 0x5, R84 ;  /* 0x00000005ff547819 */ /* 0x000fe20000011454 */
[C---:B------:R-:W-:Y:S01]  /*a410*/  FMUL.FTZ R45, R0.reuse, R97 ;  /* 0x00000061002d7220 */ /* 0x040fe20000410000 */
        /* <DEDUP_REMOVED lines=351> */
.L_x_100:
[----:B--234-:R-:W-:Y:S05]  /*ba10*/  BSYNC B0 ;  /* 0x0000000000007941 */ /* 0x01cfea0003800000 */
.L_x_99:
        /* <DEDUP_REMOVED lines=59> */
.L_x_101:
        /* <DEDUP_REMOVED lines=11> */
.L_x_2375:


//--------------------- .text._ZN5flash16flash_fwd_kernelI23Flash_fwd_kernel_traitsILi128ELi128ELi64ELi4ELb0ELb0EN7cutlass6half_tE19Flash_kernel_traitsILi128ELi128ELi64ELi4ES3_EELb0ELb0ELb0ELb0ELb0ELb0ELb0ELb0EEEvNS_16Flash_fwd_paramsE --------------------------
	.section	.text._ZN5flash16flash_fwd_kernelI23Flash_fwd_kernel_traitsILi128ELi128ELi64ELi4ELb0ELb0EN7cutlass6half_tE19Flash_kernel_traitsILi128ELi128ELi64ELi4ES3_EELb0ELb0ELb0ELb0ELb0ELb0ELb0ELb0EEEvNS_16Flash_fwd_paramsE,"ax",@progbits
	.sectioninfo	@"SHI_REGISTERS=255"
	.align	128
        .global         _ZN5flash16flash_fwd_kernelI23Flash_fwd_kernel_traitsILi128ELi128ELi64ELi4ELb0ELb0EN7cutlass6half_tE19Flash_kernel_traitsILi128ELi128ELi64ELi4ES3_EELb0ELb0ELb0ELb0ELb0ELb0ELb0ELb0EEEvNS_16Flash_fwd_paramsE
        .type           _ZN5flash16flash_fwd_kernelI23Flash_fwd_kernel_traitsILi128ELi128ELi64ELi4ELb0ELb0EN7cutlass6half_tE19Flash_kernel_traitsILi128ELi128ELi64ELi4ES3_EELb0ELb0ELb0ELb0ELb0ELb0ELb0ELb0EEEvNS_16Flash_fwd_paramsE,@function
        .size           _ZN5flash16flash_fwd_kernelI23Flash_fwd_kernel_traitsILi128ELi128ELi64ELi4ELb0ELb0EN7cutlass6half_tE19Flash_kernel_traitsILi128ELi128ELi64ELi4ES3_EELb0ELb0ELb0ELb0ELb0ELb0ELb0ELb0EEEvNS_16Flash_fwd_paramsE,(.L_x_2376 - _ZN5flash16flash_fwd_kernelI23Flash_fwd_kernel_traitsILi128ELi128ELi64ELi4ELb0ELb0EN7cutlass6half_tE19Flash_kernel_traitsILi128ELi128ELi64ELi4ES3_EELb0ELb0ELb0ELb0ELb0ELb0ELb0ELb0EEEvNS_16Flash_fwd_paramsE)
        .other          _ZN5flash16flash_fwd_kernelI23Flash_fwd_kernel_traitsILi128ELi128ELi64ELi4ELb0ELb0EN7cutlass6half_tE19Flash_kernel_traitsILi128ELi128ELi64ELi4ES3_EELb0ELb0ELb0ELb0ELb0ELb0ELb0ELb0EEEvNS_16Flash_fwd_paramsE,@"STO_CUDA_ENTRY STV_DEFAULT"
_ZN5flash16flash_fwd_kernelI23Flash_fwd_kernel_traitsILi128ELi128ELi64ELi4ELb0ELb0EN7cutlass6half_tE19Flash_kernel_traitsILi128ELi128ELi64ELi4ES3_EELb0ELb0ELb0ELb0ELb0ELb0ELb0ELb0EEEvNS_16Flash_fwd_paramsE:
.text._ZN5flash16flash_fwd_kernelI23Flash_fwd_kernel_traitsILi128ELi128ELi64ELi4ELb0ELb0EN7cutlass6half_tE19Flash_kernel_traitsILi128ELi128ELi64ELi4ES3_EELb0ELb0ELb0ELb0ELb0ELb0ELb0ELb0EEEvNS_16Flash_fwd_paramsE:
[----:B------:R-:W-:Y:S02]  /*0000*/  MOV R1, c[0x0][0x28] ;  /* 0x00000a0000017a02 */ /* 0x000fe40000000f00 */
[----:B------:R-:W1:Y:S01]  /*0010*/  S2UR UR11, SR_CTAID.Y ;  /* 0x00000000000b79c3 */ /* 0x000e620000002600 */
[----:B------:R-:W-:Y:S01]  /*0020*/  ULDC.64 UR4, c[0x0][0x240] ;  /* 0x0000900000047ab9 */ /* 0x000fe20000000a00 */
[----:B------:R-:W-:Y:S01]  /*0030*/  IADD3 R1, R1, -0xc0, RZ ;  /* 0xffffff4001017810 */ /* 0x000fe20007ffe0ff */
[----:B------:R-:W-:Y:S02]  /*0040*/  UISETP.NE.U32.AND UP2, UPT, URZ, UR4, UPT ;  /* 0x000000043f00728c */ /* 0x000fe4000bf45070 */
[----:B------:R-:W-:Y:S02]  /*0050*/  UMOV UR9, 0x4 ;  /* 0x0000000400097882 */ /* 0x000fe40000000000 */
[----:B------:R-:W-:Y:S02]  /*0060*/  UISETP.NE.AND.EX UP2, UPT, URZ, UR5, UPT, UP2 ;  /* 0x000000053f00728c */ /* 0x000fe4000bf45320 */
[----:B------:R-:W-:Y:S02]  /*0070*/  ULDC.64 UR12, c[0x0][0x240] ;  /* 0x00009000000c7ab9 */ /* 0x000fe40000000a00 */
[----:B------:R-:W-:-:S02]  /*0080*/  ULDC.64 UR4, c[0x0][0x250] ;  /* 0x0000940000047ab9 */ /* 0x000fc40000000a00 */
[----:B------:R-:W-:Y:S01]  /*0090*/  PLOP3.LUT P2, PT, PT, PT, UP2, 0x80, 0x0 ;  /* 0x000000000000781c */ /* 0x000fe20003f4f028 */
[----:B------:R-:W-:Y:S02]  /*00a0*/  UISETP.NE.U32.AND UP0, UPT, URZ, UR4, UPT ;  /* 0x000000043f00728c */ /* 0x000fe4000bf05070 */
[----:B------:R-:W-:Y:S02]  /*00b0*/  ULDC.64 UR18, c[0x0][0x118] ;  /* 0x0000460000127ab9 */ /* 0x000fe40000000a00 */
[----:B------:R-:W-:Y:S02]  /*00c0*/  UISETP.NE.AND.EX UP0, UPT, URZ, UR5, UPT, UP0 ;  /* 0x000000053f00728c */ /* 0x000fe4000bf05300 */
[----:B------:R-:W-:Y:S02]  /*00d0*/  ULDC.U8 UR8, c[0x0][0x312] ;  /* 0x0000c48000087ab9 */ /* 0x000fe40000000000 */
[----:B------:R-:W-:Y:S02]  /*00e0*/  ULDC.64 UR6, c[0x0][0x248] ;  /* 0x0000920000067ab9 */ /* 0x000fe40000000a00 */
[----:B-1----:R-:W-:Y:S01]  /*00f0*/  UIMAD.WIDE UR12, UR11, UR9, UR12 ;  /* 0x000000090b0c72a5 */ /* 0x002fe2000f8e020c */
[----:B------:R-:W-:Y:S01]  /*0100*/  PLOP3.LUT P0, PT, PT, PT, UP0, 0x80, 0x0 ;  /* 0x000000000000781c */ /* 0x000fe20003f0f008 */
[----:B------:R-:W-:-:S02]  /*0110*/  ULDC.64 UR4, c[0x0][0x250] ;  /* 0x0000940000047ab9 */ /* 0x000fc40000000a00 */
[----:B------:R-:W-:Y:S02]  /*0120*/  UISETP.NE.AND UP3, UPT, UR8, URZ, UPT ;  /* 0x0000003f0800728c */ /* 0x000fe4000bf65270 */
[----:B------:R-:W-:Y:S01]  /*0130*/  IMAD.U32 R2, RZ, RZ, UR12 ;  /* 0x0000000cff027e24 */ /* 0x000fe2000f8e00ff */
[----:B------:R-:W-:Y:S01]  /*0140*/  UISETP.EQ.U32.AND UP1, UPT, URZ, UR6, UPT ;  /* 0x000000063f00728c */ /* 0x000fe2000bf22070 */
[----:B------:R-:W-:Y:S01]  /*0150*/  IMAD.U32 R3, RZ, RZ, UR13 ;  /* 0x0000000dff037e24 */ /* 0x000fe2000f8e00ff */
[----:B------:R-:W-:Y:S02]  /*0160*/  @UP0 UIMAD.WIDE UR4, UR11, UR9, UR4 ;  /* 0x000000090b0402a5 */ /* 0x000fe4000f8e0204 */
[----:B------:R-:W-:Y:S02]  /*0170*/  UISETP.EQ.OR.EX UP1, UPT, URZ, UR7, !UP3, UP1 ;  /* 0x000000073f00728c */ /* 0x000fe4000df22710 */
[----:B------:R1:W2:Y:S01]  /*0180*/  @P2 LDG.E R7, [R2.64] ;  /* 0x0000001202072981 */ /* 0x0002a2000c1e1900 */
[----:B------:R-:W-:-:S03]  /*0190*/  ULDC.64 UR6, c[0x0][0x248] ;  /* 0x0000920000067ab9 */ /* 0x000fc60000000a00 */
[----:B------:R1:W3:Y:S01]  /*01a0*/  @P2 LDG.E R6, [R2.64+0x4] ;  /* 0x0000041202062981 */ /* 0x0002e2000c1e1900 */
[----:B------:R-:W-:Y:S02]  /*01b0*/  IMAD.U32 R4, RZ, RZ, UR4 ;  /* 0x00000004ff047e24 */ /* 0x000fe4000f8e00ff */
[----:B------:R-:W-:Y:S01]  /*01c0*/  IMAD.U32 R5, RZ, RZ, UR5 ;  /* 0x00000005ff057e24 */ /* 0x000fe2000f8e00ff */
[----:B------:R-:W-:-:S04]  /*01d0*/  PLOP3.LUT P1, PT, PT, PT, UP1, 0x80, 0x0 ;  /* 0x000000000000781c */ /* 0x000fc80003f2f018 */
[----:B------:R-:W4:Y:S01]  /*01e0*/  @P0 LDG.E R4, [R4.64] ;  /* 0x0000001204040981 */ /* 0x000f22000c1e1900 */
[----:B------:R-:W-:-:S06]  /*01f0*/  UIMAD.WIDE UR6, UR11, UR9, UR6 ;  /* 0x000000090b0672a5 */ /* 0x000fcc000f8e0206 */
[----:B-1----:R-:W-:Y:S02]  /*0200*/  IMAD.U32 R2, RZ, RZ, UR6 ;  /* 0x00000006ff027e24 */ /* 0x002fe4000f8e00ff */
[----:B------:R-:W-:-:S05]  /*0210*/  IMAD.U32 R3, RZ, RZ, UR7 ;  /* 0x00000007ff037e24 */ /* 0x000fca000f8e00ff */
[----:B------:R-:W5:Y:S01]  /*0220*/  @!P1 LDG.E R0, [R2.64] ;  /* 0x0000001202009981 */ /* 0x000f62000c1e1900 */
[----:B------:R-:W-:Y:S02]  /*0230*/  UMOV UR10, 0xffffffff ;  /* 0xffffffff000a7882 */ /* 0x000fe40000000000 */
[----:B------:R-:W-:Y:S02]  /*0240*/  UMOV UR15, URZ ;  /* 0x0000003f000f7c82 */ /* 0x000fe40008000000 */
[----:B------:R-:W-:Y:S01]  /*0250*/  UMOV UR20, 0xffffffff ;  /* 0xffffffff00147882 */ /* 0x000fe20000000000 */
[----:B------:R-:W1:Y:S08]  /*0260*/  S2UR UR13, SR_CTAID.X ;  /* 0x00000000000d79c3 */ /* 0x000e700000002500 */
[----:B------:R-:W1:Y:S08]  /*0270*/  S2UR UR12, SR_CTAID.Z ;  /* 0x00000000000c79c3 */ /* 0x000e700000002700 */
[----:B--2---:R-:W2:Y:S08]  /*0280*/  @P2 R2UR UR10, R7 ;  /* 0x00000000070a23c2 */ /* 0x004eb000000e0000 */
[----:B---3--:R-:W2:Y:S08]  /*0290*/  @P2 R2UR UR16, R6 ;  /* 0x00000000061023c2 */ /* 0x008eb000000e0000 */
[----:B----4-:R3:W4:Y:S01]  /*02a0*/  @P0 R2UR UR15, R4 ;  /* 0x00000000040f03c2 */ /* 0x01072200000e0000 */
[----:B------:R-:W-:-:S04]  /*02b0*/  ISETP.NE.U32.AND P0, PT, RZ, c[0x0][0x248], PT ;  /* 0x00009200ff007a0c */ /* 0x000fc80003f05070 */
[----:B------:R-:W-:Y:S01]  /*02c0*/  ISETP.NE.AND.EX P0, PT, RZ, c[0x0][0x24c], PT, P0 ;  /* 0x00009300ff007a0c */ /* 0x000fe20003f05300 */
[----:B--2---:R-:W-:Y:S02]  /*02d0*/  @UP2 UIADD3 UR16, UR16, -UR10, URZ ;  /* 0x8000000a10102290 */ /* 0x004fe4000fffe03f */
[----:B-----5:R3:W2:Y:S05]  /*02e0*/  @!P1 R2UR UR20, R0 ;  /* 0x00000000001493c2 */ /* 0x0206aa00000e0000 */
[----:B------:R-:W-:-:S05]  /*02f0*/  @!UP2 ULDC UR16, c[0x0][0x214] ;  /* 0x000085000010aab9 */ /* 0x000fca0000000800 */
        /* <DEDUP_REMOVED lines=8> */
.L_x_102:
[----:B------:R-:W-:Y:S02]  /*0380*/  ULDC UR6, c[0x0][0x218] ;  /* 0x0000860000067ab9 */ /* 0x000fe40000000800 */
.L_x_103:
[----:B------:R-:W-:Y:S02]  /*0390*/  ULDC.64 UR4, c[0x0][0x258] ;  /* 0x0000960000047ab9 */ /* 0x000fe40000000a00 */
[----:B------:R-:W-:-:S04]  /*03a0*/  UISETP.NE.U32.AND UP2, UPT, URZ, UR4, UPT ;  /* 0x000000043f00728c */ /* 0x000fc8000bf45070 */
[----:B------:R-:W-:-:S03]  /*03b0*/  UISETP.NE.AND.EX UP2, UPT, URZ, UR5, UPT, UP2 ;  /* 0x000000053f00728c */ /* 0x000fc6000bf45320 */
[----:B------:R-:W-:-:S03]  /*03c0*/  ULDC.64 UR4, c[0x0][0x258] ;  /* 0x0000960000047ab9 */ /* 0x000fc60000000a00 */
[----:B------:R-:W-:-:S05]  /*03d0*/  PLOP3.LUT P0, PT, PT, PT, UP2, 0x80, 0x0 ;  /* 0x000000000000781c */ /* 0x000fca0003f0f028 */
[----:B------:R-:W-:-:S06]  /*03e0*/  @UP2 UIMAD.WIDE UR4, UR11, UR9, UR4 ;  /* 0x000000090b0422a5 */ /* 0x000fcc000f8e0204 */
[----:B------:R-:W-:Y:S02]  /*03f0*/  IMAD.U32 R2, RZ, RZ, UR4 ;  /* 0x00000004ff027e24 */ /* 0x000fe4000f8e00ff */
[----:B------:R-:W-:Y:S01]  /*0400*/  IMAD.U32 R3, RZ, RZ, UR5 ;  /* 0x00000005ff037e24 */ /* 0x000fe2000f8e00ff */
[----:B------:R-:W-:Y:S02]  /*0410*/  USHF.L.U32 UR13, UR13, 0x7, URZ ;  /* 0x000000070d0d7899 */ /* 0x000fe4000800063f */
[----:B------:R-:W-:Y:S02]  /*0420*/  ULDC.64 UR4, c[0x0][0x268] ;  /* 0x00009a0000047ab9 */ /* 0x000fe40000000a00 */
[----:B------:R-:W2:Y:S01]  /*0430*/  @P0 LDG.E R0, [R2.64] ;  /* 0x0000001202000981 */ /* 0x000ea2000c1e1900 */
[----:B------:R-:W-:Y:S02]  /*0440*/  UISETP.GT.AND UP0, UPT, UR16, UR13, UPT ;  /* 0x0000000d1000728c */ /* 0x000fe4000bf04270 */
[----:B------:R-:W-:-:S03]  /*0450*/  @!UP2 UISETP.NE.U32.AND UP1, UPT, URZ, UR4, UPT ;  /* 0x000000043f00a28c */ /* 0x000fc6000bf25070 */
[----:B------:R-:W-:Y:S02]  /*0460*/  ULDC UR4, c[0x0][0x21c] ;  /* 0x0000870000047ab9 */ /* 0x000fe40000000800 */
[----:B------:R-:W-:-:S04]  /*0470*/  @!UP2 UISETP.NE.AND.EX UP1, UPT, URZ, UR5, UPT, UP1 ;  /* 0x000000053f00a28c */ /* 0x000fc8000bf25310 */
[----:B------:R-:W-:Y:S01]  /*0480*/  @!UP2 USEL UR4, URZ, UR4, !UP1 ;  /* 0x000000043f04a287 */ /* 0x000fe2000c800000 */
[----:B--2---:R-:W1:Y:S01]  /*0490*/  @P0 R2UR UR14, R0 ;  /* 0x00000000000e03c2 */ /* 0x004e6200000e0000 */
[----:B------:R-:W-:Y:S01]  /*04a0*/  PLOP3.LUT P0, PT, PT, PT, UP0, 0x80, 0x0 ;  /* 0x000000000000781c */ /* 0x000fe20003f0f008 */
[----:B-1----:R-:W-:Y:S02]  /*04b0*/  @UP2 UIADD3 UR14, UR14, -UR15, URZ ;  /* 0x8000000f0e0e2290 */ /* 0x002fe4000fffe03f */
[----:B------:R-:W-:-:S10]  /*04c0*/  @!UP2 UIADD3 UR14, UR4, UR6, -UR15 ;  /* 0x00000006040ea290 */ /* 0x000fd4000fffe80f */
[----:B------:R-:W-:Y:S05]  /*04d0*/  @!P0 EXIT ;  /* 0x000000000000894d */ /* 0x000fea0003800000 */
[----:B------:R-:W-:Y:S01]  /*04e0*/  UISETP.GE.AND UP0, UPT, UR14, 0x1, UPT ;  /* 0x000000010e00788c */ /* 0x000fe2000bf06270 */
[----:B------:R-:W1:Y:S01]  /*04f0*/  S2R R155, SR_TID.X ;  /* 0x00000000009b7919 */ /* 0x000e620000002100 */
        /* <DEDUP_REMOVED lines=10> */
[----:B------:R-:W-:Y:S02]  /*05a0*/  @!UP1 USHF.R.S32.HI UR21, URZ, 0x1f, UR11 ;  /* 0x0000001f3f159899 */ /* 0x000fe4000801140b */
[----:B------:R-:W-:Y:S02]  /*05b0*/  @UP1 UIMAD.WIDE.U32 UR26, UR10, UR4, URZ ;  /* 0x000000040a1a12a5 */ /* 0x000fe4000f8e003f */
[----:B------:R-:W-:Y:S02]  /*05c0*/  @UP0 UIADD3 UR24, UR15, UR20, URZ ;  /* 0x000000140f180290 */ /* 0x000fe4000fffe03f */
[----:B------:R-:W-:Y:S02]  /*05d0*/  @!UP1 UIMAD UR21, UR21, UR6, URZ ;  /* 0x00000006151592a4 */ /* 0x000fe4000f8e023f */
[----:B------:R-:W-:Y:S02]  /*05e0*/  @UP1 UIMAD UR17, UR10, UR5, UR27 ;  /* 0x000000050a1112a4 */ /* 0x000fe4000f8e021b */
[----:B------:R-:W-:-:S02]  /*05f0*/  @!UP1 UIMAD.WIDE.U32 UR22, UR11, UR6, URZ ;  /* 0x000000060b1692a5 */ /* 0x000fc4000f8e003f */
[----:B------:R-:W-:Y:S02]  /*0600*/  ULDC.64 UR4, c[0x0][0x198] ;  /* 0x0000660000047ab9 */ /* 0x000fe40000000a00 */
[----:B------:R-:W-:Y:S02]  /*0610*/  @UP0 UIMAD.WIDE.U32 UR28, UR24, UR4, URZ ;  /* 0x00000004181c02a5 */ /* 0x000fe4000f8e003f */
[----:B------:R-:W-:Y:S02]  /*0620*/  @!UP1 UIMAD UR21, UR11, UR7, UR21 ;  /* 0x000000070b1592a4 */ /* 0x000fe4000f8e0215 */
[----:B------:R-:W-:Y:S02]  /*0630*/  @UP1 UMOV UR6, UR26 ;  /* 0x0000001a00061c82 */ /* 0x000fe40008000000 */
[----:B------:R-:W-:Y:S02]  /*0640*/  @UP0 UIMAD UR7, UR24, UR5, UR29 ;  /* 0x00000005180702a4 */ /* 0x000fe4000f8e021d */
[----:B------:R-:W-:-:S02]  /*0650*/  @!UP1 UIADD3 UR17, UR23, UR21, URZ ;  /* 0x0000001517119290 */ /* 0x000fc4000fffe03f */
[----:B------:R-:W-:Y:S01]  /*0660*/  @!UP1 UMOV UR6, UR22 ;  /* 0x0000001600069c82 */ /* 0x000fe20008000000 */
[----:B------:R-:W-:Y:S05]  /*0670*/  @P0 BRA `(.L_x_105) ;  /* 0x000000c000000947 */ /* 0x000fea0003800000 */
[----:B------:R-:W-:Y:S02]  /*0680*/  USHF.R.S32.HI UR21, URZ, 0x1f, UR15 ;  /* 0x0000001f3f157899 */ /* 0x000fe4000801140f */
[----:B------:R-:W-:Y:S02]  /*0690*/  ULDC.64 UR4, c[0x0][0x198] ;  /* 0x0000660000047ab9 */ /* 0x000fe40000000a00 */
[----:B------:R-:W-:Y:S02]  /*06a0*/  UIMAD UR21, UR21, UR4, URZ ;  /* 0x00000004151572a4 */ /* 0x000fe4000f8e023f */
[----:B------:R-:W-:Y:S02]  /*06b0*/  UIMAD.WIDE.U32 UR22, UR15, UR4, URZ ;  /* 0x000000040f1672a5 */ /* 0x000fe4000f8e003f */
[----:B------:R-:W-:Y:S02]  /*06c0*/  UIMAD UR21, UR15, UR5, UR21 ;  /* 0x000000050f1572a4 */ /* 0x000fe4000f8e0215 */
[----:B------:R-:W-:-:S02]  /*06d0*/  USHF.R.S32.HI UR7, URZ, 0x1f, UR11 ;  /* 0x0000001f3f077899 */ /* 0x000fc4000801140b */
[----:B------:R-:W-:Y:S02]  /*06e0*/  ULDC.64 UR4, c[0x0][0x180] ;  /* 0x0000600000047ab9 */ /* 0x000fe40000000a00 */
[----:B------:R-:W-:Y:S02]  /*06f0*/  UIADD3 UR23, UR23, UR21, URZ ;  /* 0x0000001517177290 */ /* 0x000fe4000fffe03f */
[----:B------:R-:W-:Y:S02]  /*0700*/  UIMAD UR7, UR7, UR4, URZ ;  /* 0x00000004070772a4 */ /* 0x000fe4000f8e023f */
[----:B------:R-:W-:Y:S02]  /*0710*/  UIMAD.WIDE.U32 UR28, UR11, UR4, UR22 ;  /* 0x000000040b1c72a5 */ /* 0x000fe4000f8e0016 */
[----:B------:R-:W-:-:S04]  /*0720*/  UIMAD UR7, UR11, UR5, UR7 ;  /* 0x000000050b0772a4 */ /* 0x000fc8000f8e0207 */
[----:B------:R-:W-:Y:S02]  /*0730*/  UIADD3 UR7, UR29, UR7, URZ ;  /* 0x000000071d077290 */ /* 0x000fe4000fffe03f */
.L_x_105:
[----:B------:R-:W-:Y:S01]  /*0740*/  IABS R0, c[0x0][0x1c8] ;  /* 0x0000720000007a13 */ /* 0x000fe20000000000 */
[----:B------:R-:W2:Y:S01]  /*0750*/  S2R R5, SR_CTAID.Z ;  /* 0x0000000000057919 */ /* 0x000ea20000002700 */
[----:B------:R-:W-:Y:S02]  /*0760*/  ULDC UR4, c[0x0][0x1c8] ;  /* 0x0000720000047ab9 */ /* 0x000fe40000000800 */
[----:B------:R-:W-:Y:S01]  /*0770*/  ULOP3.LUT UR4, UR12, UR4, URZ, 0x3c, !UPT ;  /* 0x000000040c047292 */ /* 0x000fe2000f8e3c3f */
[----:B------:R-:W-:Y:S01]  /*0780*/  IMAD.MOV.U32 R4, RZ, RZ, R0 ;  /* 0x000000ffff047224 */ /* 0x000fe200078e0000 */
[----:B------:R-:W-:-:S03]  /*0790*/  @UP0 UIADD3 UR20, UR15, UR20, URZ ;  /* 0x000000140f140290 */ /* 0x000fc6000fffe03f */
[----:B------:R-:W3:Y:S01]  /*07a0*/  I2F.RP R2, R4 ;  /* 0x0000000400027306 */ /* 0x000ee20000209400 */
[----:B------:R-:W-:Y:S01]  /*07b0*/  ISETP.LE.AND P1, PT, RZ, UR4, PT ;  /* 0x00000004ff007c0c */ /* 0x000fe2000bf23270 */
[----:B------:R-:W-:Y:S02]  /*07c0*/  ULDC.64 UR4, c[0x0][0x1a0] ;  /* 0x0000680000047ab9 */ /* 0x000fe40000000a00 */
[----:B------:R-:W-:-:S04]  /*07d0*/  @UP0 UIMAD.WIDE.U32 UR22, UR20, UR4, URZ ;  /* 0x00000004141602a5 */ /* 0x000fc8000f8e003f */
[----:B------:R-:W-:Y:S02]  /*07e0*/  @UP0 UIMAD UR21, UR20, UR5, UR23 ;  /* 0x00000005141502a4 */ /* 0x000fe4000f8e0217 */
[----:B------:R-:W-:Y:S01]  /*07f0*/  USHF.R.S32.HI UR20, URZ, 0x1f, UR12 ;  /* 0x0000001f3f147899 */ /* 0x000fe2000801140c */
[----:B---3--:R-:W3:Y:S01]  /*0800*/  MUFU.RCP R2, R2 ;  /* 0x0000000200027308 */ /* 0x008ee20000001000 */
[----:B--2---:R-:W-:Y:S02]  /*0810*/  IABS R5, R5 ;  /* 0x0000000500057213 */ /* 0x004fe40000000000 */
[----:B---3--:R-:W-:-:S05]  /*0820*/  IADD3 R2, R2, 0xffffffe, RZ ;  /* 0x0ffffffe02027810 */ /* 0x008fca0007ffe0ff */
[----:B------:R-:W2:Y:S02]  /*0830*/  F2I.FTZ.U32.TRUNC.NTZ R3, R2 ;  /* 0x0000000200037305 */ /* 0x000ea4000021f000 */
[----:B--2---:R-:W-:Y:S02]  /*0840*/  IMAD.MOV R0, RZ, RZ, -R3 ;  /* 0x000000ffff007224 */ /* 0x004fe400078e0a03 */
        /* <DEDUP_REMOVED lines=29> */
.L_x_106:
[----:B-1----:R-:W-:Y:S01]  /*0a20*/  SHF.R.S32.HI R11, RZ, 0x1f, R155 ;  /* 0x0000001fff0b7819 */ /* 0x002fe2000001149b */
[----:B------:R-:W1:Y:S01]  /*0a30*/  S2R R6, SR_CTAID.X ;  /* 0x0000000000067919 */ /* 0x000e620000002500 */
[----:B------:R-:W-:Y:S01]  /*0a40*/  UIADD3 UR13, -UR13, UR16, URZ ;  /* 0x000000100d0d7290 */ /* 0x000fe2000fffe13f */
[----:B------:R-:W-:Y:S01]  /*0a50*/  IMAD.MOV.U32 R22, RZ, RZ, 0x10 ;  /* 0x00000010ff167424 */ /* 0x000fe200078e00ff */
[CC--:B------:R-:W-:Y:S01]  /*0a60*/  LEA.HI R0, R11.reuse, R155.reuse, RZ, 0x3 ;  /* 0x0000009b0b007211 */ /* 0x0c0fe200078f18ff */
[----:B------:R-:W2:Y:S01]  /*0a70*/  S2R R14, SR_CTAID.Z ;  /* 0x00000000000e7919 */ /* 0x000ea20000002700 */
[-C--:B------:R-:W-:Y:S01]  /*0a80*/  LEA.HI R21, R11, R155.reuse, RZ, 0x4 ;  /* 0x0000009b0b157211 */ /* 0x080fe200078f20ff */
[----:B------:R-:W-:Y:S01]  /*0a90*/  ULDC.64 UR4, c[0x0][0x1a8] ;  /* 0x00006a0000047ab9 */ /* 0x000fe20000000a00 */
[----:B------:R-:W-:Y:S01]  /*0aa0*/  SHF.R.S32.HI R12, RZ, 0x3, R0 ;  /* 0x00000003ff0c7819 */ /* 0x000fe20000011400 */
[----:B------:R-:W-:Y:S01]  /*0ab0*/  UIMAD UR4, UR20, UR4, URZ ;  /* 0x00000004140472a4 */ /* 0x000fe2000f8e023f */
[----:B------:R-:W-:Y:S01]  /*0ac0*/  LOP3.LUT R0, R0, 0xfffffff8, RZ, 0xc0, !PT ;  /* 0xfffffff800007812 */ /* 0x000fe200078ec0ff */
[----:B------:R-:W-:Y:S01]  /*0ad0*/  BSSY B0, `(.L_x_107) ;  /* 0x0000053000007945 */ /* 0x000fe20003800000 */
[----:B------:R-:W-:Y:S01]  /*0ae0*/  LOP3.LUT R2, R21, 0xfffffff0, RZ, 0xc0, !PT ;  /* 0xfffffff015027812 */ /* 0x000fe200078ec0ff */
[----:B------:R-:W-:Y:S01]  /*0af0*/  IMAD.SHL.U32 R3, R12, 0x40, RZ ;  /* 0x000000400c037824 */ /* 0x000fe200078e00ff */
[----:B------:R-:W-:Y:S01]  /*0b00*/  SHF.R.S32.HI R13, RZ, 0x1f, R12 ;  /* 0x0000001fff0d7819 */ /* 0x000fe2000001140c */
[----:B------:R-:W-:Y:S01]  /*0b10*/  IMAD.IADD R18, R155, 0x1, -R0 ;  /* 0x000000019b127824 */ /* 0x000fe200078e0a00 */
[----:B------:R-:W-:Y:S01]  /*0b20*/  LEA.HI R10, R11, R155, RZ, 0x6 ;  /* 0x0000009b0b0a7211 */ /* 0x000fe200078f30ff */
[----:B------:R-:W-:Y:S01]  /*0b30*/  IMAD.IADD R5, R155, 0x1, -R2 ;  /* 0x000000019b057824 */ /* 0x000fe200078e0a02 */
[----:B------:R-:W-:Y:S01]  /*0b40*/  LOP3.LUT R0, R3, 0x1c0, RZ, 0xc0, !PT ;  /* 0x000001c003007812 */ /* 0x000fe200078ec0ff */
[----:B------:R-:W-:Y:S01]  /*0b50*/  IMAD.SHL.U32 R178, R18, 0x8, RZ ;  /* 0x0000000812b27824 */ /* 0x000fe200078e00ff */
[----:B------:R-:W-:Y:S01]  /*0b60*/  UIMAD UR4, UR12, UR5, UR4 ;  /* 0x000000050c0472a4 */ /* 0x000fe2000f8e0204 */
[----:B------:R-:W-:Y:S01]  /*0b70*/  IMAD.SHL.U32 R10, R10, 0x8, RZ ;  /* 0x000000080a0a7824 */ /* 0x000fe200078e00ff */
[----:B------:R-:W-:-:S02]  /*0b80*/  SHF.R.S32.HI R3, RZ, 0x1f, R5 ;  /* 0x0000001fff037819 */ /* 0x000fc40000011405 */
[----:B------:R-:W-:Y:S01]  /*0b90*/  LOP3.LUT R2, R0, 0x38, R178, 0xf8, !PT ;  /* 0x0000003800027812 */ /* 0x000fe200078ef8b2 */
[----:B-1----:R-:W-:Y:S01]  /*0ba0*/  IMAD.WIDE R30, R6, 0x80, R12 ;  /* 0x00000080061e7825 */ /* 0x002fe200078e020c */
[----:B------:R-:W-:Y:S02]  /*0bb0*/  SHF.R.U32.HI R0, RZ, 0x3, R0 ;  /* 0x00000003ff007819 */ /* 0x000fe40000011600 */
[--C-:B------:R-:W-:Y:S02]  /*0bc0*/  SHF.R.S32.HI R179, RZ, 0x1f, R178.reuse ;  /* 0x0000001fffb37819 */ /* 0x100fe400000114b2 */
[----:B------:R-:W-:Y:S01]  /*0bd0*/  LOP3.LUT R9, R2, R0, RZ, 0x3c, !PT ;  /* 0x0000000002097212 */ /* 0x000fe200078e3cff */
[----:B------:R-:W-:Y:S01]  /*0be0*/  IMAD R0, R13, c[0x0][0x198], RZ ;  /* 0x000066000d007a24 */ /* 0x000fe200078e02ff */
[----:B------:R-:W-:Y:S01]  /*0bf0*/  LEA.HI R20, R3, R5, RZ, 0x3 ;  /* 0x0000000503147211 */ /* 0x000fe200078f18ff */
[----:B------:R-:W-:Y:S01]  /*0c00*/  IMAD.WIDE.U32 R6, R12, c[0x0][0x198], R178 ;  /* 0x000066000c067a25 */ /* 0x000fe200078e00b2 */
[----:B------:R-:W-:Y:S01]  /*0c10*/  IADD3 R2, P0, R178, UR6, RZ ;  /* 0x00000006b2027c10 */ /* 0x000fe2000ff1e0ff */
[----:B------:R1:W-:Y:S01]  /*0c20*/  STL.64 [R1+0x18], R30 ;  /* 0x0000181e01007387 */ /* 0x0003e20000100a00 */
[----:B------:R-:W-:Y:S01]  /*0c30*/  LOP3.LUT R8, R20, 0xfffffff8, RZ, 0xc0, !PT ;  /* 0xfffffff814087812 */ /* 0x000fe200078ec0ff */
[----:B------:R-:W-:Y:S01]  /*0c40*/  IMAD R0, R12, c[0x0][0x19c], R0 ;  /* 0x000067000c007a24 */ /* 0x000fe200078e0200 */
[----:B------:R-:W-:Y:S01]  /*0c50*/  IADD3.X R3, R179, UR17, RZ, P0, !PT ;  /* 0x00000011b3037c10 */ /* 0x000fe200087fe4ff */
[----:B------:R1:W-:Y:S01]  /*0c60*/  STL.64 [R1+0x10], R178 ;  /* 0x000010b201007387 */ /* 0x0003e20000100a00 */
[----:B------:R-:W-:Y:S01]  /*0c70*/  IADD3 R6, P0, R6, UR28, RZ ;  /* 0x0000001c06067c10 */ /* 0x000fe2000ff1e0ff */
[----:B------:R-:W-:Y:S01]  /*0c80*/  IMAD.IADD R19, R5, 0x1, -R8 ;  /* 0x0000000105137824 */ /* 0x000fe200078e0a08 */
[----:B------:R-:W-:Y:S01]  /*0c90*/  IADD3 R171, R178, 0x40, RZ ;  /* 0x00000040b2ab7810 */ /* 0x000fe20007ffe0ff */
[----:B--2---:R-:W-:Y:S01]  /*0ca0*/  IMAD.WIDE.U32 R14, R14, c[0x0][0x1a8], R2 ;  /* 0x00006a000e0e7a25 */ /* 0x004fe200078e0002 */
[----:B------:R-:W-:-:S02]  /*0cb0*/  IADD3.X R7, R7, UR7, R0, P0, !PT ;  /* 0x0000000707077c10 */ /* 0x000fc400087fe400 */
[----:B------:R-:W-:Y:S01]  /*0cc0*/  SHF.R.S32.HI R0, RZ, 0x1f, R4 ;  /* 0x0000001fff007819 */ /* 0x000fe20000011404 */
[----:B------:R-:W-:Y:S01]  /*0cd0*/  IMAD R5, R13, c[0x0][0x1a0], RZ ;  /* 0x000068000d057a24 */ /* 0x000fe200078e02ff */
[----:B------:R-:W-:Y:S01]  /*0ce0*/  LOP3.LUT R9, R9, 0xfffffe00, R10, 0xf8, !PT ;  /* 0xfffffe0009097812 */ /* 0x000fe200078ef80a */
[----:B------:R-:W-:-:S04]  /*0cf0*/  IMAD.WIDE.U32 R2, R12, c[0x0][0x1a0], R178 ;  /* 0x000068000c027a25 */ /* 0x000fc800078e00b2 */
[----:B------:R-:W-:Y:S01]  /*0d00*/  IMAD R5, R12, c[0x0][0x1a4], R5 ;  /* 0x000069000c057a24 */ /* 0x000fe200078e0205 */
[----:B------:R-:W-:Y:S01]  /*0d10*/  IADD3 R2, P0, R2, UR22, RZ ;  /* 0x0000001602027c10 */ /* 0x000fe2000ff1e0ff */
[C---:B------:R-:W-:Y:S02]  /*0d20*/  IMAD R8, R0.reuse, c[0x0][0x1b0], RZ ;  /* 0x00006c0000087a24 */ /* 0x040fe400078e02ff */
[----:B------:R-:W-:Y:S01]  /*0d30*/  IMAD R0, R0, c[0x0][0x1b8], RZ ;  /* 0x00006e0000007a24 */ /* 0x000fe200078e02ff */
[----:B------:R-:W-:Y:S01]  /*0d40*/  IADD3.X R3, R3, UR21, R5, P0, !PT ;  /* 0x0000001503037c10 */ /* 0x000fe200087fe405 */
[C---:B------:R-:W-:Y:S01]  /*0d50*/  IMAD R8, R4.reuse, c[0x0][0x1b4], R8 ;  /* 0x00006d0004087a24 */ /* 0x040fe200078e0208 */
[----:B------:R-:W-:Y:S01]  /*0d60*/  R2P PR, R19, 0x6 ;  /* 0x0000000613007804 */ /* 0x000fe20000000000 */
[----:B------:R-:W-:Y:S01]  /*0d70*/  IMAD R5, R4, c[0x0][0x1bc], R0 ;  /* 0x00006f0004057a24 */ /* 0x000fe200078e0200 */
[----:B------:R-:W-:Y:S01]  /*0d80*/  ISETP.GE.AND P0, PT, R12, UR13, PT ;  /* 0x0000000d0c007c0c */ /* 0x000fe2000bf06270 */
[----:B------:R-:W-:Y:S01]  /*0d90*/  IMAD.WIDE.U32 R24, R4, c[0x0][0x1b8], R2 ;  /* 0x00006e0004187a25 */ /* 0x000fe200078e0002 */
[----:B------:R-:W-:-:S02]  /*0da0*/  LEA.HI R0, R11, R155, RZ, 0x5 ;  /* 0x0000009b0b007211 */ /* 0x000fc400078f28ff */
[----:B------:R-:W-:Y:S01]  /*0db0*/  IADD3 R11, R15, UR4, RZ ;  /* 0x000000040f0b7c10 */ /* 0x000fe2000fffe0ff */
[----:B------:R-:W-:Y:S01]  /*0dc0*/  IMAD.WIDE.U32 R26, R4, c[0x0][0x1b0], R6 ;  /* 0x00006c00041a7a25 */ /* 0x000fe200078e0006 */
[----:B------:R-:W-:Y:S02]  /*0dd0*/  SHF.R.S32.HI R152, RZ, 0x5, R0 ;  /* 0x00000005ff987819 */ /* 0x000fe40000011400 */
[----:B------:R-:W-:Y:S01]  /*0de0*/  SEL R4, R22, 0xfffffff0, !P1 ;  /* 0xfffffff016047807 */ /* 0x000fe20004800000 */
[----:B------:R-:W-:Y:S01]  /*0df0*/  IMAD.IADD R23, R25, 0x1, R5 ;  /* 0x0000000119177824 */ /* 0x000fe200078e0205 */
[----:B------:R1:W-:Y:S01]  /*0e00*/  STL.64 [R1+0x38], R26 ;  /* 0x0000381a01007387 */ /* 0x0003e20000100a00 */
[----:B------:R-:W-:Y:S02]  /*0e10*/  IMAD.IADD R29, R27, 0x1, R8 ;  /* 0x000000011b1d7824 */ /* 0x000fe400078e0208 */
[----:B------:R-:W-:Y:S01]  /*0e20*/  IMAD.MOV.U32 R2, RZ, RZ, 0x20 ;  /* 0x00000020ff027424 */ /* 0x000fe200078e00ff */
[----:B------:R1:W-:Y:S01]  /*0e30*/  STL.64 [R1+0x30], R24 ;  /* 0x0000301801007387 */ /* 0x0003e20000100a00 */
[----:B------:R-:W-:-:S03]  /*0e40*/  IMAD.SHL.U32 R239, R9, 0x2, RZ ;  /* 0x0000000209ef7824 */ /* 0x000fc600078e00ff */
[----:B------:R1:W-:Y:S01]  /*0e50*/  STL [R1+0x20], R171 ;  /* 0x000020ab01007387 */ /* 0x0003e20000100800 */
[----:B------:R-:W-:-:S03]  /*0e60*/  SEL R2, R2, 0xffffffe0, !P2 ;  /* 0xffffffe002027807 */ /* 0x000fc60005000000 */
[----:B------:R1:W-:Y:S04]  /*0e70*/  STL [R1+0x24], R23 ;  /* 0x0000241701007387 */ /* 0x0003e80000100800 */
[----:B------:R1:W-:Y:S01]  /*0e80*/  STL [R1+0x2c], R29 ;  /* 0x00002c1d01007387 */ /* 0x0003e20000100800 */
[----:B------:R-:W-:Y:S05]  /*0e90*/  @P0 BRA `(.L_x_108) ;  /* 0x0000016000000947 */ /* 0x000fea0003800000 */
[----:B------:R-:W-:Y:S01]  /*0ea0*/  ISETP.GE.AND P2, PT, R178, c[0x0][0x220], PT ;  /* 0x00008800b2007a0c */ /* 0x000fe20003f46270 */
[----:B------:R-:W-:Y:S01]  /*0eb0*/  IMAD R0, R31, c[0x0][0x190], RZ ;  /* 0x000064001f007a24 */ /* 0x000fe200078e02ff */
[----:B------:R-:W-:Y:S01]  /*0ec0*/  ISETP.GE.AND P1, PT, R171, c[0x0][0x220], PT ;  /* 0x00008800ab007a0c */ /* 0x000fe20003f26270 */
[----:B------:R-:W-:Y:S02]  /*0ed0*/  IMAD.MOV.U32 R10, RZ, RZ, R14 ;  /* 0x000000ffff0a7224 */ /* 0x000fe400078e000e */
[----:B------:R-:W-:-:S02]  /*0ee0*/  IMAD R0, R30, c[0x0][0x194], R0 ;  /* 0x000065001e007a24 */ /* 0x000fc400078e0200 */
[----:B------:R-:W-:-:S05]  /*0ef0*/  IMAD.WIDE.U32 R8, R30, c[0x0][0x190], R10 ;  /* 0x000064001e087a25 */ /* 0x000fca00078e000a */
[----:B------:R-:W-:Y:S01]  /*0f00*/  IADD3 R0, R9, R0, RZ ;  /* 0x0000000009007210 */ /* 0x000fe20007ffe0ff */
[----:B------:R2:W-:Y:S01]  /*0f10*/  @P2 STS.128 [R239], RZ ;  /* 0x000000ffef002388 */ /* 0x0005e20000000c00 */
[----:B------:R-:W-:-:S04]  /*0f20*/  @!P2 LEA R6, P0, R8, c[0x0][0x160], 0x1 ;  /* 0x000058000806aa11 */ /* 0x000fc800078008ff */
[----:B------:R-:W-:-:S05]  /*0f30*/  @!P2 LEA.HI.X R7, R8, c[0x0][0x164], R0, 0x1, P0 ;  /* 0x000059000807aa11 */ /* 0x000fca00000f0c00 */
[----:B------:R-:W-:Y:S01]  /*0f40*/  @!PT LDS RZ, [RZ] ;  /* 0x00000000fffff984 */ /* 0x000fe20000000800 */
[----:B------:R-:W-:Y:S01]  /*0f50*/  @!PT LDS RZ, [RZ] ;  /* 0x00000000fffff984 */ /* 0x000fe20000000800 */
[----:B------:R-:W-:Y:S01]  /*0f60*/  @!PT LDS RZ, [RZ] ;  /* 0x00000000fffff984 */ /* 0x000fe20000000800 */
[----:B------:R2:W-:Y:S04]  /*0f70*/  @!P2 LDGSTS.E.BYPASS.LTC128B.128 [R239], [R6.64] ;  /* 0x0000000006efafae */ /* 0x0005e8000b901d52 */
[----:B------:R2:W-:Y:S01]  /*0f80*/  @P1 STS.128 [R239+0x4000], RZ ;  /* 0x004000ffef001388 */ /* 0x0005e20000000c00 */
[----:B------:R-:W-:Y:S05]  /*0f90*/  @P1 BRA `(.L_x_108) ;  /* 0x0000006000001947 */ /* 0x000fea0003800000 */
[----:B--2---:R-:W-:-:S04]  /*0fa0*/  LEA R6, P0, R8, c[0x0][0x160], 0x1 ;  /* 0x0000580008067a11 */ /* 0x004fc800078008ff */
[----:B------:R-:W-:-:S05]  /*0fb0*/  LEA.HI.X R7, R8, c[0x0][0x164], R0, 0x1, P0 ;  /* 0x0000590008077a11 */ /* 0x000fca00000f0c00 */
[----:B------:R-:W-:Y:S01]  /*0fc0*/  @!PT LDS RZ, [RZ] ;  /* 0x00000000fffff984 */ /* 0x000fe20000000800 */
[----:B------:R-:W-:Y:S01]  /*0fd0*/  @!PT LDS RZ, [RZ] ;  /* 0x00000000fffff984 */ /* 0x000fe20000000800 */
[----:B------:R-:W-:Y:S01]  /*0fe0*/  @!PT LDS RZ, [RZ] ;  /* 0x00000000fffff984 */ /* 0x000fe20000000800 */
[----:B------:R2:W-:Y:S04]  /*0ff0*/  LDGSTS.E.BYPASS.LTC128B.128 [R239+0x4000], [R6.64+0x80] ;  /* 0x0400008006ef7fae */ /* 0x0005e8000b901d52 */
.L_x_108:
[----:B------:R-:W-:Y:S05]  /*1000*/  BSYNC B0 ;  /* 0x0000000000007941 */ /* 0x000fea0003800000 */
.L_x_107:
[----:B------:R-:W-:Y:S01]  /*1010*/  IADD3 R17, R12, 0x10, RZ ;  /* 0x000000100c117810 */ /* 0x000fe20007ffe0ff */
[----:B------:R-:W-:Y:S03]  /*1020*/  BSSY B0, `(.L_x_109) ;  /* 0x000001c000007945 */ /* 0x000fe60003800000 */
[----:B------:R-:W-:-:S13]  /*1030*/  ISETP.GE.AND P0, PT, R17, UR13, PT ;  /* 0x0000000d11007c0c */ /* 0x000fda000bf06270 */
[----:B------:R-:W-:Y:S05]  /*1040*/  @P0 BRA `(.L_x_110) ;  /* 0x0000019000000947 */ /* 0x000fea0003800000 */
[----:B------:R-:W-:Y:S01]  /*1050*/  IADD3 R3, P0, R30, 0x10, RZ ;  /* 0x000000101e037810 */ /* 0x000fe20007f1e0ff */
[----:B--2---:R-:W-:Y:S01]  /*1060*/  IMAD.MOV.U32 R6, RZ, RZ, R14 ;  /* 0x000000ffff067224 */ /* 0x004fe200078e000e */
[----:B------:R-:W-:Y:S02]  /*1070*/  ISETP.GE.AND P1, PT, R178, c[0x0][0x220], PT ;  /* 0x00008800b2007a0c */ /* 0x000fe40003f26270 */
[----:B------:R-:W-:Y:S01]  /*1080*/  MOV R7, R11 ;  /* 0x0000000b00077202 */ /* 0x000fe20000000f00 */
[----:B------:R-:W-:Y:S01]  /*1090*/  IMAD.X R0, RZ, RZ, R31, P0 ;  /* 0x000000ffff007224 */ /* 0x000fe200000e061f */
[----:B------:R-:W-:-:S03]  /*10a0*/  ISETP.GE.AND P0, PT, R171, c[0x0][0x220], PT ;  /* 0x00008800ab007a0c */ /* 0x000fc60003f06270 */
[----:B------:R-:W-:Y:S02]  /*10b0*/  IMAD R0, R0, c[0x0][0x190], RZ ;  /* 0x0000640000007a24 */ /* 0x000fe400078e02ff */
[----:B------:R-:W-:-:S04]  /*10c0*/  IMAD.WIDE.U32 R6, R3, c[0x0][0x190], R6 ;  /* 0x0000640003067a25 */ /* 0x000fc800078e0006 */
[----:B------:R-:W-:Y:S01]  /*10d0*/  IMAD R0, R3, c[0x0][0x194], R0 ;  /* 0x0000650003007a24 */ /* 0x000fe200078e0200 */
[----:B------:R-:W-:Y:S01]  /*10e0*/  @!P1 LEA R8, P2, R6, c[0x0][0x160], 0x1 ;  /* 0x0000580006089a11 */ /* 0x000fe200078408ff */
[----:B------:R2:W-:Y:S02]  /*10f0*/  @P1 STS.128 [R239+0x800], RZ ;  /* 0x000800ffef001388 */ /* 0x0005e40000000c00 */
[----:B------:R-:W-:-:S05]  /*1100*/  IMAD.IADD R0, R7, 0x1, R0 ;  /* 0x0000000107007824 */ /* 0x000fca00078e0200 */
[----:B------:R-:W-:-:S05]  /*1110*/  @!P1 LEA.HI.X R9, R6, c[0x0][0x164], R0, 0x1, P2 ;  /* 0x0000590006099a11 */ /* 0x000fca00010f0c00 */
[----:B------:R-:W-:Y:S01]  /*1120*/  @!PT LDS RZ, [RZ] ;  /* 0x00000000fffff984 */ /* 0x000fe20000000800 */
[----:B------:R-:W-:Y:S01]  /*1130*/  @!PT LDS RZ, [RZ] ;  /* 0x00000000fffff984 */ /* 0x000fe20000000800 */
[----:B------:R-:W-:Y:S01]  /*1140*/  @!PT LDS RZ, [RZ] ;  /* 0x00000000fffff984 */ /* 0x000fe20000000800 */
[----:B------:R2:W-:Y:S04]  /*1150*/  @!P1 LDGSTS.E.BYPASS.LTC128B.128 [R239+0x800], [R8.64] ;  /* 0x0080000008ef9fae */ /* 0x0005e8000b901d52 */
        /* <DEDUP_REMOVED lines=8> */
.L_x_110:
[----:B------:R-:W-:Y:S05]  /*11e0*/  BSYNC B0 ;  /* 0x0000000000007941 */ /* 0x000fea0003800000 */
.L_x_109:
        /* <DEDUP_REMOVED lines=29> */
.L_x_112:
[----:B------:R-:W-:Y:S05]  /*13c0*/  BSYNC B0 ;  /* 0x0000000000007941 */ /* 0x000fea0003800000 */
.L_x_111:
        /* <DEDUP_REMOVED lines=29> */
.L_x_114:
[----:B------:R-:W-:Y:S05]  /*15a0*/  BSYNC B0 ;  /* 0x0000000000007941 */ /* 0x000fea0003800000 */
.L_x_113:
        /* <DEDUP_REMOVED lines=29> */
.L_x_116:
[----:B------:R-:W-:Y:S05]  /*1780*/  BSYNC B0 ;  /* 0x0000000000007941 */ /* 0x000fea0003800000 */
.L_x_115:
        /* <DEDUP_REMOVED lines=29> */
.L_x_118:
[----:B------:R-:W-:Y:S05]  /*1960*/  BSYNC B0 ;  /* 0x0000000000007941 */ /* 0x000fea0003800000 */
.L_x_117:
        /* <DEDUP_REMOVED lines=29> */
.L_x_120:
[----:B------:R-:W-:Y:S05]  /*1b40*/  BSYNC B0 ;  /* 0x0000000000007941 */ /* 0x000fea0003800000 */
.L_x_119:
[----:B------:R-:W-:Y:S01]  /*1b50*/  IADD3 R0, R12, 0x70, RZ ;  /* 0x000000700c007810 */ /* 0x000fe20007ffe0ff */
[----:B------:R-:W-:Y:S01]  /*1b60*/  UMOV UR15, 0x6 ;  /* 0x00000006000f7882 */ /* 0x000fe20000000000 */
[----:B------:R-:W-:Y:S01]  /*1b70*/  BSSY B0, `(.L_x_121) ;  /* 0x0000020000007945 */ /* 0x000fe20003800000 */
[----:B------:R-:W-:Y:S01]  /*1b80*/  ULDC.64 UR4, c[0x0][0x198] ;  /* 0x0000660000047ab9 */ /* 0x000fe20000000a00 */
[----:B------:R-:W-:Y:S01]  /*1b90*/  ISETP.GE.AND P0, PT, R0, UR13, PT ;  /* 0x0000000d00007c0c */ /* 0x000fe2000bf06270 */
[----:B------:R3:W-:Y:S01]  /*1ba0*/  STL [R1+0x48], R0 ;  /* 0x0000480001007387 */ /* 0x0007e20000100800 */
[----:B------:R-:W-:Y:S02]  /*1bb0*/  USHF.L.U64.HI UR15, UR4, UR15, UR5 ;  /* 0x0000000f040f7299 */ /* 0x000fe40008010205 */
[----:B------:R-:W-:-:S09]  /*1bc0*/  USHF.L.U32 UR16, UR4, 0x6, URZ ;  /* 0x0000000604107899 */ /* 0x000fd2000800063f */
[----:B------:R-:W-:Y:S05]  /*1bd0*/  @P0 BRA `(.L_x_122) ;  /* 0x0000019000000947 */ /* 0x000fea0003800000 */
[----:B------:R-:W-:Y:S01]  /*1be0*/  IADD3 R3, P0, R30, 0x70, RZ ;  /* 0x000000701e037810 */ /* 0x000fe20007f1e0ff */
[----:B--2---:R-:W-:Y:S01]  /*1bf0*/  IMAD.MOV.U32 R6, RZ, RZ, R14 ;  /* 0x000000ffff067224 */ /* 0x004fe200078e000e */
[----:B------:R-:W-:Y:S02]  /*1c00*/  ISETP.GE.AND P1, PT, R178, c[0x0][0x220], PT ;  /* 0x00008800b2007a0c */ /* 0x000fe40003f26270 */
[----:B------:R-:W-:Y:S01]  /*1c10*/  MOV R7, R11 ;  /* 0x0000000b00077202 */ /* 0x000fe20000000f00 */
[----:B---3--:R-:W-:Y:S01]  /*1c20*/  IMAD.X R0, RZ, RZ, R31, P0 ;  /* 0x000000ffff007224 */ /* 0x008fe200000e061f */
        /* <DEDUP_REMOVED lines=20> */
.L_x_122:
[----:B------:R-:W-:Y:S05]  /*1d70*/  BSYNC B0 ;  /* 0x0000000000007941 */ /* 0x000fea0003800000 */
.L_x_121:
[----:B------:R-:W-:Y:S01]  /*1d80*/  IMAD.MOV.U32 R176, RZ, RZ, R28 ;  /* 0x000000ffffb07224 */ /* 0x000fe200078e001c */
[----:B------:R-:W-:Y:S01]  /*1d90*/  ULEA.HI.SX32 UR12, UR8, 0xffffffff, 0x1a ;  /* 0xffffffff080c7891 */ /* 0x000fe2000f8fd23f */
[----:B------:R-:W-:Y:S01]  /*1da0*/  IMAD.MOV.U32 R177, RZ, RZ, R29 ;  /* 0x000000ffffb17224 */ /* 0x000fe200078e001d */
[----:B------:R-:W-:Y:S01]  /*1db0*/  MOV R176, R26 ;  /* 0x0000001a00b07202 */ /* 0x000fe20000000f00 */
[----:B------:R-:W-:Y:S01]  /*1dc0*/  BSSY B0, `(.L_x_123) ;  /* 0x000001c000007945 */ /* 0x000fe20003800000 */
[----:B------:R-:W-:Y:S01]  /*1dd0*/  UIMAD UR6, UR12, -0x40, UR14 ;  /* 0xffffffc00c0678a4 */ /* 0x000fe2000f8e020e */
[----:B------:R-:W-:Y:S01]  /*1de0*/  MOV R170, UR16 ;  /* 0x0000001000aa7c02 */ /* 0x000fe20008000f00 */
[----:B------:R-:W-:Y:S01]  /*1df0*/  USHF.R.S32.HI UR7, URZ, 0x1f, UR12 ;  /* 0x0000001f3f077899 */ /* 0x000fe2000801140c */
[----:B------:R4:W-:Y:S01]  /*1e00*/  STL.64 [R1+0x28], R176 ;  /* 0x000028b001007387 */ /* 0x0009e20000100a00 */
[----:B------:R-:W-:Y:S02]  /*1e10*/  UIMAD UR5, UR15, UR12, URZ ;  /* 0x0000000c0f0572a4 */ /* 0x000fe4000f8e023f */
[----:B------:R-:W-:Y:S01]  /*1e20*/  ISETP.GE.AND P0, PT, R12, UR6, PT ;  /* 0x000000060c007c0c */ /* 0x000fe2000bf06270 */
[----:B--2---:R-:W-:Y:S01]  /*1e30*/  IMAD.WIDE.U32 R6, R170, UR12, R176 ;  /* 0x0000000caa067c25 */ /* 0x004fe2000f8e00b0 */
[----:B------:R-:W-:-:S06]  /*1e40*/  UIMAD UR5, UR7, UR16, UR5 ;  /* 0x00000010070572a4 */ /* 0x000fcc000f8e0205 */
[----:B------:R-:W-:-:S05]  /*1e50*/  IADD3 R9, R7, UR5, RZ ;  /* 0x0000000507097c10 */ /* 0x000fca000fffe0ff */
[----:B------:R-:W-:Y:S05]  /*1e60*/  @P0 BRA `(.L_x_124) ;  /* 0x0000011000000947 */ /* 0x000fea0003800000 */
[----:B------:R-:W-:Y:S02]  /*1e70*/  ISETP.GE.AND P1, PT, R178, c[0x0][0x220], PT ;  /* 0x00008800b2007a0c */ /* 0x000fe40003f26270 */
[----:B------:R-:W-:-:S11]  /*1e80*/  ISETP.GE.AND P0, PT, R171, c[0x0][0x220], PT ;  /* 0x00008800ab007a0c */ /* 0x000fd60003f06270 */
[C---:B------:R-:W-:Y:S01]  /*1e90*/  @!P1 LEA R10, P2, R6.reuse, c[0x0][0x168], 0x1 ;  /* 0x00005a00060a9a11 */ /* 0x040fe200078408ff */
[----:B------:R2:W-:Y:S03]  /*1ea0*/  @P1 STS.128 [R239+0x8000], RZ ;  /* 0x008000ffef001388 */ /* 0x0005e60000000c00 */
        /* <DEDUP_REMOVED lines=13> */
.L_x_124:
[----:B------:R-:W-:Y:S05]  /*1f80*/  BSYNC B0 ;  /* 0x0000000000007941 */ /* 0x000fea0003800000 */
.L_x_123:
[----:B------:R-:W-:Y:S01]  /*1f90*/  ISETP.GE.AND P0, PT, R17, UR6, PT ;  /* 0x0000000611007c0c */ /* 0x000fe2000bf06270 */
[----:B------:R-:W-:Y:S01]  /*1fa0*/  ULDC UR5, c[0x0][0x19c] ;  /* 0x0000670000057ab9 */ /* 0x000fe20000000800 */
[----:B------:R-:W-:Y:S01]  /*1fb0*/  BSSY B0, `(.L_x_125) ;  /* 0x0000017000007945 */ /* 0x000fe20003800000 */
[----:B------:R-:W-:Y:S02]  /*1fc0*/  USHF.L.U32 UR11, UR4, 0x4, URZ ;  /* 0x00000004040b7899 */ /* 0x000fe4000800063f */
[----:B------:R-:W-:-:S08]  /*1fd0*/  USHF.L.U64.HI UR9, UR4, UR9, UR5 ;  /* 0x0000000904097299 */ /* 0x000fd00008010205 */
[----:B------:R-:W-:Y:S05]  /*1fe0*/  @P0 BRA `(.L_x_126) ;  /* 0x0000013000000947 */ /* 0x000fea0003800000 */
[----:B------:R-:W-:Y:S02]  /*1ff0*/  ISETP.GE.AND P1, PT, R178, c[0x0][0x220], PT ;  /* 0x00008800b2007a0c */ /* 0x000fe40003f26270 */
[----:B---3--:R-:W-:Y:S02]  /*2000*/  IADD3 R0, P2, R6, UR11, RZ ;  /* 0x0000000b06007c10 */ /* 0x008fe4000ff5e0ff */
[----:B------:R-:W-:Y:S02]  /*2010*/  ISETP.GE.AND P0, PT, R171, c[0x0][0x220], PT ;  /* 0x00008800ab007a0c */ /* 0x000fe40003f06270 */
[----:B------:R-:W-:-:S07]  /*2020*/  IADD3.X R3, R9, UR9, RZ, P2, !PT ;  /* 0x0000000909037c10 */ /* 0x000fce00097fe4ff */
[C---:B--2---:R-:W-:Y:S01]  /*2030*/  @!P1 LEA R10, P2, R0.reuse, c[0x0][0x168], 0x1 ;  /* 0x00005a00000a9a11 */ /* 0x044fe200078408ff */
        /* <DEDUP_REMOVED lines=14> */
.L_x_126:
[----:B------:R-:W-:Y:S05]  /*2120*/  BSYNC B0 ;  /* 0x0000000000007941 */ /* 0x000fea0003800000 */
.L_x_125:
[----:B------:R-:W-:Y:S01]  /*2130*/  ISETP.GE.AND P0, PT, R16, UR6, PT ;  /* 0x0000000610007c0c */ /* 0x000fe2000bf06270 */
[----:B------:R-:W-:-:S12]  /*2140*/  BSSY B0, `(.L_x_127) ;  /* 0x0000017000007945 */ /* 0x000fd80003800000 */
[----:B------:R-:W-:Y:S05]  /*2150*/  @P0 BRA `(.L_x_128) ;  /* 0x0000015000000947 */ /* 0x000fea0003800000 */
[----:B------:R-:W-:Y:S01]  /*2160*/  ISETP.GE.AND P1, PT, R178, c[0x0][0x220], PT ;  /* 0x00008800b2007a0c */ /* 0x000fe20003f26270 */
[----:B------:R-:W-:Y:S01]  /*2170*/  IMAD.MOV.U32 R3, RZ, RZ, c[0x0][0x198] ;  /* 0x00006600ff037624 */ /* 0x000fe200078e00ff */
[----:B------:R-:W-:Y:S01]  /*2180*/  ISETP.GE.AND P0, PT, R171, c[0x0][0x220], PT ;  /* 0x00008800ab007a0c */ /* 0x000fe20003f06270 */
[----:B--2---:R-:W-:-:S03]  /*2190*/  IMAD.MOV.U32 R10, RZ, RZ, c[0x0][0x19c] ;  /* 0x00006700ff0a7624 */ /* 0x004fc600078e00ff */
[----:B---3--:R-:W-:-:S04]  /*21a0*/  LEA R0, P2, R3, R6, 0x5 ;  /* 0x0000000603007211 */ /* 0x008fc800078428ff */
[----:B------:R-:W-:-:S03]  /*21b0*/  LEA.HI.X R3, R3, R9, R10, 0x5, P2 ;  /* 0x0000000903037211 */ /* 0x000fc600010f2c0a */
        /* <DEDUP_REMOVED lines=15> */
.L_x_128:
[----:B------:R-:W-:Y:S05]  /*22b0*/  BSYNC B0 ;  /* 0x0000000000007941 */ /* 0x000fea0003800000 */
.L_x_127:
[----:B------:R-:W-:Y:S01]  /*22c0*/  ISETP.GE.AND P0, PT, R5, UR6, PT ;  /* 0x0000000605007c0c */ /* 0x000fe2000bf06270 */
[----:B------:R-:W-:-:S12]  /*22d0*/  BSSY B0, `(.L_x_129) ;  /* 0x0000019000007945 */ /* 0x000fd80003800000 */
[----:B------:R-:W-:Y:S05]  /*22e0*/  @P0 BRA `(.L_x_130) ;  /* 0x0000017000000947 */ /* 0x000fea0003800000 */
[----:B------:R-:W-:Y:S01]  /*22f0*/  ISETP.GE.AND P1, PT, R178, c[0x0][0x220], PT ;  /* 0x00008800b2007a0c */ /* 0x000fe20003f26270 */
[----:B---3--:R-:W-:Y:S01]  /*2300*/  IMAD.MOV.U32 R0, RZ, RZ, c[0x0][0x198] ;  /* 0x00006600ff007624 */ /* 0x008fe200078e00ff */
[----:B------:R-:W-:Y:S01]  /*2310*/  ULDC UR4, c[0x0][0x19c] ;  /* 0x0000670000047ab9 */ /* 0x000fe20000000800 */
[----:B------:R-:W-:Y:S01]  /*2320*/  IMAD.MOV.U32 R8, RZ, RZ, R6 ;  /* 0x000000ffff087224 */ /* 0x000fe200078e0006 */
[----:B------:R-:W-:Y:S01]  /*2330*/  UIMAD UR4, UR4, 0x30, URZ ;  /* 0x00000030040478a4 */ /* 0x000fe2000f8e023f */
[----:B------:R-:W-:Y:S02]  /*2340*/  ISETP.GE.AND P0, PT, R171, c[0x0][0x220], PT ;  /* 0x00008800ab007a0c */ /* 0x000fe40003f06270 */
[----:B------:R-:W-:-:S05]  /*2350*/  IMAD.WIDE.U32 R8, R0, 0x30, R8 ;  /* 0x0000003000087825 */ /* 0x000fca00078e0008 */
[----:B------:R-:W-:Y:S01]  /*2360*/  IADD3 R0, R9, UR4, RZ ;  /* 0x0000000409007c10 */ /* 0x000fe2000fffe0ff */
[----:B------:R3:W-:Y:S01]  /*2370*/  @P1 STS.128 [R239+0x9800], RZ ;  /* 0x009800ffef001388 */ /* 0x0007e20000000c00 */
[----:B------:R-:W-:-:S04]  /*2380*/  @!P1 LEA R6, P2, R8, c[0x0][0x168], 0x1 ;  /* 0x00005a0008069a11 */ /* 0x000fc800078408ff */
[----:B------:R-:W-:-:S05]  /*2390*/  @!P1 LEA.HI.X R7, R8, c[0x0][0x16c], R0, 0x1, P2 ;  /* 0x00005b0008079a11 */ /* 0x000fca00010f0c00 */
[----:B------:R-:W-:Y:S01]  /*23a0*/  @!PT LDS RZ, [RZ] ;  /* 0x00000000fffff984 */ /* 0x000fe20000000800 */
[----:B------:R-:W-:Y:S01]  /*23b0*/  @!PT LDS RZ, [RZ] ;  /* 0x00000000fffff984 */ /* 0x000fe20000000800 */
[----:B------:R-:W-:Y:S01]  /*23c0*/  @!PT LDS RZ, [RZ] ;  /* 0x00000000fffff984 */ /* 0x000fe20000000800 */
[----:B------:R3:W-:Y:S04]  /*23d0*/  @!P1 LDGSTS.E.BYPASS.LTC128B.128 [R239+0x9800], [R6.64] ;  /* 0x0980000006ef9fae */ /* 0x0007e8000b901d52 */
[----:B------:R3:W-:Y:S01]  /*23e0*/  @P0 STS.128 [R239+0xb800], RZ ;  /* 0x00b800ffef000388 */ /* 0x0007e20000000c00 */
[----:B------:R-:W-:Y:S05]  /*23f0*/  @P0 BRA `(.L_x_130) ;  /* 0x0000006000000947 */ /* 0x000fea0003800000 */
[----:B---3--:R-:W-:-:S04]  /*2400*/  LEA R6, P0, R8, c[0x0][0x168], 0x1 ;  /* 0x00005a0008067a11 */ /* 0x008fc800078008ff */
[----:B------:R-:W-:-:S05]  /*2410*/  LEA.HI.X R7, R8, c[0x0][0x16c], R0, 0x1, P0 ;  /* 0x00005b0008077a11 */ /* 0x000fca00000f0c00 */
[----:B------:R-:W-:Y:S01]  /*2420*/  @!PT LDS RZ, [RZ] ;  /* 0x00000000fffff984 */ /* 0x000fe20000000800 */
[----:B------:R-:W-:Y:S01]  /*2430*/  @!PT LDS RZ, [RZ] ;  /* 0x00000000fffff984 */ /* 0x000fe20000000800 */
[----:B------:R-:W-:Y:S01]  /*2440*/  @!PT LDS RZ, [RZ] ;  /* 0x00000000fffff984 */ /* 0x000fe20000000800 */
[----:B------:R3:W-:Y:S04]  /*2450*/  LDGSTS.E.BYPASS.LTC128B.128 [R239+0xb800], [R6.64+0x80] ;  /* 0x0b80008006ef7fae */ /* 0x0007e8000b901d52 */
.L_x_130:
[----:B------:R-:W-:Y:S05]  /*2460*/  BSYNC B0 ;  /* 0x0000000000007941 */ /* 0x000fea0003800000 */
.L_x_129:
[----:B------:R-:W0:Y:S01]  /*2470*/  LDGDEPBAR ;  /* 0x00000000000079af */ /* 0x000e220000000000 */
[----:B------:R-:W-:Y:S01]  /*2480*/  ISETP.GE.AND P1, PT, R12, UR6, PT ;  /* 0x000000060c007c0c */ /* 0x000fe2000bf26270 */
[----:B------:R-:W-:Y:S01]  /*2490*/  ULDC.64 UR4, c[0x0][0x1a0] ;  /* 0x0000680000047ab9 */ /* 0x000fe20000000a00 */
[----:B------:R-:W-:Y:S01]  /*24a0*/  BSSY B0, `(.L_x_131) ;  /* 0x0000020000007945 */ /* 0x000fe20003800000 */
[----:B------:R-:W-:Y:S02]  /*24b0*/  UIMAD.WIDE.U32 UR20, UR12, UR4, URZ ;  /* 0x000000040c1472a5 */ /* 0x000fe4000f8e003f */
[----:B------:R-:W-:-:S04]  /*24c0*/  UIMAD UR4, UR7, UR4, URZ ;  /* 0x00000004070472a4 */ /* 0x000fc8000f8e023f */
[----:B------:R-:W-:Y:S01]  /*24d0*/  UIMAD UR4, UR12, UR5, UR4 ;  /* 0x000000050c0472a4 */ /* 0x000fe2000f8e0204 */
[----:B------:R-:W-:Y:S02]  /*24e0*/  IMAD.U32 R8, RZ, RZ, UR20 ;  /* 0x00000014ff087e24 */ /* 0x000fe4000f8e00ff */
[----:B------:R-:W-:Y:S01]  /*24f0*/  IMAD.U32 R9, RZ, RZ, UR21 ;  /* 0x00000015ff097e24 */ /* 0x000fe2000f8e00ff */
[----:B------:R-:W-:Y:S02]  /*2500*/  UIADD3 UR4, UR21, UR4, URZ ;  /* 0x0000000415047290 */ /* 0x000fe4000fffe03f */
[----:B---3--:R-:W-:-:S04]  /*2510*/  LEA R6, P0, R8, R24, 0x6 ;  /* 0x0000001808067211 */ /* 0x008fc800078030ff */
[----:B------:R-:W-:Y:S01]  /*2520*/  IMAD.U32 R0, RZ, RZ, UR4 ;  /* 0x00000004ff007e24 */ /* 0x000fe2000f8e00ff */
[----:B------:R-:W-:-:S04]  /*2530*/  DEPBAR.LE SB0, 0x0 ;  /* 0x000080000000791a */ /* 0x000fc80000000000 */
[----:B------:R-:W-:Y:S01]  /*2540*/  BAR.SYNC.DEFER_BLOCKING 0x0 ;  /* 0x0000000000007b1d */ /* 0x000fe20000010000 */
[----:B------:R-:W-:-:S05]  /*2550*/  LEA.HI.X R7, R8, R23, R0, 0x6, P0 ;  /* 0x0000001708077211 */ /* 0x000fca00000f3400 */
[----:B------:R3:W-:Y:S04]  /*2560*/  @P1 STS.128 [R239+0xc000], RZ ;  /* 0x00c000ffef001388 */ /* 0x0007e80000000c00 */
[----:B------:R3:W-:Y:S01]  /*2570*/  @P1 STS.128 [R239+0xe000], RZ ;  /* 0x00e000ffef001388 */ /* 0x0007e20000000c00 */
        /* <DEDUP_REMOVED lines=12> */
[----:B-1----:R-:W-:-:S04]  /*2640*/  LEA R8, P0, R6, c[0x0][0x170], 0x1 ;  /* 0x00005c0006087a11 */ /* 0x002fc800078008ff */
[----:B------:R-:W-:-:S05]  /*2650*/  LEA.HI.X R9, R6, c[0x0][0x174], R7, 0x1, P0 ;  /* 0x00005d0006097a11 */ /* 0x000fca00000f0c07 */
[----:B------:R-:W-:Y:S01]  /*2660*/  @!PT LDS RZ, [RZ] ;  /* 0x00000000fffff984 */ /* 0x000fe20000000800 */
[----:B------:R-:W-:Y:S01]  /*2670*/  @!PT LDS RZ, [RZ] ;  /* 0x00000000fffff984 */ /* 0x000fe20000000800 */
[----:B------:R-:W-:Y:S01]  /*2680*/  @!PT LDS RZ, [RZ] ;  /* 0x00000000fffff984 */ /* 0x000fe20000000800 */
[----:B------:R1:W-:Y:S04]  /*2690*/  LDGSTS.E.BYPASS.LTC128B.128 [R239+0xe000], [R8.64+0x80] ;  /* 0x0e00008008ef7fae */ /* 0x0003e8000b901d52 */
.L_x_132:
[----:B------:R-:W-:Y:S05]  /*26a0*/  BSYNC B0 ;  /* 0x0000000000007941 */ /* 0x000fea0003800000 */
.L_x_131:
[----:B------:R-:W-:Y:S01]  /*26b0*/  ISETP.GE.AND P0, PT, R17, UR6, PT ;  /* 0x0000000611007c0c */ /* 0x000fe2000bf06270 */
[----:B------:R-:W-:-:S12]  /*26c0*/  BSSY B0, `(.L_x_133) ;  /* 0x0000019000007945 */ /* 0x000fd80003800000 */
[----:B------:R1:W-:Y:S04]  /*26d0*/  @P0 STS.128 [R239+0xc800], RZ ;  /* 0x00c800ffef000388 */ /* 0x0003e80000000c00 */
[----:B------:R1:W-:Y:S01]  /*26e0*/  @P0 STS.128 [R239+0xe800], RZ ;  /* 0x00e800ffef000388 */ /* 0x0003e20000000c00 */
[----:B------:R-:W-:Y:S05]  /*26f0*/  @P0 BRA `(.L_x_134) ;  /* 0x0000015000000947 */ /* 0x000fea0003800000 */
[----:B------:R-:W-:Y:S01]  /*2700*/  ISETP.GE.AND P1, PT, R178, c[0x0][0x220], PT ;  /* 0x00008800b2007a0c */ /* 0x000fe20003f26270 */
[----:B-1----:R-:W-:Y:S01]  /*2710*/  IMAD.WIDE.U32 R8, R22, c[0x0][0x1a0], RZ ;  /* 0x0000680016087a25 */ /* 0x002fe200078e00ff */
[----:B------:R-:W-:-:S03]  /*2720*/  ISETP.GE.AND P0, PT, R171, c[0x0][0x220], PT ;  /* 0x00008800ab007a0c */ /* 0x000fc60003f06270 */
[----:B------:R-:W-:Y:S01]  /*2730*/  IMAD R3, R22, c[0x0][0x1a4], RZ ;  /* 0x0000690016037a24 */ /* 0x000fe200078e02ff */
[----:B------:R-:W-:-:S04]  /*2740*/  IADD3 R0, P2, R6, R8, RZ ;  /* 0x0000000806007210 */ /* 0x000fc80007f5e0ff */
[----:B------:R-:W-:-:S03]  /*2750*/  IADD3.X R3, R7, R9, R3, P2, !PT ;  /* 0x0000000907037210 */ /* 0x000fc600017fe403 */
        /* <DEDUP_REMOVED lines=15> */
.L_x_134:
[----:B------:R-:W-:Y:S05]  /*2850*/  BSYNC B0 ;  /* 0x0000000000007941 */ /* 0x000fea0003800000 */
.L_x_133:
[----:B------:R-:W-:Y:S01]  /*2860*/  ISETP.GE.AND P0, PT, R16, UR6, PT ;  /* 0x0000000610007c0c */ /* 0x000fe2000bf06270 */
[----:B------:R-:W-:-:S12]  /*2870*/  BSSY B0, `(.L_x_135) ;  /* 0x0000019000007945 */ /* 0x000fd80003800000 */
[----:B------:R1:W-:Y:S04]  /*2880*/  @P0 STS.128 [R239+0xd000], RZ ;  /* 0x00d000ffef000388 */ /* 0x0003e80000000c00 */
[----:B------:R1:W-:Y:S01]  /*2890*/  @P0 STS.128 [R239+0xf000], RZ ;  /* 0x00f000ffef000388 */ /* 0x0003e20000000c00 */
[----:B------:R-:W-:Y:S05]  /*28a0*/  @P0 BRA `(.L_x_136) ;  /* 0x0000015000000947 */ /* 0x000fea0003800000 */
[----:B------:R-:W-:Y:S01]  /*28b0*/  ISETP.GE.AND P1, PT, R178, c[0x0][0x220], PT ;  /* 0x00008800b2007a0c */ /* 0x000fe20003f26270 */
[----:B------:R-:W-:Y:S01]  /*28c0*/  IMAD.MOV.U32 R3, RZ, RZ, c[0x0][0x1a0] ;  /* 0x00006800ff037624 */ /* 0x000fe200078e00ff */
[----:B------:R-:W-:Y:S01]  /*28d0*/  ISETP.GE.AND P0, PT, R171, c[0x0][0x220], PT ;  /* 0x00008800ab007a0c */ /* 0x000fe20003f06270 */
[----:B-1----:R-:W-:-:S03]  /*28e0*/  IMAD.MOV.U32 R8, RZ, RZ, c[0x0][0x1a4] ;  /* 0x00006900ff087624 */ /* 0x002fc600078e00ff */
[----:B------:R-:W-:-:S04]  /*28f0*/  LEA R0, P2, R3, R6, 0x5 ;  /* 0x0000000603007211 */ /* 0x000fc800078428ff */
        /* <DEDUP_REMOVED lines=16> */
.L_x_136:
[----:B------:R-:W-:Y:S05]  /*2a00*/  BSYNC B0 ;  /* 0x0000000000007941 */ /* 0x000fea0003800000 */
.L_x_135:
[----:B------:R-:W-:Y:S01]  /*2a10*/  ISETP.GE.AND P0, PT, R5, UR6, PT ;  /* 0x0000000605007c0c */ /* 0x000fe2000bf06270 */
[----:B------:R-:W-:-:S12]  /*2a20*/  BSSY B0, `(.L_x_137) ;  /* 0x000001a000007945 */ /* 0x000fd80003800000 */
[----:B------:R1:W-:Y:S04]  /*2a30*/  @P0 STS.128 [R239+0xd800], RZ ;  /* 0x00d800ffef000388 */ /* 0x0003e80000000c00 */
[----:B------:R1:W-:Y:S01]  /*2a40*/  @P0 STS.128 [R239+0xf800], RZ ;  /* 0x00f800ffef000388 */ /* 0x0003e20000000c00 */
[----:B------:R-:W-:Y:S05]  /*2a50*/  @P0 BRA `(.L_x_138) ;  /* 0x0000016000000947 */ /* 0x000fea0003800000 */
[----:B------:R-:W-:Y:S01]  /*2a60*/  ISETP.GE.AND P1, PT, R178, c[0x0][0x220], PT ;  /* 0x00008800b2007a0c */ /* 0x000fe20003f26270 */
[----:B-1----:R-:W-:Y:S01]  /*2a70*/  IMAD.MOV.U32 R8, RZ, RZ, c[0x0][0x1a0] ;  /* 0x00006800ff087624 */ /* 0x002fe200078e00ff */
[----:B------:R-:W-:Y:S01]  /*2a80*/  ULDC UR4, c[0x0][0x1a4] ;  /* 0x0000690000047ab9 */ /* 0x000fe20000000800 */
[----:B------:R-:W-:Y:S01]  /*2a90*/  ISETP.GE.AND P0, PT, R171, c[0x0][0x220], PT ;  /* 0x00008800ab007a0c */ /* 0x000fe20003f06270 */
[----:B------:R-:W-:Y:S01]  /*2aa0*/  UIMAD UR4, UR4, 0x30, URZ ;  /* 0x00000030040478a4 */ /* 0x000fe2000f8e023f */
[----:B------:R-:W-:-:S05]  /*2ab0*/  IMAD.WIDE.U32 R8, R8, 0x30, R6 ;  /* 0x0000003008087825 */ /* 0x000fca00078e0006 */
[----:B------:R-:W-:-:S03]  /*2ac0*/  IADD3 R0, R9, UR4, RZ ;  /* 0x0000000409007c10 */ /* 0x000fc6000fffe0ff */
        /* <DEDUP_REMOVED lines=15> */
.L_x_138:
[----:B------:R-:W-:Y:S05]  /*2bc0*/  BSYNC B0 ;  /* 0x0000000000007941 */ /* 0x000fea0003800000 */
.L_x_137:
[----:B-1----:R-:W-:Y:S01]  /*2bd0*/  SHF.R.S32.HI R7, RZ, 0x4, R21 ;  /* 0x00000004ff077819 */ /* 0x002fe20000011415 */
[C---:B------:R-:W-:Y:S01]  /*2be0*/  IMAD.SHL.U32 R6, R18.reuse, 0x40, RZ ;  /* 0x0000004012067824 */ /* 0x040fe200078e00ff */
[----:B------:R-:W-:Y:S01]  /*2bf0*/  R2P PR, R18, 0x6 ;  /* 0x0000000612007804 */ /* 0x000fe20000000000 */
[----:B------:R-:W-:Y:S01]  /*2c00*/  IMAD.SHL.U32 R3, R19, 0x40, RZ ;  /* 0x0000004013037824 */ /* 0x000fe200078e00ff */
[----:B------:R-:W-:Y:S01]  /*2c10*/  LEA.HI R0, R21, R7, RZ, 0x1 ;  /* 0x0000000715007211 */ /* 0x000fe200078f08ff */
[----:B------:R-:W-:Y:S01]  /*2c20*/  IMAD.SHL.U32 R8, R20, 0x40, RZ ;  /* 0x0000004014087824 */ /* 0x000fe200078e00ff */
[----:B------:R-:W0:Y:S01]  /*2c30*/  LDGDEPBAR ;  /* 0x00000000000079af */ /* 0x000e220000000000 */
[----:B------:R-:W-:Y:S01]  /*2c40*/  IMAD.SHL.U32 R5, R12, 0x8, RZ ;  /* 0x000000080c057824 */ /* 0x000fe200078e00ff */
[----:B------:R-:W-:Y:S01]  /*2c50*/  LOP3.LUT R0, R0, 0xfffffffe, RZ, 0xc0, !PT ;  /* 0xfffffffe00007812 */ /* 0x000fe200078ec0ff */
[----:B------:R-:W-:Y:S01]  /*2c60*/  UISETP.GE.AND UP0, UPT, UR14, 0x41, UPT ;  /* 0x000000410e00788c */ /* 0x000fe2000bf06270 */
[----:B------:R-:W-:-:S02]  /*2c70*/  LOP3.LUT R3, R3, 0x1c0, RZ, 0xc0, !PT ;  /* 0x000001c003037812 */ /* 0x000fc400078ec0ff */
[----:B------:R-:W-:Y:S01]  /*2c80*/  LOP3.LUT R154, R8, 0xfffffe00, RZ, 0xc0, !PT ;  /* 0xfffffe00089a7812 */ /* 0x000fe200078ec0ff */
[----:B------:R-:W-:Y:S01]  /*2c90*/  IMAD.IADD R7, R7, 0x1, -R0 ;  /* 0x0000000107077824 */ /* 0x000fe200078e0a00 */
[----:B------:R-:W-:-:S03]  /*2ca0*/  LOP3.LUT R0, R6, 0x1c0, RZ, 0xc0, !PT ;  /* 0x000001c006007812 */ /* 0x000fc600078ec0ff */
[----:B------:R-:W-:Y:S01]  /*2cb0*/  IMAD.SHL.U32 R6, R7, 0x8, RZ ;  /* 0x0000000807067824 */ /* 0x000fe200078e00ff */
[----:B------:R-:W-:Y:S02]  /*2cc0*/  LOP3.LUT R8, R0, 0x8, R5, 0xf8, !PT ;  /* 0x0000000800087812 */ /* 0x000fe400078ef805 */
[----:B------:R-:W-:Y:S02]  /*2cd0*/  SHF.R.U32.HI R0, RZ, 0x3, R0 ;  /* 0x00000003ff007819 */ /* 0x000fe40000011600 */
[----:B------:R-:W-:Y:S02]  /*2ce0*/  LOP3.LUT R6, R3, 0x8, R6, 0xf8, !PT ;  /* 0x0000000803067812 */ /* 0x000fe400078ef806 */
[----:B------:R-:W-:Y:S01]  /*2cf0*/  SHF.R.U32.HI R5, RZ, 0x3, R3 ;  /* 0x00000003ff057819 */ /* 0x000fe20000011603 */
[----:B------:R-:W-:Y:S01]  /*2d00*/  IMAD R3, R152, 0x400, R154 ;  /* 0x0000040098037824 */ /* 0x000fe200078e029a */
[----:B------:R-:W-:Y:S02]  /*2d10*/  LOP3.LUT R0, R8, R0, RZ, 0x3c, !PT ;  /* 0x0000000008007212 */ /* 0x000fe400078e3cff */
[----:B------:R-:W-:Y:S01]  /*2d20*/  LOP3.LUT R153, R6, R5, RZ, 0x3c, !PT ;  /* 0x0000000506997212 */ /* 0x000fe200078e3cff */
[----:B------:R-:W-:-:S02]  /*2d30*/  IMAD.SHL.U32 R5, R155, 0x2, RZ ;  /* 0x000000029b057824 */ /* 0x000fc400078e00ff */
[----:B------:R-:W-:Y:S02]  /*2d40*/  IMAD R0, R7, 0x200, R0 ;  /* 0x0000020007007824 */ /* 0x000fe400078e0200 */
[----:B------:R-:W-:Y:S01]  /*2d50*/  IMAD.IADD R3, R153, 0x1, R3 ;  /* 0x0000000199037824 */ /* 0x000fe200078e0203 */
[----:B------:R-:W-:Y:S01]  /*2d60*/  LOP3.LUT R5, R5, 0x6, RZ, 0xc0, !PT ;  /* 0x0000000605057812 */ /* 0x000fe200078ec0ff */
[----:B------:R-:W-:Y:S02]  /*2d70*/  IMAD.SHL.U32 R220, R0, 0x2, RZ ;  /* 0x0000000200dc7824 */ /* 0x000fe400078e00ff */
[----:B------:R-:W-:Y:S01]  /*2d80*/  IMAD.SHL.U32 R227, R3, 0x2, RZ ;  /* 0x0000000203e37824 */ /* 0x000fe200078e00ff */
[----:B------:R-:W-:Y:S02]  /*2d90*/  SHF.R.S32.HI R3, RZ, 0x1f, R152 ;  /* 0x0000001fff037819 */ /* 0x000fe40000011498 */
[----:B------:R-:W-:Y:S01]  /*2da0*/  LDSM.16.M88.4 R32, [R220+0x8000] ;  /* 0x00800000dc20783b */ /* 0x000fe20000000200 */
[----:B------:R-:W-:Y:S01]  /*2db0*/  IADD3 R0, R220, 0x8000, RZ ;  /* 0x00008000dc007810 */ /* 0x000fe20007ffe0ff */
[--C-:B------:R-:W-:Y:S01]  /*2dc0*/  IMAD R228, R4, 0x2, R227.reuse ;  /* 0x0000000204e47824 */ /* 0x100fe200078e02e3 */
[----:B------:R-:W-:Y:S01]  /*2dd0*/  IADD3 R231, R220, 0x8020, RZ ;  /* 0x00008020dce77810 */ /* 0x000fe20007ffe0ff */
[----:B------:R-:W1:Y:S01]  /*2de0*/  LDSM.16.M88.4 R12, [R227] ;  /* 0x00000000e30c783b */ /* 0x000e620000000200 */
[----:B------:R-:W-:Y:S01]  /*2df0*/  @P1 IADD3 R231, R0, -0x20, RZ ;  /* 0xffffffe000e71810 */ /* 0x000fe20007ffe0ff */
[----:B------:R-:W-:Y:S01]  /*2e00*/  IMAD.MOV.U32 R0, RZ, RZ, 0x40 ;  /* 0x00000040ff007424 */ /* 0x000fe200078e00ff */
[----:B------:R-:W-:Y:S01]  /*2e10*/  LEA.HI R3, R3, R152, RZ, 0x2 ;  /* 0x0000009803037211 */ /* 0x000fe200078f10ff */
[----:B--2---:R-:W2:Y:S01]  /*2e20*/  LDSM.16.M88.4 R8, [R227+0x2000] ;  /* 0x00200000e308783b */ /* 0x004ea20000000200 */
[C---:B------:R-:W-:Y:S01]  /*2e30*/  IMAD R230, R2.reuse, 0x2, R227 ;  /* 0x0000000202e67824 */ /* 0x040fe200078e02e3 */
[----:B------:R-:W-:Y:S01]  /*2e40*/  IADD3 R238, R231, 0x800, RZ ;  /* 0x00000800e7ee7810 */ /* 0x000fe20007ffe0ff */
[----:B------:R-:W-:Y:S01]  /*2e50*/  IMAD R229, R2, 0x2, R228 ;  /* 0x0000000202e57824 */ /* 0x000fe200078e02e4 */
[----:B------:R-:W5:Y:S01]  /*2e60*/  LDSM.16.M88.4 R28, [R220+0x8800] ;  /* 0x00880000dc1c783b */ /* 0x000f620000000200 */
[----:B------:R-:W-:-:S02]  /*2e70*/  SEL R0, R0, 0xffffffc0, !P2 ;  /* 0xffffffc000007807 */ /* 0x000fc40005000000 */
[----:B------:R-:W-:Y:S01]  /*2e80*/  LOP3.LUT R3, R3, 0xfffffffc, RZ, 0xc0, !PT ;  /* 0xfffffffc03037812 */ /* 0x000fe200078ec0ff */
[----:B------:R-:W3:Y:S01]  /*2e90*/  LDSM.16.M88.4 R24, [R220+0x9000] ;  /* 0x00900000dc18783b */ /* 0x000ee20000000200 */
[C---:B------:R-:W-:Y:S01]  /*2ea0*/  IADD3 R237, R231.reuse, 0x1000, RZ ;  /* 0x00001000e7ed7810 */ /* 0x040fe20007ffe0ff */
[----:B------:R-:W-:Y:S01]  /*2eb0*/  IMAD.IADD R226, R220, 0x1, R0 ;  /* 0x00000001dce27824 */ /* 0x000fe200078e0200 */
[C---:B------:R-:W-:Y:S01]  /*2ec0*/  IADD3 R236, R231.reuse, 0x1800, RZ ;  /* 0x00001800e7ec7810 */ /* 0x040fe20007ffe0ff */
[----:B------:R-:W4:Y:S01]  /*2ed0*/  LDSM.16.M88.4 R20, [R220+0x9800] ;  /* 0x00980000dc14783b */ /* 0x000f220000000200 */
[----:B------:R-:W-:Y:S01]  /*2ee0*/  IMAD.IADD R225, R0, 0x1, R231 ;  /* 0x0000000100e17824 */ /* 0x000fe200078e02e7 */
[C---:B------:R-:W-:Y:S01]  /*2ef0*/  IADD3 R235, R231.reuse, 0x2000, RZ ;  /* 0x00002000e7eb7810 */ /* 0x040fe20007ffe0ff */
[----:B------:R-:W-:Y:S01]  /*2f00*/  IMAD.U32 R0, RZ, RZ, UR12 ;  /* 0x0000000cff007e24 */ /* 0x000fe2000f8e00ff */
[----:B------:R-:W-:Y:S01]  /*2f10*/  LDSM.16.M88.4 R52, [R231] ;  /* 0x00000000e734783b */ /* 0x000fe20000000200 */
[----:B------:R-:W-:Y:S01]  /*2f20*/  IMAD.IADD R3, R152, 0x1, -R3 ;  /* 0x0000000198037824 */ /* 0x000fe200078e0a03 */
[C---:B------:R-:W-:Y:S01]  /*2f30*/  IADD3 R234, R231.reuse, 0x2800, RZ ;  /* 0x00002800e7ea7810 */ /* 0x040fe20007ffe0ff */
[----:B------:R-:W-:Y:S01]  /*2f40*/  IMAD R0, R0, 0x40, R5 ;  /* 0x0000004000007824 */ /* 0x000fe200078e0205 */
[----:B------:R-:W3:Y:S01]  /*2f50*/  LDSM.16.M88.4 R16, [R228+0x2000] ;  /* 0x00200000e410783b */ /* 0x000ee20000000200 */
[----:B------:R-:W-:-:S02]  /*2f60*/  IADD3 R233, R231, 0x3000, RZ ;  /* 0x00003000e7e97810 */ /* 0x000fc40007ffe0ff */
[----:B------:R-:W-:Y:S01]  /*2f70*/  IADD3 R232, R231, 0x3800, RZ ;  /* 0x00003800e7e87810 */ /* 0x000fe20007ffe0ff */
[----:B------:R-:W3:Y:S01]  /*2f80*/  LDSM.16.M88.4 R44, [R231+0x800] ;  /* 0x00080000e72c783b */ /* 0x000ee20000000200 */
[C---:B------:R-:W-:Y:S02]  /*2f90*/  ISETP.GE.AND P1, PT, R0.reuse, UR14, PT ;  /* 0x0000000e00007c0c */ /* 0x040fe4000bf26270 */
[C---:B------:R-:W-:Y:S01]  /*2fa0*/  IADD3 R5, R0.reuse, 0x1, RZ ;  /* 0x0000000100057810 */ /* 0x040fe20007ffe0ff */
[----:B------:R-:W3:Y:S01]  /*2fb0*/  LDSM.16.M88.4 R48, [R231+0x1800] ;  /* 0x00180000e730783b */ /* 0x000ee20000000200 */
[----:B------:R-:W-:Y:S02]  /*2fc0*/  IADD3 R6, R0, 0x8, RZ ;  /* 0x0000000800067810 */ /* 0x000fe40007ffe0ff */
[----:B------:R-:W-:Y:S01]  /*2fd0*/  ISETP.GE.AND P0, PT, R5, UR14, PT ;  /* 0x0000000e05007c0c */ /* 0x000fe2000bf06270 */
[----:B------:R-:W3:Y:S01]  /*2fe0*/  LDSM.16.M88.4 R40, [R231+0x1000] ;  /* 0x00100000e728783b */ /* 0x000ee20000000200 */
[----:B------:R-:W-:-:S02]  /*2ff0*/  ISETP.GE.AND P6, PT, R6, UR14, PT ;  /* 0x0000000e06007c0c */ /* 0x000fc4000bfc6270 */
[C---:B------:R-:W-:Y:S01]  /*3000*/  IADD3 R6, R0.reuse, 0x10, RZ ;  /* 0x0000001000067810 */ /* 0x040fe20007ffe0ff */
[-C--:B-1----:R-:W-:Y:S01]  /*3010*/  HMMA.16816.F32 R108, R12, R32.reuse, RZ ;  /* 0x000000200c6c723c */ /* 0x082fe200000018ff */
[----:B------:R1:W-:Y:S01]  /*3020*/  STL [R1+0x4c], R3 ;  /* 0x00004c0301007387 */ /* 0x0003e20000100800 */
[----:B------:R-:W-:Y:S02]  /*3030*/  IADD3 R5, R0, 0x11, RZ ;  /* 0x0000001100057810 */ /* 0x000fe40007ffe0ff */
[----:B------:R-:W-:Y:S02]  /*3040*/  ISETP.GE.AND P4, PT, R6, UR14, PT ;  /* 0x0000000e06007c0c */ /* 0x000fe4000bf86270 */
[----:B------:R-:W-:Y:S02]  /*3050*/  ISETP.GE.AND P3, PT, R5, UR14, PT ;  /* 0x0000000e05007c0c */ /* 0x000fe4000bf66270 */
[C---:B--2---:R-:W-:Y:S08]  /*3060*/  HMMA.16816.F32 R36, R8.reuse, R32, RZ ;  /* 0x000000200824723c */ /* 0x044ff000000018ff */
[-C--:B------:R-:W-:Y:S08]  /*3070*/  HMMA.16816.F32 R80, R8, R34.reuse, RZ ;  /* 0x000000220850723c */ /* 0x080ff000000018ff */
[----:B------:R-:W-:Y:S01]  /*3080*/  HMMA.16816.F32 R104, R12, R34, RZ ;  /* 0x000000220c68723c */ /* 0x000fe200000018ff */
[----:B-1----:R-:W-:-:S04]  /*3090*/  IADD3 R3, R0, 0x9, RZ ;  /* 0x0000000900037810 */ /* 0x002fc80007ffe0ff */
[----:B------:R-:W-:-:S03]  /*30a0*/  ISETP.GE.AND P5, PT, R3, UR14, PT ;  /* 0x0000000e03007c0c */ /* 0x000fc6000bfa6270 */
[----:B-----5:R-:W-:Y:S01]  /*30b0*/  HMMA.16816.F32 R32, R8, R28, RZ ;  /* 0x0000001c0820723c */ /* 0x020fe200000018ff */
[----:B------:R-:W-:-:S04]  /*30c0*/  IADD3 R3, R0, 0x18, RZ ;  /* 0x0000001800037810 */ /* 0x000fc80007ffe0ff */
[----:B------:R-:W-:Y:S02]  /*30d0*/  ISETP.GE.AND P2, PT, R3, UR14, PT ;  /* 0x0000000e03007c0c */ /* 0x000fe4000bf46270 */
[----:B------:R-:W-:Y:S01]  /*30e0*/  IADD3 R3, R0, 0x19, RZ ;  /* 0x0000001900037810 */ /* 0x000fe20007ffe0ff */
[C---:B---3--:R-:W-:Y:S08]  /*30f0*/  HMMA.16816.F32 R56, R8.reuse, R24, RZ ;  /* 0x000000180838723c */ /* 0x048ff000000018ff */
[C---:B----4-:R-:W-:Y:S08]  /*3100*/  HMMA.16816.F32 R60, R8.reuse, R20, RZ ;  /* 0x00000014083c723c */ /* 0x050ff000000018ff */
[C---:B------:R-:W-:Y:S08]  /*3110*/  HMMA.16816.F32 R96, R8.reuse, R30, RZ ;  /* 0x0000001e0860723c */ /* 0x040ff000000018ff */
[C---:B------:R-:W-:Y:S08]  /*3120*/  HMMA.16816.F32 R100, R8.reuse, R26, RZ ;  /* 0x0000001a0864723c */ /* 0x040ff000000018ff */
[----:B------:R-:W-:Y:S01]  /*3130*/  HMMA.16816.F32 R92, R8, R22, RZ ;  /* 0x00000016085c723c */ /* 0x000fe200000018ff */
[----:B------:R-:W1:Y:S07]  /*3140*/  LDSM.16.M88.4 R8, [R228] ;  /* 0x00000000e408783b */ /* 0x000e6e0000000200 */
[C---:B------:R-:W-:Y:S08]  /*3150*/  HMMA.16816.F32 R88, R12.reuse, R28, RZ ;  /* 0x0000001c0c58723c */ /* 0x040ff000000018ff */
[C---:B------:R-:W-:Y:S01]  /*3160*/  HMMA.16816.F32 R84, R12.reuse, R30, RZ ;  /* 0x0000001e0c54723c */ /* 0x040fe200000018ff */
[----:B------:R-:W-:Y:S07]  /*3170*/  LDSM.16.M88.4 R28, [R226+0x9000] ;  /* 0x00900000e21c783b */ /* 0x000fee0000000200 */
[C---:B------:R-:W-:Y:S08]  /*3180*/  HMMA.16816.F32 R76, R12.reuse, R24, RZ ;  /* 0x000000180c4c723c */ /* 0x040ff000000018ff */
[C---:B------:R-:W-:Y:S01]  /*3190*/  HMMA.16816.F32 R72, R12.reuse, R26, RZ ;  /* 0x0000001a0c48723c */ /* 0x040fe200000018ff */
[----:B------:R-:W-:Y:S07]  /*31a0*/  LDSM.16.M88.4 R24, [R226+0x9800] ;  /* 0x00980000e218783b */ /* 0x000fee0000000200 */
[C---:B------:R-:W-:Y:S08]  /*31b0*/  HMMA.16816.F32 R68, R12.reuse, R20, RZ ;  /* 0x000000140c44723c */ /* 0x040ff000000018ff */
[----:B------:R-:W-:Y:S01]  /*31c0*/  HMMA.16816.F32 R64, R12, R22, RZ ;  /* 0x000000160c40723c */ /* 0x000fe200000018ff */
[----:B------:R-:W2:Y:S04]  /*31d0*/  LDSM.16.M88.4 R20, [R230+0x2000] ;  /* 0x00200000e614783b */ /* 0x000ea80000000200 */
[----:B------:R-:W-:Y:S03]  /*31e0*/  LDSM.16.M88.4 R12, [R230] ;  /* 0x00000000e60c783b */ /* 0x000fe60000000200 */
[C---:B------:R-:W-:Y:S01]  /*31f0*/  HMMA.16816.F32 R112, R16.reuse, R52, R36 ;  /* 0x000000341070723c */ /* 0x040fe20000001824 */
[----:B------:R-:W3:Y:S07]  /*3200*/  LDSM.16.M88.4 R36, [R226+0x8000] ;  /* 0x00800000e224783b */ /* 0x000eee0000000200 */
[C---:B------:R-:W-:Y:S01]  /*3210*/  HMMA.16816.F32 R124, R16.reuse, R44, R32 ;  /* 0x0000002c107c723c */ /* 0x040fe20000001820 */
[----:B------:R-:W4:Y:S07]  /*3220*/  LDSM.16.M88.4 R32, [R226+0x8800] ;  /* 0x00880000e220783b */ /* 0x000f2e0000000200 */
[C---:B------:R-:W-:Y:S08]  /*3230*/  HMMA.16816.F32 R60, R16.reuse, R48, R60 ;  /* 0x00000030103c723c */ /* 0x040ff0000000183c */
[C---:B------:R-:W-:Y:S08]  /*3240*/  HMMA.16816.F32 R120, R16.reuse, R46, R96 ;  /* 0x0000002e1078723c */ /* 0x040ff00000001860 */
[C---:B------:R-:W-:Y:S08]  /*3250*/  HMMA.16816.F32 R56, R16.reuse, R40, R56 ;  /* 0x000000281038723c */ /* 0x040ff00000001838 */
[C---:B------:R-:W-:Y:S08]  /*3260*/  HMMA.16816.F32 R132, R16.reuse, R54, R80 ;  /* 0x000000361084723c */ /* 0x040ff00000001850 */
[C---:B------:R-:W-:Y:S08]  /*3270*/  HMMA.16816.F32 R116, R16.reuse, R42, R100 ;  /* 0x0000002a1074723c */ /* 0x040ff00000001864 */
[----:B------:R-:W-:Y:S01]  /*3280*/  HMMA.16816.F32 R96, R16, R50, R92 ;  /* 0x000000321060723c */ /* 0x000fe2000000185c */
[----:B------:R-:W-:Y:S07]  /*3290*/  LDSM.16.M88.4 R16, [R225+0x1000] ;  /* 0x00100000e110783b */ /* 0x000fee0000000200 */
[C---:B-1----:R-:W-:Y:S08]  /*32a0*/  HMMA.16816.F32 R128, R8.reuse, R44, R88 ;  /* 0x0000002c0880723c */ /* 0x042ff00000001858 */
[C---:B------:R-:W-:Y:S08]  /*32b0*/  HMMA.16816.F32 R136, R8.reuse, R40, R76 ;  /* 0x000000280888723c */ /* 0x040ff0000000184c */
[C---:B------:R-:W-:Y:S01]  /*32c0*/  HMMA.16816.F32 R88, R8.reuse, R46, R84 ;  /* 0x0000002e0858723c */ /* 0x040fe20000001854 */
[----:B------:R-:W-:Y:S07]  /*32d0*/  LDSM.16.M88.4 R44, [R225+0x800] ;  /* 0x00080000e12c783b */ /* 0x000fee0000000200 */
[C---:B------:R-:W-:Y:S08]  /*32e0*/  HMMA.16816.F32 R100, R8.reuse, R52, R108 ;  /* 0x000000340864723c */ /* 0x040ff0000000186c */
[C---:B------:R-:W-:Y:S08]  /*32f0*/  HMMA.16816.F32 R140, R8.reuse, R48, R68 ;  /* 0x00000030088c723c */ /* 0x040ff00000001844 */
[C---:B------:R-:W-:Y:S01]  /*3300*/  HMMA.16816.F32 R92, R8.reuse, R54, R104 ;  /* 0x00000036085c723c */ /* 0x040fe20000001868 */
[----:B------:R-:W-:Y:S07]  /*3310*/  LDSM.16.M88.4 R52, [R225+0x1800] ;  /* 0x00180000e134783b */ /* 0x000fee0000000200 */
[C---:B------:R-:W-:Y:S08]  /*3320*/  HMMA.16816.F32 R84, R8.reuse, R42, R72 ;  /* 0x0000002a0854723c */ /* 0x040ff00000001848 */
[----:B------:R-:W-:Y:S01]  /*3330*/  HMMA.16816.F32 R76, R8, R50, R64 ;  /* 0x00000032084c723c */ /* 0x000fe20000001840 */
[----:B------:R-:W-:Y:S04]  /*3340*/  LDSM.16.M88.4 R48, [R225] ;  /* 0x00000000e130783b */ /* 0x000fe80000000200 */
[----:B------:R-:W1:Y:S03]  /*3350*/  LDSM.16.M88.4 R8, [R229+0x2000] ;  /* 0x00200000e508783b */ /* 0x000e660000000200 */
[C---:B--2---:R-:W-:Y:S08]  /*3360*/  HMMA.16816.F32 R80, R20.reuse, R24, R60 ;  /* 0x000000181450723c */ /* 0x044ff0000000183c */
[C---:B---3--:R-:W-:Y:S08]  /*3370*/  HMMA.16816.F32 R72, R20.reuse, R36, R112 ;  /* 0x000000241448723c */ /* 0x048ff00000001870 */
[C---:B----4-:R-:W-:Y:S08]  /*3380*/  HMMA.16816.F32 R64, R20.reuse, R32, R124 ;  /* 0x000000201440723c */ /* 0x050ff0000000187c */
[C---:B------:R-:W-:Y:S08]  /*3390*/  HMMA.16816.F32 R56, R20.reuse, R28, R56 ;  /* 0x0000001c1438723c */ /* 0x040ff00000001838 */
[C---:B------:R-:W-:Y:S08]  /*33a0*/  HMMA.16816.F32 R68, R20.reuse, R38, R132 ;  /* 0x000000261444723c */ /* 0x040ff00000001884 */
[C---:B------:R-:W-:Y:S08]  /*33b0*/  HMMA.16816.F32 R60, R20.reuse, R34, R120 ;  /* 0x00000022143c723c */ /* 0x040ff00000001878 */
[C---:B------:R-:W-:Y:S08]  /*33c0*/  HMMA.16816.F32 R40, R20.reuse, R30, R116 ;  /* 0x0000001e1428723c */ /* 0x040ff00000001874 */
[----:B------:R-:W-:Y:S01]  /*33d0*/  HMMA.16816.F32 R108, R20, R26, R96 ;  /* 0x0000001a146c723c */ /* 0x000fe20000001860 */
[----:B------:R-:W2:Y:S07]  /*33e0*/  LDSM.16.M88.4 R20, [R229] ;  /* 0x00000000e514783b */ /* 0x000eae0000000200 */
[C---:B------:R-:W-:Y:S08]  /*33f0*/  HMMA.16816.F32 R112, R12.reuse, R36, R100 ;  /* 0x000000240c70723c */ /* 0x040ff00000001864 */
[C---:B------:R-:W-:Y:S08]  /*3400*/  HMMA.16816.F32 R96, R12.reuse, R34, R88 ;  /* 0x000000220c60723c */ /* 0x040ff00000001858 */
[C---:B------:R-:W-:Y:S01]  /*3410*/  HMMA.16816.F32 R104, R12.reuse, R38, R92 ;  /* 0x000000260c68723c */ /* 0x040fe2000000185c */
[----:B------:R-:W-:Y:S07]  /*3420*/  LDSM.16.M88.4 R36, [R220+0xb000] ;  /* 0x00b00000dc24783b */ /* 0x000fee0000000200 */
[C---:B------:R-:W-:Y:S08]  /*3430*/  HMMA.16816.F32 R88, R12.reuse, R30, R84 ;  /* 0x0000001e0c58723c */ /* 0x040ff00000001854 */
[C---:B------:R-:W-:Y:S01]  /*3440*/  HMMA.16816.F32 R100, R12.reuse, R32, R128 ;  /* 0x000000200c64723c */ /* 0x040fe20000001880 */
[----:B------:R-:W-:Y:S07]  /*3450*/  LDSM.16.M88.4 R32, [R220+0xb800] ;  /* 0x00b80000dc20783b */ /* 0x000fee0000000200 */
[C---:B------:R-:W-:Y:S01]  /*3460*/  HMMA.16816.F32 R92, R12.reuse, R28, R136 ;  /* 0x0000001c0c5c723c */ /* 0x040fe20000001888 */
[----:B------:R-:W-:Y:S07]  /*3470*/  LDSM.16.M88.4 R28, [R220+0xa000] ;  /* 0x00a00000dc1c783b */ /* 0x000fee0000000200 */
[----:B------:R-:W-:Y:S08]  /*3480*/  HMMA.16816.F32 R84, R12, R24, R140 ;  /* 0x000000180c54723c */ /* 0x000ff0000000188c */
[C---:B-1----:R-:W-:Y:S01]  /*3490*/  HMMA.16816.F32 R148, R8.reuse, R48, R72 ;  /* 0x000000300894723c */ /* 0x042fe20000001848 */
[----:B------:R-:W-:Y:S07]  /*34a0*/  LDSM.16.M88.4 R72, [R231+0x2800] ;  /* 0x00280000e748783b */ /* 0x000fee0000000200 */
[C---:B------:R-:W-:Y:S08]  /*34b0*/  HMMA.16816.F32 R144, R8.reuse, R50, R68 ;  /* 0x000000320890723c */ /* 0x040ff00000001844 */
[C---:B------:R-:W-:Y:S08]  /*34c0*/  HMMA.16816.F32 R140, R8.reuse, R44, R64 ;  /* 0x0000002c088c723c */ /* 0x040ff00000001840 */
[C---:B------:R-:W-:Y:S08]  /*34d0*/  HMMA.16816.F32 R136, R8.reuse, R46, R60 ;  /* 0x0000002e0888723c */ /* 0x040ff0000000183c */
[C---:B------:R-:W-:Y:S01]  /*34e0*/  HMMA.16816.F32 R132, R8.reuse, R16, R56 ;  /* 0x000000100884723c */ /* 0x040fe20000001838 */
[----:B------:R-:W-:Y:S07]  /*34f0*/  LDSM.16.M88.4 R56, [R231+0x2000] ;  /* 0x00200000e738783b */ /* 0x000fee0000000200 */
[C---:B------:R-:W-:Y:S01]  /*3500*/  HMMA.16816.F32 R128, R8.reuse, R18, R40 ;  /* 0x000000120880723c */ /* 0x040fe20000001828 */
[----:B------:R-:W-:Y:S07]  /*3510*/  LDSM.16.M88.4 R40, [R220+0xa800] ;  /* 0x00a80000dc28783b */ /* 0x000fee0000000200 */
[C---:B------:R-:W-:Y:S08]  /*3520*/  HMMA.16816.F32 R124, R8.reuse, R52, R80 ;  /* 0x00000034087c723c */ /* 0x040ff00000001850 */
[----:B------:R-:W-:Y:S01]  /*3530*/  HMMA.16816.F32 R116, R8, R54, R108 ;  /* 0x000000360874723c */ /* 0x000fe2000000186c */
[----:B------:R-:W1:Y:S07]  /*3540*/  LDSM.16.M88.4 R8, [R227+0x4000] ;  /* 0x00400000e308783b */ /* 0x000e6e0000000200 */
[----:B------:R-:W-:Y:S01]  /*3550*/  HMMA.16816.F32 R76, R12, R26, R76 ;  /* 0x0000001a0c4c723c */ /* 0x000fe2000000184c */
[----:B------:R-:W3:Y:S07]  /*3560*/  LDSM.16.M88.4 R12, [R227+0x6000] ;  /* 0x00600000e30c783b */ /* 0x000eee0000000200 */
[C---:B--2---:R-:W-:Y:S08]  /*3570*/  HMMA.16816.F32 R24, R20.reuse, R48, R112 ;  /* 0x000000301418723c */ /* 0x044ff00000001870 */
[C---:B------:R-:W-:Y:S08]  /*3580*/  HMMA.16816.F32 R120, R20.reuse, R50, R104 ;  /* 0x000000321478723c */ /* 0x040ff00000001868 */
[C---:B------:R-:W-:Y:S08]  /*3590*/  HMMA.16816.F32 R112, R20.reuse, R44, R100 ;  /* 0x0000002c1470723c */ /* 0x040ff00000001864 */
[C---:B------:R-:W-:Y:S08]  /*35a0*/  HMMA.16816.F32 R104, R20.reuse, R16, R92 ;  /* 0x000000101468723c */ /* 0x040ff0000000185c */
[C---:B------:R-:W-:Y:S08]  /*35b0*/  HMMA.16816.F32 R108, R20.reuse, R46, R96 ;  /* 0x0000002e146c723c */ /* 0x040ff00000001860 */
[C---:B------:R-:W-:Y:S01]  /*35c0*/  HMMA.16816.F32 R92, R20.reuse, R18, R88 ;  /* 0x00000012145c723c */ /* 0x040fe20000001858 */
[----:B------:R-:W2:Y:S07]  /*35d0*/  LDSM.16.M88.4 R16, [R228+0x6000] ;  /* 0x00600000e410783b */ /* 0x000eae0000000200 */
[C---:B------:R-:W-:Y:S01]  /*35e0*/  HMMA.16816.F32 R80, R20.reuse, R52, R84 ;  /* 0x000000341450723c */ /* 0x040fe20000001854 */
[----:B------:R-:W-:Y:S07]  /*35f0*/  LDSM.16.M88.4 R84, [R231+0x3000] ;  /* 0x00300000e754783b */ /* 0x000fee0000000200 */
[----:B------:R-:W-:Y:S01]  /*3600*/  HMMA.16816.F32 R68, R20, R54, R76 ;  /* 0x000000361444723c */ /* 0x000fe2000000184c */
[----:B------:R-:W-:Y:S07]  /*3610*/  LDSM.16.M88.4 R76, [R231+0x3800] ;  /* 0x00380000e74c783b */ /* 0x000fee0000000200 */
[-C--:B-1----:R-:W-:Y:S01]  /*3620*/  HMMA.16816.F32 R100, R8, R28.reuse, R24 ;  /* 0x0000001c0864723c */ /* 0x082fe20000001818 */
[----:B------:R-:W1:Y:S07]  /*3630*/  LDSM.16.M88.4 R24, [R228+0x4000] ;  /* 0x00400000e418783b */ /* 0x000e6e0000000200 */
[C---:B---3--:R-:W-:Y:S08]  /*3640*/  HMMA.16816.F32 R64, R12.reuse, R28, R148 ;  /* 0x0000001c0c40723c */ /* 0x048ff00000001894 */
[C---:B------:R-:W-:Y:S08]  /*3650*/  HMMA.16816.F32 R60, R12.reuse, R30, R144 ;  /* 0x0000001e0c3c723c */ /* 0x040ff00000001890 */
[C---:B------:R-:W-:Y:S08]  /*3660*/  HMMA.16816.F32 R96, R12.reuse, R34, R116 ;  /* 0x000000220c60723c */ /* 0x040ff00000001874 */
[----:B------:R-:W-:Y:S08]  /*3670*/  HMMA.16816.F32 R88, R12, R32, R124 ;  /* 0x000000200c58723c */ /* 0x000ff0000000187c */
[C---:B------:R-:W-:Y:S08]  /*3680*/  HMMA.16816.F32 R116, R8.reuse, R30, R120 ;  /* 0x0000001e0874723c */ /* 0x040ff00000001878 */
[C---:B------:R-:W-:Y:S08]  /*3690*/  HMMA.16816.F32 R28, R8.reuse, R40, R112 ;  /* 0x00000028081c723c */ /* 0x040ff00000001870 */
[----:B------:R-:W-:Y:S08]  /*36a0*/  HMMA.16816.F32 R124, R8, R36, R104 ;  /* 0x00000024087c723c */ /* 0x000ff00000001868 */
[C---:B------:R-:W-:Y:S08]  /*36b0*/  HMMA.16816.F32 R52, R12.reuse, R40, R140 ;  /* 0x000000280c34723c */ /* 0x040ff0000000188c */
[C---:B------:R-:W-:Y:S08]  /*36c0*/  HMMA.16816.F32 R48, R12.reuse, R42, R136 ;  /* 0x0000002a0c30723c */ /* 0x040ff00000001888 */
[C---:B------:R-:W-:Y:S08]  /*36d0*/  HMMA.16816.F32 R44, R12.reuse, R36, R132 ;  /* 0x000000240c2c723c */ /* 0x040ff00000001884 */
[----:B------:R-:W-:Y:S01]  /*36e0*/  HMMA.16816.F32 R20, R12, R38, R128 ;  /* 0x000000260c14723c */ /* 0x000fe20000001880 */
[----:B------:R-:W-:Y:S07]  /*36f0*/  LDSM.16.M88.4 R12, [R230+0x4000] ;  /* 0x00400000e60c783b */ /* 0x000fee0000000200 */
[C---:B------:R-:W-:Y:S01]  /*3700*/  HMMA.16816.F32 R120, R8.reuse, R42, R108 ;  /* 0x0000002a0878723c */ /* 0x040fe2000000186c */
[----:B------:R-:W-:Y:S07]  /*3710*/  LDSM.16.M88.4 R40, [R226+0xa800] ;  /* 0x00a80000e228783b */ /* 0x000fee0000000200 */
[C---:B------:R-:W-:Y:S01]  /*3720*/  HMMA.16816.F32 R112, R8.reuse, R38, R92 ;  /* 0x000000260870723c */ /* 0x040fe2000000185c */
[----:B------:R-:W-:Y:S07]  /*3730*/  LDSM.16.M88.4 R36, [R226+0xa000] ;  /* 0x00a00000e224783b */ /* 0x000fee0000000200 */
[C---:B------:R-:W-:Y:S08]  /*3740*/  HMMA.16816.F32 R80, R8.reuse, R32, R80 ;  /* 0x000000200850723c */ /* 0x040ff00000001850 */
[----:B------:R-:W-:Y:S01]  /*3750*/  HMMA.16816.F32 R104, R8, R34, R68 ;  /* 0x000000220868723c */ /* 0x000fe20000001844 */
[----:B------:R-:W3:Y:S04]  /*3760*/  LDSM.16.M88.4 R8, [R230+0x6000] ;  /* 0x00600000e608783b */ /* 0x000ee80000000200 */
[----:B------:R-:W-:Y:S03]  /*3770*/  LDSM.16.M88.4 R32, [R226+0xb800] ;  /* 0x00b80000e220783b */ /* 0x000fe60000000200 */
[C---:B--2---:R-:W-:Y:S08]  /*3780*/  HMMA.16816.F32 R68, R16.reuse, R56, R64 ;  /* 0x000000381044723c */ /* 0x044ff00000001840 */
[----:B------:R-:W-:Y:S08]  /*3790*/  HMMA.16816.F32 R108, R16, R58, R60 ;  /* 0x0000003a106c723c */ /* 0x000ff0000000183c */
[----:B-1----:R-:W-:Y:S08]  /*37a0*/  HMMA.16816.F32 R60, R24, R56, R100 ;  /* 0x00000038183c723c */ /* 0x002ff00000001864 */
[C---:B------:R-:W-:Y:S08]  /*37b0*/  HMMA.16816.F32 R144, R16.reuse, R72, R52 ;  /* 0x000000481090723c */ /* 0x040ff00000001834 */
[C---:B------:R-:W-:Y:S01]  /*37c0*/  HMMA.16816.F32 R140, R16.reuse, R74, R48 ;  /* 0x0000004a108c723c */ /* 0x040fe20000001830 */
[----:B------:R-:W-:Y:S07]  /*37d0*/  LDSM.16.M88.4 R48, [R225+0x2800] ;  /* 0x00280000e130783b */ /* 0x000fee0000000200 */
[C---:B------:R-:W-:Y:S01]  /*37e0*/  HMMA.16816.F32 R136, R16.reuse, R84, R44 ;  /* 0x000000541088723c */ /* 0x040fe2000000182c */
[----:B------:R-:W1:Y:S07]  /*37f0*/  LDSM.16.M88.4 R44, [R226+0xb000] ;  /* 0x00b00000e22c783b */ /* 0x000e6e0000000200 */
[C---:B------:R-:W-:Y:S01]  /*3800*/  HMMA.16816.F32 R132, R16.reuse, R86, R20 ;  /* 0x000000561084723c */ /* 0x040fe20000001814 */
[----:B------:R-:W-:Y:S07]  /*3810*/  LDSM.16.M88.4 R20, [R229+0x4000] ;  /* 0x00400000e514783b */ /* 0x000fee0000000200 */
[C---:B------:R-:W-:Y:S08]  /*3820*/  HMMA.16816.F32 R128, R16.reuse, R76, R88 ;  /* 0x0000004c1080723c */ /* 0x040ff00000001858 */
[----:B------:R-:W-:Y:S01]  /*3830*/  HMMA.16816.F32 R96, R16, R78, R96 ;  /* 0x0000004e1060723c */ /* 0x000fe20000001860 */
[----:B------:R-:W-:Y:S07]  /*3840*/  LDSM.16.M88.4 R16, [R229+0x6000] ;  /* 0x00600000e510783b */ /* 0x000fee0000000200 */
[C---:B------:R-:W-:Y:S01]  /*3850*/  HMMA.16816.F32 R64, R24.reuse, R72, R28 ;  /* 0x000000481840723c */ /* 0x040fe2000000181c */
[----:B------:R-:W2:Y:S07]  /*3860*/  LDSM.16.M88.4 R28, [R225+0x2000] ;  /* 0x00200000e11c783b */ /* 0x000eae0000000200 */
[C---:B------:R-:W-:Y:S08]  /*3870*/  HMMA.16816.F32 R52, R24.reuse, R58, R116 ;  /* 0x0000003a1834723c */ /* 0x040ff00000001874 */
[C---:B------:R-:W-:Y:S08]  /*3880*/  HMMA.16816.F32 R88, R24.reuse, R74, R120 ;  /* 0x0000004a1858723c */ /* 0x040ff00000001878 */
[C---:B------:R-:W-:Y:S08]  /*3890*/  HMMA.16816.F32 R92, R24.reuse, R84, R124 ;  /* 0x00000054185c723c */ /* 0x040ff0000000187c */
[C---:B------:R-:W-:Y:S08]  /*38a0*/  HMMA.16816.F32 R80, R24.reuse, R76, R80 ;  /* 0x0000004c1850723c */ /* 0x040ff00000001850 */
[C---:B------:R-:W-:Y:S08]  /*38b0*/  HMMA.16816.F32 R84, R24.reuse, R86, R112 ;  /* 0x000000561854723c */ /* 0x040ff00000001870 */
[----:B------:R-:W-:Y:S01]  /*38c0*/  HMMA.16816.F32 R76, R24, R78, R104 ;  /* 0x0000004e184c723c */ /* 0x000fe20000001868 */
[----:B------:R-:W4:Y:S07]  /*38d0*/  LDSM.16.M88.4 R24, [R225+0x3000] ;  /* 0x00300000e118783b */ /* 0x000f2e0000000200 */
[-C--:B---3--:R-:W-:Y:S08]  /*38e0*/  HMMA.16816.F32 R72, R8, R36.reuse, R68 ;  /* 0x000000240848723c */ /* 0x088ff00000001844 */
[----:B------:R-:W-:Y:S08]  /*38f0*/  HMMA.16816.F32 R60, R12, R36, R60 ;  /* 0x000000240c3c723c */ /* 0x000ff0000000183c */
[-C--:B------:R-:W-:Y:S08]  /*3900*/  HMMA.16816.F32 R68, R8, R38.reuse, R108 ;  /* 0x000000260844723c */ /* 0x080ff0000000186c */
[C---:B------:R-:W-:Y:S08]  /*3910*/  HMMA.16816.F32 R56, R12.reuse, R38, R52 ;  /* 0x000000260c38723c */ /* 0x040ff00000001834 */
[-C--:B------:R-:W-:Y:S08]  /*3920*/  HMMA.16816.F32 R52, R12, R40.reuse, R64 ;  /* 0x000000280c34723c */ /* 0x080ff00000001840 */
[C---:B------:R-:W-:Y:S08]  /*3930*/  HMMA.16816.F32 R36, R8.reuse, R40, R144 ;  /* 0x000000280824723c */ /* 0x040ff00000001890 */
[-C--:B------:R-:W-:Y:S08]  /*3940*/  HMMA.16816.F32 R64, R8, R42.reuse, R140 ;  /* 0x0000002a0840723c */ /* 0x080ff0000000188c */
[----:B------:R-:W-:Y:S08]  /*3950*/  HMMA.16816.F32 R40, R12, R42, R88 ;  /* 0x0000002a0c28723c */ /* 0x000ff00000001858 */
[C---:B-1----:R-:W-:Y:S08]  /*3960*/  HMMA.16816.F32 R100, R8.reuse, R44, R136 ;  /* 0x0000002c0864723c */ /* 0x042ff00000001888 */
[C---:B------:R-:W-:Y:S08]  /*3970*/  HMMA.16816.F32 R104, R8.reuse, R46, R132 ;  /* 0x0000002e0868723c */ /* 0x040ff00000001884 */
[C---:B------:R-:W-:Y:S08]  /*3980*/  HMMA.16816.F32 R128, R8.reuse, R32, R128 ;  /* 0x000000200880723c */ /* 0x040ff00000001880 */
[----:B------:R-:W-:Y:S01]  /*3990*/  HMMA.16816.F32 R96, R8, R34, R96 ;  /* 0x000000220860723c */ /* 0x000fe20000001860 */
[----:B------:R-:W1:Y:S01]  /*39a0*/  LDSM.16.M88.4 R8, [R225+0x3800] ;  /* 0x00380000e108783b */ /* 0x000e620000000200 */
[----:B------:R-:W-:-:S06]  /*39b0*/  DEPBAR.LE SB0, 0x0 ;  /* 0x000080000000791a */ /* 0x000fcc0000000000 */
[C---:B------:R-:W-:Y:S08]  /*39c0*/  HMMA.16816.F32 R92, R12.reuse, R44, R92 ;  /* 0x0000002c0c5c723c */ /* 0x040ff0000000185c */
[C---:B------:R-:W-:Y:S08]  /*39d0*/  HMMA.16816.F32 R84, R12.reuse, R46, R84 ;  /* 0x0000002e0c54723c */ /* 0x040ff00000001854 */
[C---:B------:R-:W-:Y:S08]  /*39e0*/  HMMA.16816.F32 R80, R12.reuse, R32, R80 ;  /* 0x000000200c50723c */ /* 0x040ff00000001850 */
[----:B------:R-:W-:Y:S08]  /*39f0*/  HMMA.16816.F32 R88, R12, R34, R76 ;  /* 0x000000220c58723c */ /* 0x000ff0000000184c */
[-C--:B--2---:R-:W-:Y:S08]  /*3a00*/  HMMA.16816.F32 R72, R16, R28.reuse, R72 ;  /* 0x0000001c1048723c */ /* 0x084ff00000001848 */
[----:B------:R-:W-:Y:S08]  /*3a10*/  HMMA.16816.F32 R12, R20, R28, R60 ;  /* 0x0000001c140c723c */ /* 0x000ff0000000183c */
[-C--:B------:R-:W-:Y:S08]  /*3a20*/  HMMA.16816.F32 R68, R16, R30.reuse, R68 ;  /* 0x0000001e1044723c */ /* 0x080ff00000001844 */
[----:B------:R-:W-:Y:S01]  /*3a30*/  HMMA.16816.F32 R56, R20, R30, R56 ;  /* 0x0000001e1438723c */ /* 0x000fe20000001838 */
[----:B------:R-:W-:-:S02]  /*3a40*/  FSEL R77, R74, -INF , !P1 ;  /* 0xff8000004a4d7808 */ /* 0x000fc40004800000 */
[----:B------:R-:W-:Y:S02]  /*3a50*/  FSEL R74, R72, -INF , !P1 ;  /* 0xff800000484a7808 */ /* 0x000fe40004800000 */
[----:B------:R-:W-:Y:S02]  /*3a60*/  FSEL R75, R75, -INF , !P0 ;  /* 0xff8000004b4b7808 */ /* 0x000fe40004000000 */
[----:B------:R-:W-:Y:S01]  /*3a70*/  FSEL R73, R73, -INF , !P0 ;  /* 0xff80000049497808 */ /* 0x000fe20004000000 */
[-C--:B------:R-:W-:Y:S08]  /*3a80*/  HMMA.16816.F32 R52, R20, R48.reuse, R52 ;  /* 0x000000301434723c */ /* 0x080ff00000001834 */
[----:B------:R-:W-:Y:S01]  /*3a90*/  HMMA.16816.F32 R36, R16, R48, R36 ;  /* 0x000000301024723c */ /* 0x000fe20000001824 */
[----:B------:R-:W-:-:S02]  /*3aa0*/  FSEL R76, R70, -INF , !P6 ;  /* 0xff800000464c7808 */ /* 0x000fc40007000000 */
[----:B------:R-:W-:Y:S02]  /*3ab0*/  FSEL R72, R68, -INF , !P6 ;  /* 0xff80000044487808 */ /* 0x000fe40007000000 */
[----:B------:R-:W-:Y:S02]  /*3ac0*/  FSEL R71, R71, -INF , !P5 ;  /* 0xff80000047477808 */ /* 0x000fe40006800000 */
[----:B------:R-:W-:Y:S01]  /*3ad0*/  FSEL R69, R69, -INF , !P5 ;  /* 0xff80000045457808 */ /* 0x000fe20006800000 */
[----:B------:R-:W-:Y:S01]  /*3ae0*/  HMMA.16816.F32 R44, R16, R50, R64 ;  /* 0x00000032102c723c */ /* 0x000fe20000001840 */
[----:B------:R-:W-:Y:S02]  /*3af0*/  FSEL R58, R58, -INF , !P6 ;  /* 0xff8000003a3a7808 */ /* 0x000fe40007000000 */
        /* <DEDUP_REMOVED lines=8> */
[----:B----4-:R-:W-:Y:S01]  /*3b80*/  HMMA.16816.F32 R60, R20, R24, R92 ;  /* 0x00000018143c723c */ /* 0x010fe2000000185c */
[----:B------:R-:W-:-:S02]  /*3b90*/  FSEL R64, R13, -INF , !P0 ;  /* 0xff8000000d407808 */ /* 0x000fc40004000000 */
[----:B------:R-:W-:Y:S02]  /*3ba0*/  ISETP.GE.AND P0, PT, R3, UR14, PT ;  /* 0x0000000e03007c0c */ /* 0x000fe4000bf06270 */
[C---:B------:R-:W-:Y:S02]  /*3bb0*/  IADD3 R3, R0.reuse, 0x21, RZ ;  /* 0x0000002100037810 */ /* 0x040fe40007ffe0ff */
[----:B------:R-:W-:Y:S01]  /*3bc0*/  FSEL R57, R57, -INF , !P5 ;  /* 0xff80000039397808 */ /* 0x000fe20006800000 */
[----:B------:R-:W-:Y:S01]  /*3bd0*/  HMMA.16816.F32 R40, R16, R24, R100 ;  /* 0x000000181028723c */ /* 0x000fe20000001864 */
[----:B------:R-:W-:Y:S02]  /*3be0*/  ISETP.GE.AND P6, PT, R3, UR14, PT ;  /* 0x0000000e03007c0c */ /* 0x000fe4000bfc6270 */
[----:B------:R-:W-:Y:S02]  /*3bf0*/  IADD3 R3, R0, 0x28, RZ ;  /* 0x0000002800037810 */ /* 0x000fe40007ffe0ff */
[----:B------:R-:W-:-:S02]  /*3c00*/  FSEL R54, R54, -INF , !P4 ;  /* 0xff80000036367808 */ /* 0x000fc40006000000 */
[----:B------:R-:W-:Y:S01]  /*3c10*/  ISETP.GE.AND P5, PT, R3, UR14, PT ;  /* 0x0000000e03007c0c */ /* 0x000fe2000bfa6270 */
[C---:B------:R-:W-:Y:S01]  /*3c20*/  HMMA.16816.F32 R32, R16.reuse, R26, R104 ;  /* 0x0000001a1020723c */ /* 0x040fe20000001868 */
[----:B------:R-:W-:Y:S02]  /*3c30*/  IADD3 R3, R0, 0x29, RZ ;  /* 0x0000002900037810 */ /* 0x000fe40007ffe0ff */
[----:B------:R-:W-:Y:S02]  /*3c40*/  FSEL R68, R36, -INF , !P4 ;  /* 0xff80000024447808 */ /* 0x000fe40006000000 */
[----:B------:R-:W-:Y:S02]  /*3c50*/  FSEL R52, R52, -INF , !P4 ;  /* 0xff80000034347808 */ /* 0x000fe40006000000 */
[----:B------:R-:W-:Y:S01]  /*3c60*/  FSEL R70, R37, -INF , !P3 ;  /* 0xff80000025467808 */ /* 0x000fe20005800000 */
[----:B-1----:R-:W-:Y:S01]  /*3c70*/  HMMA.16816.F32 R12, R16, R8, R128 ;  /* 0x00000008100c723c */ /* 0x002fe20000001880 */
        /* <DEDUP_REMOVED lines=11> */
[----:B------:R-:W-:Y:S02]  /*3d30*/  FSEL R168, R43, -INF , !P6 ;  /* 0xff8000002ba87808 */ /* 0x000fe40007000000 */
[----:B------:R-:W-:Y:S02]  /*3d40*/  FSEL R164, R41, -INF , !P6 ;  /* 0xff80000029a47808 */ /* 0x000fe40007000000 */
[----:B------:R-:W-:Y:S01]  /*3d50*/  FSEL R161, R63, -INF , !P6 ;  /* 0xff8000003fa17808 */ /* 0x000fe20007000000 */
[----:B------:R-:W-:Y:S01]  /*3d60*/  HMMA.16816.F32 R24, R20, R8, R80 ;  /* 0x000000081418723c */ /* 0x000fe20000001850 */
[----:B------:R-:W-:-:S02]  /*3d70*/  FSEL R160, R61, -INF , !P6 ;  /* 0xff8000003da07808 */ /* 0x000fc40007000000 */
[----:B------:R-:W-:Y:S02]  /*3d80*/  FSEL R167, R34, -INF , !P5 ;  /* 0xff80000022a77808 */ /* 0x000fe40006800000 */
[----:B------:R-:W-:Y:S02]  /*3d90*/  FSEL R163, R32, -INF , !P5 ;  /* 0xff80000020a37808 */ /* 0x000fe40006800000 */
[----:B------:R-:W-:Y:S01]  /*3da0*/  FSEL R80, R38, -INF , !P4 ;  /* 0xff80000026507808 */ /* 0x000fe20006000000 */
[----:B------:R-:W-:Y:S01]  /*3db0*/  HMMA.16816.F32 R20, R20, R10, R88 ;  /* 0x0000000a1414723c */ /* 0x000fe20000001858 */
[----:B------:R-:W-:Y:S01]  /*3dc0*/  BAR.SYNC.DEFER_BLOCKING 0x0 ;  /* 0x0000000000007b1d */ /* 0x000fe20000010000 */
[----:B------:R-:W-:Y:S02]  /*3dd0*/  ISETP.GE.AND P4, PT, R3, UR14, PT ;  /* 0x0000000e03007c0c */ /* 0x000fe4000bf86270 */
[----:B------:R-:W-:Y:S02]  /*3de0*/  IADD3 R3, R0, 0x30, RZ ;  /* 0x0000003000037810 */ /* 0x000fe40007ffe0ff */
[----:B------:R-:W-:-:S02]  /*3df0*/  FSEL R81, R39, -INF , !P3 ;  /* 0xff80000027517808 */ /* 0x000fc40005800000 */
[----:B------:R-:W-:Y:S02]  /*3e00*/  FSEL R38, R53, -INF , !P3 ;  /* 0xff80000035267808 */ /* 0x000fe40005800000 */
[----:B------:R-:W-:Y:S02]  /*3e10*/  ISETP.GE.AND P3, PT, R3, UR14, PT ;  /* 0x0000000e03007c0c */ /* 0x000fe4000bf66270 */
[----:B------:R-:W-:Y:S02]  /*3e20*/  IADD3 R3, R0, 0x31, RZ ;  /* 0x0000003100037810 */ /* 0x000fe40007ffe0ff */
[----:B------:R-:W-:Y:S02]  /*3e30*/  FSEL R53, R46, -INF , !P2 ;  /* 0xff8000002e357808 */ /* 0x000fe40005000000 */
[----:B------:R-:W-:Y:S02]  /*3e40*/  FSEL R46, R44, -INF , !P2 ;  /* 0xff8000002c2e7808 */ /* 0x000fe40005000000 */
[----:B------:R-:W-:-:S02]  /*3e50*/  FSEL R44, R50, -INF , !P2 ;  /* 0xff800000322c7808 */ /* 0x000fc40005000000 */
[----:B------:R-:W-:Y:S02]  /*3e60*/  ISETP.GE.AND P2, PT, R3, UR14, PT ;  /* 0x0000000e03007c0c */ /* 0x000fe4000bf46270 */
[C---:B------:R-:W-:Y:S02]  /*3e70*/  IADD3 R3, R0.reuse, 0x38, RZ ;  /* 0x0000003800037810 */ /* 0x040fe40007ffe0ff */
[----:B------:R-:W-:Y:S02]  /*3e80*/  IADD3 R0, R0, 0x39, RZ ;  /* 0x0000003900007810 */ /* 0x000fe40007ffe0ff */
[----:B------:R-:W-:Y:S02]  /*3e90*/  FSEL R39, R51, -INF , !P1 ;  /* 0xff80000033277808 */ /* 0x000fe40004800000 */
[----:B------:R-:W-:Y:S02]  /*3ea0*/  ISETP.GE.AND P0, PT, R0, UR14, PT ;  /* 0x0000000e00007c0c */ /* 0x000fe4000bf06270 */
[----:B------:R-:W-:-:S02]  /*3eb0*/  ISETP.GE.AND P1, PT, R3, UR14, PT ;  /* 0x0000000e03007c0c */ /* 0x000fc4000bf26270 */
[----:B------:R-:W-:Y:S02]  /*3ec0*/  FSEL R3, R19, -INF , !P0 ;  /* 0xff80000013037808 */ /* 0x000fe40004000000 */
[----:B------:R-:W-:Y:S02]  /*3ed0*/  FSEL R252, R23, -INF , !P0 ;  /* 0xff80000017fc7808 */ /* 0x000fe40004000000 */
[----:B------:R-:W-:Y:S01]  /*3ee0*/  FSEL R186, R17, -INF , !P0 ;  /* 0xff80000011ba7808 */ /* 0x000fe20004000000 */
[----:B------:R1:W-:Y:S01]  /*3ef0*/  STL [R1], R3 ;  /* 0x0000000301007387 */ /* 0x0003e20000100800 */
[----:B------:R-:W-:Y:S02]  /*3f00*/  FSEL R23, R21, -INF , !P0 ;  /* 0xff80000015177808 */ /* 0x000fe40004000000 */
[----:B------:R-:W-:Y:S02]  /*3f10*/  PLOP3.LUT P0, PT, PT, PT, UP0, 0x80, 0x0 ;  /* 0x000000000000781c */ /* 0x000fe40003f0f008 */
[----:B------:R-:W-:-:S02]  /*3f20*/  LOP3.LUT R0, R153, R154, RZ, 0xfc, !PT ;  /* 0x0000009a99007212 */ /* 0x000fc400078efcff */
        /* <DEDUP_REMOVED lines=17> */
[----:B------:R-:W-:Y:S01]  /*4040*/  FSEL R175, R20, -INF , !P1 ;  /* 0xff80000014af7808 */ /* 0x000fe20004800000 */
[----:B------:R-:W-:Y:S05]  /*4050*/  @!P0 BRA `(.L_x_139) ;  /* 0x000004a000008947 */ /* 0x000fea0003800000 */
[----:B-1----:R-:W-:Y:S01]  /*4060*/  ULEA.HI.SX32 UR5, UR8, 0xfffffffe, 0x1a ;  /* 0xfffffffe08057891 */ /* 0x002fe2000f8fd23f */
[----:B------:R-:W-:Y:S01]  /*4070*/  ISETP.GE.AND P3, PT, R178, c[0x0][0x220], PT ;  /* 0x00008800b2007a0c */ /* 0x000fe20003f66270 */
[----:B------:R-:W-:Y:S01]  /*4080*/  BSSY B0, `(.L_x_140) ;  /* 0x0000046000007945 */ /* 0x000fe20003800000 */
[----:B------:R-:W-:Y:S01]  /*4090*/  ISETP.GE.AND P2, PT, R171, c[0x0][0x220], PT ;  /* 0x00008800ab007a0c */ /* 0x000fe20003f46270 */
[----:B------:R-:W-:-:S02]  /*40a0*/  USHF.R.S32.HI UR4, URZ, 0x1f, UR5 ;  /* 0x0000001f3f047899 */ /* 0x000fc40008011405 */
[----:B------:R-:W-:Y:S01]  /*40b0*/  UIMAD UR15, UR15, UR5, URZ ;  /* 0x000000050f0f72a4 */ /* 0x000fe2000f8e023f */
[----:B------:R-:W-:-:S03]  /*40c0*/  IMAD.WIDE.U32 R6, R170, UR5, R176 ;  /* 0x00000005aa067c25 */ /* 0x000fc6000f8e00b0 */
[----:B------:R-:W-:Y:S02]  /*40d0*/  UIMAD UR4, UR4, UR16, UR15 ;  /* 0x00000010040472a4 */ /* 0x000fe4000f8e020f */
[C---:B------:R-:W-:Y:S02]  /*40e0*/  IADD3 R5, P1, R6.reuse, UR11, RZ ;  /* 0x0000000b06057c10 */ /* 0x040fe4000ff3e0ff */
[C---:B------:R-:W-:Y:S01]  /*40f0*/  @!P3 LEA R8, P5, R6.reuse, c[0x0][0x168], 0x1 ;  /* 0x00005a000608ba11 */ /* 0x040fe200078a08ff */
[----:B------:R1:W-:Y:S01]  /*4100*/  @P3 STS.128 [R239+0x8000], RZ ;  /* 0x008000ffef003388 */ /* 0x0003e20000000c00 */
[----:B------:R-:W-:Y:S02]  /*4110*/  IADD3 R7, R7, UR4, RZ ;  /* 0x0000000407077c10 */ /* 0x000fe4000fffe0ff */
[C---:B------:R-:W-:Y:S02]  /*4120*/  @!P2 LEA R10, P4, R6.reuse, c[0x0][0x168], 0x1 ;  /* 0x00005a00060aaa11 */ /* 0x040fe400078808ff */
[----:B------:R-:W-:-:S02]  /*4130*/  @!P3 LEA.HI.X R9, R6, c[0x0][0x16c], R7, 0x1, P5 ;  /* 0x00005b000609ba11 */ /* 0x000fc400028f0c07 */
[----:B------:R-:W-:Y:S02]  /*4140*/  @!P2 LEA.HI.X R11, R6, c[0x0][0x16c], R7, 0x1, P4 ;  /* 0x00005b00060baa11 */ /* 0x000fe400020f0c07 */
[----:B------:R-:W-:Y:S01]  /*4150*/  IADD3.X R7, R7, UR9, RZ, P1, !PT ;  /* 0x0000000907077c10 */ /* 0x000fe20008ffe4ff */
[----:B------:R-:W-:Y:S01]  /*4160*/  @!PT LDS RZ, [RZ] ;  /* 0x00000000fffff984 */ /* 0x000fe20000000800 */
[----:B------:R-:W-:Y:S01]  /*4170*/  @!PT LDS RZ, [RZ] ;  /* 0x00000000fffff984 */ /* 0x000fe20000000800 */
[----:B------:R-:W-:Y:S01]  /*4180*/  @!PT LDS RZ, [RZ] ;  /* 0x00000000fffff984 */ /* 0x000fe20000000800 */
[----:B------:R2:W-:Y:S01]  /*4190*/  @!P3 LDGSTS.E.BYPASS.LTC128B.128 [R239+0x8000], [R8.64] ;  /* 0x0800000008efbfae */ /* 0x0005e2000b901d52 */
[C---:B------:R-:W-:Y:S02]  /*41a0*/  @!P3 LEA R16, P5, R5.reuse, c[0x0][0x168], 0x1 ;  /* 0x00005a000510ba11 */ /* 0x040fe400078a08ff */
[C---:B------:R-:W-:Y:S01]  /*41b0*/  @!P2 LEA R12, P1, R5.reuse, c[0x0][0x168], 0x1 ;  /* 0x00005a00050caa11 */ /* 0x040fe200078208ff */
[----:B------:R1:W-:Y:S01]  /*41c0*/  @P2 STS.128 [R239+0xa000], RZ ;  /* 0x00a000ffef002388 */ /* 0x0003e20000000c00 */
[C---:B------:R-:W-:Y:S02]  /*41d0*/  IADD3 R3, P4, R5.reuse, UR11, RZ ;  /* 0x0000000b05037c10 */ /* 0x040fe4000ff9e0ff */
[C-C-:B------:R-:W-:Y:S01]  /*41e0*/  @!P3 LEA.HI.X R17, R5.reuse, c[0x0][0x16c], R7.reuse, 0x1, P5 ;  /* 0x00005b000511ba11 */ /* 0x140fe200028f0c07 */
[----:B------:R-:W-:Y:S01]  /*41f0*/  @!PT LDS RZ, [RZ] ;  /* 0x00000000fffff984 */ /* 0x000fe20000000800 */
[----:B------:R-:W-:Y:S01]  /*4200*/  @!PT LDS RZ, [RZ] ;  /* 0x00000000fffff984 */ /* 0x000fe20000000800 */
[----:B------:R-:W-:Y:S01]  /*4210*/  @!PT LDS RZ, [RZ] ;  /* 0x00000000fffff984 */ /* 0x000fe20000000800 */
[----:B------:R3:W-:Y:S01]  /*4220*/  @!P2 LDGSTS.E.BYPASS.LTC128B.128 [R239+0xa000], [R10.64+0x80] ;  /* 0x0a0000800aefafae */ /* 0x0007e2000b901d52 */
[----:B------:R-:W-:-:S02]  /*4230*/  @!P2 LEA.HI.X R13, R5, c[0x0][0x16c], R7, 0x1, P1 ;  /* 0x00005b00050daa11 */ /* 0x000fc400008f0c07 */
[----:B------:R-:W-:Y:S01]  /*4240*/  @!P3 LEA R14, P6, R3, c[0x0][0x168], 0x1 ;  /* 0x00005a00030eba11 */ /* 0x000fe200078c08ff */
[----:B------:R1:W-:Y:S01]  /*4250*/  @P3 STS.128 [R239+0x8800], RZ ;  /* 0x008800ffef003388 */ /* 0x0003e20000000c00 */
[----:B------:R-:W-:Y:S02]  /*4260*/  IADD3.X R5, R7, UR9, RZ, P4, !PT ;  /* 0x0000000907057c10 */ /* 0x000fe4000a7fe4ff */
[C---:B------:R-:W-:Y:S01]  /*4270*/  IADD3 R6, P5, R3.reuse, UR11, RZ ;  /* 0x0000000b03067c10 */ /* 0x040fe2000ffbe0ff */
[----:B------:R-:W-:Y:S01]  /*4280*/  @!PT LDS RZ, [RZ] ;  /* 0x00000000fffff984 */ /* 0x000fe20000000800 */
[----:B------:R-:W-:Y:S01]  /*4290*/  @!PT LDS RZ, [RZ] ;  /* 0x00000000fffff984 */ /* 0x000fe20000000800 */
[----:B------:R-:W-:Y:S01]  /*42a0*/  @!PT LDS RZ, [RZ] ;  /* 0x00000000fffff984 */ /* 0x000fe20000000800 */
[----:B------:R1:W-:Y:S01]  /*42b0*/  @!P3 LDGSTS.E.BYPASS.LTC128B.128 [R239+0x8800], [R16.64] ;  /* 0x0880000010efbfae */ /* 0x0003e2000b901d52 */
[----:B------:R-:W-:-:S03]  /*42c0*/  @!P3 LEA.HI.X R15, R3, c[0x0][0x16c], R5, 0x1, P6 ;  /* 0x00005b00030fba11 */ /* 0x000fc600030f0c05 */
[----:B------:R1:W-:Y:S04]  /*42d0*/  @P2 STS.128 [R239+0xa800], RZ ;  /* 0x00a800ffef002388 */ /* 0x0003e80000000c00 */
[----:B------:R-:W-:Y:S01]  /*42e0*/  @!PT LDS RZ, [RZ] ;  /* 0x00000000fffff984 */ /* 0x000fe20000000800 */
[----:B------:R-:W-:Y:S01]  /*42f0*/  @!PT LDS RZ, [RZ] ;  /* 0x00000000fffff984 */ /* 0x000fe20000000800 */
[----:B------:R-:W-:Y:S01]  /*4300*/  @!PT LDS RZ, [RZ] ;  /* 0x00000000fffff984 */ /* 0x000fe20000000800 */
[----:B------:R1:W-:Y:S01]  /*4310*/  @!P2 LDGSTS.E.BYPASS.LTC128B.128 [R239+0xa800], [R12.64+0x80] ;  /* 0x0a8000800cefafae */ /* 0x0003e2000b901d52 */
[----:B--2---:R-:W-:-:S03]  /*4320*/  @!P2 LEA R8, P1, R3, c[0x0][0x168], 0x1 ;  /* 0x00005a000308aa11 */ /* 0x004fc600078208ff */
[----:B------:R1:W-:Y:S01]  /*4330*/  @P3 STS.128 [R239+0x9000], RZ ;  /* 0x009000ffef003388 */ /* 0x0003e20000000c00 */
[----:B------:R-:W-:-:S03]  /*4340*/  @!P2 LEA.HI.X R9, R3, c[0x0][0x16c], R5, 0x1, P1 ;  /* 0x00005b000309aa11 */ /* 0x000fc600008f0c05 */
[----:B------:R-:W-:Y:S01]  /*4350*/  @!PT LDS RZ, [RZ] ;  /* 0x00000000fffff984 */ /* 0x000fe20000000800 */
[----:B------:R-:W-:Y:S01]  /*4360*/  @!PT LDS RZ, [RZ] ;  /* 0x00000000fffff984 */ /* 0x000fe20000000800 */
[----:B------:R-:W-:Y:S01]  /*4370*/  @!PT LDS RZ, [RZ] ;  /* 0x00000000fffff984 */ /* 0x000fe20000000800 */
[----:B------:R1:W-:Y:S01]  /*4380*/  @!P3 LDGSTS.E.BYPASS.LTC128B.128 [R239+0x9000], [R14.64] ;  /* 0x090000000eefbfae */ /* 0x0003e2000b901d52 */
[----:B------:R-:W-:Y:S02]  /*4390*/  IADD3.X R5, R5, UR9, RZ, P5, !PT ;  /* 0x0000000905057c10 */ /* 0x000fe4000affe4ff */
[C---:B---3--:R-:W-:Y:S01]  /*43a0*/  @!P3 LEA R10, P4, R6.reuse, c[0x0][0x168], 0x1 ;  /* 0x00005a00060aba11 */ /* 0x048fe200078808ff */
[----:B------:R1:W-:Y:S03]  /*43b0*/  @P2 STS.128 [R239+0xb000], RZ ;  /* 0x00b000ffef002388 */ /* 0x0003e60000000c00 */
[----:B------:R-:W-:Y:S01]  /*43c0*/  @!P3 LEA.HI.X R11, R6, c[0x0][0x16c], R5, 0x1, P4 ;  /* 0x00005b00060bba11 */ /* 0x000fe200020f0c05 */
[----:B------:R-:W-:Y:S01]  /*43d0*/  @!PT LDS RZ, [RZ] ;  /* 0x00000000fffff984 */ /* 0x000fe20000000800 */
[----:B------:R-:W-:Y:S01]  /*43e0*/  @!PT LDS RZ, [RZ] ;  /* 0x00000000fffff984 */ /* 0x000fe20000000800 */
[----:B------:R-:W-:Y:S01]  /*43f0*/  @!PT LDS RZ, [RZ] ;  /* 0x00000000fffff984 */ /* 0x000fe20000000800 */
[----:B------:R1:W-:Y:S04]  /*4400*/  @!P2 LDGSTS.E.BYPASS.LTC128B.128 [R239+0xb000], [R8.64+0x80] ;  /* 0x0b00008008efafae */ /* 0x0003e8000b901d52 */
[----:B------:R1:W-:Y:S04]  /*4410*/  @P3 STS.128 [R239+0x9800], RZ ;  /* 0x009800ffef003388 */ /* 0x0003e80000000c00 */
        /* <DEDUP_REMOVED lines=12> */
.L_x_141:
[----:B------:R-:W-:Y:S05]  /*44e0*/  BSYNC B0 ;  /* 0x0000000000007941 */ /* 0x000fea0003800000 */
.L_x_140:
[----:B------:R-:W0:Y:S02]  /*44f0*/  LDGDEPBAR ;  /* 0x00000000000079af */ /* 0x000e240000000000 */
.L_x_139:
        /* <DEDUP_REMOVED lines=34> */
[----:B------:R1:W-:Y:S03]  /*4720*/  STL [R1+0x60], R228 ;  /* 0x000060e401007387 */ /* 0x0003e60000100800 */
[----:B------:R-:W-:Y:S01]  /*4730*/  FMNMX.FTZ R172, R212, R172, !PT ;  /* 0x000000acd4ac7209 */ /* 0x000fe20007810000 */
[----:B------:R-:W-:Y:S03]  /*4740*/  STL [R1+0x5c], R227 ;  /* 0x00005ce301007387 */ /* 0x000fe60000100800 */
[----:B------:R-:W-:Y:S01]  /*4750*/  FMNMX.FTZ R172, R175, R172, !PT ;  /* 0x000000acafac7209 */ /* 0x000fe20007810000 */
[----:B------:R-:W-:Y:S03]  /*4760*/  STL [R1+0x58], R226 ;  /* 0x000058e201007387 */ /* 0x000fe60000100800 */
[----:B------:R-:W-:Y:S01]  /*4770*/  FMNMX.FTZ R172, R23, R172, !PT ;  /* 0x000000ac17ac7209 */ /* 0x000fe20007810000 */
[----:B------:R-:W-:Y:S04]  /*4780*/  STL [R1+0x54], R225 ;  /* 0x000054e101007387 */ /* 0x000fe80000100800 */
[----:B------:R-:W2:Y:S04]  /*4790*/  SHFL.BFLY PT, R5, R172, 0x2, 0x1f ;  /* 0x0c401f00ac057f89 */ /* 0x000ea800000e0000 */
[----:B------:R-:W-:Y:S04]  /*47a0*/  STL [R1+0x50], R220 ;  /* 0x000050dc01007387 */ /* 0x000fe80000100800 */
[----:B------:R-:W-:Y:S01]  /*47b0*/  STL [R1+0xbc], R175 ;  /* 0x0000bcaf01007387 */ /* 0x000fe20000100800 */
[----:B-1----:R-:W-:-:S03]  /*47c0*/  MOV R228, R78 ;  /* 0x0000004e00e47202 */ /* 0x002fc60000000f00 */
[----:B------:R-:W-:Y:S01]  /*47d0*/  STL [R1+0xb0], R252 ;  /* 0x0000b0fc01007387 */ /* 0x000fe20000100800 */
[----:B--2---:R-:W-:Y:S02]  /*47e0*/  FMNMX.FTZ R172, R172, R5, !PT ;  /* 0x00000005acac7209 */ /* 0x004fe40007810000 */
[----:B------:R-:W-:Y:S02]  /*47f0*/  FMNMX.FTZ R5, R205, R3, !PT ;  /* 0x00000003cd057209 */ /* 0x000fe40007810000 */
[----:B------:R-:W-:Y:S01]  /*4800*/  FMNMX.FTZ R3, R74, R73, !PT ;  /* 0x000000494a037209 */ /* 0x000fe20007810000 */
[----:B------:R-:W1:Y:S01]  /*4810*/  SHFL.BFLY PT, R7, R172, 0x1, 0x1f ;  /* 0x0c201f00ac077f89 */ /* 0x000e6200000e0000 */
[----:B------:R-:W-:Y:S02]  /*4820*/  FMNMX.FTZ R5, R215, R5, !PT ;  /* 0x00000005d7057209 */ /* 0x000fe40007810000 */
[----:B------:R-:W-:Y:S02]  /*4830*/  FMNMX.FTZ R3, R72, R3, !PT ;  /* 0x0000000348037209 */ /* 0x000fe40007810000 */
[----:B------:R-:W-:-:S02]  /*4840*/  FMNMX.FTZ R5, R197, R5, !PT ;  /* 0x00000005c5057209 */ /* 0x000fc40007810000 */
[----:B------:R-:W-:Y:S02]  /*4850*/  FMNMX.FTZ R6, R69, R3, !PT ;  /* 0x0000000345067209 */ /* 0x000fe40007810000 */
[----:B------:R-:W-:Y:S02]  /*4860*/  FMNMX.FTZ R3, R252, R5, !PT ;  /* 0x00000005fc037209 */ /* 0x000fe40007810000 */
[----:B------:R-:W-:-:S03]  /*4870*/  FMNMX.FTZ R5, R68, R6, !PT ;  /* 0x0000000644057209 */ /* 0x000fc60007810000 */
[----:B------:R-:W2:Y:S01]  /*4880*/  SHFL.BFLY PT, R171, R3, 0x2, 0x1f ;  /* 0x0c401f0003ab7f89 */ /* 0x000ea200000e0000 */
[----:B-1----:R-:W-:-:S04]  /*4890*/  FMNMX.FTZ R172, R172, R7, !PT ;  /* 0x00000007acac7209 */ /* 0x002fc80007810000 */
[C---:B------:R-:W-:Y:S01]  /*48a0*/  FSETP.NEU.FTZ.AND P1, PT, R172.reuse, -INF , PT ;  /* 0xff800000ac00780b */ /* 0x040fe20003f3d000 */
[----:B------:R-:W-:Y:S01]  /*48b0*/  FMUL.FTZ R22, R172, c[0x0][0x23c] ;  /* 0x00008f00ac167a20 */ /* 0x000fe20000410000 */
[----:B------:R1:W-:Y:S04]  /*48c0*/  STL [R1+0x90], R172 ;  /* 0x000090ac01007387 */ /* 0x0003e80000100800 */
[----:B-1----:R-:W3:Y:S01]  /*48d0*/  LDL.LU R172, [R1] ;  /* 0x0000000001ac7983 */ /* 0x002ee20000300800 */
[----:B------:R-:W-:Y:S02]  /*48e0*/  FMNMX.FTZ R5, R70, R5, !PT ;  /* 0x0000000546057209 */ /* 0x000fe40007810000 */
[----:B------:R-:W-:Y:S02]  /*48f0*/  FSEL R22, R22, RZ, P1 ;  /* 0x000000ff16167208 */ /* 0x000fe40000800000 */
[----:B------:R-:W-:-:S02]  /*4900*/  FMNMX.FTZ R6, R46, R5, !PT ;  /* 0x000000052e067209 */ /* 0x000fc40007810000 */
[----:B--2---:R-:W-:Y:S01]  /*4910*/  FMNMX.FTZ R171, R3, R171, !PT ;  /* 0x000000ab03ab7209 */ /* 0x004fe20007810000 */
[--C-:B------:R-:W-:Y:S01]  /*4920*/  FFMA.FTZ R5, R65, c[0x0][0x23c], -R22.reuse ;  /* 0x00008f0041057a23 */ /* 0x100fe20000010816 */
[----:B------:R-:W-:Y:S01]  /*4930*/  FMNMX.FTZ R6, R45, R6, !PT ;  /* 0x000000062d067209 */ /* 0x000fe20007810000 */
[--C-:B------:R-:W-:Y:S02]  /*4940*/  FFMA.FTZ R3, R56, c[0x0][0x23c], -R22.reuse ;  /* 0x00008f0038037a23 */ /* 0x100fe40000010816 */
[----:B------:R1:W-:Y:S01]  /*4950*/  MUFU.EX2 R238, R5 ;  /* 0x0000000500ee7308 */ /* 0x0003e20000000800 */
[----:B------:R-:W-:Y:S01]  /*4960*/  FMNMX.FTZ R6, R173, R6, !PT ;  /* 0x00000006ad067209 */ /* 0x000fe20007810000 */
[----:B------:R-:W-:-:S03]  /*4970*/  FFMA.FTZ R7, R64, c[0x0][0x23c], -R22 ;  /* 0x00008f0040077a23 */ /* 0x000fc60000010816 */
[----:B------:R-:W-:-:S03]  /*4980*/  FMNMX.FTZ R6, R164, R6, !PT ;  /* 0x00000006a4067209 */ /* 0x000fc60007810000 */
[----:B------:R2:W-:Y:S01]  /*4990*/  MUFU.EX2 R231, R3 ;  /* 0x0000000300e77308 */ /* 0x0005e20000000800 */
[----:B------:R-:W-:-:S04]  /*49a0*/  FMNMX.FTZ R6, R163, R6, !PT ;  /* 0x00000006a3067209 */ /* 0x000fc80007810000 */
[----:B------:R-:W-:Y:S02]  /*49b0*/  FMNMX.FTZ R170, R162, R6, !PT ;  /* 0x00000006a2aa7209 */ /* 0x000fe40007810000 */
[----:B-1----:R-:W-:Y:S01]  /*49c0*/  FMNMX.FTZ R5, R77, R75, !PT ;  /* 0x0000004b4d057209 */ /* 0x002fe20007810000 */
[----:B------:R1:W-:Y:S01]  /*49d0*/  MUFU.EX2 R239, R7 ;  /* 0x0000000700ef7308 */ /* 0x0003e20000000800 */
[----:B------:R-:W-:Y:S02]  /*49e0*/  FMNMX.FTZ R170, R187, R170, !PT ;  /* 0x000000aabbaa7209 */ /* 0x000fe40007810000 */
[----:B------:R-:W-:Y:S02]  /*49f0*/  FMNMX.FTZ R5, R76, R5, !PT ;  /* 0x000000054c057209 */ /* 0x000fe40007810000 */
[----:B------:R-:W-:Y:S02]  /*4a00*/  FMNMX.FTZ R170, R185, R170, !PT ;  /* 0x000000aab9aa7209 */ /* 0x000fe40007810000 */
[----:B------:R-:W-:-:S02]  /*4a10*/  FMNMX.FTZ R5, R71, R5, !PT ;  /* 0x0000000547057209 */ /* 0x000fc40007810000 */
[----:B------:R-:W-:Y:S02]  /*4a20*/  FMNMX.FTZ R170, R184, R170, !PT ;  /* 0x000000aab8aa7209 */ /* 0x000fe40007810000 */
[----:B------:R-:W-:Y:S02]  /*4a30*/  FMNMX.FTZ R5, R80, R5, !PT ;  /* 0x0000000550057209 */ /* 0x000fe40007810000 */
[----:B------:R-:W-:Y:S02]  /*4a40*/  FMNMX.FTZ R170, R186, R170, !PT ;  /* 0x000000aabaaa7209 */ /* 0x000fe40007810000 */
[----:B--2---:R-:W-:Y:S01]  /*4a50*/  FMNMX.FTZ R3, R81, R5, !PT ;  /* 0x0000000551037209 */ /* 0x004fe20007810000 */
[----:B------:R-:W-:Y:S01]  /*4a60*/  FFMA.FTZ R5, R57, c[0x0][0x23c], -R22 ;  /* 0x00008f0039057a23 */ /* 0x000fe20000010816 */
[----:B-1----:R-:W1:Y:S02]  /*4a70*/  SHFL.BFLY PT, R7, R171, 0x1, 0x1f ;  /* 0x0c201f00ab077f89 */ /* 0x002e6400000e0000 */
[----:B------:R-:W-:Y:S01]  /*4a80*/  FMNMX.FTZ R3, R53, R3, !PT ;  /* 0x0000000335037209 */ /* 0x000fe20007810000 */
[----:B------:R2:W-:Y:S01]  /*4a90*/  MUFU.EX2 R227, R5 ;  /* 0x0000000500e37308 */ /* 0x0005e20000000800 */
[----:B------:R-:W4:Y:S02]  /*4aa0*/  SHFL.BFLY PT, R6, R170, 0x2, 0x1f ;  /* 0x0c401f00aa067f89 */ /* 0x000f2400000e0000 */
[----:B------:R-:W-:-:S04]  /*4ab0*/  FMNMX.FTZ R3, R47, R3, !PT ;  /* 0x000000032f037209 */ /* 0x000fc80007810000 */
[----:B------:R-:W-:-:S04]  /*4ac0*/  FMNMX.FTZ R3, R174, R3, !PT ;  /* 0x00000003ae037209 */ /* 0x000fc80007810000 */
[----:B------:R-:W-:-:S04]  /*4ad0*/  FMNMX.FTZ R3, R168, R3, !PT ;  /* 0x00000003a8037209 */ /* 0x000fc80007810000 */
[----:B------:R-:W-:Y:S01]  /*4ae0*/  FMNMX.FTZ R3, R167, R3, !PT ;  /* 0x00000003a7037209 */ /* 0x000fe20007810000 */
[----:B--2---:R-:W-:-:S03]  /*4af0*/  FFMA.FTZ R5, R52, c[0x0][0x23c], -R22 ;  /* 0x00008f0034057a23 */ /* 0x004fc60000010816 */
[----:B------:R-:W-:Y:S02]  /*4b00*/  FMNMX.FTZ R3, R166, R3, !PT ;  /* 0x00000003a6037209 */ /* 0x000fe40007810000 */
[----:B-1----:R-:W-:Y:S01]  /*4b10*/  FMNMX.FTZ R171, R171, R7, !PT ;  /* 0x00000007abab7209 */ /* 0x002fe20007810000 */
[----:B------:R-:W1:Y:S01]  /*4b20*/  MUFU.EX2 R5, R5 ;  /* 0x0000000500057308 */ /* 0x000e620000000800 */
[----:B------:R-:W-:Y:S02]  /*4b30*/  FMNMX.FTZ R3, R199, R3, !PT ;  /* 0x00000003c7037209 */ /* 0x000fe40007810000 */
[----:B----4-:R-:W-:Y:S01]  /*4b40*/  FMNMX.FTZ R170, R170, R6, !PT ;  /* 0x00000006aaaa7209 */ /* 0x010fe20007810000 */
[C---:B------:R-:W-:Y:S01]  /*4b50*/  FMUL.FTZ R21, R171.reuse, c[0x0][0x23c] ;  /* 0x00008f00ab157a20 */ /* 0x040fe20000410000 */
[----:B------:R-:W-:Y:S02]  /*4b60*/  FMNMX.FTZ R3, R198, R3, !PT ;  /* 0x00000003c6037209 */ /* 0x000fe40007810000 */
[----:B------:R-:W-:Y:S01]  /*4b70*/  FSETP.NEU.FTZ.AND P1, PT, R171, -INF , PT ;  /* 0xff800000ab00780b */ /* 0x000fe20003f3d000 */
[----:B------:R-:W2:Y:S01]  /*4b80*/  SHFL.BFLY PT, R7, R170, 0x1, 0x1f ;  /* 0x0c201f00aa077f89 */ /* 0x000ea200000e0000 */
[----:B------:R-:W-:-:S02]  /*4b90*/  FMNMX.FTZ R3, R228, R3, !PT ;  /* 0x00000003e4037209 */ /* 0x000fc40007810000 */
[----:B------:R-:W-:Y:S01]  /*4ba0*/  FSEL R21, R21, RZ, P1 ;  /* 0x000000ff15157208 */ /* 0x000fe20000800000 */
[----:B-1----:R1:W-:Y:S01]  /*4bb0*/  STL [R1+0x40], R5 ;  /* 0x0000400501007387 */ /* 0x0023e20000100800 */
[----:B--2---:R-:W-:-:S04]  /*4bc0*/  FMNMX.FTZ R170, R170, R7, !PT ;  /* 0x00000007aaaa7209 */ /* 0x004fc80007810000 */
[C---:B------:R-:W-:Y:S01]  /*4bd0*/  FSETP.NEU.FTZ.AND P1, PT, R170.reuse, -INF , PT ;  /* 0xff800000aa00780b */ /* 0x040fe20003f3d000 */
[----:B------:R-:W-:Y:S02]  /*4be0*/  FMUL.FTZ R20, R170, c[0x0][0x23c] ;  /* 0x00008f00aa147a20 */ /* 0x000fe40000410000 */
[----:B-1----:R-:W-:-:S03]  /*4bf0*/  FFMA.FTZ R5, R38, c[0x0][0x23c], -R22 ;  /* 0x00008f0026057a23 */ /* 0x002fc60000010816 */
[----:B------:R-:W-:-:S03]  /*4c00*/  FSEL R20, R20, RZ, P1 ;  /* 0x000000ff14147208 */ /* 0x000fc60000800000 */
[----:B------:R-:W1:Y:S02]  /*4c10*/  MUFU.EX2 R5, R5 ;  /* 0x0000000500057308 */ /* 0x000e640000000800 */
[----:B-1----:R1:W-:Y:S04]  /*4c20*/  STL [R1+0x44], R5 ;  /* 0x0000440501007387 */ /* 0x0023e80000100800 */
[----:B------:R2:W-:Y:S01]  /*4c30*/  STL [R1+0x94], R171 ;  /* 0x000094ab01007387 */ /* 0x0005e20000100800 */
[----:B-1----:R-:W-:-:S04]  /*4c40*/  FFMA.FTZ R5, R37, c[0x0][0x23c], -R22 ;  /* 0x00008f0025057a23 */ /* 0x002fc80000010816 */
[----:B------:R1:W-:Y:S02]  /*4c50*/  MUFU.EX2 R196, R5 ;  /* 0x0000000500c47308 */ /* 0x0003e40000000800 */
[----:B-1----:R-:W-:-:S06]  /*4c60*/  FFMA.FTZ R5, R36, c[0x0][0x23c], -R22 ;  /* 0x00008f0024057a23 */ /* 0x002fcc0000010816 */
[----:B--2---:R1:W-:Y:S02]  /*4c70*/  MUFU.EX2 R171, R5 ;  /* 0x0000000500ab7308 */ /* 0x0043e40000000800 */
[----:B-1----:R-:W-:-:S06]  /*4c80*/  FFMA.FTZ R5, R67, c[0x0][0x23c], -R21 ;  /* 0x00008f0043057a23 */ /* 0x002fcc0000010815 */
[----:B------:R1:W-:Y:S02]  /*4c90*/  MUFU.EX2 R236, R5 ;  /* 0x0000000500ec7308 */ /* 0x0003e40000000800 */
[----:B-1----:R-:W-:-:S06]  /*4ca0*/  FFMA.FTZ R5, R66, c[0x0][0x23c], -R21 ;  /* 0x00008f0042057a23 */ /* 0x002fcc0000010815 */
[----:B------:R1:W2:Y:S01]  /*4cb0*/  MUFU.EX2 R237, R5 ;  /* 0x0000000500ed7308 */ /* 0x0002a20000000800 */
[----:B---3--:R-:W-:Y:S01]  /*4cc0*/  FMNMX.FTZ R3, R172, R3, !PT ;  /* 0x00000003ac037209 */ /* 0x008fe20007810000 */
[----:B------:R-:W-:Y:S01]  /*4cd0*/  STL [R1+0x98], R172 ;  /* 0x000098ac01007387 */ /* 0x000fe20000100800 */
[----:B-1----:R-:W-:-:S03]  /*4ce0*/  FFMA.FTZ R5, R58, c[0x0][0x23c], -R21 ;  /* 0x00008f003a057a23 */ /* 0x002fc60000010815 */
[----:B------:R-:W1:Y:S01]  /*4cf0*/  SHFL.BFLY PT, R6, R3, 0x2, 0x1f ;  /* 0x0c401f0003067f89 */ /* 0x000e6200000e0000 */
[----:B--2---:R-:W-:Y:S01]  /*4d00*/  F2FP.PACK_AB R17, R237, R236 ;  /* 0x000000eced11723e */ /* 0x004fe200000000ff */
[----:B------:R2:W-:Y:S02]  /*4d10*/  MUFU.EX2 R208, R5 ;  /* 0x0000000500d07308 */ /* 0x0005e40000000800 */
[----:B------:R-:W-:Y:S01]  /*4d20*/  STL [R1+0x9c], R170 ;  /* 0x00009caa01007387 */ /* 0x000fe20000100800 */
[----:B--2---:R-:W-:-:S05]  /*4d30*/  FFMA.FTZ R5, R59, c[0x0][0x23c], -R21 ;  /* 0x00008f003b057a23 */ /* 0x004fca0000010815 */
[----:B------:R2:W3:Y:S01]  /*4d40*/  MUFU.EX2 R230, R5 ;  /* 0x0000000500e67308 */ /* 0x0004e20000000800 */
[----:B-1----:R-:W-:-:S05]  /*4d50*/  FMNMX.FTZ R3, R3, R6, !PT ;  /* 0x0000000603037209 */ /* 0x002fca0007810000 */
[----:B------:R-:W1:Y:S01]  /*4d60*/  SHFL.BFLY PT, R6, R3, 0x1, 0x1f ;  /* 0x0c201f0003067f89 */ /* 0x000e6200000e0000 */
[----:B--2---:R-:W-:-:S04]  /*4d70*/  FFMA.FTZ R5, R54, c[0x0][0x23c], -R21 ;  /* 0x00008f0036057a23 */ /* 0x004fc80000010815 */
[----:B------:R2:W-:Y:S01]  /*4d80*/  MUFU.EX2 R204, R5 ;  /* 0x0000000500cc7308 */ /* 0x0005e20000000800 */
[----:B-1----:R-:W-:-:S04]  /*4d90*/  FMNMX.FTZ R3, R3, R6, !PT ;  /* 0x0000000603037209 */ /* 0x002fc80007810000 */
[C---:B------:R-:W-:Y:S01]  /*4da0*/  FSETP.NEU.FTZ.AND P1, PT, R3.reuse, -INF , PT ;  /* 0xff8000000300780b */ /* 0x040fe20003f3d000 */
[----:B------:R-:W-:Y:S01]  /*4db0*/  FMUL.FTZ R6, R3, c[0x0][0x23c] ;  /* 0x00008f0003067a20 */ /* 0x000fe20000410000 */
[----:B------:R1:W-:Y:S01]  /*4dc0*/  STL [R1+0xa0], R3 ;  /* 0x0000a00301007387 */ /* 0x0003e20000100800 */
[----:B--2---:R-:W-:-:S04]  /*4dd0*/  FFMA.FTZ R5, R55, c[0x0][0x23c], -R21 ;  /* 0x00008f0037057a23 */ /* 0x004fc80000010815 */
[----:B------:R2:W-:Y:S02]  /*4de0*/  MUFU.EX2 R206, R5 ;  /* 0x0000000500ce7308 */ /* 0x0005e40000000800 */
[--C-:B--2---:R-:W-:Y:S01]  /*4df0*/  FFMA.FTZ R5, R44, c[0x0][0x23c], -R21.reuse ;  /* 0x00008f002c057a23 */ /* 0x104fe20000010815 */
[----:B-1----:R-:W2:Y:S05]  /*4e00*/  LDL.LU R3, [R1+0x40] ;  /* 0x0000400001037983 */ /* 0x002eaa0000300800 */
[----:B------:R1:W-:Y:S01]  /*4e10*/  MUFU.EX2 R234, R5 ;  /* 0x0000000500ea7308 */ /* 0x0003e20000000800 */
[----:B------:R-:W-:Y:S04]  /*4e20*/  STL [R1+0xa8], R238 ;  /* 0x0000a8ee01007387 */ /* 0x000fe80000100800 */
[----:B------:R-:W-:Y:S04]  /*4e30*/  STL [R1+0xa4], R239 ;  /* 0x0000a4ef01007387 */ /* 0x000fe80000100800 */
[----:B------:R-:W-:Y:S04]  /*4e40*/  STL [R1+0xb4], R231 ;  /* 0x0000b4e701007387 */ /* 0x000fe80000100800 */
[----:B------:R-:W-:Y:S01]  /*4e50*/  STL [R1+0xac], R227 ;  /* 0x0000ace301007387 */ /* 0x000fe20000100800 */
[----:B-1----:R-:W-:-:S03]  /*4e60*/  FFMA.FTZ R5, R39, c[0x0][0x23c], -R21 ;  /* 0x00008f0027057a23 */ /* 0x002fc60000010815 */
[----:B------:R1:W-:Y:S01]  /*4e70*/  STL [R1+0xb8], R237 ;  /* 0x0000b8ed01007387 */ /* 0x0003e20000100800 */
[----:B------:R4:W-:Y:S01]  /*4e80*/  MUFU.EX2 R209, R5 ;  /* 0x0000000500d17308 */ /* 0x0009e20000000800 */
[----:B------:R-:W-:Y:S02]  /*4e90*/  IMAD.SHL.U32 R221, R0, 0x2, RZ ;  /* 0x0000000200dd7824 */ /* 0x000fe400078e00ff */
[----:B----4-:R-:W-:-:S03]  /*4ea0*/  FFMA.FTZ R5, R74, c[0x0][0x23c], -R20 ;  /* 0x00008f004a057a23 */ /* 0x010fc60000010814 */
[----:B------:R-:W4:Y:S02]  /*4eb0*/  LDSM.16.MT88.4 R40, [R221+0xc000] ;  /* 0x00c00000dd28783b */ /* 0x000f240000004200 */
[----:B------:R3:W-:Y:S02]  /*4ec0*/  MUFU.EX2 R175, R5 ;  /* 0x0000000500af7308 */ /* 0x0007e40000000800 */
[----:B-1----:R-:W2:Y:S01]  /*4ed0*/  LDL.LU R237, [R1+0x44] ;  /* 0x0000440001ed7983 */ /* 0x002ea20000300800 */
[----:B------:R-:W-:Y:S02]  /*4ee0*/  LEA R222, R4, R221, 0x1 ;  /* 0x000000dd04de7211 */ /* 0x000fe400078e08ff */
[----:B------:R-:W-:Y:S01]  /*4ef0*/  FSEL R0, R6, RZ, P1 ;  /* 0x000000ff06007208 */ /* 0x000fe20000800000 */
[----:B------:R-:W-:Y:S01]  /*4f00*/  LDSM.16.MT88.4 R60, [R221+0xc800] ;  /* 0x00c80000dd3c783b */ /* 0x000fe20000004200 */
[----:B------:R-:W-:Y:S02]  /*4f10*/  F2FP.PACK_AB R16, R239, R238 ;  /* 0x000000eeef10723e */ /* 0x000fe400000000ff */
[----:B------:R-:W-:Y:S01]  /*4f20*/  F2FP.PACK_AB R18, R227, R231 ;  /* 0x000000e7e312723e */ /* 0x000fe200000000ff */
[----:B------:R-:W-:Y:S01]  /*4f30*/  IMAD R224, R2, 0x2, R221 ;  /* 0x0000000202e07824 */ /* 0x000fe200078e02dd */
[----:B---3--:R-:W-:Y:S01]  /*4f40*/  F2FP.PACK_AB R19, R230, R208 ;  /* 0x000000d0e613723e */ /* 0x008fe200000000ff */
[----:B------:R-:W-:Y:S01]  /*4f50*/  LDSM.16.MT88.4 R64, [R222+0xe000] ;  /* 0x00e00000de40783b */ /* 0x000fe20000004200 */
[----:B------:R-:W-:Y:S01]  /*4f60*/  FFMA.FTZ R5, R73, c[0x0][0x23c], -R20 ;  /* 0x00008f0049057a23 */ /* 0x000fe20000010814 */
[----:B------:R-:W-:Y:S01]  /*4f70*/  LEA R223, R2, R222, 0x1 ;  /* 0x000000de02df7211 */ /* 0x000fe200078e08ff */
[----:B------:R-:W-:Y:S01]  /*4f80*/  FFMA.FTZ R4, R76, c[0x0][0x23c], -R0 ;  /* 0x00008f004c047a23 */ /* 0x000fe20000010800 */
[----:B------:R-:W-:Y:S01]  /*4f90*/  LDSM.16.MT88.4 R24, [R222+0xc000] ;  /* 0x00c00000de18783b */ /* 0x000fe20000004200 */
[----:B------:R1:W3:Y:S01]  /*4fa0*/  MUFU.EX2 R213, R5 ;  /* 0x0000000500d57308 */ /* 0x0002e20000000800 */
[----:B------:R-:W-:-:S02]  /*4fb0*/  FFMA.FTZ R2, R70, c[0x0][0x23c], -R20 ;  /* 0x00008f0046027a23 */ /* 0x000fc40000010814 */
[----:B------:R-:W-:Y:S04]  /*4fc0*/  LDSM.16.MT88.4 R36, [R224+0xe000] ;  /* 0x00e00000e024783b */ /* 0x000fe80000004200 */
[----:B------:R-:W-:Y:S04]  /*4fd0*/  LDSM.16.MT88.4 R32, [R223+0xe000] ;  /* 0x00e00000df20783b */ /* 0x000fe80000004200 */
[----:B------:R-:W-:Y:S04]  /*4fe0*/  LDSM.16.MT88.4 R56, [R224+0xc800] ;  /* 0x00c80000e038783b */ /* 0x000fe80000004200 */
[----:B------:R-:W-:Y:S01]  /*4ff0*/  LDSM.16.MT88.4 R48, [R221+0xe800] ;  /* 0x00e80000dd30783b */ /* 0x000fe20000004200 */
[----:B-1----:R-:W-:-:S03]  /*5000*/  FFMA.FTZ R5, R72, c[0x0][0x23c], -R20 ;  /* 0x00008f0048057a23 */ /* 0x002fc60000010814 */
[----:B------:R-:W-:Y:S01]  /*5010*/  LDSM.16.MT88.4 R28, [R222+0xc800] ;  /* 0x00c80000de1c783b */ /* 0x000fe20000004200 */
[----:B------:R1:W-:Y:S03]  /*5020*/  MUFU.EX2 R229, R5 ;  /* 0x0000000500e57308 */ /* 0x0003e60000000800 */
[----:B------:R-:W-:Y:S05]  /*5030*/  LDSM.16.MT88.4 R84, [R224+0xe800] ;  /* 0x00e80000e054783b */ /* 0x000fea0000004200 */
[----:B------:R3:W-:Y:S01]  /*5040*/  MUFU.EX2 R232, R2 ;  /* 0x0000000200e87308 */ /* 0x0007e20000000800 */
[----:B-1----:R-:W-:-:S07]  /*5050*/  FFMA.FTZ R5, R69, c[0x0][0x23c], -R20 ;  /* 0x00008f0045057a23 */ /* 0x002fce0000010814 */
[----:B------:R1:W1:Y:S01]  /*5060*/  MUFU.EX2 R225, R5 ;  /* 0x0000000500e17308 */ /* 0x0002620000000800 */
[----:B---3--:R-:W-:-:S07]  /*5070*/  FFMA.FTZ R2, R46, c[0x0][0x23c], -R20 ;  /* 0x00008f002e027a23 */ /* 0x008fce0000010814 */
[----:B------:R3:W-:Y:S01]  /*5080*/  MUFU.EX2 R211, R4 ;  /* 0x0000000400d37308 */ /* 0x0007e20000000800 */
[----:B-1----:R-:W-:-:S07]  /*5090*/  FFMA.FTZ R5, R77, c[0x0][0x23c], -R0 ;  /* 0x00008f004d057a23 */ /* 0x002fce0000010800 */
[----:B------:R1:W-:Y:S01]  /*50a0*/  MUFU.EX2 R235, R2 ;  /* 0x0000000200eb7308 */ /* 0x0003e20000000800 */
[----:B------:R-:W4:Y:S01]  /*50b0*/  LDSM.16.MT88.4 R76, [R224+0xc000] ;  /* 0x00c00000e04c783b */ /* 0x000f220000004200 */
[----:B---3--:R-:W-:-:S06]  /*50c0*/  FFMA.FTZ R4, R71, c[0x0][0x23c], -R0 ;  /* 0x00008f0047047a23 */ /* 0x008fcc0000010800 */
[----:B------:R3:W-:Y:S08]  /*50d0*/  MUFU.EX2 R207, R5 ;  /* 0x0000000500cf7308 */ /* 0x0007f00000000800 */
[----:B------:R4:W-:Y:S01]  /*50e0*/  MUFU.EX2 R220, R4 ;  /* 0x0000000400dc7308 */ /* 0x0009e20000000800 */
[----:B-1----:R-:W-:Y:S02]  /*50f0*/  FFMA.FTZ R2, R45, c[0x0][0x23c], -R20 ;  /* 0x00008f002d027a23 */ /* 0x002fe40000010814 */
[----:B---3--:R-:W-:-:S05]  /*5100*/  FFMA.FTZ R5, R75, c[0x0][0x23c], -R0 ;  /* 0x00008f004b057a23 */ /* 0x008fca0000010800 */
[----:B------:R1:W-:Y:S01]  /*5110*/  MUFU.EX2 R172, R2 ;  /* 0x0000000200ac7308 */ /* 0x0003e20000000800 */
[----:B------:R-:W3:Y:S07]  /*5120*/  LDSM.16.MT88.4 R72, [R223+0xc000] ;  /* 0x00c00000df48783b */ /* 0x000eee0000004200 */
[----:B------:R-:W1:Y:S01]  /*5130*/  MUFU.EX2 R210, R5 ;  /* 0x0000000500d27308 */ /* 0x000e620000000800 */
[----:B----4-:R-:W-:Y:S02]  /*5140*/  FFMA.FTZ R4, R68, c[0x0][0x23c], -R20 ;  /* 0x00008f0044047a23 */ /* 0x010fe40000010814 */
[----:B------:R-:W4:Y:S01]  /*5150*/  LDSM.16.MT88.4 R68, [R221+0xe000] ;  /* 0x00e00000dd44783b */ /* 0x000f220000004200 */
[----:B-1----:R-:W-:-:S04]  /*5160*/  FFMA.FTZ R2, R80, c[0x0][0x23c], -R0 ;  /* 0x00008f0050027a23 */ /* 0x002fc80000010800 */
[----:B------:R1:W-:Y:S01]  /*5170*/  MUFU.EX2 R252, R2 ;  /* 0x0000000200fc7308 */ /* 0x0003e20000000800 */
[----:B------:R-:W-:Y:S02]  /*5180*/  F2FP.PACK_AB R12, R213, R175 ;  /* 0x000000afd50c723e */ /* 0x000fe400000000ff */
[----:B------:R-:W-:Y:S02]  /*5190*/  F2FP.PACK_AB R14, R225, R229 ;  /* 0x000000e5e10e723e */ /* 0x000fe400000000ff */
[----:B------:R-:W-:Y:S02]  /*51a0*/  F2FP.PACK_AB R13, R210, R207 ;  /* 0x000000cfd20d723e */ /* 0x000fe400000000ff */
[----:B------:R-:W-:Y:S01]  /*51b0*/  F2FP.PACK_AB R15, R220, R211 ;  /* 0x000000d3dc0f723e */ /* 0x000fe200000000ff */
[----:B-1----:R-:W-:-:S06]  /*51c0*/  FFMA.FTZ R2, R81, c[0x0][0x23c], -R0 ;  /* 0x00008f0051027a23 */ /* 0x002fcc0000010800 */
[-C--:B------:R-:W-:Y:S01]  /*51d0*/  HMMA.16816.F32 R96, R12, R40.reuse, RZ ;  /* 0x000000280c60723c */ /* 0x080fe200000018ff */
[----:B------:R-:W1:Y:S01]  /*51e0*/  MUFU.EX2 R226, R4 ;  /* 0x0000000400e27308 */ /* 0x000e620000000800 */
[----:B------:R-:W-:Y:S07]  /*51f0*/  LDSM.16.MT88.4 R80, [R223+0xe800] ;  /* 0x00e80000df50783b */ /* 0x000fee0000004200 */
[----:B------:R1:W1:Y:S01]  /*5200*/  MUFU.EX2 R233, R2 ;  /* 0x0000000200e97308 */ /* 0x0002620000000800 */
[----:B------:R-:W-:Y:S01]  /*5210*/  HMMA.16816.F32 R100, R16, R40, RZ ;  /* 0x000000281064723c */ /* 0x000fe200000018ff */
[----:B-1----:R-:W-:-:S02]  /*5220*/  FFMA.FTZ R2, R53, c[0x0][0x23c], -R0 ;  /* 0x00008f0035027a23 */ /* 0x002fc40000010800 */
[----:B------:R-:W-:Y:S04]  /*5230*/  LDSM.16.MT88.4 R52, [R223+0xc800] ;  /* 0x00c80000df34783b */ /* 0x000fe80000004200 */
[----:B------:R1:W-:Y:S02]  /*5240*/  MUFU.EX2 R231, R2 ;  /* 0x0000000200e77308 */ /* 0x0003e40000000800 */
[----:B-1----:R-:W-:Y:S02]  /*5250*/  FFMA.FTZ R2, R47, c[0x0][0x23c], -R0 ;  /* 0x00008f002f027a23 */ /* 0x002fe40000010800 */
[----:B------:R-:W1:Y:S04]  /*5260*/  LDSM.16.MT88.4 R44, [R222+0xe800] ;  /* 0x00e80000de2c783b */ /* 0x000e680000004200 */
[----:B------:R-:W3:Y:S01]  /*5270*/  MUFU.EX2 R238, R2 ;  /* 0x0000000200ee7308 */ /* 0x000ee20000000800 */
[----:B------:R-:W-:-:S02]  /*5280*/  F2FP.PACK_AB R4, R232, R226 ;  /* 0x000000e2e804723e */ /* 0x000fc400000000ff */
[----:B------:R-:W-:Y:S02]  /*5290*/  F2FP.PACK_AB R5, R233, R252 ;  /* 0x000000fce905723e */ /* 0x000fe400000000ff */
[----:B------:R-:W-:Y:S02]  /*52a0*/  F2FP.PACK_AB R6, R172, R235 ;  /* 0x000000ebac06723e */ /* 0x000fe400000000ff */
[----:B------:R-:W-:Y:S02]  /*52b0*/  F2FP.PACK_AB R9, R206, R204 ;  /* 0x000000ccce09723e */ /* 0x000fe400000000ff */
[----:B------:R-:W-:Y:S02]  /*52c0*/  F2FP.PACK_AB R10, R171, R196 ;  /* 0x000000c4ab0a723e */ /* 0x000fe400000000ff */
[----:B------:R-:W-:Y:S02]  /*52d0*/  F2FP.PACK_AB R11, R209, R234 ;  /* 0x000000ead10b723e */ /* 0x000fe400000000ff */
[----:B---3--:R-:W-:Y:S01]  /*52e0*/  F2FP.PACK_AB R7, R238, R231 ;  /* 0x000000e7ee07723e */ /* 0x008fe200000000ff */
[----:B------:R-:W-:Y:S08]  /*52f0*/  HMMA.16816.F32 R152, R12, R76, RZ ;  /* 0x0000004c0c98723c */ /* 0x000ff000000018ff */
[----:B------:R-:W-:Y:S08]  /*5300*/  HMMA.16816.F32 R176, R4, R60, R96 ;  /* 0x0000003c04b0723c */ /* 0x000ff00000001860 */
[----:B------:R-:W-:Y:S08]  /*5310*/  HMMA.16816.F32 R96, R16, R76, RZ ;  /* 0x0000004c1060723c */ /* 0x000ff000000018ff */
[C---:B------:R-:W-:Y:S08]  /*5320*/  HMMA.16816.F32 R88, R12.reuse, R24, RZ ;  /* 0x000000180c58723c */ /* 0x040ff000000018ff */
[C---:B------:R-:W-:Y:S08]  /*5330*/  HMMA.16816.F32 R148, R12.reuse, R72, RZ ;  /* 0x000000480c94723c */ /* 0x040ff000000018ff */
[C---:B----4-:R-:W-:Y:S08]  /*5340*/  HMMA.16816.F32 R144, R12.reuse, R68, RZ ;  /* 0x000000440c90723c */ /* 0x050ff000000018ff */
[C---:B------:R-:W-:Y:S08]  /*5350*/  HMMA.16816.F32 R140, R12.reuse, R64, RZ ;  /* 0x000000400c8c723c */ /* 0x040ff000000018ff */
[C---:B------:R-:W-:Y:S08]  /*5360*/  HMMA.16816.F32 R112, R12.reuse, R36, RZ ;  /* 0x000000240c70723c */ /* 0x040ff000000018ff */
[C---:B------:R-:W-:Y:S08]  /*5370*/  HMMA.16816.F32 R104, R12.reuse, R32, RZ ;  /* 0x000000200c68723c */ /* 0x040ff000000018ff */
[C---:B------:R-:W-:Y:S08]  /*5380*/  HMMA.16816.F32 R136, R12.reuse, R42, RZ ;  /* 0x0000002a0c88723c */ /* 0x040ff000000018ff */
[C---:B------:R-:W-:Y:S08]  /*5390*/  HMMA.16816.F32 R132, R12.reuse, R26, RZ ;  /* 0x0000001a0c84723c */ /* 0x040ff000000018ff */
[----:B------:R-:W-:Y:S01]  /*53a0*/  HMMA.16816.F32 R128, R12, R78, RZ ;  /* 0x0000004e0c80723c */ /* 0x000fe200000018ff */
[----:B--2---:R-:W-:-:S07]  /*53b0*/  F2FP.PACK_AB R8, R237, R3 ;  /* 0x00000003ed08723e */ /* 0x004fce00000000ff */
[----:B------:R-:W-:Y:S08]  /*53c0*/  HMMA.16816.F32 R124, R12, R74, RZ ;  /* 0x0000004a0c7c723c */ /* 0x000ff000000018ff */
[----:B------:R-:W-:Y:S08]  /*53d0*/  HMMA.16816.F32 R180, R8, R60, R100 ;  /* 0x0000003c08b4723c */ /* 0x000ff00000001864 */
[C---:B------:R-:W-:Y:S08]  /*53e0*/  HMMA.16816.F32 R120, R12.reuse, R70, RZ ;  /* 0x000000460c78723c */ /* 0x040ff000000018ff */
[C---:B------:R-:W-:Y:S08]  /*53f0*/  HMMA.16816.F32 R116, R12.reuse, R66, RZ ;  /* 0x000000420c74723c */ /* 0x040ff000000018ff */
[C---:B------:R-:W-:Y:S08]  /*5400*/  HMMA.16816.F32 R108, R12.reuse, R38, RZ ;  /* 0x000000260c6c723c */ /* 0x040ff000000018ff */
[----:B------:R-:W-:Y:S08]  /*5410*/  HMMA.16816.F32 R100, R12, R34, RZ ;  /* 0x000000220c64723c */ /* 0x000ff000000018ff */
[C---:B------:R-:W-:Y:S08]  /*5420*/  HMMA.16816.F32 R12, R16.reuse, R64, RZ ;  /* 0x00000040100c723c */ /* 0x040ff000000018ff */
[----:B------:R-:W-:Y:S01]  /*5430*/  HMMA.16816.F32 R92, R16, R24, RZ ;  /* 0x00000018105c723c */ /* 0x000fe200000018ff */
[----:B------:R-:W-:Y:S01]  /*5440*/  FFMA.FTZ R2, R165, c[0x0][0x23c], -R22 ;  /* 0x00008f00a5027a23 */ /* 0x000fe20000010816 */
[----:B------:R-:W-:Y:S01]  /*5450*/  MOV R170, R215 ;  /* 0x000000d700aa7202 */ /* 0x000fe20000000f00 */
[----:B------:R-:W-:-:S05]  /*5460*/  IMAD.MOV.U32 R239, RZ, RZ, R214 ;  /* 0x000000ffffef7224 */ /* 0x000fca00078e00d6 */
[----:B------:R-:W-:Y:S01]  /*5470*/  HMMA.16816.F32 R152, R4, R56, R152 ;  /* 0x000000380498723c */ /* 0x000fe20000001898 */
[----:B------:R-:W-:Y:S01]  /*5480*/  MOV R60, R213 ;  /* 0x000000d5003c7202 */ /* 0x000fe20000000f00 */
[----:B------:R-:W-:Y:S01]  /*5490*/  IMAD.MOV.U32 R61, RZ, RZ, R210 ;  /* 0x000000ffff3d7224 */ /* 0x000fe200078e00d2 */
[----:B------:R-:W-:-:S05]  /*54a0*/  MOV R65, R209 ;  /* 0x000000d100417202 */ /* 0x000fca0000000f00 */
[----:B------:R-:W-:Y:S01]  /*54b0*/  HMMA.16816.F32 R96, R8, R56, R96 ;  /* 0x000000380860723c */ /* 0x000fe20000001860 */
[----:B------:R2:W-:Y:S07]  /*54c0*/  MUFU.EX2 R57, R2 ;  /* 0x0000000200397308 */ /* 0x0005ee0000000800 */
[C---:B------:R-:W-:Y:S08]  /*54d0*/  HMMA.16816.F32 R216, R4.reuse, R48, R144 ;  /* 0x0000003004d8723c */ /* 0x040ff00000001890 */
[----:B------:R-:W-:Y:S01]  /*54e0*/  HMMA.16816.F32 R188, R4, R28, R88 ;  /* 0x0000001c04bc723c */ /* 0x000fe20000001858 */
[----:B--2---:R-:W-:-:S07]  /*54f0*/  FFMA.FTZ R2, R160, c[0x0][0x23c], -R22 ;  /* 0x00008f00a0027a23 */ /* 0x004fce0000010816 */
[-C--:B-1----:R-:W-:Y:S08]  /*5500*/  HMMA.16816.F32 R248, R4, R44.reuse, R140 ;  /* 0x0000002c04f8723c */ /* 0x082ff0000000188c */
[C---:B------:R-:W-:Y:S08]  /*5510*/  HMMA.16816.F32 R144, R8.reuse, R44, R12 ;  /* 0x0000002c0890723c */ /* 0x040ff0000000180c */
[----:B------:R-:W-:Y:S07]  /*5520*/  HMMA.16816.F32 R192, R8, R28, R92 ;  /* 0x0000001c08c0723c */ /* 0x000fee000000185c */
[----:B------:R-:W-:Y:S01]  /*5530*/  IMAD.MOV.U32 R28, RZ, RZ, R208 ;  /* 0x000000ffff1c7224 */ /* 0x000fe200078e00d0 */
[----:B------:R-:W-:Y:S07]  /*5540*/  HMMA.16816.F32 R88, R16, R68, RZ ;  /* 0x000000441058723c */ /* 0x000fee00000018ff */
[----:B------:R-:W-:Y:S01]  /*5550*/  IMAD.MOV.U32 R69, RZ, RZ, R212 ;  /* 0x000000ffff457224 */ /* 0x000fe200078e00d4 */
[----:B------:R-:W-:Y:S01]  /*5560*/  HMMA.16816.F32 R140, R4, R50, R120 ;  /* 0x00000032048c723c */ /* 0x000fe20000001878 */
[----:B------:R-:W-:-:S06]  /*5570*/  MOV R68, R211 ;  /* 0x000000d300447202 */ /* 0x000fcc0000000f00 */
[----:B------:R-:W-:Y:S01]  /*5580*/  IMAD.MOV.U32 R122, RZ, RZ, R228 ;  /* 0x000000ffff7a7224 */ /* 0x000fe200078e00e4 */
[----:B------:R-:W-:Y:S01]  /*5590*/  HMMA.16816.F32 R12, R16, R36, RZ ;  /* 0x00000024100c723c */ /* 0x000fe200000018ff */
[----:B------:R1:W-:Y:S07]  /*55a0*/  MUFU.EX2 R228, R2 ;  /* 0x0000000200e47308 */ /* 0x0003ee0000000800 */
[C---:B------:R-:W-:Y:S08]  /*55b0*/  HMMA.16816.F32 R200, R4.reuse, R52, R148 ;  /* 0x0000003404c8723c */ /* 0x040ff00000001894 */
[----:B------:R-:W-:Y:S01]  /*55c0*/  HMMA.16816.F32 R244, R4, R84, R112 ;  /* 0x0000005404f4723c */ /* 0x000fe20000001870 */
[----:B-1----:R-:W-:-:S07]  /*55d0*/  FFMA.FTZ R2, R157, c[0x0][0x23c], -R22 ;  /* 0x00008f009d027a23 */ /* 0x002fce0000010816 */
[C---:B------:R-:W-:Y:S01]  /*55e0*/  HMMA.16816.F32 R240, R4.reuse, R80, R104 ;  /* 0x0000005004f0723c */ /* 0x040fe20000001868 */
[----:B------:R1:W-:Y:S07]  /*55f0*/  MUFU.EX2 R104, R2 ;  /* 0x0000000200687308 */ /* 0x0003ee0000000800 */
[C---:B------:R-:W-:Y:S08]  /*5600*/  HMMA.16816.F32 R136, R4.reuse, R62, R136 ;  /* 0x0000003e0488723c */ /* 0x040ff00000001888 */
[----:B------:R-:W-:Y:S01]  /*5610*/  HMMA.16816.F32 R132, R4, R30, R132 ;  /* 0x0000001e0484723c */ /* 0x000fe20000001884 */
[----:B-1----:R-:W-:-:S07]  /*5620*/  FFMA.FTZ R2, R156, c[0x0][0x23c], -R22 ;  /* 0x00008f009c027a23 */ /* 0x002fce0000010816 */
[C---:B------:R-:W-:Y:S08]  /*5630*/  HMMA.16816.F32 R128, R4.reuse, R58, R128 ;  /* 0x0000003a0480723c */ /* 0x040ff00000001880 */
[C---:B------:R-:W-:Y:S08]  /*5640*/  HMMA.16816.F32 R124, R4.reuse, R54, R124 ;  /* 0x00000036047c723c */ /* 0x040ff0000000187c */
[C---:B------:R-:W-:Y:S08]  /*5650*/  HMMA.16816.F32 R212, R4.reuse, R46, R116 ;  /* 0x0000002e04d4723c */ /* 0x040ff00000001874 */
[C---:B------:R-:W-:Y:S08]  /*5660*/  HMMA.16816.F32 R208, R4.reuse, R86, R108 ;  /* 0x0000005604d0723c */ /* 0x040ff0000000186c */
[----:B------:R-:W-:Y:S01]  /*5670*/  HMMA.16816.F32 R148, R4, R82, R100 ;  /* 0x000000520494723c */ /* 0x000fe20000001864 */
[----:B------:R-:W-:-:S07]  /*5680*/  IMAD.MOV.U32 R64, RZ, RZ, R198 ;  /* 0x000000ffff407224 */ /* 0x000fce00078e00c6 */
[C---:B------:R-:W-:Y:S01]  /*5690*/  HMMA.16816.F32 R4, R16.reuse, R32, RZ ;  /* 0x000000201004723c */ /* 0x040fe200000018ff */
[----:B------:R1:W-:Y:S07]  /*56a0*/  MUFU.EX2 R107, R2 ;  /* 0x00000002006b7308 */ /* 0x0003ee0000000800 */
[----:B------:R-:W-:Y:S01]  /*56b0*/  HMMA.16816.F32 R40, R16, R42, RZ ;  /* 0x0000002a1028723c */ /* 0x000fe200000018ff */
[----:B------:R-:W-:Y:S01]  /*56c0*/  IMAD.MOV.U32 R123, RZ, RZ, R64 ;  /* 0x000000ffff7b7224 */ /* 0x000fe200078e0040 */
[----:B------:R-:W-:Y:S01]  /*56d0*/  MOV R64, R69 ;  /* 0x0000004500407202 */ /* 0x000fe20000000f00 */
[----:B------:R-:W-:-:S02]  /*56e0*/  IMAD.MOV.U32 R106, RZ, RZ, R196 ;  /* 0x000000ffff6a7224 */ /* 0x000fc400078e00c4 */
[----:B------:R-:W-:Y:S02]  /*56f0*/  IMAD.MOV.U32 R69, RZ, RZ, R170 ;  /* 0x000000ffff457224 */ /* 0x000fe400078e00aa */
[----:B-1----:R-:W-:Y:S01]  /*5700*/  FFMA.FTZ R2, R169, c[0x0][0x23c], -R21 ;  /* 0x00008f00a9027a23 */ /* 0x002fe20000010815 */
[----:B------:R-:W-:-:S03]  /*5710*/  MOV R169, R106 ;  /* 0x0000006a00a97202 */ /* 0x000fc60000000f00 */
[----:B------:R1:W-:Y:S01]  /*5720*/  MUFU.EX2 R170, R2 ;  /* 0x0000000200aa7308 */ /* 0x0003e20000000800 */
[----:B------:R-:W-:Y:S01]  /*5730*/  IMAD.MOV.U32 R106, RZ, RZ, R60 ;  /* 0x000000ffff6a7224 */ /* 0x000fe200078e003c */
[----:B------:R-:W-:Y:S01]  /*5740*/  HMMA.16816.F32 R116, R8, R84, R12 ;  /* 0x000000540874723c */ /* 0x000fe2000000180c */
[----:B------:R-:W-:Y:S01]  /*5750*/  MOV R105, R65 ;  /* 0x0000004100697202 */ /* 0x000fe20000000f00 */
[----:B------:R-:W-:Y:S01]  /*5760*/  IMAD.MOV.U32 R65, RZ, RZ, R68 ;  /* 0x000000ffff417224 */ /* 0x000fe200078e0044 */
[----:B------:R-:W-:Y:S02]  /*5770*/  MOV R29, R199 ;  /* 0x000000c7001d7202 */ /* 0x000fe40000000f00 */
[----:B------:R-:W-:Y:S01]  /*5780*/  MOV R227, R197 ;  /* 0x000000c500e37202 */ /* 0x000fe20000000f00 */
[----:B-1----:R-:W-:Y:S02]  /*5790*/  FFMA.FTZ R2, R161, c[0x0][0x23c], -R21 ;  /* 0x00008f00a1027a23 */ /* 0x002fe40000010815 */
[----:B------:R-:W-:Y:S02]  /*57a0*/  HMMA.16816.F32 R12, R16, R70, RZ ;  /* 0x00000046100c723c */ /* 0x000fe400000018ff */
[----:B------:R1:W-:Y:S01]  /*57b0*/  MUFU.EX2 R60, R2 ;  /* 0x00000002003c7308 */ /* 0x0003e20000000800 */
[----:B------:R-:W-:-:S05]  /*57c0*/  MOV R68, R239 ;  /* 0x000000ef00447202 */ /* 0x000fca0000000f00 */
[----:B------:R-:W-:Y:S01]  /*57d0*/  HMMA.16816.F32 R92, R16, R72, RZ ;  /* 0x00000048105c723c */ /* 0x000fe200000018ff */
[----:B-1----:R-:W-:-:S07]  /*57e0*/  FFMA.FTZ R2, R159, c[0x0][0x23c], -R21 ;  /* 0x00008f009f027a23 */ /* 0x002fce0000010815 */
[----:B------:R-:W-:Y:S01]  /*57f0*/  HMMA.16816.F32 R196, R8, R80, R4 ;  /* 0x0000005008c4723c */ /* 0x000fe20000001804 */
[----:B------:R1:W-:Y:S07]  /*5800*/  MUFU.EX2 R239, R2 ;  /* 0x0000000200ef7308 */ /* 0x0003ee0000000800 */
[C---:B------:R-:W-:Y:S08]  /*5810*/  HMMA.16816.F32 R24, R16.reuse, R26, RZ ;  /* 0x0000001a1018723c */ /* 0x040ff000000018ff */
[----:B------:R-:W-:Y:S01]  /*5820*/  HMMA.16816.F32 R76, R16, R78, RZ ;  /* 0x0000004e104c723c */ /* 0x000fe200000018ff */
[----:B-1----:R-:W-:-:S07]  /*5830*/  FFMA.FTZ R2, R158, c[0x0][0x23c], -R21 ;  /* 0x00008f009e027a23 */ /* 0x002fce0000010815 */
[C---:B------:R-:W-:Y:S08]  /*5840*/  HMMA.16816.F32 R72, R16.reuse, R74, RZ ;  /* 0x0000004a1048723c */ /* 0x040ff000000018ff */
[C---:B------:R-:W-:Y:S08]  /*5850*/  HMMA.16816.F32 R4, R16.reuse, R66, RZ ;  /* 0x000000421004723c */ /* 0x040ff000000018ff */
[C---:B------:R-:W-:Y:S08]  /*5860*/  HMMA.16816.F32 R36, R16.reuse, R38, RZ ;  /* 0x000000261024723c */ /* 0x040ff000000018ff */
[----:B------:R-:W-:Y:S08]  /*5870*/  HMMA.16816.F32 R16, R16, R34, RZ ;  /* 0x000000221010723c */ /* 0x000ff000000018ff */
[----:B------:R-:W-:Y:S01]  /*5880*/  HMMA.16816.F32 R40, R8, R62, R40 ;  /* 0x0000003e0828723c */ /* 0x000fe20000001828 */
[----:B------:R1:W-:Y:S02]  /*5890*/  MUFU.EX2 R62, R2 ;  /* 0x00000002003e7308 */ /* 0x0003e40000000800 */
[----:B-1----:R-:W-:-:S06]  /*58a0*/  FFMA.FTZ R2, R173, c[0x0][0x23c], -R20 ;  /* 0x00008f00ad027a23 */ /* 0x002fcc0000010814 */
[----:B------:R1:W-:Y:S01]  /*58b0*/  MUFU.EX2 R67, R2 ;  /* 0x0000000200437308 */ /* 0x0003e20000000800 */
[----:B------:R-:W-:Y:S01]  /*58c0*/  HMMA.16816.F32 R112, R8, R48, R88 ;  /* 0x000000300870723c */ /* 0x000fe20000001858 */
[----:B-1----:R-:W-:Y:S02]  /*58d0*/  FFMA.FTZ R2, R164, c[0x0][0x23c], -R20 ;  /* 0x00008f00a4027a23 */ /* 0x002fe40000010814 */
[----:B------:R-:W-:-:S04]  /*58e0*/  IMAD.MOV.U32 R164, RZ, RZ, R231 ;  /* 0x000000ffffa47224 */ /* 0x000fc800078e00e7 */
[----:B------:R1:W-:Y:S01]  /*58f0*/  MUFU.EX2 R231, R2 ;  /* 0x0000000200e77308 */ /* 0x0003e20000000800 */
[----:B------:R-:W-:Y:S01]  /*5900*/  HMMA.16816.F32 R48, R8, R50, R12 ;  /* 0x000000320830723c */ /* 0x000fe2000000180c */
[----:B------:R-:W2:Y:S01]  /*5910*/  LDSM.16.MT88.4 R12, [R221+0xd000] ;  /* 0x00d00000dd0c783b */ /* 0x000ea20000004200 */
[----:B-1----:R-:W-:-:S05]  /*5920*/  FFMA.FTZ R2, R163, c[0x0][0x23c], -R20 ;  /* 0x00008f00a3027a23 */ /* 0x002fca0000010814 */
[----:B------:R1:W-:Y:S01]  /*5930*/  MUFU.EX2 R66, R2 ;  /* 0x0000000200427308 */ /* 0x0003e20000000800 */
[----:B------:R-:W-:Y:S01]  /*5940*/  HMMA.16816.F32 R80, R8, R82, R16 ;  /* 0x000000520850723c */ /* 0x000fe20000001810 */
[----:B------:R-:W3:Y:S01]  /*5950*/  LDSM.16.MT88.4 R16, [R222+0xd000] ;  /* 0x00d00000de10783b */ /* 0x000ee20000004200 */
[----:B------:R-:W-:Y:S01]  /*5960*/  MOV R108, R238 ;  /* 0x000000ee006c7202 */ /* 0x000fe20000000f00 */
[----:B-1----:R-:W-:-:S04]  /*5970*/  FFMA.FTZ R2, R174, c[0x0][0x23c], -R0 ;  /* 0x00008f00ae027a23 */ /* 0x002fc80000010800 */
[----:B------:R1:W-:Y:S01]  /*5980*/  MUFU.EX2 R173, R2 ;  /* 0x0000000200ad7308 */ /* 0x0003e20000000800 */
[----:B------:R-:W-:Y:S01]  /*5990*/  HMMA.16816.F32 R44, R8, R46, R4 ;  /* 0x0000002e082c723c */ /* 0x000fe20000001804 */
[----:B------:R-:W-:Y:S02]  /*59a0*/  IMAD.MOV.U32 R111, RZ, RZ, R227 ;  /* 0x000000ffff6f7224 */ /* 0x000fe400078e00e3 */
[----:B-1----:R-:W-:-:S04]  /*59b0*/  FFMA.FTZ R2, R168, c[0x0][0x23c], -R0 ;  /* 0x00008f00a8027a23 */ /* 0x002fc80000010800 */
[----:B------:R1:W4:Y:S01]  /*59c0*/  MUFU.EX2 R174, R2 ;  /* 0x0000000200ae7308 */ /* 0x0003220000000800 */
[----:B------:R-:W-:Y:S01]  /*59d0*/  FFMA.FTZ R4, R162, c[0x0][0x23c], -R20 ;  /* 0x00008f00a2047a23 */ /* 0x000fe20000010814 */
[----:B------:R-:W-:Y:S01]  /*59e0*/  HMMA.16816.F32 R24, R8, R30, R24 ;  /* 0x0000001e0818723c */ /* 0x000fe20000001818 */
[----:B-1----:R-:W-:-:S05]  /*59f0*/  FFMA.FTZ R2, R167, c[0x0][0x23c], -R0 ;  /* 0x00008f00a7027a23 */ /* 0x002fca0000010800 */
[----:B------:R1:W-:Y:S08]  /*5a00*/  MUFU.EX2 R238, R2 ;  /* 0x0000000200ee7308 */ /* 0x0003f00000000800 */
[----:B------:R2:W2:Y:S01]  /*5a10*/  MUFU.EX2 R63, R4 ;  /* 0x00000004003f7308 */ /* 0x0004a20000000800 */
[----:B-1----:R-:W-:-:S07]  /*5a20*/  FFMA.FTZ R2, R166, c[0x0][0x23c], -R0 ;  /* 0x00008f00a6027a23 */ /* 0x002fce0000010800 */
[----:B------:R-:W1:Y:S01]  /*5a30*/  MUFU.EX2 R227, R2 ;  /* 0x0000000200e37308 */ /* 0x000e620000000800 */
[----:B------:R-:W-:Y:S01]  /*5a40*/  HMMA.16816.F32 R100, R8, R52, R92 ;  /* 0x000000340864723c */ /* 0x000fe2000000185c */
[----:B----4-:R-:W-:Y:S02]  /*5a50*/  F2FP.PACK_AB R5, R174, R173 ;  /* 0x000000adae05723e */ /* 0x010fe400000000ff */
[----:B--2---:R-:W-:Y:S02]  /*5a60*/  F2FP.PACK_AB R4, R231, R67 ;  /* 0x00000043e704723e */ /* 0x004fe400000000ff */
[----:B------:R-:W-:-:S03]  /*5a70*/  F2FP.PACK_AB R6, R63, R66 ;  /* 0x000000423f06723e */ /* 0x000fc600000000ff */
[----:B------:R-:W-:Y:S01]  /*5a80*/  HMMA.16816.F32 R76, R8, R58, R76 ;  /* 0x0000003a084c723c */ /* 0x000fe2000000184c */
[----:B------:R-:W-:Y:S01]  /*5a90*/  MOV R168, R123 ;  /* 0x0000007b00a87202 */ /* 0x000fe20000000f00 */
[----:B------:R-:W-:Y:S01]  /*5aa0*/  IMAD.MOV.U32 R167, RZ, RZ, R105 ;  /* 0x000000ffffa77224 */ /* 0x000fe200078e0069 */
[----:B-1----:R-:W-:-:S05]  /*5ab0*/  F2FP.PACK_AB R7, R227, R238 ;  /* 0x000000eee307723e */ /* 0x002fca00000000ff */
[----:B------:R-:W-:Y:S01]  /*5ac0*/  HMMA.16816.F32 R72, R8, R54, R72 ;  /* 0x000000360848723c */ /* 0x000fe20000001848 */
[----:B------:R-:W-:-:S07]  /*5ad0*/  MOV R123, R106 ;  /* 0x0000006a007b7202 */ /* 0x000fce0000000f00 */
[----:B------:R-:W-:Y:S01]  /*5ae0*/  HMMA.16816.F32 R36, R8, R86, R36 ;  /* 0x000000560824723c */ /* 0x000fe20000001824 */
[----:B------:R-:W-:-:S06]  /*5af0*/  IMAD.MOV.U32 R120, RZ, RZ, R28 ;  /* 0x000000ffff787224 */ /* 0x000fcc00078e001c */
[----:B------:R-:W-:Y:S02]  /*5b00*/  F2FP.PACK_AB R8, R228, R57 ;  /* 0x00000039e408723e */ /* 0x000fe400000000ff */
[----:B------:R-:W-:Y:S02]  /*5b10*/  F2FP.PACK_AB R9, R60, R170 ;  /* 0x000000aa3c09723e */ /* 0x000fe400000000ff */
[----:B------:R-:W-:Y:S02]  /*5b20*/  F2FP.PACK_AB R10, R107, R104 ;  /* 0x000000686b0a723e */ /* 0x000fe400000000ff */
[----:B------:R-:W-:Y:S01]  /*5b30*/  F2FP.PACK_AB R11, R62, R239 ;  /* 0x000000ef3e0b723e */ /* 0x000fe200000000ff */
[----:B------:R-:W-:Y:S01]  /*5b40*/  IMAD.MOV.U32 R106, RZ, RZ, R187 ;  /* 0x000000ffff6a7224 */ /* 0x000fe200078e00bb */
[----:B------:R-:W-:Y:S01]  /*5b50*/  MOV R56, R29 ;  /* 0x0000001d00387202 */ /* 0x000fe20000000f00 */
[----:B------:R-:W-:Y:S01]  /*5b60*/  IMAD.MOV.U32 R105, RZ, RZ, R185 ;  /* 0x000000ffff697224 */ /* 0x000fe200078e00b9 */
[----:B------:R-:W-:Y:S01]  /*5b70*/  MOV R109, R186 ;  /* 0x000000ba006d7202 */ /* 0x000fe20000000f00 */
[----:B------:R-:W-:Y:S01]  /*5b80*/  HMMA.16816.F32 R176, R4, R12, R176 ;  /* 0x0000000c04b0723c */ /* 0x000fe200000018b0 */
[----:B------:R-:W-:-:S02]  /*5b90*/  MOV R110, R184 ;  /* 0x000000b8006e7202 */ /* 0x000fc40000000f00 */
[----:B------:R-:W-:Y:S01]  /*5ba0*/  MOV R158, R122 ;  /* 0x0000007a009e7202 */ /* 0x000fe20000000f00 */
[----:B------:R-:W-:Y:S01]  /*5bb0*/  IMAD.MOV.U32 R122, RZ, RZ, R68 ;  /* 0x000000ffff7a7224 */ /* 0x000fe200078e0044 */
[----:B------:R-:W-:-:S03]  /*5bc0*/  MOV R121, R69 ;  /* 0x0000004500797202 */ /* 0x000fc60000000f00 */
[----:B------:R-:W-:Y:S08]  /*5bd0*/  HMMA.16816.F32 R180, R8, R12, R180 ;  /* 0x0000000c08b4723c */ /* 0x000ff000000018b4 */
[-C--:B------:R-:W-:Y:S08]  /*5be0*/  HMMA.16816.F32 R184, R4, R14.reuse, R136 ;  /* 0x0000000e04b8723c */ /* 0x080ff00000001888 */
[C---:B------:R-:W-:Y:S01]  /*5bf0*/  HMMA.16816.F32 R28, R8.reuse, R14, R40 ;  /* 0x0000000e081c723c */ /* 0x040fe20000001828 */
[----:B------:R-:W1:Y:S07]  /*5c00*/  LDSM.16.MT88.4 R12, [R224+0xd000] ;  /* 0x00d00000e00c783b */ /* 0x000e6e0000004200 */
[-C--:B---3--:R-:W-:Y:S08]  /*5c10*/  HMMA.16816.F32 R68, R8, R16.reuse, R192 ;  /* 0x000000100844723c */ /* 0x088ff000000018c0 */
[C---:B------:R-:W-:Y:S08]  /*5c20*/  HMMA.16816.F32 R32, R4.reuse, R16, R188 ;  /* 0x000000100420723c */ /* 0x040ff000000018bc */
[-C--:B------:R-:W-:Y:S08]  /*5c30*/  HMMA.16816.F32 R52, R4, R18.reuse, R132 ;  /* 0x000000120434723c */ /* 0x080ff00000001884 */
[----:B------:R-:W-:Y:S01]  /*5c40*/  HMMA.16816.F32 R40, R8, R18, R24 ;  /* 0x000000120828723c */ /* 0x000fe20000001818 */
[----:B------:R-:W2:Y:S01]  /*5c50*/  LDSM.16.MT88.4 R16, [R223+0xd000] ;  /* 0x00d00000df10783b */ /* 0x000ea20000004200 */
[----:B------:R-:W-:-:S02]  /*5c60*/  IMAD.MOV.U32 R190, RZ, RZ, R104 ;  /* 0x000000ffffbe7224 */ /* 0x000fc400078e0068 */
[----:B------:R-:W-:Y:S01]  /*5c70*/  IMAD.MOV.U32 R188, RZ, RZ, R107 ;  /* 0x000000ffffbc7224 */ /* 0x000fe200078e006b */
[----:B------:R-:W-:Y:S01]  /*5c80*/  MOV R159, R206 ;  /* 0x000000ce009f7202 */ /* 0x000fe20000000f00 */
[----:B------:R-:W3:Y:S02]  /*5c90*/  LDSM.16.MT88.4 R24, [R222+0xf000] ;  /* 0x00f00000de18783b */ /* 0x000ee40000004200 */
[----:B-1----:R-:W-:Y:S01]  /*5ca0*/  HMMA.16816.F32 R84, R8, R12, R96 ;  /* 0x0000000c0854723c */ /* 0x002fe20000001860 */
[----:B------:R-:W-:-:S06]  /*5cb0*/  MOV R156, R204 ;  /* 0x000000cc009c7202 */ /* 0x000fcc0000000f00 */
[----:B------:R-:W-:Y:S01]  /*5cc0*/  MOV R99, R57 ;  /* 0x0000003900637202 */ /* 0x000fe20000000f00 */
[-C--:B------:R-:W-:Y:S07]  /*5cd0*/  HMMA.16816.F32 R92, R4, R14.reuse, R128 ;  /* 0x0000000e045c723c */ /* 0x080fee0000001880 */
[----:B------:R-:W-:Y:S02]  /*5ce0*/  IMAD.MOV.U32 R128, RZ, RZ, R56 ;  /* 0x000000ffff807224 */ /* 0x000fe400078e0038 */
[----:B------:R-:W-:Y:S01]  /*5cf0*/  HMMA.16816.F32 R56, R8, R14, R76 ;  /* 0x0000000e0838723c */ /* 0x000fe2000000184c */
[----:B------:R-:W-:-:S06]  /*5d00*/  IMAD.MOV.U32 R129, RZ, RZ, R207 ;  /* 0x000000ffff817224 */ /* 0x000fcc00078e00cf */
[----:B------:R-:W-:Y:S02]  /*5d10*/  MOV R77, R105 ;  /* 0x00000069004d7202 */ /* 0x000fe40000000f00 */
[----:B------:R-:W-:Y:S02]  /*5d20*/  MOV R76, R106 ;  /* 0x0000006a004c7202 */ /* 0x000fe40000000f00 */
[----:B--2---:R-:W-:Y:S01]  /*5d30*/  HMMA.16816.F32 R104, R4, R16, R200 ;  /* 0x000000100468723c */ /* 0x004fe200000018c8 */
[----:B------:R-:W-:-:S06]  /*5d40*/  MOV R78, R110 ;  /* 0x0000006e004e7202 */ /* 0x000fcc0000000f00 */
[----:B------:R-:W-:Y:S01]  /*5d50*/  IMAD.MOV.U32 R200, RZ, RZ, R64 ;  /* 0x000000ffffc87224 */ /* 0x000fe200078e0040 */
[----:B------:R-:W-:Y:S01]  /*5d60*/  MOV R202, R121 ;  /* 0x0000007900ca7202 */ /* 0x000fe20000000f00 */
[----:B------:R-:W-:Y:S01]  /*5d70*/  IMAD.MOV.U32 R201, RZ, RZ, R205 ;  /* 0x000000ffffc97224 */ /* 0x000fe200078e00cd */
[----:B------:R-:W-:Y:S01]  /*5d80*/  MOV R203, R111 ;  /* 0x0000006f00cb7202 */ /* 0x000fe20000000f00 */
[----:B------:R-:W-:Y:S01]  /*5d90*/  HMMA.16816.F32 R204, R8, R18, R72 ;  /* 0x0000001208cc723c */ /* 0x000fe20000001848 */
[----:B------:R-:W-:-:S06]  /*5da0*/  MOV R79, R109 ;  /* 0x0000006d004f7202 */ /* 0x000fcc0000000f00 */
        /* <DEDUP_REMOVED lines=13> */
[----:B------:R-:W2:Y:S01]  /*5e80*/  LDL.LU R175, [R1+0xbc] ;  /* 0x0000bc0001af7983 */ /* 0x000ea20000300800 */
[C---:B------:R-:W-:Y:S03]  /*5e90*/  HMMA.16816.F32 R88, R4.reuse, R12, R152 ;  /* 0x0000000c0458723c */ /* 0x040fe60000001898 */
[----:B------:R-:W1:Y:S01]  /*5ea0*/  LDSM.16.MT88.4 R12, [R221+0xf000] ;  /* 0x00f00000dd0c783b */ /* 0x000e620000004200 */
[----:B------:R-:W-:Y:S02]  /*5eb0*/  IMAD.MOV.U32 R2, RZ, RZ, R122 ;  /* 0x000000ffff027224 */ /* 0x000fe400078e007a */
[----:B------:R-:W-:Y:S02]  /*5ec0*/  IMAD.MOV.U32 R166, RZ, RZ, R108 ;  /* 0x000000ffffa67224 */ /* 0x000fe400078e006c */
[----:B------:R-:W-:Y:S01]  /*5ed0*/  FFMA.FTZ R2, R2, c[0x0][0x23c], -R22 ;  /* 0x00008f0002027a23 */ /* 0x000fe20000010816 */
[----:B------:R-:W-:Y:S01]  /*5ee0*/  HMMA.16816.F32 R108, R4, R18, R124 ;  /* 0x00000012046c723c */ /* 0x000fe2000000187c */
[----:B------:R-:W-:-:S07]  /*5ef0*/  MOV R73, R200 ;  /* 0x000000c800497202 */ /* 0x000fce0000000f00 */
[----:B---3--:R-:W-:Y:S01]  /*5f00*/  HMMA.16816.F32 R44, R8, R26, R44 ;  /* 0x0000001a082c723c */ /* 0x008fe2000000182c */
[----:B------:R-:W-:Y:S01]  /*5f10*/  IMAD.MOV.U32 R200, RZ, RZ, R203 ;  /* 0x000000ffffc87224 */ /* 0x000fe200078e00cb */
[----:B------:R-:W-:Y:S01]  /*5f20*/  MOV R203, R78 ;  /* 0x0000004e00cb7202 */ /* 0x000fe20000000f00 */
[----:B------:R-:W-:Y:S02]  /*5f30*/  IMAD.MOV.U32 R78, RZ, RZ, R168 ;  /* 0x000000ffff4e7224 */ /* 0x000fe400078e00a8 */
[----:B------:R-:W-:Y:S01]  /*5f40*/  IMAD.MOV.U32 R74, RZ, RZ, R201 ;  /* 0x000000ffff4a7224 */ /* 0x000fe200078e00c9 */
[----:B------:R-:W-:Y:S01]  /*5f50*/  MOV R201, R76 ;  /* 0x0000004c00c97202 */ /* 0x000fe20000000f00 */
[----:B------:R-:W-:Y:S01]  /*5f60*/  IMAD.MOV.U32 R76, RZ, RZ, R79 ;  /* 0x000000ffff4c7224 */ /* 0x000fe200078e004f */
[----:B------:R-:W-:Y:S01]  /*5f70*/  MOV R79, R169 ;  /* 0x000000a9004f7202 */ /* 0x000fe20000000f00 */
[C---:B-1----:R-:W-:Y:S08]  /*5f80*/  HMMA.16816.F32 R124, R4.reuse, R14, R140 ;  /* 0x0000000e047c723c */ /* 0x042ff0000000188c */
[----:B------:R-:W-:Y:S01]  /*5f90*/  HMMA.16816.F32 R140, R4, R26, R212 ;  /* 0x0000001a048c723c */ /* 0x000fe200000018d4 */
[----:B------:R1:W-:Y:S02]  /*5fa0*/  MUFU.EX2 R26, R2 ;  /* 0x00000002001a7308 */ /* 0x0003e40000000800 */
[----:B-1----:R-:W-:-:S06]  /*5fb0*/  FFMA.FTZ R2, R75, c[0x0][0x23c], -R22 ;  /* 0x00008f004b027a23 */ /* 0x002fcc0000010816 */
[----:B------:R2:W-:Y:S01]  /*5fc0*/  MUFU.EX2 R27, R2 ;  /* 0x00000002001b7308 */ /* 0x0005e20000000800 */
[----:B------:R-:W-:Y:S01]  /*5fd0*/  MOV R75, R202 ;  /* 0x000000ca004b7202 */ /* 0x000fe20000000f00 */
[----:B------:R-:W-:Y:S01]  /*5fe0*/  IMAD.MOV.U32 R202, RZ, RZ, R77 ;  /* 0x000000ffffca7224 */ /* 0x000fe200078e004d */
[----:B------:R-:W-:Y:S02]  /*5ff0*/  MOV R165, R123 ;  /* 0x0000007b00a57202 */ /* 0x000fe40000000f00 */
[----:B------:R-:W-:Y:S01]  /*6000*/  MOV R77, R128 ;  /* 0x00000080004d7202 */ /* 0x000fe20000000f00 */
[----:B------:R-:W-:Y:S01]  /*6010*/  IMAD.MOV.U32 R131, RZ, RZ, R60 ;  /* 0x000000ffff837224 */ /* 0x000fe200078e003c */
[----:B------:R-:W-:Y:S01]  /*6020*/  MOV R130, R61 ;  /* 0x0000003d00827202 */ /* 0x000fe20000000f00 */
[----:B------:R-:W-:Y:S01]  /*6030*/  IMAD.MOV.U32 R128, RZ, RZ, R165 ;  /* 0x000000ffff807224 */ /* 0x000fe200078e00a5 */
[----:B------:R-:W-:Y:S02]  /*6040*/  MOV R165, R237 ;  /* 0x000000ed00a57202 */ /* 0x000fe40000000f00 */
[----:B------:R-:W3:Y:S01]  /*6050*/  LDL.LU R237, [R1+0xb8] ;  /* 0x0000b80001ed7983 */ /* 0x000ee20000300800 */
[----:B--2---:R-:W-:-:S04]  /*6060*/  FFMA.FTZ R2, R175, c[0x0][0x23c], -R22 ;  /* 0x00008f00af027a23 */ /* 0x004fc80000010816 */
[----:B------:R1:W-:Y:S02]  /*6070*/  MUFU.EX2 R168, R2 ;  /* 0x0000000200a87308 */ /* 0x0003e40000000800 */
[----:B-1----:R-:W-:-:S06]  /*6080*/  FFMA.FTZ R2, R23, c[0x0][0x23c], -R22 ;  /* 0x00008f0017027a23 */ /* 0x002fcc0000010816 */
[----:B------:R1:W-:Y:S02]  /*6090*/  MUFU.EX2 R169, R2 ;  /* 0x0000000200a97308 */ /* 0x0003e40000000800 */
[--C-:B-1----:R-:W-:Y:S02]  /*60a0*/  FFMA.FTZ R2, R73, c[0x0][0x23c], -R21.reuse ;  /* 0x00008f0049027a23 */ /* 0x102fe40000010815 */
[----:B------:R-:W-:Y:S01]  /*60b0*/  IMAD.MOV.U32 R73, RZ, RZ, R74 ;  /* 0x000000ffff497224 */ /* 0x000fe200078e004a */
[----:B------:R-:W-:Y:S01]  /*60c0*/  MOV R74, R75 ;  /* 0x0000004b004a7202 */ /* 0x000fe20000000f00 */
[----:B------:R-:W-:Y:S01]  /*60d0*/  IMAD.MOV.U32 R75, RZ, RZ, R200 ;  /* 0x000000ffff4b7224 */ /* 0x000fe200078e00c8 */
[----:B------:R-:W-:Y:S01]  /*60e0*/  MOV R200, R201 ;  /* 0x000000c900c87202 */ /* 0x000fe20000000f00 */
        /* <DEDUP_REMOVED lines=23> */
[----:B------:R-:W-:Y:S01]  /*6260*/  MOV R79, R128 ;  /* 0x00000080004f7202 */ /* 0x000fe20000000f00 */
[----:B------:R-:W-:Y:S01]  /*6270*/  IMAD.MOV.U32 R128, RZ, RZ, R129 ;  /* 0x000000ffff807224 */ /* 0x000fe200078e0081 */
[----:B------:R-:W-:Y:S01]  /*6280*/  MOV R129, R130 ;  /* 0x0000008200817202 */ /* 0x000fe20000000f00 */
[----:B------:R-:W-:Y:S01]  /*6290*/  IMAD.MOV.U32 R130, RZ, RZ, R131 ;  /* 0x000000ffff827224 */ /* 0x000fe200078e0083 */
[----:B------:R-:W-:Y:S01]  /*62a0*/  MOV R131, R156 ;  /* 0x0000009c00837202 */ /* 0x000fe20000000f00 */
[----:B------:R-:W2:Y:S01]  /*62b0*/  LDL.LU R231, [R1+0xb4] ;  /* 0x0000b40001e77983 */ /* 0x000ea20000300800 */
[----:B------:R-:W-:-:S03]  /*62c0*/  IMAD.MOV.U32 R156, RZ, RZ, R252 ;  /* 0x000000ffff9c7224 */ /* 0x000fc600078e00fc */
[----:B------:R-:W4:Y:S01]  /*62d0*/  LDL.LU R252, [R1+0xb0] ;  /* 0x0000b00001fc7983 */ /* 0x000f220000300800 */
[----:B------:R-:W-:Y:S01]  /*62e0*/  IMAD.MOV.U32 R191, RZ, RZ, R67 ;  /* 0x000000ffffbf7224 */ /* 0x000fe200078e0043 */
[----:B------:R-:W-:Y:S01]  /*62f0*/  MOV R98, R62 ;  /* 0x0000003e00627202 */ /* 0x000fe20000000f00 */
[----:B------:R-:W-:Y:S01]  /*6300*/  IMAD.MOV.U32 R189, RZ, RZ, R66 ;  /* 0x000000ffffbd7224 */ /* 0x000fe200078e0042 */
[----:B------:R-:W-:Y:S01]  /*6310*/  MOV R157, R65 ;  /* 0x00000041009d7202 */ /* 0x000fe20000000f00 */
[----:B------:R-:W-:Y:S01]  /*6320*/  IMAD.MOV.U32 R97, RZ, RZ, R63 ;  /* 0x000000ffff617224 */ /* 0x000fe200078e003f */
[----:B------:R-:W-:Y:S01]  /*6330*/  HMMA.16816.F32 R64, R8, R12, R112 ;  /* 0x0000000c0840723c */ /* 0x000fe20000001870 */
[----:B------:R-:W-:-:S07]  /*6340*/  IMAD.MOV.U32 R96, RZ, RZ, R120 ;  /* 0x000000ffff607224 */ /* 0x000fce00078e0078 */
[----:B------:R-:W-:Y:S08]  /*6350*/  HMMA.16816.F32 R120, R4, R12, R216 ;  /* 0x0000000c0478723c */ /* 0x000ff000000018d8 */
[C---:B------:R-:W-:Y:S01]  /*6360*/  HMMA.16816.F32 R60, R8.reuse, R14, R48 ;  /* 0x0000000e083c723c */ /* 0x040fe20000001830 */
[----:B------:R-:W1:Y:S07]  /*6370*/  LDSM.16.MT88.4 R12, [R223+0xf000] ;  /* 0x00f00000df0c783b */ /* 0x000e6e0000004200 */
[----:B------:R-:W-:Y:S01]  /*6380*/  HMMA.16816.F32 R100, R8, R16, R100 ;  /* 0x000000100864723c */ /* 0x000fe20000001864 */
[----:B------:R-:W3:Y:S07]  /*6390*/  LDSM.16.MT88.4 R16, [R224+0xf000] ;  /* 0x00f00000e010783b */ /* 0x000eee0000004200 */
[-C--:B------:R-:W-:Y:S08]  /*63a0*/  HMMA.16816.F32 R136, R4, R24.reuse, R248 ;  /* 0x000000180488723c */ /* 0x080ff000000018f8 */
[----:B------:R-:W-:Y:S01]  /*63b0*/  HMMA.16816.F32 R132, R8, R24, R144 ;  /* 0x000000180884723c */ /* 0x000fe20000001890 */
[----:B------:R1:W-:Y:S01]  /*63c0*/  MUFU.EX2 R24, R2 ;  /* 0x0000000200187308 */ /* 0x0003e20000000800 */
[----:B------:R-:W-:Y:S01]  /*63d0*/  LDSM.16.MT88.4 R144, [R222+0xf800] ;  /* 0x00f80000de90783b */ /* 0x000fe20000004200 */
[----:B-1----:R-:W-:Y:S01]  /*63e0*/  FFMA.FTZ R2, R73, c[0x0][0x23c], -R21 ;  /* 0x00008f0049027a23 */ /* 0x002fe20000010815 */
[----:B------:R-:W-:Y:S01]  /*63f0*/  MOV R73, R74 ;  /* 0x0000004a00497202 */ /* 0x000fe20000000f00 */
[----:B------:R-:W-:-:S04]  /*6400*/  IMAD.MOV.U32 R74, RZ, RZ, R75 ;  /* 0x000000ffff4a7224 */ /* 0x000fc800078e004b */
[----:B------:R4:W-:Y:S01]  /*6410*/  MUFU.EX2 R25, R2 ;  /* 0x0000000200197308 */ /* 0x0009e20000000800 */
        /* <DEDUP_REMOVED lines=8> */
[----:B---3--:R-:W-:Y:S01]  /*64a0*/  HMMA.16816.F32 R192, R4, R18, R208 ;  /* 0x0000001204c0723c */ /* 0x008fe200000018d0 */
[----:B------:R-:W-:Y:S01]  /*64b0*/  IMAD.MOV.U32 R78, RZ, RZ, R79 ;  /* 0x000000ffff4e7224 */ /* 0x000fe200078e004f */
[----:B------:R-:W-:Y:S01]  /*64c0*/  MOV R79, R128 ;  /* 0x00000080004f7202 */ /* 0x000fe20000000f00 */
[----:B------:R-:W-:Y:S01]  /*64d0*/  IMAD.MOV.U32 R128, RZ, RZ, R129 ;  /* 0x000000ffff807224 */ /* 0x000fe200078e0081 */
[----:B------:R-:W-:-:S04]  /*64e0*/  MOV R129, R130 ;  /* 0x0000008200817202 */ /* 0x000fc80000000f00 */
[----:B------:R-:W-:Y:S01]  /*64f0*/  HMMA.16816.F32 R36, R8, R18, R36 ;  /* 0x000000120824723c */ /* 0x000fe20000001824 */
[----:B------:R-:W-:Y:S01]  /*6500*/  IMAD.MOV.U32 R130, RZ, RZ, R131 ;  /* 0x000000ffff827224 */ /* 0x000fe200078e0083 */
[----:B------:R-:W-:Y:S01]  /*6510*/  MOV R131, R96 ;  /* 0x0000006000837202 */ /* 0x000fe20000000f00 */
[----:B------:R-:W-:Y:S02]  /*6520*/  IMAD.MOV.U32 R96, RZ, RZ, R227 ;  /* 0x000000ffff607224 */ /* 0x000fe400078e00e3 */
[----:B------:R-:W3:Y:S01]  /*6530*/  LDL.LU R227, [R1+0xac] ;  /* 0x0000ac0001e37983 */ /* 0x000ee20000300800 */
[----:B----4-:R-:W-:-:S04]  /*6540*/  FFMA.FTZ R2, R252, c[0x0][0x23c], -R21 ;  /* 0x00008f00fc027a23 */ /* 0x010fc80000010815 */
[----:B------:R1:W-:Y:S02]  /*6550*/  MUFU.EX2 R240, R2 ;  /* 0x0000000200f07308 */ /* 0x0003e40000000800 */
[----:B-1----:R-:W-:Y:S01]  /*6560*/  FFMA.FTZ R2, R73, c[0x0][0x23c], -R20 ;  /* 0x00008f0049027a23 */ /* 0x002fe20000010814 */
[----:B------:R-:W-:Y:S01]  /*6570*/  MOV R73, R74 ;  /* 0x0000004a00497202 */ /* 0x000fe20000000f00 */
[----:B------:R-:W-:Y:S01]  /*6580*/  IMAD.MOV.U32 R74, RZ, RZ, R75 ;  /* 0x000000ffff4a7224 */ /* 0x000fe200078e004b */
[----:B------:R-:W-:Y:S01]  /*6590*/  MOV R75, R200 ;  /* 0x000000c8004b7202 */ /* 0x000fe20000000f00 */
[----:B------:R-:W-:Y:S02]  /*65a0*/  IMAD.MOV.U32 R200, RZ, RZ, R201 ;  /* 0x000000ffffc87224 */ /* 0x000fe400078e00c9 */
        /* <DEDUP_REMOVED lines=9> */
[----:B-1----:R-:W-:Y:S02]  /*6640*/  FFMA.FTZ R2, R73, c[0x0][0x23c], -R20 ;  /* 0x00008f0049027a23 */ /* 0x002fe40000010814 */
[----:B------:R-:W-:Y:S01]  /*6650*/  IMAD.MOV.U32 R73, RZ, RZ, R74 ;  /* 0x000000ffff497224 */ /* 0x000fe200078e004a */
[----:B------:R-:W-:Y:S01]  /*6660*/  MOV R74, R75 ;  /* 0x0000004b004a7202 */ /* 0x000fe20000000f00 */
[----:B------:R-:W-:Y:S01]  /*6670*/  IMAD.MOV.U32 R75, RZ, RZ, R200 ;  /* 0x000000ffff4b7224 */ /* 0x000fe200078e00c8 */
[----:B------:R-:W-:Y:S01]  /*6680*/  MOV R200, R201 ;  /* 0x000000c900c87202 */ /* 0x000fe20000000f00 */
[----:B------:R-:W-:Y:S01]  /*6690*/  IMAD.MOV.U32 R201, RZ, RZ, R202 ;  /* 0x000000ffffc97224 */ /* 0x000fe200078e00ca */
        /* <DEDUP_REMOVED lines=41> */
[----:B------:R1:W1:Y:S01]  /*6930*/  MUFU.EX2 R20, R2 ;  /* 0x0000000200147308 */ /* 0x0002620000000800 */
        /* <DEDUP_REMOVED lines=12> */
[----:B------:R-:W2:Y:S01]  /*6a00*/  LDL.LU R238, [R1+0xa8] ;  /* 0x0000a80001ee7983 */ /* 0x000ea20000300800 */
        /* <DEDUP_REMOVED lines=36> */
[----:B------:R-:W-:Y:S01]  /*6c50*/  MOV R98, R99 ;  /* 0x0000006300627202 */ /* 0x000fe20000000f00 */
[----:B------:R-:W-:Y:S01]  /*6c60*/  IMAD.MOV.U32 R99, RZ, RZ, R166 ;  /* 0x000000ffff637224 */ /* 0x000fe200078e00a6 */
[----:B------:R-:W-:Y:S01]  /*6c70*/  MOV R166, R172 ;  /* 0x000000ac00a67202 */ /* 0x000fe20000000f00 */
[----:B------:R1:W5:Y:S04]  /*6c80*/  LDL.LU R3, [R1+0xa0] ;  /* 0x0000a00001037983 */ /* 0x0003680000300800 */
[----:B------:R1:W5:Y:S04]  /*6c90*/  LDL.LU R170, [R1+0x9c] ;  /* 0x00009c0001aa7983 */ /* 0x0003680000300800 */
[----:B------:R-:W3:Y:S01]  /*6ca0*/  LDL.LU R172, [R1+0x98] ;  /* 0x0000980001ac7983 */ /* 0x000ee20000300800 */
[----:B------:R-:W-:Y:S03]  /*6cb0*/  HMMA.16816.F32 R48, R4, R14, R148 ;  /* 0x0000000e0430723c */ /* 0x000fe60000001894 */
[----:B------:R-:W1:Y:S05]  /*6cc0*/  LDSM.16.MT88.4 R188, [R221+0xd800] ;  /* 0x00d80000ddbc783b */ /* 0x000e6a0000004200 */
[C---:B------:R-:W-:Y:S08]  /*6cd0*/  HMMA.16816.F32 R196, R8.reuse, R12, R196 ;  /* 0x0000000c08c4723c */ /* 0x040ff000000018c4 */
[C---:B------:R-:W-:Y:S08]  /*6ce0*/  HMMA.16816.F32 R148, R8.reuse, R16, R116 ;  /* 0x000000100894723c */ /* 0x040ff00000001874 */
[----:B------:R-:W-:Y:S01]  /*6cf0*/  HMMA.16816.F32 R12, R8, R14, R80 ;  /* 0x0000000e080c723c */ /* 0x000fe20000001850 */
[----:B------:R4:W-:Y:S01]  /*6d00*/  MUFU.EX2 R11, R2 ;  /* 0x00000002000b7308 */ /* 0x0009e20000000800 */
[----:B------:R-:W1:Y:S06]  /*6d10*/  LDSM.16.MT88.4 R80, [R222+0xd800] ;  /* 0x00d80000de50783b */ /* 0x000e6c0000004200 */
[----:B------:R-:W-:Y:S01]  /*6d20*/  HMMA.16816.F32 R152, R4, R16, R244 ;  /* 0x000000100498723c */ /* 0x000fe200000018f4 */
[----:B----4-:R-:W-:-:S02]  /*6d30*/  FFMA.FTZ R2, R113, c[0x0][0x23c], -R0 ;  /* 0x00008f0071027a23 */ /* 0x010fc40000010800 */
[----:B------:R-:W-:Y:S01]  /*6d40*/  IMAD.MOV.U32 R113, RZ, RZ, R114 ;  /* 0x000000ffff717224 */ /* 0x000fe200078e0072 */
[----:B------:R-:W-:Y:S01]  /*6d50*/  MOV R114, R115 ;  /* 0x0000007300727202 */ /* 0x000fe20000000f00 */
[----:B------:R-:W-:Y:S01]  /*6d60*/  IMAD.MOV.U32 R115, RZ, RZ, R72 ;  /* 0x000000ffff737224 */ /* 0x000fe200078e0048 */
[----:B------:R-:W-:Y:S01]  /*6d70*/  MOV R72, R73 ;  /* 0x0000004900487202 */ /* 0x000fe20000000f00 */
[----:B------:R-:W-:Y:S01]  /*6d80*/  IMAD.MOV.U32 R73, RZ, RZ, R74 ;  /* 0x000000ffff497224 */ /* 0x000fe200078e004a */
[----:B------:R-:W-:Y:S01]  /*6d90*/  MOV R74, R75 ;  /* 0x0000004b004a7202 */ /* 0x000fe20000000f00 */
[----:B------:R4:W1:Y:S01]  /*6da0*/  MUFU.EX2 R17, R2 ;  /* 0x0000000200117308 */ /* 0x0008620000000800 */
        /* <DEDUP_REMOVED lines=8> */
[----:B----4-:R-:W-:-:S02]  /*6e30*/  FFMA.FTZ R2, R113, c[0x0][0x23c], -R0 ;  /* 0x00008f0071027a23 */ /* 0x010fc40000010800 */
[----:B------:R-:W-:Y:S02]  /*6e40*/  IMAD.MOV.U32 R113, RZ, RZ, R114 ;  /* 0x000000ffff717224 */ /* 0x000fe400078e0072 */
[----:B------:R-:W-:Y:S02]  /*6e50*/  IMAD.MOV.U32 R114, RZ, RZ, R72 ;  /* 0x000000ffff727224 */ /* 0x000fe400078e0048 */
        /* <DEDUP_REMOVED lines=27> */
[----:B------:R4:W-:Y:S01]  /*7010*/  MUFU.EX2 R16, R2 ;  /* 0x0000000200107308 */ /* 0x0009e20000000800 */
[----:B------:R-:W-:Y:S01]  /*7020*/  MOV R167, R171 ;  /* 0x000000ab00a77202 */ /* 0x000fe20000000f00 */
[----:B------:R-:W-:Y:S01]  /*7030*/  IMAD.MOV.U32 R112, RZ, RZ, R74 ;  /* 0x000000ffff707224 */ /* 0x000fe200078e004a */
[----:B------:R-:W-:Y:S01]  /*7040*/  MOV R113, R75 ;  /* 0x0000004b00717202 */ /* 0x000fe20000000f00 */
[----:B------:R-:W-:-:S02]  /*7050*/  FADD.FTZ R10, R249, R6 ;  /* 0x00000006f90a7221 */ /* 0x000fc40000010000 */
        /* <DEDUP_REMOVED lines=11> */
[----:B------:R-:W-:Y:S02]  /*7110*/  IMAD.MOV.U32 R72, RZ, RZ, R77 ;  /* 0x000000ffff487224 */ /* 0x000fe400078e004d */
        /* <DEDUP_REMOVED lines=30> */
[----:B------:R-:W-:Y:S01]  /*7300*/  IMAD.MOV.U32 R158, RZ, RZ, R232 ;  /* 0x000000ffff9e7224 */ /* 0x000fe200078e00e8 */
[----:B------:R-:W-:Y:S01]  /*7310*/  MOV R113, R114 ;  /* 0x0000007200717202 */ /* 0x000fe20000000f00 */
[----:B------:R-:W-:Y:S01]  /*7320*/  IMAD.MOV.U32 R114, RZ, RZ, R115 ;  /* 0x000000ffff727224 */ /* 0x000fe200078e0073 */
[----:B------:R-:W-:-:S02]  /*7330*/  MOV R166, R164 ;  /* 0x000000a400a67202 */ /* 0x000fc40000000f00 */
[----:B------:R-:W-:Y:S02]  /*7340*/  MOV R200, R128 ;  /* 0x0000008000c87202 */ /* 0x000fe40000000f00 */
[----:B------:R-:W-:Y:S02]  /*7350*/  MOV R247, R202 ;  /* 0x000000ca00f77202 */ /* 0x000fe40000000f00 */
[----:B------:R-:W-:Y:S01]  /*7360*/  MOV R246, R203 ;  /* 0x000000cb00f67202 */ /* 0x000fe20000000f00 */
[----:B------:R-:W-:Y:S01]  /*7370*/  IMAD.MOV.U32 R249, RZ, RZ, R112 ;  /* 0x000000fffff97224 */ /* 0x000fe200078e0070 */
[----:B------:R-:W-:Y:S01]  /*7380*/  MOV R115, R72 ;  /* 0x0000004800737202 */ /* 0x000fe20000000f00 */
[----:B------:R-:W-:Y:S01]  /*7390*/  LDSM.16.MT88.4 R96, [R224+0xd800] ;  /* 0x00d80000e060783b */ /* 0x000fe20000004200 */
[----:B------:R-:W-:Y:S02]  /*73a0*/  MOV R164, R233 ;  /* 0x000000e900a47202 */ /* 0x000fe40000000f00 */
        /* <DEDUP_REMOVED lines=9> */
[----:B------:R-:W-:Y:S02]  /*7440*/  MOV R129, R164 ;  /* 0x000000a400817202 */ /* 0x000fe40000000f00 */
[----:B------:R-:W-:Y:S02]  /*7450*/  MOV R158, R165 ;  /* 0x000000a5009e7202 */ /* 0x000fe40000000f00 */
[----:B------:R-:W-:Y:S02]  /*7460*/  F2FP.PACK_AB R200, R21, R19 ;  /* 0x0000001315c8723e */ /* 0x000fe400000000ff */
[----:B------:R-:W-:-:S02]  /*7470*/  F2FP.PACK_AB R202, R20, R22 ;  /* 0x0000001614ca723e */ /* 0x000fc400000000ff */
[----:B------:R-:W-:Y:S02]  /*7480*/  F2FP.PACK_AB R164, R27, R26 ;  /* 0x0000001a1ba4723e */ /* 0x000fe400000000ff */
[----:B------:R-:W-:Y:S02]  /*7490*/  F2FP.PACK_AB R165, R24, R23 ;  /* 0x0000001718a5723e */ /* 0x000fe400000000ff */
[----:B------:R-:W-:Y:S02]  /*74a0*/  F2FP.PACK_AB R166, R169, R168 ;  /* 0x000000a8a9a6723e */ /* 0x000fe400000000ff */
[----:B------:R-:W-:Y:S02]  /*74b0*/  F2FP.PACK_AB R167, R240, R25 ;  /* 0x00000019f0a7723e */ /* 0x000fe400000000ff */
[----:B------:R-:W-:Y:S01]  /*74c0*/  MOV R78, R131 ;  /* 0x00000083004e7202 */ /* 0x000fe20000000f00 */
[----:B------:R-:W-:Y:S01]  /*74d0*/  IMAD.MOV.U32 R131, RZ, RZ, R159 ;  /* 0x000000ffff837224 */ /* 0x000fe200078e009f */
[----:B------:R-:W-:Y:S01]  /*74e0*/  MOV R159, R230 ;  /* 0x000000e6009f7202 */ /* 0x000fe20000000f00 */
[----:B------:R-:W-:Y:S01]  /*74f0*/  IMAD.MOV.U32 R214, RZ, RZ, R74 ;  /* 0x000000ffffd67224 */ /* 0x000fe200078e004a */
[----:B------:R-:W-:-:S02]  /*7500*/  MOV R242, R72 ;  /* 0x0000004800f27202 */ /* 0x000fc40000000f00 */
[----:B------:R-:W-:Y:S02]  /*7510*/  MOV R215, R73 ;  /* 0x0000004900d77202 */ /* 0x000fe40000000f00 */
[----:B------:R-:W-:Y:S01]  /*7520*/  MOV R213, R75 ;  /* 0x0000004b00d57202 */ /* 0x000fe20000000f00 */
[----:B-1----:R-:W-:Y:S01]  /*7530*/  HMMA.16816.F32 R180, R164, R188, R180 ;  /* 0x000000bca4b4723c */ /* 0x002fe200000018b4 */
[----:B------:R-:W-:Y:S01]  /*7540*/  MOV R175, R130 ;  /* 0x0000008200af7202 */ /* 0x000fe20000000f00 */
        /* <DEDUP_REMOVED lines=8> */
[----:B------:R-:W-:Y:S01]  /*75d0*/  LDSM.16.MT88.4 R128, [R221+0xf800] ;  /* 0x00f80000dd80783b */ /* 0x000fe20000004200 */
[----:B--2---:R-:W-:-:S04]  /*75e0*/  FADD.FTZ R4, R238, R239 ;  /* 0x000000efee047221 */ /* 0x004fc80000010000 */
[----:B----4-:R-:W-:Y:S02]  /*75f0*/  FADD.FTZ R2, R231, R4 ;  /* 0x00000004e7027221 */ /* 0x010fe40000010000 */
[----:B------:R-:W1:Y:S01]  /*7600*/  LDSM.16.MT88.4 R4, [R223+0xf800] ;  /* 0x00f80000df04783b */ /* 0x000e620000004200 */
[----:B---3--:R-:W-:Y:S01]  /*7610*/  FFMA.FTZ R0, R172, c[0x0][0x23c], -R0 ;  /* 0x00008f00ac007a23 */ /* 0x008fe20000010800 */
[----:B------:R-:W-:Y:S02]  /*7620*/  MOV R212, R76 ;  /* 0x0000004c00d47202 */ /* 0x000fe40000000f00 */
[----:B------:R2:W5:Y:S01]  /*7630*/  LDL.LU R172, [R1+0x90] ;  /* 0x0000900001ac7983 */ /* 0x0005620000300800 */
[----:B------:R3:W4:Y:S03]  /*7640*/  MUFU.EX2 R18, R0 ;  /* 0x0000000000127308 */ /* 0x0007260000000800 */
[----:B------:R2:W5:Y:S04]  /*7650*/  LDL.LU R239, [R1+0x8c] ;  /* 0x00008c0001ef7983 */ /* 0x0005680000300800 */
[----:B------:R2:W5:Y:S04]  /*7660*/  LDL.LU R238, [R1+0x88] ;  /* 0x0000880001ee7983 */ /* 0x0005680000300800 */
[----:B------:R2:W5:Y:S04]  /*7670*/  LDL.LU R237, [R1+0x84] ;  /* 0x0000840001ed7983 */ /* 0x0005680000300800 */
[----:B------:R2:W5:Y:S01]  /*7680*/  LDL.LU R236, [R1+0x80] ;  /* 0x0000800001ec7983 */ /* 0x0005620000300800 */
[----:B---3--:R-:W-:Y:S01]  /*7690*/  IMAD.MOV.U32 R0, RZ, RZ, R201 ;  /* 0x000000ffff007224 */ /* 0x008fe200078e00c9 */
[----:B------:R-:W-:-:S02]  /*76a0*/  F2FP.PACK_AB R201, R17, R11 ;  /* 0x0000000b11c9723e */ /* 0x000fc400000000ff */
[----:B------:R2:W5:Y:S01]  /*76b0*/  LDL.LU R235, [R1+0x7c] ;  /* 0x00007c0001eb7983 */ /* 0x0005620000300800 */
[----:B----4-:R-:W-:-:S03]  /*76c0*/  F2FP.PACK_AB R203, R18, R16 ;  /* 0x0000001012cb723e */ /* 0x010fc600000000ff */
[----:B------:R2:W5:Y:S04]  /*76d0*/  LDL.LU R234, [R1+0x78] ;  /* 0x0000780001ea7983 */ /* 0x0005680000300800 */
[----:B------:R-:W-:Y:S01]  /*76e0*/  HMMA.16816.F32 R72, R200, R80, R32 ;  /* 0x00000050c848723c */ /* 0x000fe20000001820 */
[----:B------:R2:W5:Y:S01]  /*76f0*/  LDL.LU R233, [R1+0x74] ;  /* 0x0000740001e97983 */ /* 0x0005620000300800 */
[----:B------:R-:W-:-:S03]  /*7700*/  IMAD.MOV.U32 R245, RZ, RZ, R228 ;  /* 0x000000fffff57224 */ /* 0x000fc600078e00e4 */
[----:B------:R2:W5:Y:S02]  /*7710*/  LDL.LU R232, [R1+0x70] ;  /* 0x0000700001e87983 */ /* 0x0005640000300800 */
[----:B------:R-:W-:Y:S01]  /*7720*/  MOV R35, R157 ;  /* 0x0000009d00237202 */ /* 0x000fe20000000f00 */
[C---:B------:R-:W-:Y:S01]  /*7730*/  HMMA.16816.F32 R176, R200.reuse, R188, R176 ;  /* 0x000000bcc8b0723c */ /* 0x040fe200000018b0 */
[----:B------:R2:W5:Y:S07]  /*7740*/  LDL.LU R231, [R1+0x6c] ;  /* 0x00006c0001e77983 */ /* 0x00056e0000300800 */
[-C--:B------:R-:W-:Y:S01]  /*7750*/  HMMA.16816.F32 R184, R200, R190.reuse, R184 ;  /* 0x000000bec8b8723c */ /* 0x080fe200000018b8 */
[----:B------:R-:W-:Y:S01]  /*7760*/  FADD.FTZ R8, R35, R8 ;  /* 0x0000000823087221 */ /* 0x000fe20000010000 */
[----:B------:R2:W5:Y:S04]  /*7770*/  LDL.LU R230, [R1+0x68] ;  /* 0x0000680001e67983 */ /* 0x0005680000300800 */
[----:B------:R2:W5:Y:S02]  /*7780*/  LDL.LU R229, [R1+0x64] ;  /* 0x0000640001e57983 */ /* 0x0005640000300800 */
[----:B------:R-:W-:Y:S02]  /*7790*/  HMMA.16816.F32 R188, R164, R190, R28 ;  /* 0x000000bea4bc723c */ /* 0x000fe4000000181c */
[----:B------:R2:W5:Y:S05]  /*77a0*/  LDL.LU R228, [R1+0x60] ;  /* 0x0000600001e47983 */ /* 0x00056a0000300800 */
[----:B------:R-:W-:-:S02]  /*77b0*/  MOV R28, R159 ;  /* 0x0000009f001c7202 */ /* 0x000fc40000000f00 */
[----:B------:R-:W-:Y:S02]  /*77c0*/  MOV R29, R113 ;  /* 0x00000071001d7202 */ /* 0x000fe40000000f00 */
[----:B------:R-:W-:Y:S01]  /*77d0*/  MOV R35, R28 ;  /* 0x0000001c00237202 */ /* 0x000fe20000000f00 */
[-C--:B-1----:R-:W-:Y:S01]  /*77e0*/  HMMA.16816.F32 R160, R200, R4.reuse, R160 ;  /* 0x00000004c8a0723c */ /* 0x082fe200000018a0 */
        /* <DEDUP_REMOVED lines=10> */
[----:B------:R-:W-:Y:S01]  /*7890*/  FADD.FTZ R2, R34, R10 ;  /* 0x0000000a22027221 */ /* 0x000fe20000010000 */
[----:B------:R-:W1:Y:S01]  /*78a0*/  LDSM.16.MT88.4 R112, [R223+0xd800] ;  /* 0x00d80000df70783b */ /* 0x000e620000004200 */
[----:B------:R-:W-:-:S03]  /*78b0*/  FADD.FTZ R0, R35, R0 ;  /* 0x0000000023007221 */ /* 0x000fc60000010000 */
[----:B------:R-:W3:Y:S01]  /*78c0*/  LDSM.16.MT88.4 R156, [R224+0xf800] ;  /* 0x00f80000e09c783b */ /* 0x000ee20000004200 */
[----:B------:R-:W-:Y:S02]  /*78d0*/  FADD.FTZ R5, R225, R9 ;  /* 0x00000009e1057221 */ /* 0x000fe40000010000 */
[----:B------:R-:W-:Y:S01]  /*78e0*/  FADD.FTZ R4, R220, R8 ;  /* 0x00000008dc047221 */ /* 0x000fe20000010000 */
[----:B------:R2:W5:Y:S01]  /*78f0*/  LDL.LU R227, [R1+0x5c] ;  /* 0x00005c0001e37983 */ /* 0x0005620000300800 */
[----:B------:R-:W-:Y:S02]  /*7900*/  FADD.FTZ R2, R28, R2 ;  /* 0x000000021c027221 */ /* 0x000fe40000010000 */
[----:B------:R-:W-:Y:S01]  /*7910*/  FADD.FTZ R5, R29, R5 ;  /* 0x000000051d057221 */ /* 0x000fe20000010000 */
[----:B------:R2:W5:Y:S01]  /*7920*/  LDL.LU R226, [R1+0x58] ;  /* 0x0000580001e27983 */ /* 0x0005620000300800 */
[----:B------:R-:W-:Y:S02]  /*7930*/  FADD.FTZ R8, R30, R4 ;  /* 0x000000041e087221 */ /* 0x000fe40000010000 */
[----:B------:R-:W-:Y:S01]  /*7940*/  FADD.FTZ R4, R31, R0 ;  /* 0x000000001f047221 */ /* 0x000fe20000010000 */
[----:B------:R2:W5:Y:S01]  /*7950*/  LDL.LU R225, [R1+0x54] ;  /* 0x0000540001e17983 */ /* 0x0005620000300800 */
[----:B------:R-:W-:-:S02]  /*7960*/  FADD.FTZ R2, R252, R2 ;  /* 0x00000002fc027221 */ /* 0x000fc40000010000 */
[----:B------:R-:W-:Y:S01]  /*7970*/  FADD.FTZ R0, R175, R5 ;  /* 0x00000005af007221 */ /* 0x000fe20000010000 */
[----:B------:R2:W5:Y:S01]  /*7980*/  LDL.LU R220, [R1+0x50] ;  /* 0x0000500001dc7983 */ /* 0x0005620000300800 */
        /* <DEDUP_REMOVED lines=28> */
[----:B------:R-:W-:Y:S01]  /*7b50*/  FADD.FTZ R4, R246, R4 ;  /* 0x00000004f6047221 */ /* 0x000fe20000010000 */
[----:B------:R2:W-:Y:S01]  /*7b60*/  STL [R1+0x8], R0 ;  /* 0x0000080001007387 */ /* 0x0005e20000100800 */
[----:B------:R-:W-:-:S02]  /*7b70*/  FADD.FTZ R241, R248, R241 ;  /* 0x000000f1f8f17221 */ /* 0x000fc40000010000 */
[----:B------:R-:W-:Y:S01]  /*7b80*/  FADD.FTZ R4, R249, R4 ;  /* 0x00000004f9047221 */ /* 0x000fe20000010000 */
[----:B------:R2:W-:Y:S01]  /*7b90*/  STL [R1+0x4], R2 ;  /* 0x0000040201007387 */ /* 0x0005e20000100800 */
[----:B------:R-:W-:Y:S02]  /*7ba0*/  FADD.FTZ R241, R216, R241 ;  /* 0x000000f1d8f17221 */ /* 0x000fe40000010000 */
[----:B------:R-:W-:Y:S02]  /*7bb0*/  FADD.FTZ R4, R217, R4 ;  /* 0x00000004d9047221 */ /* 0x000fe40000010000 */
[----:B------:R-:W-:Y:S02]  /*7bc0*/  FADD.FTZ R241, R26, R241 ;  /* 0x000000f11af17221 */ /* 0x000fe40000010000 */
[----:B------:R-:W-:Y:S02]  /*7bd0*/  FADD.FTZ R4, R23, R4 ;  /* 0x0000000417047221 */ /* 0x000fe40000010000 */
[----:B------:R-:W-:-:S02]  /*7be0*/  FADD.FTZ R241, R27, R241 ;  /* 0x000000f11bf17221 */ /* 0x000fc40000010000 */
[----:B------:R-:W-:Y:S01]  /*7bf0*/  FADD.FTZ R4, R24, R4 ;  /* 0x0000000418047221 */ /* 0x000fe20000010000 */
[----:B------:R-:W-:Y:S01]  /*7c00*/  HMMA.16816.F32 R68, R164, R80, R68 ;  /* 0x00000050a444723c */ /* 0x000fe20000001844 */
[----:B------:R-:W-:Y:S02]  /*7c10*/  FADD.FTZ R241, R168, R241 ;  /* 0x000000f1a8f17221 */ /* 0x000fe40000010000 */
[----:B------:R-:W-:-:S05]  /*7c20*/  FADD.FTZ R4, R25, R4 ;  /* 0x0000000419047221 */ /* 0x000fca0000010000 */
[----:B------:R-:W-:Y:S01]  /*7c30*/  HMMA.16816.F32 R76, R200, R82, R52 ;  /* 0x00000052c84c723c */ /* 0x000fe20000001834 */
[----:B------:R-:W-:Y:S02]  /*7c40*/  FADD.FTZ R241, R169, R241 ;  /* 0x000000f1a9f17221 */ /* 0x000fe40000010000 */
[----:B------:R-:W-:-:S05]  /*7c50*/  FADD.FTZ R240, R240, R4 ;  /* 0x00000004f0f07221 */ /* 0x000fca0000010000 */
[-C--:B------:R-:W-:Y:S08]  /*7c60*/  HMMA.16816.F32 R84, R164, R96.reuse, R84 ;  /* 0x00000060a454723c */ /* 0x080ff00000001854 */
[C---:B------:R-:W-:Y:S08]  /*7c70*/  HMMA.16816.F32 R88, R200.reuse, R96, R88 ;  /* 0x00000060c858723c */ /* 0x040ff00000001858 */
[C---:B------:R-:W-:Y:S08]  /*7c80*/  HMMA.16816.F32 R92, R200.reuse, R98, R92 ;  /* 0x00000062c85c723c */ /* 0x040ff0000000185c */
[C---:B-1----:R-:W-:Y:S08]  /*7c90*/  HMMA.16816.F32 R104, R200.reuse, R112, R104 ;  /* 0x00000070c868723c */ /* 0x042ff00000001868 */
[C---:B------:R-:W-:Y:S08]  /*7ca0*/  HMMA.16816.F32 R108, R200.reuse, R114, R108 ;  /* 0x00000072c86c723c */ /* 0x040ff0000000186c */
[C---:B------:R-:W-:Y:S08]  /*7cb0*/  HMMA.16816.F32 R120, R200.reuse, R128, R120 ;  /* 0x00000080c878723c */ /* 0x040ff00000001878 */
[C---:B------:R-:W-:Y:S08]  /*7cc0*/  HMMA.16816.F32 R124, R200.reuse, R130, R124 ;  /* 0x00000082c87c723c */ /* 0x040ff0000000187c */
[C---:B------:R-:W-:Y:S08]  /*7cd0*/  HMMA.16816.F32 R136, R200.reuse, R144, R136 ;  /* 0x00000090c888723c */ /* 0x040ff00000001888 */
[C---:B------:R-:W-:Y:S08]  /*7ce0*/  HMMA.16816.F32 R140, R200.reuse, R146, R140 ;  /* 0x00000092c88c723c */ /* 0x040ff0000000188c */
[C---:B---3--:R-:W-:Y:S08]  /*7cf0*/  HMMA.16816.F32 R152, R200.reuse, R156, R152 ;  /* 0x0000009cc898723c */ /* 0x048ff00000001898 */
        /* <DEDUP_REMOVED lines=12> */
[----:B------:R-:W-:Y:S01]  /*7dc0*/  HMMA.16816.F32 R164, R164, R6, R12 ;  /* 0x00000006a4a4723c */ /* 0x000fe2000000180c */
[----:B------:R-:W-:Y:S07]  /*7dd0*/  @!P0 BRA `(.L_x_142) ;  /* 0x00003f8000008947 */ /* 0x000fee0003800000 */
[----:B--2---:R-:W2:Y:S01]  /*7de0*/  LDL R219, [R1+0x20] ;  /* 0x0000200001db7983 */ /* 0x004ea20000100800 */
[----:B-----5:R-:W-:Y:S01]  /*7df0*/  IMAD.MOV.U32 R173, RZ, RZ, R171 ;  /* 0x000000ffffad7224 */ /* 0x020fe200078e00ab */
[----:B------:R-:W-:Y:S01]  /*7e00*/  MOV R175, R3 ;  /* 0x0000000300af7202 */ /* 0x000fe20000000f00 */
[----:B------:R-:W-:Y:S01]  /*7e10*/  IMAD.MOV.U32 R168, RZ, RZ, R172 ;  /* 0x000000ffffa87224 */ /* 0x000fe200078e00ac */
[----:B------:R-:W3:Y:S01]  /*7e20*/  LDL.64 R216, [R1+0x10] ;  /* 0x0000100001d87983 */ /* 0x000ee20000100a00 */
[----:B------:R-:W-:Y:S01]  /*7e30*/  IMAD.MOV.U32 R174, RZ, RZ, R170 ;  /* 0x000000ffffae7224 */ /* 0x000fe200078e00aa */
[----:B------:R-:W-:-:S02]  /*7e40*/  ULDC.64 UR6, c[0x0][0x1a0] ;  /* 0x0000680000067ab9 */ /* 0x000fc40000000a00 */
[----:B------:R-:W-:Y:S02]  /*7e50*/  ULEA.HI.SX32 UR16, UR8, 0xfffffffe, 0x1a ;  /* 0xfffffffe08107891 */ /* 0x000fe4000f8fd23f */
[----:B------:R-:W-:Y:S02]  /*7e60*/  USHF.L.U64.HI UR12, UR6, 0x4, UR7 ;  /* 0x00000004060c7899 */ /* 0x000fe40008010207 */
[----:B------:R-:W-:Y:S01]  /*7e70*/  USHF.L.U32 UR14, UR6, 0x4, URZ ;  /* 0x00000004060e7899 */ /* 0x000fe2000800063f */
[----:B--2---:R-:W-:Y:S02]  /*7e80*/  ISETP.GE.AND P2, PT, R219, c[0x0][0x220], PT ;  /* 0x00008800db007a0c */ /* 0x004fe40003f46270 */
[----:B---3--:R-:W-:Y:S01]  /*7e90*/  ISETP.GE.AND P3, PT, R216, c[0x0][0x220], PT ;  /* 0x00008800d8007a0c */ /* 0x008fe20003f66270 */
[----:B------:R-:W-:Y:S05]  /*7ea0*/  BRA `(.L_x_143) ;  /* 0x000004e000007947 */ /* 0x000fea0003800000 */
.L_x_145:
[----:B------:R-:W2:Y:S01]  /*7eb0*/  LDL.64 R170, [R1+0x38] ;  /* 0x0000380001aa7983 */ /* 0x000ea20000100a00 */
[----:B------:R-:W-:Y:S02]  /*7ec0*/  ULDC.64 UR4, c[0x0][0x198] ;  /* 0x0000660000047ab9 */ /* 0x000fe40000000a00 */
[----:B------:R-:W-:Y:S01]  /*7ed0*/  UIADD3 UR15, UR16, -0x1, URZ ;  /* 0xffffffff100f7890 */ /* 0x000fe2000fffe03f */
[----:B------:R-:W3:Y:S03]  /*7ee0*/  LDL.64 R242, [R1+0x28] ;  /* 0x0000280001f27983 */ /* 0x000ee60000100a00 */
[----:B------:R-:W-:Y:S01]  /*7ef0*/  USHF.R.S32.HI UR8, URZ, 0x1f, UR15 ;  /* 0x0000001f3f087899 */ /* 0x000fe2000801140f */
[----:B------:R1:W-:Y:S01]  /*7f00*/  @P3 STS.128 [R239+0x8000], RZ ;  /* 0x008000ffef003388 */ /* 0x0003e20000000c00 */
[----:B------:R-:W-:Y:S02]  /*7f10*/  UIMAD.WIDE.U32 UR20, UR15, UR4, URZ ;  /* 0x000000040f1472a5 */ /* 0x000fe4000f8e003f */
[----:B------:R-:W-:Y:S04]  /*7f20*/  UIMAD UR8, UR8, UR4, URZ ;  /* 0x00000004080872a4 */ /* 0x000fe8000f8e023f */
[----:B------:R-:W-:Y:S01]  /*7f30*/  UIMAD UR8, UR15, UR5, UR8 ;  /* 0x000000050f0872a4 */ /* 0x000fe2000f8e0208 */
[----:B------:R-:W-:Y:S02]  /*7f40*/  IMAD.U32 R3, RZ, RZ, UR20 ;  /* 0x00000014ff037e24 */ /* 0x000fe4000f8e00ff */
[----:B------:R-:W-:Y:S01]  /*7f50*/  IMAD.U32 R0, RZ, RZ, UR20 ;  /* 0x00000014ff007e24 */ /* 0x000fe2000f8e00ff */
[----:B------:R-:W-:Y:S06]  /*7f60*/  UIADD3 UR8, UR21, UR8, URZ ;  /* 0x0000000815087290 */ /* 0x000fec000fffe03f */
[----:B------:R-:W-:Y:S01]  /*7f70*/  IMAD.U32 R169, RZ, RZ, UR8 ;  /* 0x00000008ffa97e24 */ /* 0x000fe2000f8e00ff */
[----:B--2---:R-:W-:Y:S04]  /*7f80*/  LEA R3, P1, R3, R170, 0x6 ;  /* 0x000000aa03037211 */ /* 0x004fe800078230ff */
[C---:B------:R-:W-:Y:S02]  /*7f90*/  @!P3 LEA R170, P6, R3.reuse, c[0x0][0x168], 0x1 ;  /* 0x00005a0003aaba11 */ /* 0x040fe400078c08ff */
[----:B---3--:R-:W-:Y:S02]  /*7fa0*/  LEA.HI.X R169, R0, R243, R169, 0x6, P1 ;  /* 0x000000f300a97211 */ /* 0x008fe400008f34a9 */
[C---:B------:R-:W-:Y:S02]  /*7fb0*/  @!P2 LEA R212, P1, R3.reuse, c[0x0][0x168], 0x1 ;  /* 0x00005a0003d4aa11 */ /* 0x040fe400078208ff */
[C-C-:B------:R-:W-:Y:S02]  /*7fc0*/  @!P3 LEA.HI.X R171, R3.reuse, c[0x0][0x16c], R169.reuse, 0x1, P6 ;  /* 0x00005b0003abba11 */ /* 0x140fe400030f0ca9 */
[C---:B------:R-:W-:Y:S02]  /*7fd0*/  @!P2 LEA.HI.X R213, R3.reuse, c[0x0][0x16c], R169, 0x1, P1 ;  /* 0x00005b0003d5aa11 */ /* 0x040fe400008f0ca9 */
[----:B------:R-:W-:Y:S01]  /*7fe0*/  IADD3 R2, P0, R3, UR11, RZ ;  /* 0x0000000b03027c10 */ /* 0x000fe2000ff1e0ff */
[----:B------:R-:W-:Y:S01]  /*7ff0*/  @!PT LDS RZ, [RZ] ;  /* 0x00000000fffff984 */ /* 0x000fe20000000800 */
[----:B------:R-:W-:Y:S01]  /*8000*/  @!PT LDS RZ, [RZ] ;  /* 0x00000000fffff984 */ /* 0x000fe20000000800 */
[----:B------:R-:W-:Y:S01]  /*8010*/  @!PT LDS RZ, [RZ] ;  /* 0x00000000fffff984 */ /* 0x000fe20000000800 */
[----:B------:R2:W-:Y:S03]  /*8020*/  @!P3 LDGSTS.E.BYPASS.LTC128B.128 [R239+0x8000], [R170.64] ;  /* 0x08000000aaefbfae */ /* 0x0005e6000b901d52 */
[C---:B------:R-:W-:Y:S01]  /*8030*/  @!P3 LEA R214, P6, R2.reuse, c[0x0][0x168], 0x1 ;  /* 0x00005a0002d6ba11 */ /* 0x040fe200078c08ff */
[----:B------:R1:W-:Y:S01]  /*8040*/  @P2 STS.128 [R239+0xa000], RZ ;  /* 0x00a000ffef002388 */ /* 0x0003e20000000c00 */
[----:B------:R-:W-:Y:S02]  /*8050*/  IADD3.X R169, R169, UR9, RZ, P0, !PT ;  /* 0x00000009a9a97c10 */ /* 0x000fe400087fe4ff */
[C---:B------:R-:W-:Y:S01]  /*8060*/  @!P2 LEA R210, P1, R2.reuse, c[0x0][0x168], 0x1 ;  /* 0x00005a0002d2aa11 */ /* 0x040fe200078208ff */
[----:B------:R-:W-:Y:S01]  /*8070*/  @!PT LDS RZ, [RZ] ;  /* 0x00000000fffff984 */ /* 0x000fe20000000800 */
[----:B------:R-:W-:Y:S01]  /*8080*/  @!PT LDS RZ, [RZ] ;  /* 0x00000000fffff984 */ /* 0x000fe20000000800 */
[----:B------:R-:W-:Y:S01]  /*8090*/  @!PT LDS RZ, [RZ] ;  /* 0x00000000fffff984 */ /* 0x000fe20000000800 */
[----:B------:R1:W-:Y:S01]  /*80a0*/  @!P2 LDGSTS.E.BYPASS.LTC128B.128 [R239+0xa000], [R212.64+0x80] ;  /* 0x0a000080d4efafae */ /* 0x0003e2000b901d52 */
[C-C-:B------:R-:W-:Y:S02]  /*80b0*/  @!P3 LEA.HI.X R215, R2.reuse, c[0x0][0x16c], R169.reuse, 0x1, P6 ;  /* 0x00005b0002d7ba11 */ /* 0x140fe400030f0ca9 */
[C---:B------:R-:W-:Y:S01]  /*80c0*/  @!P2 LEA.HI.X R211, R2.reuse, c[0x0][0x16c], R169, 0x1, P1 ;  /* 0x00005b0002d3aa11 */ /* 0x040fe200008f0ca9 */
[----:B------:R1:W-:Y:S01]  /*80d0*/  @P3 STS.128 [R239+0x8800], RZ ;  /* 0x008800ffef003388 */ /* 0x0003e20000000c00 */
[----:B------:R-:W-:Y:S03]  /*80e0*/  IADD3 R0, P5, R2, UR11, RZ ;  /* 0x0000000b02007c10 */ /* 0x000fe6000ffbe0ff */
[----:B------:R-:W-:Y:S01]  /*80f0*/  @!PT LDS RZ, [RZ] ;  /* 0x00000000fffff984 */ /* 0x000fe20000000800 */
[----:B------:R-:W-:Y:S01]  /*8100*/  @!PT LDS RZ, [RZ] ;  /* 0x00000000fffff984 */ /* 0x000fe20000000800 */
[----:B------:R-:W-:Y:S01]  /*8110*/  @!PT LDS RZ, [RZ] ;  /* 0x00000000fffff984 */ /* 0x000fe20000000800 */
[----:B------:R1:W-:Y:S01]  /*8120*/  @!P3 LDGSTS.E.BYPASS.LTC128B.128 [R239+0x8800], [R214.64] ;  /* 0x08800000d6efbfae */ /* 0x0003e2000b901d52 */
[C---:B------:R-:W-:Y:S02]  /*8130*/  @!P3 LEA R208, P6, R0.reuse, c[0x0][0x168], 0x1 ;  /* 0x00005a0000d0ba11 */ /* 0x040fe400078c08ff */
[C---:B------:R-:W-:Y:S01]  /*8140*/  @!P2 LEA R204, P1, R0.reuse, c[0x0][0x168], 0x1 ;  /* 0x00005a0000ccaa11 */ /* 0x040fe200078208ff */
[----:B------:R1:W-:Y:S01]  /*8150*/  @P2 STS.128 [R239+0xa800], RZ ;  /* 0x00a800ffef002388 */ /* 0x0003e20000000c00 */
[----:B------:R-:W-:Y:S02]  /*8160*/  IADD3.X R2, R169, UR9, RZ, P5, !PT ;  /* 0x00000009a9027c10 */ /* 0x000fe4000affe4ff */
[C---:B------:R-:W-:Y:S01]  /*8170*/  IADD3 R3, P0, R0.reuse, UR11, RZ ;  /* 0x0000000b00037c10 */ /* 0x040fe2000ff1e0ff */
[----:B------:R-:W-:Y:S01]  /*8180*/  @!PT LDS RZ, [RZ] ;  /* 0x00000000fffff984 */ /* 0x000fe20000000800 */
[----:B------:R-:W-:Y:S01]  /*8190*/  @!PT LDS RZ, [RZ] ;  /* 0x00000000fffff984 */ /* 0x000fe20000000800 */
[----:B------:R-:W-:Y:S01]  /*81a0*/  @!PT LDS RZ, [RZ] ;  /* 0x00000000fffff984 */ /* 0x000fe20000000800 */
[----:B------:R1:W-:Y:S01]  /*81b0*/  @!P2 LDGSTS.E.BYPASS.LTC128B.128 [R239+0xa800], [R210.64+0x80] ;  /* 0x0a800080d2efafae */ /* 0x0003e2000b901d52 */
[C-C-:B------:R-:W-:Y:S02]  /*81c0*/  @!P3 LEA.HI.X R209, R0.reuse, c[0x0][0x16c], R2.reuse, 0x1, P6 ;  /* 0x00005b0000d1ba11 */ /* 0x140fe400030f0c02 */
[----:B------:R-:W-:Y:S01]  /*81d0*/  @!P2 LEA.HI.X R205, R0, c[0x0][0x16c], R2, 0x1, P1 ;  /* 0x00005b0000cdaa11 */ /* 0x000fe200008f0c02 */
[----:B------:R1:W-:Y:S01]  /*81e0*/  @P3 STS.128 [R239+0x9000], RZ ;  /* 0x009000ffef003388 */ /* 0x0003e20000000c00 */
[C---:B------:R-:W-:Y:S02]  /*81f0*/  @!P3 LEA R206, P5, R3.reuse, c[0x0][0x168], 0x1 ;  /* 0x00005a0003ceba11 */ /* 0x040fe400078a08ff */
[----:B------:R-:W-:Y:S01]  /*8200*/  IADD3.X R169, R2, UR9, RZ, P0, !PT ;  /* 0x0000000902a97c10 */ /* 0x000fe200087fe4ff */
[----:B------:R-:W-:Y:S01]  /*8210*/  @!PT LDS RZ, [RZ] ;  /* 0x00000000fffff984 */ /* 0x000fe20000000800 */
[----:B------:R-:W-:Y:S01]  /*8220*/  @!PT LDS RZ, [RZ] ;  /* 0x00000000fffff984 */ /* 0x000fe20000000800 */
[----:B------:R-:W-:Y:S01]  /*8230*/  @!PT LDS RZ, [RZ] ;  /* 0x00000000fffff984 */ /* 0x000fe20000000800 */
[----:B------:R1:W-:Y:S01]  /*8240*/  @!P3 LDGSTS.E.BYPASS.LTC128B.128 [R239+0x9000], [R208.64] ;  /* 0x09000000d0efbfae */ /* 0x0003e2000b901d52 */
[C---:B--2---:R-:W-:Y:S02]  /*8250*/  @!P2 LEA R170, P0, R3.reuse, c[0x0][0x168], 0x1 ;  /* 0x00005a0003aaaa11 */ /* 0x044fe400078008ff */
[C-C-:B------:R-:W-:Y:S01]  /*8260*/  @!P3 LEA.HI.X R207, R3.reuse, c[0x0][0x16c], R169.reuse, 0x1, P5 ;  /* 0x00005b0003cfba11 */ /* 0x140fe200028f0ca9 */
[----:B------:R1:W-:Y:S01]  /*8270*/  @P2 STS.128 [R239+0xb000], RZ ;  /* 0x00b000ffef002388 */ /* 0x0003e20000000c00 */
[----:B------:R-:W-:Y:S03]  /*8280*/  @!P2 LEA.HI.X R171, R3, c[0x0][0x16c], R169, 0x1, P0 ;  /* 0x00005b0003abaa11 */ /* 0x000fe600000f0ca9 */
        /* <DEDUP_REMOVED lines=9> */
[----:B------:R1:W-:Y:S04]  /*8320*/  @P2 STS.128 [R239+0xb800], RZ ;  /* 0x00b800ffef002388 */ /* 0x0003e80000000c00 */
[----:B------:R-:W-:Y:S01]  /*8330*/  @!PT LDS RZ, [RZ] ;  /* 0x00000000fffff984 */ /* 0x000fe20000000800 */
[----:B------:R-:W-:Y:S01]  /*8340*/  @!PT LDS RZ, [RZ] ;  /* 0x00000000fffff984 */ /* 0x000fe20000000800 */
[----:B------:R-:W-:Y:S01]  /*8350*/  @!PT LDS RZ, [RZ] ;  /* 0x00000000fffff984 */ /* 0x000fe20000000800 */
[----:B------:R1:W-:Y:S04]  /*8360*/  @!P2 LDGSTS.E.BYPASS.LTC128B.128 [R239+0xb800], [R170.64+0x80] ;  /* 0x0b800080aaefafae */ /* 0x0003e8000b901d52 */
[----:B------:R-:W0:Y:S01]  /*8370*/  LDGDEPBAR ;  /* 0x00000000000079af */ /* 0x000e220000000000 */
[----:B------:R-:W-:-:S05]  /*8380*/  BRA `(.L_x_144) ;  /* 0x0000101000007947 */ /* 0x000fca0003800000 */
.L_x_143:
[----:B------:R-:W2:Y:S01]  /*8390*/  LDL.64 R2, [R1+0x30] ;  /* 0x0000300001027983 */ /* 0x000ea20000100a00 */
[----:B------:R-:W-:Y:S01]  /*83a0*/  USHF.R.S32.HI UR4, URZ, 0x1f, UR16 ;  /* 0x0000001f3f047899 */ /* 0x000fe20008011410 */
[----:B------:R-:W-:Y:S04]  /*83b0*/  DEPBAR.LE SB0, 0x0 ;  /* 0x000080000000791a */ /* 0x000fe80000000000 */
[----:B------:R-:W3:Y:S01]  /*83c0*/  LDL R6, [R1+0x24] ;  /* 0x0000240001067983 */ /* 0x000ee20000100800 */
        /* <DEDUP_REMOVED lines=8> */
[----:B------:R-:W-:Y:S01]  /*8450*/  @P3 STS.128 [R239+0xc000], RZ ;  /* 0x00c000ffef003388 */ /* 0x000fe20000000c00 */
[C---:B--2---:R-:W-:Y:S04]  /*8460*/  LEA R3, P0, R4.reuse, R2, 0x6 ;  /* 0x0000000204037211 */ /* 0x044fe800078030ff */
[C---:B------:R-:W-:Y:S02]  /*8470*/  @!P2 LEA R14, P1, R3.reuse, c[0x0][0x170], 0x1 ;  /* 0x00005c00030eaa11 */ /* 0x040fe400078208ff */
[----:B---3--:R-:W-:Y:S02]  /*8480*/  LEA.HI.X R4, R4, R6, R0, 0x6, P0 ;  /* 0x0000000604047211 */ /* 0x008fe400000f3400 */
[C---:B------:R-:W-:Y:S02]  /*8490*/  @!P3 LEA R6, P0, R3.reuse, c[0x0][0x170], 0x1 ;  /* 0x00005c000306ba11 */ /* 0x040fe400078008ff */
[C-C-:B------:R-:W-:Y:S02]  /*84a0*/  @!P2 LEA.HI.X R15, R3.reuse, c[0x0][0x174], R4.reuse, 0x1, P1 ;  /* 0x00005d00030faa11 */ /* 0x140fe400008f0c04 */
[C---:B------:R-:W-:Y:S02]  /*84b0*/  @!P3 LEA.HI.X R7, R3.reuse, c[0x0][0x174], R4, 0x1, P0 ;  /* 0x00005d000307ba11 */ /* 0x040fe400000f0c04 */
[----:B------:R-:W-:Y:S03]  /*84c0*/  IADD3 R2, P6, R3, UR14, RZ ;  /* 0x0000000e03027c10 */ /* 0x000fe6000ffde0ff */
[----:B------:R-:W-:Y:S01]  /*84d0*/  @!PT LDS RZ, [RZ] ;  /* 0x00000000fffff984 */ /* 0x000fe20000000800 */
[----:B------:R-:W-:Y:S01]  /*84e0*/  @!PT LDS RZ, [RZ] ;  /* 0x00000000fffff984 */ /* 0x000fe20000000800 */
[----:B------:R-:W-:Y:S01]  /*84f0*/  @!PT LDS RZ, [RZ] ;  /* 0x00000000fffff984 */ /* 0x000fe20000000800 */
[----:B------:R1:W-:Y:S01]  /*8500*/  @!P3 LDGSTS.E.BYPASS.LTC128B.128 [R239+0xc000], [R6.64] ;  /* 0x0c00000006efbfae */ /* 0x0003e2000b901d52 */
[----:B------:R-:W-:Y:S02]  /*8510*/  @!P3 LEA R16, P5, R2, c[0x0][0x170], 0x1 ;  /* 0x00005c000210ba11 */ /* 0x000fe400078a08ff */
[----:B------:R-:W-:Y:S02]  /*8520*/  IADD3.X R4, R4, UR12, RZ, P6, !PT ;  /* 0x0000000c04047c10 */ /* 0x000fe4000b7fe4ff */
[C---:B------:R-:W-:Y:S01]  /*8530*/  @!P2 LEA R12, P0, R2.reuse, c[0x0][0x170], 0x1 ;  /* 0x00005c00020caa11 */ /* 0x040fe200078008ff */
[----:B------:R-:W-:Y:S01]  /*8540*/  @P2 STS.128 [R239+0xe000], RZ ;  /* 0x00e000ffef002388 */ /* 0x000fe20000000c00 */
[C-C-:B------:R-:W-:Y:S02]  /*8550*/  @!P3 LEA.HI.X R17, R2.reuse, c[0x0][0x174], R4.reuse, 0x1, P5 ;  /* 0x00005d000211ba11 */ /* 0x140fe400028f0c04 */
[C---:B------:R-:W-:Y:S02]  /*8560*/  @!P2 LEA.HI.X R13, R2.reuse, c[0x0][0x174], R4, 0x1, P0 ;  /* 0x00005d00020daa11 */ /* 0x040fe400000f0c04 */
[----:B------:R-:W-:Y:S01]  /*8570*/  IADD3 R0, P4, R2, UR14, RZ ;  /* 0x0000000e02007c10 */ /* 0x000fe2000ff9e0ff */
[----:B------:R-:W-:Y:S01]  /*8580*/  @!PT LDS RZ, [RZ] ;  /* 0x00000000fffff984 */ /* 0x000fe20000000800 */
[----:B------:R-:W-:Y:S01]  /*8590*/  @!PT LDS RZ, [RZ] ;  /* 0x00000000fffff984 */ /* 0x000fe20000000800 */
[----:B------:R-:W-:Y:S01]  /*85a0*/  @!PT LDS RZ, [RZ] ;  /* 0x00000000fffff984 */ /* 0x000fe20000000800 */
[----:B------:R2:W-:Y:S03]  /*85b0*/  @!P2 LDGSTS.E.BYPASS.LTC128B.128 [R239+0xe000], [R14.64+0x80] ;  /* 0x0e0000800eefafae */ /* 0x0005e6000b901d52 */
[----:B------:R-:W-:Y:S02]  /*85c0*/  @!P3 LEA R10, P5, R0, c[0x0][0x170], 0x1 ;  /* 0x00005c00000aba11 */ /* 0x000fe400078a08ff */
[----:B------:R-:W-:Y:S01]  /*85d0*/  IADD3.X R2, R4, UR12, RZ, P4, !PT ;  /* 0x0000000c04027c10 */ /* 0x000fe2000a7fe4ff */
[----:B------:R-:W-:Y:S01]  /*85e0*/  @P3 STS.128 [R239+0xc800], RZ ;  /* 0x00c800ffef003388 */ /* 0x000fe20000000c00 */
[C---:B------:R-:W-:Y:S02]  /*85f0*/  IADD3 R3, P1, R0.reuse, UR14, RZ ;  /* 0x0000000e00037c10 */ /* 0x040fe4000ff3e0ff */
[--C-:B------:R-:W-:Y:S02]  /*8600*/  @!P3 LEA.HI.X R11, R0, c[0x0][0x174], R2.reuse, 0x1, P5 ;  /* 0x00005d00000bba11 */ /* 0x100fe400028f0c02 */
[C---:B------:R-:W-:Y:S01]  /*8610*/  @!P3 LEA R8, P4, R3.reuse, c[0x0][0x170], 0x1 ;  /* 0x00005c000308ba11 */ /* 0x040fe200078808ff */
[----:B------:R-:W-:Y:S01]  /*8620*/  @!PT LDS RZ, [RZ] ;  /* 0x00000000fffff984 */ /* 0x000fe20000000800 */
[----:B------:R-:W-:Y:S01]  /*8630*/  @!PT LDS RZ, [RZ] ;  /* 0x00000000fffff984 */ /* 0x000fe20000000800 */
[----:B------:R-:W-:Y:S01]  /*8640*/  @!PT LDS RZ, [RZ] ;  /* 0x00000000fffff984 */ /* 0x000fe20000000800 */
[----:B------:R3:W-:Y:S01]  /*8650*/  @!P3 LDGSTS.E.BYPASS.LTC128B.128 [R239+0xc800], [R16.64] ;  /* 0x0c80000010efbfae */ /* 0x0007e2000b901d52 */
[----:B------:R-:W-:Y:S02]  /*8660*/  IADD3.X R5, R2, UR12, RZ, P1, !PT ;  /* 0x0000000c02057c10 */ /* 0x000fe40008ffe4ff */
[C---:B-1----:R-:W-:Y:S02]  /*8670*/  @!P2 LEA R6, P0, R0.reuse, c[0x0][0x170], 0x1 ;  /* 0x00005c000006aa11 */ /* 0x042fe400078008ff */
[C-C-:B------:R-:W-:Y:S01]  /*8680*/  @!P3 LEA.HI.X R9, R3.reuse, c[0x0][0x174], R5.reuse, 0x1, P4 ;  /* 0x00005d000309ba11 */ /* 0x140fe200020f0c05 */
[----:B------:R-:W-:Y:S01]  /*8690*/  @P2 STS.128 [R239+0xe800], RZ ;  /* 0x00e800ffef002388 */ /* 0x000fe20000000c00 */
[----:B------:R-:W-:Y:S02]  /*86a0*/  @!P2 LEA.HI.X R7, R0, c[0x0][0x174], R2, 0x1, P0 ;  /* 0x00005d000007aa11 */ /* 0x000fe400000f0c02 */
[C---:B------:R-:W-:Y:S02]  /*86b0*/  @!P2 LEA R4, P1, R3.reuse, c[0x0][0x170], 0x1 ;  /* 0x00005c000304aa11 */ /* 0x040fe400078208ff */
[----:B------:R-:W-:Y:S01]  /*86c0*/  ISETP.LT.AND P4, PT, RZ, UR16, PT ;  /* 0x00000010ff007c0c */ /* 0x000fe2000bf81270 */
[----:B------:R-:W-:Y:S01]  /*86d0*/  @!PT LDS RZ, [RZ] ;  /* 0x00000000fffff984 */ /* 0x000fe20000000800 */
[----:B------:R-:W-:Y:S01]  /*86e0*/  @!PT LDS RZ, [RZ] ;  /* 0x00000000fffff984 */ /* 0x000fe20000000800 */
[----:B------:R-:W-:Y:S01]  /*86f0*/  @!PT LDS RZ, [RZ] ;  /* 0x00000000fffff984 */ /* 0x000fe20000000800 */
[----:B------:R2:W-:Y:S01]  /*8700*/  @!P2 LDGSTS.E.BYPASS.LTC128B.128 [R239+0xe800], [R12.64+0x80] ;  /* 0x0e8000800cefafae */ /* 0x0005e2000b901d52 */
[----:B------:R-:W-:Y:S05]  /*8710*/  @!P2 LEA.HI.X R5, R3, c[0x0][0x174], R5, 0x1, P1 ;  /* 0x00005d000305aa11 */ /* 0x000fea00008f0c05 */
[----:B------:R-:W-:Y:S06]  /*8720*/  @P3 STS.128 [R239+0xd000], RZ ;  /* 0x00d000ffef003388 */ /* 0x000fec0000000c00 */
[----:B------:R-:W-:Y:S01]  /*8730*/  @!PT LDS RZ, [RZ] ;  /* 0x00000000fffff984 */ /* 0x000fe20000000800 */
[----:B------:R-:W-:Y:S01]  /*8740*/  @!PT LDS RZ, [RZ] ;  /* 0x00000000fffff984 */ /* 0x000fe20000000800 */
[----:B------:R-:W-:Y:S01]  /*8750*/  @!PT LDS RZ, [RZ] ;  /* 0x00000000fffff984 */ /* 0x000fe20000000800 */
[----:B------:R1:W-:Y:S06]  /*8760*/  @!P3 LDGSTS.E.BYPASS.LTC128B.128 [R239+0xd000], [R10.64] ;  /* 0x0d0000000aefbfae */ /* 0x0003ec000b901d52 */
[----:B------:R-:W-:Y:S06]  /*8770*/  @P2 STS.128 [R239+0xf000], RZ ;  /* 0x00f000ffef002388 */ /* 0x000fec0000000c00 */
[----:B------:R-:W-:Y:S01]  /*8780*/  @!PT LDS RZ, [RZ] ;  /* 0x00000000fffff984 */ /* 0x000fe20000000800 */
[----:B------:R-:W-:Y:S01]  /*8790*/  @!PT LDS RZ, [RZ] ;  /* 0x00000000fffff984 */ /* 0x000fe20000000800 */
[----:B------:R-:W-:Y:S01]  /*87a0*/  @!PT LDS RZ, [RZ] ;  /* 0x00000000fffff984 */ /* 0x000fe20000000800 */
[----:B------:R4:W-:Y:S06]  /*87b0*/  @!P2 LDGSTS.E.BYPASS.LTC128B.128 [R239+0xf000], [R6.64+0x80] ;  /* 0x0f00008006efafae */ /* 0x0009ec000b901d52 */
        /* <DEDUP_REMOVED lines=10> */
[----:B------:R-:W-:Y:S06]  /*8860*/  LDSM.16.M88.4 R64, [R227] ;  /* 0x00000000e340783b */ /* 0x000fec0000000200 */
[----:B---3--:R-:W4:Y:S06]  /*8870*/  LDSM.16.M88.4 R16, [R220+0x8000] ;  /* 0x00800000dc10783b */ /* 0x008f2c0000000200 */
[----:B------:R-:W1:Y:S06]  /*8880*/  LDSM.16.M88.4 R60, [R227+0x2000] ;  /* 0x00200000e33c783b */ /* 0x000e6c0000000200 */
[----:B------:R-:W3:Y:S06]  /*8890*/  LDSM.16.M88.4 R32, [R220+0x8800] ;  /* 0x00880000dc20783b */ /* 0x000eec0000000200 */
[----:B------:R-:W0:Y:S06]  /*88a0*/  LDGDEPBAR ;  /* 0x00000000000079af */ /* 0x000e2c0000000000 */
[----:B------:R-:W5:Y:S06]  /*88b0*/  LDSM.16.M88.4 R48, [R220+0x9000] ;  /* 0x00900000dc30783b */ /* 0x000f6c0000000200 */
[----:B------:R-:W3:Y:S06]  /*88c0*/  LDSM.16.M88.4 R204, [R220+0x9800] ;  /* 0x00980000dccc783b */ /* 0x000eec0000000200 */
[----:B------:R-:W-:Y:S01]  /*88d0*/  LDSM.16.M88.4 R208, [R228] ;  /* 0x00000000e4d0783b */ /* 0x000fe20000000200 */
[-C--:B----4-:R-:W-:Y:S05]  /*88e0*/  HMMA.16816.F32 R4, R64, R16.reuse, RZ ;  /* 0x000000104004723c */ /* 0x090fea00000018ff */
[----:B------:R-:W4:Y:S03]  /*88f0*/  LDSM.16.M88.4 R212, [R231] ;  /* 0x00000000e7d4783b */ /* 0x000f260000000200 */
[C---:B-1----:R-:W-:Y:S03]  /*8900*/  HMMA.16816.F32 R8, R60.reuse, R16, RZ ;  /* 0x000000103c08723c */ /* 0x042fe600000018ff */
[----:B------:R-:W1:Y:S05]  /*8910*/  LDSM.16.M88.4 R216, [R228+0x2000] ;  /* 0x00200000e4d8783b */ /* 0x000e6a0000000200 */
[-C--:B--2---:R-:W-:Y:S08]  /*8920*/  HMMA.16816.F32 R12, R60, R18.reuse, RZ ;  /* 0x000000123c0c723c */ /* 0x084ff000000018ff */
[C---:B------:R-:W-:Y:S08]  /*8930*/  HMMA.16816.F32 R16, R64.reuse, R18, RZ ;  /* 0x000000124010723c */ /* 0x040ff000000018ff */
[-C--:B---3--:R-:W-:Y:S08]  /*8940*/  HMMA.16816.F32 R20, R64, R32.reuse, RZ ;  /* 0x000000204014723c */ /* 0x088ff000000018ff */
[C---:B------:R-:W-:Y:S08]  /*8950*/  HMMA.16816.F32 R24, R60.reuse, R32, RZ ;  /* 0x000000203c18723c */ /* 0x040ff000000018ff */
[-C--:B------:R-:W-:Y:S08]  /*8960*/  HMMA.16816.F32 R28, R60, R34.reuse, RZ ;  /* 0x000000223c1c723c */ /* 0x080ff000000018ff */
[C---:B------:R-:W-:Y:S08]  /*8970*/  HMMA.16816.F32 R32, R64.reuse, R34, RZ ;  /* 0x000000224020723c */ /* 0x040ff000000018ff */
[-C--:B-----5:R-:W-:Y:S08]  /*8980*/  HMMA.16816.F32 R36, R64, R48.reuse, RZ ;  /* 0x000000304024723c */ /* 0x0a0ff000000018ff */
[C---:B------:R-:W-:Y:S08]  /*8990*/  HMMA.16816.F32 R40, R60.reuse, R48, RZ ;  /* 0x000000303c28723c */ /* 0x040ff000000018ff */
[-C--:B------:R-:W-:Y:S08]  /*89a0*/  HMMA.16816.F32 R44, R60, R50.reuse, RZ ;  /* 0x000000323c2c723c */ /* 0x080ff000000018ff */
[C---:B------:R-:W-:Y:S08]  /*89b0*/  HMMA.16816.F32 R48, R64.reuse, R50, RZ ;  /* 0x000000324030723c */ /* 0x040ff000000018ff */
[-C--:B------:R-:W-:Y:S08]  /*89c0*/  HMMA.16816.F32 R52, R64, R204.reuse, RZ ;  /* 0x000000cc4034723c */ /* 0x080ff000000018ff */
[C---:B------:R-:W-:Y:S08]  /*89d0*/  HMMA.16816.F32 R56, R60.reuse, R204, RZ ;  /* 0x000000cc3c38723c */ /* 0x040ff000000018ff */
[-C--:B------:R-:W-:Y:S08]  /*89e0*/  HMMA.16816.F32 R60, R60, R206.reuse, RZ ;  /* 0x000000ce3c3c723c */ /* 0x080ff000000018ff */
[----:B------:R-:W-:Y:S01]  /*89f0*/  HMMA.16816.F32 R64, R64, R206, RZ ;  /* 0x000000ce4040723c */ /* 0x000fe200000018ff */
[----:B------:R-:W2:Y:S07]  /*8a00*/  LDSM.16.M88.4 R204, [R238] ;  /* 0x00000000eecc783b */ /* 0x000eae0000000200 */
[-C--:B----4-:R-:W-:Y:S08]  /*8a10*/  HMMA.16816.F32 R4, R208, R212.reuse, R4 ;  /* 0x000000d4d004723c */ /* 0x090ff00000001804 */
[C---:B-1----:R-:W-:Y:S08]  /*8a20*/  HMMA.16816.F32 R8, R216.reuse, R212, R8 ;  /* 0x000000d4d808723c */ /* 0x042ff00000001808 */
[-C--:B------:R-:W-:Y:S08]  /*8a30*/  HMMA.16816.F32 R12, R216, R214.reuse, R12 ;  /* 0x000000d6d80c723c */ /* 0x080ff0000000180c */
[C---:B------:R-:W-:Y:S01]  /*8a40*/  HMMA.16816.F32 R16, R208.reuse, R214, R16 ;  /* 0x000000d6d010723c */ /* 0x040fe20000001810 */
[----:B------:R-:W1:Y:S07]  /*8a50*/  LDSM.16.M88.4 R212, [R237] ;  /* 0x00000000edd4783b */ /* 0x000e6e0000000200 */
[-C--:B--2---:R-:W-:Y:S08]  /*8a60*/  HMMA.16816.F32 R20, R208, R204.reuse, R20 ;  /* 0x000000ccd014723c */ /* 0x084ff00000001814 */
[C---:B------:R-:W-:Y:S08]  /*8a70*/  HMMA.16816.F32 R24, R216.reuse, R204, R24 ;  /* 0x000000ccd818723c */ /* 0x040ff00000001818 */
[-C--:B------:R-:W-:Y:S08]  /*8a80*/  HMMA.16816.F32 R28, R216, R206.reuse, R28 ;  /* 0x000000ced81c723c */ /* 0x080ff0000000181c */
[C---:B------:R-:W-:Y:S01]  /*8a90*/  HMMA.16816.F32 R32, R208.reuse, R206, R32 ;  /* 0x000000ced020723c */ /* 0x040fe20000001820 */
[----:B------:R-:W2:Y:S07]  /*8aa0*/  LDSM.16.M88.4 R204, [R236] ;  /* 0x00000000eccc783b */ /* 0x000eae0000000200 */
[-C--:B-1----:R-:W-:Y:S08]  /*8ab0*/  HMMA.16816.F32 R36, R208, R212.reuse, R36 ;  /* 0x000000d4d024723c */ /* 0x082ff00000001824 */
[C---:B------:R-:W-:Y:S08]  /*8ac0*/  HMMA.16816.F32 R40, R216.reuse, R212, R40 ;  /* 0x000000d4d828723c */ /* 0x040ff00000001828 */
[-C--:B------:R-:W-:Y:S08]  /*8ad0*/  HMMA.16816.F32 R44, R216, R214.reuse, R44 ;  /* 0x000000d6d82c723c */ /* 0x080ff0000000182c */
[C---:B------:R-:W-:Y:S01]  /*8ae0*/  HMMA.16816.F32 R48, R208.reuse, R214, R48 ;  /* 0x000000d6d030723c */ /* 0x040fe20000001830 */
[----:B------:R-:W-:Y:S07]  /*8af0*/  LDSM.16.M88.4 R212, [R230] ;  /* 0x00000000e6d4783b */ /* 0x000fee0000000200 */
[-C--:B--2---:R-:W-:Y:S08]  /*8b00*/  HMMA.16816.F32 R52, R208, R204.reuse, R52 ;  /* 0x000000ccd034723c */ /* 0x084ff00000001834 */
[C---:B------:R-:W-:Y:S08]  /*8b10*/  HMMA.16816.F32 R56, R216.reuse, R204, R56 ;  /* 0x000000ccd838723c */ /* 0x040ff00000001838 */
[-C--:B------:R-:W-:Y:S01]  /*8b20*/  HMMA.16816.F32 R60, R216, R206.reuse, R60 ;  /* 0x000000ced83c723c */ /* 0x080fe2000000183c */
[----:B------:R-:W1:Y:S07]  /*8b30*/  LDSM.16.M88.4 R216, [R226+0x8000] ;  /* 0x00800000e2d8783b */ /* 0x000e6e0000000200 */
[----:B------:R-:W-:Y:S01]  /*8b40*/  HMMA.16816.F32 R64, R208, R206, R64 ;  /* 0x000000ced040723c */ /* 0x000fe20000001840 */
[----:B------:R-:W2:Y:S06]  /*8b50*/  LDSM.16.M88.4 R204, [R230+0x2000] ;  /* 0x00200000e6cc783b */ /* 0x000eac0000000200 */
[----:B------:R-:W3:Y:S01]  /*8b60*/  LDSM.16.M88.4 R208, [R226+0x8800] ;  /* 0x00880000e2d0783b */ /* 0x000ee20000000200 */
[-C--:B-1----:R-:W-:Y:S08]  /*8b70*/  HMMA.16816.F32 R4, R212, R216.reuse, R4 ;  /* 0x000000d8d404723c */ /* 0x082ff00000001804 */
[C---:B--2---:R-:W-:Y:S08]  /*8b80*/  HMMA.16816.F32 R8, R204.reuse, R216, R8 ;  /* 0x000000d8cc08723c */ /* 0x044ff00000001808 */
[-C--:B------:R-:W-:Y:S08]  /*8b90*/  HMMA.16816.F32 R12, R204, R218.reuse, R12 ;  /* 0x000000dacc0c723c */ /* 0x080ff0000000180c */
[C---:B------:R-:W-:Y:S01]  /*8ba0*/  HMMA.16816.F32 R16, R212.reuse, R218, R16 ;  /* 0x000000dad410723c */ /* 0x040fe20000001810 */
[----:B------:R-:W1:Y:S07]  /*8bb0*/  LDSM.16.M88.4 R216, [R226+0x9000] ;  /* 0x00900000e2d8783b */ /* 0x000e6e0000000200 */
[-C--:B---3--:R-:W-:Y:S08]  /*8bc0*/  HMMA.16816.F32 R20, R212, R208.reuse, R20 ;  /* 0x000000d0d414723c */ /* 0x088ff00000001814 */
[C---:B------:R-:W-:Y:S08]  /*8bd0*/  HMMA.16816.F32 R24, R204.reuse, R208, R24 ;  /* 0x000000d0cc18723c */ /* 0x040ff00000001818 */
[-C--:B------:R-:W-:Y:S08]  /*8be0*/  HMMA.16816.F32 R28, R204, R210.reuse, R28 ;  /* 0x000000d2cc1c723c */ /* 0x080ff0000000181c */
[C---:B------:R-:W-:Y:S01]  /*8bf0*/  HMMA.16816.F32 R32, R212.reuse, R210, R32 ;  /* 0x000000d2d420723c */ /* 0x040fe20000001820 */
[----:B------:R-:W2:Y:S07]  /*8c00*/  LDSM.16.M88.4 R208, [R226+0x9800] ;  /* 0x00980000e2d0783b */ /* 0x000eae0000000200 */
        /* <DEDUP_REMOVED lines=8> */
[----:B------:R-:W1:Y:S07]  /*8c90*/  LDSM.16.M88.4 R204, [R229] ;  /* 0x00000000e5cc783b */ /* 0x000e6e0000000200 */
        /* <DEDUP_REMOVED lines=17> */
[----:B------:R-:W-:Y:S07]  /*8db0*/  LDSM.16.M88.4 R216, [R220+0xa000] ;  /* 0x00a00000dcd8783b */ /* 0x000fee0000000200 */
        /* <DEDUP_REMOVED lines=28> */
[----:B------:R-:W3:Y:S01]  /*8f80*/  LDSM.16.M88.4 R212, [R234] ;  /* 0x00000000ead4783b */ /* 0x000ee20000000200 */
[-C--:B-1----:R-:W-:Y:S08]  /*8f90*/  HMMA.16816.F32 R4, R204, R216.reuse, R4 ;  /* 0x000000d8cc04723c */ /* 0x082ff00000001804 */
[C---:B--2---:R-:W-:Y:S08]  /*8fa0*/  HMMA.16816.F32 R8, R208.reuse, R216, R8 ;  /* 0x000000d8d008723c */ /* 0x044ff00000001808 */
[-C--:B------:R-:W-:Y:S08]  /*8fb0*/  HMMA.16816.F32 R12, R208, R218.reuse, R12 ;  /* 0x000000dad00c723c */ /* 0x080ff0000000180c */
[C---:B------:R-:W-:Y:S01]  /*8fc0*/  HMMA.16816.F32 R16, R204.reuse, R218, R16 ;  /* 0x000000dacc10723c */ /* 0x040fe20000001810 */
[----:B------:R-:W1:Y:S07]  /*8fd0*/  LDSM.16.M88.4 R216, [R233] ;  /* 0x00000000e9d8783b */ /* 0x000e6e0000000200 */
[-C--:B---3--:R-:W-:Y:S08]  /*8fe0*/  HMMA.16816.F32 R20, R204, R212.reuse, R20 ;  /* 0x000000d4cc14723c */ /* 0x088ff00000001814 */
        /* <DEDUP_REMOVED lines=47> */
[----:B------:R-:W2:Y:S01]  /*92e0*/  LDSM.16.M88.4 R212, [R225+0x3800] ;  /* 0x00380000e1d4783b */ /* 0x000ea20000000200 */
[----:B------:R-:W-:Y:S05]  /*92f0*/  DEPBAR.LE SB0, 0x0 ;  /* 0x000080000000791a */ /* 0x000fea0000000000 */
[----:B------:R-:W-:Y:S01]  /*9300*/  BAR.SYNC.DEFER_BLOCKING 0x0 ;  /* 0x0000000000007b1d */ /* 0x000fe20000010000 */
[-C--:B-1----:R-:W-:Y:S08]  /*9310*/  HMMA.16816.F32 R36, R204, R216.reuse, R36 ;  /* 0x000000d8cc24723c */ /* 0x082ff00000001824 */
[C---:B------:R-:W-:Y:S08]  /*9320*/  HMMA.16816.F32 R40, R208.reuse, R216, R40 ;  /* 0x000000d8d028723c */ /* 0x040ff00000001828 */
[-C--:B------:R-:W-:Y:S08]  /*9330*/  HMMA.16816.F32 R44, R208, R218.reuse, R44 ;  /* 0x000000dad02c723c */ /* 0x080ff0000000182c */
[C---:B------:R-:W-:Y:S08]  /*9340*/  HMMA.16816.F32 R48, R204.reuse, R218, R48 ;  /* 0x000000dacc30723c */ /* 0x040ff00000001830 */
[-C--:B--2---:R-:W-:Y:S08]  /*9350*/  HMMA.16816.F32 R52, R204, R212.reuse, R52 ;  /* 0x000000d4cc34723c */ /* 0x084ff00000001834 */
[C---:B------:R-:W-:Y:S08]  /*9360*/  HMMA.16816.F32 R56, R208.reuse, R212, R56 ;  /* 0x000000d4d038723c */ /* 0x040ff00000001838 */
[-C--:B------:R-:W-:Y:S08]  /*9370*/  HMMA.16816.F32 R60, R208, R214.reuse, R60 ;  /* 0x000000d6d03c723c */ /* 0x080ff0000000183c */
[----:B------:R-:W-:Y:S01]  /*9380*/  HMMA.16816.F32 R64, R204, R214, R64 ;  /* 0x000000d6cc40723c */ /* 0x000fe20000001840 */
[----:B------:R-:W-:-:S07]  /*9390*/  @P4 BRA `(.L_x_145) ;  /* 0xffffeb1000004947 */ /* 0x000fce000383ffff */
.L_x_144:
[----:B------:R-:W-:Y:S01]  /*93a0*/  FMNMX.FTZ R0, R4, R168, !PT ;  /* 0x000000a804007209 */ /* 0x000fe20007810000 */
[----:B------:R-:W-:Y:S03]  /*93b0*/  UIADD3 UR16, UR16, -0x1, URZ ;  /* 0xffffffff10107890 */ /* 0x000fe6000fffe03f */
        /* <DEDUP_REMOVED lines=37> */
[----:B-1----:R-:W1:Y:S01]  /*9610*/  SHFL.BFLY PT, R204, R172, 0x2, 0x1f ;  /* 0x0c401f00accc7f89 */ /* 0x002e6200000e0000 */
        /* <DEDUP_REMOVED lines=41> */
[----:B------:R-:W5:Y:S01]  /*98b0*/  SHFL.BFLY PT, R206, R170, 0x1, 0x1f ;  /* 0x0c201f00aace7f89 */ /* 0x000f6200000e0000 */
[----:B-1----:R-:W-:Y:S02]  /*98c0*/  FMNMX.FTZ R171, R171, R205, !PT ;  /* 0x000000cdabab7209 */ /* 0x002fe40007810000 */
[----:B--2---:R-:W-:Y:S03]  /*98d0*/  FMNMX.FTZ R3, R2, R3, !PT ;  /* 0x0000000302037209 */ /* 0x004fe60007810000 */
[----:B---3--:R-:W-:Y:S02]  /*98e0*/  FADD.FTZ R0, -R171, R173 ;  /* 0x000000adab007221 */ /* 0x008fe40000010100 */
[----:B------:R-:W-:Y:S02]  /*98f0*/  FMUL.FTZ R173, R172, c[0x0][0x23c] ;  /* 0x00008f00acad7a20 */ /* 0x000fe40000410000 */
[----:B------:R-:W-:Y:S01]  /*9900*/  FMUL.FTZ R0, R0, c[0x0][0x23c] ;  /* 0x00008f0000007a20 */ /* 0x000fe20000410000 */
[----:B-----5:R-:W-:Y:S01]  /*9910*/  FMNMX.FTZ R170, R170, R206, !PT ;  /* 0x000000ceaaaa7209 */ /* 0x020fe20007810000 */
[----:B------:R-:W-:Y:S01]  /*9920*/  FMUL.FTZ R208, R3, c[0x0][0x23c] ;  /* 0x00008f0003d07a20 */ /* 0x000fe20000410000 */
[----:B------:R-:W-:Y:S01]  /*9930*/  FSEL R173, R173, RZ, P0 ;  /* 0x000000ffadad7208 */ /* 0x000fe20000000000 */
[----:B------:R1:W2:Y:S01]  /*9940*/  MUFU.EX2 R168, R0 ;  /* 0x0000000000a87308 */ /* 0x0002a20000000800 */
[----:B------:R-:W-:Y:S01]  /*9950*/  FSETP.NEU.FTZ.AND P0, PT, R171, -INF , PT ;  /* 0xff800000ab00780b */ /* 0x000fe20003f1d000 */
[----:B------:R-:W3:Y:S01]  /*9960*/  LDSM.16.MT88.4 R204, [R221+0xc000] ;  /* 0x00c00000ddcc783b */ /* 0x000ee20000004200 */
[----:B----4-:R-:W-:Y:S02]  /*9970*/  FMUL.FTZ R68, R169, R68 ;  /* 0x00000044a9447220 */ /* 0x010fe40000410000 */
[--C-:B------:R-:W-:Y:S02]  /*9980*/  FFMA.FTZ R16, R16, c[0x0][0x23c], -R173.reuse ;  /* 0x00008f0010107a23 */ /* 0x100fe400000108ad */
[--C-:B------:R-:W-:Y:S02]  /*9990*/  FFMA.FTZ R4, R4, c[0x0][0x23c], -R173.reuse ;  /* 0x00008f0004047a23 */ /* 0x100fe400000108ad */
[--C-:B------:R-:W-:Y:S01]  /*99a0*/  FFMA.FTZ R5, R5, c[0x0][0x23c], -R173.reuse ;  /* 0x00008f0005057a23 */ /* 0x100fe200000108ad */
[----:B------:R4:W-:Y:S01]  /*99b0*/  MUFU.EX2 R214, R16 ;  /* 0x0000001000d67308 */ /* 0x0009e20000000800 */
[--C-:B------:R-:W-:Y:S02]  /*99c0*/  FFMA.FTZ R17, R17, c[0x0][0x23c], -R173.reuse ;  /* 0x00008f0011117a23 */ /* 0x100fe400000108ad */
[--C-:B------:R-:W-:Y:S02]  /*99d0*/  FFMA.FTZ R212, R37, c[0x0][0x23c], -R173.reuse ;  /* 0x00008f0025d47a23 */ /* 0x100fe400000108ad */
[----:B------:R-:W-:Y:S02]  /*99e0*/  FFMA.FTZ R213, R36, c[0x0][0x23c], -R173 ;  /* 0x00008f0024d57a23 */ /* 0x000fe400000108ad */
[C---:B------:R-:W-:Y:S02]  /*99f0*/  FMUL.FTZ R69, R169.reuse, R69 ;  /* 0x00000045a9457220 */ /* 0x040fe40000410000 */
[C---:B------:R-:W-:Y:S01]  /*9a00*/  FMUL.FTZ R80, R169.reuse, R80 ;  /* 0x00000050a9507220 */ /* 0x040fe20000410000 */
[----:B------:R5:W-:Y:S01]  /*9a10*/  MUFU.EX2 R218, R4 ;  /* 0x0000000400da7308 */ /* 0x000be20000000800 */
[C---:B------:R-:W-:Y:S02]  /*9a20*/  FMUL.FTZ R81, R169.reuse, R81 ;  /* 0x00000051a9517220 */ /* 0x040fe40000410000 */
[C---:B------:R-:W-:Y:S02]  /*9a30*/  FMUL.FTZ R84, R169.reuse, R84 ;  /* 0x00000054a9547220 */ /* 0x040fe40000410000 */
[C---:B-1----:R-:W-:Y:S02]  /*9a40*/  FADD.FTZ R0, -R170.reuse, R174 ;  /* 0x000000aeaa007221 */ /* 0x042fe40000010100 */
[----:B------:R-:W-:Y:S02]  /*9a50*/  FMUL.FTZ R174, R170, c[0x0][0x23c] ;  /* 0x00008f00aaae7a20 */ /* 0x000fe40000410000 */
[----:B------:R-:W-:Y:S01]  /*9a60*/  FMUL.FTZ R0, R0, c[0x0][0x23c] ;  /* 0x00008f0000007a20 */ /* 0x000fe20000410000 */
[----:B------:R-:W1:Y:S01]  /*9a70*/  MUFU.EX2 R242, R5 ;  /* 0x0000000500f27308 */ /* 0x000e620000000800 */
[C---:B--2---:R-:W-:Y:S02]  /*9a80*/  FMUL.FTZ R70, R168.reuse, R70 ;  /* 0x00000046a8467220 */ /* 0x044fe40000410000 */
[C---:B------:R-:W-:Y:S02]  /*9a90*/  FMUL.FTZ R71, R168.reuse, R71 ;  /* 0x00000047a8477220 */ /* 0x040fe40000410000 */
[C---:B----4-:R-:W-:Y:S02]  /*9aa0*/  FMUL.FTZ R16, R169.reuse, R188 ;  /* 0x000000bca9107220 */ /* 0x050fe40000410000 */
[C---:B------:R-:W-:Y:S02]  /*9ab0*/  FMUL.FTZ R82, R168.reuse, R82 ;  /* 0x00000052a8527220 */ /* 0x040fe40000410000 */
[C---:B------:R-:W-:Y:S01]  /*9ac0*/  FMUL.FTZ R83, R168.reuse, R83 ;  /* 0x00000053a8537220 */ /* 0x040fe20000410000 */
[----:B------:R2:W4:Y:S01]  /*9ad0*/  MUFU.EX2 R2, R0 ;  /* 0x0000000000027308 */ /* 0x0005220000000800 */
[C---:B------:R-:W-:Y:S02]  /*9ae0*/  FMUL.FTZ R85, R169.reuse, R85 ;  /* 0x00000055a9557220 */ /* 0x040fe40000410000 */
[C---:B------:R-:W-:Y:S02]  /*9af0*/  FMUL.FTZ R86, R168.reuse, R86 ;  /* 0x00000056a8567220 */ /* 0x040fe40000410000 */
[C---:B-----5:R-:W-:Y:S02]  /*9b00*/  FMUL.FTZ R4, R169.reuse, R180 ;  /* 0x000000b4a9047220 */ /* 0x060fe40000410000 */
[C---:B------:R-:W-:Y:S02]  /*9b10*/  FMUL.FTZ R87, R168.reuse, R87 ;  /* 0x00000057a8577220 */ /* 0x040fe40000410000 */
[C---:B------:R-:W-:Y:S01]  /*9b20*/  FMUL.FTZ R96, R169.reuse, R96 ;  /* 0x00000060a9607220 */ /* 0x040fe20000410000 */
[----:B------:R5:W-:Y:S01]  /*9b30*/  MUFU.EX2 R248, R17 ;  /* 0x0000001100f87308 */ /* 0x000be20000000800 */
[C---:B------:R-:W-:Y:S02]  /*9b40*/  FMUL.FTZ R97, R169.reuse, R97 ;  /* 0x00000061a9617220 */ /* 0x040fe40000410000 */
[----:B------:R-:W-:Y:S01]  /*9b50*/  FMUL.FTZ R98, R168, R98 ;  /* 0x00000062a8627220 */ /* 0x000fe20000410000 */
[----:B-1----:R-:W-:Y:S01]  /*9b60*/  F2FP.PACK_AB R180, R242, R218 ;  /* 0x000000daf2b4723e */ /* 0x002fe200000000ff */
[C---:B------:R-:W-:Y:S02]  /*9b70*/  FMUL.FTZ R5, R169.reuse, R181 ;  /* 0x000000b5a9057220 */ /* 0x040fe40000410000 */
[C---:B------:R-:W-:Y:S02]  /*9b80*/  FMUL.FTZ R99, R168.reuse, R99 ;  /* 0x00000063a8637220 */ /* 0x040fe40000410000 */
[C---:B------:R-:W-:Y:S02]  /*9b90*/  FMUL.FTZ R100, R169.reuse, R100 ;  /* 0x00000064a9647220 */ /* 0x040fe40000410000 */
[----:B------:R-:W-:Y:S02]  /*9ba0*/  FMUL.FTZ R101, R169, R101 ;  /* 0x00000065a9657220 */ /* 0x000fe40000410000 */
[----:B------:R-:W-:Y:S02]  /*9bb0*/  FMUL.FTZ R102, R168, R102 ;  /* 0x00000066a8667220 */ /* 0x000fe40000410000 */
[----:B--2---:R-:W-:Y:S02]  /*9bc0*/  FADD.FTZ R0, -R3, R175 ;  /* 0x000000af03007221 */ /* 0x004fe40000010100 */
[----:B------:R-:W-:Y:S02]  /*9bd0*/  FMUL.FTZ R175, R171, c[0x0][0x23c] ;  /* 0x00008f00abaf7a20 */ /* 0x000fe40000410000 */
[----:B------:R-:W-:Y:S02]  /*9be0*/  FMUL.FTZ R0, R0, c[0x0][0x23c] ;  /* 0x00008f0000007a20 */ /* 0x000fe40000410000 */
[C---:B----4-:R-:W-:Y:S01]  /*9bf0*/  FMUL.FTZ R72, R2.reuse, R72 ;  /* 0x0000004802487220 */ /* 0x050fe20000410000 */
[----:B------:R-:W-:Y:S01]  /*9c00*/  FSEL R175, R175, RZ, P0 ;  /* 0x000000ffafaf7208 */ /* 0x000fe20000000000 */
[----:B------:R-:W-:Y:S01]  /*9c10*/  FMUL.FTZ R73, R2, R73 ;  /* 0x0000004902497220 */ /* 0x000fe20000410000 */
[----:B------:R-:W-:Y:S01]  /*9c20*/  FSETP.NEU.FTZ.AND P0, PT, R170, -INF , PT ;  /* 0xff800000aa00780b */ /* 0x000fe20003f1d000 */
[----:B------:R-:W1:Y:S01]  /*9c30*/  MUFU.EX2 R0, R0 ;  /* 0x0000000000007308 */ /* 0x000e620000000800 */
[----:B-----5:R-:W-:Y:S02]  /*9c40*/  FMUL.FTZ R17, R169, R189 ;  /* 0x000000bda9117220 */ /* 0x020fe40000410000 */
[----:B------:R-:W-:Y:S01]  /*9c50*/  FSEL R174, R174, RZ, P0 ;  /* 0x000000ffaeae7208 */ /* 0x000fe20000000000 */
[--C-:B------:R-:W-:Y:S01]  /*9c60*/  FFMA.FTZ R18, R18, c[0x0][0x23c], -R175.reuse ;  /* 0x00008f0012127a23 */ /* 0x100fe200000108af */
[----:B------:R-:W-:Y:S01]  /*9c70*/  FSETP.NEU.FTZ.AND P0, PT, R3, -INF , PT ;  /* 0xff8000000300780b */ /* 0x000fe20003f1d000 */
[--C-:B------:R-:W-:Y:S02]  /*9c80*/  FFMA.FTZ R6, R6, c[0x0][0x23c], -R175.reuse ;  /* 0x00008f0006067a23 */ /* 0x100fe400000108af */
[--C-:B------:R-:W-:Y:S01]  /*9c90*/  FFMA.FTZ R12, R12, c[0x0][0x23c], -R174.reuse ;  /* 0x00008f000c0c7a23 */ /* 0x100fe200000108ae */
[----:B------:R-:W-:Y:S01]  /*9ca0*/  FSEL R208, R208, RZ, P0 ;  /* 0x000000ffd0d07208 */ /* 0x000fe20000000000 */
[----:B------:R-:W-:Y:S01]  /*9cb0*/  FFMA.FTZ R13, R13, c[0x0][0x23c], -R174 ;  /* 0x00008f000d0d7a23 */ /* 0x000fe200000108ae */
[----:B------:R-:W2:Y:S01]  /*9cc0*/  MUFU.EX2 R210, R18 ;  /* 0x0000001200d27308 */ /* 0x000ea20000000800 */
[--C-:B------:R-:W-:Y:S02]  /*9cd0*/  FFMA.FTZ R7, R7, c[0x0][0x23c], -R175.reuse ;  /* 0x00008f0007077a23 */ /* 0x100fe400000108af */
[--C-:B------:R-:W-:Y:S02]  /*9ce0*/  FFMA.FTZ R14, R14, c[0x0][0x23c], -R208.reuse ;  /* 0x00008f000e0e7a23 */ /* 0x100fe400000108d0 */
[--C-:B------:R-:W-:Y:S02]  /*9cf0*/  FFMA.FTZ R15, R15, c[0x0][0x23c], -R208.reuse ;  /* 0x00008f000f0f7a23 */ /* 0x100fe400000108d0 */
[----:B------:R-:W-:Y:S02]  /*9d00*/  FFMA.FTZ R19, R19, c[0x0][0x23c], -R175 ;  /* 0x00008f0013137a23 */ /* 0x000fe400000108af */
[----:B------:R-:W-:Y:S01]  /*9d10*/  FFMA.FTZ R11, R11, c[0x0][0x23c], -R208 ;  /* 0x00008f000b0b7a23 */ /* 0x000fe200000108d0 */
[----:B------:R-:W4:Y:S01]  /*9d20*/  MUFU.EX2 R211, R12 ;  /* 0x0000000c00d37308 */ /* 0x000f220000000800 */
[--C-:B------:R-:W-:Y:S02]  /*9d30*/  FFMA.FTZ R8, R8, c[0x0][0x23c], -R174.reuse ;  /* 0x00008f0008087a23 */ /* 0x100fe400000108ae */
[----:B------:R-:W-:Y:S02]  /*9d40*/  FFMA.FTZ R9, R9, c[0x0][0x23c], -R174 ;  /* 0x00008f0009097a23 */ /* 0x000fe400000108ae */
[----:B------:R-:W-:Y:S02]  /*9d50*/  FFMA.FTZ R10, R10, c[0x0][0x23c], -R208 ;  /* 0x00008f000a0a7a23 */ /* 0x000fe400000108d0 */
[C---:B-1----:R-:W-:Y:S02]  /*9d60*/  FMUL.FTZ R74, R0.reuse, R74 ;  /* 0x0000004a004a7220 */ /* 0x042fe40000410000 */
[----:B------:R-:W-:Y:S01]  /*9d70*/  FMUL.FTZ R75, R0, R75 ;  /* 0x0000004b004b7220 */ /* 0x000fe20000410000 */
[----:B------:R1:W-:Y:S01]  /*9d80*/  MUFU.EX2 R246, R13 ;  /* 0x0000000d00f67308 */ /* 0x0003e20000000800 */
[C---:B------:R-:W-:Y:S02]  /*9d90*/  FMUL.FTZ R76, R2.reuse, R76 ;  /* 0x0000004c024c7220 */ /* 0x040fe40000410000 */
[----:B------:R-:W-:Y:S01]  /*9da0*/  FMUL.FTZ R77, R2, R77 ;  /* 0x0000004d024d7220 */ /* 0x000fe20000410000 */
[----:B--2---:R-:W-:Y:S01]  /*9db0*/  MOV R37, R210 ;  /* 0x000000d200257202 */ /* 0x004fe20000000f00 */
[--C-:B------:R-:W-:Y:S01]  /*9dc0*/  FFMA.FTZ R210, R49, c[0x0][0x23c], -R173.reuse ;  /* 0x00008f0031d27a23 */ /* 0x100fe200000108ad */
[----:B------:R-:W-:Y:S01]  /*9dd0*/  MOV R49, R214 ;  /* 0x000000d600317202 */ /* 0x000fe20000000f00 */
[--C-:B------:R-:W-:Y:S02]  /*9de0*/  FFMA.FTZ R214, R52, c[0x0][0x23c], -R173.reuse ;  /* 0x00008f0034d67a23 */ /* 0x100fe400000108ad */
[----:B------:R-:W-:Y:S01]  /*9df0*/  FMUL.FTZ R18, R168, R190 ;  /* 0x000000bea8127220 */ /* 0x000fe20000410000 */
[----:B------:R2:W-:Y:S01]  /*9e00*/  MUFU.EX2 R249, R14 ;  /* 0x0000000e00f97308 */ /* 0x0005e20000000800 */
[C---:B------:R-:W-:Y:S02]  /*9e10*/  FMUL.FTZ R78, R0.reuse, R78 ;  /* 0x0000004e004e7220 */ /* 0x040fe40000410000 */
[----:B------:R-:W-:Y:S01]  /*9e20*/  FMUL.FTZ R79, R0, R79 ;  /* 0x0000004f004f7220 */ /* 0x000fe20000410000 */
[----:B----4-:R-:W-:Y:S01]  /*9e30*/  MOV R36, R211 ;  /* 0x000000d300247202 */ /* 0x010fe20000000f00 */
[C---:B------:R-:W-:Y:S02]  /*9e40*/  FMUL.FTZ R12, R2.reuse, R184 ;  /* 0x000000b8020c7220 */ /* 0x040fe40000410000 */
[C---:B------:R-:W-:Y:S01]  /*9e50*/  FMUL.FTZ R88, R2.reuse, R88 ;  /* 0x0000005802587220 */ /* 0x040fe20000410000 */
[----:B------:R-:W-:Y:S01]  /*9e60*/  MOV R190, R36 ;  /* 0x0000002400be7202 */ /* 0x000fe20000000f00 */
[----:B------:R-:W-:Y:S01]  /*9e70*/  FMUL.FTZ R89, R2, R89 ;  /* 0x0000005902597220 */ /* 0x000fe20000410000 */
[----:B------:R4:W-:Y:S01]  /*9e80*/  MUFU.EX2 R245, R15 ;  /* 0x0000000f00f57308 */ /* 0x0009e20000000800 */
[C---:B------:R-:W-:Y:S02]  /*9e90*/  FMUL.FTZ R90, R0.reuse, R90 ;  /* 0x0000005a005a7220 */ /* 0x040fe40000410000 */
[----:B------:R-:W-:Y:S02]  /*9ea0*/  FMUL.FTZ R91, R0, R91 ;  /* 0x0000005b005b7220 */ /* 0x000fe40000410000 */
[C---:B-1----:R-:W-:Y:S02]  /*9eb0*/  FMUL.FTZ R13, R2.reuse, R185 ;  /* 0x000000b9020d7220 */ /* 0x042fe40000410000 */
[C---:B------:R-:W-:Y:S02]  /*9ec0*/  FMUL.FTZ R92, R2.reuse, R92 ;  /* 0x0000005c025c7220 */ /* 0x040fe40000410000 */
[----:B------:R-:W-:Y:S01]  /*9ed0*/  FMUL.FTZ R93, R2, R93 ;  /* 0x0000005d025d7220 */ /* 0x000fe20000410000 */
[----:B------:R1:W-:Y:S01]  /*9ee0*/  MUFU.EX2 R217, R6 ;  /* 0x0000000600d97308 */ /* 0x0003e20000000800 */
[C---:B------:R-:W-:Y:S02]  /*9ef0*/  FMUL.FTZ R94, R0.reuse, R94 ;  /* 0x0000005e005e7220 */ /* 0x040fe40000410000 */
[C---:B------:R-:W-:Y:S02]  /*9f00*/  FMUL.FTZ R95, R0.reuse, R95 ;  /* 0x0000005f005f7220 */ /* 0x040fe40000410000 */
[----:B--2---:R-:W-:Y:S02]  /*9f10*/  FMUL.FTZ R14, R0, R186 ;  /* 0x000000ba000e7220 */ /* 0x004fe40000410000 */
[----:B------:R-:W-:Y:S02]  /*9f20*/  FMUL.FTZ R103, R168, R103 ;  /* 0x00000067a8677220 */ /* 0x000fe40000410000 */
[C---:B------:R-:W-:Y:S01]  /*9f30*/  FMUL.FTZ R104, R2.reuse, R104 ;  /* 0x0000006802687220 */ /* 0x040fe20000410000 */
[----:B------:R-:W2:Y:S01]  /*9f40*/  MUFU.EX2 R243, R7 ;  /* 0x0000000700f37308 */ /* 0x000ea20000000800 */
[----:B------:R-:W-:Y:S02]  /*9f50*/  FMUL.FTZ R105, R2, R105 ;  /* 0x0000006902697220 */ /* 0x000fe40000410000 */
[C---:B------:R-:W-:Y:S02]  /*9f60*/  FMUL.FTZ R106, R0.reuse, R106 ;  /* 0x0000006a006a7220 */ /* 0x040fe40000410000 */
[C---:B----4-:R-:W-:Y:S02]  /*9f70*/  FMUL.FTZ R15, R0.reuse, R187 ;  /* 0x000000bb000f7220 */ /* 0x050fe40000410000 */
[----:B------:R-:W4:Y:S01]  /*9f80*/  LDSM.16.MT88.4 R184, [R222+0xc000] ;  /* 0x00c00000deb8783b */ /* 0x000f220000004200 */
[----:B------:R-:W-:Y:S02]  /*9f90*/  FMUL.FTZ R107, R0, R107 ;  /* 0x0000006b006b7220 */ /* 0x000fe40000410000 */
[----:B------:R-:W5:Y:S01]  /*9fa0*/  MUFU.EX2 R247, R19 ;  /* 0x0000001300f77308 */ /* 0x000f620000000800 */
[C---:B------:R-:W-:Y:S02]  /*9fb0*/  FMUL.FTZ R108, R2.reuse, R108 ;  /* 0x0000006c026c7220 */ /* 0x040fe40000410000 */
[----:B------:R-:W-:Y:S02]  /*9fc0*/  FMUL.FTZ R109, R2, R109 ;  /* 0x0000006d026d7220 */ /* 0x000fe40000410000 */
[----:B-1----:R-:W-:Y:S01]  /*9fd0*/  FMUL.FTZ R6, R168, R182 ;  /* 0x000000b6a8067220 */ /* 0x002fe20000410000 */
[----:B------:R-:W-:Y:S01]  /*9fe0*/  F2FP.PACK_AB R182, R248, R49 ;  /* 0x00000031f8b6723e */ /* 0x000fe200000000ff */
[C---:B------:R-:W-:Y:S02]  /*9ff0*/  FMUL.FTZ R110, R0.reuse, R110 ;  /* 0x0000006e006e7220 */ /* 0x040fe40000410000 */
[----:B------:R-:W-:Y:S01]  /*a000*/  FMUL.FTZ R111, R0, R111 ;  /* 0x0000006f006f7220 */ /* 0x000fe20000410000 */
[----:B------:R-:W1:Y:S01]  /*a010*/  MUFU.EX2 R215, R11 ;  /* 0x0000000b00d77308 */ /* 0x000e620000000800 */
[C---:B------:R-:W-:Y:S02]  /*a020*/  FMUL.FTZ R112, R169.reuse, R112 ;  /* 0x00000070a9707220 */ /* 0x040fe40000410000 */
[----:B------:R-:W-:Y:S01]  /*a030*/  FMUL.FTZ R113, R169, R113 ;  /* 0x00000071a9717220 */ /* 0x000fe20000410000 */
[----:B--2---:R-:W-:Y:S01]  /*a040*/  F2FP.PACK_AB R181, R243, R217 ;  /* 0x000000d9f3b5723e */ /* 0x004fe200000000ff */
[C---:B------:R-:W-:Y:S02]  /*a050*/  FMUL.FTZ R7, R168.reuse, R183 ;  /* 0x000000b7a8077220 */ /* 0x040fe40000410000 */
[C---:B------:R-:W-:Y:S02]  /*a060*/  FMUL.FTZ R114, R168.reuse, R114 ;  /* 0x00000072a8727220 */ /* 0x040fe40000410000 */
[----:B------:R-:W-:Y:S01]  /*a070*/  FMUL.FTZ R115, R168, R115 ;  /* 0x00000073a8737220 */ /* 0x000fe20000410000 */
[----:B------:R2:W-:Y:S01]  /*a080*/  MUFU.EX2 R252, R8 ;  /* 0x0000000800fc7308 */ /* 0x0005e20000000800 */
[C---:B------:R-:W-:Y:S02]  /*a090*/  FMUL.FTZ R116, R169.reuse, R116 ;  /* 0x00000074a9747220 */ /* 0x040fe40000410000 */
[----:B------:R-:W-:Y:S01]  /*a0a0*/  FMUL.FTZ R117, R169, R117 ;  /* 0x00000075a9757220 */ /* 0x000fe20000410000 */
[----:B-----5:R-:W-:Y:S01]  /*a0b0*/  F2FP.PACK_AB R183, R247, R37 ;  /* 0x00000025f7b7723e */ /* 0x020fe200000000ff */
[--C-:B------:R-:W-:Y:S02]  /*a0c0*/  FFMA.FTZ R40, R40, c[0x0][0x23c], -R174.reuse ;  /* 0x00008f0028287a23 */ /* 0x100fe400000108ae */
[--C-:B------:R-:W-:Y:S02]  /*a0d0*/  FFMA.FTZ R41, R41, c[0x0][0x23c], -R174.reuse ;  /* 0x00008f0029297a23 */ /* 0x100fe400000108ae */
[--C-:B------:R-:W-:Y:S01]  /*a0e0*/  FFMA.FTZ R44, R44, c[0x0][0x23c], -R174.reuse ;  /* 0x00008f002c2c7a23 */ /* 0x100fe200000108ae */
[----:B------:R-:W5:Y:S01]  /*a0f0*/  MUFU.EX2 R244, R9 ;  /* 0x0000000900f47308 */ /* 0x000f620000000800 */
[-C--:B---3--:R-:W-:Y:S05]  /*a100*/  HMMA.16816.F32 R4, R180, R204.reuse, R4 ;  /* 0x000000ccb404723c */ /* 0x088fea0000001804 */
[----:B-1----:R-:W-:Y:S01]  /*a110*/  MOV R52, R215 ;  /* 0x000000d700347202 */ /* 0x002fe20000000f00 */
[----:B------:R-:W-:Y:S01]  /*a120*/  FMUL.FTZ R11, R0, R179 ;  /* 0x000000b3000b7220 */ /* 0x000fe20000410000 */
[----:B------:R-:W-:Y:S01]  /*a130*/  F2FP.PACK_AB R179, R245, R249 ;  /* 0x000000f9f5b3723e */ /* 0x000fe200000000ff */
[C---:B------:R-:W-:Y:S01]  /*a140*/  FMUL.FTZ R19, R168.reuse, R191 ;  /* 0x000000bfa8137220 */ /* 0x040fe20000410000 */
[----:B------:R-:W1:Y:S03]  /*a150*/  MUFU.EX2 R219, R10 ;  /* 0x0000000a00db7308 */ /* 0x000e660000000800 */
[----:B------:R-:W-:Y:S01]  /*a160*/  FMUL.FTZ R118, R168, R118 ;  /* 0x00000076a8767220 */ /* 0x000fe20000410000 */
[----:B------:R-:W-:Y:S01]  /*a170*/  MOV R191, R249 ;  /* 0x000000f900bf7202 */ /* 0x000fe20000000f00 */
[----:B--2---:R-:W-:Y:S02]  /*a180*/  FMUL.FTZ R8, R2, R176 ;  /* 0x000000b002087220 */ /* 0x004fe40000410000 */
[----:B------:R-:W-:Y:S02]  /*a190*/  FMUL.FTZ R119, R168, R119 ;  /* 0x00000077a8777220 */ /* 0x000fe40000410000 */
[C---:B------:R-:W-:Y:S01]  /*a1a0*/  FMUL.FTZ R120, R2.reuse, R120 ;  /* 0x0000007802787220 */ /* 0x040fe20000410000 */
[----:B------:R-:W-:Y:S01]  /*a1b0*/  MUFU.EX2 R249, R210 ;  /* 0x000000d200f97308 */ /* 0x000fe20000000800 */
[----:B------:R-:W-:Y:S02]  /*a1c0*/  FMUL.FTZ R121, R2, R121 ;  /* 0x0000007902797220 */ /* 0x000fe40000410000 */
[----:B------:R-:W-:Y:S01]  /*a1d0*/  FMUL.FTZ R122, R0, R122 ;  /* 0x0000007a007a7220 */ /* 0x000fe20000410000 */
[----:B-----5:R-:W-:Y:S01]  /*a1e0*/  F2FP.PACK_AB R176, R244, R252 ;  /* 0x000000fcf4b0723e */ /* 0x020fe200000000ff */
[----:B------:R-:W-:Y:S02]  /*a1f0*/  FMUL.FTZ R9, R2, R177 ;  /* 0x000000b102097220 */ /* 0x000fe40000410000 */
[----:B------:R-:W-:Y:S02]  /*a200*/  FMUL.FTZ R123, R0, R123 ;  /* 0x0000007b007b7220 */ /* 0x000fe40000410000 */
[C---:B------:R-:W-:Y:S02]  /*a210*/  FMUL.FTZ R124, R2.reuse, R124 ;  /* 0x0000007c027c7220 */ /* 0x040fe40000410000 */
[----:B------:R-:W-:Y:S02]  /*a220*/  FMUL.FTZ R125, R2, R125 ;  /* 0x0000007d027d7220 */ /* 0x000fe40000410000 */
[----:B------:R-:W-:Y:S01]  /*a230*/  FMUL.FTZ R126, R0, R126 ;  /* 0x0000007e007e7220 */ /* 0x000fe20000410000 */
[----:B-1----:R-:W-:Y:S01]  /*a240*/  F2FP.PACK_AB R177, R52, R219 ;  /* 0x000000db34b1723e */ /* 0x002fe200000000ff */
[----:B------:R-:W-:Y:S01]  /*a250*/  FMUL.FTZ R10, R0, R178 ;  /* 0x000000b2000a7220 */ /* 0x000fe20000410000 */
[----:B------:R-:W-:Y:S01]  /*a260*/  F2FP.PACK_AB R178, R246, R36 ;  /* 0x00000024f6b2723e */ /* 0x000fe200000000ff */
[--C-:B------:R-:W-:Y:S02]  /*a270*/  FFMA.FTZ R45, R45, c[0x0][0x23c], -R174.reuse ;  /* 0x00008f002d2d7a23 */ /* 0x100fe400000108ae */
[----:B------:R-:W-:Y:S02]  /*a280*/  FFMA.FTZ R57, R57, c[0x0][0x23c], -R174 ;  /* 0x00008f0039397a23 */ /* 0x000fe400000108ae */
[--C-:B------:R-:W-:Y:S02]  /*a290*/  FFMA.FTZ R42, R42, c[0x0][0x23c], -R208.reuse ;  /* 0x00008f002a2a7a23 */ /* 0x100fe400000108d0 */
[C---:B------:R-:W-:Y:S04]  /*a2a0*/  HMMA.16816.F32 R8, R176.reuse, R204, R8 ;  /* 0x000000ccb008723c */ /* 0x040fe80000001808 */
[--C-:B------:R-:W-:Y:S02]  /*a2b0*/  FFMA.FTZ R43, R43, c[0x0][0x23c], -R208.reuse ;  /* 0x00008f002b2b7a23 */ /* 0x100fe400000108d0 */
[--C-:B------:R-:W-:Y:S01]  /*a2c0*/  FFMA.FTZ R46, R46, c[0x0][0x23c], -R208.reuse ;  /* 0x00008f002e2e7a23 */ /* 0x100fe200000108d0 */
[----:B------:R-:W-:Y:S01]  /*a2d0*/  MOV R204, R49 ;  /* 0x0000003100cc7202 */ /* 0x000fe20000000f00 */
[-C--:B------:R-:W-:Y:S04]  /*a2e0*/  HMMA.16816.F32 R12, R176, R206.reuse, R12 ;  /* 0x000000ceb00c723c */ /* 0x080fe8000000180c */
[----:B------:R-:W-:Y:S01]  /*a2f0*/  MOV R205, R52 ;  /* 0x0000003400cd7202 */ /* 0x000fe20000000f00 */
[--C-:B------:R-:W-:Y:S02]  /*a300*/  FFMA.FTZ R58, R58, c[0x0][0x23c], -R208.reuse ;  /* 0x00008f003a3a7a23 */ /* 0x100fe400000108d0 */
[--C-:B------:R-:W-:Y:S01]  /*a310*/  FFMA.FTZ R59, R59, c[0x0][0x23c], -R208.reuse ;  /* 0x00008f003b3b7a23 */ /* 0x100fe200000108d0 */
[C---:B------:R-:W-:Y:S04]  /*a320*/  HMMA.16816.F32 R16, R180.reuse, R206, R16 ;  /* 0x000000ceb410723c */ /* 0x040fe80000001810 */
[----:B------:R-:W-:Y:S02]  /*a330*/  FMUL.FTZ R127, R0, R127 ;  /* 0x0000007f007f7220 */ /* 0x000fe40000410000 */
[C---:B------:R-:W-:Y:S01]  /*a340*/  FMUL.FTZ R128, R169.reuse, R128 ;  /* 0x00000080a9807220 */ /* 0x040fe20000410000 */
[----:B------:R-:W-:Y:S01]  /*a350*/  MOV R207, R248 ;  /* 0x000000f800cf7202 */ /* 0x000fe20000000f00 */
[-C--:B----4-:R-:W-:Y:S04]  /*a360*/  HMMA.16816.F32 R68, R180, R184.reuse, R68 ;  /* 0x000000b8b444723c */ /* 0x090fe80000001844 */
[C---:B------:R-:W-:Y:S01]  /*a370*/  FMUL.FTZ R129, R169.reuse, R129 ;  /* 0x00000081a9817220 */ /* 0x040fe20000410000 */
[----:B------:R-:W-:Y:S01]  /*a380*/  MOV R206, R247 ;  /* 0x000000f700ce7202 */ /* 0x000fe20000000f00 */
[C---:B------:R-:W-:Y:S02]  /*a390*/  FMUL.FTZ R130, R168.reuse, R130 ;  /* 0x00000082a8827220 */ /* 0x040fe40000410000 */
[C---:B------:R-:W-:Y:S04]  /*a3a0*/  HMMA.16816.F32 R72, R176.reuse, R184, R72 ;  /* 0x000000b8b048723c */ /* 0x040fe80000001848 */
[C---:B------:R-:W-:Y:S02]  /*a3b0*/  FMUL.FTZ R131, R168.reuse, R131 ;  /* 0x00000083a8837220 */ /* 0x040fe40000410000 */
[C---:B------:R-:W-:Y:S02]  /*a3c0*/  FMUL.FTZ R132, R169.reuse, R132 ;  /* 0x00000084a9847220 */ /* 0x040fe40000410000 */
[-C--:B------:R-:W-:Y:S04]  /*a3d0*/  HMMA.16816.F32 R76, R176, R186.reuse, R76 ;  /* 0x000000bab04c723c */ /* 0x080fe8000000184c */
[C---:B------:R-:W-:Y:S02]  /*a3e0*/  FMUL.FTZ R133, R169.reuse, R133 ;  /* 0x00000085a9857220 */ /* 0x040fe40000410000 */
[C---:B------:R-:W-:Y:S02]  /*a3f0*/  FMUL.FTZ R134, R168.reuse, R134 ;  /* 0x00000086a8867220 */ /* 0x040fe40000410000 */
[C---:B------:R-:W-:Y:S01]  /*a400*/  HMMA.16816.F32 R80, R180.reuse, R186, R80 ;  /* 0x000000bab450723c */ /* 0x040fe20000001850 */
[----:B------:R-:W1:Y:S03]  /*a410*/  LDSM.16.MT88.4 R184, [R224+0xc000] ;  /* 0x00c00000e0b8783b */ /* 0x000e660000004200 */
[----:B------:R-:W-:Y:S02]  /*a420*/  FMUL.FTZ R135, R168, R135 ;  /* 0x00000087a8877220 */ /* 0x000fe40000410000 */
[C---:B------:R-:W-:Y:S02]  /*a430*/  FMUL.FTZ R136, R2.reuse, R136 ;  /* 0x0000008802887220 */ /* 0x040fe40000410000 */
[----:B------:R-:W-:Y:S04]  /*a440*/  FMUL.FTZ R137, R2, R137 ;  /* 0x0000008902897220 */ /* 0x000fe80000410000 */
        /* <DEDUP_REMOVED lines=14> */
[C---:B------:R-:W-:Y:S01]  /*a530*/  FMUL.FTZ R152, R2.reuse, R152 ;  /* 0x0000009802987220 */ /* 0x040fe20000410000 */
[-C--:B-1----:R-:W-:Y:S03]  /*a540*/  HMMA.16816.F32 R84, R180, R184.reuse, R84 ;  /* 0x000000b8b454723c */ /* 0x082fe60000001854 */
[----:B------:R-:W-:Y:S02]  /*a550*/  FMUL.FTZ R153, R2, R153 ;  /* 0x0000009902997220 */ /* 0x000fe40000410000 */
[C---:B------:R-:W-:Y:S02]  /*a560*/  FMUL.FTZ R154, R0.reuse, R154 ;  /* 0x0000009a009a7220 */ /* 0x040fe40000410000 */
[----:B------:R-:W-:Y:S01]  /*a570*/  FMUL.FTZ R155, R0, R155 ;  /* 0x0000009b009b7220 */ /* 0x000fe20000410000 */
[C---:B------:R-:W-:Y:S04]  /*a580*/  HMMA.16816.F32 R88, R176.reuse, R184, R88 ;  /* 0x000000b8b058723c */ /* 0x040fe80000001858 */
[C---:B------:R-:W-:Y:S02]  /*a590*/  FMUL.FTZ R156, R169.reuse, R156 ;  /* 0x0000009ca99c7220 */ /* 0x040fe40000410000 */
[----:B------:R-:W-:Y:S02]  /*a5a0*/  FMUL.FTZ R157, R169, R157 ;  /* 0x0000009da99d7220 */ /* 0x000fe40000410000 */
[-C--:B------:R-:W-:Y:S04]  /*a5b0*/  HMMA.16816.F32 R92, R176, R186.reuse, R92 ;  /* 0x000000bab05c723c */ /* 0x080fe8000000185c */
[C---:B------:R-:W-:Y:S02]  /*a5c0*/  FMUL.FTZ R158, R168.reuse, R158 ;  /* 0x0000009ea89e7220 */ /* 0x040fe40000410000 */
[----:B------:R-:W-:Y:S02]  /*a5d0*/  FMUL.FTZ R159, R168, R159 ;  /* 0x0000009fa89f7220 */ /* 0x000fe40000410000 */
[C---:B------:R-:W-:Y:S01]  /*a5e0*/  HMMA.16816.F32 R96, R180.reuse, R186, R96 ;  /* 0x000000bab460723c */ /* 0x040fe20000001860 */
[----:B------:R-:W1:Y:S03]  /*a5f0*/  LDSM.16.MT88.4 R184, [R223+0xc000] ;  /* 0x00c00000dfb8783b */ /* 0x000e660000004200 */
[----:B------:R-:W-:Y:S02]  /*a600*/  FFMA.FTZ R33, R33, c[0x0][0x23c], -R173 ;  /* 0x00008f0021217a23 */ /* 0x000fe400000108ad */
[----:B------:R-:W-:Y:S02]  /*a610*/  FFMA.FTZ R35, R35, c[0x0][0x23c], -R175 ;  /* 0x00008f0023237a23 */ /* 0x000fe400000108af */
[--C-:B------:R-:W-:Y:S02]  /*a620*/  FFMA.FTZ R215, R53, c[0x0][0x23c], -R173.reuse ;  /* 0x00008f0035d77a23 */ /* 0x100fe400000108ad */
[----:B------:R2:W-:Y:S02]  /*a630*/  MUFU.EX2 R53, R33 ;  /* 0x0000002100357308 */ /* 0x0005e40000000800 */
        /* <DEDUP_REMOVED lines=8> */
[----:B------:R-:W-:Y:S02]  /*a6c0*/  FFMA.FTZ R31, R31, c[0x0][0x23c], -R208 ;  /* 0x00008f001f1f7a23 */ /* 0x000fe400000108d0 */
[----:B------:R-:W-:Y:S02]  /*a6d0*/  FFMA.FTZ R60, R60, c[0x0][0x23c], -R174 ;  /* 0x00008f003c3c7a23 */ /* 0x000fe400000108ae */
[----:B------:R-:W-:Y:S02]  /*a6e0*/  FFMA.FTZ R62, R62, c[0x0][0x23c], -R208 ;  /* 0x00008f003e3e7a23 */ /* 0x000fe400000108d0 */
[----:B--2---:R-:W-:Y:S02]  /*a6f0*/  FMUL.FTZ R33, R169, R197 ;  /* 0x000000c5a9217220 */ /* 0x004fe40000410000 */
[--C-:B------:R-:W-:Y:S02]  /*a700*/  FFMA.FTZ R20, R20, c[0x0][0x23c], -R173.reuse ;  /* 0x00008f0014147a23 */ /* 0x100fe400000108ad */
[----:B------:R-:W-:Y:S02]  /*a710*/  FFMA.FTZ R21, R21, c[0x0][0x23c], -R173 ;  /* 0x00008f0015157a23 */ /* 0x000fe400000108ad */
[----:B------:R2:W-:Y:S01]  /*a720*/  MUFU.EX2 R251, R20 ;  /* 0x0000001400fb7308 */ /* 0x0005e20000000800 */
[-C--:B-1----:R-:W-:Y:S03]  /*a730*/  HMMA.16816.F32 R100, R180, R184.reuse, R100 ;  /* 0x000000b8b464723c */ /* 0x082fe60000001864 */
[----:B------:R-:W-:Y:S02]  /*a740*/  FFMA.FTZ R22, R22, c[0x0][0x23c], -R175 ;  /* 0x00008f0016167a23 */ /* 0x000fe400000108af */
[--C-:B------:R-:W-:Y:S02]  /*a750*/  FFMA.FTZ R211, R48, c[0x0][0x23c], -R173.reuse ;  /* 0x00008f0030d37a23 */ /* 0x100fe400000108ad */
[----:B------:R-:W-:Y:S01]  /*a760*/  FFMA.FTZ R209, R32, c[0x0][0x23c], -R173 ;  /* 0x00008f0020d17a23 */ /* 0x000fe200000108ad */
[C---:B------:R-:W-:Y:S01]  /*a770*/  HMMA.16816.F32 R104, R176.reuse, R184, R104 ;  /* 0x000000b8b068723c */ /* 0x040fe20000001868 */
[----:B------:R1:W3:Y:S03]  /*a780*/  MUFU.EX2 R48, R21 ;  /* 0x0000001500307308 */ /* 0x0002e60000000800 */
[--C-:B------:R-:W-:Y:S02]  /*a790*/  FFMA.FTZ R32, R23, c[0x0][0x23c], -R175.reuse ;  /* 0x00008f0017207a23 */ /* 0x100fe400000108af */
[----:B------:R-:W-:Y:S02]  /*a7a0*/  FMUL.FTZ R23, R0, R195 ;  /* 0x000000c300177220 */ /* 0x000fe40000410000 */
[-C--:B------:R-:W-:Y:S03]  /*a7b0*/  HMMA.16816.F32 R108, R176, R186.reuse, R108 ;  /* 0x000000bab06c723c */ /* 0x080fe6000000186c */
[----:B------:R4:W-:Y:S01]  /*a7c0*/  MUFU.EX2 R250, R22 ;  /* 0x0000001600fa7308 */ /* 0x0009e20000000800 */
[----:B------:R-:W-:Y:S02]  /*a7d0*/  FFMA.FTZ R34, R34, c[0x0][0x23c], -R175 ;  /* 0x00008f0022227a23 */ /* 0x000fe400000108af */
[--C-:B------:R-:W-:Y:S02]  /*a7e0*/  FFMA.FTZ R216, R64, c[0x0][0x23c], -R173.reuse ;  /* 0x00008f0040d87a23 */ /* 0x100fe400000108ad */
[C---:B------:R-:W-:Y:S01]  /*a7f0*/  HMMA.16816.F32 R112, R180.reuse, R186, R112 ;  /* 0x000000bab470723c */ /* 0x040fe20000001870 */
[----:B------:R-:W5:Y:S03]  /*a800*/  LDSM.16.MT88.4 R184, [R221+0xe000] ;  /* 0x00e00000ddb8783b */ /* 0x000f660000004200 */
[----:B--2---:R-:W-:Y:S01]  /*a810*/  FMUL.FTZ R20, R2, R192 ;  /* 0x000000c002147220 */ /* 0x004fe20000410000 */
[----:B------:R2:W-:Y:S01]  /*a820*/  MUFU.EX2 R64, R34 ;  /* 0x0000002200407308 */ /* 0x0005e20000000800 */
[--C-:B------:R-:W-:Y:S02]  /*a830*/  FFMA.FTZ R24, R24, c[0x0][0x23c], -R174.reuse ;  /* 0x00008f0018187a23 */ /* 0x100fe400000108ae */
[----:B------:R-:W-:Y:S04]  /*a840*/  FFMA.FTZ R25, R25, c[0x0][0x23c], -R174 ;  /* 0x00008f0019197a23 */ /* 0x000fe800000108ae */
[----:B-1----:R-:W-:Y:S02]  /*a850*/  FMUL.FTZ R21, R2, R193 ;  /* 0x000000c102157220 */ /* 0x002fe40000410000 */
[--C-:B------:R-:W-:Y:S01]  /*a860*/  FFMA.FTZ R26, R26, c[0x0][0x23c], -R208.reuse ;  /* 0x00008f001a1a7a23 */ /* 0x100fe200000108d0 */
[----:B------:R1:W-:Y:S01]  /*a870*/  MUFU.EX2 R192, R24 ;  /* 0x0000001800c07308 */ /* 0x0003e20000000800 */
[----:B------:R-:W-:Y:S02]  /*a880*/  FFMA.FTZ R27, R27, c[0x0][0x23c], -R208 ;  /* 0x00008f001b1b7a23 */ /* 0x000fe400000108d0 */
[----:B------:R-:W-:Y:S02]  /*a890*/  FFMA.FTZ R173, R65, c[0x0][0x23c], -R173 ;  /* 0x00008f0041ad7a23 */ /* 0x000fe400000108ad */
[----:B----4-:R-:W-:Y:S01]  /*a8a0*/  FMUL.FTZ R22, R0, R194 ;  /* 0x000000c200167220 */ /* 0x010fe20000410000 */
[----:B---3--:R-:W-:Y:S01]  /*a8b0*/  MOV R194, R48 ;  /* 0x0000003000c27202 */ /* 0x008fe20000000f00 */
[--C-:B------:R-:W-:Y:S02]  /*a8c0*/  FFMA.FTZ R28, R28, c[0x0][0x23c], -R174.reuse ;  /* 0x00008f001c1c7a23 */ /* 0x100fe400000108ae */
[----:B------:R-:W-:Y:S01]  /*a8d0*/  FFMA.FTZ R29, R29, c[0x0][0x23c], -R174 ;  /* 0x00008f001d1d7a23 */ /* 0x000fe200000108ae */
[----:B------:R3:W-:Y:S01]  /*a8e0*/  MUFU.EX2 R48, R35 ;  /* 0x0000002300307308 */ /* 0x0007e20000000800 */
[----:B------:R-:W-:Y:S02]  /*a8f0*/  FFMA.FTZ R30, R30, c[0x0][0x23c], -R208 ;  /* 0x00008f001e1e7a23 */ /* 0x000fe400000108d0 */
[----:B--2---:R-:W-:Y:S07]  /*a900*/  FMUL.FTZ R34, R168, R198 ;  /* 0x000000c6a8227220 */ /* 0x004fee0000410000 */
[----:B------:R2:W4:Y:S01]  /*a910*/  MUFU.EX2 R189, R25 ;  /* 0x0000001900bd7308 */ /* 0x0005220000000800 */
[----:B-1----:R-:W-:Y:S01]  /*a920*/  FMUL.FTZ R24, R2, R200 ;  /* 0x000000c802187220 */ /* 0x002fe20000410000 */
[-C--:B-----5:R-:W-:Y:S08]  /*a930*/  HMMA.16816.F32 R116, R180, R184.reuse, R116 ;  /* 0x000000b8b474723c */ /* 0x0a0ff00000001874 */
[----:B------:R1:W5:Y:S01]  /*a940*/  MUFU.EX2 R188, R27 ;  /* 0x0000001b00bc7308 */ /* 0x0003620000000800 */
[C---:B------:R-:W-:Y:S04]  /*a950*/  HMMA.16816.F32 R120, R176.reuse, R184, R120 ;  /* 0x000000b8b078723c */ /* 0x040fe80000001878 */
[C---:B---3--:R-:W-:Y:S05]  /*a960*/  FMUL.FTZ R35, R168.reuse, R199 ;  /* 0x000000c7a8237220 */ /* 0x048fea0000410000 */
[----:B------:R3:W3:Y:S03]  /*a970*/  MUFU.EX2 R65, R209 ;  /* 0x000000d100417308 */ /* 0x0006e60000000800 */
[----:B------:R-:W-:Y:S01]  /*a980*/  FFMA.FTZ R168, R168, R240, R217 ;  /* 0x000000f0a8a87223 */ /* 0x000fe200000100d9 */
[-C--:B------:R-:W-:Y:S03]  /*a990*/  HMMA.16816.F32 R124, R176, R186.reuse, R124 ;  /* 0x000000bab07c723c */ /* 0x080fe6000000187c */
[----:B--2---:R-:W-:Y:S01]  /*a9a0*/  FMUL.FTZ R25, R2, R201 ;  /* 0x000000c902197220 */ /* 0x004fe20000410000 */
[----:B----4-:R-:W-:Y:S02]  /*a9b0*/  MOV R200, R189 ;  /* 0x000000bd00c87202 */ /* 0x010fe40000000f00 */
[----:B------:R-:W-:Y:S02]  /*a9c0*/  MOV R189, R37 ;  /* 0x0000002500bd7202 */ /* 0x000fe40000000f00 */
[C---:B------:R-:W-:Y:S01]  /*a9d0*/  HMMA.16816.F32 R128, R180.reuse, R186, R128 ;  /* 0x000000bab480723c */ /* 0x040fe20000001880 */
[----:B------:R-:W2:Y:S01]  /*a9e0*/  LDSM.16.MT88.4 R184, [R222+0xe000] ;  /* 0x00e00000deb8783b */ /* 0x000ea20000004200 */
[----:B------:R-:W-:Y:S02]  /*a9f0*/  MUFU.EX2 R240, R41 ;  /* 0x0000002900f07308 */ /* 0x000fe40000000800 */
[----:B-1----:R-:W-:Y:S01]  /*aa00*/  FMUL.FTZ R27, R0, R203 ;  /* 0x000000cb001b7220 */ /* 0x002fe20000410000 */
[----:B------:R-:W-:Y:S01]  /*aa10*/  MOV R203, R64 ;  /* 0x0000004000cb7202 */ /* 0x000fe20000000f00 */
[--C-:B------:R-:W-:Y:S01]  /*aa20*/  FFMA.FTZ R64, R51, c[0x0][0x23c], -R175.reuse ;  /* 0x00008f0033407a23 */ /* 0x100fe200000108af */
[----:B-----5:R-:W-:Y:S01]  /*aa30*/  MOV R201, R188 ;  /* 0x000000bc00c97202 */ /* 0x020fe20000000f00 */
[--C-:B------:R-:W-:Y:S01]  /*aa40*/  FFMA.FTZ R188, R54, c[0x0][0x23c], -R175.reuse ;  /* 0x00008f0036bc7a23 */ /* 0x100fe200000108af */
[----:B------:R-:W-:Y:S03]  /*aa50*/  F2FP.PACK_AB R36, R200, R192 ;  /* 0x000000c0c824723e */ /* 0x000fe600000000ff */
[----:B------:R-:W-:Y:S01]  /*aa60*/  MUFU.EX2 R217, R44 ;  /* 0x0000002c00d97308 */ /* 0x000fe20000000800 */
[----:B---3--:R-:W-:Y:S09]  /*aa70*/  MOV R209, R246 ;  /* 0x000000f600d17202 */ /* 0x008ff20000000f00 */
[----:B------:R1:W-:Y:S10]  /*aa80*/  MUFU.EX2 R195, R32 ;  /* 0x0000002000c37308 */ /* 0x0003f40000000800 */
[----:B------:R3:W4:Y:S01]  /*aa90*/  MUFU.EX2 R193, R26 ;  /* 0x0000001a00c17308 */ /* 0x0007220000000800 */
[-C--:B--2---:R-:W-:Y:S09]  /*aaa0*/  HMMA.16816.F32 R132, R180, R184.reuse, R132 ;  /* 0x000000b8b484723c */ /* 0x084ff20000001884 */
[----:B------:R2:W-:Y:S03]  /*aab0*/  MUFU.EX2 R199, R28 ;  /* 0x0000001c00c77308 */ /* 0x0005e60000000800 */
[C---:B-1----:R-:W-:Y:S02]  /*aac0*/  FMUL.FTZ R32, R169.reuse, R196 ;  /* 0x000000c4a9207220 */ /* 0x042fe40000410000 */
[----:B------:R-:W-:Y:S01]  /*aad0*/  FFMA.FTZ R169, R169, R241, R218 ;  /* 0x000000f1a9a97223 */ /* 0x000fe200000100da */
[C---:B------:R-:W-:Y:S04]  /*aae0*/  HMMA.16816.F32 R136, R176.reuse, R184, R136 ;  /* 0x000000b8b088723c */ /* 0x040fe80000001888 */
[----:B------:R-:W-:Y:S01]  /*aaf0*/  MUFU.EX2 R218, R42 ;  /* 0x0000002a00da7308 */ /* 0x000fe20000000800 */
[----:B---3--:R-:W-:Y:S03]  /*ab00*/  FMUL.FTZ R26, R0, R202 ;  /* 0x000000ca001a7220 */ /* 0x008fe60000410000 */
[-C--:B------:R-:W-:Y:S04]  /*ab10*/  HMMA.16816.F32 R140, R176, R186.reuse, R140 ;  /* 0x000000bab08c723c */ /* 0x080fe8000000188c */
[----:B------:R-:W-:Y:S01]  /*ab20*/  MOV R202, R65 ;  /* 0x0000004100ca7202 */ /* 0x000fe20000000f00 */
[--C-:B------:R-:W-:Y:S01]  /*ab30*/  FFMA.FTZ R65, R50, c[0x0][0x23c], -R175.reuse ;  /* 0x00008f0032417a23 */ /* 0x100fe200000108af */
[----:B------:R-:W-:Y:S01]  /*ab40*/  MUFU.EX2 R241, R43 ;  /* 0x0000002b00f17308 */ /* 0x000fe20000000800 */
[----:B----4-:R-:W-:Y:S01]  /*ab50*/  F2FP.PACK_AB R37, R201, R193 ;  /* 0x000000c1c925723e */ /* 0x010fe200000000ff */
[C---:B------:R-:W-:Y:S01]  /*ab60*/  HMMA.16816.F32 R144, R180.reuse, R186, R144 ;  /* 0x000000bab490723c */ /* 0x040fe20000001890 */
[----:B------:R-:W1:Y:S03]  /*ab70*/  LDSM.16.MT88.4 R184, [R224+0xe000] ;  /* 0x00e00000e0b8783b */ /* 0x000e660000004200 */
[----:B--2---:R-:W-:Y:S04]  /*ab80*/  F2FP.PACK_AB R28, R194, R251 ;  /* 0x000000fbc21c723e */ /* 0x004fe800000000ff */
[----:B------:R2:W-:Y:S10]  /*ab90*/  MUFU.EX2 R196, R31 ;  /* 0x0000001f00c47308 */ /* 0x0005f40000000800 */
[----:B------:R-:W-:Y:S10]  /*aba0*/  MUFU.EX2 R246, R65 ;  /* 0x0000004100f67308 */ /* 0x000ff40000000800 */
[----:B------:R-:W-:Y:S01]  /*abb0*/  MUFU.EX2 R65, R59 ;  /* 0x0000003b00417308 */ /* 0x000fe20000000800 */
[----:B--2---:R-:W-:Y:S09]  /*abc0*/  F2FP.PACK_AB R31, R48, R203 ;  /* 0x000000cb301f723e */ /* 0x004ff200000000ff */
[----:B------:R2:W3:Y:S01]  /*abd0*/  MUFU.EX2 R198, R29 ;  /* 0x0000001d00c67308 */ /* 0x0004e20000000800 */
[-C--:B-1----:R-:W-:Y:S09]  /*abe0*/  HMMA.16816.F32 R148, R180, R184.reuse, R148 ;  /* 0x000000b8b494723c */ /* 0x082ff20000001894 */
[----:B------:R-:W1:Y:S01]  /*abf0*/  MUFU.EX2 R197, R30 ;  /* 0x0000001e00c57308 */ /* 0x000e620000000800 */
[C---:B------:R-:W-:Y:S08]  /*ac00*/  HMMA.16816.F32 R152, R176.reuse, R184, R152 ;  /* 0x000000b8b098723c */ /* 0x040ff00000001898 */
[-C--:B------:R-:W-:Y:S01]  /*ac10*/  HMMA.16816.F32 R20, R176, R186.reuse, R20 ;  /* 0x000000bab014723c */ /* 0x080fe20000001814 */
[----:B------:R-:W-:Y:S03]  /*ac20*/  MUFU.EX2 R247, R211 ;  /* 0x000000d300f77308 */ /* 0x000fe60000000800 */
[----:B--2---:R-:W-:Y:S04]  /*ac30*/  F2FP.PACK_AB R29, R195, R250 ;  /* 0x000000fac31d723e */ /* 0x004fe800000000ff */
[C---:B------:R-:W-:Y:S01]  /*ac40*/  HMMA.16816.F32 R156, R180.reuse, R186, R156 ;  /* 0x000000bab49c723c */ /* 0x040fe2000000189c */
[----:B------:R-:W2:Y:S02]  /*ac50*/  LDSM.16.MT88.4 R184, [R223+0xe000] ;  /* 0x00e00000dfb8783b */ /* 0x000ea40000004200 */
[----:B------:R-:W-:Y:S10]  /*ac60*/  MUFU.EX2 R248, R64 ;  /* 0x0000004000f87308 */ /* 0x000ff40000000800 */
[----:B------:R-:W-:Y:S10]  /*ac70*/  MUFU.EX2 R64, R60 ;  /* 0x0000003c00407308 */ /* 0x000ff40000000800 */
[----:B------:R-:W-:Y:S01]  /*ac80*/  MUFU.EX2 R210, R173 ;  /* 0x000000ad00d27308 */ /* 0x000fe20000000800 */
[-C--:B--2---:R-:W-:Y:S08]  /*ac90*/  HMMA.16816.F32 R32, R180, R184.reuse, R32 ;  /* 0x000000b8b420723c */ /* 0x084ff00000001820 */
[C---:B------:R-:W-:Y:S07]  /*aca0*/  HMMA.16816.F32 R160, R176.reuse, R184, R160 ;  /* 0x000000b8b0a0723c */ /* 0x040fee00000018a0 */
[--C-:B------:R-:W-:Y:S01]  /*acb0*/  FFMA.FTZ R185, R38, c[0x0][0x23c], -R175.reuse ;  /* 0x00008f0026b97a23 */ /* 0x100fe200000108af */
[-C--:B------:R-:W-:Y:S01]  /*acc0*/  HMMA.16816.F32 R24, R176, R186.reuse, R24 ;  /* 0x000000bab018723c */ /* 0x080fe20000001818 */
[----:B------:R-:W2:Y:S03]  /*acd0*/  LDSM.16.MT88.4 R176, [R221+0xc800] ;  /* 0x00c80000ddb0783b */ /* 0x000ea60000004200 */
[----:B---3--:R-:W-:Y:S01]  /*ace0*/  F2FP.PACK_AB R38, R198, R199 ;  /* 0x000000c7c626723e */ /* 0x008fe200000000ff */
[--C-:B------:R-:W-:Y:S01]  /*acf0*/  FFMA.FTZ R184, R39, c[0x0][0x23c], -R175.reuse ;  /* 0x00008f0027b87a23 */ /* 0x100fe200000108af */
[----:B-1----:R-:W-:Y:S02]  /*ad00*/  F2FP.PACK_AB R39, R196, R197 ;  /* 0x000000c5c427723e */ /* 0x002fe400000000ff */
[----:B------:R-:W-:Y:S01]  /*ad10*/  HMMA.16816.F32 R164, R180, R186, R164 ;  /* 0x000000bab4a4723c */ /* 0x000fe200000018a4 */
[----:B------:R-:W1:Y:S06]  /*ad20*/  LDSM.16.MT88.4 R180, [R222+0xc800] ;  /* 0x00c80000deb4783b */ /* 0x000e6c0000004200 */
[--C-:B------:R-:W-:Y:S02]  /*ad30*/  FFMA.FTZ R186, R66, c[0x0][0x23c], -R175.reuse ;  /* 0x00008f0042ba7a23 */ /* 0x100fe400000108af */
[--C-:B------:R-:W-:Y:S02]  /*ad40*/  FFMA.FTZ R66, R56, c[0x0][0x23c], -R174.reuse ;  /* 0x00008f0038427a23 */ /* 0x100fe400000108ae */
[----:B------:R-:W3:Y:S01]  /*ad50*/  LDL.LU R56, [R1+0x4] ;  /* 0x0000040001387983 */ /* 0x000ee20000300800 */
[----:B------:R-:W-:Y:S01]  /*ad60*/  FFMA.FTZ R174, R61, c[0x0][0x23c], -R174 ;  /* 0x00008f003dae7a23 */ /* 0x000fe200000108ae */
[----:B------:R-:W-:Y:S01]  /*ad70*/  MOV R61, R53 ;  /* 0x00000035003d7202 */ /* 0x000fe20000000f00 */
[--C-:B------:R-:W-:Y:S01]  /*ad80*/  FFMA.FTZ R187, R55, c[0x0][0x23c], -R175.reuse ;  /* 0x00008f0037bb7a23 */ /* 0x100fe200000108af */
[----:B------:R-:W-:Y:S01]  /*ad90*/  MUFU.EX2 R173, R186 ;  /* 0x000000ba00ad7308 */ /* 0x000fe20000000800 */
[----:B------:R-:W-:Y:S01]  /*ada0*/  LDSM.16.MT88.4 R52, [R223+0xc800] ;  /* 0x00c80000df34783b */ /* 0x000fe20000004200 */
[----:B------:R-:W-:Y:S01]  /*adb0*/  F2FP.PACK_AB R30, R61, R202 ;  /* 0x000000ca3d1e723e */ /* 0x000fe200000000ff */
[----:B------:R-:W-:Y:S01]  /*adc0*/  FFMA.FTZ R175, R67, c[0x0][0x23c], -R175 ;  /* 0x00008f0043af7a23 */ /* 0x000fe200000108af */
[----:B------:R-:W-:Y:S06]  /*add0*/  MOV R67, R245 ;  /* 0x000000f500437202 */ /* 0x000fec0000000f00 */
[----:B------:R-:W-:Y:S01]  /*ade0*/  MUFU.EX2 R245, R212 ;  /* 0x000000d400f57308 */ /* 0x000fe20000000800 */
[-C--:B--2---:R-:W-:Y:S09]  /*adf0*/  HMMA.16816.F32 R4, R28, R176.reuse, R4 ;  /* 0x000000b01c04723c */ /* 0x084ff20000001804 */
[----:B------:R-:W-:Y:S01]  /*ae00*/  MUFU.EX2 R212, R46 ;  /* 0x0000002e00d47308 */ /* 0x000fe20000000800 */
[C---:B------:R-:W-:Y:S09]  /*ae10*/  HMMA.16816.F32 R8, R36.reuse, R176, R8 ;  /* 0x000000b02408723c */ /* 0x040ff20000001808 */
[----:B------:R-:W-:Y:S03]  /*ae20*/  MUFU.EX2 R174, R174 ;  /* 0x000000ae00ae7308 */ /* 0x000fe60000000800 */
[----:B------:R-:W-:Y:S01]  /*ae30*/  MOV R177, R48 ;  /* 0x0000003000b17202 */ /* 0x000fe20000000f00 */
[-C--:B------:R-:W-:Y:S01]  /*ae40*/  HMMA.16816.F32 R12, R36, R178.reuse, R12 ;  /* 0x000000b2240c723c */ /* 0x080fe2000000180c */
[----:B------:R-:W2:Y:S02]  /*ae50*/  LDSM.16.MT88.4 R48, [R224+0xc800] ;  /* 0x00c80000e030783b */ /* 0x000ea40000004200 */
[----:B------:R-:W-:Y:S03]  /*ae60*/  MOV R176, R244 ;  /* 0x000000f400b07202 */ /* 0x000fe60000000f00 */
[----:B------:R4:W-:Y:S02]  /*ae70*/  MUFU.EX2 R244, R184 ;  /* 0x000000b800f47308 */ /* 0x0009e40000000800 */
[C---:B------:R-:W-:Y:S07]  /*ae80*/  HMMA.16816.F32 R16, R28.reuse, R178, R16 ;  /* 0x000000b21c10723c */ /* 0x040fee0000001810 */
[----:B------:R-:W-:Y:S01]  /*ae90*/  MOV R179, R243 ;  /* 0x000000f300b37202 */ /* 0x000fe20000000f00 */
[-C--:B-1----:R-:W-:Y:S01]  /*aea0*/  HMMA.16816.F32 R68, R28, R180.reuse, R68 ;  /* 0x000000b41c44723c */ /* 0x082fe20000001844 */
[----:B------:R-:W-:Y:S03]  /*aeb0*/  MUFU.EX2 R243, R213 ;  /* 0x000000d500f37308 */ /* 0x000fe60000000800 */
[----:B------:R-:W-:Y:S04]  /*aec0*/  MOV R178, R242 ;  /* 0x000000f200b27202 */ /* 0x000fe80000000f00 */
[C---:B------:R-:W-:Y:S01]  /*aed0*/  HMMA.16816.F32 R72, R36.reuse, R180, R72 ;  /* 0x000000b42448723c */ /* 0x040fe20000001848 */
[----:B------:R-:W5:Y:S02]  /*aee0*/  LDL.LU R181, [R1+0x8] ;  /* 0x0000080001b57983 */ /* 0x000f640000300800 */
[----:B------:R-:W-:Y:S01]  /*aef0*/  MUFU.EX2 R213, R45 ;  /* 0x0000002d00d57308 */ /* 0x000fe20000000800 */
[----:B------:R-:W-:Y:S01]  /*af00*/  FADD.FTZ R169, R178, R169 ;  /* 0x000000a9b2a97221 */ /* 0x000fe20000010000 */
[----:B------:R-:W-:Y:S02]  /*af10*/  MOV R178, R206 ;  /* 0x000000ce00b27202 */ /* 0x000fe40000000f00 */
[----:B------:R-:W-:Y:S01]  /*af20*/  MOV R180, R219 ;  /* 0x000000db00b47202 */ /* 0x000fe20000000f00 */
[-C--:B------:R-:W-:Y:S04]  /*af30*/  HMMA.16816.F32 R76, R36, R182.reuse, R76 ;  /* 0x000000b6244c723c */ /* 0x080fe8000000184c */
[----:B----4-:R-:W-:Y:S01]  /*af40*/  MOV R184, R205 ;  /* 0x000000cd00b87202 */ /* 0x010fe20000000f00 */
[----:B------:R1:W4:Y:S03]  /*af50*/  MUFU.EX2 R219, R40 ;  /* 0x0000002800db7308 */ /* 0x0003260000000800 */
[C---:B------:R-:W-:Y:S07]  /*af60*/  HMMA.16816.F32 R80, R28.reuse, R182, R80 ;  /* 0x000000b61c50723c */ /* 0x040fee0000001850 */
[----:B------:R-:W-:Y:S01]  /*af70*/  MOV R183, R190 ;  /* 0x000000be00b77202 */ /* 0x000fe20000000f00 */
[-C--:B--2---:R-:W-:Y:S01]  /*af80*/  HMMA.16816.F32 R84, R28, R48.reuse, R84 ;  /* 0x000000301c54723c */ /* 0x084fe20000001854 */
[----:B------:R2:W2:Y:S03]  /*af90*/  MUFU.EX2 R242, R185 ;  /* 0x000000b900f27308 */ /* 0x0004a60000000800 */
[----:B------:R-:W-:Y:S04]  /*afa0*/  MOV R182, R189 ;  /* 0x000000bd00b67202 */ /* 0x000fe80000000f00 */
[C---:B------:R-:W-:Y:S03]  /*afb0*/  HMMA.16816.F32 R88, R36.reuse, R48, R88 ;  /* 0x000000302458723c */ /* 0x040fe60000001858 */
[----:B------:R4:W-:Y:S01]  /*afc0*/  MUFU.EX2 R205, R214 ;  /* 0x000000d600cd7308 */ /* 0x0009e20000000800 */
[----:B-1----:R-:W-:Y:S04]  /*afd0*/  LDSM.16.MT88.4 R40, [R221+0xd000] ;  /* 0x00d00000dd28783b */ /* 0x002fe80000004200 */
[-C--:B------:R-:W-:Y:S05]  /*afe0*/  HMMA.16816.F32 R92, R36, R50.reuse, R92 ;  /* 0x00000032245c723c */ /* 0x080fea000000185c */
[----:B------:R1:W-:Y:S03]  /*aff0*/  MUFU.EX2 R206, R215 ;  /* 0x000000d700ce7308 */ /* 0x0003e60000000800 */
[C---:B------:R-:W-:Y:S01]  /*b000*/  HMMA.16816.F32 R96, R28.reuse, R50, R96 ;  /* 0x000000321c60723c */ /* 0x040fe20000001860 */
[----:B------:R-:W1:Y:S03]  /*b010*/  LDSM.16.MT88.4 R48, [R221+0xe800] ;  /* 0x00e80000dd30783b */ /* 0x000e660000004200 */
[----:B--2---:R-:W-:Y:S03]  /*b020*/  MOV R185, R204 ;  /* 0x000000cc00b97202 */ /* 0x004fe60000000f00 */
[----:B------:R-:W-:Y:S01]  /*b030*/  MUFU.EX2 R204, R188 ;  /* 0x000000bc00cc7308 */ /* 0x000fe20000000800 */
[-C--:B------:R-:W-:Y:S04]  /*b040*/  HMMA.16816.F32 R100, R28, R52.reuse, R100 ;  /* 0x000000341c64723c */ /* 0x080fe80000001864 */
[----:B----4-:R-:W-:Y:S04]  /*b050*/  MOV R214, R61 ;  /* 0x0000003d00d67202 */ /* 0x010fe80000000f00 */
[C---:B------:R-:W-:Y:S01]  /*b060*/  HMMA.16816.F32 R104, R36.reuse, R52, R104 ;  /* 0x000000342468723c */ /* 0x040fe20000001868 */
[----:B------:R-:W-:Y:S03]  /*b070*/  MUFU.EX2 R175, R175 ;  /* 0x000000af00af7308 */ /* 0x000fe60000000800 */
[----:B-1----:R-:W-:Y:S04]  /*b080*/  MOV R215, R203 ;  /* 0x000000cb00d77202 */ /* 0x002fe80000000f00 */
        /* <DEDUP_REMOVED lines=28> */
[----:B------:R-:W-:Y:S02]  /*b250*/  F2FP.PACK_AB R30, R249, R247 ;  /* 0x000000f7f91e723e */ /* 0x000fe400000000ff */
[----:B------:R-:W-:Y:S07]  /*b260*/  F2FP.PACK_AB R31, R248, R246 ;  /* 0x000000f6f81f723e */ /* 0x000fee00000000ff */
[-C--:B------:R-:W-:Y:S03]  /*b270*/  HMMA.16816.F32 R4, R28, R40.reuse, R4 ;  /* 0x000000281c04723c */ /* 0x080fe60000001804 */
[----:B---3--:R-:W-:Y:S01]  /*b280*/  FFMA.FTZ R56, R2, R56, R252 ;  /* 0x0000003802387223 */ /* 0x008fe200000100fc */
[----:B------:R-:W-:Y:S01]  /*b290*/  MOV R252, R177 ;  /* 0x000000b100fc7202 */ /* 0x000fe20000000f00 */
[--C-:B------:R-:W-:Y:S02]  /*b2a0*/  FFMA.FTZ R2, R47, c[0x0][0x23c], -R208.reuse ;  /* 0x00008f002f027a23 */ /* 0x100fe400000108d0 */
[----:B------:R-:W1:Y:S02]  /*b2b0*/  LDSM.16.MT88.4 R44, [R224+0xd000] ;  /* 0x00d00000e02c783b */ /* 0x000e640000004200 */
[----:B------:R-:W3:Y:S03]  /*b2c0*/  MUFU.EX2 R211, R2 ;  /* 0x0000000200d37308 */ /* 0x000ee60000000800 */
[----:B------:R-:W-:Y:S02]  /*b2d0*/  FFMA.FTZ R208, R63, c[0x0][0x23c], -R208 ;  /* 0x00008f003fd07a23 */ /* 0x000fe400000108d0 */
[----:B------:R-:W-:Y:S01]  /*b2e0*/  FADD.FTZ R56, R176, R56 ;  /* 0x00000038b0387221 */ /* 0x000fe20000010000 */
[----:B------:R-:W-:Y:S03]  /*b2f0*/  MOV R176, R67 ;  /* 0x0000004300b07202 */ /* 0x000fe60000000f00 */
[----:B------:R-:W-:Y:S01]  /*b300*/  FADD.FTZ R56, R183, R56 ;  /* 0x00000038b7387221 */ /* 0x000fe20000010000 */
[----:B------:R-:W-:Y:S10]  /*b310*/  MUFU.EX2 R67, R57 ;  /* 0x0000003900437308 */ /* 0x000ff40000000800 */
[----:B------:R-:W-:Y:S01]  /*b320*/  MUFU.EX2 R63, R62 ;  /* 0x0000003e003f7308 */ /* 0x000fe20000000800 */
[----:B---3--:R-:W-:Y:S01]  /*b330*/  F2FP.PACK_AB R39, R211, R212 ;  /* 0x000000d4d327723e */ /* 0x008fe200000000ff */
[----:B------:R-:W-:Y:S01]  /*b340*/  FADD.FTZ R2, R179, R168 ;  /* 0x000000a8b3027221 */ /* 0x000fe20000010000 */
[----:B------:R-:W-:Y:S03]  /*b350*/  MOV R179, R209 ;  /* 0x000000d100b37202 */ /* 0x000fe60000000f00 */
[----:B------:R-:W-:Y:S04]  /*b360*/  FADD.FTZ R2, R182, R2 ;  /* 0x00000002b6027221 */ /* 0x000fe80000010000 */
[----:B------:R-:W-:Y:S01]  /*b370*/  MUFU.EX2 R168, R66 ;  /* 0x0000004200a87308 */ /* 0x000fe20000000800 */
[C---:B------:R-:W-:Y:S04]  /*b380*/  HMMA.16816.F32 R8, R36.reuse, R40, R8 ;  /* 0x000000282408723c */ /* 0x040fe80000001808 */
[----:B------:R-:W-:Y:S02]  /*b390*/  FADD.FTZ R56, R179, R56 ;  /* 0x00000038b3387221 */ /* 0x000fe40000010000 */
[----:B------:R-:W-:Y:S02]  /*b3a0*/  FADD.FTZ R2, R178, R2 ;  /* 0x00000002b2027221 */ /* 0x000fe40000010000 */
[-C--:B------:R-:W-:Y:S01]  /*b3b0*/  HMMA.16816.F32 R12, R36, R42.reuse, R12 ;  /* 0x0000002a240c723c */ /* 0x080fe2000000180c */
[----:B------:R3:W-:Y:S03]  /*b3c0*/  MUFU.EX2 R66, R58 ;  /* 0x0000003a00427308 */ /* 0x0007e60000000800 */
[----:B------:R-:W-:Y:S02]  /*b3d0*/  FADD.FTZ R60, R192, R56 ;  /* 0x00000038c03c7221 */ /* 0x000fe40000010000 */
[----:B------:R-:W-:Y:S01]  /*b3e0*/  FADD.FTZ R61, R250, R2 ;  /* 0x00000002fa3d7221 */ /* 0x000fe20000010000 */
[----:B------:R-:W-:Y:S01]  /*b3f0*/  MOV R250, R195 ;  /* 0x000000c300fa7202 */ /* 0x000fe20000000f00 */
[C---:B------:R-:W-:Y:S01]  /*b400*/  HMMA.16816.F32 R16, R28.reuse, R42, R16 ;  /* 0x0000002a1c10723c */ /* 0x040fe20000001810 */
[----:B------:R-:W4:Y:S02]  /*b410*/  LDSM.16.MT88.4 R40, [R221+0xf000] ;  /* 0x00f00000dd28783b */ /* 0x000f240000004200 */
[----:B------:R-:W1:Y:S01]  /*b420*/  MUFU.EX2 R208, R208 ;  /* 0x000000d000d07308 */ /* 0x000e620000000800 */
[----:B------:R-:W-:Y:S04]  /*b430*/  MOV R2, R194 ;  /* 0x000000c200027202 */ /* 0x000fe80000000f00 */
[-C--:B--2---:R-:W-:Y:S04]  /*b440*/  HMMA.16816.F32 R68, R28, R48.reuse, R68 ;  /* 0x000000301c44723c */ /* 0x084fe80000001844 */
[----:B-----5:R-:W-:Y:S01]  /*b450*/  FFMA.FTZ R0, R0, R181, R180 ;  /* 0x000000b500007223 */ /* 0x020fe200000100b4 */
[----:B------:R-:W-:Y:S01]  /*b460*/  MOV R180, R191 ;  /* 0x000000bf00b47202 */ /* 0x000fe20000000f00 */
[----:B------:R2:W-:Y:S01]  /*b470*/  MUFU.EX2 R209, R216 ;  /* 0x000000d800d17308 */ /* 0x0005e20000000800 */
[----:B------:R-:W-:Y:S01]  /*b480*/  LDSM.16.MT88.4 R188, [R221+0xd800] ;  /* 0x00d80000ddbc783b */ /* 0x000fe20000004200 */
[C---:B------:R-:W-:Y:S04]  /*b490*/  HMMA.16816.F32 R72, R36.reuse, R48, R72 ;  /* 0x000000302448723c */ /* 0x040fe80000001848 */
[----:B------:R-:W-:Y:S01]  /*b4a0*/  MOV R181, R207 ;  /* 0x000000cf00b57202 */ /* 0x000fe20000000f00 */
[----:B------:R-:W-:Y:S02]  /*b4b0*/  FADD.FTZ R0, R184, R0 ;  /* 0x00000000b8007221 */ /* 0x000fe40000010000 */
[----:B---3--:R-:W-:Y:S01]  /*b4c0*/  LDSM.16.MT88.4 R56, [R224+0xf800] ;  /* 0x00f80000e038783b */ /* 0x008fe20000004200 */
[-C--:B------:R-:W-:Y:S01]  /*b4d0*/  HMMA.16816.F32 R76, R36, R50.reuse, R76 ;  /* 0x00000032244c723c */ /* 0x080fe2000000184c */
[----:B------:R-:W3:Y:S03]  /*b4e0*/  MUFU.EX2 R207, R187 ;  /* 0x000000bb00cf7308 */ /* 0x000ee60000000800 */
[----:B------:R-:W-:Y:S01]  /*b4f0*/  FADD.FTZ R0, R180, R0 ;  /* 0x00000000b4007221 */ /* 0x000fe20000010000 */
[----:B-1----:R-:W-:Y:S03]  /*b500*/  F2FP.PACK_AB R203, R208, R63 ;  /* 0x0000003fd0cb723e */ /* 0x002fe600000000ff */
[C---:B------:R-:W-:Y:S01]  /*b510*/  HMMA.16816.F32 R80, R28.reuse, R50, R80 ;  /* 0x000000321c50723c */ /* 0x040fe20000001850 */
[----:B------:R-:W1:Y:S03]  /*b520*/  LDSM.16.MT88.4 R48, [R222+0xf000] ;  /* 0x00f00000de30783b */ /* 0x000e660000004200 */
[----:B------:R-:W-:Y:S01]  /*b530*/  FADD.FTZ R0, R176, R0 ;  /* 0x00000000b0007221 */ /* 0x000fe20000010000 */
[----:B--2---:R-:W-:Y:S03]  /*b540*/  MOV R216, R202 ;  /* 0x000000ca00d87202 */ /* 0x004fe60000000f00 */
[-C--:B------:R-:W-:Y:S04]  /*b550*/  HMMA.16816.F32 R84, R28, R44.reuse, R84 ;  /* 0x0000002c1c54723c */ /* 0x080fe80000001854 */
[----:B------:R-:W-:Y:S04]  /*b560*/  F2FP.PACK_AB R202, R174, R64 ;  /* 0x00000040aeca723e */ /* 0x000fe800000000ff */
        /* <DEDUP_REMOVED lines=8> */
[----:B------:R-:W5:Y:S07]  /*b5f0*/  LDSM.16.MT88.4 R52, [R223+0xf000] ;  /* 0x00f00000df34783b */ /* 0x000f6e0000004200 */
[-C--:B----4-:R-:W-:Y:S08]  /*b600*/  HMMA.16816.F32 R116, R28, R40.reuse, R116 ;  /* 0x000000281c74723c */ /* 0x090ff00000001874 */
[C---:B------:R-:W-:Y:S08]  /*b610*/  HMMA.16816.F32 R120, R36.reuse, R40, R120 ;  /* 0x000000282478723c */ /* 0x040ff00000001878 */
[-C--:B------:R-:W-:Y:S08]  /*b620*/  HMMA.16816.F32 R124, R36, R42.reuse, R124 ;  /* 0x0000002a247c723c */ /* 0x080ff0000000187c */
[C---:B------:R-:W-:Y:S01]  /*b630*/  HMMA.16816.F32 R128, R28.reuse, R42, R128 ;  /* 0x0000002a1c80723c */ /* 0x040fe20000001880 */
[----:B------:R-:W4:Y:S07]  /*b640*/  LDSM.16.MT88.4 R40, [R222+0xd800] ;  /* 0x00d80000de28783b */ /* 0x000f2e0000004200 */
[-C--:B-1----:R-:W-:Y:S08]  /*b650*/  HMMA.16816.F32 R132, R28, R48.reuse, R132 ;  /* 0x000000301c84723c */ /* 0x082ff00000001884 */
[C---:B------:R-:W-:Y:S08]  /*b660*/  HMMA.16816.F32 R136, R36.reuse, R48, R136 ;  /* 0x000000302488723c */ /* 0x040ff00000001888 */
[-C--:B------:R-:W-:Y:S08]  /*b670*/  HMMA.16816.F32 R140, R36, R50.reuse, R140 ;  /* 0x00000032248c723c */ /* 0x080ff0000000188c */
[C---:B------:R-:W-:Y:S01]  /*b680*/  HMMA.16816.F32 R144, R28.reuse, R50, R144 ;  /* 0x000000321c90723c */ /* 0x040fe20000001890 */
[----:B------:R-:W-:Y:S07]  /*b690*/  LDSM.16.MT88.4 R48, [R221+0xf800] ;  /* 0x00f80000dd30783b */ /* 0x000fee0000004200 */
[-C--:B--2---:R-:W-:Y:S08]  /*b6a0*/  HMMA.16816.F32 R148, R28, R44.reuse, R148 ;  /* 0x0000002c1c94723c */ /* 0x084ff00000001894 */
[C---:B------:R-:W-:Y:S07]  /*b6b0*/  HMMA.16816.F32 R152, R36.reuse, R44, R152 ;  /* 0x0000002c2498723c */ /* 0x040fee0000001898 */
[----:B------:R-:W-:Y:S01]  /*b6c0*/  FADD.FTZ R44, R185, R169 ;  /* 0x000000a9b92c7221 */ /* 0x000fe20000010000 */
[-C--:B------:R-:W-:Y:S04]  /*b6d0*/  HMMA.16816.F32 R20, R36, R46.reuse, R20 ;  /* 0x0000002e2414723c */ /* 0x080fe80000001814 */
[----:B------:R-:W-:Y:S01]  /*b6e0*/  FADD.FTZ R44, R181, R44 ;  /* 0x0000002cb52c7221 */ /* 0x000fe20000010000 */
[----:B------:R-:W-:Y:S02]  /*b6f0*/  MOV R169, R201 ;  /* 0x000000c900a97202 */ /* 0x000fe40000000f00 */
[----:B------:R-:W-:Y:S01]  /*b700*/  F2FP.PACK_AB R201, R65, R66 ;  /* 0x0000004241c9723e */ /* 0x000fe200000000ff */
[C---:B------:R-:W-:Y:S04]  /*b710*/  HMMA.16816.F32 R156, R28.reuse, R46, R156 ;  /* 0x0000002e1c9c723c */ /* 0x040fe8000000189c */
[----:B------:R-:W-:Y:S01]  /*b720*/  FADD.FTZ R62, R251, R44 ;  /* 0x0000002cfb3e7221 */ /* 0x000fe20000010000 */
[----:B------:R-:W-:Y:S01]  /*b730*/  MOV R251, R200 ;  /* 0x000000c800fb7202 */ /* 0x000fe20000000f00 */
[----:B------:R-:W-:Y:S01]  /*b740*/  LDSM.16.MT88.4 R44, [R223+0xd800] ;  /* 0x00d80000df2c783b */ /* 0x000fe20000004200 */
[----:B------:R-:W-:Y:S01]  /*b750*/  F2FP.PACK_AB R200, R67, R168 ;  /* 0x000000a843c8723e */ /* 0x000fe200000000ff */
[-C--:B-----5:R-:W-:Y:S04]  /*b760*/  HMMA.16816.F32 R32, R28, R52.reuse, R32 ;  /* 0x000000341c20723c */ /* 0x0a0fe80000001820 */
[----:B------:R-:W-:Y:S04]  /*b770*/  FADD.FTZ R2, R2, R62 ;  /* 0x0000003e02027221 */ /* 0x000fe80000010000 */
[C---:B------:R-:W-:Y:S08]  /*b780*/  HMMA.16816.F32 R160, R36.reuse, R52, R160 ;  /* 0x0000003424a0723c */ /* 0x040ff000000018a0 */
[-C--:B------:R-:W-:Y:S01]  /*b790*/  HMMA.16816.F32 R24, R36, R54.reuse, R24 ;  /* 0x000000362418723c */ /* 0x080fe20000001818 */
[----:B------:R-:W1:Y:S07]  /*b7a0*/  LDSM.16.MT88.4 R36, [R224+0xd800] ;  /* 0x00d80000e024783b */ /* 0x000e6e0000004200 */
[----:B------:R-:W-:Y:S01]  /*b7b0*/  HMMA.16816.F32 R164, R28, R54, R164 ;  /* 0x000000361ca4723c */ /* 0x000fe200000018a4 */
[----:B------:R-:W2:Y:S06]  /*b7c0*/  LDSM.16.MT88.4 R52, [R222+0xf800] ;  /* 0x00f80000de34783b */ /* 0x000eac0000004200 */
[----:B------:R-:W-:Y:S02]  /*b7d0*/  F2FP.PACK_AB R28, R206, R205 ;  /* 0x000000cdce1c723e */ /* 0x000fe400000000ff */
[----:B---3--:R-:W-:Y:S03]  /*b7e0*/  F2FP.PACK_AB R29, R207, R204 ;  /* 0x000000cccf1d723e */ /* 0x008fe600000000ff */
[----:B------:R-:W-:Y:S02]  /*b7f0*/  F2FP.PACK_AB R30, R210, R209 ;  /* 0x000000d1d21e723e */ /* 0x000fe400000000ff */
[----:B------:R-:W-:Y:S07]  /*b800*/  F2FP.PACK_AB R31, R175, R173 ;  /* 0x000000adaf1f723e */ /* 0x000fee00000000ff */
[-C--:B------:R-:W-:Y:S01]  /*b810*/  HMMA.16816.F32 R180, R28, R188.reuse, R4 ;  /* 0x000000bc1cb4723c */ /* 0x080fe20000001804 */
[----:B------:R-:W3:Y:S07]  /*b820*/  LDSM.16.MT88.4 R4, [R223+0xf800] ;  /* 0x00f80000df04783b */ /* 0x000eee0000004200 */
[C---:B------:R-:W-:Y:S07]  /*b830*/  HMMA.16816.F32 R176, R200.reuse, R188, R8 ;  /* 0x000000bcc8b0723c */ /* 0x040fee0000001808 */
[----:B------:R-:W-:Y:S01]  /*b840*/  MOV R11, R193 ;  /* 0x000000c1000b7202 */ /* 0x000fe20000000f00 */
[-C--:B------:R-:W-:Y:S04]  /*b850*/  HMMA.16816.F32 R184, R200, R190.reuse, R12 ;  /* 0x000000bec8b8723c */ /* 0x080fe8000000180c */
[----:B------:R-:W-:Y:S02]  /*b860*/  FADD.FTZ R0, R11, R0 ;  /* 0x000000000b007221 */ /* 0x000fe40000010000 */
[----:B------:R-:W-:Y:S02]  /*b870*/  FADD.FTZ R9, R251, R60 ;  /* 0x0000003cfb097221 */ /* 0x000fe40000010000 */
[C---:B------:R-:W-:Y:S04]  /*b880*/  HMMA.16816.F32 R188, R28.reuse, R190, R16 ;  /* 0x000000be1cbc723c */ /* 0x040fe80000001810 */
[----:B------:R-:W-:Y:S02]  /*b890*/  FADD.FTZ R0, R169, R0 ;  /* 0x00000000a9007221 */ /* 0x000fe40000010000 */
[----:B------:R-:W-:Y:S02]  /*b8a0*/  FADD.FTZ R12, R216, R2 ;  /* 0x00000002d80c7221 */ /* 0x000fe40000010000 */
[-C--:B----4-:R-:W-:Y:S04]  /*b8b0*/  HMMA.16816.F32 R68, R28, R40.reuse, R68 ;  /* 0x000000281c44723c */ /* 0x090fe80000001844 */
        /* <DEDUP_REMOVED lines=11> */
[-C--:B-1----:R-:W-:Y:S04]  /*b970*/  HMMA.16816.F32 R84, R28, R36.reuse, R84 ;  /* 0x000000241c54723c */ /* 0x082fe80000001854 */
[----:B------:R-:W-:Y:S04]  /*b980*/  FADD.FTZ R8, R215, R8 ;  /* 0x00000008d7087221 */ /* 0x000fe80000010000 */
        /* <DEDUP_REMOVED lines=19> */
[-C--:B------:R-:W-:Y:S08]  /*bac0*/  HMMA.16816.F32 R116, R28, R48.reuse, R116 ;  /* 0x000000301c74723c */ /* 0x080ff00000001874 */
[C---:B------:R-:W-:Y:S08]  /*bad0*/  HMMA.16816.F32 R120, R200.reuse, R48, R120 ;  /* 0x00000030c878723c */ /* 0x040ff00000001878 */
[-C--:B------:R-:W-:Y:S08]  /*bae0*/  HMMA.16816.F32 R124, R200, R50.reuse, R124 ;  /* 0x00000032c87c723c */ /* 0x080ff0000000187c */
[C---:B------:R-:W-:Y:S08]  /*baf0*/  HMMA.16816.F32 R128, R28.reuse, R50, R128 ;  /* 0x000000321c80723c */ /* 0x040ff00000001880 */
[-C--:B--2---:R-:W-:Y:S08]  /*bb00*/  HMMA.16816.F32 R132, R28, R52.reuse, R132 ;  /* 0x000000341c84723c */ /* 0x084ff00000001884 */
        /* <DEDUP_REMOVED lines=12> */
[----:B------:R-:W-:Y:S02]  /*bbd0*/  FADD.FTZ R2, R213, R5 ;  /* 0x00000005d5027221 */ /* 0x000fe40000010000 */
[----:B------:R-:W-:Y:S01]  /*bbe0*/  FADD.FTZ R4, R249, R4 ;  /* 0x00000004f9047221 */ /* 0x000fe20000010000 */
[----:B------:R-:W-:Y:S04]  /*bbf0*/  HMMA.16816.F32 R164, R28, R6, R164 ;  /* 0x000000061ca4723c */ /* 0x000fe800000018a4 */
[----:B------:R-:W-:Y:S01]  /*bc00*/  FADD.FTZ R8, R168, R2 ;  /* 0x00000002a8087221 */ /* 0x000fe20000010000 */
[----:B------:R-:W-:Y:S01]  /*bc10*/  MOV R168, R172 ;  /* 0x000000ac00a87202 */ /* 0x000fe20000000f00 */
[----:B------:R-:W-:Y:S02]  /*bc20*/  FADD.FTZ R4, R205, R4 ;  /* 0x00000004cd047221 */ /* 0x000fe40000010000 */
[----:B------:R-:W-:Y:S04]  /*bc30*/  FADD.FTZ R5, R66, R0 ;  /* 0x0000000042057221 */ /* 0x000fe80000010000 */
[----:B------:R-:W-:Y:S02]  /*bc40*/  FADD.FTZ R2, R207, R9 ;  /* 0x00000009cf027221 */ /* 0x000fe40000010000 */
[----:B------:R-:W-:Y:S02]  /*bc50*/  FADD.FTZ R0, R67, R8 ;  /* 0x0000000843007221 */ /* 0x000fe40000010000 */
[----:B------:R-:W-:Y:S02]  /*bc60*/  FADD.FTZ R10, R206, R4 ;  /* 0x00000004ce0a7221 */ /* 0x000fe40000010000 */
[----:B------:R-:W-:Y:S02]  /*bc70*/  FADD.FTZ R4, R65, R5 ;  /* 0x0000000541047221 */ /* 0x000fe40000010000 */
[----:B------:R-:W-:Y:S01]  /*bc80*/  FADD.FTZ R5, R173, R2 ;  /* 0x00000002ad057221 */ /* 0x000fe20000010000 */
[----:B------:R-:W-:Y:S01]  /*bc90*/  MOV R173, R171 ;  /* 0x000000ab00ad7202 */ /* 0x000fe20000000f00 */
[----:B------:R-:W-:Y:S02]  /*bca0*/  FADD.FTZ R2, R64, R0 ;  /* 0x0000000040027221 */ /* 0x000fe40000010000 */
[----:B------:R-:W-:Y:S02]  /*bcb0*/  FADD.FTZ R0, R63, R4 ;  /* 0x000000043f007221 */ /* 0x000fe40000010000 */
[----:B------:R-:W-:Y:S01]  /*bcc0*/  FADD.FTZ R2, R174, R2 ;  /* 0x00000002ae027221 */ /* 0x000fe20000010000 */
[----:B------:R-:W-:Y:S01]  /*bcd0*/  MOV R174, R170 ;  /* 0x000000aa00ae7202 */ /* 0x000fe20000000f00 */
[----:B------:R-:W-:Y:S02]  /*bce0*/  FADD.FTZ R0, R208, R0 ;  /* 0x00000000d0007221 */ /* 0x000fe40000010000 */
[----:B------:R-:W-:Y:S01]  /*bcf0*/  FADD.FTZ R6, R209, R10 ;  /* 0x0000000ad1067221 */ /* 0x000fe20000010000 */
[----:B------:R1:W-:Y:S01]  /*bd00*/  STL [R1+0x4], R2 ;  /* 0x0000040201007387 */ /* 0x0003e20000100800 */
[----:B------:R-:W-:Y:S01]  /*bd10*/  FADD.FTZ R240, R175, R5 ;  /* 0x00000005aff07221 */ /* 0x000fe20000010000 */
[----:B------:R-:W-:Y:S01]  /*bd20*/  MOV R175, R3 ;  /* 0x0000000300af7202 */ /* 0x000fe20000000f00 */
[----:B------:R-:W-:Y:S01]  /*bd30*/  FADD.FTZ R241, R210, R6 ;  /* 0x00000006d2f17221 */ /* 0x000fe20000010000 */
[----:B------:R1:W-:Y:S02]  /*bd40*/  STL [R1+0x8], R0 ;  /* 0x0000080001007387 */ /* 0x0003e40000100800 */
[----:B-1----:R-:W-:-:S05]  /*bd50*/  @P4 BRA `(.L_x_143) ;  /* 0xffffc63000004947 */ /* 0x002fca000383ffff */
.L_x_142:
[----:B--2---:R-:W2:Y:S04]  /*bd60*/  LDL.LU R9, [R1+0x4] ;  /* 0x0000040001097983 */ /* 0x004ea80000300800 */
[----:B------:R-:W1:Y:S04]  /*bd70*/  SHFL.BFLY PT, R0, R241, 0x2, 0x1f ;  /* 0x0c401f00f1007f89 */ /* 0x000e6800000e0000 */
[----:B------:R-:W3:Y:S04]  /*bd80*/  SHFL.BFLY PT, R2, R240, 0x2, 0x1f ;  /* 0x0c401f00f0027f89 */ /* 0x000ee800000e0000 */
[----:B------:R-:W4:Y:S01]  /*bd90*/  S2R R7, SR_TID.X ;  /* 0x0000000000077919 */ /* 0x000f220000002100 */
[----:B------:R-:W4:Y:S01]  /*bda0*/  S2UR UR6, SR_CTAID.Y ;  /* 0x00000000000679c3 */ /* 0x000f220000002600 */
[----:B------:R-:W-:-:S02]  /*bdb0*/  UISETP.NE.AND UP0, UPT, UR10, -0x1, UPT ;  /* 0xffffffff0a00788c */ /* 0x000fc4000bf05270 */
[----:B------:R-:W2:Y:S01]  /*bdc0*/  LDL.LU R8, [R1+0x8] ;  /* 0x0000080001087983 */ /* 0x000ea20000300800 */
[----:B------:R-:W-:Y:S01]  /*bdd0*/  ULDC.64 UR4, c[0x0][0x1e8] ;  /* 0x00007a0000047ab9 */ /* 0x000fe20000000a00 */
[----:B------:R-:W-:Y:S01]  /*bde0*/  BSSY B0, `(.L_x_146) ;  /* 0x00001b0000007945 */ /* 0x000fe20003800000 */
[----:B------:R-:W-:Y:S02]  /*bdf0*/  ULDC UR8, c[0x0][0x214] ;  /* 0x0000850000087ab9 */ /* 0x000fe40000000800 */
[----:B------:R-:W4:Y:S01]  /*be00*/  S2UR UR9, SR_CTAID.X ;  /* 0x00000000000979c3 */ /* 0x000f220000002500 */
[----:B------:R-:W-:Y:S02]  /*be10*/  UMOV UR24, URZ ;  /* 0x0000003f00187c82 */ /* 0x000fe40008000000 */
[----:B------:R-:W-:Y:S02]  /*be20*/  UMOV UR25, URZ ;  /* 0x0000003f00197c82 */ /* 0x000fe40008000000 */
[----:B------:R-:W-:Y:S01]  /*be30*/  @UP0 UIMAD.WIDE.U32 UR14, UR10, UR4, URZ ;  /* 0x000000040a0e02a5 */ /* 0x000fe2000f8e003f */
[----:B-1----:R-:W-:-:S02]  /*be40*/  FADD.FTZ R241, R0, R241 ;  /* 0x000000f100f17221 */ /* 0x002fc40000010000 */
[----:B------:R-:W1:Y:S01]  /*be50*/  S2UR UR11, SR_CTAID.Z ;  /* 0x00000000000b79c3 */ /* 0x000e620000002700 */
[----:B------:R-:W-:Y:S01]  /*be60*/  @UP0 UIMAD UR7, UR10, UR5, UR15 ;  /* 0x000000050a0702a4 */ /* 0x000fe2000f8e020f */
[----:B---3--:R-:W-:Y:S01]  /*be70*/  FADD.FTZ R240, R2, R240 ;  /* 0x000000f002f07221 */ /* 0x008fe20000010000 */
[----:B------:R-:W3:Y:S01]  /*be80*/  SHFL.BFLY PT, R0, R241, 0x1, 0x1f ;  /* 0x0c201f00f1007f89 */ /* 0x000ee200000e0000 */
[----:B------:R-:W-:-:S03]  /*be90*/  ULDC.64 UR4, c[0x0][0x1e0] ;  /* 0x0000780000047ab9 */ /* 0x000fc60000000a00 */
[----:B------:R-:W1:Y:S01]  /*bea0*/  SHFL.BFLY PT, R4, R240, 0x1, 0x1f ;  /* 0x0c201f00f0047f89 */ /* 0x000e6200000e0000 */
[----:B----4-:R-:W-:Y:S02]  /*beb0*/  @!UP0 USHF.R.S32.HI UR12, URZ, 0x1f, UR6 ;  /* 0x0000001f3f0c8899 */ /* 0x010fe40008011406 */
[----:B------:R-:W-:Y:S02]  /*bec0*/  @!UP0 UIMAD.WIDE.U32 UR22, UR6, UR4, URZ ;  /* 0x00000004061682a5 */ /* 0x000fe4000f8e003f */
[----:B------:R-:W-:-:S03]  /*bed0*/  @!UP0 UIMAD UR12, UR12, UR4, URZ ;  /* 0x000000040c0c82a4 */ /* 0x000fc6000f8e023f */
[----:B------:R-:W-:Y:S02]  /*bee0*/  ULDC.U8 UR4, c[0x0][0x329] ;  /* 0x0000ca4000047ab9 */ /* 0x000fe40000000000 */
[----:B------:R-:W-:Y:S02]  /*bef0*/  UISETP.NE.AND UP1, UPT, UR4, URZ, UPT ;  /* 0x0000003f0400728c */ /* 0x000fe4000bf25270 */
[----:B------:R-:W-:Y:S02]  /*bf00*/  @!UP0 UIMAD UR12, UR6, UR5, UR12 ;  /* 0x00000005060c82a4 */ /* 0x000fe4000f8e020c */
[----:B------:R-:W-:Y:S02]  /*bf10*/  @!UP0 UMOV UR14, UR22 ;  /* 0x00000016000e8c82 */ /* 0x000fe40008000000 */
[----:B------:R-:W-:Y:S02]  /*bf20*/  ULDC.U8 UR5, c[0x0][0x328] ;  /* 0x0000ca0000057ab9 */ /* 0x000fe40000000000 */
[----:B------:R-:W-:Y:S01]  /*bf30*/  UISETP.NE.AND UP2, UPT, UR5, URZ, UPT ;  /* 0x0000003f0500728c */ /* 0x000fe2000bf45270 */
[----:B---3--:R-:W-:Y:S01]  /*bf40*/  FADD.FTZ R241, R241, R0 ;  /* 0x00000000f1f17221 */ /* 0x008fe20000010000 */
[----:B------:R-:W-:-:S02]  /*bf50*/  MOV R0, 0x3f800000 ;  /* 0x3f80000000007802 */ /* 0x000fc40000000f00 */
[----:B------:R-:W-:Y:S01]  /*bf60*/  UISETP.NE.OR UP3, UPT, UR4, URZ, !UP2 ;  /* 0x0000003f0400728c */ /* 0x000fe2000d765670 */
[----:B-1----:R-:W-:Y:S01]  /*bf70*/  FADD.FTZ R240, R240, R4 ;  /* 0x00000004f0f07221 */ /* 0x002fe20000010000 */
[----:B------:R-:W-:Y:S01]  /*bf80*/  FSETP.NE.FTZ.AND P5, PT, R241, RZ, PT ;  /* 0x000000fff100720b */ /* 0x000fe20003fb5000 */
[----:B------:R-:W-:Y:S01]  /*bf90*/  @UP1 ULDC UR15, c[0x0][0x210] ;  /* 0x00008400000f1ab9 */ /* 0x000fe20000000800 */
[----:B------:R-:W-:Y:S01]  /*bfa0*/  SHF.R.S32.HI R4, RZ, 0x1f, R7 ;  /* 0x0000001fff047819 */ /* 0x000fe20000011407 */
[----:B------:R-:W-:Y:S01]  /*bfb0*/  ULDC UR5, c[0x0][0x234] ;  /* 0x00008d0000057ab9 */ /* 0x000fe20000000800 */
[----:B------:R-:W-:Y:S01]  /*bfc0*/  FSETP.NE.FTZ.AND P4, PT, R240, RZ, PT ;  /* 0x000000fff000720b */ /* 0x000fe20003f95000 */
[----:B------:R-:W-:Y:S02]  /*bfd0*/  @UP1 UIMAD UR15, UR15, UR8, URZ ;  /* 0x000000080f0f12a4 */ /* 0x000fe4000f8e023f */
[----:B------:R-:W-:Y:S02]  /*bfe0*/  @!UP1 USEL UR15, UR8, UR5, !UP2 ;  /* 0x00000005080f9287 */ /* 0x000fe4000d000000 */
[----:B------:R-:W-:-:S02]  /*bff0*/  ULDC UR4, c[0x0][0x1c0] ;  /* 0x0000700000047ab9 */ /* 0x000fc40000000800 */
[----:B------:R-:W-:Y:S02]  /*c000*/  @UP1 UMOV UR16, 0x1 ;  /* 0x0000000100101882 */ /* 0x000fe40000000000 */
[----:B------:R-:W1:Y:S01]  /*c010*/  @P5 MUFU.RCP R0, R241 ;  /* 0x000000f100005308 */ /* 0x000e620000001000 */
[----:B------:R-:W-:Y:S02]  /*c020*/  @!UP1 UIMAD UR16, UR15, UR4, URZ ;  /* 0x000000040f1092a4 */ /* 0x000fe4000f8e023f */
[----:B------:R-:W-:Y:S02]  /*c030*/  @!UP3 UIMAD UR20, UR6, UR8, URZ ;  /* 0x000000080614b2a4 */ /* 0x000fe4000f8e023f */
[----:B------:R-:W-:Y:S02]  /*c040*/  @UP1 ULDC UR17, c[0x0][0x210] ;  /* 0x0000840000111ab9 */ /* 0x000fe40000000800 */
[----:B------:R-:W-:Y:S02]  /*c050*/  UIMAD UR4, UR6, UR16, URZ ;  /* 0x00000010060472a4 */ /* 0x000fe4000f8e023f */
[----:B------:R-:W-:-:S02]  /*c060*/  @!UP1 UMOV UR17, 0x1 ;  /* 0x0000000100119882 */ /* 0x000fc40000000000 */
[----:B------:R-:W-:Y:S02]  /*c070*/  @!UP3 USEL UR20, UR20, UR10, !UP0 ;  /* 0x0000000a1414b287 */ /* 0x000fe4000c000000 */
[----:B------:R-:W-:Y:S02]  /*c080*/  UIMAD UR9, UR9, UR17, URZ ;  /* 0x00000011090972a4 */ /* 0x000fe4000f8e023f */
[----:B------:R-:W-:Y:S01]  /*c090*/  USEL UR4, UR4, URZ, UP3 ;  /* 0x0000003f04047287 */ /* 0x000fe20009800000 */
[C---:B-1----:R-:W-:Y:S01]  /*c0a0*/  FMUL.FTZ R180, R0.reuse, R180 ;  /* 0x000000b400b47220 */ /* 0x042fe20000410000 */
[----:B------:R-:W-:Y:S01]  /*c0b0*/  USHF.L.U32 UR9, UR9, 0x7, URZ ;  /* 0x0000000709097899 */ /* 0x000fe2000800063f */
[C---:B------:R-:W-:Y:S01]  /*c0c0*/  FMUL.FTZ R188, R0.reuse, R188 ;  /* 0x000000bc00bc7220 */ /* 0x040fe20000410000 */
[----:B------:R-:W-:Y:S01]  /*c0d0*/  UIMAD UR15, UR11, UR15, UR4 ;  /* 0x0000000f0b0f72a4 */ /* 0x000fe2000f8e0204 */
[C---:B------:R-:W-:Y:S01]  /*c0e0*/  FMUL.FTZ R16, R0.reuse, R68 ;  /* 0x0000004400107220 */ /* 0x040fe20000410000 */
[----:B------:R-:W-:Y:S01]  /*c0f0*/  @!UP3 UMOV UR24, UR20 ;  /* 0x000000140018bc82 */ /* 0x000fe20008000000 */
[C---:B------:R-:W-:Y:S01]  /*c100*/  FMUL.FTZ R13, R0.reuse, R69 ;  /* 0x00000045000d7220 */ /* 0x040fe20000410000 */
[----:B------:R-:W-:Y:S01]  /*c110*/  USHF.R.S32.HI UR4, URZ, 0x1f, UR9 ;  /* 0x0000001f3f047899 */ /* 0x000fe20008011409 */
[C---:B------:R-:W-:Y:S01]  /*c120*/  FMUL.FTZ R80, R0.reuse, R80 ;  /* 0x0000005000507220 */ /* 0x040fe20000410000 */
[----:B------:R-:W-:Y:S01]  /*c130*/  @!UP3 USHF.R.S32.HI UR25, URZ, 0x1f, UR20 ;  /* 0x0000001f3f19b899 */ /* 0x000fe20008011414 */
[C---:B------:R-:W-:Y:S01]  /*c140*/  FMUL.FTZ R81, R0.reuse, R81 ;  /* 0x0000005100517220 */ /* 0x040fe20000410000 */
[----:B------:R-:W-:Y:S01]  /*c150*/  F2FP.PACK_AB R13, R13, R16 ;  /* 0x000000100d0d723e */ /* 0x000fe200000000ff */
[C---:B------:R-:W-:Y:S01]  /*c160*/  FMUL.FTZ R84, R0.reuse, R84 ;  /* 0x0000005400547220 */ /* 0x040fe20000410000 */
[----:B------:R-:W-:Y:S01]  /*c170*/  USHF.R.S32.HI UR5, URZ, 0x1f, UR15 ;  /* 0x0000001f3f057899 */ /* 0x000fe2000801140f */
[C---:B------:R-:W-:Y:S01]  /*c180*/  FMUL.FTZ R23, R0.reuse, R85 ;  /* 0x0000005500177220 */ /* 0x040fe20000410000 */
[----:B------:R-:W-:Y:S01]  /*c190*/  F2FP.PACK_AB R16, R81, R80 ;  /* 0x000000505110723e */ /* 0x000fe200000000ff */
[C---:B------:R-:W-:Y:S01]  /*c1a0*/  FMUL.FTZ R96, R0.reuse, R96 ;  /* 0x0000006000607220 */ /* 0x040fe20000410000 */
[----:B------:R-:W-:Y:S01]  /*c1b0*/  UIADD3 UR9, UP2, UP1, UR9, UR24, UR15 ;  /* 0x0000001809097290 */ /* 0x000fe2000f95e00f */
[C---:B------:R-:W-:Y:S01]  /*c1c0*/  FMUL.FTZ R20, R0.reuse, R97 ;  /* 0x0000006100147220 */ /* 0x040fe20000410000 */
[----:B------:R-:W-:Y:S01]  /*c1d0*/  F2FP.PACK_AB R23, R23, R84 ;  /* 0x000000541717723e */ /* 0x000fe200000000ff */
[C---:B------:R-:W-:Y:S01]  /*c1e0*/  FMUL.FTZ R100, R0.reuse, R100 ;  /* 0x0000006400647220 */ /* 0x040fe20000410000 */
[----:B------:R-:W-:Y:S01]  /*c1f0*/  @!UP0 UIADD3 UR7, UR23, UR12, URZ ;  /* 0x0000000c17078290 */ /* 0x000fe2000fffe03f */
[----:B------:R-:W-:Y:S01]  /*c200*/  FMUL.FTZ R66, R0, R101 ;  /* 0x0000006500427220 */ /* 0x000fe20000410000 */
[----:B------:R-:W-:Y:S01]  /*c210*/  F2FP.PACK_AB R20, R20, R96 ;  /* 0x000000601414723e */ /* 0x000fe200000000ff */
[C---:B------:R-:W-:Y:S01]  /*c220*/  FMUL.FTZ R112, R0.reuse, R112 ;  /* 0x0000007000707220 */ /* 0x040fe20000410000 */
[----:B------:R-:W-:Y:S01]  /*c230*/  UIADD3.X UR4, UR4, UR25, UR5, UP2, UP1 ;  /* 0x0000001904047290 */ /* 0x000fe200097e2405 */
        /* <DEDUP_REMOVED lines=25> */
[----:B------:R-:W-:-:S04]  /*c3d0*/  F2FP.PACK_AB R34, R34, R196 ;  /* 0x000000c42222723e */ /* 0x000fc800000000ff */
[----:B------:R-:W-:Y:S01]  /*c3e0*/  F2FP.PACK_AB R30, R30, R164 ;  /* 0x000000a41e1e723e */ /* 0x000fe200000000ff */
[----:B--2---:R-:W1:Y:S04]  /*c3f0*/  SHFL.BFLY PT, R5, R9, 0x2, 0x1f ;  /* 0x0c401f0009057f89 */ /* 0x004e6800000e0000 */
[----:B------:R-:W2:Y:S01]  /*c400*/  SHFL.BFLY PT, R6, R8, 0x2, 0x1f ;  /* 0x0c401f0008067f89 */ /* 0x000ea200000e0000 */
[----:B-1----:R-:W-:-:S05]  /*c410*/  FADD.FTZ R5, R5, R9 ;  /* 0x0000000905057221 */ /* 0x002fca0000010000 */
[----:B------:R-:W1:Y:S01]  /*c420*/  SHFL.BFLY PT, R10, R5, 0x1, 0x1f ;  /* 0x0c201f00050a7f89 */ /* 0x000e6200000e0000 */
[----:B--2---:R-:W-:Y:S01]  /*c430*/  FADD.FTZ R2, R6, R8 ;  /* 0x0000000806027221 */ /* 0x004fe20000010000 */
[CC--:B------:R-:W-:Y:S02]  /*c440*/  LEA.HI R6, R4.reuse, R7.reuse, RZ, 0x2 ;  /* 0x0000000704067211 */ /* 0x0c0fe400078f10ff */
[----:B------:R-:W-:Y:S02]  /*c450*/  LEA.HI R4, R4, R7, RZ, 0x5 ;  /* 0x0000000704047211 */ /* 0x000fe400078f28ff */
[----:B------:R-:W2:Y:S01]  /*c460*/  SHFL.BFLY PT, R9, R2, 0x1, 0x1f ;  /* 0x0c201f0002097f89 */ /* 0x000ea200000e0000 */
[----:B------:R-:W-:-:S04]  /*c470*/  LOP3.LUT R8, R6, 0x3ffffffc, RZ, 0xc0, !PT ;  /* 0x3ffffffc06087812 */ /* 0x000fc800078ec0ff */
[----:B------:R-:W-:Y:S02]  /*c480*/  IADD3 R8, -R8, R7, RZ ;  /* 0x0000000708087210 */ /* 0x000fe40007ffe1ff */
[----:B------:R-:W-:Y:S01]  /*c490*/  SHF.R.S32.HI R7, RZ, 0x5, R4 ;  /* 0x00000005ff077819 */ /* 0x000fe20000011404 */
[----:B-1----:R-:W-:Y:S01]  /*c4a0*/  FADD.FTZ R168, R5, R10 ;  /* 0x0000000a05a87221 */ /* 0x002fe20000010000 */
[----:B------:R-:W-:Y:S01]  /*c4b0*/  MOV R4, 0x3f800000 ;  /* 0x3f80000000047802 */ /* 0x000fe20000000f00 */
[C---:B------:R-:W-:Y:S01]  /*c4c0*/  FMUL.FTZ R5, R0.reuse, R189 ;  /* 0x000000bd00057220 */ /* 0x040fe20000410000 */
[----:B------:R-:W-:Y:S01]  /*c4d0*/  LEA R173, R7, R8, 0x9 ;  /* 0x0000000807ad7211 */ /* 0x000fe200078e48ff */
[----:B------:R-:W-:Y:S01]  /*c4e0*/  FMUL.FTZ R7, R0, R181 ;  /* 0x000000b500077220 */ /* 0x000fe20000410000 */
[----:B------:R-:W-:Y:S02]  /*c4f0*/  FSETP.NE.FTZ.AND P3, PT, R168, RZ, PT ;  /* 0x000000ffa800720b */ /* 0x000fe40003f75000 */
[----:B------:R-:W1:Y:S01]  /*c500*/  @P4 MUFU.RCP R4, R240 ;  /* 0x000000f000044308 */ /* 0x000e620000001000 */
[----:B------:R-:W-:-:S02]  /*c510*/  MOV R0, 0x3f800000 ;  /* 0x3f80000000007802 */ /* 0x000fc40000000f00 */
[----:B------:R-:W-:Y:S02]  /*c520*/  F2FP.PACK_AB R7, R7, R180 ;  /* 0x000000b40707723e */ /* 0x000fe400000000ff */
[----:B------:R-:W-:Y:S01]  /*c530*/  F2FP.PACK_AB R5, R5, R188 ;  /* 0x000000bc0505723e */ /* 0x000fe200000000ff */
[----:B--2---:R-:W-:Y:S01]  /*c540*/  FADD.FTZ R169, R2, R9 ;  /* 0x0000000902a97221 */ /* 0x004fe20000010000 */
[----:B------:R-:W-:-:S04]  /*c550*/  MOV R2, 0x3f800000 ;  /* 0x3f80000000027802 */ /* 0x000fc80000000f00 */
[----:B------:R-:W-:Y:S02]  /*c560*/  FSETP.NE.FTZ.AND P0, PT, R169, RZ, PT ;  /* 0x000000ffa900720b */ /* 0x000fe40003f15000 */
[----:B------:R-:W2:Y:S01]  /*c570*/  @P3 MUFU.RCP R2, R168 ;  /* 0x000000a800023308 */ /* 0x000ea20000001000 */
[C---:B-1----:R-:W-:Y:S02]  /*c580*/  FMUL.FTZ R182, R4.reuse, R182 ;  /* 0x000000b604b67220 */ /* 0x042fe40000410000 */
[C---:B------:R-:W-:Y:S02]  /*c590*/  FMUL.FTZ R183, R4.reuse, R183 ;  /* 0x000000b704b77220 */ /* 0x040fe40000410000 */
[C---:B------:R-:W-:Y:S02]  /*c5a0*/  FMUL.FTZ R190, R4.reuse, R190 ;  /* 0x000000be04be7220 */ /* 0x040fe40000410000 */
[C---:B------:R-:W-:Y:S02]  /*c5b0*/  FMUL.FTZ R8, R4.reuse, R191 ;  /* 0x000000bf04087220 */ /* 0x040fe40000410000 */
[----:B------:R-:W-:-:S02]  /*c5c0*/  FMUL.FTZ R70, R4, R70 ;  /* 0x0000004604467220 */ /* 0x000fc40000410000 */
[C---:B------:R-:W-:Y:S01]  /*c5d0*/  FMUL.FTZ R12, R4.reuse, R71 ;  /* 0x00000047040c7220 */ /* 0x040fe20000410000 */
[----:B------:R-:W1:Y:S01]  /*c5e0*/  @P0 MUFU.RCP R0, R169 ;  /* 0x000000a900000308 */ /* 0x000e620000001000 */
[----:B------:R-:W-:Y:S01]  /*c5f0*/  FMUL.FTZ R82, R4, R82 ;  /* 0x0000005204527220 */ /* 0x000fe20000410000 */
[----:B------:R-:W-:Y:S01]  /*c600*/  F2FP.PACK_AB R8, R8, R190 ;  /* 0x000000be0808723e */ /* 0x000fe200000000ff */
[----:B------:R-:W-:Y:S01]  /*c610*/  FMUL.FTZ R15, R4, R83 ;  /* 0x00000053040f7220 */ /* 0x000fe20000410000 */
        /* <DEDUP_REMOVED lines=37> */
[C---:B--2---:R-:W-:Y:S01]  /*c870*/  FMUL.FTZ R176, R2.reuse, R176 ;  /* 0x000000b002b07220 */ /* 0x044fe20000410000 */
[----:B------:R-:W-:Y:S01]  /*c880*/  F2FP.PACK_AB R33, R33, R198 ;  /* 0x000000c62121723e */ /* 0x000fe200000000ff */
        /* <DEDUP_REMOVED lines=51> */
[----:B------:R-:W-:Y:S01]  /*cbc0*/  FMUL.FTZ R187, R0, R187 ;  /* 0x000000bb00bb7220 */ /* 0x000fe20000410000 */
        /* <DEDUP_REMOVED lines=8> */
[----:B------:R-:W-:Y:S01]  /*cc50*/  F2FP.PACK_AB R14, R187, R14 ;  /* 0x0000000ebb0e723e */ /* 0x000fe200000000ff */
        /* <DEDUP_REMOVED lines=10> */
[----:B------:R-:W-:Y:S01]  /*cd00*/  FMUL.FTZ R107, R0, R107 ;  /* 0x0000006b006b7220 */ /* 0x000fe20000410000 */
        /* <DEDUP_REMOVED lines=29> */
[----:B------:R-:W-:Y:S02]  /*cee0*/  SHF.L.U32 R0, R4, 0x6, RZ ;  /* 0x0000000604007819 */ /* 0x000fe400000006ff */
[----:B------:R-:W-:-:S02]  /*cef0*/  F2FP.PACK_AB R31, R163, R31 ;  /* 0x0000001fa31f723e */ /* 0x000fc400000000ff */
[----:B------:R-:W-:Y:S02]  /*cf00*/  LOP3.LUT R0, R0, 0x1c0, RZ, 0xc0, !PT ;  /* 0x000001c000007812 */ /* 0x000fe400078ec0ff */
[----:B------:R-:W-:Y:S02]  /*cf10*/  F2FP.PACK_AB R27, R203, R27 ;  /* 0x0000001bcb1b723e */ /* 0x000fe400000000ff */
        /* <DEDUP_REMOVED lines=74> */
[----:B------:R-:W-:Y:S01]  /*d3c0*/  STS [R8+0x6400], R39 ;  /* 0x0064002708007388 */ /* 0x000fe20000000800 */
[----:B-1----:R-:W1:Y:S03]  /*d3d0*/  @P5 MUFU.LG2 R4, R241 ;  /* 0x000000f100045308 */ /* 0x002e660000000c00 */
[----:B------:R-:W-:Y:S04]  /*d3e0*/  STS [R9+0x6000], R36 ;  /* 0x0060002409007388 */ /* 0x000fe80000000800 */
[----:B------:R3:W-:Y:S01]  /*d3f0*/  STS [R9+0x6400], R35 ;  /* 0x0064002309007388 */ /* 0x0007e20000000800 */
[----:B--2---:R-:W-:-:S03]  /*d400*/  @P4 FMUL.FTZ R5, R5, 0.69314718246459960938 ;  /* 0x3f31721805054820 */ /* 0x004fc60000410000 */
[----:B------:R-:W-:Y:S01]  /*d410*/  STS [R7+0x4000], R34 ;  /* 0x0040002207007388 */ /* 0x000fe20000000800 */
[----:B-----5:R-:W-:-:S03]  /*d420*/  @P4 FFMA.FTZ R13, R171, c[0x0][0x238], R5 ;  /* 0x00008e00ab0d4a23 */ /* 0x020fc60000010005 */
[----:B------:R-:W-:Y:S04]  /*d430*/  STS [R7+0x4400], R33 ;  /* 0x0044002107007388 */ /* 0x000fe80000000800 */
[----:B------:R-:W-:Y:S04]  /*d440*/  STS [R6+0x4000], R30 ;  /* 0x0040001e06007388 */ /* 0x000fe80000000800 */
[----:B------:R-:W-:Y:S04]  /*d450*/  STS [R6+0x4400], R29 ;  /* 0x0044001d06007388 */ /* 0x000fe80000000800 */
[----:B------:R-:W-:Y:S04]  /*d460*/  STS [R7+0x6000], R32 ;  /* 0x0060002007007388 */ /* 0x000fe80000000800 */
[----:B------:R2:W-:Y:S01]  /*d470*/  STS [R7+0x6400], R31 ;  /* 0x0064001f07007388 */ /* 0x0005e20000000800 */
[----:B---3--:R-:W-:-:S03]  /*d480*/  MOV R9, 0x7f800000 ;  /* 0x7f80000000097802 */ /* 0x008fc60000000f00 */
[----:B------:R-:W-:Y:S04]  /*d490*/  STS [R6+0x6000], R28 ;  /* 0x0060001c06007388 */ /* 0x000fe80000000800 */
[----:B------:R1:W-:Y:S04]  /*d4a0*/  STS [R6+0x6400], R27 ;  /* 0x0064001b06007388 */ /* 0x0003e80000000800 */
[----:B------:R-:W-:Y:S06]  /*d4b0*/  BAR.SYNC.DEFER_BLOCKING 0x0 ;  /* 0x0000000000007b1d */ /* 0x000fec0000010000 */
[----:B------:R-:W3:Y:S01]  /*d4c0*/  S2R R15, SR_TID.X ;  /* 0x00000000000f7919 */ /* 0x000ee20000002100 */
[----:B--2---:R-:W2:Y:S01]  /*d4d0*/  @P0 MUFU.LG2 R7, R169 ;  /* 0x000000a900070308 */ /* 0x004ea20000000c00 */
[----:B-1----:R-:W-:-:S02]  /*d4e0*/  @P5 FMUL.FTZ R6, R4, 0.69314718246459960938 ;  /* 0x3f31721804065820 */ /* 0x002fc40000410000 */
[----:B------:R-:W-:Y:S01]  /*d4f0*/  @P3 FMUL.FTZ R4, R2, 0.69314718246459960938 ;  /* 0x3f31721802043820 */ /* 0x000fe20000410000 */
[----:B------:R1:W4:Y:S01]  /*d500*/  LDS.128 R20, [R239] ;  /* 0x00000000ef147984 */ /* 0x0003220000000c00 */
[----:B------:R-:W-:Y:S02]  /*d510*/  @P5 FFMA.FTZ R14, R172, c[0x0][0x238], R6 ;  /* 0x00008e00ac0e5a23 */ /* 0x000fe40000010006 */
[----:B------:R-:W-:Y:S01]  /*d520*/  @P3 FFMA.FTZ R12, R170, c[0x0][0x238], R4 ;  /* 0x00008e00aa0c3a23 */ /* 0x000fe20000010004 */
[----:B------:R1:W1:Y:S01]  /*d530*/  LDS.128 R28, [R239+0x800] ;  /* 0x00080000ef1c7984 */ /* 0x0002620000000c00 */
[----:B--2---:R-:W-:Y:S01]  /*d540*/  @P0 FMUL.FTZ R2, R7, 0.69314718246459960938 ;  /* 0x3f31721807020820 */ /* 0x004fe20000410000 */
[----:B---3--:R-:W-:Y:S02]  /*d550*/  SHF.R.S32.HI R80, RZ, 0x1f, R15 ;  /* 0x0000001fff507819 */ /* 0x008fe4000001140f */
[----:B------:R2:W3:Y:S01]  /*d560*/  LDS.128 R36, [R239+0x1000] ;  /* 0x00100000ef247984 */ /* 0x0004e20000000c00 */
[----:B------:R-:W-:Y:S01]  /*d570*/  @P0 FFMA.FTZ R9, R3, c[0x0][0x238], R2 ;  /* 0x00008e0003090a23 */ /* 0x000fe20000010002 */
[----:B------:R-:W-:-:S02]  /*d580*/  LEA.HI R0, R80, R15, RZ, 0x5 ;  /* 0x0000000f50007211 */ /* 0x000fc400078f28ff */
[----:B------:R2:W1:Y:S02]  /*d590*/  LDS.128 R44, [R239+0x1800] ;  /* 0x00180000ef2c7984 */ /* 0x0004640000000c00 */
[----:B------:R-:W-:Y:S02]  /*d5a0*/  LOP3.LUT R0, R0, 0xffffffe0, RZ, 0xc0, !PT ;  /* 0xffffffe000007812 */ /* 0x000fe400078ec0ff */
[----:B------:R2:W1:Y:S02]  /*d5b0*/  LDS.128 R52, [R239+0x2000] ;  /* 0x00200000ef347984 */ /* 0x0004640000000c00 */
        /* <DEDUP_REMOVED lines=14> */
[----:B---34-:R-:W3:Y:S01]  /*d6a0*/  LDL.LU R174, [R1+0x4c] ;  /* 0x00004c0001ae7983 */ /* 0x018ee20000300800 */
[----:B------:R-:W-:-:S04]  /*d6b0*/  SHF.R.S32.HI R2, RZ, 0x1f, R0 ;  /* 0x0000001fff027819 */ /* 0x000fc80000011400 */
[----:B------:R-:W-:-:S04]  /*d6c0*/  LEA.HI R0, R2, R0, RZ, 0x2 ;  /* 0x0000000002007211 */ /* 0x000fc800078f10ff */
[----:B------:R-:W-:-:S05]  /*d6d0*/  SHF.R.S32.HI R0, RZ, 0x2, R0 ;  /* 0x00000002ff007819 */ /* 0x000fca0000011400 */
[----:B---3--:R-:W-:-:S05]  /*d6e0*/  IMAD R0, R174, 0x10, R0 ;  /* 0x00000010ae007824 */ /* 0x008fca00078e0200 */
        /* <DEDUP_REMOVED lines=31> */
.L_x_147:
[----:B---34-:R-:W-:Y:S05]  /*d8e0*/  BSYNC B0 ;  /* 0x0000000000007941 */ /* 0x018fea0003800000 */
.L_x_146:
[----:B------:R-:W3:Y:S04]  /*d8f0*/  LDL.64 R82, [R1+0x10] ;  /* 0x0000100001527983 */ /* 0x000ee80000100a00 */
[----:B------:R4:W5:Y:S04]  /*d900*/  LDL.64 R84, [R1+0x18] ;  /* 0x0000180001547983 */ /* 0x0009680000100a00 */
[----:B------:R4:W5:Y:S04]  /*d910*/  LDL R12, [R1+0x20] ;  /* 0x00002000010c7983 */ /* 0x0009680000100800 */
[----:B------:R-:W2:Y:S01]  /*d920*/  S2R R10, SR_CTAID.Z ;  /* 0x00000000000a7919 */ /* 0x000ea20000002700 */
[----:B------:R-:W-:Y:S01]  /*d930*/  LEA.HI R3, R80, R15, RZ, 0x3 ;  /* 0x0000000f50037211 */ /* 0x000fe200078f18ff */
[----:B------:R-:W-:-:S02]  /*d940*/  USHF.R.S32.HI UR6, URZ, 0x1f, UR11 ;  /* 0x0000001f3f067899 */ /* 0x000fc4000801140b */
[----:B------:R-:W-:Y:S01]  /*d950*/  ULDC.64 UR4, c[0x0][0x1f0] ;  /* 0x00007c0000047ab9 */ /* 0x000fe20000000a00 */
[----:B------:R-:W-:Y:S01]  /*d960*/  SHF.R.S32.HI R7, RZ, 0x3, R3 ;  /* 0x00000003ff077819 */ /* 0x000fe20000011403 */
[----:B------:R-:W-:-:S04]  /*d970*/  UIMAD UR4, UR6, UR4, URZ ;  /* 0x00000004060472a4 */ /* 0x000fc8000f8e023f */
[----:B------:R-:W-:Y:S01]  /*d980*/  UIMAD UR4, UR11, UR5, UR4 ;  /* 0x000000050b0472a4 */ /* 0x000fe2000f8e0204 */
[----:B------:R-:W-:Y:S01]  /*d990*/  BSSY B0, `(.L_x_148) ;  /* 0x0000013000007945 */ /* 0x000fe20003800000 */
[----:B---3--:R-:W-:Y:S02]  /*d9a0*/  SHF.R.S32.HI R0, RZ, 0x1f, R82 ;  /* 0x0000001fff007819 */ /* 0x008fe40000011452 */
[----:B------:R-:W-:-:S04]  /*d9b0*/  IADD3 R2, P0, R82, UR14, RZ ;  /* 0x0000000e52027c10 */ /* 0x000fc8000ff1e0ff */
[----:B------:R-:W-:Y:S02]  /*d9c0*/  IADD3.X R3, R0, UR7, RZ, P0, !PT ;  /* 0x0000000700037c10 */ /* 0x000fe400087fe4ff */
[----:B------:R-:W-:-:S03]  /*d9d0*/  ISETP.GE.AND P0, PT, R7, UR13, PT ;  /* 0x0000000d07007c0c */ /* 0x000fc6000bf06270 */
[----:B--2---:R-:W-:-:S05]  /*d9e0*/  IMAD.WIDE.U32 R10, R10, c[0x0][0x1f0], R2 ;  /* 0x00007c000a0a7a25 */ /* 0x004fca00078e0002 */
[----:B------:R-:W-:-:S05]  /*d9f0*/  IADD3 R9, R11, UR4, RZ ;  /* 0x000000040b097c10 */ /* 0x000fca000fffe0ff */
[----:B------:R-:W-:Y:S05]  /*da00*/  @P0 BRA `(.L_x_149) ;  /* 0x000000b000000947 */ /* 0x000fea0003800000 */
[----:B----45:R-:W-:Y:S01]  /*da10*/  IMAD R0, R85, c[0x0][0x1e8], RZ ;  /* 0x00007a0055007a24 */ /* 0x030fe200078e02ff */
[----:B------:R-:W-:Y:S01]  /*da20*/  ISETP.GE.AND P2, PT, R82, c[0x0][0x220], PT ;  /* 0x0000880052007a0c */ /* 0x000fe20003f46270 */
[----:B------:R-:W-:Y:S01]  /*da30*/  IMAD.MOV.U32 R8, RZ, RZ, R10 ;  /* 0x000000ffff087224 */ /* 0x000fe200078e000a */
[----:B------:R-:W-:Y:S01]  /*da40*/  ISETP.GE.AND P1, PT, R12, c[0x0][0x220], PT ;  /* 0x000088000c007a0c */ /* 0x000fe20003f26270 */
[C---:B------:R-:W-:Y:S02]  /*da50*/  IMAD R0, R84.reuse, c[0x0][0x1ec], R0 ;  /* 0x00007b0054007a24 */ /* 0x040fe400078e0200 */
[----:B------:R-:W-:-:S05]  /*da60*/  IMAD.WIDE.U32 R4, R84, c[0x0][0x1e8], R8 ;  /* 0x00007a0054047a25 */ /* 0x000fca00078e0008 */
[----:B------:R-:W-:Y:S02]  /*da70*/  IADD3 R0, R5, R0, RZ ;  /* 0x0000000005007210 */ /* 0x000fe40007ffe0ff */
[----:B------:R-:W-:-:S04]  /*da80*/  LEA R2, P0, R4, c[0x0][0x1d0], 0x1 ;  /* 0x0000740004027a11 */ /* 0x000fc800078008ff */
[----:B------:R-:W-:-:S05]  /*da90*/  LEA.HI.X R3, R4, c[0x0][0x1d4], R0, 0x1, P0 ;  /* 0x0000750004037a11 */ /* 0x000fca00000f0c00 */
[----:B------:R2:W-:Y:S04]  /*daa0*/  @!P2 STG.E.128 [R2.64], R20 ;  /* 0x000000140200a986 */ /* 0x0005e8000c101d12 */
[----:B-1----:R2:W-:Y:S02]  /*dab0*/  @!P1 STG.E.128 [R2.64+0x80], R16 ;  /* 0x0000801002009986 */ /* 0x0025e4000c101d12 */
.L_x_149:
[----:B----4-:R-:W-:Y:S05]  /*dac0*/  BSYNC B0 ;  /* 0x0000000000007941 */ /* 0x010fea0003800000 */
.L_x_148:
[----:B------:R-:W-:Y:S01]  /*dad0*/  IADD3 R0, R7, 0x10, RZ ;  /* 0x0000001007007810 */ /* 0x000fe20007ffe0ff */
[----:B------:R-:W-:Y:S03]  /*dae0*/  BSSY B0, `(.L_x_150) ;  /* 0x0000011000007945 */ /* 0x000fe60003800000 */
[----:B------:R-:W-:-:S13]  /*daf0*/  ISETP.GE.AND P0, PT, R0, UR13, PT ;  /* 0x0000000d00007c0c */ /* 0x000fda000bf06270 */
[----:B------:R-:W-:Y:S05]  /*db00*/  @P0 BRA `(.L_x_151) ;  /* 0x000000e000000947 */ /* 0x000fea0003800000 */
[----:B-----5:R-:W-:Y:S01]  /*db10*/  IADD3 R6, P0, R84, 0x10, RZ ;  /* 0x0000001054067810 */ /* 0x020fe20007f1e0ff */
[----:B--2---:R-:W-:Y:S01]  /*db20*/  IMAD.MOV.U32 R2, RZ, RZ, R10 ;  /* 0x000000ffff027224 */ /* 0x004fe200078e000a */
[----:B------:R-:W-:Y:S02]  /*db30*/  MOV R3, R9 ;  /* 0x0000000900037202 */ /* 0x000fe40000000f00 */
[----:B------:R-:W-:Y:S01]  /*db40*/  ISETP.GE.AND P1, PT, R82, c[0x0][0x220], PT ;  /* 0x0000880052007a0c */ /* 0x000fe20003f26270 */
[----:B------:R-:W-:Y:S01]  /*db50*/  IMAD.X R0, RZ, RZ, R85, P0 ;  /* 0x000000ffff007224 */ /* 0x000fe200000e0655 */
[----:B------:R-:W-:Y:S01]  /*db60*/  ISETP.GE.AND P0, PT, R12, c[0x0][0x220], PT ;  /* 0x000088000c007a0c */ /* 0x000fe20003f06270 */
[----:B------:R-:W-:-:S04]  /*db70*/  IMAD.WIDE.U32 R4, R6, c[0x0][0x1e8], R2 ;  /* 0x00007a0006047a25 */ /* 0x000fc800078e0002 */
[----:B------:R-:W-:Y:S01]  /*db80*/  IMAD R0, R0, c[0x0][0x1e8], RZ ;  /* 0x00007a0000007a24 */ /* 0x000fe200078e02ff */
[----:B------:R-:W-:-:S03]  /*db90*/  LEA R2, P2, R4, c[0x0][0x1d0], 0x1 ;  /* 0x0000740004027a11 */ /* 0x000fc600078408ff */
[----:B------:R-:W-:-:S04]  /*dba0*/  IMAD R0, R6, c[0x0][0x1ec], R0 ;  /* 0x00007b0006007a24 */ /* 0x000fc800078e0200 */
[----:B------:R-:W-:-:S05]  /*dbb0*/  IMAD.IADD R0, R5, 0x1, R0 ;  /* 0x0000000105007824 */ /* 0x000fca00078e0200 */
[----:B------:R-:W-:-:S05]  /*dbc0*/  LEA.HI.X R3, R4, c[0x0][0x1d4], R0, 0x1, P2 ;  /* 0x0000750004037a11 */ /* 0x000fca00010f0c00 */
[----:B-1----:R1:W-:Y:S04]  /*dbd0*/  @!P1 STG.E.128 [R2.64], R28 ;  /* 0x0000001c02009986 */ /* 0x0023e8000c101d12 */
[----:B------:R1:W-:Y:S02]  /*dbe0*/  @!P0 STG.E.128 [R2.64+0x80], R24 ;  /* 0x0000801802008986 */ /* 0x0003e4000c101d12 */
.L_x_151:
[----:B------:R-:W-:Y:S05]  /*dbf0*/  BSYNC B0 ;  /* 0x0000000000007941 */ /* 0x000fea0003800000 */
.L_x_150:
[----:B------:R-:W-:Y:S01]  /*dc00*/  IADD3 R0, R7, 0x20, RZ ;  /* 0x0000002007007810 */ /* 0x000fe20007ffe0ff */
[----:B------:R-:W-:Y:S03]  /*dc10*/  BSSY B0, `(.L_x_152) ;  /* 0x0000011000007945 */ /* 0x000fe60003800000 */
[----:B------:R-:W-:-:S13]  /*dc20*/  ISETP.GE.AND P0, PT, R0, UR13, PT ;  /* 0x0000000d00007c0c */ /* 0x000fda000bf06270 */
[----:B------:R-:W-:Y:S05]  /*dc30*/  @P0 BRA `(.L_x_153) ;  /* 0x000000e000000947 */ /* 0x000fea0003800000 */
[----:B-----5:R-:W-:Y:S01]  /*dc40*/  IADD3 R6, P0, R84, 0x20, RZ ;  /* 0x0000002054067810 */ /* 0x020fe20007f1e0ff */
[----:B-12---:R-:W-:Y:S01]  /*dc50*/  IMAD.MOV.U32 R2, RZ, RZ, R10 ;  /* 0x000000ffff027224 */ /* 0x006fe200078e000a */
        /* <DEDUP_REMOVED lines=10> */
[----:B------:R1:W-:Y:S04]  /*dd00*/  @!P1 STG.E.128 [R2.64], R36 ;  /* 0x0000002402009986 */ /* 0x0003e8000c101d12 */
[----:B------:R1:W-:Y:S02]  /*dd10*/  @!P0 STG.E.128 [R2.64+0x80], R32 ;  /* 0x0000802002008986 */ /* 0x0003e4000c101d12 */
.L_x_153:
[----:B------:R-:W-:Y:S05]  /*dd20*/  BSYNC B0 ;  /* 0x0000000000007941 */ /* 0x000fea0003800000 */
.L_x_152:
        /* <DEDUP_REMOVED lines=18> */
.L_x_155:
[----:B------:R-:W-:Y:S05]  /*de50*/  BSYNC B0 ;  /* 0x0000000000007941 */ /* 0x000fea0003800000 */
.L_x_154:
        /* <DEDUP_REMOVED lines=18> */
.L_x_157:
[----:B------:R-:W-:Y:S05]  /*df80*/  BSYNC B0 ;  /* 0x0000000000007941 */ /* 0x000fea0003800000 */
.L_x_156:
        /* <DEDUP_REMOVED lines=18> */
.L_x_159:
[----:B------:R-:W-:Y:S05]  /*e0b0*/  BSYNC B0 ;  /* 0x0000000000007941 */ /* 0x000fea0003800000 */
.L_x_158:
        /* <DEDUP_REMOVED lines=18> */
.L_x_161:
[----:B------:R-:W-:Y:S05]  /*e1e0*/  BSYNC B0 ;  /* 0x0000000000007941 */ /* 0x000fea0003800000 */
.L_x_160:
[----:B------:R-:W3:Y:S02]  /*e1f0*/  LDL.LU R0, [R1+0x48] ;  /* 0x0000480001007983 */ /* 0x000ee40000300800 */
[----:B---3--:R-:W-:-:S13]  /*e200*/  ISETP.GE.AND P0, PT, R0, UR13, PT ;  /* 0x0000000d00007c0c */ /* 0x008fda000bf06270 */
[----:B------:R-:W-:Y:S05]  /*e210*/  @P0 EXIT ;  /* 0x000000000000094d */ /* 0x000fea0003800000 */
[----:B-----5:R-:W-:Y:S01]  /*e220*/  IADD3 R6, P0, R84, 0x70, RZ ;  /* 0x0000007054067810 */ /* 0x020fe20007f1e0ff */
[----:B-12---:R-:W-:Y:S01]  /*e230*/  IMAD.MOV.U32 R2, RZ, RZ, R10 ;  /* 0x000000ffff027224 */ /* 0x006fe200078e000a */
[----:B------:R-:W-:-:S03]  /*e240*/  MOV R3, R9 ;  /* 0x0000000900037202 */ /* 0x000fc60000000f00 */
        /* <DEDUP_REMOVED lines=8> */
[----:B------:R1:W-:Y:S01]  /*e2d0*/  @!P0 STG.E.128 [R2.64], R76 ;  /* 0x0000004c02008986 */ /* 0x0003e2000c101d12 */
[----:B------:R-:W-:-:S13]  /*e2e0*/  ISETP.GE.AND P0, PT, R12, c[0x0][0x220], PT ;  /* 0x000088000c007a0c */ /* 0x000fda0003f06270 */
[----:B------:R-:W-:Y:S05]  /*e2f0*/  @P0 EXIT ;  /* 0x000000000000094d */ /* 0x000fea0003800000 */
[----:B------:R-:W-:Y:S01]  /*e300*/  STG.E.128 [R2.64+0x80], R72 ;  /* 0x0000804802007986 */ /* 0x000fe2000c101d12 */
[----:B------:R-:W-:Y:S05]  /*e310*/  EXIT ;  /* 0x000000000000794d */ /* 0x000fea0003800000 */
.L_x_104:
[----:B------:R-:W-:Y:S01]  /*e320*/  UISETP.NE.AND UP4, UPT, UR10, -0x1, UPT ;  /* 0xffffffff0a00788c */ /* 0x000fe2000bf85270 */
[----:B-1----:R-:W-:Y:S01]  /*e330*/  SHF.R.S32.HI R8, RZ, 0x1f, R155 ;  /* 0x0000001fff087819 */ /* 0x002fe2000001149b */
[----:B------:R-:W-:Y:S01]  /*e340*/  ULDC.U8 UR17, c[0x0][0x329] ;  /* 0x0000ca4000117ab9 */ /* 0x000fe20000000000 */
[----:B------:R-:W1:Y:S01]  /*e350*/  S2R R12, SR_CTAID.Z ;  /* 0x00000000000c7919 */ /* 0x000e620000002700 */
[----:B------:R-:W-:Y:S01]  /*e360*/  UISETP.NE.AND UP1, UPT, UR17, URZ, UPT ;  /* 0x0000003f1100728c */ /* 0x000fe2000bf25270 */
[----:B------:R-:W-:Y:S01]  /*e370*/  LEA.HI R8, R8, R155, RZ, 0x3 ;  /* 0x0000009b08087211 */ /* 0x000fe200078f18ff */
[----:B------:R-:W-:Y:S01]  /*e380*/  ULDC.64 UR4, c[0x0][0x1e0] ;  /* 0x0000780000047ab9 */ /* 0x000fe20000000a00 */
[----:B------:R-:W2:Y:S01]  /*e390*/  S2R R6, SR_CTAID.X ;  /* 0x0000000000067919 */ /* 0x000ea20000002500 */
[----:B------:R-:W-:Y:S01]  /*e3a0*/  ULDC.64 UR6, c[0x0][0x1e8] ;  /* 0x00007a0000067ab9 */ /* 0x000fe20000000a00 */
[----:B------:R-:W-:Y:S01]  /*e3b0*/  LOP3.LUT R0, R8, 0xfffffff8, RZ, 0xc0, !PT ;  /* 0xfffffff808007812 */ /* 0x000fe200078ec0ff */
[----:B------:R-:W-:Y:S01]  /*e3c0*/  ULDC.U8 UR20, c[0x0][0x328] ;  /* 0x0000ca0000147ab9 */ /* 0x000fe20000000000 */
[----:B------:R-:W-:Y:S01]  /*e3d0*/  SHF.R.S32.HI R8, RZ, 0x3, R8 ;  /* 0x00000003ff087819 */ /* 0x000fe20000011408 */
[----:B------:R-:W-:Y:S01]  /*e3e0*/  @!UP4 USHF.R.S32.HI UR21, URZ, 0x1f, UR11 ;  /* 0x0000001f3f15c899 */ /* 0x000fe2000801140b */
[----:B------:R-:W-:Y:S01]  /*e3f0*/  BSSY B0, `(.L_x_162) ;  /* 0x000003d000007945 */ /* 0x000fe20003800000 */
[----:B------:R-:W-:Y:S01]  /*e400*/  USHF.R.S32.HI UR15, URZ, 0x1f, UR12 ;  /* 0x0000001f3f0f7899 */ /* 0x000fe2000801140c */
[----:B------:R-:W-:Y:S01]  /*e410*/  IMAD.IADD R15, R155, 0x1, -R0 ;  /* 0x000000019b0f7824 */ /* 0x000fe200078e0a00 */
[----:B------:R-:W-:Y:S01]  /*e420*/  @!UP4 UIMAD UR21, UR21, UR4, URZ ;  /* 0x000000041515c2a4 */ /* 0x000fe2000f8e023f */
[----:B------:R-:W-:Y:S01]  /*e430*/  SHF.R.S32.HI R9, RZ, 0x1f, R8 ;  /* 0x0000001fff097819 */ /* 0x000fe20000011408 */
[----:B------:R-:W-:Y:S01]  /*e440*/  @UP4 UIMAD.WIDE.U32 UR8, UR10, UR6, URZ ;  /* 0x000000060a0842a5 */ /* 0x000fe2000f8e003f */
[----:B------:R-:W-:Y:S01]  /*e450*/  IMAD.SHL.U32 R14, R15, 0x8, RZ ;  /* 0x000000080f0e7824 */ /* 0x000fe200078e00ff */
[----:B------:R-:W-:-:S02]  /*e460*/  UISETP.NE.AND UP3, UPT, UR20, URZ, UPT ;  /* 0x0000003f1400728c */ /* 0x000fc4000bf65270 */
[----:B------:R-:W-:Y:S02]  /*e470*/  @!UP4 UIMAD.WIDE.U32 UR22, UR11, UR4, URZ ;  /* 0x000000040b16c2a5 */ /* 0x000fe4000f8e003f */
[----:B------:R-:W-:Y:S01]  /*e480*/  @!UP4 UIMAD UR21, UR11, UR5, UR21 ;  /* 0x000000050b15c2a4 */ /* 0x000fe2000f8e0215 */
[----:B------:R-:W-:Y:S01]  /*e490*/  IADD3 R23, R14, 0x40, RZ ;  /* 0x000000400e177810 */ /* 0x000fe20007ffe0ff */
[----:B------:R-:W-:Y:S02]  /*e4a0*/  UISETP.NE.OR UP2, UPT, UR17, URZ, !UP3 ;  /* 0x0000003f1100728c */ /* 0x000fe4000df45670 */
[----:B------:R-:W-:Y:S02]  /*e4b0*/  ULDC.64 UR4, c[0x0][0x1f0] ;  /* 0x00007c0000047ab9 */ /* 0x000fe40000000a00 */
[----:B------:R-:W-:Y:S01]  /*e4c0*/  UIMAD UR4, UR15, UR4, URZ ;  /* 0x000000040f0472a4 */ /* 0x000fe2000f8e023f */
[----:B--2---:R-:W-:Y:S01]  /*e4d0*/  IMAD.WIDE R6, R6, 0x80, R8 ;  /* 0x0000008006067825 */ /* 0x004fe200078e0208 */
[----:B------:R-:W-:-:S02]  /*e4e0*/  @UP4 UIMAD UR7, UR10, UR7, UR9 ;  /* 0x000000070a0742a4 */ /* 0x000fc4000f8e0209 */
        /* <DEDUP_REMOVED lines=34> */
[----:B------:R-:W-:Y:S01]  /*e710*/  IMAD R0, R7, c[0x0][0x1e8], RZ ;  /* 0x00007a0007007a24 */ /* 0x000fe200078e02ff */
        /* <DEDUP_REMOVED lines=8> */
[----:B------:R1:W-:Y:S04]  /*e7a0*/  @!P1 STG.E.128 [R2.64], RZ ;  /* 0x000000ff02009986 */ /* 0x0003e8000c101d12 */
[----:B------:R1:W-:Y:S02]  /*e7b0*/  @!P0 STG.E.128 [R2.64+0x80], RZ ;  /* 0x000080ff02008986 */ /* 0x0003e4000c101d12 */
.L_x_163:
[----:B------:R-:W-:Y:S05]  /*e7c0*/  BSYNC B0 ;  /* 0x0000000000007941 */ /* 0x000fea0003800000 */
.L_x_162:
[----:B------:R-:W-:Y:S01]  /*e7d0*/  IADD3 R22, R8, 0x10, RZ ;  /* 0x0000001008167810 */ /* 0x000fe20007ffe0ff */
[----:B------:R-:W-:Y:S03]  /*e7e0*/  BSSY B0, `(.L_x_164) ;  /* 0x0000011000007945 */ /* 0x000fe60003800000 */
[----:B------:R-:W-:-:S13]  /*e7f0*/  ISETP.GE.AND P0, PT, R22, UR16, PT ;  /* 0x0000001016007c0c */ /* 0x000fda000bf06270 */
[----:B------:R-:W-:Y:S05]  /*e800*/  @P0 BRA `(.L_x_165) ;  /* 0x000000e000000947 */ /* 0x000fea0003800000 */
[----:B------:R-:W-:Y:S01]  /*e810*/  IADD3 R0, P0, R6, 0x10, RZ ;  /* 0x0000001006007810 */ /* 0x000fe20007f1e0ff */
[----:B------:R-:W-:Y:S01]  /*e820*/  IMAD.MOV.U32 R4, RZ, RZ, R12 ;  /* 0x000000ffff047224 */ /* 0x000fe200078e000c */
[----:B------:R-:W-:Y:S02]  /*e830*/  MOV R5, R11 ;  /* 0x0000000b00057202 */ /* 0x000fe40000000f00 */
[----:B------:R-:W-:Y:S01]  /*e840*/  ISETP.GE.AND P1, PT, R14, c[0x0][0x220], PT ;  /* 0x000088000e007a0c */ /* 0x000fe20003f26270 */
[----:B-1----:R-:W-:Y:S01]  /*e850*/  IMAD.X R2, RZ, RZ, R7, P0 ;  /* 0x000000ffff027224 */ /* 0x002fe200000e0607 */
[----:B------:R-:W-:Y:S01]  /*e860*/  ISETP.GE.AND P0, PT, R23, c[0x0][0x220], PT ;  /* 0x0000880017007a0c */ /* 0x000fe20003f06270 */
[----:B------:R-:W-:-:S04]  /*e870*/  IMAD.WIDE.U32 R4, R0, c[0x0][0x1e8], R4 ;  /* 0x00007a0000047a25 */ /* 0x000fc800078e0004 */
[----:B------:R-:W-:-:S04]  /*e880*/  IMAD R2, R2, c[0x0][0x1e8], RZ ;  /* 0x00007a0002027a24 */ /* 0x000fc800078e02ff */
[----:B------:R-:W-:Y:S01]  /*e890*/  IMAD R0, R0, c[0x0][0x1ec], R2 ;  /* 0x00007b0000007a24 */ /* 0x000fe200078e0202 */
[----:B------:R-:W-:-:S03]  /*e8a0*/  LEA R2, P2, R4, c[0x0][0x1d0], 0x1 ;  /* 0x0000740004027a11 */ /* 0x000fc600078408ff */
[----:B------:R-:W-:-:S05]  /*e8b0*/  IMAD.IADD R0, R5, 0x1, R0 ;  /* 0x0000000105007824 */ /* 0x000fca00078e0200 */
[----:B------:R-:W-:-:S05]  /*e8c0*/  LEA.HI.X R3, R4, c[0x0][0x1d4], R0, 0x1, P2 ;  /* 0x0000750004037a11 */ /* 0x000fca00010f0c00 */
[----:B------:R1:W-:Y:S04]  /*e8d0*/  @!P1 STG.E.128 [R2.64], RZ ;  /* 0x000000ff02009986 */ /* 0x0003e8000c101d12 */
[----:B------:R1:W-:Y:S02]  /*e8e0*/  @!P0 STG.E.128 [R2.64+0x80], RZ ;  /* 0x000080ff02008986 */ /* 0x0003e4000c101d12 */
.L_x_165:
[----:B------:R-:W-:Y:S05]  /*e8f0*/  BSYNC B0 ;  /* 0x0000000000007941 */ /* 0x000fea0003800000 */
.L_x_164:
        /* <DEDUP_REMOVED lines=18> */
.L_x_167:
[----:B------:R-:W-:Y:S05]  /*ea20*/  BSYNC B0 ;  /* 0x0000000000007941 */ /* 0x000fea0003800000 */
.L_x_166:
        /* <DEDUP_REMOVED lines=18> */
.L_x_169:
[----:B------:R-:W-:Y:S05]  /*eb50*/  BSYNC B0 ;  /* 0x0000000000007941 */ /* 0x000fea0003800000 */
.L_x_168:
        /* <DEDUP_REMOVED lines=18> */
.L_x_171:
[----:B------:R-:W-:Y:S05]  /*ec80*/  BSYNC B0 ;  /* 0x0000000000007941 */ /* 0x000fea0003800000 */
.L_x_170:
        /* <DEDUP_REMOVED lines=18> */
.L_x_173:
[----:B------:R-:W-:Y:S05]  /*edb0*/  BSYNC B0 ;  /* 0x0000000000007941 */ /* 0x000fea0003800000 */
.L_x_172:
        /* <DEDUP_REMOVED lines=18> */
.L_x_175:
[----:B------:R-:W-:Y:S05]  /*eee0*/  BSYNC B0 ;  /* 0x0000000000007941 */ /* 0x000fea0003800000 */
.L_x_174:
[----:B------:R-:W-:Y:S01]  /*eef0*/  IADD3 R17, R8, 0x70, RZ ;  /* 0x0000007008117810 */ /* 0x000fe20007ffe0ff */
[----:B------:R-:W-:Y:S03]  /*ef00*/  BSSY B0, `(.L_x_176) ;  /* 0x0000011000007945 */ /* 0x000fe60003800000 */
[----:B------:R-:W-:-:S13]  /*ef10*/  ISETP.GE.AND P0, PT, R17, UR16, PT ;  /* 0x0000001011007c0c */ /* 0x000fda000bf06270 */
[----:B------:R-:W-:Y:S05]  /*ef20*/  @P0 BRA `(.L_x_177) ;  /* 0x000000e000000947 */ /* 0x000fea0003800000 */
[----:B------:R-:W-:Y:S01]  /*ef30*/  IADD3 R0, P0, R6, 0x70, RZ ;  /* 0x0000007006007810 */ /* 0x000fe20007f1e0ff */
[----:B-1----:R-:W-:Y:S01]  /*ef40*/  IMAD.MOV.U32 R2, RZ, RZ, R12 ;  /* 0x000000ffff027224 */ /* 0x002fe200078e000c */
        /* <DEDUP_REMOVED lines=10> */
[----:B------:R1:W-:Y:S04]  /*eff0*/  @!P1 STG.E.128 [R2.64], RZ ;  /* 0x000000ff02009986 */ /* 0x0003e8000c101d12 */
[----:B------:R1:W-:Y:S02]  /*f000*/  @!P0 STG.E.128 [R2.64+0x80], RZ ;  /* 0x000080ff02008986 */ /* 0x0003e4000c101d12 */
.L_x_177:
[----:B------:R-:W-:Y:S05]  /*f010*/  BSYNC B0 ;  /* 0x0000000000007941 */ /* 0x000fea0003800000 */
.L_x_176:
[----:B------:R-:W-:-:S04]  /*f020*/  ISETP.NE.AND P6, PT, R15, RZ, PT ;  /* 0x000000ff0f00720c */ /* 0x000fc80003fc5270 */
[----:B------:R-:W-:Y:S02]  /*f030*/  ISETP.GE.OR P2, PT, R8, UR16, P6 ;  /* 0x0000001008007c0c */ /* 0x000fe4000b746670 */
[----:B------:R-:W-:Y:S02]  /*f040*/  ISETP.GE.OR P1, PT, R22, UR16, P6 ;  /* 0x0000001016007c0c */ /* 0x000fe4000b726670 */
[----:B------:R-:W-:Y:S02]  /*f050*/  ISETP.GE.OR P5, PT, R21, UR16, P6 ;  /* 0x0000001015007c0c */ /* 0x000fe4000b7a6670 */
[----:B------:R-:W-:Y:S02]  /*f060*/  ISETP.GE.OR P4, PT, R20, UR16, P6 ;  /* 0x0000001014007c0c */ /* 0x000fe4000b786670 */
[----:B------:R-:W-:-:S05]  /*f070*/  ISETP.GE.OR P3, PT, R19, UR16, P6 ;  /* 0x0000001013007c0c */ /* 0x000fca000b766670 */
[----:B------:R-:W-:-:S04]  /*f080*/  @!P2 IMAD R0, R8, UR20, RZ ;  /* 0x000000140800ac24 */ /* 0x000fc8000f8e02ff */
[----:B------:R-:W-:Y:S01]  /*f090*/  @!P5 IMAD R7, R21, UR20, RZ ;  /* 0x000000141507dc24 */ /* 0x000fe2000f8e02ff */
[----:B-1----:R-:W-:Y:S01]  /*f0a0*/  @!P2 IADD3 R3, P0, R0, UR13, RZ ;  /* 0x0000000d0003ac10 */ /* 0x002fe2000ff1e0ff */
[----:B------:R-:W-:-:S03]  /*f0b0*/  @!P4 IMAD R5, R20, UR20, RZ ;  /* 0x000000141405cc24 */ /* 0x000fc6000f8e02ff */
[----:B------:R-:W-:Y:S01]  /*f0c0*/  @!P2 LEA.HI.X.SX32 R4, R0, UR6, 0x1, P0 ;  /* 0x000000060004ac11 */ /* 0x000fe200080f0eff */
[----:B------:R-:W-:Y:S01]  /*f0d0*/  @!P1 IMAD R0, R22, UR20, RZ ;  /* 0x0000001416009c24 */ /* 0x000fe2000f8e02ff */
[----:B------:R-:W-:-:S04]  /*f0e0*/  @!P2 LEA R2, P0, R3, c[0x0][0x200], 0x2 ;  /* 0x000080000302aa11 */ /* 0x000fc800078010ff */
[----:B------:R-:W-:Y:S01]  /*f0f0*/  @!P2 LEA.HI.X R3, R3, c[0x0][0x204], R4, 0x2, P0 ;  /* 0x000081000303aa11 */ /* 0x000fe200000f1404 */
[----:B------:R-:W-:Y:S01]  /*f100*/  @!P2 IMAD.MOV.U32 R4, RZ, RZ, 0x7f800000 ;  /* 0x7f800000ff04a424 */ /* 0x000fe200078e00ff */
[----:B------:R-:W-:-:S04]  /*f110*/  @!P1 IADD3 R6, P0, R0, UR13, RZ ;  /* 0x0000000d00069c10 */ /* 0x000fc8000ff1e0ff */
[----:B------:R1:W-:Y:S02]  /*f120*/  @!P2 STG.E [R2.64], R4 ;  /* 0x000000040200a986 */ /* 0x0003e4000c101912 */
[----:B-1----:R-:W-:Y:S02]  /*f130*/  @!P1 LEA.HI.X.SX32 R3, R0, UR6, 0x1, P0 ;  /* 0x0000000600039c11 */ /* 0x002fe400080f0eff */
[C---:B------:R-:W-:Y:S02]  /*f140*/  @!P1 LEA R2, P2, R6.reuse, c[0x0][0x200], 0x2 ;  /* 0x0000800006029a11 */ /* 0x040fe400078410ff */
[C---:B------:R-:W-:Y:S02]  /*f150*/  @!P5 IADD3 R0, P0, R7.reuse, UR13, RZ ;  /* 0x0000000d0700dc10 */ /* 0x040fe4000ff1e0ff */
        /* <DEDUP_REMOVED lines=13> */
[----:B------:R-:W-:Y:S01]  /*f230*/  @!P5 IMAD.MOV.U32 R4, RZ, RZ, 0x7f800000 ;  /* 0x7f800000ff04d424 */ /* 0x000fe200078e00ff */
[----:B------:R-:W-:Y:S02]  /*f240*/  @!P3 IADD3 R0, P0, R5, UR13, RZ ;  /* 0x0000000d0500bc10 */ /* 0x000fe4000ff1e0ff */
[----:B------:R-:W-:Y:S02]  /*f250*/  ISETP.GE.OR P6, PT, R17, UR16, P6 ;  /* 0x0000001011007c0c */ /* 0x000fe4000b7c6670 */
[----:B------:R2:W-:Y:S01]  /*f260*/  @!P5 STG.E [R12.64], R4 ;  /* 0x000000040c00d986 */ /* 0x0005e2000c101912 */
[----:B-1----:R-:W-:Y:S01]  /*f270*/  @!P3 LEA.HI.X.SX32 R2, R5, UR6, 0x1, P0 ;  /* 0x000000060502bc11 */ /* 0x002fe200080f0eff */
[----:B------:R-:W-:Y:S01]  /*f280*/  @!P2 IMAD R3, R18, UR20, RZ ;  /* 0x000000141203ac24 */ /* 0x000fe2000f8e02ff */
[----:B------:R-:W-:Y:S01]  /*f290*/  @!P3 LEA R8, P0, R0, c[0x0][0x200], 0x2 ;  /* 0x000080000008ba11 */ /* 0x000fe200078010ff */
[----:B------:R-:W-:-:S03]  /*f2a0*/  @!P3 IMAD.MOV.U32 R5, RZ, RZ, 0x7f800000 ;  /* 0x7f800000ff05b424 */ /* 0x000fc600078e00ff */
[----:B------:R-:W-:Y:S01]  /*f2b0*/  @!P3 LEA.HI.X R9, R0, c[0x0][0x204], R2, 0x2, P0 ;  /* 0x000081000009ba11 */ /* 0x000fe200000f1402 */
[----:B------:R-:W-:Y:S01]  /*f2c0*/  @!P1 IMAD R2, R16, UR20, RZ ;  /* 0x0000001410029c24 */ /* 0x000fe2000f8e02ff */
[----:B------:R-:W-:Y:S01]  /*f2d0*/  @!P2 IADD3 R0, P0, R3, UR13, RZ ;  /* 0x0000000d0300ac10 */ /* 0x000fe2000ff1e0ff */
[----:B--2---:R-:W-:-:S03]  /*f2e0*/  @!P2 IMAD.MOV.U32 R4, RZ, RZ, 0x7f800000 ;  /* 0x7f800000ff04a424 */ /* 0x004fc600078e00ff */
        /* <DEDUP_REMOVED lines=9> */
[----:B------:R2:W-:Y:S04]  /*f380*/  @!P3 STG.E [R8.64], R5 ;  /* 0x000000050800b986 */ /* 0x0005e8000c101912 */
[----:B------:R2:W-:Y:S01]  /*f390*/  @!P2 STG.E [R6.64], R4 ;  /* 0x000000040600a986 */ /* 0x0005e2000c101912 */
[----:B-1----:R-:W-:-:S05]  /*f3a0*/  @!P1 IMAD.MOV.U32 R0, RZ, RZ, 0x7f800000 ;  /* 0x7f800000ff009424 */ /* 0x002fca00078e00ff */
        /* <DEDUP_REMOVED lines=10> */
.L_x_178:
        /* <DEDUP_REMOVED lines=11> */
.L_x_2376:


//--------------------- .text._ZN5flash16flash_fwd_kernelI23Flash_fwd_kernel_traitsILi128ELi128ELi64ELi4ELb0ELb0EN7cutlass6half_tE19Flash_kernel_traitsILi128ELi128ELi64ELi4ES3_EELb0ELb0ELb0ELb0ELb0ELb0ELb1ELb0EEEvNS_16Flash_fwd_paramsE --------------------------
	.section	.text._ZN5flash16flash_fwd_kernelI23Flash_fwd_kernel_traitsILi128ELi128ELi64ELi4ELb0ELb0EN7cutlass6half_tE19Flash_kernel_traitsILi128ELi128ELi64ELi4ES3_EELb0ELb0ELb0ELb0ELb0ELb0ELb1ELb0EEEvNS_16Flash_fwd_paramsE,"ax",@progbits
	.sectioninfo	@"SHI_REGISTERS=255"
	.align	128
        .global         _ZN5flash16flash_fwd_kernelI23Flash_fwd_kernel_traitsILi128ELi128ELi64ELi4ELb0ELb0EN7cutlass6half_tE19Flash_kernel_traitsILi128ELi128ELi64ELi4ES3_EELb0ELb0ELb0ELb0ELb0ELb0ELb1ELb0EEEvNS_16Flash_fwd_paramsE
        .type           _ZN5flash16flash_fwd_kernelI23Flash_fwd_kernel_traitsILi128ELi128ELi64ELi4ELb0ELb0EN7cutlass6half_tE19Flash_kernel_traitsILi128ELi128ELi64ELi4ES3_EELb0ELb0ELb0ELb0ELb0ELb0ELb1ELb0EEEvNS_16Flash_fwd_paramsE,@function
        .size           _ZN5flash16flash_fwd_kernelI23Flash_fwd_kernel_traitsILi128ELi128ELi64ELi4ELb0ELb0EN7cutlass6half_tE19Flash_kernel_traitsILi128ELi128ELi64ELi4ES3_EELb0ELb0ELb0ELb0ELb0ELb0ELb1ELb0EEEvNS_16Flash_fwd_paramsE,(.L_x_2377 - _ZN5flash16flash_fwd_kernelI23Flash_fwd_kernel_traitsILi128ELi128ELi64ELi4ELb0ELb0EN7cutlass6half_tE19Flash_kernel_traitsILi128ELi128ELi64ELi4ES3_EELb0ELb0ELb0ELb0ELb0ELb0ELb1ELb0EEEvNS_16Flash_fwd_paramsE)
        .other          _ZN5flash16flash_fwd_kernelI23Flash_fwd_kernel_traitsILi128ELi128ELi64ELi4ELb0ELb0EN7cutlass6half_tE19Flash_kernel_traitsILi128ELi128ELi64ELi4ES3_EELb0ELb0ELb0ELb0ELb0ELb0ELb1ELb0EEEvNS_16Flash_fwd_paramsE,@"STO_CUDA_ENTRY STV_DEFAULT"
_ZN5flash16flash_fwd_kernelI23Flash_fwd_kernel_traitsILi128ELi128ELi64ELi4ELb0ELb0EN7cutlass6half_tE19Flash_kernel_traitsILi128ELi128ELi64ELi4ES3_EELb0ELb0ELb0ELb0ELb0ELb0ELb1ELb0EEEvNS_16Flash_fwd_paramsE:
.text._ZN5flash16flash_fwd_kernelI23Flash_fwd_kernel_traitsILi128ELi128ELi64ELi4ELb0ELb0EN7cutlass6half_tE19Flash_kernel_traitsILi128ELi128ELi64ELi4ES3_EELb0ELb0ELb0ELb0ELb0ELb0ELb1ELb0EEEvNS_16Flash_fwd_paramsE:
        /* <DEDUP_REMOVED lines=56> */
.L_x_179:
[----:B------:R-:W-:Y:S02]  /*0380*/  ULDC UR6, c[0x0][0x218] ;  /* 0x0000860000067ab9 */ /* 0x000fe40000000800 */
.L_x_180:
        /* <DEDUP_REMOVED lines=59> */
.L_x_182:
        /* <DEDUP_REMOVED lines=46> */
.L_x_183:
        /* <DEDUP_REMOVED lines=51> */
[----:B------:R-:W-:Y:S01]  /*0d50*/  IMAD R8, R4, c[0x0][0x1b4], R8 ;  /* 0x00006d0004087a24 */ /* 0x000fe200078e0208 */
        /* <DEDUP_REMOVED lines=42> */
.L_x_185:
[----:B------:R-:W-:Y:S05]  /*1000*/  BSYNC B0 ;  /* 0x0000000000007941 */ /* 0x000fea0003800000 */
.L_x_184:
        /* <DEDUP_REMOVED lines=29> */
.L_x_187:
[----:B------:R-:W-:Y:S05]  /*11e0*/  BSYNC B0 ;  /* 0x0000000000007941 */ /* 0x000fea0003800000 */
.L_x_186:
        /* <DEDUP_REMOVED lines=29> */
.L_x_189:
[----:B------:R-:W-:Y:S05]  /*13c0*/  BSYNC B0 ;  /* 0x0000000000007941 */ /* 0x000fea0003800000 */
.L_x_188:
        /* <DEDUP_REMOVED lines=29> */
.L_x_191:
[----:B------:R-:W-:Y:S05]  /*15a0*/  BSYNC B0 ;  /* 0x0000000000007941 */ /* 0x000fea0003800000 */
.L_x_190:
        /* <DEDUP_REMOVED lines=29> */
.L_x_193:
[----:B------:R-:W-:Y:S05]  /*1780*/  BSYNC B0 ;  /* 0x0000000000007941 */ /* 0x000fea0003800000 */
.L_x_192:
        /* <DEDUP_REMOVED lines=29> */
.L_x_195:
[----:B------:R-:W-:Y:S05]  /*1960*/  BSYNC B0 ;  /* 0x0000000000007941 */ /* 0x000fea0003800000 */
.L_x_194:
        /* <DEDUP_REMOVED lines=29> */
.L_x_197:
[----:B------:R-:W-:Y:S05]  /*1b40*/  BSYNC B0 ;  /* 0x0000000000007941 */ /* 0x000fea0003800000 */
.L_x_196:
        /* <DEDUP_REMOVED lines=34> */
.L_x_199:
[----:B------:R-:W-:Y:S05]  /*1d70*/  BSYNC B0 ;  /* 0x0000000000007941 */ /* 0x000fea0003800000 */
.L_x_198:
        /* <DEDUP_REMOVED lines=32> */
.L_x_201:
[----:B------:R-:W-:Y:S05]  /*1f80*/  BSYNC B0 ;  /* 0x0000000000007941 */ /* 0x000fea0003800000 */
.L_x_200:
        /* <DEDUP_REMOVED lines=25> */
.L_x_203:
[----:B------:R-:W-:Y:S05]  /*2120*/  BSYNC B0 ;  /* 0x0000000000007941 */ /* 0x000fea0003800000 */
.L_x_202:
        /* <DEDUP_REMOVED lines=24> */
.L_x_205:
[----:B------:R-:W-:Y:S05]  /*22b0*/  BSYNC B0 ;  /* 0x0000000000007941 */ /* 0x000fea0003800000 */
.L_x_204:
        /* <DEDUP_REMOVED lines=26> */
.L_x_207:
[----:B------:R-:W-:Y:S05]  /*2460*/  BSYNC B0 ;  /* 0x0000000000007941 */ /* 0x000fea0003800000 */
.L_x_206:
        /* <DEDUP_REMOVED lines=35> */
.L_x_209:
[----:B------:R-:W-:Y:S05]  /*26a0*/  BSYNC B0 ;  /* 0x0000000000007941 */ /* 0x000fea0003800000 */
.L_x_208:
        /* <DEDUP_REMOVED lines=26> */
.L_x_211:
[----:B------:R-:W-:Y:S05]  /*2850*/  BSYNC B0 ;  /* 0x0000000000007941 */ /* 0x000fea0003800000 */
.L_x_210:
        /* <DEDUP_REMOVED lines=26> */
.L_x_213:
[----:B------:R-:W-:Y:S05]  /*2a00*/  BSYNC B0 ;  /* 0x0000000000007941 */ /* 0x000fea0003800000 */
.L_x_212:
        /* <DEDUP_REMOVED lines=27> */
.L_x_215:
[----:B------:R-:W-:Y:S05]  /*2bc0*/  BSYNC B0 ;  /* 0x0000000000007941 */ /* 0x000fea0003800000 */
.L_x_214:
        /* <DEDUP_REMOVED lines=22> */
[----:B------:R-:W-:Y:S01]  /*2d30*/  IMAD.SHL.U32 R6, R147, 0x2, RZ ;  /* 0x0000000293067824 */ /* 0x000fe200078e00ff */
[----:B------:R-:W-:Y:S01]  /*2d40*/  SHF.R.S32.HI R5, RZ, 0x1f, R144 ;  /* 0x0000001fff057819 */ /* 0x000fe20000011490 */
[----:B------:R-:W-:-:S02]  /*2d50*/  IMAD R0, R7, 0x200, R0 ;  /* 0x0000020007007824 */ /* 0x000fc400078e0200 */
[----:B------:R-:W-:Y:S01]  /*2d60*/  IMAD.IADD R3, R145, 0x1, R3 ;  /* 0x0000000191037824 */ /* 0x000fe200078e0203 */
[----:B------:R-:W-:Y:S01]  /*2d70*/  LOP3.LUT R6, R6, 0x6, RZ, 0xc0, !PT ;  /* 0x0000000606067812 */ /* 0x000fe200078ec0ff */
[----:B------:R-:W-:Y:S02]  /*2d80*/  IMAD.SHL.U32 R224, R0, 0x2, RZ ;  /* 0x0000000200e07824 */ /* 0x000fe400078e00ff */
[----:B------:R-:W-:-:S03]  /*2d90*/  IMAD.SHL.U32 R231, R3, 0x2, RZ ;  /* 0x0000000203e77824 */ /* 0x000fc600078e00ff */
[----:B------:R-:W-:Y:S01]  /*2da0*/  LDSM.16.M88.4 R16, [R224+0x8000] ;  /* 0x00800000e010783b */ /* 0x000fe20000000200 */
[----:B------:R-:W-:Y:S01]  /*2db0*/  IADD3 R0, R224, 0x8000, RZ ;  /* 0x00008000e0007810 */ /* 0x000fe20007ffe0ff */
[--C-:B------:R-:W-:Y:S01]  /*2dc0*/  IMAD R232, R4, 0x2, R231.reuse ;  /* 0x0000000204e87824 */ /* 0x100fe200078e02e7 */
[----:B------:R-:W-:Y:S01]  /*2dd0*/  IADD3 R235, R224, 0x8020, RZ ;  /* 0x00008020e0eb7810 */ /* 0x000fe20007ffe0ff */
[----:B------:R-:W1:Y:S01]  /*2de0*/  LDSM.16.M88.4 R12, [R231] ;  /* 0x00000000e70c783b */ /* 0x000e620000000200 */
[----:B------:R-:W-:Y:S01]  /*2df0*/  @P1 IADD3 R235, R0, -0x20, RZ ;  /* 0xffffffe000eb1810 */ /* 0x000fe20007ffe0ff */
[----:B------:R-:W-:Y:S02]  /*2e00*/  IMAD.MOV.U32 R0, RZ, RZ, 0x40 ;  /* 0x00000040ff007424 */ /* 0x000fe400078e00ff */
[----:B--2---:R-:W2:Y:S01]  /*2e10*/  LDSM.16.M88.4 R8, [R231+0x2000] ;  /* 0x00200000e708783b */ /* 0x004ea20000000200 */
[C---:B------:R-:W-:Y:S01]  /*2e20*/  IMAD R234, R2.reuse, 0x2, R231 ;  /* 0x0000000202ea7824 */ /* 0x040fe200078e02e7 */
[----:B------:R-:W-:Y:S01]  /*2e30*/  IADD3 R242, R235, 0x800, RZ ;  /* 0x00000800ebf27810 */ /* 0x000fe20007ffe0ff */
[----:B------:R-:W-:Y:S01]  /*2e40*/  IMAD R233, R2, 0x2, R232 ;  /* 0x0000000202e97824 */ /* 0x000fe200078e02e8 */
[----:B------:R-:W5:Y:S01]  /*2e50*/  LDSM.16.M88.4 R28, [R224+0x9000] ;  /* 0x00900000e01c783b */ /* 0x000f620000000200 */
[----:B------:R-:W-:-:S02]  /*2e60*/  SEL R0, R0, 0xffffffc0, !P2 ;  /* 0xffffffc000007807 */ /* 0x000fc40005000000 */
[C---:B------:R-:W-:Y:S01]  /*2e70*/  IADD3 R241, R235.reuse, 0x1000, RZ ;  /* 0x00001000ebf17810 */ /* 0x040fe20007ffe0ff */
[----:B------:R-:W-:Y:S01]  /*2e80*/  LDSM.16.M88.4 R60, [R235] ;  /* 0x00000000eb3c783b */ /* 0x000fe20000000200 */
[C---:B------:R-:W-:Y:S01]  /*2e90*/  IADD3 R240, R235.reuse, 0x1800, RZ ;  /* 0x00001800ebf07810 */ /* 0x040fe20007ffe0ff */
[----:B------:R-:W-:Y:S01]  /*2ea0*/  IMAD.IADD R230, R224, 0x1, R0 ;  /* 0x00000001e0e67824 */ /* 0x000fe200078e0200 */
[C---:B------:R-:W-:Y:S01]  /*2eb0*/  IADD3 R239, R235.reuse, 0x2000, RZ ;  /* 0x00002000ebef7810 */ /* 0x040fe20007ffe0ff */
[----:B------:R-:W3:Y:S01]  /*2ec0*/  LDSM.16.M88.4 R20, [R232+0x2000] ;  /* 0x00200000e814783b */ /* 0x000ee20000000200 */
[----:B------:R-:W-:Y:S01]  /*2ed0*/  IMAD.IADD R229, R0, 0x1, R235 ;  /* 0x0000000100e57824 */ /* 0x000fe200078e02eb */
[C---:B------:R-:W-:Y:S02]  /*2ee0*/  IADD3 R238, R235.reuse, 0x2800, RZ ;  /* 0x00002800ebee7810 */ /* 0x040fe40007ffe0ff */
[----:B------:R-:W-:Y:S01]  /*2ef0*/  LDSM.16.M88.4 R64, [R235+0x1000] ;  /* 0x00100000eb40783b */ /* 0x000fe20000000200 */
[----:B------:R-:W-:-:S02]  /*2f00*/  IADD3 R237, R235, 0x3000, RZ ;  /* 0x00003000ebed7810 */ /* 0x000fc40007ffe0ff */
[----:B------:R-:W-:Y:S01]  /*2f10*/  IADD3 R236, R235, 0x3800, RZ ;  /* 0x00003800ebec7810 */ /* 0x000fe20007ffe0ff */
[----:B------:R-:W4:Y:S04]  /*2f20*/  LDSM.16.M88.4 R32, [R224+0x8800] ;  /* 0x00880000e020783b */ /* 0x000f280000000200 */
[----:B------:R-:W3:Y:S04]  /*2f30*/  LDSM.16.M88.4 R24, [R224+0x9800] ;  /* 0x00980000e018783b */ /* 0x000ee80000000200 */
[----:B------:R-:W3:Y:S04]  /*2f40*/  LDSM.16.M88.4 R56, [R235+0x800] ;  /* 0x00080000eb38783b */ /* 0x000ee80000000200 */
[----:B------:R-:W-:Y:S01]  /*2f50*/  LDSM.16.M88.4 R68, [R235+0x1800] ;  /* 0x00180000eb44783b */ /* 0x000fe20000000200 */
[-C--:B-1----:R-:W-:Y:S08]  /*2f60*/  HMMA.16816.F32 R88, R12, R16.reuse, RZ ;  /* 0x000000100c58723c */ /* 0x082ff000000018ff */
[C---:B--2---:R-:W-:Y:S08]  /*2f70*/  HMMA.16816.F32 R40, R8.reuse, R16, RZ ;  /* 0x000000100828723c */ /* 0x044ff000000018ff */
[-C--:B------:R-:W-:Y:S08]  /*2f80*/  HMMA.16816.F32 R52, R8, R18.reuse, RZ ;  /* 0x000000120834723c */ /* 0x080ff000000018ff */
[----:B------:R-:W-:Y:S08]  /*2f90*/  HMMA.16816.F32 R116, R12, R18, RZ ;  /* 0x000000120c74723c */ /* 0x000ff000000018ff */
[----:B-----5:R-:W-:Y:S08]  /*2fa0*/  HMMA.16816.F32 R16, R8, R28, RZ ;  /* 0x0000001c0810723c */ /* 0x020ff000000018ff */
[----:B---3--:R-:W-:Y:S08]  /*2fb0*/  HMMA.16816.F32 R96, R20, R60, R40 ;  /* 0x0000003c1460723c */ /* 0x008ff00000001828 */
[----:B----4-:R-:W-:Y:S08]  /*2fc0*/  HMMA.16816.F32 R36, R8, R32, RZ ;  /* 0x000000200824723c */ /* 0x010ff000000018ff */
[----:B------:R-:W-:Y:S01]  /*2fd0*/  HMMA.16816.F32 R40, R20, R64, R16 ;  /* 0x000000401428723c */ /* 0x000fe20000001810 */
[----:B------:R-:W1:Y:S07]  /*2fe0*/  LDSM.16.M88.4 R16, [R232] ;  /* 0x00000000e810783b */ /* 0x000e6e0000000200 */
[C---:B------:R-:W-:Y:S08]  /*2ff0*/  HMMA.16816.F32 R44, R8.reuse, R24, RZ ;  /* 0x00000018082c723c */ /* 0x040ff000000018ff */
[C---:B------:R-:W-:Y:S08]  /*3000*/  HMMA.16816.F32 R48, R8.reuse, R34, RZ ;  /* 0x000000220830723c */ /* 0x040ff000000018ff */
[C---:B------:R-:W-:Y:S08]  /*3010*/  HMMA.16816.F32 R72, R8.reuse, R30, RZ ;  /* 0x0000001e0848723c */ /* 0x040ff000000018ff */
[----:B------:R-:W-:Y:S01]  /*3020*/  HMMA.16816.F32 R76, R8, R26, RZ ;  /* 0x0000001a084c723c */ /* 0x000fe200000018ff */
[----:B------:R-:W-:Y:S07]  /*3030*/  LDSM.16.M88.4 R8, [R234+0x2000] ;  /* 0x00200000ea08783b */ /* 0x000fee0000000200 */
        /* <DEDUP_REMOVED lines=8> */
[----:B------:R-:W2:Y:S07]  /*30c0*/  LDSM.16.M88.4 R12, [R234] ;  /* 0x00000000ea0c783b */ /* 0x000eae0000000200 */
[----:B------:R-:W-:Y:S01]  /*30d0*/  HMMA.16816.F32 R104, R20, R56, R36 ;  /* 0x000000381468723c */ /* 0x000fe20000001824 */
[----:B------:R-:W3:Y:S07]  /*30e0*/  LDSM.16.M88.4 R36, [R230+0x8800] ;  /* 0x00880000e624783b */ /* 0x000eee0000000200 */
[----:B-1----:R-:W-:Y:S08]  /*30f0*/  HMMA.16816.F32 R24, R16, R60, R88 ;  /* 0x0000003c1018723c */ /* 0x002ff00000001858 */
[C---:B------:R-:W-:Y:S01]  /*3100*/  HMMA.16816.F32 R124, R20.reuse, R68, R44 ;  /* 0x00000044147c723c */ /* 0x040fe2000000182c */
[----:B------:R-:W-:Y:S07]  /*3110*/  LDSM.16.M88.4 R44, [R233] ;  /* 0x00000000e92c783b */ /* 0x000fee0000000200 */
        /* <DEDUP_REMOVED lines=14> */
[----:B------:R-:W-:Y:S07]  /*3200*/  LDSM.16.M88.4 R68, [R229+0x1000] ;  /* 0x00100000e544783b */ /* 0x000fee0000000200 */
[----:B--2---:R-:W-:Y:S01]  /*3210*/  HMMA.16816.F32 R16, R12, R28, R24 ;  /* 0x0000001c0c10723c */ /* 0x004fe20000001818 */
[----:B------:R-:W2:Y:S07]  /*3220*/  LDSM.16.M88.4 R24, [R233+0x2000] ;  /* 0x00200000e918783b */ /* 0x000eae0000000200 */
[C---:B---3--:R-:W-:Y:S08]  /*3230*/  HMMA.16816.F32 R112, R8.reuse, R36, R104 ;  /* 0x000000240870723c */ /* 0x048ff00000001868 */
[C---:B------:R-:W-:Y:S01]  /*3240*/  HMMA.16816.F32 R104, R8.reuse, R32, R40 ;  /* 0x000000200868723c */ /* 0x040fe20000001828 */
[----:B------:R-:W3:Y:S07]  /*3250*/  LDSM.16.M88.4 R40, [R231+0x4000] ;  /* 0x00400000e728783b */ /* 0x000eee0000000200 */
[C---:B------:R-:W-:Y:S08]  /*3260*/  HMMA.16816.F32 R84, R8.reuse, R28, R96 ;  /* 0x0000001c0854723c */ /* 0x040ff00000001860 */
[C---:B-1----:R-:W-:Y:S08]  /*3270*/  HMMA.16816.F32 R96, R8.reuse, R20, R124 ;  /* 0x000000140860723c */ /* 0x042ff0000000187c */
[C---:B------:R-:W-:Y:S01]  /*3280*/  HMMA.16816.F32 R64, R8.reuse, R30, R136 ;  /* 0x0000001e0840723c */ /* 0x040fe20000001888 */
[----:B------:R-:W-:Y:S07]  /*3290*/  LDSM.16.M88.4 R136, [R229+0x1800] ;  /* 0x00180000e588783b */ /* 0x000fee0000000200 */
[C---:B------:R-:W-:Y:S08]  /*32a0*/  HMMA.16816.F32 R108, R8.reuse, R38, R132 ;  /* 0x00000026086c723c */ /* 0x040ff00000001884 */
[C---:B------:R-:W-:Y:S08]  /*32b0*/  HMMA.16816.F32 R100, R8.reuse, R34, R128 ;  /* 0x000000220864723c */ /* 0x040ff00000001880 */
[----:B------:R-:W-:Y:S08]  /*32c0*/  HMMA.16816.F32 R116, R8, R22, R120 ;  /* 0x000000160874723c */ /* 0x000ff00000001878 */
[----:B------:R-:W-:Y:S01]  /*32d0*/  HMMA.16816.F32 R8, R44, R48, R16 ;  /* 0x000000302c08723c */ /* 0x000fe20000001810 */
[----:B------:R-:W-:Y:S07]  /*32e0*/  LDSM.16.M88.4 R16, [R234+0x4000] ;  /* 0x00400000ea10783b */ /* 0x000fee0000000200 */
[C---:B------:R-:W-:Y:S08]  /*32f0*/  HMMA.16816.F32 R124, R12.reuse, R36, R80 ;  /* 0x000000240c7c723c */ /* 0x040ff00000001850 */
[C---:B------:R-:W-:Y:S01]  /*3300*/  HMMA.16816.F32 R120, R12.reuse, R38, R56 ;  /* 0x000000260c78723c */ /* 0x040fe20000001838 */
[----:B------:R-:W1:Y:S04]  /*3310*/  LDSM.16.M88.4 R36, [R231+0x6000] ;  /* 0x00600000e724783b */ /* 0x000e680000000200 */
[----:B------:R-:W-:Y:S03]  /*3320*/  LDSM.16.M88.4 R56, [R224+0xa800] ;  /* 0x00a80000e038783b */ /* 0x000fe60000000200 */
[C---:B------:R-:W-:Y:S01]  /*3330*/  HMMA.16816.F32 R28, R12.reuse, R30, R60 ;  /* 0x0000001e0c1c723c */ /* 0x040fe2000000183c */
[----:B------:R-:W-:Y:S07]  /*3340*/  LDSM.16.M88.4 R60, [R235+0x2000] ;  /* 0x00200000eb3c783b */ /* 0x000fee0000000200 */
[C---:B------:R-:W-:Y:S08]  /*3350*/  HMMA.16816.F32 R132, R12.reuse, R32, R72 ;  /* 0x000000200c84723c */ /* 0x040ff00000001848 */
[C---:B------:R-:W-:Y:S01]  /*3360*/  HMMA.16816.F32 R128, R12.reuse, R34, R52 ;  /* 0x000000220c80723c */ /* 0x040fe20000001834 */
[----:B------:R-:W4:Y:S04]  /*3370*/  LDSM.16.M88.4 R32, [R232+0x4000] ;  /* 0x00400000e820783b */ /* 0x000f280000000200 */
[----:B------:R-:W5:Y:S03]  /*3380*/  LDSM.16.M88.4 R52, [R229+0x800] ;  /* 0x00080000e534783b */ /* 0x000f660000000200 */
[C---:B------:R-:W-:Y:S08]  /*3390*/  HMMA.16816.F32 R152, R12.reuse, R20, R92 ;  /* 0x000000140c98723c */ /* 0x040ff0000000185c */
[----:B------:R-:W-:Y:S01]  /*33a0*/  HMMA.16816.F32 R156, R12, R22, R88 ;  /* 0x000000160c9c723c */ /* 0x000fe20000001858 */
[----:B------:R-:W4:Y:S07]  /*33b0*/  LDSM.16.M88.4 R20, [R232+0x6000] ;  /* 0x00600000e814783b */ /* 0x000f2e0000000200 */
[----:B--2---:R-:W-:Y:S08]  /*33c0*/  HMMA.16816.F32 R12, R24, R48, R84 ;  /* 0x00000030180c723c */ /* 0x004ff00000001854 */
[----:B---3--:R-:W-:Y:S08]  /*33d0*/  HMMA.16816.F32 R8, R40, R76, R8 ;  /* 0x0000004c2808723c */ /* 0x008ff00000001808 */
[-C--:B------:R-:W-:Y:S08]  /*33e0*/  HMMA.16816.F32 R84, R24, R50.reuse, R64 ;  /* 0x000000321854723c */ /* 0x080ff00000001840 */
[----:B------:R-:W-:Y:S01]  /*33f0*/  HMMA.16816.F32 R80, R44, R50, R28 ;  /* 0x000000322c50723c */ /* 0x000fe2000000181c */
[----:B------:R-:W2:Y:S04]  /*3400*/  LDSM.16.M88.4 R48, [R230+0xa000] ;  /* 0x00a00000e630783b */ /* 0x000ea80000000200 */
[----:B------:R-:W3:Y:S03]  /*3410*/  LDSM.16.M88.4 R28, [R234+0x6000] ;  /* 0x00600000ea1c783b */ /* 0x000ee60000000200 */
[----:B-1----:R-:W-:Y:S01]  /*3420*/  HMMA.16816.F32 R64, R36, R76, R12 ;  /* 0x0000004c2440723c */ /* 0x002fe2000000180c */
[----:B------:R-:W-:Y:S07]  /*3430*/  LDSM.16.M88.4 R12, [R233+0x4000] ;  /* 0x00400000e90c783b */ /* 0x000fee0000000200 */
[----:B----4-:R-:W-:Y:S01]  /*3440*/  HMMA.16816.F32 R72, R32, R60, R8 ;  /* 0x0000003c2048723c */ /* 0x010fe20000001808 */
[----:B------:R-:W-:Y:S07]  /*3450*/  LDSM.16.M88.4 R8, [R233+0x6000] ;  /* 0x00600000e908783b */ /* 0x000fee0000000200 */
[C---:B-----5:R-:W-:Y:S08]  /*3460*/  HMMA.16816.F32 R112, R24.reuse, R52, R112 ;  /* 0x000000341870723c */ /* 0x060ff00000001870 */
[C---:B------:R-:W-:Y:S08]  /*3470*/  HMMA.16816.F32 R108, R24.reuse, R54, R108 ;  /* 0x00000036186c723c */ /* 0x040ff0000000186c */
[C---:B------:R-:W-:Y:S08]  /*3480*/  HMMA.16816.F32 R104, R24.reuse, R68, R104 ;  /* 0x000000441868723c */ /* 0x040ff00000001868 */
[C---:B------:R-:W-:Y:S08]  /*3490*/  HMMA.16816.F32 R140, R24.reuse, R70, R100 ;  /* 0x00000046188c723c */ /* 0x040ff00000001864 */
[C---:B------:R-:W-:Y:S08]  /*34a0*/  HMMA.16816.F32 R148, R24.reuse, R136, R96 ;  /* 0x000000881894723c */ /* 0x040ff00000001860 */
[----:B------:R-:W-:Y:S01]  /*34b0*/  HMMA.16816.F32 R116, R24, R138, R116 ;  /* 0x0000008a1874723c */ /* 0x000fe20000001874 */
[----:B------:R-:W1:Y:S07]  /*34c0*/  LDSM.16.M88.4 R24, [R229+0x2000] ;  /* 0x00200000e518783b */ /* 0x000e6e0000000200 */
[----:B------:R-:W-:Y:S08]  /*34d0*/  HMMA.16816.F32 R80, R40, R78, R80 ;  /* 0x0000004e2850723c */ /* 0x000ff00000001850 */
[----:B------:R-:W-:Y:S08]  /*34e0*/  HMMA.16816.F32 R64, R20, R60, R64 ;  /* 0x0000003c1440723c */ /* 0x000ff00000001840 */
[----:B------:R-:W-:Y:S08]  /*34f0*/  HMMA.16816.F32 R76, R36, R78, R84 ;  /* 0x0000004e244c723c */ /* 0x000ff00000001854 */
[----:B--2---:R-:W-:Y:S08]  /*3500*/  HMMA.16816.F32 R72, R16, R48, R72 ;  /* 0x000000301048723c */ /* 0x004ff00000001848 */
[C---:B------:R-:W-:Y:S08]  /*3510*/  HMMA.16816.F32 R88, R44.reuse, R52, R124 ;  /* 0x000000342c58723c */ /* 0x040ff0000000187c */
[----:B------:R-:W-:Y:S01]  /*3520*/  HMMA.16816.F32 R96, R44, R54, R120 ;  /* 0x000000362c60723c */ /* 0x000fe20000001878 */
[----:B------:R-:W2:Y:S07]  /*3530*/  LDSM.16.M88.4 R52, [R235+0x2800] ;  /* 0x00280000eb34783b */ /* 0x000eae0000000200 */
[----:B------:R-:W-:Y:S08]  /*3540*/  HMMA.16816.F32 R80, R32, R62, R80 ;  /* 0x0000003e2050723c */ /* 0x000ff00000001850 */
[----:B---3--:R-:W-:Y:S08]  /*3550*/  HMMA.16816.F32 R64, R28, R48, R64 ;  /* 0x000000301c40723c */ /* 0x008ff00000001840 */
[----:B------:R-:W-:Y:S01]  /*3560*/  HMMA.16816.F32 R76, R20, R62, R76 ;  /* 0x0000003e144c723c */ /* 0x000fe2000000184c */
[----:B------:R-:W3:Y:S07]  /*3570*/  LDSM.16.M88.4 R60, [R230+0xa800] ;  /* 0x00a80000e63c783b */ /* 0x000eee0000000200 */
[----:B-1----:R-:W-:Y:S08]  /*3580*/  HMMA.16816.F32 R84, R12, R24, R72 ;  /* 0x000000180c54723c */ /* 0x002ff00000001848 */
[----:B------:R-:W-:Y:S08]  /*3590*/  HMMA.16816.F32 R72, R40, R56, R88 ;  /* 0x000000382848723c */ /* 0x000ff00000001858 */
[C---:B------:R-:W-:Y:S08]  /*35a0*/  HMMA.16816.F32 R100, R44.reuse, R68, R132 ;  /* 0x000000442c64723c */ /* 0x040ff00000001884 */
[----:B------:R-:W-:Y:S01]  /*35b0*/  HMMA.16816.F32 R128, R44, R70, R128 ;  /* 0x000000462c80723c */ /* 0x000fe20000001880 */
[----:B------:R-:W-:-:S04]  /*35c0*/  FMUL.FTZ R0, R84, c[0x0][0x2ec] ;  /* 0x0000bb0054007a20 */ /* 0x000fc80000410000 */
[----:B------:R1:W-:Y:S03]  /*35d0*/  MUFU.TANH R132, R0 ;  /* 0x0000000000847308 */ /* 0x0003e60000002400 */
[----:B------:R-:W-:Y:S08]  /*35e0*/  HMMA.16816.F32 R68, R16, R50, R80 ;  /* 0x000000321044723c */ /* 0x000ff00000001850 */
[----:B------:R-:W-:Y:S01]  /*35f0*/  HMMA.16816.F32 R92, R8, R24, R64 ;  /* 0x00000018085c723c */ /* 0x000fe20000001840 */
[----:B-1----:R-:W-:-:S07]  /*3600*/  FMUL.FTZ R0, R85, c[0x0][0x2ec] ;  /* 0x0000bb0055007a20 */ /* 0x002fce0000410000 */
[----:B------:R-:W-:Y:S01]  /*3610*/  HMMA.16816.F32 R76, R28, R50, R76 ;  /* 0x000000321c4c723c */ /* 0x000fe2000000184c */
[----:B------:R1:W-:Y:S01]  /*3620*/  MUFU.TANH R127, R0 ;  /* 0x00000000007f7308 */ /* 0x0003e20000002400 */
[----:B------:R-:W4:Y:S06]  /*3630*/  LDSM.16.M88.4 R48, [R229+0x2800] ;  /* 0x00280000e530783b */ /* 0x000f2c0000000200 */
[----:B------:R-:W-:Y:S08]  /*3640*/  HMMA.16816.F32 R64, R36, R56, R112 ;  /* 0x000000382440723c */ /* 0x000ff00000001870 */
[----:B--2---:R-:W-:Y:S01]  /*3650*/  HMMA.16816.F32 R72, R32, R52, R72 ;  /* 0x000000342048723c */ /* 0x004fe20000001848 */
[----:B-1----:R-:W-:-:S04]  /*3660*/  FMUL.FTZ R0, R86, c[0x0][0x2ec] ;  /* 0x0000bb0056007a20 */ /* 0x002fc80000410000 */
[----:B------:R1:W-:Y:S03]  /*3670*/  MUFU.TANH R126, R0 ;  /* 0x00000000007e7308 */ /* 0x0003e60000002400 */
[----:B------:R-:W-:Y:S08]  /*3680*/  HMMA.16816.F32 R80, R12, R26, R68 ;  /* 0x0000001a0c50723c */ /* 0x000ff00000001844 */
[----:B------:R-:W-:Y:S01]  /*3690*/  HMMA.16816.F32 R68, R40, R58, R96 ;  /* 0x0000003a2844723c */ /* 0x000fe20000001860 */
[----:B-1----:R-:W-:-:S07]  /*36a0*/  FMUL.FTZ R0, R87, c[0x0][0x2ec] ;  /* 0x0000bb0057007a20 */ /* 0x002fce0000410000 */
[----:B------:R-:W-:Y:S01]  /*36b0*/  HMMA.16816.F32 R84, R8, R26, R76 ;  /* 0x0000001a0854723c */ /* 0x000fe2000000184c */
[----:B------:R1:W-:Y:S01]  /*36c0*/  MUFU.TANH R125, R0 ;  /* 0x00000000007d7308 */ /* 0x0003e20000002400 */
[----:B------:R-:W2:Y:S06]  /*36d0*/  LDSM.16.M88.4 R24, [R224+0xb000] ;  /* 0x00b00000e018783b */ /* 0x000eac0000000200 */
[----:B------:R-:W-:Y:S08]  /*36e0*/  HMMA.16816.F32 R64, R20, R52, R64 ;  /* 0x000000341440723c */ /* 0x000ff00000001840 */
[----:B---3--:R-:W-:Y:S01]  /*36f0*/  HMMA.16816.F32 R72, R16, R60, R72 ;  /* 0x0000003c1048723c */ /* 0x008fe20000001848 */
[----:B-1----:R-:W-:-:S04]  /*3700*/  FMUL.FTZ R0, R92, c[0x0][0x2ec] ;  /* 0x0000bb005c007a20 */ /* 0x002fc80000410000 */
[----:B------:R1:W-:Y:S03]  /*3710*/  MUFU.TANH R124, R0 ;  /* 0x00000000007c7308 */ /* 0x0003e60000002400 */
[----:B------:R-:W-:Y:S01]  /*3720*/  HMMA.16816.F32 R76, R36, R58, R108 ;  /* 0x0000003a244c723c */ /* 0x000fe2000000186c */
[----:B------:R-:W3:Y:S07]  /*3730*/  LDSM.16.M88.4 R56, [R235+0x3000] ;  /* 0x00300000eb38783b */ /* 0x000eee0000000200 */
[----:B------:R-:W-:Y:S01]  /*3740*/  HMMA.16816.F32 R68, R32, R54, R68 ;  /* 0x000000362044723c */ /* 0x000fe20000001844 */
[----:B-1----:R-:W-:-:S07]  /*3750*/  FMUL.FTZ R0, R93, c[0x0][0x2ec] ;  /* 0x0000bb005d007a20 */ /* 0x002fce0000410000 */
[----:B------:R-:W-:Y:S01]  /*3760*/  HMMA.16816.F32 R64, R28, R60, R64 ;  /* 0x0000003c1c40723c */ /* 0x000fe20000001840 */
[----:B------:R1:W-:Y:S11]  /*3770*/  MUFU.TANH R123, R0 ;  /* 0x00000000007b7308 */ /* 0x0003f60000002400 */
[----:B------:R-:W-:Y:S04]  /*3780*/  @!UPT UIADD3 URZ, URZ, URZ, URZ ;  /* 0x0000003f3f3ff290 */ /* 0x000fe8000fffe03f */
[----:B------:R-:W-:Y:S01]  /*3790*/  HMMA.16816.F32 R68, R16, R62, R68 ;  /* 0x0000003e1044723c */ /* 0x000fe20000001844 */
[----:B-1----:R-:W-:-:S04]  /*37a0*/  FMUL.FTZ R0, R94, c[0x0][0x2ec] ;  /* 0x0000bb005e007a20 */ /* 0x002fc80000410000 */
[----:B------:R1:W5:Y:S03]  /*37b0*/  MUFU.TANH R120, R0 ;  /* 0x0000000000787308 */ /* 0x0003660000002400 */
[----:B----4-:R-:W-:Y:S08]  /*37c0*/  HMMA.16816.F32 R88, R8, R48, R64 ;  /* 0x000000300858723c */ /* 0x010ff00000001840 */
[----:B--2---:R-:W-:Y:S01]  /*37d0*/  HMMA.16816.F32 R64, R36, R24, R104 ;  /* 0x000000182440723c */ /* 0x004fe20000001868 */
[----:B-1----:R-:W-:-:S04]  /*37e0*/  FMUL.FTZ R0, R95, c[0x0][0x2ec] ;  /* 0x0000bb005f007a20 */ /* 0x002fc80000410000 */
[----:B------:R1:W2:Y:S11]  /*37f0*/  MUFU.TANH R115, R0 ;  /* 0x0000000000737308 */ /* 0x0002b60000002400 */
[----:B------:R-:W-:Y:S08]  /*3800*/  @!UPT UIADD3 URZ, URZ, URZ, URZ ;  /* 0x0000003f3f3ff290 */ /* 0x000ff0000fffe03f */
[----:B---3--:R-:W-:Y:S01]  /*3810*/  HMMA.16816.F32 R64, R20, R56, R64 ;  /* 0x000000381440723c */ /* 0x008fe20000001840 */
        /* <DEDUP_REMOVED lines=10> */
[----:B------:R-:W3:Y:S07]  /*38c0*/  LDSM.16.M88.4 R52, [R230+0xb000] ;  /* 0x00b00000e634783b */ /* 0x000eee0000000200 */
[----:B------:R-:W-:Y:S01]  /*38d0*/  HMMA.16816.F32 R76, R40, R24, R100 ;  /* 0x00000018284c723c */ /* 0x000fe20000001864 */
[----:B-1----:R-:W-:-:S04]  /*38e0*/  FMUL.FTZ R0, R84, c[0x0][0x2ec] ;  /* 0x0000bb0054007a20 */ /* 0x002fc80000410000 */
[----:B------:R1:W-:Y:S11]  /*38f0*/  MUFU.TANH R112, R0 ;  /* 0x0000000000707308 */ /* 0x0003f60000002400 */
[----:B------:R-:W-:Y:S01]  /*3900*/  HMMA.16816.F32 R72, R28, R62, R72 ;  /* 0x0000003e1c48723c */ /* 0x000fe20000001848 */
[----:B------:R-:W-:Y:S01]  /*3910*/  LDSM.16.M88.4 R60, [R229+0x3000] ;  /* 0x00300000e53c783b */ /* 0x000fe20000000200 */
[----:B-1----:R-:W-:-:S06]  /*3920*/  FMUL.FTZ R0, R85, c[0x0][0x2ec] ;  /* 0x0000bb0055007a20 */ /* 0x002fcc0000410000 */
[----:B------:R-:W-:Y:S01]  /*3930*/  HMMA.16816.F32 R76, R32, R56, R76 ;  /* 0x00000038204c723c */ /* 0x000fe2000000184c */
[----:B------:R1:W-:Y:S02]  /*3940*/  MUFU.TANH R111, R0 ;  /* 0x00000000006f7308 */ /* 0x0003e40000002400 */
[----:B-1----:R-:W-:-:S06]  /*3950*/  FMUL.FTZ R0, R86, c[0x0][0x2ec] ;  /* 0x0000bb0056007a20 */ /* 0x002fcc0000410000 */
[----:B------:R1:W4:Y:S02]  /*3960*/  MUFU.TANH R108, R0 ;  /* 0x00000000006c7308 */ /* 0x0003240000002400 */
[----:B-1----:R-:W-:-:S05]  /*3970*/  FMUL.FTZ R0, R87, c[0x0][0x2ec] ;  /* 0x0000bb0057007a20 */ /* 0x002fca0000410000 */
[----:B------:R-:W-:Y:S01]  /*3980*/  HMMA.16816.F32 R84, R8, R50, R72 ;  /* 0x000000320854723c */ /* 0x000fe20000001848 */
[----:B------:R1:W1:Y:S07]  /*3990*/  MUFU.TANH R109, R0 ;  /* 0x00000000006d7308 */ /* 0x00026e0000002400 */
[-C--:B---3--:R-:W-:Y:S08]  /*39a0*/  HMMA.16816.F32 R72, R16, R52.reuse, R76 ;  /* 0x000000341048723c */ /* 0x088ff0000000184c */
        /* <DEDUP_REMOVED lines=13> */
[----:B---3--:R-:W-:-:S04]  /*3a80*/  FMUL.FTZ R0, R88, c[0x0][0x2ec] ;  /* 0x0000bb0058007a20 */ /* 0x008fc80000410000 */
[----:B------:R3:W-:Y:S11]  /*3a90*/  MUFU.TANH R104, R0 ;  /* 0x0000000000687308 */ /* 0x0007f60000002400 */
[----:B------:R-:W-:Y:S01]  /*3aa0*/  HMMA.16816.F32 R64, R32, R58, R68 ;  /* 0x0000003a2040723c */ /* 0x000fe20000001844 */
[----:B---3--:R-:W-:-:S07]  /*3ab0*/  FMUL.FTZ R0, R89, c[0x0][0x2ec] ;  /* 0x0000bb0059007a20 */ /* 0x008fce0000410000 */
[----:B------:R-:W-:Y:S01]  /*3ac0*/  HMMA.16816.F32 R68, R44, R136, R152 ;  /* 0x000000882c44723c */ /* 0x000fe20000001898 */
[----:B------:R3:W-:Y:S11]  /*3ad0*/  MUFU.TANH R103, R0 ;  /* 0x0000000000677308 */ /* 0x0007f60000002400 */
[----:B------:R-:W-:Y:S04]  /*3ae0*/  @!UPT UIADD3 URZ, URZ, URZ, URZ ;  /* 0x0000003f3f3ff290 */ /* 0x000fe8000fffe03f */
[----:B------:R-:W-:Y:S01]  /*3af0*/  HMMA.16816.F32 R64, R16, R54, R64 ;  /* 0x000000361040723c */ /* 0x000fe20000001840 */
[----:B---3--:R-:W-:-:S04]  /*3b00*/  FMUL.FTZ R0, R90, c[0x0][0x2ec] ;  /* 0x0000bb005a007a20 */ /* 0x008fc80000410000 */
[----:B------:R3:W2:Y:S03]  /*3b10*/  MUFU.TANH R99, R0 ;  /* 0x0000000000637308 */ /* 0x0006a60000002400 */
[----:B-1----:R-:W-:Y:S01]  /*3b20*/  HMMA.16816.F32 R68, R40, R48, R68 ;  /* 0x000000302844723c */ /* 0x002fe20000001844 */
[----:B---3--:R-:W-:-:S07]  /*3b30*/  FMUL.FTZ R0, R91, c[0x0][0x2ec] ;  /* 0x0000bb005b007a20 */ /* 0x008fce0000410000 */
[----:B------:R-:W-:Y:S01]  /*3b40*/  HMMA.16816.F32 R88, R8, R60, R76 ;  /* 0x0000003c0858723c */ /* 0x000fe2000000184c */
[----:B------:R1:W3:Y:S07]  /*3b50*/  MUFU.TANH R100, R0 ;  /* 0x0000000000647308 */ /* 0x0002ee0000002400 */
        /* <DEDUP_REMOVED lines=15> */
[----:B------:R1:W-:Y:S11]  /*3c50*/  MUFU.TANH R96, R0 ;  /* 0x0000000000607308 */ /* 0x0003f60000002400 */
[----:B------:R-:W-:Y:S03]  /*3c60*/  @!UPT UIADD3 URZ, URZ, URZ, URZ ;  /* 0x0000003f3f3ff290 */ /* 0x000fe6000fffe03f */
        /* <DEDUP_REMOVED lines=14> */
[----:B------:R2:W2:Y:S01]  /*3d50*/  MUFU.TANH R92, R0 ;  /* 0x00000000005c7308 */ /* 0x0004a20000002400 */
        /* <DEDUP_REMOVED lines=14> */
[----:B------:R1:W-:Y:S02]  /*3e40*/  MUFU.TANH R94, R0 ;  /* 0x00000000005e7308 */ /* 0x0003e40000002400 */
[----:B-1----:R-:W-:-:S06]  /*3e50*/  FMUL.FTZ R0, R82, c[0x0][0x2ec] ;  /* 0x0000bb0052007a20 */ /* 0x002fcc0000410000 */
        /* <DEDUP_REMOVED lines=10> */
[----:B------:R2:W-:Y:S01]  /*3f00*/  MUFU.TANH R56, R3 ;  /* 0x0000000300387308 */ /* 0x0005e20000002400 */
[----:B-1----:R-:W-:-:S06]  /*3f10*/  FMUL.FTZ R0, R89, c[0x0][0x2ec] ;  /* 0x0000bb0059007a20 */ /* 0x002fcc0000410000 */
[----:B------:R-:W-:Y:S01]  /*3f20*/  HMMA.16816.F32 R28, R28, R58, R20 ;  /* 0x0000003a1c1c723c */ /* 0x000fe20000001814 */
[----:B------:R1:W-:Y:S07]  /*3f30*/  MUFU.TANH R85, R0 ;  /* 0x0000000000557308 */ /* 0x0003ee0000002400 */
[----:B------:R-:W-:Y:S01]  /*3f40*/  FMUL.FTZ R12, R12, c[0x0][0x2ec] ;  /* 0x0000bb000c0c7a20 */ /* 0x000fe20000410000 */
[----:B--2---:R-:W-:Y:S01]  /*3f50*/  LEA.HI R3, R5, R144, RZ, 0x2 ;  /* 0x0000009005037211 */ /* 0x004fe200078f10ff */
[----:B------:R-:W-:-:S02]  /*3f60*/  FMUL.FTZ R5, R70, c[0x0][0x2ec] ;  /* 0x0000bb0046057a20 */ /* 0x000fc40000410000 */
[----:B------:R-:W-:Y:S01]  /*3f70*/  FMUL.FTZ R14, R14, c[0x0][0x2ec] ;  /* 0x0000bb000e0e7a20 */ /* 0x000fe20000410000 */
[----:B------:R-:W-:Y:S01]  /*3f80*/  LOP3.LUT R3, R3, 0xfffffffc, RZ, 0xc0, !PT ;  /* 0xfffffffc03037812 */ /* 0x000fe200078ec0ff */
[----:B------:R-:W-:Y:S02]  /*3f90*/  MUFU.TANH R43, R5 ;  /* 0x00000005002b7308 */ /* 0x000fe40000002400 */
[----:B------:R-:W-:Y:S01]  /*3fa0*/  HMMA.16816.F32 R52, R8, R44, R52 ;  /* 0x0000002c0834723c */ /* 0x000fe20000001834 */
[----:B-1----:R-:W-:Y:S02]  /*3fb0*/  FMUL.FTZ R0, R90, c[0x0][0x2ec] ;  /* 0x0000bb005a007a20 */ /* 0x002fe40000410000 */
[----:B------:R-:W-:-:S03]  /*3fc0*/  IMAD.IADD R3, R144, 0x1, -R3 ;  /* 0x0000000190037824 */ /* 0x000fc600078e0a03 */
[----:B------:R1:W2:Y:S02]  /*3fd0*/  MUFU.TANH R61, R0 ;  /* 0x00000000003d7308 */ /* 0x0002a40000002400 */
[----:B------:R-:W-:Y:S01]  /*3fe0*/  HMMA.16816.F32 R8, R8, R46, R28 ;  /* 0x0000002e0808723c */ /* 0x000fe2000000181c */
[----:B------:R2:W-:Y:S05]  /*3ff0*/  STL [R1+0x74], R3 ;  /* 0x0000740301007387 */ /* 0x0005ea0000100800 */
[----:B------:R-:W-:Y:S01]  /*4000*/  MUFU.TANH R12, R12 ;  /* 0x0000000c000c7308 */ /* 0x000fe20000002400 */
[----:B-1----:R-:W-:-:S07]  /*4010*/  FMUL.FTZ R0, R91, c[0x0][0x2ec] ;  /* 0x0000bb005b007a20 */ /* 0x002fce0000410000 */
[----:B------:R-:W-:Y:S02]  /*4020*/  MUFU.TANH R14, R14 ;  /* 0x0000000e000e7308 */ /* 0x000fe40000002400 */
[----:B------:R-:W-:Y:S02]  /*4030*/  FMUL.FTZ R52, R52, c[0x0][0x2ec] ;  /* 0x0000bb0034347a20 */ /* 0x000fe40000410000 */
[----:B------:R-:W-:-:S04]  /*4040*/  FMUL.FTZ R7, R54, c[0x0][0x2ec] ;  /* 0x0000bb0036077a20 */ /* 0x000fc80000410000 */
[----:B------:R1:W1:Y:S02]  /*4050*/  MUFU.TANH R76, R0 ;  /* 0x00000000004c7308 */ /* 0x0002640000002400 */
[----:B------:R-:W-:Y:S02]  /*4060*/  FMUL.FTZ R11, R11, c[0x0][0x2ec] ;  /* 0x0000bb000b0b7a20 */ /* 0x000fe40000410000 */
[----:B------:R-:W-:Y:S02]  /*4070*/  FMUL.FTZ R8, R8, c[0x0][0x2ec] ;  /* 0x0000bb0008087a20 */ /* 0x000fe40000410000 */
[----:B------:R-:W-:Y:S02]  /*4080*/  FMUL.FTZ R10, R10, c[0x0][0x2ec] ;  /* 0x0000bb000a0a7a20 */ /* 0x000fe40000410000 */
[----:B------:R-:W-:Y:S01]  /*4090*/  MUFU.TANH R42, R52 ;  /* 0x00000034002a7308 */ /* 0x000fe20000002400 */
[----:B-1----:R-:W-:-:S07]  /*40a0*/  FMUL.FTZ R0, R80, c[0x0][0x2ec] ;  /* 0x0000bb0050007a20 */ /* 0x002fce0000410000 */
[----:B------:R-:W-:Y:S08]  /*40b0*/  MUFU.TANH R41, R7 ;  /* 0x0000000700297308 */ /* 0x000ff00000002400 */
[----:B------:R1:W-:Y:S08]  /*40c0*/  MUFU.TANH R63, R0 ;  /* 0x00000000003f7308 */ /* 0x0003f00000002400 */
[----:B------:R-:W-:Y:S01]  /*40d0*/  MUFU.TANH R8, R8 ;  /* 0x0000000800087308 */ /* 0x000fe20000002400 */
[----:B-1----:R-:W-:-:S07]  /*40e0*/  FMUL.FTZ R0, R81, c[0x0][0x2ec] ;  /* 0x0000bb0051007a20 */ /* 0x002fce0000410000 */
[----:B------:R-:W-:Y:S08]  /*40f0*/  MUFU.TANH R10, R10 ;  /* 0x0000000a000a7308 */ /* 0x000ff00000002400 */
[----:B------:R1:W-:Y:S02]  /*4100*/  MUFU.TANH R62, R0 ;  /* 0x00000000003e7308 */ /* 0x0003e40000002400 */
[----:B-1----:R-:W-:-:S06]  /*4110*/  FMUL.FTZ R0, R82, c[0x0][0x2ec] ;  /* 0x0000bb0052007a20 */ /* 0x002fcc0000410000 */
[----:B------:R1:W-:Y:S02]  /*4120*/  MUFU.TANH R60, R0 ;  /* 0x00000000003c7308 */ /* 0x0003e40000002400 */
[----:B-1----:R-:W-:-:S06]  /*4130*/  FMUL.FTZ R0, R83, c[0x0][0x2ec] ;  /* 0x0000bb0053007a20 */ /* 0x002fcc0000410000 */
[----:B------:R1:W-:Y:S02]  /*4140*/  MUFU.TANH R57, R0 ;  /* 0x0000000000397308 */ /* 0x0003e40000002400 */
[----:B-1----:R-:W-:-:S04]  /*4150*/  IMAD.U32 R0, RZ, RZ, UR12 ;  /* 0x0000000cff007e24 */ /* 0x002fc8000f8e00ff */
[----:B------:R-:W-:-:S05]  /*4160*/  IMAD R0, R0, 0x40, R6 ;  /* 0x0000004000007824 */ /* 0x000fca00078e0206 */
[C---:B--2---:R-:W-:Y:S01]  /*4170*/  IADD3 R3, R0.reuse, 0x9, RZ ;  /* 0x0000000900037810 */ /* 0x044fe20007ffe0ff */
[----:B------:R-:W-:Y:S01]  /*4180*/  BAR.SYNC.DEFER_BLOCKING 0x0 ;  /* 0x0000000000007b1d */ /* 0x000fe20000010000 */
[C---:B------:R-:W-:Y:S02]  /*4190*/  ISETP.GE.AND P2, PT, R0.reuse, UR14, PT ;  /* 0x0000000e00007c0c */ /* 0x040fe4000bf46270 */
[----:B------:R-:W-:Y:S02]  /*41a0*/  ISETP.GE.AND P6, PT, R3, UR14, PT ;  /* 0x0000000e03007c0c */ /* 0x000fe4000bfc6270 */
[C---:B------:R-:W-:Y:S02]  /*41b0*/  IADD3 R3, R0.reuse, 0x18, RZ ;  /* 0x0000001800037810 */ /* 0x040fe40007ffe0ff */
[----:B------:R-:W-:Y:S02]  /*41c0*/  IADD3 R6, R0, 0x1, RZ ;  /* 0x0000000100067810 */ /* 0x000fe40007ffe0ff */
[----:B------:R-:W-:Y:S01]  /*41d0*/  ISETP.GE.AND P3, PT, R3, UR14, PT ;  /* 0x0000000e03007c0c */ /* 0x000fe2000bf66270 */
[----:B------:R-:W-:Y:S01]  /*41e0*/  FMUL.FTZ R3, R69, c[0x0][0x2ec] ;  /* 0x0000bb0045037a20 */ /* 0x000fe20000410000 */
[----:B-----5:R-:W-:-:S02]  /*41f0*/  FSEL R49, R120, -INF , !P2 ;  /* 0xff80000078317808 */ /* 0x020fc40005000000 */
        /* <DEDUP_REMOVED lines=14> */
[----:B----4-:R-:W-:Y:S02]  /*42e0*/  FSEL R39, R108, -INF , !P0 ;  /* 0xff8000006c277808 */ /* 0x010fe40004000000 */
        /* <DEDUP_REMOVED lines=27> */
[----:B------:R-:W-:Y:S02]  /*44a0*/  FSEL R52, R100, -INF , !P4 ;  /* 0xff80000064347808 */ /* 0x000fe40006000000 */
        /* <DEDUP_REMOVED lines=10> */
[----:B------:R1:W-:Y:S01]  /*4550*/  MUFU.TANH R16, R5 ;  /* 0x0000000500107308 */ /* 0x0003e20000002400 */
[----:B------:R-:W-:-:S02]  /*4560*/  ISETP.GE.AND P3, PT, R3, UR14, PT ;  /* 0x0000000e03007c0c */ /* 0x000fc4000bf66270 */
[----:B------:R-:W-:Y:S02]  /*4570*/  IADD3 R3, R0, 0x38, RZ ;  /* 0x0000003800037810 */ /* 0x000fe40007ffe0ff */
[----:B------:R-:W-:Y:S02]  /*4580*/  FSEL R54, R92, -INF , !P2 ;  /* 0xff8000005c367808 */ /* 0x000fe40005000000 */
[----:B------:R-:W-:Y:S02]  /*4590*/  FSEL R50, R95, -INF , !P2 ;  /* 0xff8000005f327808 */ /* 0x000fe40005000000 */
[----:B------:R-:W-:Y:S02]  /*45a0*/  FSEL R27, R98, -INF , !P2 ;  /* 0xff800000621b7808 */ /* 0x000fe40005000000 */
[----:B------:R-:W-:Y:S02]  /*45b0*/  FSEL R26, R101, -INF , !P2 ;  /* 0xff800000651a7808 */ /* 0x000fe40005000000 */
[----:B------:R-:W-:Y:S01]  /*45c0*/  ISETP.GE.AND P2, PT, R3, UR14, PT ;  /* 0x0000000e03007c0c */ /* 0x000fe2000bf46270 */
[----:B------:R-:W-:Y:S01]  /*45d0*/  FMUL.FTZ R3, R15, c[0x0][0x2ec] ;  /* 0x0000bb000f037a20 */ /* 0x000fe20000410000 */
[----:B------:R-:W-:Y:S01]  /*45e0*/  IADD3 R0, R0, 0x39, RZ ;  /* 0x0000003900007810 */ /* 0x000fe20007ffe0ff */
[----:B-1----:R-:W-:Y:S01]  /*45f0*/  FMUL.FTZ R5, R13, c[0x0][0x2ec] ;  /* 0x0000bb000d057a20 */ /* 0x002fe20000410000 */
[----:B------:R-:W-:Y:S01]  /*4600*/  FSEL R182, R61, -INF , !P1 ;  /* 0xff8000003db67808 */ /* 0x000fe20004800000 */
[----:B------:R-:W-:Y:S01]  /*4610*/  MUFU.TANH R6, R3 ;  /* 0x0000000300067308 */ /* 0x000fe20000002400 */
[----:B------:R-:W-:-:S02]  /*4620*/  FSEL R178, R84, -INF , !P1 ;  /* 0xff80000054b27808 */ /* 0x000fc40004800000 */
[----:B------:R-:W-:Y:S02]  /*4630*/  FSEL R177, R86, -INF , !P1 ;  /* 0xff80000056b17808 */ /* 0x000fe40004800000 */
[----:B------:R-:W-:Y:S02]  /*4640*/  FSEL R174, R174, -INF , !P1 ;  /* 0xff800000aeae7808 */ /* 0x000fe40004800000 */
[----:B------:R-:W-:Y:S01]  /*4650*/  ISETP.GE.AND P1, PT, R0, UR14, PT ;  /* 0x0000000e00007c0c */ /* 0x000fe2000bf26270 */
[----:B------:R-:W1:Y:S01]  /*4660*/  MUFU.TANH R3, R11 ;  /* 0x0000000b00037308 */ /* 0x000e620000002400 */
[----:B------:R-:W-:Y:S02]  /*4670*/  FSEL R181, R76, -INF , !P0 ;  /* 0xff8000004cb57808 */ /* 0x000fe40004000000 */
[----:B------:R-:W-:Y:S02]  /*4680*/  FSEL R176, R85, -INF , !P0 ;  /* 0xff80000055b07808 */ /* 0x000fe40004000000 */
[----:B------:R-:W-:-:S02]  /*4690*/  FSEL R173, R87, -INF , !P0 ;  /* 0xff80000057ad7808 */ /* 0x000fc40004000000 */
[----:B------:R-:W-:Y:S01]  /*46a0*/  FSEL R138, R94, -INF , !P0 ;  /* 0xff8000005e8a7808 */ /* 0x000fe20004000000 */
[----:B------:R2:W-:Y:S01]  /*46b0*/  MUFU.TANH R7, R5 ;  /* 0x0000000500077308 */ /* 0x0005e20000002400 */
[----:B------:R-:W-:Y:S02]  /*46c0*/  PLOP3.LUT P0, PT, PT, PT, UP0, 0x80, 0x0 ;  /* 0x000000000000781c */ /* 0x000fe40003f0f008 */
[----:B------:R-:W-:Y:S02]  /*46d0*/  LOP3.LUT R0, R145, R146, RZ, 0xfc, !PT ;  /* 0x0000009291007212 */ /* 0x000fe400078efcff */
[----:B------:R-:W-:Y:S02]  /*46e0*/  FSEL R180, R74, -INF , !P6 ;  /* 0xff8000004ab47808 */ /* 0x000fe40007000000 */
[----:B------:R-:W-:Y:S02]  /*46f0*/  FSEL R175, R72, -INF , !P6 ;  /* 0xff80000048af7808 */ /* 0x000fe40007000000 */
[----:B-1----:R-:W-:-:S02]  /*4700*/  FSEL R3, R3, -INF , !P1 ;  /* 0xff80000003037808 */ /* 0x002fc40004800000 */
[----:B------:R-:W-:Y:S02]  /*4710*/  FSEL R139, R60, -INF , !P6 ;  /* 0xff8000003c8b7808 */ /* 0x000fe40007000000 */
[----:B------:R-:W-:Y:S01]  /*4720*/  FSEL R133, R63, -INF , !P6 ;  /* 0xff8000003f857808 */ /* 0x000fe20007000000 */
[----:B------:R1:W-:Y:S01]  /*4730*/  STL [R1], R3 ;  /* 0x0000000301007387 */ /* 0x0003e20000100800 */
[----:B------:R-:W-:Y:S01]  /*4740*/  FSEL R179, R75, -INF , !P5 ;  /* 0xff8000004bb37808 */ /* 0x000fe20006800000 */
[----:B--2---:R-:W-:Y:S01]  /*4750*/  FMUL.FTZ R5, R9, c[0x0][0x2ec] ;  /* 0x0000bb0009057a20 */ /* 0x004fe20000410000 */
[----:B------:R-:W-:Y:S02]  /*4760*/  FSEL R172, R73, -INF , !P5 ;  /* 0xff80000049ac7808 */ /* 0x000fe40006800000 */
[----:B------:R-:W-:Y:S02]  /*4770*/  FSEL R137, R57, -INF , !P5 ;  /* 0xff80000039897808 */ /* 0x000fe40006800000 */
[----:B------:R-:W-:Y:S01]  /*4780*/  FSEL R132, R62, -INF , !P5 ;  /* 0xff8000003e847808 */ /* 0x000fe20006800000 */
[----:B------:R-:W2:Y:S01]  /*4790*/  MUFU.TANH R5, R5 ;  /* 0x0000000500057308 */ /* 0x000ea20000002400 */
        /* <DEDUP_REMOVED lines=12> */
[----:B--2---:R-:W-:-:S02]  /*4860*/  FSEL R250, R5, -INF , !P1 ;  /* 0xff80000005fa7808 */ /* 0x004fc40004800000 */
[----:B------:R-:W-:Y:S02]  /*4870*/  FSEL R246, R6, -INF , !P1 ;  /* 0xff80000006f67808 */ /* 0x000fe40004800000 */
[----:B------:R-:W-:Y:S01]  /*4880*/  FSEL R244, R7, -INF , !P1 ;  /* 0xff80000007f47808 */ /* 0x000fe20004800000 */
[----:B------:R-:W-:Y:S05]  /*4890*/  @!P0 BRA `(.L_x_216) ;  /* 0x000004a000008947 */ /* 0x000fea0003800000 */
[----:B-1----:R-:W-:Y:S01]  /*48a0*/  ULEA.HI.SX32 UR5, UR8, 0xfffffffe, 0x1a ;  /* 0xfffffffe08057891 */ /* 0x002fe2000f8fd23f */
[----:B------:R-:W-:Y:S01]  /*48b0*/  ISETP.GE.AND P3, PT, R164, c[0x0][0x220], PT ;  /* 0x00008800a4007a0c */ /* 0x000fe20003f66270 */
[----:B------:R-:W-:Y:S01]  /*48c0*/  BSSY B0, `(.L_x_217) ;  /* 0x0000046000007945 */ /* 0x000fe20003800000 */
[----:B------:R-:W-:Y:S01]  /*48d0*/  ISETP.GE.AND P2, PT, R161, c[0x0][0x220], PT ;  /* 0x00008800a1007a0c */ /* 0x000fe20003f46270 */
[----:B------:R-:W-:Y:S02]  /*48e0*/  USHF.R.S32.HI UR4, URZ, 0x1f, UR5 ;  /* 0x0000001f3f047899 */ /* 0x000fe40008011405 */
        /* <DEDUP_REMOVED lines=67> */
.L_x_218:
[----:B------:R-:W-:Y:S05]  /*4d20*/  BSYNC B0 ;  /* 0x0000000000007941 */ /* 0x000fea0003800000 */
.L_x_217:
[----:B------:R-:W0:Y:S02]  /*4d30*/  LDGDEPBAR ;  /* 0x00000000000079af */ /* 0x000e240000000000 */
.L_x_216:
[----:B-1----:R-:W-:Y:S04]  /*4d40*/  STL [R1+0xa0], R238 ;  /* 0x0000a0ee01007387 */ /* 0x002fe80000100800 */
[----:B------:R-:W-:Y:S04]  /*4d50*/  STL [R1+0x9c], R237 ;  /* 0x00009ced01007387 */ /* 0x000fe80000100800 */
[----:B------:R-:W-:Y:S04]  /*4d60*/  STL [R1+0x98], R236 ;  /* 0x000098ec01007387 */ /* 0x000fe80000100800 */
[----:B------:R-:W-:Y:S04]  /*4d70*/  STL [R1+0x94], R235 ;  /* 0x000094eb01007387 */ /* 0x000fe80000100800 */
[----:B------:R1:W-:Y:S04]  /*4d80*/  STL [R1+0x90], R234 ;  /* 0x000090ea01007387 */ /* 0x0003e80000100800 */
[----:B-1----:R-:W2:Y:S01]  /*4d90*/  LDL.LU R234, [R1] ;  /* 0x0000000001ea7983 */ /* 0x002ea20000300800 */
[----:B------:R-:W-:Y:S01]  /*4da0*/  FMNMX.FTZ R136, R19, R21, !PT ;  /* 0x0000001513887209 */ /* 0x000fe20007810000 */
[----:B------:R-:W-:Y:S01]  /*4db0*/  IMAD.SHL.U32 R225, R0, 0x2, RZ ;  /* 0x0000000200e17824 */ /* 0x000fe200078e00ff */
[----:B------:R-:W-:Y:S01]  /*4dc0*/  FMNMX.FTZ R3, R33, R34, !PT ;  /* 0x0000002221037209 */ /* 0x000fe20007810000 */
[----:B------:R-:W-:Y:S01]  /*4dd0*/  STL [R1+0x8c], R233 ;  /* 0x00008ce901007387 */ /* 0x000fe20000100800 */
[----:B------:R-:W-:Y:S01]  /*4de0*/  FMNMX.FTZ R136, R18, R136, !PT ;  /* 0x0000008812887209 */ /* 0x000fe20007810000 */
[----:B------:R-:W-:Y:S01]  /*4df0*/  IMAD R228, R2, 0x2, R225 ;  /* 0x0000000202e47824 */ /* 0x000fe200078e02e1 */
        /* <DEDUP_REMOVED lines=30> */
[----:B------:R-:W-:Y:S01]  /*4fe0*/  LEA R226, R4, R225, 0x1 ;  /* 0x000000e104e27211 */ /* 0x000fe200078e08ff */
[----:B------:R-:W-:Y:S01]  /*4ff0*/  LDSM.16.MT88.4 R84, [R228+0xe800] ;  /* 0x00e80000e454783b */ /* 0x000fe20000004200 */
[----:B------:R-:W-:Y:S02]  /*5000*/  FMNMX.FTZ R136, R247, R136, !PT ;  /* 0x00000088f7887209 */ /* 0x000fe40007810000 */
[----:B------:R-:W-:Y:S01]  /*5010*/  LEA R227, R2, R226, 0x1 ;  /* 0x000000e202e37211 */ /* 0x000fe200078e08ff */
[----:B------:R-:W-:Y:S01]  /*5020*/  LDSM.16.MT88.4 R64, [R226+0xe000] ;  /* 0x00e00000e240783b */ /* 0x000fe20000004200 */
[----:B------:R-:W-:-:S03]  /*5030*/  FMNMX.FTZ R136, R245, R136, !PT ;  /* 0x00000088f5887209 */ /* 0x000fc60007810000 */
[----:B------:R-:W-:Y:S01]  /*5040*/  LDSM.16.MT88.4 R72, [R227+0xc000] ;  /* 0x00c00000e348783b */ /* 0x000fe20000004200 */
[----:B------:R-:W-:-:S05]  /*5050*/  FMNMX.FTZ R136, R244, R136, !PT ;  /* 0x00000088f4887209 */ /* 0x000fca0007810000 */
[----:B------:R-:W1:Y:S02]  /*5060*/  SHFL.BFLY PT, R5, R136, 0x2, 0x1f ;  /* 0x0c401f0088057f89 */ /* 0x000e6400000e0000 */
[----:B-1----:R-:W-:Y:S02]  /*5070*/  FMNMX.FTZ R136, R136, R5, !PT ;  /* 0x0000000588887209 */ /* 0x002fe40007810000 */
[----:B------:R-:W-:Y:S02]  /*5080*/  FMNMX.FTZ R5, R214, R3, !PT ;  /* 0x00000003d6057209 */ /* 0x000fe40007810000 */
[----:B------:R-:W-:Y:S01]  /*5090*/  FMNMX.FTZ R3, R38, R37, !PT ;  /* 0x0000002526037209 */ /* 0x000fe20007810000 */
[----:B------:R-:W1:Y:S01]  /*50a0*/  SHFL.BFLY PT, R7, R136, 0x1, 0x1f ;  /* 0x0c201f0088077f89 */ /* 0x000e6200000e0000 */
[----:B------:R-:W-:Y:S02]  /*50b0*/  FMNMX.FTZ R5, R251, R5, !PT ;  /* 0x00000005fb057209 */ /* 0x000fe40007810000 */
[----:B------:R-:W-:-:S02]  /*50c0*/  FMNMX.FTZ R3, R36, R3, !PT ;  /* 0x0000000324037209 */ /* 0x000fc40007810000 */
[----:B------:R-:W-:Y:S02]  /*50d0*/  FMNMX.FTZ R5, R248, R5, !PT ;  /* 0x00000005f8057209 */ /* 0x000fe40007810000 */
[----:B------:R-:W-:Y:S02]  /*50e0*/  FMNMX.FTZ R6, R35, R3, !PT ;  /* 0x0000000323067209 */ /* 0x000fe40007810000 */
[----:B------:R-:W-:Y:S02]  /*50f0*/  FMNMX.FTZ R3, R246, R5, !PT ;  /* 0x00000005f6037209 */ /* 0x000fe40007810000 */
[----:B------:R-:W-:-:S03]  /*5100*/  FMNMX.FTZ R5, R44, R6, !PT ;  /* 0x000000062c057209 */ /* 0x000fc60007810000 */
[----:B------:R-:W3:Y:S01]  /*5110*/  SHFL.BFLY PT, R135, R3, 0x2, 0x1f ;  /* 0x0c401f0003877f89 */ /* 0x000ee200000e0000 */
[----:B------:R-:W-:-:S04]  /*5120*/  FMNMX.FTZ R5, R46, R5, !PT ;  /* 0x000000052e057209 */ /* 0x000fc80007810000 */
[----:B------:R-:W-:-:S04]  /*5130*/  FMNMX.FTZ R6, R47, R5, !PT ;  /* 0x000000052f067209 */ /* 0x000fc80007810000 */
[----:B------:R-:W-:Y:S02]  /*5140*/  FMNMX.FTZ R6, R50, R6, !PT ;  /* 0x0000000632067209 */ /* 0x000fe40007810000 */
[----:B-1----:R-:W-:Y:S02]  /*5150*/  FMNMX.FTZ R136, R136, R7, !PT ;  /* 0x0000000788887209 */ /* 0x002fe40007810000 */
[----:B------:R-:W-:Y:S02]  /*5160*/  FMNMX.FTZ R6, R178, R6, !PT ;  /* 0x00000006b2067209 */ /* 0x000fe40007810000 */
[C---:B------:R-:W-:Y:S01]  /*5170*/  FSETP.NEU.FTZ.AND P1, PT, R136.reuse, -INF , PT ;  /* 0xff8000008800780b */ /* 0x040fe20003f3d000 */
[----:B------:R-:W-:Y:S01]  /*5180*/  FMUL.FTZ R22, R136, c[0x0][0x23c] ;  /* 0x00008f0088167a20 */ /* 0x000fe20000410000 */
[----:B------:R-:W-:-:S04]  /*5190*/  FMNMX.FTZ R6, R176, R6, !PT ;  /* 0x00000006b0067209 */ /* 0x000fc80007810000 */
[----:B------:R-:W-:Y:S02]  /*51a0*/  FSEL R22, R22, RZ, P1 ;  /* 0x000000ff16167208 */ /* 0x000fe40000800000 */
[----:B------:R-:W-:Y:S02]  /*51b0*/  FMNMX.FTZ R6, R175, R6, !PT ;  /* 0x00000006af067209 */ /* 0x000fe40007810000 */
[----:B---3--:R-:W-:Y:S01]  /*51c0*/  FMNMX.FTZ R135, R3, R135, !PT ;  /* 0x0000008703877209 */ /* 0x008fe20007810000 */
        /* <DEDUP_REMOVED lines=11> */
[----:B------:R1:W4:Y:S02]  /*5280*/  MUFU.EX2 R233, R7 ;  /* 0x0000000700e97308 */ /* 0x0003240000000800 */
[----:B------:R-:W4:Y:S01]  /*5290*/  SHFL.BFLY PT, R6, R134, 0x2, 0x1f ;  /* 0x0c401f0086067f89 */ /* 0x000f2200000e0000 */
[----:B------:R-:W-:-:S04]  /*52a0*/  FMNMX.FTZ R5, R39, R5, !PT ;  /* 0x0000000527057209 */ /* 0x000fc80007810000 */
[----:B------:R-:W-:-:S04]  /*52b0*/  FMNMX.FTZ R5, R45, R5, !PT ;  /* 0x000000052d057209 */ /* 0x000fc80007810000 */
[----:B------:R-:W-:-:S04]  /*52c0*/  FMNMX.FTZ R5, R51, R5, !PT ;  /* 0x0000000533057209 */ /* 0x000fc80007810000 */
[----:B---3--:R-:W-:Y:S01]  /*52d0*/  FMNMX.FTZ R3, R52, R5, !PT ;  /* 0x0000000534037209 */ /* 0x008fe20007810000 */
[----:B-1----:R-:W1:Y:S01]  /*52e0*/  SHFL.BFLY PT, R7, R135, 0x1, 0x1f ;  /* 0x0c201f0087077f89 */ /* 0x002e6200000e0000 */
[----:B------:R-:W-:Y:S01]  /*52f0*/  FFMA.FTZ R5, R20, c[0x0][0x23c], -R22 ;  /* 0x00008f0014057a23 */ /* 0x000fe20000010816 */
[----:B----4-:R-:W-:Y:S02]  /*5300*/  F2FP.PACK_AB R16, R233, R232 ;  /* 0x000000e8e910723e */ /* 0x010fe400000000ff */
[----:B------:R-:W-:Y:S01]  /*5310*/  FMNMX.FTZ R3, R53, R3, !PT ;  /* 0x0000000335037209 */ /* 0x000fe20007810000 */
[----:B------:R3:W4:Y:S03]  /*5320*/  MUFU.EX2 R202, R5 ;  /* 0x0000000500ca7308 */ /* 0x0007260000000800 */
[----:B------:R-:W-:Y:S02]  /*5330*/  FMNMX.FTZ R3, R54, R3, !PT ;  /* 0x0000000336037209 */ /* 0x000fe40007810000 */
[----:B------:R-:W-:-:S02]  /*5340*/  FMNMX.FTZ R134, R134, R6, !PT ;  /* 0x0000000686867209 */ /* 0x000fc40007810000 */
[----:B------:R-:W-:-:S04]  /*5350*/  FMNMX.FTZ R3, R182, R3, !PT ;  /* 0x00000003b6037209 */ /* 0x000fc80007810000 */
[----:B------:R-:W-:-:S04]  /*5360*/  FMNMX.FTZ R3, R181, R3, !PT ;  /* 0x00000003b5037209 */ /* 0x000fc80007810000 */
[----:B------:R-:W-:Y:S01]  /*5370*/  FMNMX.FTZ R3, R180, R3, !PT ;  /* 0x00000003b4037209 */ /* 0x000fe20007810000 */
[----:B---3--:R-:W-:Y:S01]  /*5380*/  FFMA.FTZ R5, R23, c[0x0][0x23c], -R22 ;  /* 0x00008f0017057a23 */ /* 0x008fe20000010816 */
[----:B------:R-:W-:Y:S02]  /*5390*/  MOV R23, R8 ;  /* 0x0000000800177202 */ /* 0x000fe40000000f00 */
[----:B------:R-:W-:Y:S01]  /*53a0*/  FMNMX.FTZ R3, R179, R3, !PT ;  /* 0x00000003b3037209 */ /* 0x000fe20007810000 */
[----:B------:R3:W-:Y:S01]  /*53b0*/  MUFU.EX2 R10, R5 ;  /* 0x00000005000a7308 */ /* 0x0007e20000000800 */
[----:B-1----:R-:W-:Y:S02]  /*53c0*/  FMNMX.FTZ R135, R135, R7, !PT ;  /* 0x0000000787877209 */ /* 0x002fe40007810000 */
[----:B------:R-:W-:Y:S01]  /*53d0*/  FMNMX.FTZ R3, R218, R3, !PT ;  /* 0x00000003da037209 */ /* 0x000fe20007810000 */
[----:B------:R-:W1:Y:S01]  /*53e0*/  SHFL.BFLY PT, R7, R134, 0x1, 0x1f ;  /* 0x0c201f0086077f89 */ /* 0x000e6200000e0000 */
[C---:B------:R-:W-:Y:S01]  /*53f0*/  FSETP.NEU.FTZ.AND P1, PT, R135.reuse, -INF , PT ;  /* 0xff8000008700780b */ /* 0x040fe20003f3d000 */
[----:B------:R-:W-:Y:S01]  /*5400*/  FMUL.FTZ R21, R135, c[0x0][0x23c] ;  /* 0x00008f0087157a20 */ /* 0x000fe20000410000 */
[----:B------:R-:W-:-:S02]  /*5410*/  FMNMX.FTZ R3, R212, R3, !PT ;  /* 0x00000003d4037209 */ /* 0x000fc40007810000 */
[----:B----4-:R-:W-:Y:S02]  /*5420*/  F2FP.PACK_AB R18, R202, R23 ;  /* 0x00000017ca12723e */ /* 0x010fe400000000ff */
[----:B------:R-:W-:Y:S02]  /*5430*/  FMNMX.FTZ R3, R80, R3, !PT ;  /* 0x0000000350037209 */ /* 0x000fe40007810000 */
[----:B------:R-:W-:Y:S01]  /*5440*/  FSEL R21, R21, RZ, P1 ;  /* 0x000000ff15157208 */ /* 0x000fe20000800000 */
[----:B---3--:R-:W-:-:S04]  /*5450*/  FFMA.FTZ R5, R24, c[0x0][0x23c], -R22 ;  /* 0x00008f0018057a23 */ /* 0x008fc80000010816 */
[----:B------:R3:W-:Y:S01]  /*5460*/  MUFU.EX2 R11, R5 ;  /* 0x00000005000b7308 */ /* 0x0007e20000000800 */
[----:B-1----:R-:W-:-:S04]  /*5470*/  FMNMX.FTZ R134, R134, R7, !PT ;  /* 0x0000000786867209 */ /* 0x002fc80007810000 */
[C---:B------:R-:W-:Y:S01]  /*5480*/  FSETP.NEU.FTZ.AND P1, PT, R134.reuse, -INF , PT ;  /* 0xff8000008600780b */ /* 0x040fe20003f3d000 */
[----:B------:R-:W-:Y:S02]  /*5490*/  FMUL.FTZ R20, R134, c[0x0][0x23c] ;  /* 0x00008f0086147a20 */ /* 0x000fe40000410000 */
[----:B---3--:R-:W-:-:S03]  /*54a0*/  FFMA.FTZ R5, R25, c[0x0][0x23c], -R22 ;  /* 0x00008f0019057a23 */ /* 0x008fc60000010816 */
[----:B------:R-:W-:Y:S01]  /*54b0*/  FSEL R20, R20, RZ, P1 ;  /* 0x000000ff14147208 */ /* 0x000fe20000800000 */
[----:B------:R1:W-:Y:S04]  /*54c0*/  MUFU.EX2 R107, R5 ;  /* 0x00000005006b7308 */ /* 0x0003e80000000800 */
[----:B------:R-:W-:-:S04]  /*54d0*/  FFMA.FTZ R2, R46, c[0x0][0x23c], -R20 ;  /* 0x00008f002e027a23 */ /* 0x000fc80000010814 */
[----:B------:R3:W-:Y:S01]  /*54e0*/  MUFU.EX2 R204, R2 ;  /* 0x0000000200cc7308 */ /* 0x0007e20000000800 */
[----:B-1----:R-:W-:-:S07]  /*54f0*/  FFMA.FTZ R5, R26, c[0x0][0x23c], -R22 ;  /* 0x00008f001a057a23 */ /* 0x002fce0000010816 */
[----:B------:R1:W-:Y:S01]  /*5500*/  MUFU.EX2 R238, R5 ;  /* 0x0000000500ee7308 */ /* 0x0003e20000000800 */
[----:B---3--:R-:W-:-:S07]  /*5510*/  FFMA.FTZ R2, R47, c[0x0][0x23c], -R20 ;  /* 0x00008f002f027a23 */ /* 0x008fce0000010814 */
[----:B------:R3:W-:Y:S01]  /*5520*/  MUFU.EX2 R237, R2 ;  /* 0x0000000200ed7308 */ /* 0x0007e20000000800 */
[----:B-1----:R-:W-:-:S07]  /*5530*/  FFMA.FTZ R5, R33, c[0x0][0x23c], -R21 ;  /* 0x00008f0021057a23 */ /* 0x002fce0000010815 */
[----:B------:R1:W-:Y:S01]  /*5540*/  MUFU.EX2 R230, R5 ;  /* 0x0000000500e67308 */ /* 0x0003e20000000800 */
[----:B---3--:R-:W-:-:S07]  /*5550*/  FFMA.FTZ R2, R50, c[0x0][0x23c], -R20 ;  /* 0x00008f0032027a23 */ /* 0x008fce0000010814 */
[----:B------:R-:W-:Y:S01]  /*5560*/  MUFU.EX2 R206, R2 ;  /* 0x0000000200ce7308 */ /* 0x000fe20000000800 */
[----:B-1----:R-:W-:-:S07]  /*5570*/  FFMA.FTZ R5, R34, c[0x0][0x23c], -R21 ;  /* 0x00008f0022057a23 */ /* 0x002fce0000010815 */
[----:B------:R1:W3:Y:S01]  /*5580*/  MUFU.EX2 R231, R5 ;  /* 0x0000000500e77308 */ /* 0x0002e20000000800 */
[----:B--2---:R-:W-:-:S05]  /*5590*/  FMNMX.FTZ R3, R234, R3, !PT ;  /* 0x00000003ea037209 */ /* 0x004fca0007810000 */
[----:B------:R-:W2:Y:S01]  /*55a0*/  SHFL.BFLY PT, R6, R3, 0x2, 0x1f ;  /* 0x0c401f0003067f89 */ /* 0x000ea200000e0000 */
[----:B-1----:R-:W-:Y:S01]  /*55b0*/  FFMA.FTZ R5, R32, c[0x0][0x23c], -R21 ;  /* 0x00008f0020057a23 */ /* 0x002fe20000010815 */
[----:B---3--:R-:W-:-:S03]  /*55c0*/  F2FP.PACK_AB R17, R231, R230 ;  /* 0x000000e6e711723e */ /* 0x008fc600000000ff */
[----:B------:R1:W-:Y:S02]  /*55d0*/  MUFU.EX2 R203, R5 ;  /* 0x0000000500cb7308 */ /* 0x0003e40000000800 */
[----:B-1----:R-:W-:Y:S01]  /*55e0*/  FFMA.FTZ R5, R31, c[0x0][0x23c], -R21 ;  /* 0x00008f001f057a23 */ /* 0x002fe20000010815 */
[----:B--2---:R-:W-:-:S05]  /*55f0*/  FMNMX.FTZ R3, R3, R6, !PT ;  /* 0x0000000603037209 */ /* 0x004fca0007810000 */
[----:B------:R1:W2:Y:S01]  /*5600*/  MUFU.EX2 R224, R5 ;  /* 0x0000000500e07308 */ /* 0x0002a20000000800 */
[----:B------:R-:W3:Y:S01]  /*5610*/  SHFL.BFLY PT, R6, R3, 0x1, 0x1f ;  /* 0x0c201f0003067f89 */ /* 0x000ee200000e0000 */
[----:B-1----:R-:W-:Y:S01]  /*5620*/  FFMA.FTZ R5, R30, c[0x0][0x23c], -R21 ;  /* 0x00008f001e057a23 */ /* 0x002fe20000010815 */
[----:B--2---:R-:W-:-:S05]  /*5630*/  F2FP.PACK_AB R19, R224, R203 ;  /* 0x000000cbe013723e */ /* 0x004fca00000000ff */
[----:B------:R1:W-:Y:S02]  /*5640*/  MUFU.EX2 R235, R5 ;  /* 0x0000000500eb7308 */ /* 0x0003e40000000800 */
[----:B------:R-:W-:Y:S01]  /*5650*/  HMMA.16816.F32 R100, R16, R40, RZ ;  /* 0x000000281064723c */ /* 0x000fe200000018ff */
[----:B---3--:R-:W-:-:S04]  /*5660*/  FMNMX.FTZ R3, R3, R6, !PT ;  /* 0x0000000603037209 */ /* 0x008fc80007810000 */
[C---:B------:R-:W-:Y:S01]  /*5670*/  FSETP.NEU.FTZ.AND P1, PT, R3.reuse, -INF , PT ;  /* 0xff8000000300780b */ /* 0x040fe20003f3d000 */
[----:B------:R-:W-:Y:S02]  /*5680*/  FMUL.FTZ R6, R3, c[0x0][0x23c] ;  /* 0x00008f0003067a20 */ /* 0x000fe40000410000 */
[----:B-1----:R-:W-:-:S03]  /*5690*/  FFMA.FTZ R5, R28, c[0x0][0x23c], -R21 ;  /* 0x00008f001c057a23 */ /* 0x002fc60000010815 */
[----:B------:R-:W-:Y:S02]  /*56a0*/  FSEL R0, R6, RZ, P1 ;  /* 0x000000ff06007208 */ /* 0x000fe40000800000 */
[----:B------:R-:W-:Y:S01]  /*56b0*/  F2FP.PACK_AB R6, R206, R237 ;  /* 0x000000edce06723e */ /* 0x000fe200000000ff */
[----:B------:R1:W-:Y:S02]  /*56c0*/  MUFU.EX2 R104, R5 ;  /* 0x0000000500687308 */ /* 0x0003e40000000800 */
[--C-:B------:R-:W-:Y:S02]  /*56d0*/  FFMA.FTZ R4, R39, c[0x0][0x23c], -R0.reuse ;  /* 0x00008f0027047a23 */ /* 0x100fe40000010800 */
[----:B------:R-:W-:-:S04]  /*56e0*/  FFMA.FTZ R2, R51, c[0x0][0x23c], -R0 ;  /* 0x00008f0033027a23 */ /* 0x000fc80000010800 */
[----:B------:R2:W-:Y:S01]  /*56f0*/  MUFU.EX2 R9, R4 ;  /* 0x0000000400097308 */ /* 0x0005e20000000800 */
[----:B-1----:R-:W-:-:S07]  /*5700*/  FFMA.FTZ R5, R29, c[0x0][0x23c], -R21 ;  /* 0x00008f001d057a23 */ /* 0x002fce0000010815 */
[----:B------:R1:W-:Y:S01]  /*5710*/  MUFU.EX2 R236, R2 ;  /* 0x0000000200ec7308 */ /* 0x0003e20000000800 */
[----:B------:R-:W-:Y:S01]  /*5720*/  LDSM.16.MT88.4 R28, [R226+0xc800] ;  /* 0x00c80000e21c783b */ /* 0x000fe20000004200 */
[----:B--2---:R-:W-:-:S06]  /*5730*/  FFMA.FTZ R4, R45, c[0x0][0x23c], -R0 ;  /* 0x00008f002d047a23 */ /* 0x004fcc0000010800 */
[----:B------:R2:W-:Y:S08]  /*5740*/  MUFU.EX2 R106, R5 ;  /* 0x00000005006a7308 */ /* 0x0005f00000000800 */
[----:B------:R-:W3:Y:S01]  /*5750*/  MUFU.EX2 R219, R4 ;  /* 0x0000000400db7308 */ /* 0x000ee20000000800 */
[----:B-1----:R-:W-:Y:S02]  /*5760*/  FFMA.FTZ R2, R52, c[0x0][0x23c], -R0 ;  /* 0x00008f0034027a23 */ /* 0x002fe40000010800 */
[----:B--2---:R-:W-:-:S05]  /*5770*/  FFMA.FTZ R5, R27, c[0x0][0x23c], -R21 ;  /* 0x00008f001b057a23 */ /* 0x004fca0000010815 */
[----:B------:R1:W-:Y:S01]  /*5780*/  MUFU.EX2 R205, R2 ;  /* 0x0000000200cd7308 */ /* 0x0003e20000000800 */
[----:B------:R-:W2:Y:S01]  /*5790*/  LDSM.16.MT88.4 R24, [R226+0xc000] ;  /* 0x00c00000e218783b */ /* 0x000ea20000004200 */
[----:B---3--:R-:W-:-:S06]  /*57a0*/  F2FP.PACK_AB R15, R219, R9 ;  /* 0x00000009db0f723e */ /* 0x008fcc00000000ff */
[----:B------:R3:W-:Y:S01]  /*57b0*/  MUFU.EX2 R105, R5 ;  /* 0x0000000500697308 */ /* 0x0007e20000000800 */
[----:B------:R-:W-:Y:S02]  /*57c0*/  FFMA.FTZ R4, R44, c[0x0][0x23c], -R20 ;  /* 0x00008f002c047a23 */ /* 0x000fe40000010814 */
[----:B------:R-:W-:Y:S01]  /*57d0*/  LDSM.16.MT88.4 R44, [R226+0xe800] ;  /* 0x00e80000e22c783b */ /* 0x000fe20000004200 */
[----:B-1----:R-:W-:-:S04]  /*57e0*/  FFMA.FTZ R2, R53, c[0x0][0x23c], -R0 ;  /* 0x00008f0035027a23 */ /* 0x002fc80000010800 */
[----:B------:R-:W1:Y:S01]  /*57f0*/  MUFU.EX2 R217, R4 ;  /* 0x0000000400d97308 */ /* 0x000e620000000800 */
[----:B---3--:R-:W-:-:S07]  /*5800*/  FFMA.FTZ R5, R38, c[0x0][0x23c], -R20 ;  /* 0x00008f0026057a23 */ /* 0x008fce0000010814 */
[----:B------:R3:W-:Y:S08]  /*5810*/  MUFU.EX2 R200, R2 ;  /* 0x0000000200c87308 */ /* 0x0007f00000000800 */
[----:B------:R4:W-:Y:S01]  /*5820*/  MUFU.EX2 R216, R5 ;  /* 0x0000000500d87308 */ /* 0x0009e20000000800 */
[----:B-1----:R-:W-:Y:S01]  /*5830*/  F2FP.PACK_AB R4, R204, R217 ;  /* 0x000000d9cc04723e */ /* 0x002fe200000000ff */
[----:B---3--:R-:W-:Y:S01]  /*5840*/  FFMA.FTZ R2, R54, c[0x0][0x23c], -R0 ;  /* 0x00008f0036027a23 */ /* 0x008fe20000010800 */
[----:B--2---:R-:W-:Y:S01]  /*5850*/  HMMA.16816.F32 R92, R16, R24, RZ ;  /* 0x00000018105c723c */ /* 0x004fe200000018ff */
[----:B------:R-:W-:Y:S04]  /*5860*/  LDSM.16.MT88.4 R52, [R227+0xc800] ;  /* 0x00c80000e334783b */ /* 0x000fe80000004200 */
[----:B------:R1:W2:Y:S01]  /*5870*/  MUFU.EX2 R207, R2 ;  /* 0x0000000200cf7308 */ /* 0x0002a20000000800 */
[----:B----4-:R-:W-:-:S07]  /*5880*/  FFMA.FTZ R5, R37, c[0x0][0x23c], -R20 ;  /* 0x00008f0025057a23 */ /* 0x010fce0000010814 */
[----:B------:R3:W4:Y:S01]  /*5890*/  MUFU.EX2 R213, R5 ;  /* 0x0000000500d57308 */ /* 0x0007220000000800 */
[----:B-1----:R-:W-:Y:S02]  /*58a0*/  MOV R2, R9 ;  /* 0x0000000900027202 */ /* 0x002fe40000000f00 */
[----:B------:R-:W-:Y:S02]  /*58b0*/  F2FP.PACK_AB R9, R104, R235 ;  /* 0x000000eb6809723e */ /* 0x000fe400000000ff */
[----:B--2---:R-:W-:Y:S01]  /*58c0*/  F2FP.PACK_AB R7, R207, R200 ;  /* 0x000000c8cf07723e */ /* 0x004fe200000000ff */
[--C-:B---3--:R-:W-:Y:S01]  /*58d0*/  FFMA.FTZ R5, R36, c[0x0][0x23c], -R20.reuse ;  /* 0x00008f0024057a23 */ /* 0x108fe20000010814 */
[----:B----4-:R-:W-:Y:S01]  /*58e0*/  F2FP.PACK_AB R12, R213, R216 ;  /* 0x000000d8d50c723e */ /* 0x010fe200000000ff */
[----:B------:R-:W1:Y:S02]  /*58f0*/  LDSM.16.MT88.4 R36, [R228+0xe000] ;  /* 0x00e00000e424783b */ /* 0x000e640000004200 */
[----:B------:R2:W-:Y:S02]  /*5900*/  MUFU.EX2 R192, R5 ;  /* 0x0000000500c07308 */ /* 0x0005e40000000800 */
[----:B--2---:R-:W-:-:S02]  /*5910*/  FFMA.FTZ R5, R35, c[0x0][0x23c], -R20 ;  /* 0x00008f0023057a23 */ /* 0x004fc40000010814 */
[----:B------:R-:W2:Y:S04]  /*5920*/  LDSM.16.MT88.4 R32, [R227+0xe000] ;  /* 0x00e00000e320783b */ /* 0x000ea80000004200 */
[----:B------:R3:W4:Y:S02]  /*5930*/  MUFU.EX2 R229, R5 ;  /* 0x0000000500e57308 */ /* 0x0007240000000800 */
[----:B---3--:R-:W-:Y:S01]  /*5940*/  FFMA.FTZ R5, R49, c[0x0][0x23c], -R0 ;  /* 0x00008f0031057a23 */ /* 0x008fe20000010800 */
[----:B----4-:R-:W-:-:S05]  /*5950*/  F2FP.PACK_AB R14, R229, R192 ;  /* 0x000000c0e50e723e */ /* 0x010fca00000000ff */
[----:B------:R3:W-:Y:S02]  /*5960*/  MUFU.EX2 R8, R5 ;  /* 0x0000000500087308 */ /* 0x0007e40000000800 */
[----:B---3--:R-:W-:Y:S02]  /*5970*/  FFMA.FTZ R5, R48, c[0x0][0x23c], -R0 ;  /* 0x00008f0030057a23 */ /* 0x008fe40000010800 */
[----:B------:R-:W3:Y:S04]  /*5980*/  LDSM.16.MT88.4 R48, [R225+0xe800] ;  /* 0x00e80000e130783b */ /* 0x000ee80000004200 */
[----:B------:R-:W4:Y:S02]  /*5990*/  MUFU.EX2 R215, R5 ;  /* 0x0000000500d77308 */ /* 0x000f240000000800 */
[----:B----4-:R-:W-:-:S02]  /*59a0*/  F2FP.PACK_AB R13, R215, R8 ;  /* 0x00000008d70d723e */ /* 0x010fc400000000ff */
[----:B------:R-:W-:-:S05]  /*59b0*/  F2FP.PACK_AB R5, R205, R236 ;  /* 0x000000eccd05723e */ /* 0x000fca00000000ff */
[C---:B------:R-:W-:Y:S07]  /*59c0*/  HMMA.16816.F32 R96, R12.reuse, R40, RZ ;  /* 0x000000280c60723c */ /* 0x040fee00000018ff */
[----:B------:R-:W-:Y:S01]  /*59d0*/  IMAD.MOV.U32 R41, RZ, RZ, R11 ;  /* 0x000000ffff297224 */ /* 0x000fe200078e000b */
[----:B------:R-:W-:Y:S01]  /*59e0*/  HMMA.16816.F32 R88, R12, R24, RZ ;  /* 0x000000180c58723c */ /* 0x000fe200000018ff */
[----:B------:R-:W-:Y:S01]  /*59f0*/  IMAD.MOV.U32 R40, RZ, RZ, R8 ;  /* 0x000000ffff287224 */ /* 0x000fe200078e0008 */
[----:B------:R-:W-:-:S05]  /*5a00*/  F2FP.PACK_AB R11, R105, R106 ;  /* 0x0000006a690b723e */ /* 0x000fca00000000ff */
[----:B------:R-:W-:Y:S01]  /*5a10*/  MOV R24, R10 ;  /* 0x0000000a00187202 */ /* 0x000fe20000000f00 */
[----:B------:R-:W-:Y:S01]  /*5a20*/  HMMA.16816.F32 R160, R12, R76, RZ ;  /* 0x0000004c0ca0723c */ /* 0x000fe200000018ff */
[-C--:B------:R-:W-:Y:S01]  /*5a30*/  F2FP.PACK_AB R10, R238, R107.reuse ;  /* 0x0000006bee0a723e */ /* 0x080fe200000000ff */
[----:B------:R-:W-:Y:S01]  /*5a40*/  IMAD.MOV.U32 R25, RZ, RZ, R80 ;  /* 0x000000ffff197224 */ /* 0x000fe200078e0050 */
[----:B------:R-:W-:Y:S01]  /*5a50*/  F2FP.PACK_AB R8, R41, R24 ;  /* 0x000000182908723e */ /* 0x000fe200000000ff */
[----:B------:R-:W4:Y:S04]  /*5a60*/  LDSM.16.MT88.4 R80, [R227+0xe800] ;  /* 0x00e80000e350783b */ /* 0x000f280000004200 */
[-C--:B------:R-:W-:Y:S08]  /*5a70*/  HMMA.16816.F32 R168, R4, R60.reuse, R96 ;  /* 0x0000003c04a8723c */ /* 0x080ff00000001860 */
[C---:B------:R-:W-:Y:S07]  /*5a80*/  HMMA.16816.F32 R164, R8.reuse, R60, R100 ;  /* 0x0000003c08a4723c */ /* 0x040fee0000001864 */
[----:B------:R-:W-:Y:S01]  /*5a90*/  MOV R60, R107 ;  /* 0x0000006b003c7202 */ /* 0x000fe20000000f00 */
[----:B------:R-:W-:Y:S01]  /*5aa0*/  HMMA.16816.F32 R188, R8, R28, R92 ;  /* 0x0000001c08bc723c */ /* 0x000fe2000000185c */
[----:B------:R-:W-:-:S07]  /*5ab0*/  IMAD.MOV.U32 R61, RZ, RZ, R106 ;  /* 0x000000ffff3d7224 */ /* 0x000fce00078e006a */
[----:B------:R-:W-:Y:S07]  /*5ac0*/  HMMA.16816.F32 R184, R4, R28, R88 ;  /* 0x0000001c04b8723c */ /* 0x000fee0000001858 */
[----:B------:R-:W-:Y:S01]  /*5ad0*/  MOV R28, R105 ;  /* 0x00000069001c7202 */ /* 0x000fe20000000f00 */
[----:B------:R-:W-:Y:S01]  /*5ae0*/  IMAD.MOV.U32 R29, RZ, RZ, R104 ;  /* 0x000000ffff1d7224 */ /* 0x000fe200078e0068 */
[C---:B------:R-:W-:Y:S08]  /*5af0*/  HMMA.16816.F32 R156, R12.reuse, R72, RZ ;  /* 0x000000480c9c723c */ /* 0x040ff000000018ff */
[C---:B------:R-:W-:Y:S08]  /*5b00*/  HMMA.16816.F32 R152, R12.reuse, R68, RZ ;  /* 0x000000440c98723c */ /* 0x040ff000000018ff */
[C---:B------:R-:W-:Y:S08]  /*5b10*/  HMMA.16816.F32 R148, R12.reuse, R64, RZ ;  /* 0x000000400c94723c */ /* 0x040ff000000018ff */
[C---:B-1----:R-:W-:Y:S08]  /*5b20*/  HMMA.16816.F32 R112, R12.reuse, R36, RZ ;  /* 0x000000240c70723c */ /* 0x042ff000000018ff */
[C---:B--2---:R-:W-:Y:S08]  /*5b30*/  HMMA.16816.F32 R104, R12.reuse, R32, RZ ;  /* 0x000000200c68723c */ /* 0x044ff000000018ff */
[C---:B------:R-:W-:Y:S08]  /*5b40*/  HMMA.16816.F32 R144, R12.reuse, R42, RZ ;  /* 0x0000002a0c90723c */ /* 0x040ff000000018ff */
[C---:B------:R-:W-:Y:S08]  /*5b50*/  HMMA.16816.F32 R140, R12.reuse, R26, RZ ;  /* 0x0000001a0c8c723c */ /* 0x040ff000000018ff */
[C---:B------:R-:W-:Y:S08]  /*5b60*/  HMMA.16816.F32 R128, R12.reuse, R78, RZ ;  /* 0x0000004e0c80723c */ /* 0x040ff000000018ff */
[C---:B------:R-:W-:Y:S08]  /*5b70*/  HMMA.16816.F32 R124, R12.reuse, R74, RZ ;  /* 0x0000004a0c7c723c */ /* 0x040ff000000018ff */
[C---:B------:R-:W-:Y:S08]  /*5b80*/  HMMA.16816.F32 R120, R12.reuse, R70, RZ ;  /* 0x000000460c78723c */ /* 0x040ff000000018ff */
[C---:B------:R-:W-:Y:S08]  /*5b90*/  HMMA.16816.F32 R116, R12.reuse, R66, RZ ;  /* 0x000000420c74723c */ /* 0x040ff000000018ff */
[C---:B------:R-:W-:Y:S08]  /*5ba0*/  HMMA.16816.F32 R108, R12.reuse, R38, RZ ;  /* 0x000000260c6c723c */ /* 0x040ff000000018ff */
[----:B------:R-:W-:Y:S07]  /*5bb0*/  HMMA.16816.F32 R100, R12, R34, RZ ;  /* 0x000000220c64723c */ /* 0x000fee00000018ff */
[----:B------:R-:W-:Y:S01]  /*5bc0*/  MOV R15, R192 ;  /* 0x000000c0000f7202 */ /* 0x000fe20000000f00 */
[C---:B------:R-:W-:Y:S07]  /*5bd0*/  HMMA.16816.F32 R88, R16.reuse, R68, RZ ;  /* 0x000000441058723c */ /* 0x040fee00000018ff */
[----:B------:R-:W-:Y:S01]  /*5be0*/  IMAD.MOV.U32 R68, RZ, RZ, R15 ;  /* 0x000000ffff447224 */ /* 0x000fe200078e000f */
[C---:B------:R-:W-:Y:S07]  /*5bf0*/  HMMA.16816.F32 R96, R16.reuse, R76, RZ ;  /* 0x0000004c1060723c */ /* 0x040fee00000018ff */
[----:B------:R-:W-:Y:S01]  /*5c00*/  MOV R77, R205 ;  /* 0x000000cd004d7202 */ /* 0x000fe20000000f00 */
[----:B------:R-:W-:Y:S01]  /*5c10*/  HMMA.16816.F32 R12, R16, R64, RZ ;  /* 0x00000040100c723c */ /* 0x000fe200000018ff */
[----:B------:R-:W-:-:S07]  /*5c20*/  IMAD.MOV.U32 R76, RZ, RZ, R204 ;  /* 0x000000ffff4c7224 */ /* 0x000fce00078e00cc */
[C---:B------:R-:W-:Y:S07]  /*5c30*/  HMMA.16816.F32 R192, R4.reuse, R56, R160 ;  /* 0x0000003804c0723c */ /* 0x040fee00000018a0 */
[----:B------:R-:W-:Y:S01]  /*5c40*/  MOV R163, R219 ;  /* 0x000000db00a37202 */ /* 0x000fe20000000f00 */
[----:B------:R-:W-:Y:S01]  /*5c50*/  IMAD.MOV.U32 R160, RZ, RZ, R218 ;  /* 0x000000ffffa07224 */ /* 0x000fe200078e00da */
[----:B------:R-:W-:Y:S01]  /*5c60*/  MOV R161, R217 ;  /* 0x000000d900a17202 */ /* 0x000fe20000000f00 */
[----:B------:R-:W-:Y:S01]  /*5c70*/  IMAD.MOV.U32 R162, RZ, RZ, R216 ;  /* 0x000000ffffa27224 */ /* 0x000fe200078e00d8 */
[C---:B------:R-:W-:Y:S07]  /*5c80*/  HMMA.16816.F32 R220, R4.reuse, R44, R148 ;  /* 0x0000002c04dc723c */ /* 0x040fee0000001894 */
[----:B------:R-:W-:Y:S01]  /*5c90*/  IMAD.MOV.U32 R149, RZ, RZ, R29 ;  /* 0x000000ffff957224 */ /* 0x000fe200078e001d */
[----:B------:R-:W-:Y:S01]  /*5ca0*/  HMMA.16816.F32 R216, R4, R84, R112 ;  /* 0x0000005404d8723c */ /* 0x000fe20000001870 */
        /* <DEDUP_REMOVED lines=10> */
[----:B------:R-:W-:Y:S01]  /*5d50*/  IMAD.MOV.U32 R28, RZ, RZ, R25 ;  /* 0x000000ffff1c7224 */ /* 0x000fe200078e0019 */
[----:B------:R-:W-:Y:S01]  /*5d60*/  MOV R65, R150 ;  /* 0x0000009600417202 */ /* 0x000fe20000000f00 */
[----:B------:R-:W-:-:S03]  /*5d70*/  IMAD.MOV.U32 R25, RZ, RZ, R212 ;  /* 0x000000ffff197224 */ /* 0x000fc600078e00d4 */
[----:B------:R-:W-:Y:S02]  /*5d80*/  HMMA.16816.F32 R12, R16, R36, RZ ;  /* 0x00000024100c723c */ /* 0x000fe400000018ff */
[----:B------:R-:W-:-:S06]  /*5d90*/  MOV R150, R25 ;  /* 0x0000001900967202 */ /* 0x000fcc0000000f00 */
[----:B------:R-:W-:Y:S08]  /*5da0*/  HMMA.16816.F32 R36, R16, R38, RZ ;  /* 0x000000261024723c */ /* 0x000ff000000018ff */
[----:B------:R-:W-:Y:S07]  /*5db0*/  HMMA.16816.F32 R96, R8, R56, R96 ;  /* 0x000000380860723c */ /* 0x000fee0000001860 */
[----:B------:R-:W-:Y:S01]  /*5dc0*/  IMAD.MOV.U32 R56, RZ, RZ, R149 ;  /* 0x000000ffff387224 */ /* 0x000fe200078e0095 */
[----:B------:R-:W-:Y:S01]  /*5dd0*/  HMMA.16816.F32 R108, R4, R86, R108 ;  /* 0x00000056046c723c */ /* 0x000fe2000000186c */
[----:B------:R-:W-:Y:S01]  /*5de0*/  IMAD.MOV.U32 R149, RZ, RZ, R161 ;  /* 0x000000ffff957224 */ /* 0x000fe200078e00a1 */
[----:B------:R-:W-:-:S02]  /*5df0*/  MOV R161, R60 ;  /* 0x0000003c00a17202 */ /* 0x000fc40000000f00 */
[----:B------:R-:W-:Y:S02]  /*5e00*/  MOV R60, R41 ;  /* 0x00000029003c7202 */ /* 0x000fe40000000f00 */
[----:B------:R-:W-:Y:S02]  /*5e10*/  MOV R57, R148 ;  /* 0x0000009400397202 */ /* 0x000fe40000000f00 */
[----:B------:R-:W-:Y:S01]  /*5e20*/  HMMA.16816.F32 R40, R16, R42, RZ ;  /* 0x0000002a1028723c */ /* 0x000fe200000018ff */
[----:B------:R-:W-:Y:S01]  /*5e30*/  MOV R148, R160 ;  /* 0x000000a000947202 */ /* 0x000fe20000000f00 */
[----:B------:R-:W-:-:S06]  /*5e40*/  IMAD.MOV.U32 R160, RZ, RZ, R24 ;  /* 0x000000ffffa07224 */ /* 0x000fcc00078e0018 */
[----:B------:R-:W-:Y:S07]  /*5e50*/  HMMA.16816.F32 R36, R8, R86, R36 ;  /* 0x000000560824723c */ /* 0x000fee0000001824 */
[----:B------:R-:W-:Y:S01]  /*5e60*/  MOV R86, R151 ;  /* 0x0000009700567202 */ /* 0x000fe20000000f00 */
[----:B---3--:R-:W-:Y:S01]  /*5e70*/  HMMA.16816.F32 R208, R4, R48, R152 ;  /* 0x0000003004d0723c */ /* 0x008fe20000001898 */
[----:B------:R-:W-:Y:S01]  /*5e80*/  MOV R151, R161 ;  /* 0x000000a100977202 */ /* 0x000fe20000000f00 */
[----:B------:R-:W-:Y:S01]  /*5e90*/  IMAD.MOV.U32 R87, RZ, RZ, R150 ;  /* 0x000000ffff577224 */ /* 0x000fe200078e0096 */
[----:B------:R-:W-:Y:S01]  /*5ea0*/  MOV R161, R163 ;  /* 0x000000a300a17202 */ /* 0x000fe20000000f00 */
[----:B------:R-:W-:Y:S01]  /*5eb0*/  IMAD.MOV.U32 R150, RZ, RZ, R160 ;  /* 0x000000ffff967224 */ /* 0x000fe200078e00a0 */
[----:B------:R-:W-:Y:S01]  /*5ec0*/  MOV R163, R29 ;  /* 0x0000001d00a37202 */ /* 0x000fe20000000f00 */
[----:B------:R-:W-:-:S02]  /*5ed0*/  IMAD.MOV.U32 R29, RZ, RZ, R2 ;  /* 0x000000ffff1d7224 */ /* 0x000fc400078e0002 */
[----:B------:R-:W-:Y:S01]  /*5ee0*/  FFMA.FTZ R2, R174, c[0x0][0x23c], -R22 ;  /* 0x00008f00ae027a23 */ /* 0x000fe20000010816 */
[----:B------:R-:W-:Y:S01]  /*5ef0*/  HMMA.16816.F32 R152, R4, R62, R144 ;  /* 0x0000003e0498723c */ /* 0x000fe20000001890 */
[----:B------:R-:W-:Y:S02]  /*5f00*/  IMAD.MOV.U32 R160, RZ, RZ, R162 ;  /* 0x000000ffffa07224 */ /* 0x000fe400078e00a2 */
[----:B------:R-:W-:Y:S01]  /*5f10*/  IMAD.MOV.U32 R162, RZ, RZ, R28 ;  /* 0x000000ffffa27224 */ /* 0x000fe200078e001c */
[----:B------:R-:W-:-:S04]  /*5f20*/  MOV R28, R23 ;  /* 0x00000017001c7202 */ /* 0x000fc80000000f00 */
[----:B------:R-:W-:Y:S01]  /*5f30*/  HMMA.16816.F32 R40, R8, R62, R40 ;  /* 0x0000003e0828723c */ /* 0x000fe20000001828 */
[----:B------:R1:W-:Y:S07]  /*5f40*/  MUFU.EX2 R62, R2 ;  /* 0x00000002003e7308 */ /* 0x0003ee0000000800 */
[C---:B----4-:R-:W-:Y:S07]  /*5f50*/  HMMA.16816.F32 R212, R4.reuse, R80, R104 ;  /* 0x0000005004d4723c */ /* 0x050fee0000001868 */
[----:B------:R-:W-:Y:S01]  /*5f60*/  MOV R106, R207 ;  /* 0x000000cf006a7202 */ /* 0x000fe20000000f00 */
[----:B------:R-:W-:Y:S01]  /*5f70*/  HMMA.16816.F32 R196, R4, R52, R156 ;  /* 0x0000003404c4723c */ /* 0x000fe2000000189c */
[----:B-1----:R-:W-:-:S02]  /*5f80*/  FFMA.FTZ R2, R138, c[0x0][0x23c], -R22 ;  /* 0x00008f008a027a23 */ /* 0x002fc40000010816 */
[----:B------:R-:W-:Y:S02]  /*5f90*/  IMAD.MOV.U32 R105, RZ, RZ, R206 ;  /* 0x000000ffff697224 */ /* 0x000fe400078e00ce */
        /* <DEDUP_REMOVED lines=9> */
[----:B------:R1:W-:Y:S03]  /*6030*/  MUFU.EX2 R174, R2 ;  /* 0x0000000200ae7308 */ /* 0x0003e60000000800 */
[----:B------:R-:W-:Y:S08]  /*6040*/  HMMA.16816.F32 R156, R4, R82, R100 ;  /* 0x00000052049c723c */ /* 0x000ff00000001864 */
[----:B------:R-:W-:Y:S01]  /*6050*/  HMMA.16816.F32 R4, R16, R32, RZ ;  /* 0x000000201004723c */ /* 0x000fe200000018ff */
[----:B-1----:R-:W-:-:S07]  /*6060*/  FFMA.FTZ R2, R177, c[0x0][0x23c], -R21 ;  /* 0x00008f00b1027a23 */ /* 0x002fce0000010815 */
[----:B------:R-:W-:Y:S01]  /*6070*/  HMMA.16816.F32 R100, R8, R84, R12 ;  /* 0x000000540864723c */ /* 0x000fe2000000180c */
[----:B------:R1:W-:Y:S06]  /*6080*/  MUFU.EX2 R138, R2 ;  /* 0x00000002008a7308 */ /* 0x0003ec0000000800 */
[----:B------:R-:W-:Y:S01]  /*6090*/  IMAD.MOV.U32 R85, RZ, RZ, R76 ;  /* 0x000000ffff557224 */ /* 0x000fe200078e004c */
[----:B------:R-:W-:Y:S01]  /*60a0*/  HMMA.16816.F32 R12, R16, R70, RZ ;  /* 0x00000046100c723c */ /* 0x000fe200000018ff */
[----:B------:R-:W-:-:S06]  /*60b0*/  MOV R84, R77 ;  /* 0x0000004d00547202 */ /* 0x000fcc0000000f00 */
[----:B------:R-:W-:Y:S01]  /*60c0*/  IMAD.MOV.U32 R71, RZ, RZ, R65 ;  /* 0x000000ffff477224 */ /* 0x000fe200078e0041 */
[----:B------:R-:W-:Y:S01]  /*60d0*/  HMMA.16816.F32 R116, R8, R80, R4 ;  /* 0x000000500874723c */ /* 0x000fe20000001804 */
[--C-:B-1----:R-:W-:Y:S01]  /*60e0*/  FFMA.FTZ R2, R173, c[0x0][0x23c], -R21.reuse ;  /* 0x00008f00ad027a23 */ /* 0x102fe20000010815 */
[----:B------:R-:W-:Y:S02]  /*60f0*/  MOV R70, R69 ;  /* 0x0000004500467202 */ /* 0x000fe40000000f00 */
[----:B------:R-:W-:Y:S01]  /*6100*/  MOV R69, R151 ;  /* 0x0000009700457202 */ /* 0x000fe20000000f00 */
[----:B------:R1:W-:Y:S03]  /*6110*/  MUFU.EX2 R104, R2 ;  /* 0x0000000200687308 */ /* 0x0003e60000000800 */
[C---:B------:R-:W-:Y:S08]  /*6120*/  HMMA.16816.F32 R4, R16.reuse, R66, RZ ;  /* 0x000000421004723c */ /* 0x040ff000000018ff */
[----:B------:R-:W-:Y:S01]  /*6130*/  HMMA.16816.F32 R92, R16, R72, RZ ;  /* 0x00000048105c723c */ /* 0x000fe200000018ff */
[----:B-1----:R-:W-:-:S07]  /*6140*/  FFMA.FTZ R2, R139, c[0x0][0x23c], -R21 ;  /* 0x00008f008b027a23 */ /* 0x002fce0000010815 */
[C---:B------:R-:W-:Y:S01]  /*6150*/  HMMA.16816.F32 R24, R16.reuse, R26, RZ ;  /* 0x0000001a1018723c */ /* 0x040fe200000018ff */
[----:B------:R1:W-:Y:S07]  /*6160*/  MUFU.EX2 R139, R2 ;  /* 0x00000002008b7308 */ /* 0x0003ee0000000800 */
[C---:B------:R-:W-:Y:S08]  /*6170*/  HMMA.16816.F32 R76, R16.reuse, R78, RZ ;  /* 0x0000004e104c723c */ /* 0x040ff000000018ff */
[----:B------:R-:W-:Y:S01]  /*6180*/  HMMA.16816.F32 R72, R16, R74, RZ ;  /* 0x0000004a1048723c */ /* 0x000fe200000018ff */
[----:B-1----:R-:W-:-:S04]  /*6190*/  FFMA.FTZ R2, R137, c[0x0][0x23c], -R21 ;  /* 0x00008f0089027a23 */ /* 0x002fc80000010815 */
[----:B------:R1:W-:Y:S03]  /*61a0*/  MUFU.EX2 R173, R2 ;  /* 0x0000000200ad7308 */ /* 0x0003e60000000800 */
[----:B------:R-:W-:Y:S08]  /*61b0*/  HMMA.16816.F32 R16, R16, R34, RZ ;  /* 0x000000221010723c */ /* 0x000ff000000018ff */
[----:B------:R-:W-:Y:S01]  /*61c0*/  HMMA.16816.F32 R88, R8, R48, R88 ;  /* 0x000000300858723c */ /* 0x000fe20000001858 */
[----:B-1----:R-:W-:-:S07]  /*61d0*/  FFMA.FTZ R2, R178, c[0x0][0x23c], -R20 ;  /* 0x00008f00b2027a23 */ /* 0x002fce0000010814 */
[C---:B------:R-:W-:Y:S01]  /*61e0*/  HMMA.16816.F32 R48, R8.reuse, R50, R12 ;  /* 0x000000320830723c */ /* 0x040fe2000000180c */
[----:B------:R1:W-:Y:S01]  /*61f0*/  MUFU.EX2 R67, R2 ;  /* 0x0000000200437308 */ /* 0x0003e20000000800 */
[----:B------:R-:W2:Y:S06]  /*6200*/  LDSM.16.MT88.4 R12, [R225+0xd000] ;  /* 0x00d00000e10c783b */ /* 0x000eac0000004200 */
[C---:B------:R-:W-:Y:S07]  /*6210*/  HMMA.16816.F32 R44, R8.reuse, R46, R4 ;  /* 0x0000002e082c723c */ /* 0x040fee0000001804 */
[--C-:B------:R-:W-:Y:S01]  /*6220*/  FFMA.FTZ R4, R172, c[0x0][0x23c], -R20.reuse ;  /* 0x00008f00ac047a23 */ /* 0x100fe20000010814 */
[----:B------:R-:W-:Y:S01]  /*6230*/  HMMA.16816.F32 R80, R8, R82, R16 ;  /* 0x000000520850723c */ /* 0x000fe20000001810 */
[----:B-1----:R-:W-:Y:S01]  /*6240*/  FFMA.FTZ R2, R176, c[0x0][0x23c], -R20 ;  /* 0x00008f00b0027a23 */ /* 0x002fe20000010814 */
[----:B------:R-:W1:Y:S01]  /*6250*/  LDSM.16.MT88.4 R16, [R226+0xd000] ;  /* 0x00d00000e210783b */ /* 0x000e620000004200 */
[----:B------:R-:W-:Y:S01]  /*6260*/  MUFU.EX2 R137, R4 ;  /* 0x0000000400897308 */ /* 0x000fe20000000800 */
[----:B------:R-:W-:-:S04]  /*6270*/  IMAD.MOV.U32 R172, RZ, RZ, R28 ;  /* 0x000000ffffac7224 */ /* 0x000fc800078e001c */
[C---:B------:R-:W-:Y:S03]  /*6280*/  HMMA.16816.F32 R92, R8.reuse, R52, R92 ;  /* 0x00000034085c723c */ /* 0x040fe6000000185c */
[----:B------:R3:W4:Y:S04]  /*6290*/  MUFU.EX2 R132, R2 ;  /* 0x0000000200847308 */ /* 0x0007280000000800 */
[----:B------:R-:W-:Y:S01]  /*62a0*/  IMAD.MOV.U32 R52, RZ, RZ, R162 ;  /* 0x000000ffff347224 */ /* 0x000fe200078e00a2 */
[----:B------:R-:W-:Y:S01]  /*62b0*/  HMMA.16816.F32 R24, R8, R30, R24 ;  /* 0x0000001e0818723c */ /* 0x000fe20000001818 */
[----:B------:R-:W-:-:S07]  /*62c0*/  MOV R53, R163 ;  /* 0x000000a300357202 */ /* 0x000fce0000000f00 */
[C---:B------:R-:W-:Y:S01]  /*62d0*/  HMMA.16816.F32 R76, R8.reuse, R58, R76 ;  /* 0x0000003a084c723c */ /* 0x040fe2000000184c */
[----:B---3--:R-:W-:Y:S01]  /*62e0*/  FFMA.FTZ R2, R175, c[0x0][0x23c], -R20 ;  /* 0x00008f00af027a23 */ /* 0x008fe20000010814 */
[----:B----4-:R-:W-:Y:S01]  /*62f0*/  F2FP.PACK_AB R4, R132, R67 ;  /* 0x000000438404723e */ /* 0x010fe200000000ff */
[----:B------:R-:W-:Y:S02]  /*6300*/  IMAD.MOV.U32 R175, RZ, RZ, R150 ;  /* 0x000000ffffaf7224 */ /* 0x000fe400078e0096 */
[----:B------:R3:W4:Y:S03]  /*6310*/  MUFU.EX2 R133, R2 ;  /* 0x0000000200857308 */ /* 0x0007260000000800 */
[----:B------:R-:W-:Y:S01]  /*6320*/  HMMA.16816.F32 R72, R8, R54, R72 ;  /* 0x000000360848723c */ /* 0x000fe20000001848 */
[----:B------:R-:W-:Y:S01]  /*6330*/  IMAD.MOV.U32 R59, RZ, RZ, R148 ;  /* 0x000000ffff3b7224 */ /* 0x000fe200078e0094 */
[----:B------:R-:W-:-:S05]  /*6340*/  MOV R58, R149 ;  /* 0x00000095003a7202 */ /* 0x000fca0000000f00 */
[----:B------:R-:W-:Y:S01]  /*6350*/  F2FP.PACK_AB R8, R23, R62 ;  /* 0x0000003e1708723e */ /* 0x000fe200000000ff */
[----:B------:R-:W-:Y:S01]  /*6360*/  IMAD.MOV.U32 R54, RZ, RZ, R160 ;  /* 0x000000ffff367224 */ /* 0x000fe200078e00a0 */
[----:B------:R-:W-:Y:S02]  /*6370*/  F2FP.PACK_AB R9, R104, R138 ;  /* 0x0000008a6809723e */ /* 0x000fe400000000ff */
[----:B------:R-:W-:Y:S02]  /*6380*/  F2FP.PACK_AB R10, R174, R107 ;  /* 0x0000006bae0a723e */ /* 0x000fe400000000ff */
[----:B------:R-:W-:Y:S01]  /*6390*/  F2FP.PACK_AB R11, R173, R139 ;  /* 0x0000008bad0b723e */ /* 0x000fe200000000ff */
[----:B---3--:R-:W-:Y:S01]  /*63a0*/  FFMA.FTZ R2, R182, c[0x0][0x23c], -R0 ;  /* 0x00008f00b6027a23 */ /* 0x008fe20000010800 */
[----:B----4-:R-:W-:Y:S02]  /*63b0*/  F2FP.PACK_AB R6, R137, R133 ;  /* 0x000000858906723e */ /* 0x010fe400000000ff */
[----:B------:R-:W-:Y:S01]  /*63c0*/  MOV R182, R29 ;  /* 0x0000001d00b67202 */ /* 0x000fe20000000f00 */
[----:B------:R3:W-:Y:S02]  /*63d0*/  MUFU.EX2 R63, R2 ;  /* 0x00000002003f7308 */ /* 0x0007e40000000800 */
[----:B--2---:R-:W-:Y:S01]  /*63e0*/  HMMA.16816.F32 R148, R8, R12, R164 ;  /* 0x0000000c0894723c */ /* 0x004fe200000018a4 */
[----:B------:R-:W-:-:S07]  /*63f0*/  MOV R55, R161 ;  /* 0x000000a100377202 */ /* 0x000fce0000000f00 */
[----:B------:R-:W-:Y:S01]  /*6400*/  HMMA.16816.F32 R28, R8, R14, R40 ;  /* 0x0000000e081c723c */ /* 0x000fe20000001828 */
[----:B---3--:R-:W-:-:S07]  /*6410*/  FFMA.FTZ R2, R181, c[0x0][0x23c], -R0 ;  /* 0x00008f00b5027a23 */ /* 0x008fce0000010800 */
[C---:B-1----:R-:W-:Y:S01]  /*6420*/  HMMA.16816.F32 R160, R8.reuse, R16, R188 ;  /* 0x0000001008a0723c */ /* 0x042fe200000018bc */
[----:B------:R-:W-:Y:S01]  /*6430*/  IMAD.MOV.U32 R42, RZ, RZ, R107 ;  /* 0x000000ffff2a7224 */ /* 0x000fe200078e006b */
[----:B------:R-:W-:Y:S01]  /*6440*/  MOV R40, R85 ;  /* 0x0000005500287202 */ /* 0x000fe20000000f00 */
[----:B------:R1:W2:Y:S01]  /*6450*/  MUFU.EX2 R64, R2 ;  /* 0x0000000200407308 */ /* 0x0002a20000000800 */
[----:B------:R-:W-:Y:S01]  /*6460*/  IMAD.MOV.U32 R107, RZ, RZ, R183 ;  /* 0x000000ffff6b7224 */ /* 0x000fe200078e00b7 */
[----:B------:R-:W-:Y:S01]  /*6470*/  MOV R43, R202 ;  /* 0x000000ca002b7202 */ /* 0x000fe20000000f00 */
[----:B------:R-:W-:Y:S01]  /*6480*/  IMAD.MOV.U32 R41, RZ, RZ, R56 ;  /* 0x000000ffff297224 */ /* 0x000fe200078e0038 */
[----:B------:R-:W-:Y:S01]  /*6490*/  MOV R188, R59 ;  /* 0x0000003b00bc7202 */ /* 0x000fe20000000f00 */
[----:B------:R-:W-:Y:S01]  /*64a0*/  HMMA.16816.F32 R32, R8, R18, R24 ;  /* 0x000000120820723c */ /* 0x000fe20000001818 */
[----:B------:R-:W3:Y:S01]  /*64b0*/  LDSM.16.MT88.4 R24, [R226+0xf000] ;  /* 0x00f00000e218783b */ /* 0x000ee20000004200 */
[----:B------:R-:W-:Y:S01]  /*64c0*/  IMAD.MOV.U32 R85, RZ, RZ, R203 ;  /* 0x000000ffff557224 */ /* 0x000fe200078e00cb */
[----:B------:R-:W-:Y:S01]  /*64d0*/  MOV R190, R71 ;  /* 0x0000004700be7202 */ /* 0x000fe20000000f00 */
[----:B------:R-:W-:-:S02]  /*64e0*/  IMAD.MOV.U32 R189, RZ, RZ, R70 ;  /* 0x000000ffffbd7224 */ /* 0x000fc400078e0046 */
[----:B------:R-:W-:Y:S01]  /*64f0*/  IMAD.MOV.U32 R191, RZ, RZ, R84 ;  /* 0x000000ffffbf7224 */ /* 0x000fe200078e0054 */
[----:B------:R-:W-:Y:S01]  /*6500*/  MOV R84, R68 ;  /* 0x0000004400547202 */ /* 0x000fe20000000f00 */
[----:B-1----:R-:W-:Y:S01]  /*6510*/  FFMA.FTZ R2, R180, c[0x0][0x23c], -R0 ;  /* 0x00008f00b4027a23 */ /* 0x002fe20000010800 */
[----:B--2---:R-:W-:-:S03]  /*6520*/  F2FP.PACK_AB R5, R64, R63 ;  /* 0x0000003f4005723e */ /* 0x004fc600000000ff */
[----:B------:R1:W-:Y:S02]  /*6530*/  MUFU.EX2 R65, R2 ;  /* 0x0000000200417308 */ /* 0x0003e40000000800 */
[----:B-1----:R-:W-:-:S06]  /*6540*/  FFMA.FTZ R2, R179, c[0x0][0x23c], -R0 ;  /* 0x00008f00b3027a23 */ /* 0x002fcc0000010800 */
[----:B------:R-:W1:Y:S01]  /*6550*/  MUFU.EX2 R66, R2 ;  /* 0x0000000200427308 */ /* 0x000e620000000800 */
[----:B---3--:R-:W-:Y:S01]  /*6560*/  HMMA.16816.F32 R44, R8, R26, R44 ;  /* 0x0000001a082c723c */ /* 0x008fe2000000182c */
[----:B-1----:R-:W-:Y:S02]  /*6570*/  F2FP.PACK_AB R7, R66, R65 ;  /* 0x000000414207723e */ /* 0x002fe400000000ff */
[----:B------:R-:W-:-:S05]  /*6580*/  MOV R2, R57 ;  /* 0x0000003900027202 */ /* 0x000fca0000000f00 */
[C---:B------:R-:W-:Y:S08]  /*6590*/  HMMA.16816.F32 R144, R4.reuse, R12, R168 ;  /* 0x0000000c0490723c */ /* 0x040ff000000018a8 */
[C---:B------:R-:W-:Y:S01]  /*65a0*/  HMMA.16816.F32 R152, R4.reuse, R14, R152 ;  /* 0x0000000e0498723c */ /* 0x040fe20000001898 */
[----:B------:R-:W1:Y:S07]  /*65b0*/  LDSM.16.MT88.4 R12, [R228+0xd000] ;  /* 0x00d00000e40c783b */ /* 0x000e6e0000004200 */
[C---:B------:R-:W-:Y:S08]  /*65c0*/  HMMA.16816.F32 R164, R4.reuse, R16, R184 ;  /* 0x0000001004a4723c */ /* 0x040ff000000018b8 */
[----:B------:R-:W-:Y:S01]  /*65d0*/  HMMA.16816.F32 R168, R4, R18, R140 ;  /* 0x0000001204a8723c */ /* 0x000fe2000000188c */
[----:B------:R-:W2:Y:S06]  /*65e0*/  LDSM.16.MT88.4 R16, [R227+0xd000] ;  /* 0x00d00000e310783b */ /* 0x000eac0000004200 */
        /* <DEDUP_REMOVED lines=10> */
[----:B-1----:R-:W-:Y:S07]  /*6690*/  HMMA.16816.F32 R176, R8, R12, R96 ;  /* 0x0000000c08b0723c */ /* 0x002fee0000001860 */
[----:B------:R-:W-:Y:S01]  /*66a0*/  IMAD.MOV.U32 R99, RZ, RZ, R182 ;  /* 0x000000ffff637224 */ /* 0x000fe200078e00b6 */
[----:B------:R-:W-:Y:S01]  /*66b0*/  HMMA.16816.F32 R184, R4, R14, R128 ;  /* 0x0000000e04b8723c */ /* 0x000fe20000001880 */
[----:B------:R-:W-:Y:S01]  /*66c0*/  MOV R98, R172 ;  /* 0x000000ac00627202 */ /* 0x000fe20000000f00 */
[----:B------:R-:W-:Y:S01]  /*66d0*/  IMAD.MOV.U32 R172, RZ, RZ, R58 ;  /* 0x000000ffffac7224 */ /* 0x000fe200078e003a */
[----:B------:R-:W-:Y:S01]  /*66e0*/  MOV R96, R143 ;  /* 0x0000008f00607202 */ /* 0x000fe20000000f00 */
[----:B------:R-:W-:Y:S01]  /*66f0*/  IMAD.MOV.U32 R143, RZ, RZ, R190 ;  /* 0x000000ffff8f7224 */ /* 0x000fe200078e00be */
[----:B------:R-:W-:-:S02]  /*6700*/  MOV R190, R41 ;  /* 0x0000002900be7202 */ /* 0x000fc40000000f00 */
[----:B------:R-:W-:Y:S01]  /*6710*/  IMAD.MOV.U32 R130, RZ, RZ, R2 ;  /* 0x000000ffff827224 */ /* 0x000fe200078e0002 */
[----:B------:R-:W-:Y:S01]  /*6720*/  HMMA.16816.F32 R180, R4, R12, R192 ;  /* 0x0000000c04b4723c */ /* 0x000fe200000018c0 */
[----:B------:R-:W-:Y:S01]  /*6730*/  FFMA.FTZ R2, R249, c[0x0][0x23c], -R22 ;  /* 0x00008f00f9027a23 */ /* 0x000fe20000010816 */
[----:B------:R-:W-:Y:S01]  /*6740*/  MOV R97, R43 ;  /* 0x0000002b00617202 */ /* 0x000fe20000000f00 */
[----:B------:R-:W-:Y:S01]  /*6750*/  IMAD.MOV.U32 R131, RZ, RZ, R106 ;  /* 0x000000ffff837224 */ /* 0x000fe200078e006a */
[----:B------:R-:W-:Y:S01]  /*6760*/  MOV R129, R86 ;  /* 0x0000005600817202 */ /* 0x000fe20000000f00 */
[----:B------:R-:W-:-:S03]  /*6770*/  IMAD.MOV.U32 R128, RZ, RZ, R87 ;  /* 0x000000ffff807224 */ /* 0x000fc600078e0057 */
[C---:B------:R-:W-:Y:S01]  /*6780*/  HMMA.16816.F32 R76, R8.reuse, R14, R76 ;  /* 0x0000000e084c723c */ /* 0x040fe2000000184c */
[----:B------:R-:W1:Y:S07]  /*6790*/  LDSM.16.MT88.4 R12, [R225+0xf000] ;  /* 0x00f00000e10c783b */ /* 0x000e6e0000004200 */
[-C--:B--2---:R-:W-:Y:S08]  /*67a0*/  HMMA.16816.F32 R192, R8, R16.reuse, R92 ;  /* 0x0000001008c0723c */ /* 0x084ff0000000185c */
[C---:B------:R-:W-:Y:S08]  /*67b0*/  HMMA.16816.F32 R196, R4.reuse, R16, R196 ;  /* 0x0000001004c4723c */ /* 0x040ff000000018c4 */
[-C--:B------:R-:W-:Y:S07]  /*67c0*/  HMMA.16816.F32 R200, R4, R18.reuse, R124 ;  /* 0x0000001204c8723c */ /* 0x080fee000000187c */
[----:B------:R-:W-:Y:S01]  /*67d0*/  MOV R124, R69 ;  /* 0x00000045007c7202 */ /* 0x000fe20000000f00 */
[----:B------:R-:W-:Y:S01]  /*67e0*/  HMMA.16816.F32 R56, R8, R18, R72 ;  /* 0x000000120838723c */ /* 0x000fe20000001848 */
[----:B------:R-:W2:Y:S01]  /*67f0*/  LDSM.16.MT88.4 R16, [R228+0xf000] ;  /* 0x00f00000e410783b */ /* 0x000ea20000004200 */
[----:B------:R-:W-:Y:S01]  /*6800*/  MOV R127, R62 ;  /* 0x0000003e007f7202 */ /* 0x000fe20000000f00 */
[----:B------:R-:W-:Y:S01]  /*6810*/  IMAD.MOV.U32 R126, RZ, RZ, R84 ;  /* 0x000000ffff7e7224 */ /* 0x000fe200078e0054 */
[----:B------:R-:W-:-:S04]  /*6820*/  MOV R125, R85 ;  /* 0x00000055007d7202 */ /* 0x000fc80000000f00 */
[C---:B------:R-:W-:Y:S01]  /*6830*/  HMMA.16816.F32 R92, R4.reuse, R26, R204 ;  /* 0x0000001a045c723c */ /* 0x040fe200000018cc */
[----:B------:R3:W-:Y:S07]  /*6840*/  MUFU.EX2 R27, R2 ;  /* 0x00000002001b7308 */ /* 0x0007ee0000000800 */
[-C--:B-1----:R-:W-:Y:S07]  /*6850*/  HMMA.16816.F32 R72, R4, R12.reuse, R208 ;  /* 0x0000000c0448723c */ /* 0x082fee00000018d0 */
[----:B------:R-:W-:Y:S01]  /*6860*/  IMAD.MOV.U32 R211, RZ, RZ, R142 ;  /* 0x000000ffffd37224 */ /* 0x000fe200078e008e */
[----:B------:R-:W-:Y:S01]  /*6870*/  MOV R142, R189 ;  /* 0x000000bd008e7202 */ /* 0x000fe20000000f00 */
[----:B------:R-:W-:Y:S01]  /*6880*/  HMMA.16816.F32 R68, R8, R12, R88 ;  /* 0x0000000c0844723c */ /* 0x000fe20000001858 */
[----:B------:R-:W-:Y:S01]  /*6890*/  IMAD.MOV.U32 R189, RZ, RZ, R40 ;  /* 0x000000ffffbd7224 */ /* 0x000fe200078e0028 */
[----:B------:R-:W-:Y:S01]  /*68a0*/  MOV R208, R52 ;  /* 0x0000003400d07202 */ /* 0x000fe20000000f00 */
[----:B---3--:R-:W-:Y:S01]  /*68b0*/  FFMA.FTZ R2, R247, c[0x0][0x23c], -R22 ;  /* 0x00008f00f7027a23 */ /* 0x008fe20000010816 */
[----:B------:R-:W-:Y:S01]  /*68c0*/  MOV R209, R54 ;  /* 0x0000003600d17202 */ /* 0x000fe20000000f00 */
[----:B------:R-:W-:-:S02]  /*68d0*/  IMAD.MOV.U32 R210, RZ, RZ, R175 ;  /* 0x000000ffffd27224 */ /* 0x000fc400078e00af */
[----:B------:R-:W-:Y:S01]  /*68e0*/  IMAD.MOV.U32 R175, RZ, RZ, R53 ;  /* 0x000000ffffaf7224 */ /* 0x000fe200078e0035 */
[C---:B------:R-:W-:Y:S07]  /*68f0*/  HMMA.16816.F32 R88, R4.reuse, R24, R220 ;  /* 0x000000180458723c */ /* 0x040fee00000018dc */
        /* <DEDUP_REMOVED lines=9> */
[----:B------:R1:W3:Y:S01]  /*6990*/  MUFU.EX2 R60, R2 ;  /* 0x00000002003c7308 */ /* 0x0002e20000000800 */
[----:B------:R-:W-:Y:S01]  /*69a0*/  IMAD.MOV.U32 R140, RZ, RZ, R104 ;  /* 0x000000ffff8c7224 */ /* 0x000fe200078e0068 */
[----:B------:R-:W-:Y:S01]  /*69b0*/  MOV R221, R107 ;  /* 0x0000006b00dd7202 */ /* 0x000fe20000000f00 */
[C---:B------:R-:W-:Y:S08]  /*69c0*/  HMMA.16816.F32 R40, R4.reuse, R14, R120 ;  /* 0x0000000e0428723c */ /* 0x040ff00000001878 */
[----:B--2---:R-:W-:Y:S01]  /*69d0*/  HMMA.16816.F32 R104, R4, R16, R216 ;  /* 0x000000100468723c */ /* 0x004fe200000018d8 */
[----:B-1----:R-:W-:-:S06]  /*69e0*/  FFMA.FTZ R2, R245, c[0x0][0x23c], -R22 ;  /* 0x00008f00f5027a23 */ /* 0x002fcc0000010816 */
[----:B------:R-:W-:Y:S01]  /*69f0*/  MOV R219, R61 ;  /* 0x0000003d00db7202 */ /* 0x000fe20000000f00 */
[C---:B------:R-:W-:Y:S01]  /*6a00*/  HMMA.16816.F32 R52, R8.reuse, R14, R48 ;  /* 0x0000000e0834723c */ /* 0x040fe20000001830 */
[----:B------:R1:W-:Y:S01]  /*6a10*/  MUFU.EX2 R61, R2 ;  /* 0x00000002003d7308 */ /* 0x0003e20000000800 */
[----:B------:R-:W2:Y:S06]  /*6a20*/  LDSM.16.MT88.4 R12, [R227+0xf000] ;  /* 0x00f00000e30c783b */ /* 0x000eac0000004200 */
[----:B------:R-:W-:Y:S01]  /*6a30*/  HMMA.16816.F32 R84, R8, R24, R112 ;  /* 0x000000180854723c */ /* 0x000fe20000001870 */
[----:B------:R-:W-:Y:S07]  /*6a40*/  LDSM.16.MT88.4 R112, [R228+0xf800] ;  /* 0x00f80000e470783b */ /* 0x000fee0000004200 */
[----:B------:R-:W-:Y:S01]  /*6a50*/  HMMA.16816.F32 R108, R4, R18, R108 ;  /* 0x00000012046c723c */ /* 0x000fe2000000186c */
[----:B-1----:R-:W-:-:S04]  /*6a60*/  FFMA.FTZ R2, R244, c[0x0][0x23c], -R22 ;  /* 0x00008f00f4027a23 */ /* 0x002fc80000010816 */
[----:B------:R1:W-:Y:S03]  /*6a70*/  MUFU.EX2 R62, R2 ;  /* 0x00000002003e7308 */ /* 0x0003e60000000800 */
[C---:B------:R-:W-:Y:S08]  /*6a80*/  HMMA.16816.F32 R36, R8.reuse, R18, R36 ;  /* 0x000000120824723c */ /* 0x040ff00000001824 */
[----:B------:R-:W-:Y:S01]  /*6a90*/  HMMA.16816.F32 R100, R8, R16, R100 ;  /* 0x000000100864723c */ /* 0x000fe20000001864 */
[----:B-1----:R-:W-:-:S02]  /*6aa0*/  FFMA.FTZ R2, R219, c[0x0][0x23c], -R21 ;  /* 0x00008f00db027a23 */ /* 0x002fc40000010815 */
        /* <DEDUP_REMOVED lines=11> */
[C---:B--2---:R-:W-:Y:S01]  /*6b60*/  HMMA.16816.F32 R120, R4.reuse, R12, R212 ;  /* 0x0000000c0478723c */ /* 0x044fe200000018d4 */
[----:B------:R1:W-:Y:S07]  /*6b70*/  MUFU.EX2 R23, R2 ;  /* 0x0000000200177308 */ /* 0x0003ee0000000800 */
[----:B------:R-:W-:Y:S01]  /*6b80*/  HMMA.16816.F32 R48, R4, R14, R156 ;  /* 0x0000000e0430723c */ /* 0x000fe2000000189c */
[----:B------:R-:W-:Y:S07]  /*6b90*/  LDSM.16.MT88.4 R156, [R225+0xd800] ;  /* 0x00d80000e19c783b */ /* 0x000fee0000004200 */
[----:B------:R-:W-:Y:S01]  /*6ba0*/  HMMA.16816.F32 R116, R8, R12, R116 ;  /* 0x0000000c0874723c */ /* 0x000fe20000001874 */
[----:B-1----:R-:W-:-:S04]  /*6bb0*/  FFMA.FTZ R2, R251, c[0x0][0x23c], -R21 ;  /* 0x00008f00fb027a23 */ /* 0x002fc80000010815 */
[----:B------:R1:W2:Y:S03]  /*6bc0*/  MUFU.EX2 R24, R2 ;  /* 0x0000000200187308 */ /* 0x0002a60000000800 */
[----:B------:R-:W-:Y:S01]  /*6bd0*/  HMMA.16816.F32 R12, R8, R14, R80 ;  /* 0x0000000e080c723c */ /* 0x000fe20000001850 */
[----:B------:R-:W-:Y:S01]  /*6be0*/  FADD.FTZ R4, R232, R233 ;  /* 0x000000e9e8047221 */ /* 0x000fe20000010000 */
[----:B------:R-:W-:Y:S01]  /*6bf0*/  LDSM.16.MT88.4 R80, [R225+0xf800] ;  /* 0x00f80000e150783b */ /* 0x000fe20000004200 */
[----:B-1----:R-:W-:-:S04]  /*6c00*/  FFMA.FTZ R2, R248, c[0x0][0x23c], -R21 ;  /* 0x00008f00f8027a23 */ /* 0x002fc80000010815 */
[----:B------:R1:W-:Y:S02]  /*6c10*/  MUFU.EX2 R25, R2 ;  /* 0x0000000200197308 */ /* 0x0003e40000000800 */
[----:B-1----:R-:W-:-:S06]  /*6c20*/  FFMA.FTZ R2, R246, c[0x0][0x23c], -R21 ;  /* 0x00008f00f6027a23 */ /* 0x002fcc0000010815 */
[----:B------:R1:W4:Y:S02]  /*6c30*/  MUFU.EX2 R26, R2 ;  /* 0x00000002001a7308 */ /* 0x0003240000000800 */
[----:B-1----:R-:W-:Y:S01]  /*6c40*/  FFMA.FTZ R2, R219, c[0x0][0x23c], -R20 ;  /* 0x00008f00db027a23 */ /* 0x002fe20000010814 */
[----:B------:R-:W-:Y:S01]  /*6c50*/  MOV R219, R220 ;  /* 0x000000dc00db7202 */ /* 0x000fe20000000f00 */
[----:B------:R-:W-:Y:S01]  /*6c60*/  IMAD.MOV.U32 R220, RZ, RZ, R221 ;  /* 0x000000ffffdc7224 */ /* 0x000fe200078e00dd */
[----:B------:R-:W-:-:S03]  /*6c70*/  MOV R221, R222 ;  /* 0x000000de00dd7202 */ /* 0x000fc60000000f00 */
        /* <DEDUP_REMOVED lines=14> */
[----:B------:R-:W-:Y:S01]  /*6d60*/  FADD.FTZ R6, R230, R231 ;  /* 0x000000e7e6067221 */ /* 0x000fe20000010000 */
[----:B------:R-:W-:Y:S01]  /*6d70*/  MOV R246, R99 ;  /* 0x0000006300f67202 */ /* 0x000fe20000000f00 */
[--C-:B-1----:R-:W-:Y:S01]  /*6d80*/  FFMA.FTZ R2, R219, c[0x0][0x23c], -R20.reuse ;  /* 0x00008f00db027a23 */ /* 0x102fe20000010814 */
[----:B------:R1:W5:Y:S01]  /*6d90*/  LDL.LU R238, [R1+0xa0] ;  /* 0x0000a00001ee7983 */ /* 0x0003620000300800 */
[----:B------:R-:W-:Y:S01]  /*6da0*/  MOV R219, R220 ;  /* 0x000000dc00db7202 */ /* 0x000fe20000000f00 */
[----:B------:R-:W-:Y:S01]  /*6db0*/  IMAD.MOV.U32 R220, RZ, RZ, R221 ;  /* 0x000000ffffdc7224 */ /* 0x000fe200078e00dd */
        /* <DEDUP_REMOVED lines=16> */
[--C-:B--2---:R-:W-:Y:S01]  /*6ec0*/  FFMA.FTZ R2, R252, c[0x0][0x23c], -R20.reuse ;  /* 0x00008f00fc027a23 */ /* 0x104fe20000010814 */
[----:B------:R2:W5:Y:S03]  /*6ed0*/  LDL.LU R237, [R1+0x9c] ;  /* 0x00009c0001ed7983 */ /* 0x0005660000300800 */
[----:B------:R1:W-:Y:S02]  /*6ee0*/  MUFU.EX2 R22, R2 ;  /* 0x0000000200167308 */ /* 0x0003e40000000800 */
[----:B-1----:R-:W-:-:S06]  /*6ef0*/  FFMA.FTZ R2, R250, c[0x0][0x23c], -R20 ;  /* 0x00008f00fa027a23 */ /* 0x002fcc0000010814 */
[----:B------:R1:W-:Y:S02]  /*6f00*/  MUFU.EX2 R20, R2 ;  /* 0x0000000200147308 */ /* 0x0003e40000000800 */
[----:B-1----:R-:W-:Y:S02]  /*6f10*/  FFMA.FTZ R2, R219, c[0x0][0x23c], -R0 ;  /* 0x00008f00db027a23 */ /* 0x002fe40000010800 */
        /* <DEDUP_REMOVED lines=56> */
[----:B-1----:R-:W-:-:S02]  /*72a0*/  FFMA.FTZ R2, R219, c[0x0][0x23c], -R0 ;  /* 0x00008f00db027a23 */ /* 0x002fc40000010800 */
        /* <DEDUP_REMOVED lines=15> */
[----:B------:R-:W-:Y:S01]  /*73a0*/  FADD.FTZ R8, R213, R212 ;  /* 0x000000d4d5087221 */ /* 0x000fe20000010000 */
[----:B------:R-:W-:Y:S01]  /*73b0*/  MOV R214, R220 ;  /* 0x000000dc00d67202 */ /* 0x000fe20000000f00 */
[----:B------:R-:W-:Y:S01]  /*73c0*/  IMAD.MOV.U32 R172, RZ, RZ, R235 ;  /* 0x000000ffffac7224 */ /* 0x000fe200078e00eb */
[----:B------:R-:W-:Y:S01]  /*73d0*/  MOV R222, R211 ;  /* 0x000000d300de7202 */ /* 0x000fe20000000f00 */
[----:B------:R-:W-:Y:S01]  /*73e0*/  IMAD.MOV.U32 R124, RZ, RZ, R128 ;  /* 0x000000ffff7c7224 */ /* 0x000fe200078e0080 */
[----:B------:R-:W-:Y:S02]  /*73f0*/  MOV R207, R215 ;  /* 0x000000d700cf7202 */ /* 0x000fe40000000f00 */
[----:B------:R-:W-:Y:S02]  /*7400*/  MOV R212, R216 ;  /* 0x000000d800d47202 */ /* 0x000fe40000000f00 */
[----:B------:R-:W-:-:S02]  /*7410*/  MOV R223, R126 ;  /* 0x0000007e00df7202 */ /* 0x000fc40000000f00 */
[----:B------:R-:W-:Y:S01]  /*7420*/  MOV R218, R127 ;  /* 0x0000007f00da7202 */ /* 0x000fe20000000f00 */
[----:B------:R1:W-:Y:S01]  /*7430*/  MUFU.EX2 R16, R2 ;  /* 0x0000000200107308 */ /* 0x0003e20000000800 */
[----:B------:R-:W-:Y:S02]  /*7440*/  MOV R211, R129 ;  /* 0x0000008100d37202 */ /* 0x000fe40000000f00 */
[----:B------:R-:W-:Y:S02]  /*7450*/  MOV R131, R188 ;  /* 0x000000bc00837202 */ /* 0x000fe40000000f00 */
[----:B------:R-:W-:Y:S01]  /*7460*/  MOV R190, R174 ;  /* 0x000000ae00be7202 */ /* 0x000fe20000000f00 */
[----:B------:R-:W-:Y:S01]  /*7470*/  FFMA.FTZ R0, R234, c[0x0][0x23c], -R0 ;  /* 0x00008f00ea007a23 */ /* 0x000fe20000010800 */
[----:B------:R-:W-:Y:S01]  /*7480*/  MOV R126, R130 ;  /* 0x00000082007e7202 */ /* 0x000fe20000000f00 */
[----:B------:R-:W-:Y:S01]  /*7490*/  IMAD.MOV.U32 R220, RZ, RZ, R125 ;  /* 0x000000ffffdc7224 */ /* 0x000fe200078e007d */
[----:B------:R-:W-:Y:S01]  /*74a0*/  MOV R128, R96 ;  /* 0x0000006000807202 */ /* 0x000fe20000000f00 */
[----:B------:R-:W-:Y:S01]  /*74b0*/  IMAD.MOV.U32 R130, RZ, RZ, R143 ;  /* 0x000000ffff827224 */ /* 0x000fe200078e008f */
[----:B------:R-:W-:Y:S01]  /*74c0*/  MOV R96, R189 ;  /* 0x000000bd00607202 */ /* 0x000fe20000000f00 */
[----:B------:R-:W-:Y:S01]  /*74d0*/  FADD.FTZ R8, R246, R8 ;  /* 0x00000008f6087221 */ /* 0x000fe20000010000 */
[----:B------:R-:W-:Y:S01]  /*74e0*/  MOV R127, R142 ;  /* 0x0000008e007f7202 */ /* 0x000fe20000000f00 */
[----:B------:R-:W-:Y:S01]  /*74f0*/  FADD.FTZ R10, R207, R6 ;  /* 0x00000006cf0a7221 */ /* 0x000fe20000010000 */
[----:B------:R-:W-:Y:S01]  /*7500*/  MOV R143, R172 ;  /* 0x000000ac008f7202 */ /* 0x000fe20000000f00 */
[----:B-1----:R-:W-:Y:S01]  /*7510*/  FADD.FTZ R2, R214, R4 ;  /* 0x00000004d6027221 */ /* 0x002fe20000010000 */
[----:B------:R-:W-:Y:S01]  /*7520*/  MOV R188, R175 ;  /* 0x000000af00bc7202 */ /* 0x000fe20000000f00 */
[----:B------:R-:W-:Y:S01]  /*7530*/  FADD.FTZ R9, R212, R5 ;  /* 0x00000005d4097221 */ /* 0x000fe20000010000 */
[----:B------:R-:W-:Y:S01]  /*7540*/  MOV R219, R126 ;  /* 0x0000007e00db7202 */ /* 0x000fe20000000f00 */
[----:B------:R-:W-:Y:S01]  /*7550*/  IMAD.MOV.U32 R189, RZ, RZ, R173 ;  /* 0x000000ffffbd7224 */ /* 0x000fe200078e00ad */
        /* <DEDUP_REMOVED lines=14> */
[----:B------:R-:W-:-:S02]  /*7640*/  MOV R130, R191 ;  /* 0x000000bf00827202 */ /* 0x000fc40000000f00 */
[----:B------:R-:W-:Y:S01]  /*7650*/  MOV R251, R96 ;  /* 0x0000006000fb7202 */ /* 0x000fe20000000f00 */
[----:B------:R-:W1:Y:S01]  /*7660*/  LDSM.16.MT88.4 R188, [R228+0xd800] ;  /* 0x00d80000e4bc783b */ /* 0x000e620000004200 */
[----:B------:R-:W-:-:S03]  /*7670*/  MOV R211, R98 ;  /* 0x0000006200d37202 */ /* 0x000fc60000000f00 */
[----:B------:R-:W1:Y:S04]  /*7680*/  LDSM.16.MT88.4 R204, [R227+0xd800] ;  /* 0x00d80000e3cc783b */ /* 0x000e680000004200 */
[----:B------:R-:W2:Y:S01]  /*7690*/  LDSM.16.MT88.4 R96, [R226+0xf800] ;  /* 0x00f80000e260783b */ /* 0x000ea20000004200 */
[----:B------:R3:W3:Y:S01]  /*76a0*/  MUFU.EX2 R18, R0 ;  /* 0x0000000000127308 */ /* 0x0006e20000000800 */
        /* <DEDUP_REMOVED lines=8> */
[----:B------:R1:W5:Y:S01]  /*7730*/  LDL.LU R234, [R1+0x90] ;  /* 0x0000900001ea7983 */ /* 0x0003620000300800 */
[----:B------:R-:W-:-:S02]  /*7740*/  MOV R124, R128 ;  /* 0x00000080007c7202 */ /* 0x000fc40000000f00 */
[----:B------:R-:W-:Y:S01]  /*7750*/  MOV R127, R131 ;  /* 0x00000083007f7202 */ /* 0x000fe20000000f00 */
[----:B------:R-:W-:Y:S01]  /*7760*/  IMAD.MOV.U32 R245, RZ, RZ, R126 ;  /* 0x000000fffff57224 */ /* 0x000fe200078e007e */
[----:B------:R-:W-:Y:S01]  /*7770*/  MOV R249, R124 ;  /* 0x0000007c00f97202 */ /* 0x000fe20000000f00 */
[----:B------:R2:W5:Y:S01]  /*7780*/  LDL.LU R233, [R1+0x8c] ;  /* 0x00008c0001e97983 */ /* 0x0005620000300800 */
[----:B------:R-:W-:Y:S02]  /*7790*/  MOV R247, R125 ;  /* 0x0000007d00f77202 */ /* 0x000fe40000000f00 */
[----:B------:R-:W-:Y:S01]  /*77a0*/  MOV R244, R127 ;  /* 0x0000007f00f47202 */ /* 0x000fe20000000f00 */
[----:B---3--:R-:W-:Y:S01]  /*77b0*/  FADD.FTZ R0, R248, R2 ;  /* 0x00000002f8007221 */ /* 0x008fe20000010000 */
[----:B------:R-:W-:Y:S01]  /*77c0*/  F2FP.PACK_AB R128, R60, R27 ;  /* 0x0000001b3c80723e */ /* 0x000fe200000000ff */
[----:B------:R3:W5:Y:S01]  /*77d0*/  LDL.LU R232, [R1+0x88] ;  /* 0x0000880001e87983 */ /* 0x0007620000300800 */
[----:B------:R-:W-:-:S02]  /*77e0*/  F2FP.PACK_AB R129, R24, R23 ;  /* 0x000000171881723e */ /* 0x000fc400000000ff */
[----:B------:R-:W-:Y:S02]  /*77f0*/  F2FP.PACK_AB R130, R62, R61 ;  /* 0x0000003d3e82723e */ /* 0x000fe400000000ff */
[----:B----4-:R-:W-:Y:S02]  /*7800*/  F2FP.PACK_AB R131, R26, R25 ;  /* 0x000000191a83723e */ /* 0x010fe400000000ff */
[----:B------:R-:W-:Y:S02]  /*7810*/  F2FP.PACK_AB R124, R21, R19 ;  /* 0x00000013157c723e */ /* 0x000fe400000000ff */
[----:B------:R-:W-:Y:S02]  /*7820*/  F2FP.PACK_AB R125, R17, R11 ;  /* 0x0000000b117d723e */ /* 0x000fe400000000ff */
[----:B------:R-:W-:Y:S02]  /*7830*/  F2FP.PACK_AB R126, R20, R22 ;  /* 0x00000016147e723e */ /* 0x000fe400000000ff */
[----:B------:R-:W-:Y:S01]  /*7840*/  F2FP.PACK_AB R127, R18, R16 ;  /* 0x00000010127f723e */ /* 0x000fe200000000ff */
[----:B-1----:R-:W-:Y:S01]  /*7850*/  HMMA.16816.F32 R116, R128, R4, R116 ;  /* 0x000000048074723c */ /* 0x002fe20000001874 */
[----:B------:R-:W-:Y:S01]  /*7860*/  FADD.FTZ R2, R251, R10 ;  /* 0x0000000afb027221 */ /* 0x000fe20000010000 */
[----:B------:R3:W5:Y:S01]  /*7870*/  LDL.LU R231, [R1+0x84] ;  /* 0x0000840001e77983 */ /* 0x0007620000300800 */
[----:B------:R-:W-:-:S05]  /*7880*/  FADD.FTZ R0, R247, R0 ;  /* 0x00000000f7007221 */ /* 0x000fca0000010000 */
[----:B------:R-:W-:Y:S01]  /*7890*/  HMMA.16816.F32 R120, R124, R4, R120 ;  /* 0x000000047c78723c */ /* 0x000fe20000001878 */
[----:B------:R-:W-:Y:S01]  /*78a0*/  FADD.FTZ R2, R249, R2 ;  /* 0x00000002f9027221 */ /* 0x000fe20000010000 */
[----:B------:R3:W5:Y:S05]  /*78b0*/  LDL.LU R230, [R1+0x80] ;  /* 0x0000800001e67983 */ /* 0x00076a0000300800 */
[----:B------:R-:W-:Y:S01]  /*78c0*/  FADD.FTZ R5, R244, R9 ;  /* 0x00000009f4057221 */ /* 0x000fe20000010000 */
[----:B------:R-:W-:Y:S01]  /*78d0*/  HMMA.16816.F32 R176, R128, R188, R176 ;  /* 0x000000bc80b0723c */ /* 0x000fe200000018b0 */
[----:B------:R-:W-:Y:S01]  /*78e0*/  FADD.FTZ R4, R245, R8 ;  /* 0x00000008f5047221 */ /* 0x000fe20000010000 */
[----:B------:R3:W5:Y:S01]  /*78f0*/  LDL.LU R229, [R1+0x7c] ;  /* 0x00007c0001e57983 */ /* 0x0007620000300800 */
[----:B------:R-:W-:-:S02]  /*7900*/  FADD.FTZ R5, R212, R5 ;  /* 0x00000005d4057221 */ /* 0x000fc40000010000 */
[----:B------:R-:W-:Y:S01]  /*7910*/  FADD.FTZ R8, R213, R4 ;  /* 0x00000004d5087221 */ /* 0x000fe20000010000 */
[----:B------:R3:W5:Y:S01]  /*7920*/  LDL.LU R224, [R1+0x78] ;  /* 0x0000780001e07983 */ /* 0x0007620000300800 */
[----:B------:R-:W-:Y:S01]  /*7930*/  FADD.FTZ R4, R214, R0 ;  /* 0x00000000d6047221 */ /* 0x000fe20000010000 */
[----:B------:R-:W-:Y:S01]  /*7940*/  HMMA.16816.F32 R180, R124, R188, R180 ;  /* 0x000000bc7cb4723c */ /* 0x000fe200000018b4 */
[----:B------:R-:W-:Y:S02]  /*7950*/  FADD.FTZ R2, R215, R2 ;  /* 0x00000002d7027221 */ /* 0x000fe40000010000 */
[----:B------:R-:W-:Y:S02]  /*7960*/  FADD.FTZ R0, R216, R5 ;  /* 0x00000005d8007221 */ /* 0x000fe40000010000 */
[----:B------:R-:W-:-:S03]  /*7970*/  FADD.FTZ R5, R217, R8 ;  /* 0x00000008d9057221 */ /* 0x000fc60000010000 */
[-C--:B------:R-:W-:Y:S08]  /*7980*/  HMMA.16816.F32 R184, R124, R190.reuse, R184 ;  /* 0x000000be7cb8723c */ /* 0x080ff000000018b8 */
[C---:B------:R-:W-:Y:S08]  /*7990*/  HMMA.16816.F32 R188, R128.reuse, R190, R76 ;  /* 0x000000be80bc723c */ /* 0x040ff0000000184c */
        /* <DEDUP_REMOVED lines=64> */
[----:B------:R-:W-:Y:S01]  /*7da0*/  FADD.FTZ R0, R18, R0 ;  /* 0x0000000012007221 */ /* 0x000fe20000010000 */
[----:B------:R3:W-:Y:S01]  /*7db0*/  STL [R1+0x30], R5 ;  /* 0x0000300501007387 */ /* 0x0007e20000100800 */
[----:B------:R-:W-:-:S03]  /*7dc0*/  FADD.FTZ R2, R20, R2 ;  /* 0x0000000214027221 */ /* 0x000fc60000010000 */
[----:B------:R3:W-:Y:S04]  /*7dd0*/  STL [R1+0x2c], R4 ;  /* 0x00002c0401007387 */ /* 0x0007e80000100800 */
[----:B------:R3:W-:Y:S04]  /*7de0*/  STL [R1+0x38], R0 ;  /* 0x0000380001007387 */ /* 0x0007e80000100800 */
[----:B------:R3:W-:Y:S01]  /*7df0*/  STL [R1+0x34], R2 ;  /* 0x0000340201007387 */ /* 0x0007e20000100800 */
[----:B------:R-:W-:Y:S05]  /*7e00*/  @!P0 BRA `(.L_x_219) ;  /* 0x000051a000008947 */ /* 0x000fea0003800000 */
[----:B------:R-:W2:Y:S01]  /*7e10*/  LDL R143, [R1+0x50] ;  /* 0x00005000018f7983 */ /* 0x000ea20000100800 */
[----:B------:R-:W-:Y:S01]  /*7e20*/  IMAD.MOV.U32 R139, RZ, RZ, R135 ;  /* 0x000000ffff8b7224 */ /* 0x000fe200078e0087 */
[----:B------:R-:W-:Y:S01]  /*7e30*/  MOV R141, R3 ;  /* 0x00000003008d7202 */ /* 0x000fe20000000f00 */
[----:B------:R-:W-:Y:S01]  /*7e40*/  IMAD.MOV.U32 R132, RZ, RZ, R136 ;  /* 0x000000ffff847224 */ /* 0x000fe200078e0088 */
[----:B------:R-:W4:Y:S01]  /*7e50*/  LDL.64 R210, [R1+0x40] ;  /* 0x0000400001d27983 */ /* 0x000f220000100a00 */
[----:B------:R-:W-:Y:S01]  /*7e60*/  IMAD.MOV.U32 R140, RZ, RZ, R134 ;  /* 0x000000ffff8c7224 */ /* 0x000fe200078e0086 */
[----:B------:R-:W-:-:S02]  /*7e70*/  ULDC.64 UR6, c[0x0][0x1a0] ;  /* 0x0000680000067ab9 */ /* 0x000fc40000000a00 */
[----:B------:R-:W-:Y:S02]  /*7e80*/  ULEA.HI.SX32 UR16, UR8, 0xfffffffe, 0x1a ;  /* 0xfffffffe08107891 */ /* 0x000fe4000f8fd23f */
[----:B------:R-:W-:Y:S02]  /*7e90*/  USHF.L.U64.HI UR12, UR6, 0x4, UR7 ;  /* 0x00000004060c7899 */ /* 0x000fe40008010207 */
[----:B------:R-:W-:Y:S01]  /*7ea0*/  USHF.L.U32 UR14, UR6, 0x4, URZ ;  /* 0x00000004060e7899 */ /* 0x000fe2000800063f */
[----:B--2---:R-:W-:Y:S02]  /*7eb0*/  ISETP.GE.AND P2, PT, R143, c[0x0][0x220], PT ;  /* 0x000088008f007a0c */ /* 0x004fe40003f46270 */
[----:B----4-:R-:W-:Y:S01]  /*7ec0*/  ISETP.GE.AND P3, PT, R210, c[0x0][0x220], PT ;  /* 0x00008800d2007a0c */ /* 0x010fe20003f66270 */
[----:B------:R-:W-:Y:S05]  /*7ed0*/  BRA `(.L_x_220) ;  /* 0x000004e000007947 */ /* 0x000fea0003800000 */
.L_x_222:
        /* <DEDUP_REMOVED lines=24> */
[----:B------:R-:W-:Y:S01]  /*8060*/  @!P3 LEA R16, P6, R2, c[0x0][0x168], 0x1 ;  /* 0x00005a000210ba11 */ /* 0x000fe200078c08ff */
        /* <DEDUP_REMOVED lines=15> */
[----:B------:R-:W-:Y:S02]  /*8160*/  @!P3 LEA R10, P6, R0, c[0x0][0x168], 0x1 ;  /* 0x00005a00000aba11 */ /* 0x000fe400078c08ff */
[----:B------:R-:W-:Y:S01]  /*8170*/  IADD3.X R2, R4, UR9, RZ, P5, !PT ;  /* 0x0000000904027c10 */ /* 0x000fe2000affe4ff */
[----:B------:R1:W-:Y:S01]  /*8180*/  @P2 STS.128 [R243+0xa800], RZ ;  /* 0x00a800fff3002388 */ /* 0x0003e20000000c00 */
[C---:B------:R-:W-:Y:S02]  /*8190*/  IADD3 R3, P0, R0.reuse, UR11, RZ ;  /* 0x0000000b00037c10 */ /* 0x040fe4000ff1e0ff */
[C-C-:B------:R-:W-:Y:S01]  /*81a0*/  @!P3 LEA.HI.X R11, R0.reuse, c[0x0][0x16c], R2.reuse, 0x1, P6 ;  /* 0x00005b00000bba11 */ /* 0x140fe200030f0c02 */
[----:B------:R-:W-:Y:S01]  /*81b0*/  @!PT LDS RZ, [RZ] ;  /* 0x00000000fffff984 */ /* 0x000fe20000000800 */
[----:B------:R-:W-:Y:S01]  /*81c0*/  @!PT LDS RZ, [RZ] ;  /* 0x00000000fffff984 */ /* 0x000fe20000000800 */
[----:B------:R-:W-:Y:S01]  /*81d0*/  @!PT LDS RZ, [RZ] ;  /* 0x00000000fffff984 */ /* 0x000fe20000000800 */
[----:B------:R1:W-:Y:S01]  /*81e0*/  @!P2 LDGSTS.E.BYPASS.LTC128B.128 [R243+0xa800], [R12.64+0x80] ;  /* 0x0a8000800cf3afae */ /* 0x0003e2000b901d52 */
[C---:B------:R-:W-:Y:S02]  /*81f0*/  @!P3 LEA R8, P5, R3.reuse, c[0x0][0x168], 0x1 ;  /* 0x00005a000308ba11 */ /* 0x040fe400078a08ff */
[----:B--2---:R-:W-:Y:S01]  /*8200*/  @!P2 LEA R6, P1, R0, c[0x0][0x168], 0x1 ;  /* 0x00005a000006aa11 */ /* 0x004fe200078208ff */
[----:B------:R1:W-:Y:S01]  /*8210*/  @P3 STS.128 [R243+0x9000], RZ ;  /* 0x009000fff3003388 */ /* 0x0003e20000000c00 */
[----:B------:R-:W-:Y:S02]  /*8220*/  IADD3.X R5, R2, UR9, RZ, P0, !PT ;  /* 0x0000000902057c10 */ /* 0x000fe400087fe4ff */
[----:B------:R-:W-:Y:S01]  /*8230*/  @!P2 LEA.HI.X R7, R0, c[0x0][0x16c], R2, 0x1, P1 ;  /* 0x00005b000007aa11 */ /* 0x000fe200008f0c02 */
[----:B------:R-:W-:Y:S01]  /*8240*/  @!PT LDS RZ, [RZ] ;  /* 0x00000000fffff984 */ /* 0x000fe20000000800 */
[----:B------:R-:W-:Y:S01]  /*8250*/  @!PT LDS RZ, [RZ] ;  /* 0x00000000fffff984 */ /* 0x000fe20000000800 */
[----:B------:R-:W-:Y:S01]  /*8260*/  @!PT LDS RZ, [RZ] ;  /* 0x00000000fffff984 */ /* 0x000fe20000000800 */
[----:B------:R1:W-:Y:S01]  /*8270*/  @!P3 LDGSTS.E.BYPASS.LTC128B.128 [R243+0x9000], [R10.64] ;  /* 0x090000000af3bfae */ /* 0x0003e2000b901d52 */
[C-C-:B------:R-:W-:Y:S02]  /*8280*/  @!P3 LEA.HI.X R9, R3.reuse, c[0x0][0x16c], R5.reuse, 0x1, P5 ;  /* 0x00005b000309ba11 */ /* 0x140fe400028f0c05 */
[C---:B------:R-:W-:Y:S01]  /*8290*/  @!P2 LEA R4, P0, R3.reuse, c[0x0][0x168], 0x1 ;  /* 0x00005a000304aa11 */ /* 0x040fe200078008ff */
        /* <DEDUP_REMOVED lines=18> */
.L_x_220:
[----:B---3--:R-:W2:Y:S01]  /*83c0*/  LDL.64 R2, [R1+0x60] ;  /* 0x0000600001027983 */ /* 0x008ea20000100a00 */
[----:B------:R-:W-:Y:S04]  /*83d0*/  DEPBAR.LE SB0, 0x0 ;  /* 0x000080000000791a */ /* 0x000fe80000000000 */
[----:B------:R-:W-:Y:S01]  /*83e0*/  USHF.R.S32.HI UR4, URZ, 0x1f, UR16 ;  /* 0x0000001f3f047899 */ /* 0x000fe20008011410 */
[----:B------:R-:W3:Y:S01]  /*83f0*/  LDL R6, [R1+0x54] ;  /* 0x0000540001067983 */ /* 0x000ee20000100800 */
[----:B------:R-:W-:Y:S02]  /*8400*/  UIMAD.WIDE.U32 UR20, UR16, UR6, URZ ;  /* 0x00000006101472a5 */ /* 0x000fe4000f8e003f */
[----:B------:R-:W-:Y:S01]  /*8410*/  UIMAD UR4, UR4, UR6, URZ ;  /* 0x00000006040472a4 */ /* 0x000fe2000f8e023f */
[----:B------:R-:W-:Y:S03]  /*8420*/  BAR.SYNC.DEFER_BLOCKING 0x0 ;  /* 0x0000000000007b1d */ /* 0x000fe60000010000 */
[----:B------:R-:W-:Y:S01]  /*8430*/  UIMAD UR4, UR16, UR7, UR4 ;  /* 0x00000007100472a4 */ /* 0x000fe2000f8e0204 */
[----:B------:R-:W-:Y:S02]  /*8440*/  MOV R4, UR20 ;  /* 0x0000001400047c02 */ /* 0x000fe40008000f00 */
[----:B------:R-:W-:Y:S01]  /*8450*/  MOV R5, UR21 ;  /* 0x0000001500057c02 */ /* 0x000fe20008000f00 */
[----:B------:R-:W-:Y:S06]  /*8460*/  UIADD3 UR4, UR21, UR4, URZ ;  /* 0x0000000415047290 */ /* 0x000fec000fffe03f */
[----:B------:R-:W-:Y:S01]  /*8470*/  MOV R0, UR4 ;  /* 0x0000000400007c02 */ /* 0x000fe20008000f00 */
        /* <DEDUP_REMOVED lines=14> */
[C---:B------:R-:W-:Y:S02]  /*8560*/  @!P2 LEA R12, P0, R2.reuse, c[0x0][0x170], 0x1 ;  /* 0x00005c00020caa11 */ /* 0x040fe400078008ff */
[C-C-:B------:R-:W-:Y:S01]  /*8570*/  @!P3 LEA.HI.X R17, R2.reuse, c[0x0][0x174], R4.reuse, 0x1, P5 ;  /* 0x00005d000211ba11 */ /* 0x140fe200028f0c04 */
[----:B------:R-:W-:Y:S01]  /*8580*/  @P2 STS.128 [R243+0xe000], RZ ;  /* 0x00e000fff3002388 */ /* 0x000fe20000000c00 */
[C---:B------:R-:W-:Y:S02]  /*8590*/  @!P2 LEA.HI.X R13, R2.reuse, c[0x0][0x174], R4, 0x1, P0 ;  /* 0x00005d00020daa11 */ /* 0x040fe400000f0c04 */
[----:B------:R-:W-:Y:S04]  /*85a0*/  IADD3 R0, P4, R2, UR14, RZ ;  /* 0x0000000e02007c10 */ /* 0x000fe8000ff9e0ff */
[----:B------:R-:W-:Y:S01]  /*85b0*/  @!P3 LEA R10, P5, R0, c[0x0][0x170], 0x1 ;  /* 0x00005c00000aba11 */ /* 0x000fe200078a08ff */
[----:B------:R-:W-:Y:S01]  /*85c0*/  @!PT LDS RZ, [RZ] ;  /* 0x00000000fffff984 */ /* 0x000fe20000000800 */
[----:B------:R-:W-:Y:S01]  /*85d0*/  @!PT LDS RZ, [RZ] ;  /* 0x00000000fffff984 */ /* 0x000fe20000000800 */
[----:B------:R-:W-:Y:S01]  /*85e0*/  @!PT LDS RZ, [RZ] ;  /* 0x00000000fffff984 */ /* 0x000fe20000000800 */
[----:B------:R2:W-:Y:S01]  /*85f0*/  @!P2 LDGSTS.E.BYPASS.LTC128B.128 [R243+0xe000], [R14.64+0x80] ;  /* 0x0e0000800ef3afae */ /* 0x0005e2000b901d52 */
[----:B------:R-:W-:Y:S02]  /*8600*/  IADD3.X R2, R4, UR12, RZ, P4, !PT ;  /* 0x0000000c04027c10 */ /* 0x000fe4000a7fe4ff */
[C---:B------:R-:W-:Y:S02]  /*8610*/  IADD3 R3, P1, R0.reuse, UR14, RZ ;  /* 0x0000000e00037c10 */ /* 0x040fe4000ff3e0ff */
[--C-:B------:R-:W-:Y:S02]  /*8620*/  @!P3 LEA.HI.X R11, R0, c[0x0][0x174], R2.reuse, 0x1, P5 ;  /* 0x00005d00000bba11 */ /* 0x100fe400028f0c02 */
[C---:B------:R-:W-:Y:S01]  /*8630*/  @!P3 LEA R8, P4, R3.reuse, c[0x0][0x170], 0x1 ;  /* 0x00005c000308ba11 */ /* 0x040fe200078808ff */
[----:B------:R-:W-:Y:S01]  /*8640*/  @P3 STS.128 [R243+0xc800], RZ ;  /* 0x00c800fff3003388 */ /* 0x000fe20000000c00 */
[----:B------:R-:W-:Y:S02]  /*8650*/  IADD3.X R5, R2, UR12, RZ, P1, !PT ;  /* 0x0000000c02057c10 */ /* 0x000fe40008ffe4ff */
[C---:B-1----:R-:W-:Y:S02]  /*8660*/  @!P2 LEA R6, P0, R0.reuse, c[0x0][0x170], 0x1 ;  /* 0x00005c000006aa11 */ /* 0x042fe400078008ff */
[C-C-:B------:R-:W-:Y:S02]  /*8670*/  @!P3 LEA.HI.X R9, R3.reuse, c[0x0][0x174], R5.reuse, 0x1, P4 ;  /* 0x00005d000309ba11 */ /* 0x140fe400020f0c05 */
[----:B------:R-:W-:Y:S01]  /*8680*/  @!P2 LEA.HI.X R7, R0, c[0x0][0x174], R2, 0x1, P0 ;  /* 0x00005d000007aa11 */ /* 0x000fe200000f0c02 */
[----:B------:R-:W-:Y:S01]  /*8690*/  @!PT LDS RZ, [RZ] ;  /* 0x00000000fffff984 */ /* 0x000fe20000000800 */
[----:B------:R-:W-:Y:S01]  /*86a0*/  @!PT LDS RZ, [RZ] ;  /* 0x00000000fffff984 */ /* 0x000fe20000000800 */
[----:B------:R-:W-:Y:S01]  /*86b0*/  @!PT LDS RZ, [RZ] ;  /* 0x00000000fffff984 */ /* 0x000fe20000000800 */
[----:B------:R1:W-:Y:S01]  /*86c0*/  @!P3 LDGSTS.E.BYPASS.LTC128B.128 [R243+0xc800], [R16.64] ;  /* 0x0c80000010f3bfae */ /* 0x0003e2000b901d52 */
[C---:B------:R-:W-:Y:S02]  /*86d0*/  @!P2 LEA R4, P1, R3.reuse, c[0x0][0x170], 0x1 ;  /* 0x00005c000304aa11 */ /* 0x040fe400078208ff */
[----:B------:R-:W-:Y:S02]  /*86e0*/  ISETP.LT.AND P4, PT, RZ, UR16, PT ;  /* 0x00000010ff007c0c */ /* 0x000fe4000bf81270 */
[----:B------:R-:W-:Y:S03]  /*86f0*/  @!P2 LEA.HI.X R5, R3, c[0x0][0x174], R5, 0x1, P1 ;  /* 0x00005d000305aa11 */ /* 0x000fe600008f0c05 */
[----:B------:R-:W-:Y:S08]  /*8700*/  @P2 STS.128 [R243+0xe800], RZ ;  /* 0x00e800fff3002388 */ /* 0x000ff00000000c00 */
[----:B------:R-:W-:Y:S01]  /*8710*/  @!PT LDS RZ, [RZ] ;  /* 0x00000000fffff984 */ /* 0x000fe20000000800 */
[----:B------:R-:W-:Y:S01]  /*8720*/  @!PT LDS RZ, [RZ] ;  /* 0x00000000fffff984 */ /* 0x000fe20000000800 */
[----:B------:R-:W-:Y:S01]  /*8730*/  @!PT LDS RZ, [RZ] ;  /* 0x00000000fffff984 */ /* 0x000fe20000000800 */
[----:B------:R2:W-:Y:S08]  /*8740*/  @!P2 LDGSTS.E.BYPASS.LTC128B.128 [R243+0xe800], [R12.64+0x80] ;  /* 0x0e8000800cf3afae */ /* 0x0005f0000b901d52 */
[----:B------:R-:W-:Y:S08]  /*8750*/  @P3 STS.128 [R243+0xd000], RZ ;  /* 0x00d000fff3003388 */ /* 0x000ff00000000c00 */
[----:B------:R-:W-:Y:S01]  /*8760*/  @!PT LDS RZ, [RZ] ;  /* 0x00000000fffff984 */ /* 0x000fe20000000800 */
[----:B------:R-:W-:Y:S01]  /*8770*/  @!PT LDS RZ, [RZ] ;  /* 0x00000000fffff984 */ /* 0x000fe20000000800 */
[----:B------:R-:W-:Y:S01]  /*8780*/  @!PT LDS RZ, [RZ] ;  /* 0x00000000fffff984 */ /* 0x000fe20000000800 */
[----:B------:R3:W-:Y:S08]  /*8790*/  @!P3 LDGSTS.E.BYPASS.LTC128B.128 [R243+0xd000], [R10.64] ;  /* 0x0d0000000af3bfae */ /* 0x0007f0000b901d52 */
        /* <DEDUP_REMOVED lines=15> */
[----:B-----5:R-:W-:Y:S08]  /*8890*/  LDSM.16.M88.4 R64, [R231] ;  /* 0x00000000e740783b */ /* 0x020ff00000000200 */
[----:B-1----:R-:W4:Y:S08]  /*88a0*/  LDSM.16.M88.4 R16, [R224+0x8000] ;  /* 0x00800000e010783b */ /* 0x002f300000000200 */
[----:B------:R-:W3:Y:S08]  /*88b0*/  LDSM.16.M88.4 R60, [R231+0x2000] ;  /* 0x00200000e73c783b */ /* 0x000ef00000000200 */
[----:B------:R-:W1:Y:S08]  /*88c0*/  LDSM.16.M88.4 R32, [R224+0x8800] ;  /* 0x00880000e020783b */ /* 0x000e700000000200 */
[----:B------:R-:W0:Y:S08]  /*88d0*/  LDGDEPBAR ;  /* 0x00000000000079af */ /* 0x000e300000000000 */
[----:B------:R-:W1:Y:S01]  /*88e0*/  LDSM.16.M88.4 R48, [R224+0x9000] ;  /* 0x00900000e030783b */ /* 0x000e620000000200 */
[-C--:B----4-:R-:W-:Y:S07]  /*88f0*/  HMMA.16816.F32 R4, R64, R16.reuse, RZ ;  /* 0x000000104004723c */ /* 0x090fee00000018ff */
[----:B------:R-:W4:Y:S01]  /*8900*/  LDSM.16.M88.4 R208, [R224+0x9800] ;  /* 0x00980000e0d0783b */ /* 0x000f220000000200 */
[C---:B---3--:R-:W-:Y:S07]  /*8910*/  HMMA.16816.F32 R8, R60.reuse, R16, RZ ;  /* 0x000000103c08723c */ /* 0x048fee00000018ff */
[----:B------:R-:W-:Y:S01]  /*8920*/  LDSM.16.M88.4 R212, [R232] ;  /* 0x00000000e8d4783b */ /* 0x000fe20000000200 */
[-C--:B--2---:R-:W-:Y:S07]  /*8930*/  HMMA.16816.F32 R12, R60, R18.reuse, RZ ;  /* 0x000000123c0c723c */ /* 0x084fee00000018ff */
[----:B------:R-:W2:Y:S01]  /*8940*/  LDSM.16.M88.4 R216, [R235] ;  /* 0x00000000ebd8783b */ /* 0x000ea20000000200 */
[C---:B------:R-:W-:Y:S07]  /*8950*/  HMMA.16816.F32 R16, R64.reuse, R18, RZ ;  /* 0x000000124010723c */ /* 0x040fee00000018ff */
[----:B------:R-:W3:Y:S01]  /*8960*/  LDSM.16.M88.4 R220, [R232+0x2000] ;  /* 0x00200000e8dc783b */ /* 0x000ee20000000200 */
[-C--:B-1----:R-:W-:Y:S08]  /*8970*/  HMMA.16816.F32 R20, R64, R32.reuse, RZ ;  /* 0x000000204014723c */ /* 0x082ff000000018ff */
[C---:B------:R-:W-:Y:S08]  /*8980*/  HMMA.16816.F32 R24, R60.reuse, R32, RZ ;  /* 0x000000203c18723c */ /* 0x040ff000000018ff */
[-C--:B------:R-:W-:Y:S08]  /*8990*/  HMMA.16816.F32 R28, R60, R34.reuse, RZ ;  /* 0x000000223c1c723c */ /* 0x080ff000000018ff */
[C---:B------:R-:W-:Y:S08]  /*89a0*/  HMMA.16816.F32 R32, R64.reuse, R34, RZ ;  /* 0x000000224020723c */ /* 0x040ff000000018ff */
[-C--:B------:R-:W-:Y:S08]  /*89b0*/  HMMA.16816.F32 R36, R64, R48.reuse, RZ ;  /* 0x000000304024723c */ /* 0x080ff000000018ff */
[C---:B------:R-:W-:Y:S08]  /*89c0*/  HMMA.16816.F32 R40, R60.reuse, R48, RZ ;  /* 0x000000303c28723c */ /* 0x040ff000000018ff */
[-C--:B------:R-:W-:Y:S08]  /*89d0*/  HMMA.16816.F32 R44, R60, R50.reuse, RZ ;  /* 0x000000323c2c723c */ /* 0x080ff000000018ff */
[C---:B------:R-:W-:Y:S08]  /*89e0*/  HMMA.16816.F32 R48, R64.reuse, R50, RZ ;  /* 0x000000324030723c */ /* 0x040ff000000018ff */
[-C--:B----4-:R-:W-:Y:S08]  /*89f0*/  HMMA.16816.F32 R52, R64, R208.reuse, RZ ;  /* 0x000000d04034723c */ /* 0x090ff000000018ff */
[C---:B------:R-:W-:Y:S08]  /*8a00*/  HMMA.16816.F32 R56, R60.reuse, R208, RZ ;  /* 0x000000d03c38723c */ /* 0x040ff000000018ff */
[-C--:B------:R-:W-:Y:S08]  /*8a10*/  HMMA.16816.F32 R60, R60, R210.reuse, RZ ;  /* 0x000000d23c3c723c */ /* 0x080ff000000018ff */
[----:B------:R-:W-:Y:S01]  /*8a20*/  HMMA.16816.F32 R64, R64, R210, RZ ;  /* 0x000000d24040723c */ /* 0x000fe200000018ff */
[----:B------:R-:W1:Y:S07]  /*8a30*/  LDSM.16.M88.4 R208, [R242] ;  /* 0x00000000f2d0783b */ /* 0x000e6e0000000200 */
[-C--:B--2---:R-:W-:Y:S08]  /*8a40*/  HMMA.16816.F32 R4, R212, R216.reuse, R4 ;  /* 0x000000d8d404723c */ /* 0x084ff00000001804 */
[C---:B---3--:R-:W-:Y:S08]  /*8a50*/  HMMA.16816.F32 R8, R220.reuse, R216, R8 ;  /* 0x000000d8dc08723c */ /* 0x048ff00000001808 */
[-C--:B------:R-:W-:Y:S08]  /*8a60*/  HMMA.16816.F32 R12, R220, R218.reuse, R12 ;  /* 0x000000dadc0c723c */ /* 0x080ff0000000180c */
[C---:B------:R-:W-:Y:S01]  /*8a70*/  HMMA.16816.F32 R16, R212.reuse, R218, R16 ;  /* 0x000000dad410723c */ /* 0x040fe20000001810 */
[----:B------:R-:W2:Y:S07]  /*8a80*/  LDSM.16.M88.4 R216, [R241] ;  /* 0x00000000f1d8783b */ /* 0x000eae0000000200 */
[-C--:B-1----:R-:W-:Y:S08]  /*8a90*/  HMMA.16816.F32 R20, R212, R208.reuse, R20 ;  /* 0x000000d0d414723c */ /* 0x082ff00000001814 */
[C---:B------:R-:W-:Y:S08]  /*8aa0*/  HMMA.16816.F32 R24, R220.reuse, R208, R24 ;  /* 0x000000d0dc18723c */ /* 0x040ff00000001818 */
[-C--:B------:R-:W-:Y:S08]  /*8ab0*/  HMMA.16816.F32 R28, R220, R210.reuse, R28 ;  /* 0x000000d2dc1c723c */ /* 0x080ff0000000181c */
[C---:B------:R-:W-:Y:S01]  /*8ac0*/  HMMA.16816.F32 R32, R212.reuse, R210, R32 ;  /* 0x000000d2d420723c */ /* 0x040fe20000001820 */
[----:B------:R-:W1:Y:S07]  /*8ad0*/  LDSM.16.M88.4 R208, [R240] ;  /* 0x00000000f0d0783b */ /* 0x000e6e0000000200 */
[-C--:B--2---:R-:W-:Y:S08]  /*8ae0*/  HMMA.16816.F32 R36, R212, R216.reuse, R36 ;  /* 0x000000d8d424723c */ /* 0x084ff00000001824 */
        /* <DEDUP_REMOVED lines=9> */
[----:B------:R-:W2:Y:S08]  /*8b80*/  LDSM.16.M88.4 R208, [R234+0x2000] ;  /* 0x00200000ead0783b */ /* 0x000eb00000000200 */
        /* <DEDUP_REMOVED lines=65> */
[----:B------:R-:W2:Y:S08]  /*8fa0*/  LDSM.16.M88.4 R212, [R232+0x6000] ;  /* 0x00600000e8d4783b */ /* 0x000eb00000000200 */
        /* <DEDUP_REMOVED lines=43> */
[----:B------:R-:W2:Y:S07]  /*9260*/  LDSM.16.M88.4 R212, [R233+0x6000] ;  /* 0x00600000e9d4783b */ /* 0x000eae0000000200 */
[-C--:B-1----:R-:W-:Y:S08]  /*9270*/  HMMA.16816.F32 R4, R220, R208.reuse, R4 ;  /* 0x000000d0dc04723c */ /* 0x082ff00000001804 */
[C---:B--2---:R-:W-:Y:S08]  /*9280*/  HMMA.16816.F32 R8, R212.reuse, R208, R8 ;  /* 0x000000d0d408723c */ /* 0x044ff00000001808 */
        /* <DEDUP_REMOVED lines=22> */
[----:B------:R-:W-:Y:S10]  /*93f0*/  MUFU.TANH R219, R8 ;  /* 0x0000000800db7308 */ /* 0x000ff40000002400 */
[----:B------:R-:W-:Y:S01]  /*9400*/  MUFU.TANH R250, R9 ;  /* 0x0000000900fa7308 */ /* 0x000fe20000002400 */
[----:B-1----:R-:W1:Y:S09]  /*9410*/  LDSM.16.M88.4 R4, [R229+0x2800] ;  /* 0x00280000e504783b */ /* 0x002e720000000200 */
[----:B------:R-:W-:Y:S10]  /*9420*/  MUFU.TANH R218, R10 ;  /* 0x0000000a00da7308 */ /* 0x000ff40000002400 */
[----:B------:R2:W-:Y:S10]  /*9430*/  MUFU.TANH R251, R11 ;  /* 0x0000000b00fb7308 */ /* 0x0005f40000002400 */
[----:B------:R-:W-:Y:S10]  /*9440*/  MUFU.TANH R142, R18 ;  /* 0x00000012008e7308 */ /* 0x000ff40000002400 */
[----:B------:R-:W-:Y:S01]  /*9450*/  MUFU.TANH R209, R19 ;  /* 0x0000001300d17308 */ /* 0x000fe20000002400 */
[----:B--2---:R-:W2:Y:S01]  /*9460*/  LDSM.16.M88.4 R8, [R229+0x3000] ;  /* 0x00300000e508783b */ /* 0x004ea20000000200 */
[-C--:B-1----:R-:W-:Y:S08]  /*9470*/  HMMA.16816.F32 R20, R220, R4.reuse, R20 ;  /* 0x00000004dc14723c */ /* 0x082ff00000001814 */
[----:B------:R-:W-:Y:S01]  /*9480*/  MUFU.TANH R244, R12 ;  /* 0x0000000c00f47308 */ /* 0x000fe20000002400 */
[C---:B------:R-:W-:Y:S09]  /*9490*/  HMMA.16816.F32 R24, R212.reuse, R4, R24 ;  /* 0x00000004d418723c */ /* 0x040ff20000001818 */
[----:B------:R-:W-:Y:S01]  /*94a0*/  MUFU.TANH R249, R13 ;  /* 0x0000000d00f97308 */ /* 0x000fe20000002400 */
[-C--:B------:R-:W-:Y:S08]  /*94b0*/  HMMA.16816.F32 R28, R212, R6.reuse, R28 ;  /* 0x00000006d41c723c */ /* 0x080ff0000000181c */
[C---:B------:R-:W-:Y:S01]  /*94c0*/  HMMA.16816.F32 R32, R220.reuse, R6, R32 ;  /* 0x00000006dc20723c */ /* 0x040fe20000001820 */
[----:B------:R-:W-:Y:S01]  /*94d0*/  MUFU.TANH R248, R14 ;  /* 0x0000000e00f87308 */ /* 0x000fe20000002400 */
[----:B------:R-:W1:Y:S01]  /*94e0*/  LDSM.16.M88.4 R4, [R229+0x3800] ;  /* 0x00380000e504783b */ /* 0x000e620000000200 */
[----:B------:R-:W-:Y:S04]  /*94f0*/  DEPBAR.LE SB0, 0x0 ;  /* 0x000080000000791a */ /* 0x000fe80000000000 */
[----:B------:R-:W-:Y:S02]  /*9500*/  FMUL.FTZ R22, R22, c[0x0][0x2ec] ;  /* 0x0000bb0016167a20 */ /* 0x000fe40000410000 */
[----:B------:R-:W-:Y:S02]  /*9510*/  FMUL.FTZ R23, R23, c[0x0][0x2ec] ;  /* 0x0000bb0017177a20 */ /* 0x000fe40000410000 */
[----:B------:R-:W3:Y:S01]  /*9520*/  MUFU.TANH R0, R22 ;  /* 0x0000001600007308 */ /* 0x000ee20000002400 */
[----:B------:R-:W-:Y:S01]  /*9530*/  BAR.SYNC.DEFER_BLOCKING 0x0 ;  /* 0x0000000000007b1d */ /* 0x000fe20000010000 */
[----:B------:R-:W-:Y:S02]  /*9540*/  FMUL.FTZ R24, R24, c[0x0][0x2ec] ;  /* 0x0000bb0018187a20 */ /* 0x000fe40000410000 */
[----:B------:R-:W-:Y:S01]  /*9550*/  FMUL.FTZ R25, R25, c[0x0][0x2ec] ;  /* 0x0000bb0019197a20 */ /* 0x000fe20000410000 */
[-C--:B--2---:R-:W-:Y:S05]  /*9560*/  HMMA.16816.F32 R36, R220, R8.reuse, R36 ;  /* 0x00000008dc24723c */ /* 0x084fea0000001824 */
[----:B------:R-:W2:Y:S01]  /*9570*/  MUFU.TANH R2, R23 ;  /* 0x0000001700027308 */ /* 0x000ea20000002400 */
[----:B------:R-:W-:Y:S02]  /*9580*/  FMUL.FTZ R26, R26, c[0x0][0x2ec] ;  /* 0x0000bb001a1a7a20 */ /* 0x000fe40000410000 */
[----:B------:R-:W-:Y:S01]  /*9590*/  FMUL.FTZ R29, R29, c[0x0][0x2ec] ;  /* 0x0000bb001d1d7a20 */ /* 0x000fe20000410000 */
[C---:B------:R-:W-:Y:S04]  /*95a0*/  HMMA.16816.F32 R40, R212.reuse, R8, R40 ;  /* 0x00000008d428723c */ /* 0x040fe80000001828 */
[----:B------:R-:W-:Y:S02]  /*95b0*/  FMUL.FTZ R31, R31, c[0x0][0x2ec] ;  /* 0x0000bb001f1f7a20 */ /* 0x000fe40000410000 */
[----:B------:R-:W-:Y:S01]  /*95c0*/  MUFU.TANH R247, R15 ;  /* 0x0000000f00f77308 */ /* 0x000fe20000002400 */
[----:B------:R-:W-:Y:S01]  /*95d0*/  FMUL.FTZ R34, R34, c[0x0][0x2ec] ;  /* 0x0000bb0022227a20 */ /* 0x000fe20000410000 */
[-C--:B------:R-:W-:Y:S01]  /*95e0*/  HMMA.16816.F32 R44, R212, R10.reuse, R44 ;  /* 0x0000000ad42c723c */ /* 0x080fe2000000182c */
[----:B---3--:R3:W-:Y:S03]  /*95f0*/  STL [R1+0xc], R0 ;  /* 0x00000c0001007387 */ /* 0x0087e60000100800 */
[----:B------:R-:W-:Y:S02]  /*9600*/  FMUL.FTZ R35, R35, c[0x0][0x2ec] ;  /* 0x0000bb0023237a20 */ /* 0x000fe40000410000 */
[----:B------:R-:W-:Y:S02]  /*9610*/  FMUL.FTZ R20, R20, c[0x0][0x2ec] ;  /* 0x0000bb0014147a20 */ /* 0x000fe40000410000 */
[----:B------:R-:W-:Y:S01]  /*9620*/  MUFU.TANH R210, R16 ;  /* 0x0000001000d27308 */ /* 0x000fe20000002400 */
[----:B------:R-:W-:Y:S01]  /*9630*/  FMUL.FTZ R38, R38, c[0x0][0x2ec] ;  /* 0x0000bb0026267a20 */ /* 0x000fe20000410000 */
[C---:B------:R-:W-:Y:S01]  /*9640*/  HMMA.16816.F32 R48, R220.reuse, R10, R48 ;  /* 0x0000000adc30723c */ /* 0x040fe20000001830 */
[----:B--2---:R2:W-:Y:S03]  /*9650*/  STL [R1+0x10], R2 ;  /* 0x0000100201007387 */ /* 0x0045e60000100800 */
[----:B------:R-:W-:Y:S02]  /*9660*/  FMUL.FTZ R21, R21, c[0x0][0x2ec] ;  /* 0x0000bb0015157a20 */ /* 0x000fe40000410000 */
[----:B------:R-:W-:Y:S02]  /*9670*/  FMUL.FTZ R27, R27, c[0x0][0x2ec] ;  /* 0x0000bb001b1b7a20 */ /* 0x000fe40000410000 */
[----:B------:R-:W-:Y:S01]  /*9680*/  MUFU.TANH R216, R20 ;  /* 0x0000001400d87308 */ /* 0x000fe20000002400 */
[-C--:B-1----:R-:W-:Y:S03]  /*9690*/  HMMA.16816.F32 R52, R220, R4.reuse, R52 ;  /* 0x00000004dc34723c */ /* 0x082fe60000001834 */
[----:B------:R-:W-:Y:S02]  /*96a0*/  FMUL.FTZ R28, R28, c[0x0][0x2ec] ;  /* 0x0000bb001c1c7a20 */ /* 0x000fe40000410000 */
[----:B------:R-:W-:Y:S02]  /*96b0*/  FMUL.FTZ R30, R30, c[0x0][0x2ec] ;  /* 0x0000bb001e1e7a20 */ /* 0x000fe40000410000 */
[----:B------:R-:W-:Y:S01]  /*96c0*/  FMUL.FTZ R44, R44, c[0x0][0x2ec] ;  /* 0x0000bb002c2c7a20 */ /* 0x000fe20000410000 */
[C---:B------:R-:W-:Y:S01]  /*96d0*/  HMMA.16816.F32 R56, R212.reuse, R4, R56 ;  /* 0x00000004d438723c */ /* 0x040fe20000001838 */
[----:B---3--:R-:W1:Y:S03]  /*96e0*/  MUFU.TANH R0, R24 ;  /* 0x0000001800007308 */ /* 0x008e660000002400 */
[----:B------:R-:W-:Y:S02]  /*96f0*/  FMUL.FTZ R45, R45, c[0x0][0x2ec] ;  /* 0x0000bb002d2d7a20 */ /* 0x000fe40000410000 */
[----:B------:R-:W-:Y:S02]  /*9700*/  FMUL.FTZ R39, R39, c[0x0][0x2ec] ;  /* 0x0000bb0027277a20 */ /* 0x000fe40000410000 */
[-C--:B------:R-:W-:Y:S03]  /*9710*/  HMMA.16816.F32 R60, R212, R6.reuse, R60 ;  /* 0x00000006d43c723c */ /* 0x080fe6000000183c */
[----:B--2---:R-:W-:Y:S01]  /*9720*/  MUFU.TANH R2, R34 ;  /* 0x0000002200027308 */ /* 0x004fe20000002400 */
[----:B------:R-:W-:Y:S02]  /*9730*/  FMUL.FTZ R50, R50, c[0x0][0x2ec] ;  /* 0x0000bb0032327a20 */ /* 0x000fe40000410000 */
[----:B------:R-:W-:Y:S02]  /*9740*/  FMUL.FTZ R40, R40, c[0x0][0x2ec] ;  /* 0x0000bb0028287a20 */ /* 0x000fe40000410000 */
[----:B------:R-:W-:Y:S04]  /*9750*/  HMMA.16816.F32 R64, R220, R6, R64 ;  /* 0x00000006dc40723c */ /* 0x000fe80000001840 */
[----:B------:R-:W-:Y:S01]  /*9760*/  FMUL.FTZ R41, R41, c[0x0][0x2ec] ;  /* 0x0000bb0029297a20 */ /* 0x000fe20000410000 */
[----:B------:R-:W-:Y:S01]  /*9770*/  MUFU.TANH R211, R21 ;  /* 0x0000001500d37308 */ /* 0x000fe20000002400 */
[----:B------:R-:W-:Y:S02]  /*9780*/  FMUL.FTZ R42, R42, c[0x0][0x2ec] ;  /* 0x0000bb002a2a7a20 */ /* 0x000fe40000410000 */
[----:B------:R-:W-:Y:S01]  /*9790*/  FMUL.FTZ R56, R56, c[0x0][0x2ec] ;  /* 0x0000bb0038387a20 */ /* 0x000fe20000410000 */
[----:B-1----:R1:W-:Y:S03]  /*97a0*/  STL [R1+0x20], R0 ;  /* 0x0000200001007387 */ /* 0x0023e60000100800 */
[----:B------:R-:W-:Y:S02]  /*97b0*/  FMUL.FTZ R24, R53, c[0x0][0x2ec] ;  /* 0x0000bb0035187a20 */ /* 0x000fe40000410000 */
[----:B------:R-:W-:Y:S01]  /*97c0*/  FMUL.FTZ R43, R43, c[0x0][0x2ec] ;  /* 0x0000bb002b2b7a20 */ /* 0x000fe20000410000 */
[----:B------:R2:W-:Y:S01]  /*97d0*/  MUFU.TANH R20, R27 ;  /* 0x0000001b00147308 */ /* 0x0005e20000002400 */
[----:B------:R-:W-:Y:S02]  /*97e0*/  FMUL.FTZ R46, R46, c[0x0][0x2ec] ;  /* 0x0000bb002e2e7a20 */ /* 0x000fe40000410000 */
[----:B------:R-:W-:Y:S02]  /*97f0*/  FMUL.FTZ R47, R47, c[0x0][0x2ec] ;  /* 0x0000bb002f2f7a20 */ /* 0x000fe40000410000 */
[----:B------:R-:W-:Y:S02]  /*9800*/  FMUL.FTZ R51, R51, c[0x0][0x2ec] ;  /* 0x0000bb0033337a20 */ /* 0x000fe40000410000 */
        /* <DEDUP_REMOVED lines=8> */
[----:B-1----:R-:W1:Y:S01]  /*9890*/  MUFU.TANH R0, R25 ;  /* 0x0000001900007308 */ /* 0x002e620000002400 */
[----:B------:R-:W-:Y:S02]  /*98a0*/  FMUL.FTZ R60, R60, c[0x0][0x2ec] ;  /* 0x0000bb003c3c7a20 */ /* 0x000fe40000410000 */
[----:B------:R-:W-:Y:S02]  /*98b0*/  FMUL.FTZ R61, R61, c[0x0][0x2ec] ;  /* 0x0000bb003d3d7a20 */ /* 0x000fe40000410000 */
[----:B--2---:R-:W-:Y:S02]  /*98c0*/  FMUL.FTZ R27, R48, c[0x0][0x2ec] ;  /* 0x0000bb00301b7a20 */ /* 0x004fe40000410000 */
[----:B------:R-:W-:Y:S02]  /*98d0*/  FMUL.FTZ R62, R62, c[0x0][0x2ec] ;  /* 0x0000bb003e3e7a20 */ /* 0x000fe40000410000 */
[----:B------:R-:W-:Y:S01]  /*98e0*/  FMUL.FTZ R66, R66, c[0x0][0x2ec] ;  /* 0x0000bb0042427a20 */ /* 0x000fe20000410000 */
[----:B------:R2:W-:Y:S01]  /*98f0*/  MUFU.TANH R134, R30 ;  /* 0x0000001e00867308 */ /* 0x0005e20000002400 */
[----:B------:R-:W-:Y:S02]  /*9900*/  FMUL.FTZ R67, R67, c[0x0][0x2ec] ;  /* 0x0000bb0043437a20 */ /* 0x000fe40000410000 */
[----:B---3--:R-:W-:Y:S07]  /*9910*/  FMUL.FTZ R28, R37, c[0x0][0x2ec] ;  /* 0x0000bb00251c7a20 */ /* 0x008fee0000410000 */
[----:B------:R-:W-:Y:S01]  /*9920*/  MUFU.TANH R143, R17 ;  /* 0x00000011008f7308 */ /* 0x000fe20000002400 */
[----:B-1----:R1:W-:Y:S01]  /*9930*/  STL [R1+0x18], R0 ;  /* 0x0000180001007387 */ /* 0x0023e20000100800 */
[----:B------:R-:W-:Y:S08]  /*9940*/  FMUL.FTZ R25, R52, c[0x0][0x2ec] ;  /* 0x0000bb0034197a20 */ /* 0x000ff00000410000 */
[----:B------:R-:W-:Y:S01]  /*9950*/  MUFU.TANH R28, R28 ;  /* 0x0000001c001c7308 */ /* 0x000fe20000002400 */
[----:B--2---:R-:W-:Y:S09]  /*9960*/  FMUL.FTZ R30, R33, c[0x0][0x2ec] ;  /* 0x0000bb00211e7a20 */ /* 0x004ff20000410000 */
[----:B------:R-:W-:Y:S10]  /*9970*/  MUFU.TANH R30, R30 ;  /* 0x0000001e001e7308 */ /* 0x000ff40000002400 */
[----:B-1----:R-:W1:Y:S10]  /*9980*/  MUFU.TANH R0, R26 ;  /* 0x0000001a00007308 */ /* 0x002e740000002400 */
[----:B------:R-:W-:Y:S10]  /*9990*/  MUFU.TANH R23, R41 ;  /* 0x0000002900177308 */ /* 0x000ff40000002400 */
[----:B------:R-:W-:Y:S01]  /*99a0*/  MUFU.TANH R133, R42 ;  /* 0x0000002a00857308 */ /* 0x000fe20000002400 */
[----:B-1----:R1:W-:Y:S01]  /*99b0*/  STL [R1+0x14], R0 ;  /* 0x0000140001007387 */ /* 0x0023e20000100800 */
[----:B------:R-:W-:Y:S08]  /*99c0*/  FMUL.FTZ R26, R49, c[0x0][0x2ec] ;  /* 0x0000bb00311a7a20 */ /* 0x000ff00000410000 */
[----:B------:R-:W-:Y:S10]  /*99d0*/  MUFU.TANH R22, R44 ;  /* 0x0000002c00167308 */ /* 0x000ff40000002400 */
        /* <DEDUP_REMOVED lines=12> */
[----:B------:R-:W-:Y:S03]  /*9aa0*/  FMUL.FTZ R31, R32, c[0x0][0x2ec] ;  /* 0x0000bb00201f7a20 */ /* 0x000fe60000410000 */
[----:B------:R-:W-:Y:S05]  /*9ab0*/  STL [R1+0x8], R2 ;  /* 0x0000080201007387 */ /* 0x000fea0000100800 */
[----:B------:R-:W-:Y:S10]  /*9ac0*/  MUFU.TANH R32, R46 ;  /* 0x0000002e00207308 */ /* 0x000ff40000002400 */
[----:B------:R-:W-:Y:S10]  /*9ad0*/  MUFU.TANH R31, R31 ;  /* 0x0000001f001f7308 */ /* 0x000ff40000002400 */
[----:B-1----:R-:W1:Y:S10]  /*9ae0*/  MUFU.TANH R0, R35 ;  /* 0x0000002300007308 */ /* 0x002e740000002400 */
[----:B------:R-:W-:Y:S10]  /*9af0*/  MUFU.TANH R35, R40 ;  /* 0x0000002800237308 */ /* 0x000ff40000002400 */
[----:B------:R-:W-:Y:S01]  /*9b00*/  MUFU.TANH R50, R51 ;  /* 0x0000003300327308 */ /* 0x000fe20000002400 */
[----:B-1----:R1:W-:Y:S09]  /*9b10*/  STL [R1+0x4], R0 ;  /* 0x0000040001007387 */ /* 0x0023f20000100800 */
[----:B------:R-:W-:Y:S10]  /*9b20*/  MUFU.TANH R25, R25 ;  /* 0x0000001900197308 */ /* 0x000ff40000002400 */
[----:B------:R-:W-:Y:S10]  /*9b30*/  MUFU.TANH R24, R24 ;  /* 0x0000001800187308 */ /* 0x000ff40000002400 */
[----:B-1----:R-:W1:Y:S10]  /*9b40*/  MUFU.TANH R0, R38 ;  /* 0x0000002600007308 */ /* 0x002e740000002400 */
[----:B------:R2:W3:Y:S10]  /*9b50*/  MUFU.TANH R38, R39 ;  /* 0x0000002700267308 */ /* 0x0004f40000002400 */
[----:B------:R2:W4:Y:S01]  /*9b60*/  MUFU.TANH R34, R54 ;  /* 0x0000003600227308 */ /* 0x0005220000002400 */
[----:B-1----:R1:W-:Y:S09]  /*9b70*/  STL [R1+0x1c], R0 ;  /* 0x00001c0001007387 */ /* 0x0023f20000100800 */
[----:B------:R2:W2:Y:S10]  /*9b80*/  MUFU.TANH R33, R55 ;  /* 0x0000003700217308 */ /* 0x0004b40000002400 */
[----:B------:R2:W2:Y:S01]  /*9b90*/  MUFU.TANH R44, R56 ;  /* 0x00000038002c7308 */ /* 0x0004a20000002400 */
        /* <DEDUP_REMOVED lines=10> */
[----:B------:R1:W1:Y:S10]  /*9c40*/  MUFU.TANH R213, R66 ;  /* 0x0000004200d57308 */ /* 0x0002740000002400 */
[----:B------:R1:W1:Y:S02]  /*9c50*/  MUFU.TANH R212, R67 ;  /* 0x0000004300d47308 */ /* 0x0002640000002400 */
[----:B-1234-:R-:W-:-:S05]  /*9c60*/  @P4 BRA `(.L_x_222) ;  /* 0xffffe27000004947 */ /* 0x01efca000383ffff */
.L_x_221:
[----:B------:R-:W2:Y:S01]  /*9c70*/  LDL.LU R40, [R1+0xc] ;  /* 0x00000c0001287983 */ /* 0x000ea20000300800 */
[----:B------:R-:W-:Y:S01]  /*9c80*/  FMNMX.FTZ R0, R208, R132, !PT ;  /* 0x00000084d0007209 */ /* 0x000fe20007810000 */
[----:B------:R-:W-:Y:S01]  /*9c90*/  UIADD3 UR16, UR16, -0x1, URZ ;  /* 0xffffffff10107890 */ /* 0x000fe2000fffe03f */
[----:B------:R-:W-:Y:S01]  /*9ca0*/  MOV R52, R35 ;  /* 0x0000002300347202 */ /* 0x000fe20000000f00 */
[----:B------:R-:W3:Y:S01]  /*9cb0*/  LDL.LU R41, [R1+0x10] ;  /* 0x0000100001297983 */ /* 0x000ee20000300800 */
[----:B------:R-:W-:Y:S02]  /*9cc0*/  FMNMX.FTZ R2, R245, R0, !PT ;  /* 0x00000000f5027209 */ /* 0x000fe40007810000 */
[----:B------:R-:W-:Y:S01]  /*9cd0*/  FMNMX.FTZ R0, R217, R139, !PT ;  /* 0x0000008bd9007209 */ /* 0x000fe20007810000 */
[----:B------:R-:W4:Y:S01]  /*9ce0*/  LDL.LU R42, [R1+0x20] ;  /* 0x00002000012a7983 */ /* 0x000f220000300800 */
[----:B------:R-:W-:Y:S02]  /*9cf0*/  FMNMX.FTZ R3, R210, R2, !PT ;  /* 0x00000002d2037209 */ /* 0x000fe40007810000 */
[----:B------:R-:W-:Y:S01]  /*9d00*/  FMNMX.FTZ R2, R246, R0, !PT ;  /* 0x00000000f6027209 */ /* 0x000fe20007810000 */
[----:B------:R-:W4:Y:S01]  /*9d10*/  LDL.LU R43, [R1+0x4] ;  /* 0x00000400012b7983 */ /* 0x000f220000300800 */
[----:B------:R-:W-:Y:S02]  /*9d20*/  FMNMX.FTZ R0, R219, R140, !PT ;  /* 0x0000008cdb007209 */ /* 0x000fe40007810000 */
[----:B-1----:R-:W-:Y:S01]  /*9d30*/  FMNMX.FTZ R4, R143, R3, !PT ;  /* 0x000000038f047209 */ /* 0x002fe20007810000 */
[----:B------:R-:W4:Y:S01]  /*9d40*/  LDL.LU R57, [R1+0x8] ;  /* 0x0000080001397983 */ /* 0x000f220000300800 */
        /* <DEDUP_REMOVED lines=10> */
[----:B------:R-:W-:Y:S01]  /*9df0*/  MOV R35, R21 ;  /* 0x0000001500237202 */ /* 0x000fe20000000f00 */
[----:B------:R-:W-:Y:S01]  /*9e00*/  STL [R1+0x9c], R237 ;  /* 0x00009ced01007387 */ /* 0x000fe20000100800 */
[----:B------:R-:W-:Y:S02]  /*9e10*/  MOV R60, R136 ;  /* 0x00000088003c7202 */ /* 0x000fe40000000f00 */
[----:B------:R-:W-:Y:S01]  /*9e20*/  FMNMX.FTZ R136, R30, R4, !PT ;  /* 0x000000041e887209 */ /* 0x000fe20007810000 */
[----:B------:R-:W-:Y:S01]  /*9e30*/  STL [R1+0x98], R236 ;  /* 0x000098ec01007387 */ /* 0x000fe20000100800 */
[----:B------:R-:W-:Y:S02]  /*9e40*/  MOV R53, R23 ;  /* 0x0000001700357202 */ /* 0x000fe40000000f00 */
[----:B------:R-:W-:Y:S01]  /*9e50*/  FMNMX.FTZ R136, R29, R136, !PT ;  /* 0x000000881d887209 */ /* 0x000fe20007810000 */
[----:B------:R-:W-:Y:S01]  /*9e60*/  STL [R1+0x94], R235 ;  /* 0x000094eb01007387 */ /* 0x000fe20000100800 */
[----:B------:R-:W-:Y:S02]  /*9e70*/  FMNMX.FTZ R3, R209, R3, !PT ;  /* 0x00000003d1037209 */ /* 0x000fe40007810000 */
[----:B------:R-:W-:Y:S01]  /*9e80*/  FMNMX.FTZ R136, R28, R136, !PT ;  /* 0x000000881c887209 */ /* 0x000fe20007810000 */
[----:B------:R-:W-:Y:S01]  /*9e90*/  STL [R1+0x90], R234 ;  /* 0x000090ea01007387 */ /* 0x000fe20000100800 */
[----:B------:R-:W-:Y:S02]  /*9ea0*/  MOV R54, R22 ;  /* 0x0000001600367202 */ /* 0x000fe40000000f00 */
        /* <DEDUP_REMOVED lines=16> */
[----:B------:R1:W-:Y:S01]  /*9fb0*/  STL [R1+0x78], R224 ;  /* 0x000078e001007387 */ /* 0x0003e20000100800 */
[----:B------:R-:W-:Y:S02]  /*9fc0*/  FMNMX.FTZ R0, R251, R0, !PT ;  /* 0x00000000fb007209 */ /* 0x000fe40007810000 */
[----:B------:R-:W-:Y:S01]  /*9fd0*/  MOV R55, R20 ;  /* 0x0000001400377202 */ /* 0x000fe20000000f00 */
[----:B------:R-:W1:Y:S01]  /*9fe0*/  SHFL.BFLY PT, R6, R136, 0x2, 0x1f ;  /* 0x0c401f0088067f89 */ /* 0x000e6200000e0000 */
[----:B------:R-:W-:Y:S02]  /*9ff0*/  FMNMX.FTZ R0, R248, R0, !PT ;  /* 0x00000000f8007209 */ /* 0x000fe40007810000 */
[----:B------:R-:W-:Y:S02]  /*a000*/  MOV R63, R133 ;  /* 0x00000085003f7202 */ /* 0x000fe40000000f00 */
[----:B------:R-:W-:Y:S03]  /*a010*/  FMNMX.FTZ R0, R247, R0, !PT ;  /* 0x00000000f7007209 */ /* 0x000fe60007810000 */
[----:B------:R-:W-:Y:S08]  /*a020*/  LDSM.16.MT88.4 R20, [R225+0xc000] ;  /* 0x00c00000e114783b */ /* 0x000ff00000004200 */
[----:B-1----:R-:W4:Y:S04]  /*a030*/  LDL.LU R224, [R1+0x18] ;  /* 0x0000180001e07983 */ /* 0x002f280000300800 */
[----:B------:R-:W4:Y:S04]  /*a040*/  LDL.LU R46, [R1+0x24] ;  /* 0x00002400012e7983 */ /* 0x000f280000300800 */
[----:B------:R-:W4:Y:S04]  /*a050*/  LDL.LU R47, [R1+0x1c] ;  /* 0x00001c00012f7983 */ /* 0x000f280000300800 */
[----:B------:R-:W4:Y:S04]  /*a060*/  LDL.LU R59, [R1+0x14] ;  /* 0x00001400013b7983 */ /* 0x000f280000300800 */
[----:B------:R-:W4:Y:S01]  /*a070*/  LDL.LU R58, [R1+0x28] ;  /* 0x00002800013a7983 */ /* 0x000f220000300800 */
[----:B------:R-:W-:Y:S05]  /*a080*/  FMNMX.FTZ R136, R136, R6, !PT ;  /* 0x0000000688887209 */ /* 0x000fea0007810000 */
[----:B------:R-:W1:Y:S02]  /*a090*/  SHFL.BFLY PT, R6, R136, 0x1, 0x1f ;  /* 0x0c201f0088067f89 */ /* 0x000e6400000e0000 */
[----:B-1----:R-:W-:Y:S04]  /*a0a0*/  FMNMX.FTZ R136, R136, R6, !PT ;  /* 0x0000000688887209 */ /* 0x002fe80007810000 */
[----:B------:R-:W-:Y:S02]  /*a0b0*/  FSETP.NEU.FTZ.AND P0, PT, R136, -INF , PT ;  /* 0xff8000008800780b */ /* 0x000fe40003f1d000 */
[----:B--2---:R-:W-:Y:S04]  /*a0c0*/  FMNMX.FTZ R3, R40, R3, !PT ;  /* 0x0000000328037209 */ /* 0x004fe80007810000 */
[----:B---3--:R-:W-:Y:S02]  /*a0d0*/  FMNMX.FTZ R3, R41, R3, !PT ;  /* 0x0000000329037209 */ /* 0x008fe40007810000 */
[----:B----4-:R-:W-:Y:S02]  /*a0e0*/  FMNMX.FTZ R2, R42, R2, !PT ;  /* 0x000000022a027209 */ /* 0x010fe40007810000 */
[----:B------:R-:W-:Y:S04]  /*a0f0*/  FMNMX.FTZ R3, R57, R3, !PT ;  /* 0x0000000339037209 */ /* 0x000fe80007810000 */
[----:B------:R-:W-:Y:S02]  /*a100*/  FMNMX.FTZ R3, R43, R3, !PT ;  /* 0x000000032b037209 */ /* 0x000fe40007810000 */
[----:B------:R-:W-:Y:S04]  /*a110*/  FMNMX.FTZ R2, R224, R2, !PT ;  /* 0x00000002e0027209 */ /* 0x000fe80007810000 */
        /* <DEDUP_REMOVED lines=19> */
[----:B------:R-:W1:Y:S03]  /*a250*/  SHFL.BFLY PT, R135, R3, 0x2, 0x1f ;  /* 0x0c401f0003877f89 */ /* 0x000e6600000e0000 */
[----:B------:R-:W-:Y:S04]  /*a260*/  FMNMX.FTZ R0, R55, R0, !PT ;  /* 0x0000000037007209 */ /* 0x000fe80007810000 */
[----:B------:R-:W-:Y:S01]  /*a270*/  FMNMX.FTZ R0, R62, R0, !PT ;  /* 0x000000003e007209 */ /* 0x000fe20007810000 */
[----:B------:R-:W2:Y:S03]  /*a280*/  SHFL.BFLY PT, R5, R4, 0x2, 0x1f ;  /* 0x0c401f0004057f89 */ /* 0x000ea600000e0000 */
[----:B------:R-:W-:Y:S04]  /*a290*/  FMNMX.FTZ R0, R58, R0, !PT ;  /* 0x000000003a007209 */ /* 0x000fe80007810000 */
[----:B------:R-:W-:Y:S04]  /*a2a0*/  FMNMX.FTZ R0, R63, R0, !PT ;  /* 0x000000003f007209 */ /* 0x000fe80007810000 */
[----:B------:R-:W-:Y:S04]  /*a2b0*/  FMNMX.FTZ R0, R36, R0, !PT ;  /* 0x0000000024007209 */ /* 0x000fe80007810000 */
[----:B------:R-:W-:Y:S02]  /*a2c0*/  FMNMX.FTZ R0, R32, R0, !PT ;  /* 0x0000000020007209 */ /* 0x000fe40007810000 */
[----:B-1----:R-:W-:Y:S02]  /*a2d0*/  FMNMX.FTZ R135, R3, R135, !PT ;  /* 0x0000008703877209 */ /* 0x002fe40007810000 */
[----:B------:R-:W-:Y:S03]  /*a2e0*/  FMNMX.FTZ R0, R60, R0, !PT ;  /* 0x000000003c007209 */ /* 0x000fe60007810000 */
[----:B------:R-:W1:Y:S01]  /*a2f0*/  SHFL.BFLY PT, R7, R135, 0x1, 0x1f ;  /* 0x0c201f0087077f89 */ /* 0x000e6200000e0000 */
[----:B------:R-:W-:Y:S02]  /*a300*/  FMNMX.FTZ R0, R61, R0, !PT ;  /* 0x000000003d007209 */ /* 0x000fe40007810000 */
[----:B--2---:R-:W-:Y:S02]  /*a310*/  FMNMX.FTZ R4, R4, R5, !PT ;  /* 0x0000000504047209 */ /* 0x004fe40007810000 */
[----:B------:R-:W-:Y:S03]  /*a320*/  FMNMX.FTZ R0, R56, R0, !PT ;  /* 0x0000000038007209 */ /* 0x000fe60007810000 */
[----:B------:R-:W2:Y:S01]  /*a330*/  SHFL.BFLY PT, R134, R4, 0x1, 0x1f ;  /* 0x0c201f0004867f89 */ /* 0x000ea200000e0000 */
[----:B------:R-:W-:Y:S04]  /*a340*/  FMNMX.FTZ R0, R138, R0, !PT ;  /* 0x000000008a007209 */ /* 0x000fe80007810000 */
[----:B------:R-:W-:Y:S05]  /*a350*/  FMNMX.FTZ R0, R137, R0, !PT ;  /* 0x0000000089007209 */ /* 0x000fea0007810000 */
[----:B------:R-:W3:Y:S01]  /*a360*/  SHFL.BFLY PT, R2, R0, 0x2, 0x1f ;  /* 0x0c401f0000027f89 */ /* 0x000ee200000e0000 */
[----:B-1----:R-:W-:Y:S02]  /*a370*/  FMNMX.FTZ R135, R135, R7, !PT ;  /* 0x0000000787877209 */ /* 0x002fe40007810000 */
[----:B--2---:R-:W-:Y:S01]  /*a380*/  FMNMX.FTZ R134, R4, R134, !PT ;  /* 0x0000008604867209 */ /* 0x004fe20007810000 */
[----:B------:R-:W-:Y:S05]  /*a390*/  FMUL.FTZ R4, R136, c[0x0][0x23c] ;  /* 0x00008f0088047a20 */ /* 0x000fea0000410000 */
[----:B------:R-:W-:Y:S02]  /*a3a0*/  FSEL R4, R4, RZ, P0 ;  /* 0x000000ff04047208 */ /* 0x000fe40000000000 */
[C---:B------:R-:W-:Y:S02]  /*a3b0*/  FSETP.NEU.FTZ.AND P0, PT, R135.reuse, -INF , PT ;  /* 0xff8000008700780b */ /* 0x040fe40003f1d000 */
[----:B---3--:R-:W-:Y:S01]  /*a3c0*/  FMNMX.FTZ R2, R0, R2, !PT ;  /* 0x0000000200027209 */ /* 0x008fe20007810000 */
[----:B------:R-:W-:Y:S02]  /*a3d0*/  FFMA.FTZ R5, R208, c[0x0][0x23c], -R4 ;  /* 0x00008f00d0057a23 */ /* 0x000fe40000010804 */
[----:B------:R-:W-:Y:S02]  /*a3e0*/  FMUL.FTZ R208, R135, c[0x0][0x23c] ;  /* 0x00008f0087d07a20 */ /* 0x000fe40000410000 */
[----:B------:R1:W-:Y:S01]  /*a3f0*/  MUFU.EX2 R229, R5 ;  /* 0x0000000500e57308 */ /* 0x0003e20000000800 */
[----:B------:R-:W-:Y:S01]  /*a400*/  FADD.FTZ R0, -R136, R132 ;  /* 0x0000008488007221 */ /* 0x000fe20000010100 */
[----:B------:R-:W2:Y:S01]  /*a410*/  SHFL.BFLY PT, R3, R2, 0x1, 0x1f ;  /* 0x0c201f0002037f89 */ /* 0x000ea200000e0000 */
[----:B------:R-:W-:Y:S01]  /*a420*/  FSEL R208, R208, RZ, P0 ;  /* 0x000000ffd0d07208 */ /* 0x000fe20000000000 */
[--C-:B------:R-:W-:Y:S01]  /*a430*/  FFMA.FTZ R6, R245, c[0x0][0x23c], -R4.reuse ;  /* 0x00008f00f5067a23 */ /* 0x100fe20000010804 */
[----:B------:R-:W-:Y:S01]  /*a440*/  FSETP.NEU.FTZ.AND P0, PT, R134, -INF , PT ;  /* 0xff8000008600780b */ /* 0x000fe20003f1d000 */
[----:B------:R-:W-:Y:S02]  /*a450*/  FMUL.FTZ R0, R0, c[0x0][0x23c] ;  /* 0x00008f0000007a20 */ /* 0x000fe40000410000 */
[--C-:B------:R-:W-:Y:S02]  /*a460*/  FFMA.FTZ R214, R30, c[0x0][0x23c], -R4.reuse ;  /* 0x00008f001ed67a23 */ /* 0x100fe40000010804 */
[----:B------:R3:W4:Y:S01]  /*a470*/  MUFU.EX2 R133, R0 ;  /* 0x0000000000857308 */ /* 0x0007220000000800 */
[--C-:B------:R-:W-:Y:S02]  /*a480*/  FFMA.FTZ R220, R29, c[0x0][0x23c], -R4.reuse ;  /* 0x00008f001ddc7a23 */ /* 0x100fe40000010804 */
[--C-:B------:R-:W-:Y:S02]  /*a490*/  FFMA.FTZ R222, R19, c[0x0][0x23c], -R4.reuse ;  /* 0x00008f0013de7a23 */ /* 0x100fe40000010804 */
[--C-:B------:R-:W-:Y:S02]  /*a4a0*/  FFMA.FTZ R221, R18, c[0x0][0x23c], -R4.reuse ;  /* 0x00008f0012dd7a23 */ /* 0x100fe40000010804 */
[--C-:B------:R-:W-:Y:S02]  /*a4b0*/  FFMA.FTZ R216, R216, c[0x0][0x23c], -R4.reuse ;  /* 0x00008f00d8d87a23 */ /* 0x100fe40000010804 */
[----:B------:R-:W-:Y:S01]  /*a4c0*/  FFMA.FTZ R211, R211, c[0x0][0x23c], -R4 ;  /* 0x00008f00d3d37a23 */ /* 0x000fe20000010804 */
[----:B------:R4:W-:Y:S01]  /*a4d0*/  MUFU.EX2 R8, R6 ;  /* 0x0000000600087308 */ /* 0x0009e20000000800 */
[--C-:B------:R-:W-:Y:S02]  /*a4e0*/  FFMA.FTZ R213, R213, c[0x0][0x23c], -R208.reuse ;  /* 0x00008f00d5d57a23 */ /* 0x100fe400000108d0 */
[----:B-1----:R-:W-:Y:S01]  /*a4f0*/  FFMA.FTZ R5, R217, c[0x0][0x23c], -R208 ;  /* 0x00008f00d9057a23 */ /* 0x002fe200000108d0 */
[----:B--2---:R-:W-:Y:S01]  /*a500*/  FMNMX.FTZ R3, R2, R3, !PT ;  /* 0x0000000302037209 */ /* 0x004fe20007810000 */
[----:B------:R-:W-:Y:S05]  /*a510*/  FFMA.FTZ R217, R26, c[0x0][0x23c], -R4 ;  /* 0x00008f001ad97a23 */ /* 0x000fea0000010804 */
        /* <DEDUP_REMOVED lines=8> */
[--C-:B------:R-:W-:Y:S01]  /*a5a0*/  FFMA.FTZ R6, R209, c[0x0][0x23c], -R208.reuse ;  /* 0x00008f00d1067a23 */ /* 0x100fe200000108d0 */
[----:B------:R-:W-:Y:S01]  /*a5b0*/  MOV R156, R53 ;  /* 0x00000035009c7202 */ /* 0x000fe20000000f00 */
[----:B------:R-:W-:Y:S02]  /*a5c0*/  FMUL.FTZ R209, R3, c[0x0][0x23c] ;  /* 0x00008f0003d17a20 */ /* 0x000fe40000410000 */
[C---:B------:R-:W-:Y:S01]  /*a5d0*/  FMUL.FTZ R17, R133.reuse, R157 ;  /* 0x0000009d85117220 */ /* 0x040fe20000410000 */
[----:B------:R-:W-:Y:S01]  /*a5e0*/  MOV R157, R52 ;  /* 0x00000034009d7202 */ /* 0x000fe20000000f00 */
[----:B------:R-:W-:Y:S01]  /*a5f0*/  FMUL.FTZ R64, R133, R204 ;  /* 0x000000cc85407220 */ /* 0x000fe20000410000 */
[----:B------:R-:W-:Y:S01]  /*a600*/  FSEL R209, R209, RZ, P0 ;  /* 0x000000ffd1d17208 */ /* 0x000fe20000000000 */
[----:B------:R4:W-:Y:S01]  /*a610*/  MUFU.EX2 R233, R6 ;  /* 0x0000000600e97308 */ /* 0x0009e20000000800 */
[C---:B------:R-:W-:Y:S02]  /*a620*/  FMUL.FTZ R65, R133.reuse, R205 ;  /* 0x000000cd85417220 */ /* 0x040fe40000410000 */
[----:B-1----:R-:W-:Y:S02]  /*a630*/  FFMA.FTZ R5, R246, c[0x0][0x23c], -R208 ;  /* 0x00008f00f6057a23 */ /* 0x002fe400000108d0 */
[C---:B------:R-:W-:Y:S02]  /*a640*/  FMUL.FTZ R68, R133.reuse, R68 ;  /* 0x0000004485447220 */ /* 0x040fe40000410000 */
[C---:B------:R-:W-:Y:S02]  /*a650*/  FMUL.FTZ R69, R133.reuse, R69 ;  /* 0x0000004585457220 */ /* 0x040fe40000410000 */
[C---:B------:R-:W-:Y:S01]  /*a660*/  FMUL.FTZ R80, R133.reuse, R80 ;  /* 0x0000005085507220 */ /* 0x040fe20000410000 */
[----:B------:R1:W-:Y:S01]  /*a670*/  MUFU.EX2 R9, R5 ;  /* 0x0000000500097308 */ /* 0x0003e20000000800 */
[C---:B------:R-:W-:Y:S02]  /*a680*/  FMUL.FTZ R81, R133.reuse, R81 ;  /* 0x0000005185517220 */ /* 0x040fe40000410000 */
[----:B------:R-:W-:Y:S02]  /*a690*/  FMUL.FTZ R84, R133, R84 ;  /* 0x0000005485547220 */ /* 0x000fe40000410000 */
[----:B--2---:R-:W-:Y:S02]  /*a6a0*/  FADD.FTZ R0, -R134, R140 ;  /* 0x0000008c86007221 */ /* 0x004fe40000010100 */
[----:B---3--:R-:W-:Y:S02]  /*a6b0*/  FMUL.FTZ R7, R132, R151 ;  /* 0x0000009784077220 */ /* 0x008fe40000410000 */
[----:B------:R-:W-:Y:S01]  /*a6c0*/  FMUL.FTZ R0, R0, c[0x0][0x23c] ;  /* 0x00008f0000007a20 */ /* 0x000fe20000410000 */
[----:B------:R-:W-:Y:S01]  /*a6d0*/  MUFU.EX2 R216, R216 ;  /* 0x000000d800d87308 */ /* 0x000fe20000000800 */
[C---:B------:R-:W-:Y:S01]  /*a6e0*/  FMUL.FTZ R18, R132.reuse, R158 ;  /* 0x0000009e84127220 */ /* 0x040fe20000410000 */
[----:B------:R-:W-:Y:S01]  /*a6f0*/  MOV R158, R50 ;  /* 0x00000032009e7202 */ /* 0x000fe20000000f00 */
[C---:B------:R-:W-:Y:S01]  /*a700*/  FMUL.FTZ R19, R132.reuse, R159 ;  /* 0x0000009f84137220 */ /* 0x040fe20000410000 */
[----:B------:R-:W-:Y:S01]  /*a710*/  MOV R159, R49 ;  /* 0x00000031009f7202 */ /* 0x000fe20000000f00 */
[----:B----4-:R-:W-:Y:S01]  /*a720*/  FFMA.FTZ R6, R249, c[0x0][0x23c], -R139 ;  /* 0x00008f00f9067a23 */ /* 0x010fe2000001088b */
[----:B------:R-:W-:Y:S01]  /*a730*/  MOV R249, R8 ;  /* 0x0000000800f97202 */ /* 0x000fe20000000f00 */
[----:B------:R-:W-:Y:S02]  /*a740*/  FMUL.FTZ R49, R133, R189 ;  /* 0x000000bd85317220 */ /* 0x000fe40000410000 */
[C---:B------:R-:W-:Y:S01]  /*a750*/  FMUL.FTZ R50, R132.reuse, R190 ;  /* 0x000000be84327220 */ /* 0x040fe20000410000 */
[----:B------:R2:W3:Y:S01]  /*a760*/  MUFU.EX2 R2, R0 ;  /* 0x0000000000027308 */ /* 0x0004e20000000800 */
[----:B------:R-:W-:Y:S01]  /*a770*/  F2FP.PACK_AB R140, R249, R229 ;  /* 0x000000e5f98c723e */ /* 0x000fe200000000ff */
[----:B------:R-:W-:Y:S02]  /*a780*/  FMUL.FTZ R66, R132, R206 ;  /* 0x000000ce84427220 */ /* 0x000fe40000410000 */
[--C-:B-1----:R-:W-:Y:S02]  /*a790*/  FFMA.FTZ R5, R210, c[0x0][0x23c], -R4.reuse ;  /* 0x00008f00d2057a23 */ /* 0x102fe40000010804 */
[--C-:B------:R-:W-:Y:S02]  /*a7a0*/  FFMA.FTZ R210, R31, c[0x0][0x23c], -R4.reuse ;  /* 0x00008f001fd27a23 */ /* 0x100fe40000010804 */
[C---:B------:R-:W-:Y:S02]  /*a7b0*/  FMUL.FTZ R67, R132.reuse, R207 ;  /* 0x000000cf84437220 */ /* 0x040fe40000410000 */
[----:B------:R1:W-:Y:S01]  /*a7c0*/  MUFU.EX2 R238, R5 ;  /* 0x0000000500ee7308 */ /* 0x0003e20000000800 */
[C---:B------:R-:W-:Y:S02]  /*a7d0*/  FMUL.FTZ R70, R132.reuse, R70 ;  /* 0x0000004684467220 */ /* 0x040fe40000410000 */
[C---:B------:R-:W-:Y:S02]  /*a7e0*/  FMUL.FTZ R71, R132.reuse, R71 ;  /* 0x0000004784477220 */ /* 0x040fe40000410000 */
[C---:B------:R-:W-:Y:S02]  /*a7f0*/  FMUL.FTZ R82, R132.reuse, R82 ;  /* 0x0000005284527220 */ /* 0x040fe40000410000 */
[C---:B------:R-:W-:Y:S02]  /*a800*/  FMUL.FTZ R83, R132.reuse, R83 ;  /* 0x0000005384537220 */ /* 0x040fe40000410000 */
[----:B------:R-:W-:Y:S01]  /*a810*/  FMUL.FTZ R85, R133, R85 ;  /* 0x0000005585557220 */ /* 0x000fe20000410000 */
        /* <DEDUP_REMOVED lines=9> */
[----:B------:R-:W-:Y:S01]  /*a8b0*/  FMUL.FTZ R13, R2, R153 ;  /* 0x00000099020d7220 */ /* 0x000fe20000410000 */
[----:B------:R-:W-:Y:S01]  /*a8c0*/  MOV R153, R32 ;  /* 0x0000002000997202 */ /* 0x000fe20000000f00 */
[----:B-1----:R-:W-:Y:S02]  /*a8d0*/  FFMA.FTZ R5, R143, c[0x0][0x23c], -R4 ;  /* 0x00008f008f057a23 */ /* 0x002fe40000010804 */
[C---:B------:R-:W-:Y:S01]  /*a8e0*/  FMUL.FTZ R32, R133.reuse, R172 ;  /* 0x000000ac85207220 */ /* 0x040fe20000410000 */
[----:B------:R-:W-:Y:S01]  /*a8f0*/  MOV R172, R35 ;  /* 0x0000002300ac7202 */ /* 0x000fe20000000f00 */
[----:B------:R-:W-:Y:S01]  /*a900*/  FMUL.FTZ R35, R132, R175 ;  /* 0x000000af84237220 */ /* 0x000fe20000410000 */
[----:B------:R1:W2:Y:S01]  /*a910*/  MUFU.EX2 R234, R5 ;  /* 0x0000000500ea7308 */ /* 0x0002a20000000800 */
[----:B------:R-:W-:Y:S01]  /*a920*/  MOV R175, R55 ;  /* 0x0000003700af7202 */ /* 0x000fe20000000f00 */
[----:B------:R-:W-:Y:S01]  /*a930*/  FMUL.FTZ R29, R2, R169 ;  /* 0x000000a9021d7220 */ /* 0x000fe20000410000 */
[----:B------:R-:W-:Y:S01]  /*a940*/  MOV R169, R45 ;  /* 0x0000002d00a97202 */ /* 0x000fe20000000f00 */
[----:B----4-:R-:W-:Y:S02]  /*a950*/  FMUL.FTZ R6, R132, R150 ;  /* 0x0000009684067220 */ /* 0x010fe40000410000 */
[C---:B------:R-:W-:Y:S02]  /*a960*/  FMUL.FTZ R40, R2.reuse, R180 ;  /* 0x000000b402287220 */ /* 0x040fe40000410000 */
[C---:B------:R-:W-:Y:S02]  /*a970*/  FMUL.FTZ R45, R2.reuse, R185 ;  /* 0x000000b9022d7220 */ /* 0x040fe40000410000 */
[----:B------:R-:W3:Y:S01]  /*a980*/  MUFU.EX2 R0, R0 ;  /* 0x0000000000007308 */ /* 0x000ee20000000800 */
[C---:B------:R-:W-:Y:S02]  /*a990*/  FMUL.FTZ R72, R2.reuse, R72 ;  /* 0x0000004802487220 */ /* 0x040fe40000410000 */
[C---:B------:R-:W-:Y:S02]  /*a9a0*/  FMUL.FTZ R73, R2.reuse, R73 ;  /* 0x0000004902497220 */ /* 0x040fe40000410000 */
[C---:B------:R-:W-:Y:S02]  /*a9b0*/  FMUL.FTZ R76, R2.reuse, R76 ;  /* 0x0000004c024c7220 */ /* 0x040fe40000410000 */
[C---:B------:R-:W-:Y:S02]  /*a9c0*/  FMUL.FTZ R77, R2.reuse, R77 ;  /* 0x0000004d024d7220 */ /* 0x040fe40000410000 */
[C---:B------:R-:W-:Y:S01]  /*a9d0*/  FMUL.FTZ R88, R2.reuse, R88 ;  /* 0x0000005802587220 */ /* 0x040fe20000410000 */
[----:B------:R-:W-:Y:S01]  /*a9e0*/  MUFU.EX2 R190, R217 ;  /* 0x000000d900be7308 */ /* 0x000fe20000000800 */
[C---:B------:R-:W-:Y:S02]  /*a9f0*/  FMUL.FTZ R89, R2.reuse, R89 ;  /* 0x0000005902597220 */ /* 0x040fe40000410000 */
[----:B------:R-:W-:Y:S02]  /*aa00*/  FMUL.FTZ R92, R2, R92 ;  /* 0x0000005c025c7220 */ /* 0x000fe40000410000 */
[----:B-1----:R-:W-:Y:S01]  /*aa10*/  FFMA.FTZ R5, R142, c[0x0][0x23c], -R208 ;  /* 0x00008f008e057a23 */ /* 0x002fe200000108d0 */
[----:B--2---:R-:W-:Y:S01]  /*aa20*/  F2FP.PACK_AB R142, R234, R238 ;  /* 0x000000eeea8e723e */ /* 0x004fe200000000ff */
[----:B------:R-:W-:Y:S02]  /*aa30*/  FMUL.FTZ R93, R2, R93 ;  /* 0x0000005d025d7220 */ /* 0x000fe40000410000 */
[C---:B------:R-:W-:Y:S01]  /*aa40*/  FMUL.FTZ R96, R133.reuse, R96 ;  /* 0x0000006085607220 */ /* 0x040fe20000410000 */
[----:B------:R-:W1:Y:S01]  /*aa50*/  MUFU.EX2 R237, R5 ;  /* 0x0000000500ed7308 */ /* 0x000e620000000800 */
[----:B------:R-:W-:Y:S02]  /*aa60*/  FMUL.FTZ R97, R133, R97 ;  /* 0x0000006185617220 */ /* 0x000fe40000410000 */
[----:B------:R-:W-:Y:S02]  /*aa70*/  FMUL.FTZ R98, R132, R98 ;  /* 0x0000006284627220 */ /* 0x000fe40000410000 */
[C---:B---3--:R-:W-:Y:S01]  /*aa80*/  FMUL.FTZ R15, R0.reuse, R155 ;  /* 0x0000009b000f7220 */ /* 0x048fe20000410000 */
[----:B------:R-:W-:Y:S01]  /*aa90*/  MOV R155, R36 ;  /* 0x00000024009b7202 */ /* 0x000fe20000000f00 */
[C---:B------:R-:W-:Y:S01]  /*aaa0*/  FMUL.FTZ R10, R0.reuse, R146 ;  /* 0x00000092000a7220 */ /* 0x040fe20000410000 */
[----:B------:R-:W2:Y:S01]  /*aab0*/  LDSM.16.MT88.4 R36, [R226+0xc000] ;  /* 0x00c00000e224783b */ /* 0x000ea20000004200 */
[C---:B------:R-:W-:Y:S02]  /*aac0*/  FMUL.FTZ R11, R0.reuse, R147 ;  /* 0x00000093000b7220 */ /* 0x040fe40000410000 */
[C---:B------:R-:W-:Y:S01]  /*aad0*/  FMUL.FTZ R14, R0.reuse, R154 ;  /* 0x0000009a000e7220 */ /* 0x040fe20000410000 */
[----:B------:R-:W-:Y:S01]  /*aae0*/  MOV R154, R60 ;  /* 0x0000003c009a7202 */ /* 0x000fe20000000f00 */
[C---:B------:R-:W-:Y:S01]  /*aaf0*/  FMUL.FTZ R26, R0.reuse, R166 ;  /* 0x000000a6001a7220 */ /* 0x040fe20000410000 */
[----:B------:R-:W-:Y:S01]  /*ab00*/  MOV R166, R44 ;  /* 0x0000002c00a67202 */ /* 0x000fe20000000f00 */
[C---:B------:R-:W-:Y:S01]  /*ab10*/  FMUL.FTZ R30, R0.reuse, R170 ;  /* 0x000000aa001e7220 */ /* 0x040fe20000410000 */
[----:B------:R-:W-:Y:S01]  /*ab20*/  MOV R170, R42 ;  /* 0x0000002a00aa7202 */ /* 0x000fe20000000f00 */
[C---:B------:R-:W-:Y:S02]  /*ab30*/  FMUL.FTZ R31, R0.reuse, R171 ;  /* 0x000000ab001f7220 */ /* 0x040fe40000410000 */
[----:B------:R-:W-:Y:S02]  /*ab40*/  FMUL.FTZ R42, R0, R182 ;  /* 0x000000b6002a7220 */ /* 0x000fe40000410000 */
[C---:B------:R-:W-:Y:S02]  /*ab50*/  FMUL.FTZ R44, R2.reuse, R184 ;  /* 0x000000b8022c7220 */ /* 0x040fe40000410000 */
[----:B------:R-:W-:Y:S01]  /*ab60*/  FMUL.FTZ R60, R2, R200 ;  /* 0x000000c8023c7220 */ /* 0x000fe20000410000 */
[----:B-1----:R-:W-:Y:S01]  /*ab70*/  F2FP.PACK_AB R143, R233, R237 ;  /* 0x000000ede98f723e */ /* 0x002fe200000000ff */
[--C-:B------:R-:W-:Y:S02]  /*ab80*/  FFMA.FTZ R5, R219, c[0x0][0x23c], -R139.reuse ;  /* 0x00008f00db057a23 */ /* 0x100fe4000001088b */
[--C-:B------:R-:W-:Y:S02]  /*ab90*/  FFMA.FTZ R219, R28, c[0x0][0x23c], -R4.reuse ;  /* 0x00008f001cdb7a23 */ /* 0x100fe40000010804 */
[----:B------:R1:W-:Y:S01]  /*aba0*/  MUFU.EX2 R245, R5 ;  /* 0x0000000500f57308 */ /* 0x0003e20000000800 */
[----:B------:R-:W-:Y:S01]  /*abb0*/  FMUL.FTZ R28, R2, R168 ;  /* 0x000000a8021c7220 */ /* 0x000fe20000410000 */
[----:B------:R-:W-:Y:S01]  /*abc0*/  MOV R168, R34 ;  /* 0x0000002200a87202 */ /* 0x000fe20000000f00 */
[----:B------:R-:W-:Y:S01]  /*abd0*/  FMUL.FTZ R34, R132, R174 ;  /* 0x000000ae84227220 */ /* 0x000fe20000410000 */
[----:B------:R-:W-:Y:S01]  /*abe0*/  MOV R174, R46 ;  /* 0x0000002e00ae7202 */ /* 0x000fe20000000f00 */
[C---:B------:R-:W-:Y:S02]  /*abf0*/  FMUL.FTZ R46, R0.reuse, R186 ;  /* 0x000000ba002e7220 */ /* 0x040fe40000410000 */
[C---:B------:R-:W-:Y:S02]  /*ac00*/  FMUL.FTZ R74, R0.reuse, R74 ;  /* 0x0000004a004a7220 */ /* 0x040fe40000410000 */
[C---:B------:R-:W-:Y:S01]  /*ac10*/  FMUL.FTZ R75, R0.reuse, R75 ;  /* 0x0000004b004b7220 */ /* 0x040fe20000410000 */
[----:B------:R-:W-:Y:S01]  /*ac20*/  MUFU.EX2 R186, R222 ;  /* 0x000000de00ba7308 */ /* 0x000fe20000000800 */
[C---:B------:R-:W-:Y:S02]  /*ac30*/  FMUL.FTZ R78, R0.reuse, R78 ;  /* 0x0000004e004e7220 */ /* 0x040fe40000410000 */
[C---:B------:R-:W-:Y:S02]  /*ac40*/  FMUL.FTZ R79, R0.reuse, R79 ;  /* 0x0000004f004f7220 */ /* 0x040fe40000410000 */
[C---:B------:R-:W-:Y:S02]  /*ac50*/  FMUL.FTZ R90, R0.reuse, R90 ;  /* 0x0000005a005a7220 */ /* 0x040fe40000410000 */
[C---:B------:R-:W-:Y:S02]  /*ac60*/  FMUL.FTZ R91, R0.reuse, R91 ;  /* 0x0000005b005b7220 */ /* 0x040fe40000410000 */
[C---:B------:R-:W-:Y:S02]  /*ac70*/  FMUL.FTZ R94, R0.reuse, R94 ;  /* 0x0000005e005e7220 */ /* 0x040fe40000410000 */
[----:B------:R-:W-:Y:S02]  /*ac80*/  FMUL.FTZ R95, R0, R95 ;  /* 0x0000005f005f7220 */ /* 0x000fe40000410000 */
[----:B------:R-:W-:Y:S02]  /*ac90*/  FMUL.FTZ R99, R132, R99 ;  /* 0x0000006384637220 */ /* 0x000fe40000410000 */
[----:B-1----:R-:W-:Y:S02]  /*aca0*/  FFMA.FTZ R5, R250, c[0x0][0x23c], -R139 ;  /* 0x00008f00fa057a23 */ /* 0x002fe4000001088b */
[--C-:B------:R-:W-:Y:S02]  /*acb0*/  FFMA.FTZ R250, R25, c[0x0][0x23c], -R4.reuse ;  /* 0x00008f0019fa7a23 */ /* 0x100fe40000010804 */
[----:B------:R-:W1:Y:S01]  /*acc0*/  MUFU.EX2 R240, R5 ;  /* 0x0000000500f07308 */ /* 0x000e620000000800 */
[----:B------:R-:W-:Y:S01]  /*acd0*/  FMUL.FTZ R25, R2, R165 ;  /* 0x000000a502197220 */ /* 0x000fe20000410000 */
[----:B------:R-:W-:Y:S01]  /*ace0*/  MOV R165, R62 ;  /* 0x0000003e00a57202 */ /* 0x000fe20000000f00 */
        /* <DEDUP_REMOVED lines=16> */
[C---:B------:R-:W-:Y:S01]  /*adf0*/  FMUL.FTZ R27, R0.reuse, R167 ;  /* 0x000000a7001b7220 */ /* 0x040fe20000410000 */
[----:B------:R-:W-:Y:S01]  /*ae00*/  MOV R167, R33 ;  /* 0x0000002100a77202 */ /* 0x000fe20000000f00 */
[C---:B------:R-:W-:Y:S01]  /*ae10*/  FMUL.FTZ R33, R133.reuse, R173 ;  /* 0x000000ad85217220 */ /* 0x040fe20000410000 */
[----:B------:R-:W-:Y:S01]  /*ae20*/  MOV R173, R58 ;  /* 0x0000003a00ad7202 */ /* 0x000fe20000000f00 */
[C---:B------:R-:W-:Y:S02]  /*ae30*/  FMUL.FTZ R58, R0.reuse, R198 ;  /* 0x000000c6003a7220 */ /* 0x040fe40000410000 */
[C---:B------:R-:W-:Y:S02]  /*ae40*/  FMUL.FTZ R110, R0.reuse, R110 ;  /* 0x0000006e006e7220 */ /* 0x040fe40000410000 */
[----:B------:R-:W-:Y:S01]  /*ae50*/  FMUL.FTZ R111, R0, R111 ;  /* 0x0000006f006f7220 */ /* 0x000fe20000410000 */
        /* <DEDUP_REMOVED lines=9> */
[----:B------:R-:W-:Y:S02]  /*aef0*/  FFMA.FTZ R251, R24, c[0x0][0x23c], -R4 ;  /* 0x00008f0018fb7a23 */ /* 0x000fe40000010804 */
[----:B------:R1:W3:Y:S01]  /*af00*/  MUFU.EX2 R239, R5 ;  /* 0x0000000500ef7308 */ /* 0x0002e20000000800 */
[C---:B------:R-:W-:Y:S02]  /*af10*/  FMUL.FTZ R4, R133.reuse, R148 ;  /* 0x0000009485047220 */ /* 0x040fe40000410000 */
[----:B------:R-:W-:Y:S01]  /*af20*/  FMUL.FTZ R24, R2, R164 ;  /* 0x000000a402187220 */ /* 0x000fe20000410000 */
[----:B------:R-:W-:Y:S01]  /*af30*/  MOV R164, R63 ;  /* 0x0000003f00a47202 */ /* 0x000fe20000000f00 */
[----:B------:R-:W-:Y:S02]  /*af40*/  FMUL.FTZ R63, R0, R203 ;  /* 0x000000cb003f7220 */ /* 0x000fe40000410000 */
[----:B------:R-:W-:Y:S02]  /*af50*/  FMUL.FTZ R119, R132, R119 ;  /* 0x0000007784777220 */ /* 0x000fe40000410000 */
[C---:B------:R-:W-:Y:S01]  /*af60*/  FMUL.FTZ R120, R2.reuse, R120 ;  /* 0x0000007802787220 */ /* 0x040fe20000410000 */
[----:B------:R-:W-:Y:S01]  /*af70*/  MUFU.EX2 R203, R218 ;  /* 0x000000da00cb7308 */ /* 0x000fe20000000800 */
[----:B------:R-:W-:Y:S02]  /*af80*/  FMUL.FTZ R121, R2, R121 ;  /* 0x0000007902797220 */ /* 0x000fe40000410000 */
[C---:B------:R-:W-:Y:S02]  /*af90*/  FMUL.FTZ R122, R0.reuse, R122 ;  /* 0x0000007a007a7220 */ /* 0x040fe40000410000 */
[----:B------:R-:W-:Y:S02]  /*afa0*/  FMUL.FTZ R123, R0, R123 ;  /* 0x0000007b007b7220 */ /* 0x000fe40000410000 */
[--C-:B------:R-:W-:Y:S02]  /*afb0*/  FFMA.FTZ R152, R152, c[0x0][0x23c], -R208.reuse ;  /* 0x00008f0098987a23 */ /* 0x100fe400000108d0 */
[C---:B------:R-:W-:Y:S01]  /*afc0*/  FMUL.FTZ R128, R133.reuse, R128 ;  /* 0x0000008085807220 */ /* 0x040fe20000410000 */
[----:B------:R-:W-:Y:S01]  /*afd0*/  MUFU.EX2 R251, R251 ;  /* 0x000000fb00fb7308 */ /* 0x000fe20000000800 */
[----:B------:R-:W-:Y:S02]  /*afe0*/  FMUL.FTZ R129, R133, R129 ;  /* 0x0000008185817220 */ /* 0x000fe40000410000 */
[--C-:B------:R-:W-:Y:S02]  /*aff0*/  FFMA.FTZ R159, R159, c[0x0][0x23c], -R208.reuse ;  /* 0x00008f009f9f7a23 */ /* 0x100fe400000108d0 */
[--C-:B-1----:R-:W-:Y:S01]  /*b000*/  FFMA.FTZ R5, R244, c[0x0][0x23c], -R139.reuse ;  /* 0x00008f00f4057a23 */ /* 0x102fe2000001088b */
[----:B------:R-:W-:Y:S01]  /*b010*/  MOV R244, R9 ;  /* 0x0000000900f47202 */ /* 0x000fe20000000f00 */
[----:B------:R-:W-:Y:S01]  /*b020*/  FMUL.FTZ R9, R2, R145 ;  /* 0x0000009102097220 */ /* 0x000fe20000410000 */
[----:B---3--:R-:W-:Y:S01]  /*b030*/  F2FP.PACK_AB R145, R239, R246 ;  /* 0x000000f6ef91723e */ /* 0x008fe200000000ff */
[--C-:B------:R-:W-:Y:S01]  /*b040*/  FFMA.FTZ R158, R158, c[0x0][0x23c], -R208.reuse ;  /* 0x00008f009e9e7a23 */ /* 0x100fe200000108d0 */
[----:B------:R-:W1:Y:S01]  /*b050*/  MUFU.EX2 R236, R5 ;  /* 0x0000000500ec7308 */ /* 0x000e620000000800 */
[----:B------:R-:W-:Y:S01]  /*b060*/  F2FP.PACK_AB R141, R244, R223 ;  /* 0x000000dff48d723e */ /* 0x000fe200000000ff */
[--C-:B------:R-:W-:Y:S02]  /*b070*/  FFMA.FTZ R157, R157, c[0x0][0x23c], -R139.reuse ;  /* 0x00008f009d9d7a23 */ /* 0x100fe4000001088b */
[--C-:B------:R-:W-:Y:S02]  /*b080*/  FFMA.FTZ R156, R156, c[0x0][0x23c], -R139.reuse ;  /* 0x00008f009c9c7a23 */ /* 0x100fe4000001088b */
[C---:B------:R-:W-:Y:S02]  /*b090*/  FMUL.FTZ R124, R2.reuse, R124 ;  /* 0x0000007c027c7220 */ /* 0x040fe40000410000 */
[----:B------:R-:W-:Y:S02]  /*b0a0*/  FMUL.FTZ R125, R2, R125 ;  /* 0x0000007d027d7220 */ /* 0x000fe40000410000 */
[----:B------:R-:W-:Y:S01]  /*b0b0*/  MUFU.EX2 R171, R152 ;  /* 0x0000009800ab7308 */ /* 0x000fe20000000800 */
[C---:B------:R-:W-:Y:S02]  /*b0c0*/  FMUL.FTZ R126, R0.reuse, R126 ;  /* 0x0000007e007e7220 */ /* 0x040fe40000410000 */
[----:B------:R-:W-:Y:S02]  /*b0d0*/  FMUL.FTZ R127, R0, R127 ;  /* 0x0000007f007f7220 */ /* 0x000fe40000410000 */
[--C-:B------:R-:W-:Y:S02]  /*b0e0*/  FFMA.FTZ R168, R168, c[0x0][0x23c], -R208.reuse ;  /* 0x00008f00a8a87a23 */ /* 0x100fe400000108d0 */
[--C-:B------:R-:W-:Y:S02]  /*b0f0*/  FFMA.FTZ R167, R167, c[0x0][0x23c], -R208.reuse ;  /* 0x00008f00a7a77a23 */ /* 0x100fe400000108d0 */
[--C-:B------:R-:W-:Y:S01]  /*b100*/  FFMA.FTZ R166, R166, c[0x0][0x23c], -R139.reuse ;  /* 0x00008f00a6a67a23 */ /* 0x100fe2000001088b */
[----:B------:R-:W-:Y:S01]  /*b110*/  MUFU.EX2 R204, R158 ;  /* 0x0000009e00cc7308 */ /* 0x000fe20000000800 */
[--C-:B------:R-:W-:Y:S02]  /*b120*/  FFMA.FTZ R169, R169, c[0x0][0x23c], -R139.reuse ;  /* 0x00008f00a9a97a23 */ /* 0x100fe4000001088b */
[----:B------:R-:W-:Y:S01]  /*b130*/  FFMA.FTZ R252, R252, c[0x0][0x23c], -R139 ;  /* 0x00008f00fcfc7a23 */ /* 0x000fe2000001088b */
[----:B-1----:R-:W-:Y:S01]  /*b140*/  F2FP.PACK_AB R146, R232, R236 ;  /* 0x000000ece892723e */ /* 0x002fe200000000ff */
[--C-:B------:R-:W-:Y:S01]  /*b150*/  FFMA.FTZ R5, R248, c[0x0][0x23c], -R209.reuse ;  /* 0x00008f00f8057a23 */ /* 0x100fe200000108d1 */
[----:B------:R-:W-:Y:S01]  /*b160*/  MOV R248, R56 ;  /* 0x0000003800f87202 */ /* 0x000fe20000000f00 */
[----:B------:R-:W-:Y:S02]  /*b170*/  FMUL.FTZ R56, R2, R196 ;  /* 0x000000c402387220 */ /* 0x000fe40000410000 */
[C---:B------:R-:W-:Y:S01]  /*b180*/  FMUL.FTZ R130, R132.reuse, R130 ;  /* 0x0000008284827220 */ /* 0x040fe20000410000 */
[----:B------:R1:W-:Y:S01]  /*b190*/  MUFU.EX2 R235, R5 ;  /* 0x0000000500eb7308 */ /* 0x0003e20000000800 */
[----:B------:R-:W-:Y:S02]  /*b1a0*/  FMUL.FTZ R131, R132, R131 ;  /* 0x0000008384837220 */ /* 0x000fe40000410000 */
[--C-:B------:R-:W-:Y:S07]  /*b1b0*/  FFMA.FTZ R138, R138, c[0x0][0x23c], -R209.reuse ;  /* 0x00008f008a8a7a23 */ /* 0x100fee00000108d1 */
[----:B------:R-:W-:Y:S10]  /*b1c0*/  MUFU.EX2 R196, R157 ;  /* 0x0000009d00c47308 */ /* 0x000ff40000000800 */
[----:B------:R-:W-:Y:S01]  /*b1d0*/  MUFU.EX2 R200, R156 ;  /* 0x0000009c00c87308 */ /* 0x000fe20000000800 */
[----:B-1----:R-:W-:Y:S01]  /*b1e0*/  FFMA.FTZ R5, R247, c[0x0][0x23c], -R209 ;  /* 0x00008f00f7057a23 */ /* 0x002fe200000108d1 */
[----:B------:R-:W-:Y:S01]  /*b1f0*/  MOV R247, R61 ;  /* 0x0000003d00f77202 */ /* 0x000fe20000000f00 */
[----:B------:R-:W-:Y:S07]  /*b200*/  FMUL.FTZ R61, R2, R201 ;  /* 0x000000c9023d7220 */ /* 0x000fee0000410000 */
[----:B------:R1:W3:Y:S10]  /*b210*/  MUFU.EX2 R231, R5 ;  /* 0x0000000500e77308 */ /* 0x0002f40000000800 */
[----:B------:R-:W-:Y:S10]  /*b220*/  MUFU.EX2 R201, R210 ;  /* 0x000000d200c97308 */ /* 0x000ff40000000800 */
[----:B------:R-:W-:Y:S01]  /*b230*/  MUFU.EX2 R252, R252 ;  /* 0x000000fc00fc7308 */ /* 0x000fe20000000800 */
[----:B-1----:R-:W-:Y:S01]  /*b240*/  FMUL.FTZ R5, R133, R149 ;  /* 0x0000009585057220 */ /* 0x002fe20000410000 */
[----:B---3--:R-:W-:Y:S01]  /*b250*/  F2FP.PACK_AB R147, R231, R235 ;  /* 0x000000ebe793723e */ /* 0x008fe200000000ff */
[----:B------:R-:W-:Y:S05]  /*b260*/  LDSM.16.MT88.4 R148, [R227+0xc000] ;  /* 0x00c00000e394783b */ /* 0x000fea0000004200 */
[-C--:B------:R-:W-:Y:S08]  /*b270*/  HMMA.16816.F32 R4, R140, R20.reuse, R4 ;  /* 0x000000148c04723c */ /* 0x080ff00000001804 */
[C---:B------:R-:W-:Y:S07]  /*b280*/  HMMA.16816.F32 R8, R144.reuse, R20, R8 ;  /* 0x000000149008723c */ /* 0x040fee0000001808 */
[C---:B------:R-:W-:Y:S01]  /*b290*/  FMUL.FTZ R20, R133.reuse, R160 ;  /* 0x000000a085147220 */ /* 0x040fe20000410000 */
[-C--:B------:R-:W-:Y:S04]  /*b2a0*/  HMMA.16816.F32 R12, R144, R22.reuse, R12 ;  /* 0x00000016900c723c */ /* 0x080fe8000000180c */
[C---:B------:R-:W-:Y:S01]  /*b2b0*/  FMUL.FTZ R21, R133.reuse, R161 ;  /* 0x000000a185157220 */ /* 0x040fe20000410000 */
[----:B------:R-:W-:Y:S01]  /*b2c0*/  MOV R161, R47 ;  /* 0x0000002f00a17202 */ /* 0x000fe20000000f00 */
[----:B------:R-:W-:Y:S01]  /*b2d0*/  FMUL.FTZ R47, R0, R187 ;  /* 0x000000bb002f7220 */ /* 0x000fe20000410000 */
[----:B------:R-:W-:Y:S01]  /*b2e0*/  MOV R160, R48 ;  /* 0x0000003000a07202 */ /* 0x000fe20000000f00 */
[C---:B------:R-:W-:Y:S04]  /*b2f0*/  HMMA.16816.F32 R16, R140.reuse, R22, R16 ;  /* 0x000000168c10723c */ /* 0x040fe80000001810 */
[----:B------:R-:W-:Y:S02]  /*b300*/  FMUL.FTZ R48, R133, R188 ;  /* 0x000000bc85307220 */ /* 0x000fe40000410000 */
[----:B------:R1:W-:Y:S01]  /*b310*/  MUFU.EX2 R188, R159 ;  /* 0x0000009f00bc7308 */ /* 0x0003e20000000800 */
[C---:B------:R-:W-:Y:S01]  /*b320*/  FMUL.FTZ R22, R132.reuse, R162 ;  /* 0x000000a284167220 */ /* 0x040fe20000410000 */
[----:B------:R-:W-:Y:S01]  /*b330*/  MOV R162, R54 ;  /* 0x0000003600a27202 */ /* 0x000fe20000000f00 */
[----:B------:R-:W-:Y:S01]  /*b340*/  FMUL.FTZ R23, R132, R163 ;  /* 0x000000a384177220 */ /* 0x000fe20000410000 */
[----:B------:R-:W3:Y:S02]  /*b350*/  LDSM.16.MT88.4 R52, [R228+0xc000] ;  /* 0x00c00000e434783b */ /* 0x000ee40000004200 */
[--C-:B------:R-:W-:Y:S01]  /*b360*/  FFMA.FTZ R161, R161, c[0x0][0x23c], -R208.reuse ;  /* 0x00008f00a1a17a23 */ /* 0x100fe200000108d0 */
[----:B------:R-:W-:Y:S01]  /*b370*/  MOV R163, R51 ;  /* 0x0000003300a37202 */ /* 0x000fe20000000f00 */
[--C-:B------:R-:W-:Y:S02]  /*b380*/  FFMA.FTZ R160, R160, c[0x0][0x23c], -R208.reuse ;  /* 0x00008f00a0a07a23 */ /* 0x100fe400000108d0 */
[-C--:B--2---:R-:W-:Y:S03]  /*b390*/  HMMA.16816.F32 R20, R140, R36.reuse, R20 ;  /* 0x000000248c14723c */ /* 0x084fe60000001814 */
[--C-:B------:R-:W-:Y:S02]  /*b3a0*/  FFMA.FTZ R162, R162, c[0x0][0x23c], -R139.reuse ;  /* 0x00008f00a2a27a23 */ /* 0x100fe4000001088b */
[--C-:B------:R-:W-:Y:S02]  /*b3b0*/  FFMA.FTZ R163, R163, c[0x0][0x23c], -R139.reuse ;  /* 0x00008f00a3a37a23 */ /* 0x100fe4000001088b */
[----:B------:R-:W2:Y:S01]  /*b3c0*/  MUFU.EX2 R189, R162 ;  /* 0x000000a200bd7308 */ /* 0x000ea20000000800 */
[C---:B------:R-:W-:Y:S04]  /*b3d0*/  HMMA.16816.F32 R24, R144.reuse, R36, R24 ;  /* 0x000000249018723c */ /* 0x040fe80000001818 */
[----:B------:R-:W-:Y:S01]  /*b3e0*/  FMUL.FTZ R51, R132, R191 ;  /* 0x000000bf84337220 */ /* 0x000fe20000410000 */
[----:B-1----:R-:W-:Y:S02]  /*b3f0*/  LDSM.16.MT88.4 R156, [R226+0xd000] ;  /* 0x00d00000e29c783b */ /* 0x002fe40000004200 */
[C---:B------:R-:W-:Y:S01]  /*b400*/  FMUL.FTZ R36, R133.reuse, R176 ;  /* 0x000000b085247220 */ /* 0x040fe20000410000 */
[-C--:B------:R-:W-:Y:S01]  /*b410*/  HMMA.16816.F32 R28, R144, R38.reuse, R28 ;  /* 0x00000026901c723c */ /* 0x080fe2000000181c */
[----:B------:R-:W-:Y:S03]  /*b420*/  MUFU.EX2 R210, R163 ;  /* 0x000000a300d27308 */ /* 0x000fe60000000800 */
[C---:B------:R-:W-:Y:S01]  /*b430*/  FMUL.FTZ R37, R133.reuse, R177 ;  /* 0x000000b185257220 */ /* 0x040fe20000410000 */
[----:B------:R-:W-:Y:S01]  /*b440*/  MOV R177, R57 ;  /* 0x0000003900b17202 */ /* 0x000fe20000000f00 */
[----:B------:R-:W-:Y:S01]  /*b450*/  FMUL.FTZ R57, R2, R197 ;  /* 0x000000c502397220 */ /* 0x000fe20000410000 */
[----:B------:R-:W-:Y:S01]  /*b460*/  MOV R176, R59 ;  /* 0x0000003b00b07202 */ /* 0x000fe20000000f00 */
[C---:B------:R-:W-:Y:S04]  /*b470*/  HMMA.16816.F32 R32, R140.reuse, R38, R32 ;  /* 0x000000268c20723c */ /* 0x040fe80000001820 */
[----:B------:R-:W-:Y:S01]  /*b480*/  FMUL.FTZ R59, R0, R199 ;  /* 0x000000c7003b7220 */ /* 0x000fe20000410000 */
[----:B------:R-:W-:Y:S01]  /*b490*/  MOV R180, R177 ;  /* 0x000000b100b47202 */ /* 0x000fe20000000f00 */
[----:B------:R-:W-:Y:S01]  /*b4a0*/  MUFU.EX2 R199, R160 ;  /* 0x000000a000c77308 */ /* 0x000fe20000000800 */
[C---:B------:R-:W-:Y:S01]  /*b4b0*/  FMUL.FTZ R38, R132.reuse, R178 ;  /* 0x000000b284267220 */ /* 0x040fe20000410000 */
[----:B------:R-:W-:Y:S01]  /*b4c0*/  MOV R178, R43 ;  /* 0x0000002b00b27202 */ /* 0x000fe20000000f00 */
[----:B------:R-:W-:Y:S03]  /*b4d0*/  FMUL.FTZ R39, R132, R179 ;  /* 0x000000b384277220 */ /* 0x000fe60000410000 */
[----:B------:R-:W-:Y:S01]  /*b4e0*/  MOV R179, R41 ;  /* 0x0000002900b37202 */ /* 0x000fe20000000f00 */
[----:B------:R-:W-:Y:S02]  /*b4f0*/  FMUL.FTZ R41, R2, R181 ;  /* 0x000000b502297220 */ /* 0x000fe40000410000 */
[----:B------:R-:W-:Y:S01]  /*b500*/  FMUL.FTZ R43, R0, R183 ;  /* 0x000000b7002b7220 */ /* 0x000fe20000410000 */
[-C--:B---3--:R-:W-:Y:S01]  /*b510*/  HMMA.16816.F32 R36, R140, R52.reuse, R36 ;  /* 0x000000348c24723c */ /* 0x088fe20000001824 */
[----:B------:R-:W-:Y:S02]  /*b520*/  MUFU.EX2 R177, R214 ;  /* 0x000000d600b17308 */ /* 0x000fe40000000800 */
[--C-:B------:R-:W-:Y:S05]  /*b530*/  FFMA.FTZ R152, R180, c[0x0][0x23c], -R208.reuse ;  /* 0x00008f00b4987a23 */ /* 0x100fea00000108d0 */
[C---:B------:R-:W-:Y:S03]  /*b540*/  HMMA.16816.F32 R40, R144.reuse, R52, R40 ;  /* 0x000000349028723c */ /* 0x040fe60000001828 */
[----:B------:R2:W-:Y:S04]  /*b550*/  MUFU.EX2 R183, R167 ;  /* 0x000000a700b77308 */ /* 0x0005e80000000800 */
[C---:B------:R-:W-:Y:S01]  /*b560*/  FMUL.FTZ R52, R133.reuse, R192 ;  /* 0x000000c085347220 */ /* 0x040fe20000410000 */
[-C--:B------:R-:W-:Y:S04]  /*b570*/  HMMA.16816.F32 R44, R144, R54.reuse, R44 ;  /* 0x00000036902c723c */ /* 0x080fe8000000182c */
[----:B------:R-:W-:Y:S01]  /*b580*/  FMUL.FTZ R53, R133, R193 ;  /* 0x000000c185357220 */ /* 0x000fe20000410000 */
[----:B------:R-:W-:Y:S03]  /*b590*/  MUFU.EX2 R192, R220 ;  /* 0x000000dc00c07308 */ /* 0x000fe60000000800 */
[C---:B------:R-:W-:Y:S07]  /*b5a0*/  HMMA.16816.F32 R48, R140.reuse, R54, R48 ;  /* 0x000000368c30723c */ /* 0x040fee0000001830 */
[C---:B------:R-:W-:Y:S01]  /*b5b0*/  FMUL.FTZ R54, R132.reuse, R194 ;  /* 0x000000c284367220 */ /* 0x040fe20000410000 */
[----:B------:R-:W-:Y:S01]  /*b5c0*/  MUFU.EX2 R180, R152 ;  /* 0x0000009800b47308 */ /* 0x000fe20000000800 */
[----:B------:R-:W-:Y:S03]  /*b5d0*/  FMUL.FTZ R55, R132, R195 ;  /* 0x000000c384377220 */ /* 0x000fe60000410000 */
[----:B--2---:R-:W-:Y:S04]  /*b5e0*/  MOV R167, R189 ;  /* 0x000000bd00a77202 */ /* 0x004fe80000000f00 */
[-C--:B------:R-:W-:Y:S02]  /*b5f0*/  HMMA.16816.F32 R52, R140, R148.reuse, R52 ;  /* 0x000000948c34723c */ /* 0x080fe40000001834 */
[----:B------:R1:W-:Y:S06]  /*b600*/  MUFU.EX2 R193, R161 ;  /* 0x000000a100c17308 */ /* 0x0003ec0000000800 */
[C---:B------:R-:W-:Y:S04]  /*b610*/  HMMA.16816.F32 R56, R144.reuse, R148, R56 ;  /* 0x000000949038723c */ /* 0x040fe80000001838 */
[----:B------:R-:W-:Y:S04]  /*b620*/  MUFU.EX2 R194, R221 ;  /* 0x000000dd00c27308 */ /* 0x000fe80000000800 */
[-C--:B------:R-:W-:Y:S08]  /*b630*/  HMMA.16816.F32 R60, R144, R150.reuse, R60 ;  /* 0x00000096903c723c */ /* 0x080ff0000000183c */
[C---:B------:R-:W-:Y:S01]  /*b640*/  HMMA.16816.F32 R64, R140.reuse, R150, R64 ;  /* 0x000000968c40723c */ /* 0x040fe20000001840 */
[----:B------:R-:W2:Y:S08]  /*b650*/  LDSM.16.MT88.4 R148, [R225+0xe000] ;  /* 0x00e00000e194783b */ /* 0x000eb00000004200 */
[----:B-1----:R-:W-:Y:S01]  /*b660*/  LDSM.16.MT88.4 R160, [R228+0xd000] ;  /* 0x00d00000e4a0783b */ /* 0x002fe20000004200 */
[-C--:B--2---:R-:W-:Y:S08]  /*b670*/  HMMA.16816.F32 R68, R140, R148.reuse, R68 ;  /* 0x000000948c44723c */ /* 0x084ff00000001844 */
[C---:B------:R-:W-:Y:S08]  /*b680*/  HMMA.16816.F32 R72, R144.reuse, R148, R72 ;  /* 0x000000949048723c */ /* 0x040ff00000001848 */
[-C--:B------:R-:W-:Y:S08]  /*b690*/  HMMA.16816.F32 R76, R144, R150.reuse, R76 ;  /* 0x00000096904c723c */ /* 0x080ff0000000184c */
[C---:B------:R-:W-:Y:S01]  /*b6a0*/  HMMA.16816.F32 R80, R140.reuse, R150, R80 ;  /* 0x000000968c50723c */ /* 0x040fe20000001850 */
[----:B------:R-:W1:Y:S07]  /*b6b0*/  LDSM.16.MT88.4 R148, [R226+0xe000] ;  /* 0x00e00000e294783b */ /* 0x000e6e0000004200 */
[-C--:B-1----:R-:W-:Y:S08]  /*b6c0*/  HMMA.16816.F32 R84, R140, R148.reuse, R84 ;  /* 0x000000948c54723c */ /* 0x082ff00000001854 */
[C---:B------:R-:W-:Y:S08]  /*b6d0*/  HMMA.16816.F32 R88, R144.reuse, R148, R88 ;  /* 0x000000949058723c */ /* 0x040ff00000001858 */
[-C--:B------:R-:W-:Y:S08]  /*b6e0*/  HMMA.16816.F32 R92, R144, R150.reuse, R92 ;  /* 0x00000096905c723c */ /* 0x080ff0000000185c */
[C---:B------:R-:W-:Y:S01]  /*b6f0*/  HMMA.16816.F32 R96, R140.reuse, R150, R96 ;  /* 0x000000968c60723c */ /* 0x040fe20000001860 */
[----:B------:R-:W1:Y:S07]  /*b700*/  LDSM.16.MT88.4 R148, [R228+0xe000] ;  /* 0x00e00000e494783b */ /* 0x000e6e0000004200 */
[-C--:B-1----:R-:W-:Y:S08]  /*b710*/  HMMA.16816.F32 R100, R140, R148.reuse, R100 ;  /* 0x000000948c64723c */ /* 0x082ff00000001864 */
[C---:B------:R-:W-:Y:S07]  /*b720*/  HMMA.16816.F32 R104, R144.reuse, R148, R104 ;  /* 0x000000949068723c */ /* 0x040fee0000001868 */
[--C-:B------:R-:W-:Y:S01]  /*b730*/  FFMA.FTZ R148, R179, c[0x0][0x23c], -R208.reuse ;  /* 0x00008f00b3947a23 */ /* 0x100fe200000108d0 */
[-C--:B------:R-:W-:Y:S04]  /*b740*/  HMMA.16816.F32 R108, R144, R150.reuse, R108 ;  /* 0x00000096906c723c */ /* 0x080fe8000000186c */
[----:B------:R-:W-:Y:S02]  /*b750*/  MOV R179, R178 ;  /* 0x000000b200b37202 */ /* 0x000fe40000000f00 */
[----:B------:R-:W-:Y:S02]  /*b760*/  MOV R178, R176 ;  /* 0x000000b000b27202 */ /* 0x000fe40000000f00 */
[C---:B------:R-:W-:Y:S04]  /*b770*/  HMMA.16816.F32 R112, R140.reuse, R150, R112 ;  /* 0x000000968c70723c */ /* 0x040fe80000001870 */
[----:B------:R-:W-:Y:S01]  /*b780*/  MOV R176, R175 ;  /* 0x000000af00b07202 */ /* 0x000fe20000000f00 */
[--C-:B------:R-:W-:Y:S01]  /*b790*/  FFMA.FTZ R152, R179, c[0x0][0x23c], -R208.reuse ;  /* 0x00008f00b3987a23 */ /* 0x100fe200000108d0 */
[----:B------:R-:W-:Y:S01]  /*b7a0*/  MOV R175, R172 ;  /* 0x000000ac00af7202 */ /* 0x000fe20000000f00 */
[----:B------:R-:W-:Y:S01]  /*b7b0*/  FFMA.FTZ R208, R212, c[0x0][0x23c], -R208 ;  /* 0x00008f00d4d07a23 */ /* 0x000fe200000108d0 */
[----:B------:R-:W-:Y:S01]  /*b7c0*/  MOV R172, R165 ;  /* 0x000000a500ac7202 */ /* 0x000fe20000000f00 */
[----:B------:R1:W-:Y:S03]  /*b7d0*/  MUFU.EX2 R185, R152 ;  /* 0x0000009800b97308 */ /* 0x0003e60000000800 */
[----:B------:R-:W-:Y:S02]  /*b7e0*/  MOV R165, R164 ;  /* 0x000000a400a57202 */ /* 0x000fe40000000f00 */
[----:B------:R-:W-:Y:S02]  /*b7f0*/  MOV R164, R155 ;  /* 0x0000009b00a47202 */ /* 0x000fe40000000f00 */
[----:B------:R-:W-:Y:S03]  /*b800*/  MOV R155, R229 ;  /* 0x000000e5009b7202 */ /* 0x000fe60000000f00 */
[----:B------:R2:W3:Y:S10]  /*b810*/  MUFU.EX2 R229, R148 ;  /* 0x0000009400e57308 */ /* 0x0004f40000000800 */
[----:B------:R-:W-:Y:S01]  /*b820*/  MUFU.EX2 R195, R208 ;  /* 0x000000d000c37308 */ /* 0x000fe20000000800 */
[--C-:B-1----:R-:W-:Y:S09]  /*b830*/  FFMA.FTZ R152, R170, c[0x0][0x23c], -R139.reuse ;  /* 0x00008f00aa987a23 */ /* 0x102ff2000001088b */
[----:B------:R1:W-:Y:S01]  /*b840*/  MUFU.EX2 R170, R152 ;  /* 0x0000009800aa7308 */ /* 0x0003e20000000800 */
[----:B--2---:R-:W2:Y:S01]  /*b850*/  LDSM.16.MT88.4 R148, [R227+0xe000] ;  /* 0x00e00000e394783b */ /* 0x004ea20000004200 */
[----:B-1----:R-:W-:Y:S08]  /*b860*/  FFMA.FTZ R152, R224, c[0x0][0x23c], -R139 ;  /* 0x00008f00e0987a23 */ /* 0x002ff0000001088b */
[----:B------:R1:W-:Y:S01]  /*b870*/  MUFU.EX2 R224, R152 ;  /* 0x0000009800e07308 */ /* 0x0003e20000000800 */
[-C--:B--2---:R-:W-:Y:S08]  /*b880*/  HMMA.16816.F32 R116, R140, R148.reuse, R116 ;  /* 0x000000948c74723c */ /* 0x084ff00000001874 */
[C---:B------:R-:W-:Y:S04]  /*b890*/  HMMA.16816.F32 R120, R144.reuse, R148, R120 ;  /* 0x000000949078723c */ /* 0x040fe80000001878 */
[----:B-1----:R-:W-:Y:S03]  /*b8a0*/  FFMA.FTZ R152, R178, c[0x0][0x23c], -R209 ;  /* 0x00008f00b2987a23 */ /* 0x002fe600000108d1 */
[----:B------:R-:W-:Y:S01]  /*b8b0*/  FFMA.FTZ R148, R175, c[0x0][0x23c], -R139 ;  /* 0x00008f00af947a23 */ /* 0x000fe2000001088b */
[-C--:B------:R-:W-:Y:S01]  /*b8c0*/  HMMA.16816.F32 R124, R144, R150.reuse, R124 ;  /* 0x00000096907c723c */ /* 0x080fe2000000187c */
[----:B------:R1:W-:Y:S01]  /*b8d0*/  MUFU.EX2 R181, R152 ;  /* 0x0000009800b57308 */ /* 0x0003e20000000800 */
[----:B------:R-:W2:Y:S02]  /*b8e0*/  LDSM.16.MT88.4 R144, [R225+0xc800] ;  /* 0x00c80000e190783b */ /* 0x000ea40000004200 */
[----:B------:R-:W-:Y:S04]  /*b8f0*/  MOV R175, R164 ;  /* 0x000000a400af7202 */ /* 0x000fe80000000f00 */
[----:B------:R-:W-:Y:S02]  /*b900*/  HMMA.16816.F32 R128, R140, R150, R128 ;  /* 0x000000968c80723c */ /* 0x000fe40000001880 */
[----:B------:R-:W4:Y:S01]  /*b910*/  LDL.LU R164, [R1+0x30] ;  /* 0x0000300001a47983 */ /* 0x000f220000300800 */
[----:B------:R2:W-:Y:S03]  /*b920*/  MUFU.EX2 R179, R148 ;  /* 0x0000009400b37308 */ /* 0x0005e60000000800 */
[----:B------:R-:W4:Y:S01]  /*b930*/  LDL.LU R149, [R1+0x2c] ;  /* 0x00002c0001957983 */ /* 0x000f220000300800 */
[----:B---3--:R-:W-:Y:S02]  /*b940*/  F2FP.PACK_AB R141, R229, R171 ;  /* 0x000000abe58d723e */ /* 0x008fe400000000ff */
[----:B------:R-:W-:Y:S03]  /*b950*/  F2FP.PACK_AB R142, R177, R201 ;  /* 0x000000c9b18e723e */ /* 0x000fe600000000ff */
[----:B------:R-:W-:Y:S01]  /*b960*/  F2FP.PACK_AB R143, R185, R180 ;  /* 0x000000b4b98f723e */ /* 0x000fe200000000ff */
[--C-:B-1----:R-:W-:Y:S01]  /*b970*/  FFMA.FTZ R152, R176, c[0x0][0x23c], -R209.reuse ;  /* 0x00008f00b0987a23 */ /* 0x102fe200000108d1 */
[----:B------:R-:W-:Y:S02]  /*b980*/  MOV R176, R173 ;  /* 0x000000ad00b07202 */ /* 0x000fe40000000f00 */
[----:B------:R-:W-:Y:S01]  /*b990*/  MOV R173, R154 ;  /* 0x0000009a00ad7202 */ /* 0x000fe20000000f00 */
[----:B------:R-:W-:Y:S02]  /*b9a0*/  MUFU.EX2 R187, R152 ;  /* 0x0000009800bb7308 */ /* 0x000fe40000000800 */
[----:B------:R-:W-:Y:S02]  /*b9b0*/  FFMA.FTZ R140, R176, c[0x0][0x23c], -R209 ;  /* 0x00008f00b08c7a23 */ /* 0x000fe400000108d1 */
[--C-:B--2---:R-:W-:Y:S01]  /*b9c0*/  FFMA.FTZ R148, R174, c[0x0][0x23c], -R139.reuse ;  /* 0x00008f00ae947a23 */ /* 0x104fe2000001088b */
[----:B------:R-:W-:Y:S01]  /*b9d0*/  MOV R174, R153 ;  /* 0x0000009900ae7202 */ /* 0x000fe20000000f00 */
[----:B------:R-:W-:Y:S04]  /*b9e0*/  FFMA.FTZ R139, R215, c[0x0][0x23c], -R139 ;  /* 0x00008f00d78b7a23 */ /* 0x000fe8000001088b */
[----:B------:R1:W2:Y:S10]  /*b9f0*/  MUFU.EX2 R184, R148 ;  /* 0x0000009400b87308 */ /* 0x0002b40000000800 */
[----:B------:R3:W-:Y:S01]  /*ba00*/  MUFU.EX2 R176, R140 ;  /* 0x0000008c00b07308 */ /* 0x0007e20000000800 */
[----:B-1----:R-:W-:Y:S01]  /*ba10*/  FFMA.FTZ R148, R172, c[0x0][0x23c], -R209 ;  /* 0x00008f00ac947a23 */ /* 0x002fe200000108d1 */
[----:B------:R-:W-:Y:S02]  /*ba20*/  MOV R172, R165 ;  /* 0x000000a500ac7202 */ /* 0x000fe40000000f00 */
[----:B------:R-:W-:Y:S06]  /*ba30*/  MOV R165, R155 ;  /* 0x0000009b00a57202 */ /* 0x000fec0000000f00 */
[----:B------:R1:W1:Y:S01]  /*ba40*/  MUFU.EX2 R178, R148 ;  /* 0x0000009400b27308 */ /* 0x0002620000000800 */
[----:B------:R-:W4:Y:S01]  /*ba50*/  LDSM.16.MT88.4 R152, [R226+0xc800] ;  /* 0x00c80000e298783b */ /* 0x000f220000004200 */
[----:B--2---:R-:W-:Y:S02]  /*ba60*/  F2FP.PACK_AB R150, R184, R179 ;  /* 0x000000b3b896723e */ /* 0x004fe400000000ff */
[----:B------:R-:W-:Y:S02]  /*ba70*/  MOV R182, R172 ;  /* 0x000000ac00b67202 */ /* 0x000fe40000000f00 */
[----:B---3--:R-:W-:Y:S07]  /*ba80*/  F2FP.PACK_AB R140, R230, R216 ;  /* 0x000000d8e68c723e */ /* 0x008fee00000000ff */
[-C--:B------:R-:W-:Y:S03]  /*ba90*/  HMMA.16816.F32 R4, R140, R144.reuse, R4 ;  /* 0x000000908c04723c */ /* 0x080fe60000001804 */
[----:B-1----:R-:W-:Y:S02]  /*baa0*/  F2FP.PACK_AB R148, R224, R170 ;  /* 0x000000aae094723e */ /* 0x002fe400000000ff */
[----:B------:R-:W-:Y:S01]  /*bab0*/  F2FP.PACK_AB R151, R176, R178 ;  /* 0x000000b2b097723e */ /* 0x000fe200000000ff */
[----:B----4-:R-:W-:Y:S02]  /*bac0*/  FFMA.FTZ R164, R133, R164, R165 ;  /* 0x000000a485a47223 */ /* 0x010fe400000100a5 */
[----:B------:R-:W2:Y:S01]  /*bad0*/  LDL.LU R133, [R1+0x34] ;  /* 0x0000340001857983 */ /* 0x000ea20000300800 */
[----:B------:R-:W-:Y:S03]  /*bae0*/  FFMA.FTZ R165, R132, R149, R223 ;  /* 0x0000009584a57223 */ /* 0x000fe600000100df */
[----:B------:R-:W-:Y:S01]  /*baf0*/  F2FP.PACK_AB R149, R187, R181 ;  /* 0x000000b5bb95723e */ /* 0x000fe200000000ff */
[----:B------:R-:W3:Y:S01]  /*bb00*/  LDL.LU R172, [R1+0x38] ;  /* 0x0000380001ac7983 */ /* 0x000ee20000300800 */
[----:B------:R-:W-:Y:S02]  /*bb10*/  FFMA.FTZ R132, R182, c[0x0][0x23c], -R209 ;  /* 0x00008f00b6847a23 */ /* 0x000fe400000108d1 */
[----:B------:R1:W-:Y:S01]  /*bb20*/  MUFU.EX2 R182, R213 ;  /* 0x000000d500b67308 */ /* 0x0003e20000000800 */
[----:B------:R-:W-:Y:S01]  /*bb30*/  LDSM.16.MT88.4 R220, [R228+0xf800] ;  /* 0x00f80000e4dc783b */ /* 0x000fe20000004200 */
[----:B------:R-:W-:Y:S01]  /*bb40*/  FADD.FTZ R164, R249, R164 ;  /* 0x000000a4f9a47221 */ /* 0x000fe20000010000 */
[C---:B------:R-:W-:Y:S04]  /*bb50*/  HMMA.16816.F32 R8, R148.reuse, R144, R8 ;  /* 0x000000909408723c */ /* 0x040fe80000001808 */
[----:B------:R-:W-:Y:S03]  /*bb60*/  FADD.FTZ R165, R244, R165 ;  /* 0x000000a5f4a57221 */ /* 0x000fe60000010000 */
[----:B------:R4:W-:Y:S01]  /*bb70*/  MUFU.EX2 R197, R132 ;  /* 0x0000008400c57308 */ /* 0x0009e20000000800 */
[-C--:B------:R-:W-:Y:S08]  /*bb80*/  HMMA.16816.F32 R12, R148, R146.reuse, R12 ;  /* 0x00000092940c723c */ /* 0x080ff0000000180c */
[C---:B------:R-:W-:Y:S01]  /*bb90*/  HMMA.16816.F32 R16, R140.reuse, R146, R16 ;  /* 0x000000928c10723c */ /* 0x040fe20000001810 */
[----:B------:R-:W4:Y:S01]  /*bba0*/  LDSM.16.MT88.4 R144, [R228+0xc800] ;  /* 0x00c80000e490783b */ /* 0x000f220000004200 */
[----:B------:R4:W-:Y:S06]  /*bbb0*/  MUFU.EX2 R249, R168 ;  /* 0x000000a800f97308 */ /* 0x0009ec0000000800 */
[-C--:B------:R-:W-:Y:S01]  /*bbc0*/  HMMA.16816.F32 R20, R140, R152.reuse, R20 ;  /* 0x000000988c14723c */ /* 0x080fe20000001814 */
[----:B-1----:R-:W-:Y:S03]  /*bbd0*/  LDSM.16.MT88.4 R212, [R225+0xf800] ;  /* 0x00f80000e1d4783b */ /* 0x002fe60000004200 */
[----:B------:R-:W-:Y:S01]  /*bbe0*/  MUFU.EX2 R244, R139 ;  /* 0x0000008b00f47308 */ /* 0x000fe20000000800 */
[--C-:B----4-:R-:W-:Y:S03]  /*bbf0*/  FFMA.FTZ R132, R175, c[0x0][0x23c], -R209.reuse ;  /* 0x00008f00af847a23 */ /* 0x110fe600000108d1 */
[C---:B------:R-:W-:Y:S06]  /*bc00*/  HMMA.16816.F32 R24, R148.reuse, R152, R24 ;  /* 0x000000989418723c */ /* 0x040fec0000001818 */
[----:B------:R1:W4:Y:S02]  /*bc10*/  MUFU.EX2 R202, R132 ;  /* 0x0000008400ca7308 */ /* 0x0003240000000800 */
[-C--:B------:R-:W-:Y:S04]  /*bc20*/  HMMA.16816.F32 R28, R148, R154.reuse, R28 ;  /* 0x0000009a941c723c */ /* 0x080fe8000000181c */
[----:B------:R-:W-:Y:S04]  /*bc30*/  MOV R168, R188 ;  /* 0x000000bc00a87202 */ /* 0x000fe80000000f00 */
[C---:B------:R-:W-:Y:S01]  /*bc40*/  HMMA.16816.F32 R32, R140.reuse, R154, R32 ;  /* 0x0000009a8c20723c */ /* 0x040fe20000001820 */
[----:B------:R-:W4:Y:S01]  /*bc50*/  LDSM.16.MT88.4 R152, [R227+0xc800] ;  /* 0x00c80000e398783b */ /* 0x000f220000004200 */
[----:B------:R-:W-:Y:S06]  /*bc60*/  MUFU.EX2 R139, R138 ;  /* 0x0000008a008b7308 */ /* 0x000fec0000000800 */
[-C--:B------:R-:W-:Y:S04]  /*bc70*/  HMMA.16816.F32 R36, R140, R144.reuse, R36 ;  /* 0x000000908c24723c */ /* 0x080fe80000001824 */
[----:B-1----:R-:W-:Y:S04]  /*bc80*/  FFMA.FTZ R132, R174, c[0x0][0x23c], -R209 ;  /* 0x00008f00ae847a23 */ /* 0x002fe800000108d1 */
[C---:B------:R-:W-:Y:S01]  /*bc90*/  HMMA.16816.F32 R40, R148.reuse, R144, R40 ;  /* 0x000000909428723c */ /* 0x040fe20000001828 */
[----:B------:R2:W-:Y:S07]  /*bca0*/  MUFU.EX2 R191, R132 ;  /* 0x0000008400bf7308 */ /* 0x0005ee0000000800 */
[-C--:B------:R-:W-:Y:S08]  /*bcb0*/  HMMA.16816.F32 R44, R148, R146.reuse, R44 ;  /* 0x00000092942c723c */ /* 0x080ff0000000182c */
[C---:B------:R-:W-:Y:S01]  /*bcc0*/  HMMA.16816.F32 R48, R140.reuse, R146, R48 ;  /* 0x000000928c30723c */ /* 0x040fe20000001830 */
[----:B------:R-:W1:Y:S07]  /*bcd0*/  LDSM.16.MT88.4 R144, [R225+0xe800] ;  /* 0x00e80000e190783b */ /* 0x000e6e0000004200 */
        /* <DEDUP_REMOVED lines=22> */
[-C--:B------:R-:W-:Y:S07]  /*be40*/  HMMA.16816.F32 R124, R148, R154.reuse, R124 ;  /* 0x0000009a947c723c */ /* 0x080fee000000187c */
[----:B------:R-:W-:Y:S01]  /*be50*/  F2FP.PACK_AB R150, R210, R189 ;  /* 0x000000bdd296723e */ /* 0x000fe200000000ff */
[----:B------:R-:W-:Y:S01]  /*be60*/  HMMA.16816.F32 R128, R140, R154, R128 ;  /* 0x0000009a8c80723c */ /* 0x000fe20000001880 */
[----:B------:R-:W4:Y:S03]  /*be70*/  LDSM.16.MT88.4 R152, [R227+0xd000] ;  /* 0x00d00000e398783b */ /* 0x000f260000004200 */
[----:B------:R-:W-:Y:S02]  /*be80*/  F2FP.PACK_AB R148, R200, R196 ;  /* 0x000000c4c894723e */ /* 0x000fe400000000ff */
[----:B------:R-:W-:Y:S02]  /*be90*/  F2FP.PACK_AB R149, R202, R197 ;  /* 0x000000c5ca95723e */ /* 0x000fe400000000ff */
[----:B------:R-:W-:Y:S04]  /*bea0*/  F2FP.PACK_AB R142, R190, R203 ;  /* 0x000000cbbe8e723e */ /* 0x000fe800000000ff */
[----:B------:R-:W-:Y:S02]  /*beb0*/  F2FP.PACK_AB R143, R204, R188 ;  /* 0x000000bccc8f723e */ /* 0x000fe400000000ff */
[----:B------:R-:W-:Y:S02]  /*bec0*/  F2FP.PACK_AB R140, R198, R192 ;  /* 0x000000c0c68c723e */ /* 0x000fe400000000ff */
[----:B------:R-:W-:Y:S07]  /*bed0*/  F2FP.PACK_AB R141, R199, R193 ;  /* 0x000000c1c78d723e */ /* 0x000fee00000000ff */
[-C--:B-1----:R-:W-:Y:S03]  /*bee0*/  HMMA.16816.F32 R4, R140, R144.reuse, R4 ;  /* 0x000000908c04723c */ /* 0x082fe60000001804 */
[----:B--2---:R-:W-:Y:S02]  /*bef0*/  FFMA.FTZ R132, R2, R133, R245 ;  /* 0x0000008502847223 */ /* 0x004fe400000100f5 */
[--C-:B------:R-:W-:Y:S02]  /*bf00*/  FFMA.FTZ R2, R173, c[0x0][0x23c], -R209.reuse ;  /* 0x00008f00ad027a23 */ /* 0x100fe400000108d1 */
[----:B---3--:R-:W-:Y:S02]  /*bf10*/  FFMA.FTZ R0, R0, R172, R246 ;  /* 0x000000ac00007223 */ /* 0x008fe400000100f6 */
[----:B------:R-:W1:Y:S01]  /*bf20*/  MUFU.EX2 R205, R2 ;  /* 0x0000000200cd7308 */ /* 0x000e620000000800 */
[----:B------:R-:W-:Y:S02]  /*bf30*/  LDSM.16.MT88.4 R172, [R226+0xd800] ;  /* 0x00d80000e2ac783b */ /* 0x000fe40000004200 */
[----:B------:R-:W-:Y:S02]  /*bf40*/  FADD.FTZ R0, R239, R0 ;  /* 0x00000000ef007221 */ /* 0x000fe40000010000 */
[--C-:B------:R-:W-:Y:S02]  /*bf50*/  FFMA.FTZ R133, R248, c[0x0][0x23c], -R209.reuse ;  /* 0x00008f00f8857a23 */ /* 0x100fe400000108d1 */
[----:B------:R-:W-:Y:S04]  /*bf60*/  FADD.FTZ R0, R235, R0 ;  /* 0x00000000eb007221 */ /* 0x000fe80000010000 */
[----:B------:R-:W-:Y:S01]  /*bf70*/  FADD.FTZ R0, R231, R0 ;  /* 0x00000000e7007221 */ /* 0x000fe20000010000 */
[----:B------:R2:W-:Y:S10]  /*bf80*/  MUFU.EX2 R248, R166 ;  /* 0x000000a600f87308 */ /* 0x0005f40000000800 */
[----:B------:R3:W-:Y:S01]  /*bf90*/  MUFU.EX2 R245, R133 ;  /* 0x0000008500f57308 */ /* 0x0007e20000000800 */
[-C--:B-1----:R-:W-:Y:S01]  /*bfa0*/  F2FP.PACK_AB R151, R205, R191.reuse ;  /* 0x000000bfcd97723e */ /* 0x082fe200000000ff */
[--C-:B------:R-:W-:Y:S02]  /*bfb0*/  FFMA.FTZ R2, R247, c[0x0][0x23c], -R209.reuse ;  /* 0x00008f00f7027a23 */ /* 0x100fe400000108d1 */
[----:B------:R-:W-:Y:S02]  /*bfc0*/  FFMA.FTZ R209, R137, c[0x0][0x23c], -R209 ;  /* 0x00008f0089d17a23 */ /* 0x000fe400000108d1 */
[----:B------:R-:W-:Y:S02]  /*bfd0*/  FADD.FTZ R137, R240, R132 ;  /* 0x00000084f0897221 */ /* 0x000fe40000010000 */
[C---:B------:R-:W-:Y:S01]  /*bfe0*/  HMMA.16816.F32 R8, R148.reuse, R144, R8 ;  /* 0x000000909408723c */ /* 0x040fe20000001808 */
[----:B------:R1:W5:Y:S01]  /*bff0*/  LDL.LU R240, [R1+0xa8] ;  /* 0x0000a80001f07983 */ /* 0x0003620000300800 */
[----:B------:R1:W1:Y:S02]  /*c000*/  MUFU.EX2 R247, R169 ;  /* 0x000000a900f77308 */ /* 0x0002640000000800 */
[----:B------:R-:W-:Y:S01]  /*c010*/  FADD.FTZ R132, R238, R164 ;  /* 0x000000a4ee847221 */ /* 0x000fe20000010000 */
[----:B------:R1:W5:Y:S01]  /*c020*/  LDL.LU R239, [R1+0xa4] ;  /* 0x0000a40001ef7983 */ /* 0x0003620000300800 */
[----:B--2---:R-:W-:Y:S02]  /*c030*/  MOV R166, R191 ;  /* 0x000000bf00a67202 */ /* 0x004fe40000000f00 */
[-C--:B------:R-:W-:Y:S01]  /*c040*/  HMMA.16816.F32 R12, R148, R146.reuse, R12 ;  /* 0x00000092940c723c */ /* 0x080fe2000000180c */
[----:B------:R2:W5:Y:S03]  /*c050*/  LDL.LU R238, [R1+0xa0] ;  /* 0x0000a00001ee7983 */ /* 0x0005660000300800 */
[----:B------:R-:W-:Y:S01]  /*c060*/  FADD.FTZ R132, R234, R132 ;  /* 0x00000084ea847221 */ /* 0x000fe20000010000 */
[----:B------:R2:W2:Y:S01]  /*c070*/  MUFU.EX2 R246, R2 ;  /* 0x0000000200f67308 */ /* 0x0004a20000000800 */
[----:B---3--:R-:W-:Y:S02]  /*c080*/  FADD.FTZ R133, R236, R137 ;  /* 0x00000089ec857221 */ /* 0x008fe40000010000 */
[C---:B------:R-:W-:Y:S01]  /*c090*/  HMMA.16816.F32 R16, R140.reuse, R146, R16 ;  /* 0x000000928c10723c */ /* 0x040fe20000001810 */
[----:B------:R-:W3:Y:S03]  /*c0a0*/  LDSM.16.MT88.4 R144, [R225+0xf000] ;  /* 0x00f00000e190783b */ /* 0x000ee60000004200 */
[----:B------:R-:W-:Y:S02]  /*c0b0*/  FADD.FTZ R137, R216, R132 ;  /* 0x00000084d8897221 */ /* 0x000fe40000010000 */
[----:B------:R-:W-:Y:S01]  /*c0c0*/  FADD.FTZ R133, R232, R133 ;  /* 0x00000085e8857221 */ /* 0x000fe20000010000 */
[----:B------:R4:W3:Y:S01]  /*c0d0*/  MUFU.EX2 R138, R209 ;  /* 0x000000d1008a7308 */ /* 0x0008e20000000800 */
[-C--:B------:R-:W-:Y:S01]  /*c0e0*/  HMMA.16816.F32 R20, R140, R156.reuse, R20 ;  /* 0x0000009c8c14723c */ /* 0x080fe20000001814 */
[----:B------:R-:W-:Y:S03]  /*c0f0*/  LDSM.16.MT88.4 R216, [R226+0xf800] ;  /* 0x00f80000e2d8783b */ /* 0x000fe60000004200 */
[----:B-1----:R-:W-:Y:S01]  /*c100*/  MOV R169, R190 ;  /* 0x000000be00a97202 */ /* 0x002fe20000000f00 */
[----:B------:R-:W-:Y:S01]  /*c110*/  FADD.FTZ R133, R170, R133 ;  /* 0x00000085aa857221 */ /* 0x000fe20000010000 */
[----:B------:R-:W-:Y:S02]  /*c120*/  F2FP.PACK_AB R208, R247, R248 ;  /* 0x000000f8f7d0723e */ /* 0x000fe400000000ff */
[C---:B------:R-:W-:Y:S01]  /*c130*/  HMMA.16816.F32 R24, R148.reuse, R156, R24 ;  /* 0x0000009c9418723c */ /* 0x040fe20000001818 */
[----:B------:R-:W-:Y:S03]  /*c140*/  LDSM.16.MT88.4 R188, [R228+0xd800] ;  /* 0x00d80000e4bc783b */ /* 0x000fe60000004200 */
[----:B--2---:R-:W-:Y:S04]  /*c150*/  FADD.FTZ R2, R237, R165 ;  /* 0x000000a5ed027221 */ /* 0x004fe80000010000 */
[-C--:B------:R-:W-:Y:S01]  /*c160*/  HMMA.16816.F32 R28, R148, R158.reuse, R28 ;  /* 0x0000009e941c723c */ /* 0x080fe2000000181c */
[----:B------:R1:W5:Y:S03]  /*c170*/  LDL.LU R237, [R1+0x9c] ;  /* 0x00009c0001ed7983 */ /* 0x0003660000300800 */
[----:B------:R-:W-:Y:S01]  /*c180*/  FADD.FTZ R2, R233, R2 ;  /* 0x00000002e9027221 */ /* 0x000fe20000010000 */
[----:B------:R1:W5:Y:S01]  /*c190*/  LDL.LU R236, [R1+0x98] ;  /* 0x0000980001ec7983 */ /* 0x0003620000300800 */
[----:B----4-:R-:W-:Y:S02]  /*c1a0*/  F2FP.PACK_AB R209, R245, R246 ;  /* 0x000000f6f5d1723e */ /* 0x010fe400000000ff */
[C---:B------:R-:W-:Y:S01]  /*c1b0*/  HMMA.16816.F32 R32, R140.reuse, R158, R32 ;  /* 0x0000009e8c20723c */ /* 0x040fe20000001820 */
[----:B------:R-:W2:Y:S03]  /*c1c0*/  LDSM.16.MT88.4 R156, [R226+0xf000] ;  /* 0x00f00000e29c783b */ /* 0x000ea60000004200 */
[----:B------:R-:W-:Y:S01]  /*c1d0*/  FADD.FTZ R132, R171, R2 ;  /* 0x00000002ab847221 */ /* 0x000fe20000010000 */
[----:B------:R-:W-:Y:S02]  /*c1e0*/  MOV R2, R210 ;  /* 0x000000d200027202 */ /* 0x000fe40000000f00 */
[----:B------:R-:W-:Y:S01]  /*c1f0*/  F2FP.PACK_AB R210, R244, R252 ;  /* 0x000000fcf4d2723e */ /* 0x000fe200000000ff */
[-C--:B------:R-:W-:Y:S01]  /*c200*/  HMMA.16816.F32 R36, R140, R160.reuse, R36 ;  /* 0x000000a08c24723c */ /* 0x080fe20000001824 */
[----:B------:R1:W5:Y:S03]  /*c210*/  LDL.LU R235, [R1+0x94] ;  /* 0x0000940001eb7983 */ /* 0x0003660000300800 */
[----:B---3--:R-:W-:Y:S01]  /*c220*/  F2FP.PACK_AB R211, R138, R139 ;  /* 0x0000008b8ad3723e */ /* 0x008fe200000000ff */
[----:B------:R1:W5:Y:S03]  /*c230*/  LDL.LU R234, [R1+0x90] ;  /* 0x0000900001ea7983 */ /* 0x0003660000300800 */
[C---:B------:R-:W-:Y:S01]  /*c240*/  HMMA.16816.F32 R40, R148.reuse, R160, R40 ;  /* 0x000000a09428723c */ /* 0x040fe20000001828 */
[----:B------:R1:W5:Y:S04]  /*c250*/  LDL.LU R233, [R1+0x8c] ;  /* 0x00008c0001e97983 */ /* 0x0003680000300800 */
[----:B------:R1:W5:Y:S03]  /*c260*/  LDL.LU R232, [R1+0x88] ;  /* 0x0000880001e87983 */ /* 0x0003660000300800 */
[-C--:B------:R-:W-:Y:S01]  /*c270*/  HMMA.16816.F32 R44, R148, R162.reuse, R44 ;  /* 0x000000a2942c723c */ /* 0x080fe2000000182c */
[----:B------:R1:W5:Y:S07]  /*c280*/  LDL.LU R231, [R1+0x84] ;  /* 0x0000840001e77983 */ /* 0x00036e0000300800 */
[C---:B------:R-:W-:Y:S01]  /*c290*/  HMMA.16816.F32 R48, R140.reuse, R162, R48 ;  /* 0x000000a28c30723c */ /* 0x040fe20000001830 */
[----:B------:R-:W3:Y:S07]  /*c2a0*/  LDSM.16.MT88.4 R160, [R228+0xf000] ;  /* 0x00f00000e4a0783b */ /* 0x000eee0000004200 */
        /* <DEDUP_REMOVED lines=8> */
[C---:B------:R-:W-:Y:S08]  /*c330*/  HMMA.16816.F32 R80, R140.reuse, R146, R80 ;  /* 0x000000928c50723c */ /* 0x040ff00000001850 */
[-C--:B--2---:R-:W-:Y:S08]  /*c340*/  HMMA.16816.F32 R84, R140, R156.reuse, R84 ;  /* 0x0000009c8c54723c */ /* 0x084ff00000001854 */
[C---:B------:R-:W-:Y:S08]  /*c350*/  HMMA.16816.F32 R88, R148.reuse, R156, R88 ;  /* 0x0000009c9458723c */ /* 0x040ff00000001858 */
[-C--:B------:R-:W-:Y:S08]  /*c360*/  HMMA.16816.F32 R92, R148, R158.reuse, R92 ;  /* 0x0000009e945c723c */ /* 0x080ff0000000185c */
[C---:B------:R-:W-:Y:S01]  /*c370*/  HMMA.16816.F32 R96, R140.reuse, R158, R96 ;  /* 0x0000009e8c60723c */ /* 0x040fe20000001860 */
[----:B------:R-:W2:Y:S07]  /*c380*/  LDSM.16.MT88.4 R156, [R225+0xd800] ;  /* 0x00d80000e19c783b */ /* 0x000eae0000004200 */
[-C--:B---3--:R-:W-:Y:S08]  /*c390*/  HMMA.16816.F32 R100, R140, R160.reuse, R100 ;  /* 0x000000a08c64723c */ /* 0x088ff00000001864 */
[C---:B------:R-:W-:Y:S07]  /*c3a0*/  HMMA.16816.F32 R104, R148.reuse, R160, R104 ;  /* 0x000000a09468723c */ /* 0x040fee0000001868 */
[----:B------:R-:W-:Y:S01]  /*c3b0*/  MOV R160, R205 ;  /* 0x000000cd00a07202 */ /* 0x000fe20000000f00 */
[-C--:B------:R-:W-:Y:S04]  /*c3c0*/  HMMA.16816.F32 R108, R148, R162.reuse, R108 ;  /* 0x000000a2946c723c */ /* 0x080fe8000000186c */
[----:B------:R-:W-:Y:S02]  /*c3d0*/  MOV R161, R204 ;  /* 0x000000cc00a17202 */ /* 0x000fe40000000f00 */
[----:B------:R-:W3:Y:S02]  /*c3e0*/  LDSM.16.MT88.4 R204, [R227+0xd800] ;  /* 0x00d80000e3cc783b */ /* 0x000ee40000004200 */
[C---:B------:R-:W-:Y:S08]  /*c3f0*/  HMMA.16816.F32 R112, R140.reuse, R162, R112 ;  /* 0x000000a28c70723c */ /* 0x040ff00000001870 */
[-C--:B----4-:R-:W-:Y:S08]  /*c400*/  HMMA.16816.F32 R116, R140, R152.reuse, R116 ;  /* 0x000000988c74723c */ /* 0x090ff00000001874 */
[C---:B------:R-:W-:Y:S08]  /*c410*/  HMMA.16816.F32 R120, R148.reuse, R152, R120 ;  /* 0x000000989478723c */ /* 0x040ff00000001878 */
[-C--:B------:R-:W-:Y:S08]  /*c420*/  HMMA.16816.F32 R124, R148, R154.reuse, R124 ;  /* 0x0000009a947c723c */ /* 0x080ff0000000187c */
[----:B------:R-:W-:Y:S07]  /*c430*/  HMMA.16816.F32 R128, R140, R154, R128 ;  /* 0x0000009a8c80723c */ /* 0x000fee0000001880 */
[----:B------:R-:W-:Y:S02]  /*c440*/  F2FP.PACK_AB R140, R251, R250 ;  /* 0x000000fafb8c723e */ /* 0x000fe400000000ff */
[----:B------:R-:W-:Y:S03]  /*c450*/  F2FP.PACK_AB R141, R183, R249 ;  /* 0x000000f9b78d723e */ /* 0x000fe600000000ff */
[----:B------:R-:W-:Y:S02]  /*c460*/  F2FP.PACK_AB R142, R194, R186 ;  /* 0x000000bac28e723e */ /* 0x000fe400000000ff */
[----:B------:R-:W-:Y:S07]  /*c470*/  F2FP.PACK_AB R143, R195, R182 ;  /* 0x000000b6c38f723e */ /* 0x000fee00000000ff */
[-C--:B--2---:R-:W-:Y:S01]  /*c480*/  HMMA.16816.F32 R148, R140, R156.reuse, R4 ;  /* 0x0000009c8c94723c */ /* 0x084fe20000001804 */
[----:B------:R-:W2:Y:S07]  /*c490*/  LDSM.16.MT88.4 R4, [R227+0xf800] ;  /* 0x00f80000e304783b */ /* 0x000eae0000004200 */
        /* <DEDUP_REMOVED lines=25> */
[-C--:B------:R-:W-:Y:S03]  /*c630*/  HMMA.16816.F32 R176, R140, R188.reuse, R36 ;  /* 0x000000bc8cb0723c */ /* 0x080fe60000001824 */
[----:B------:R-:W-:Y:S02]  /*c640*/  MOV R27, R200 ;  /* 0x000000c8001b7202 */ /* 0x000fe40000000f00 */
[----:B------:R-:W-:Y:S02]  /*c650*/  MOV R26, R199 ;  /* 0x000000c7001a7202 */ /* 0x000fe40000000f00 */
[----:B------:R-:W-:Y:S02]  /*c660*/  MOV R38, R181 ;  /* 0x000000b500267202 */ /* 0x000fe40000000f00 */
[----:B------:R-:W-:Y:S03]  /*c670*/  MOV R25, R198 ;  /* 0x000000c600197202 */ /* 0x000fe60000000f00 */
[----:B------:R-:W-:Y:S01]  /*c680*/  MOV R24, R197 ;  /* 0x000000c500187202 */ /* 0x000fe20000000f00 */
[----:B------:R-:W-:Y:S01]  /*c690*/  FADD.FTZ R0, R38, R0 ;  /* 0x0000000026007221 */ /* 0x000fe20000010000 */
[----:B------:R-:W-:Y:S02]  /*c6a0*/  MOV R31, R196 ;  /* 0x000000c4001f7202 */ /* 0x000fe40000000f00 */
        /* <DEDUP_REMOVED lines=74> */
[-C--:B------:R-:W-:Y:S03]  /*cb50*/  HMMA.16816.F32 R184, R208, R190.reuse, R44 ;  /* 0x000000bed0b8723c */ /* 0x080fe6000000182c */
[----:B------:R-:W-:Y:S01]  /*cb60*/  FADD.FTZ R11, R11, R8 ;  /* 0x000000080b0b7221 */ /* 0x000fe20000010000 */
[----:B------:R-:W-:Y:S02]  /*cb70*/  MOV R12, R201 ;  /* 0x000000c9000c7202 */ /* 0x000fe40000000f00 */
[----:B------:R-:W-:Y:S02]  /*cb80*/  MOV R132, R136 ;  /* 0x0000008800847202 */ /* 0x000fe40000000f00 */
[C---:B------:R-:W-:Y:S04]  /*cb90*/  HMMA.16816.F32 R188, R140.reuse, R190, R48 ;  /* 0x000000be8cbc723c */ /* 0x040fe80000001830 */
[----:B------:R-:W-:Y:S02]  /*cba0*/  FADD.FTZ R12, R12, R2 ;  /* 0x000000020c0c7221 */ /* 0x000fe40000010000 */
[----:B------:R-:W-:Y:S02]  /*cbb0*/  FADD.FTZ R2, R38, R9 ;  /* 0x0000000926027221 */ /* 0x000fe40000010000 */
[-C--:B---3--:R-:W-:Y:S04]  /*cbc0*/  HMMA.16816.F32 R192, R140, R204.reuse, R52 ;  /* 0x000000cc8cc0723c */ /* 0x088fe80000001834 */
        /* <DEDUP_REMOVED lines=31> */
[-C--:B--2---:R-:W-:Y:S08]  /*cdc0*/  HMMA.16816.F32 R116, R140, R4.reuse, R116 ;  /* 0x000000048c74723c */ /* 0x084ff00000001874 */
        /* <DEDUP_REMOVED lines=10> */
[----:B------:R-:W-:Y:S01]  /*ce70*/  FADD.FTZ R8, R248, R2 ;  /* 0x00000002f8087221 */ /* 0x000fe20000010000 */
[----:B------:R-:W-:Y:S03]  /*ce80*/  MOV R140, R134 ;  /* 0x00000086008c7202 */ /* 0x000fe60000000f00 */
        /* <DEDUP_REMOVED lines=16> */
[----:B------:R1:W-:Y:S02]  /*cf90*/  STL [R1+0x38], R0 ;  /* 0x0000380001007387 */ /* 0x0003e40000100800 */
[----:B-1---5:R-:W-:-:S05]  /*cfa0*/  @P4 BRA `(.L_x_220) ;  /* 0xffffb41000004947 */ /* 0x022fca000383ffff */
.L_x_219:
[----:B---3--:R-:W2:Y:S01]  /*cfb0*/  LDL.LU R4, [R1+0x30] ;  /* 0x0000300001047983 */ /* 0x008ea20000300800 */
[----:B------:R-:W1:Y:S01]  /*cfc0*/  S2UR UR6, SR_CTAID.Y ;  /* 0x00000000000679c3 */ /* 0x000e620000002600 */
[----:B------:R-:W-:-:S02]  /*cfd0*/  UISETP.NE.AND UP0, UPT, UR10, -0x1, UPT ;  /* 0xffffffff0a00788c */ /* 0x000fc4000bf05270 */
[----:B------:R-:W3:Y:S01]  /*cfe0*/  LDL.LU R7, [R1+0x2c] ;  /* 0x00002c0001077983 */ /* 0x000ee20000300800 */
[----:B------:R-:W-:-:S03]  /*cff0*/  ULDC.64 UR4, c[0x0][0x1e8] ;  /* 0x00007a0000047ab9 */ /* 0x000fc60000000a00 */
[----:B------:R-:W4:Y:S04]  /*d000*/  LDL.LU R8, [R1+0x34] ;  /* 0x0000340001087983 */ /* 0x000f280000300800 */
[----:B------:R-:W4:Y:S01]  /*d010*/  LDL.LU R6, [R1+0x38] ;  /* 0x0000380001067983 */ /* 0x000f220000300800 */
[----:B------:R-:W-:Y:S01]  /*d020*/  @UP0 UIMAD.WIDE.U32 UR14, UR10, UR4, URZ ;  /* 0x000000040a0e02a5 */ /* 0x000fe2000f8e003f */
[----:B------:R-:W1:Y:S01]  /*d030*/  S2UR UR9, SR_CTAID.X ;  /* 0x00000000000979c3 */ /* 0x000e620000002500 */
[----:B------:R-:W-:Y:S01]  /*d040*/  ULDC UR8, c[0x0][0x214] ;  /* 0x0000850000087ab9 */ /* 0x000fe20000000800 */
[----:B------:R-:W-:Y:S01]  /*d050*/  BSSY B0, `(.L_x_223) ;  /* 0x00001b0000007945 */ /* 0x000fe20003800000 */
[----:B------:R-:W-:Y:S02]  /*d060*/  @UP0 UIMAD UR7, UR10, UR5, UR15 ;  /* 0x000000050a0702a4 */ /* 0x000fe4000f8e020f */
[----:B------:R-:W-:-:S02]  /*d070*/  UMOV UR24, URZ ;  /* 0x0000003f00187c82 */ /* 0x000fc40008000000 */
[----:B------:R-:W-:Y:S01]  /*d080*/  ULDC.64 UR4, c[0x0][0x1e0] ;  /* 0x0000780000047ab9 */ /* 0x000fe20000000a00 */
[----:B------:R-:W1:Y:S01]  /*d090*/  S2UR UR11, SR_CTAID.Z ;  /* 0x00000000000b79c3 */ /* 0x000e620000002700 */
[----:B------:R-:W-:Y:S02]  /*d0a0*/  UMOV UR25, URZ ;  /* 0x0000003f00197c82 */ /* 0x000fe40008000000 */
[----:B-1----:R-:W-:Y:S02]  /*d0b0*/  @!UP0 USHF.R.S32.HI UR12, URZ, 0x1f, UR6 ;  /* 0x0000001f3f0c8899 */ /* 0x002fe40008011406 */
        /* <DEDUP_REMOVED lines=33> */
[----:B---3--:R-:W2:Y:S04]  /*d2d0*/  SHFL.BFLY PT, R0, R7, 0x2, 0x1f ;  /* 0x0c401f0007007f89 */ /* 0x008ea800000e0000 */
[----:B----4-:R-:W3:Y:S01]  /*d2e0*/  SHFL.BFLY PT, R5, R8, 0x2, 0x1f ;  /* 0x0c401f0008057f89 */ /* 0x010ee200000e0000 */
[----:B-1----:R-:W-:-:S03]  /*d2f0*/  FADD.FTZ R2, R2, R4 ;  /* 0x0000000402027221 */ /* 0x002fc60000010000 */
[----:B------:R-:W-:Y:S01]  /*d300*/  SHFL.BFLY PT, R4, R6, 0x2, 0x1f ;  /* 0x0c401f0006047f89 */ /* 0x000fe200000e0000 */
[----:B--2---:R-:W-:-:S03]  /*d310*/  FADD.FTZ R0, R0, R7 ;  /* 0x0000000700007221 */ /* 0x004fc60000010000 */
[----:B------:R-:W1:Y:S01]  /*d320*/  SHFL.BFLY PT, R133, R2, 0x1, 0x1f ;  /* 0x0c201f0002857f89 */ /* 0x000e6200000e0000 */
[----:B---3--:R-:W-:-:S03]  /*d330*/  FADD.FTZ R5, R5, R8 ;  /* 0x0000000805057221 */ /* 0x008fc60000010000 */
[----:B------:R-:W2:Y:S04]  /*d340*/  S2R R7, SR_TID.X ;  /* 0x0000000000077919 */ /* 0x000ea80000002100 */
[----:B------:R-:W3:Y:S04]  /*d350*/  SHFL.BFLY PT, R132, R0, 0x1, 0x1f ;  /* 0x0c201f0000847f89 */ /* 0x000ee800000e0000 */
[----:B------:R-:W4:Y:S01]  /*d360*/  SHFL.BFLY PT, R10, R5, 0x1, 0x1f ;  /* 0x0c201f00050a7f89 */ /* 0x000f2200000e0000 */
[----:B-1----:R-:W-:Y:S02]  /*d370*/  FADD.FTZ R133, R2, R133 ;  /* 0x0000008502857221 */ /* 0x002fe40000010000 */
[----:B------:R-:W-:Y:S01]  /*d380*/  FADD.FTZ R2, R4, R6 ;  /* 0x0000000604027221 */ /* 0x000fe20000010000 */
[----:B--2---:R-:W-:-:S02]  /*d390*/  SHF.R.S32.HI R4, RZ, 0x1f, R7 ;  /* 0x0000001fff047819 */ /* 0x004fc40000011407 */
[----:B------:R-:W-:Y:S02]  /*d3a0*/  FSETP.NE.FTZ.AND P5, PT, R133, RZ, PT ;  /* 0x000000ff8500720b */ /* 0x000fe40003fb5000 */
[----:B------:R-:W1:Y:S01]  /*d3b0*/  SHFL.BFLY PT, R9, R2, 0x1, 0x1f ;  /* 0x0c201f0002097f89 */ /* 0x000e6200000e0000 */
[----:B---3--:R-:W-:Y:S01]  /*d3c0*/  FADD.FTZ R132, R0, R132 ;  /* 0x0000008400847221 */ /* 0x008fe20000010000 */
[----:B------:R-:W-:Y:S02]  /*d3d0*/  LEA.HI R6, R4, R7, RZ, 0x2 ;  /* 0x0000000704067211 */ /* 0x000fe400078f10ff */
[----:B------:R-:W-:Y:S01]  /*d3e0*/  MOV R0, 0x3f800000 ;  /* 0x3f80000000007802 */ /* 0x000fe20000000f00 */
[----:B----4-:R-:W-:Y:S01]  /*d3f0*/  FADD.FTZ R137, R5, R10 ;  /* 0x0000000a05897221 */ /* 0x010fe20000010000 */
[----:B------:R-:W-:Y:S02]  /*d400*/  FSETP.NE.FTZ.AND P4, PT, R132, RZ, PT ;  /* 0x000000ff8400720b */ /* 0x000fe40003f95000 */
[----:B------:R-:W-:-:S02]  /*d410*/  LOP3.LUT R8, R6, 0x3ffffffc, RZ, 0xc0, !PT ;  /* 0x3ffffffc06087812 */ /* 0x000fc400078ec0ff */
[----:B------:R-:W-:Y:S02]  /*d420*/  FSETP.NE.FTZ.AND P3, PT, R137, RZ, PT ;  /* 0x000000ff8900720b */ /* 0x000fe40003f75000 */
[-C--:B------:R-:W-:Y:S01]  /*d430*/  LEA.HI R4, R4, R7.reuse, RZ, 0x5 ;  /* 0x0000000704047211 */ /* 0x080fe200078f28ff */
[----:B------:R-:W2:Y:S01]  /*d440*/  @P5 MUFU.RCP R0, R133 ;  /* 0x0000008500005308 */ /* 0x000ea20000001000 */
[----:B------:R-:W-:Y:S02]  /*d450*/  IADD3 R8, -R8, R7, RZ ;  /* 0x0000000708087210 */ /* 0x000fe40007ffe1ff */
[----:B------:R-:W-:Y:S02]  /*d460*/  SHF.R.S32.HI R7, RZ, 0x5, R4 ;  /* 0x00000005ff077819 */ /* 0x000fe40000011404 */
[----:B------:R-:W-:Y:S02]  /*d470*/  MOV R4, 0x3f800000 ;  /* 0x3f80000000047802 */ /* 0x000fe40000000f00 */
[----:B------:R-:W-:Y:S01]  /*d480*/  LEA R139, R7, R8, 0x9 ;  /* 0x00000008078b7211 */ /* 0x000fe200078e48ff */
[----:B-1----:R-:W-:Y:S01]  /*d490*/  FADD.FTZ R138, R2, R9 ;  /* 0x00000009028a7221 */ /* 0x002fe20000010000 */
[----:B------:R-:W-:-:S02]  /*d4a0*/  MOV R2, 0x3f800000 ;  /* 0x3f80000000027802 */ /* 0x000fc40000000f00 */
[----:B------:R-:W1:Y:S02]  /*d4b0*/  @P4 MUFU.RCP R4, R132 ;  /* 0x0000008400044308 */ /* 0x000e640000001000 */
[----:B------:R-:W-:Y:S01]  /*d4c0*/  FSETP.NE.FTZ.AND P0, PT, R138, RZ, PT ;  /* 0x000000ff8a00720b */ /* 0x000fe20003f15000 */
[C---:B--2---:R-:W-:Y:S02]  /*d4d0*/  FMUL.FTZ R148, R0.reuse, R148 ;  /* 0x0000009400947220 */ /* 0x044fe40000410000 */
[----:B------:R-:W-:-:S03]  /*d4e0*/  FMUL.FTZ R7, R0, R149 ;  /* 0x0000009500077220 */ /* 0x000fc60000410000 */
[----:B------:R-:W2:Y:S01]  /*d4f0*/  @P3 MUFU.RCP R2, R137 ;  /* 0x0000008900023308 */ /* 0x000ea20000001000 */
[C---:B------:R-:W-:Y:S02]  /*d500*/  FMUL.FTZ R156, R0.reuse, R156 ;  /* 0x0000009c009c7220 */ /* 0x040fe40000410000 */
        /* <DEDUP_REMOVED lines=43> */
[----:B------:R-:W-:Y:S01]  /*d7c0*/  MOV R0, 0x3f800000 ;  /* 0x3f80000000007802 */ /* 0x000fe20000000f00 */
[----:B-1----:R-:W-:Y:S01]  /*d7d0*/  FMUL.FTZ R150, R4, R150 ;  /* 0x0000009604967220 */ /* 0x002fe20000410000 */
        /* <DEDUP_REMOVED lines=235> */
[----:B------:R-:W-:-:S03]  /*e690*/  @P4 FFMA.FTZ R13, R135, c[0x0][0x238], R5 ;  /* 0x00008e00870d4a23 */ /* 0x000fc60000010005 */
        /* <DEDUP_REMOVED lines=75> */
.L_x_224:
[----:B---34-:R-:W-:Y:S05]  /*eb50*/  BSYNC B0 ;  /* 0x0000000000007941 */ /* 0x018fea0003800000 */
.L_x_223:
        /* <DEDUP_REMOVED lines=29> */
.L_x_226:
[----:B----4-:R-:W-:Y:S05]  /*ed30*/  BSYNC B0 ;  /* 0x0000000000007941 */ /* 0x010fea0003800000 */
.L_x_225:
        /* <DEDUP_REMOVED lines=18> */
.L_x_228:
[----:B------:R-:W-:Y:S05]  /*ee60*/  BSYNC B0 ;  /* 0x0000000000007941 */ /* 0x000fea0003800000 */
.L_x_227:
        /* <DEDUP_REMOVED lines=18> */
.L_x_230:
[----:B------:R-:W-:Y:S05]  /*ef90*/  BSYNC B0 ;  /* 0x0000000000007941 */ /* 0x000fea0003800000 */
.L_x_229:
        /* <DEDUP_REMOVED lines=18> */
.L_x_232:
[----:B------:R-:W-:Y:S05]  /*f0c0*/  BSYNC B0 ;  /* 0x0000000000007941 */ /* 0x000fea0003800000 */
.L_x_231:
        /* <DEDUP_REMOVED lines=18> */
.L_x_234:
[----:B------:R-:W-:Y:S05]  /*f1f0*/  BSYNC B0 ;  /* 0x0000000000007941 */ /* 0x000fea0003800000 */
.L_x_233:
        /* <DEDUP_REMOVED lines=18> */
.L_x_236:
[----:B------:R-:W-:Y:S05]  /*f320*/  BSYNC B0 ;  /* 0x0000000000007941 */ /* 0x000fea0003800000 */
.L_x_235:
        /* <DEDUP_REMOVED lines=18> */
.L_x_238:
[----:B------:R-:W-:Y:S05]  /*f450*/  BSYNC B0 ;  /* 0x0000000000007941 */ /* 0x000fea0003800000 */
.L_x_237:
        /* <DEDUP_REMOVED lines=19> */
.L_x_181:
        /* <DEDUP_REMOVED lines=74> */
.L_x_240:
[----:B------:R-:W-:Y:S05]  /*fa30*/  BSYNC B0 ;  /* 0x0000000000007941 */ /* 0x000fea0003800000 */
.L_x_239:
        /* <DEDUP_REMOVED lines=18> */
.L_x_242:
[----:B------:R-:W-:Y:S05]  /*fb60*/  BSYNC B0 ;  /* 0x0000000000007941 */ /* 0x000fea0003800000 */
.L_x_241:
        /* <DEDUP_REMOVED lines=18> */
.L_x_244:
[----:B------:R-:W-:Y:S05]  /*fc90*/  BSYNC B0 ;  /* 0x0000000000007941 */ /* 0x000fea0003800000 */
.L_x_243:
        /* <DEDUP_REMOVED lines=18> */
.L_x_246:
[----:B------:R-:W-:Y:S05]  /*fdc0*/  BSYNC B0 ;  /* 0x0000000000007941 */ /* 0x000fea0003800000 */
.L_x_245:
        /* <DEDUP_REMOVED lines=18> */
.L_x_248:
[----:B------:R-:W-:Y:S05]  /*fef0*/  BSYNC B0 ;  /* 0x0000000000007941 */ /* 0x000fea0003800000 */
.L_x_247:
        /* <DEDUP_REMOVED lines=18> */
.L_x_250:
[----:B------:R-:W-:Y:S05]  /*10020*/  BSYNC B0 ;  /* 0x0000000000007941 */ /* 0x000fea0003800000 */
.L_x_249:
        /* <DEDUP_REMOVED lines=18> */
.L_x_252:
[----:B------:R-:W-:Y:S05]  /*10150*/  BSYNC B0 ;  /* 0x0000000000007941 */ /* 0x000fea0003800000 */
.L_x_251:
        /* <DEDUP_REMOVED lines=18> */
.L_x_254:
[----:B------:R-:W-:Y:S05]  /*10280*/  BSYNC B0 ;  /* 0x0000000000007941 */ /* 0x000fea0003800000 */
.L_x_253:
        /* <DEDUP_REMOVED lines=67> */
.L_x_255:
        /* <DEDUP_REMOVED lines=12> */
.L_x_2377:


//--------------------- .text._ZN5flash16flash_fwd_kernelI23Flash_fwd_kernel_traitsILi128ELi128ELi64ELi4ELb0ELb0EN7cutlass6half_tE19Flash_kernel_traitsILi128ELi128ELi64ELi4ES3_EELb0ELb0ELb0ELb1ELb0ELb0ELb0ELb0EEEvNS_16Flash_fwd_paramsE --------------------------
	.section	.text._ZN5flash16flash_fwd_kernelI23Flash_fwd_kernel_traitsILi128ELi128ELi64ELi4ELb0ELb0EN7cutlass6half_tE19Flash_kernel_traitsILi128ELi128ELi64ELi4ES3_EELb0ELb0ELb0ELb1ELb0ELb0ELb0ELb0EEEvNS_16Flash_fwd_paramsE,"ax",@progbits
	.sectioninfo	@"SHI_REGISTERS=255"
	.align	128
        .global         _ZN5flash16flash_fwd_kernelI23Flash_fwd_kernel_traitsILi128ELi128ELi64ELi4ELb0ELb0EN7cutlass6half_tE19Flash_kernel_traitsILi128ELi128ELi64ELi4ES3_EELb0ELb0ELb0ELb1ELb0ELb0ELb0ELb0EEEvNS_16Flash_fwd_paramsE
        .type           _ZN5flash16flash_fwd_kernelI23Flash_fwd_kernel_traitsILi128ELi128ELi64ELi4ELb0ELb0EN7cutlass6half_tE19Flash_kernel_traitsILi128ELi128ELi64ELi4ES3_EELb0ELb0ELb0ELb1ELb0ELb0ELb0ELb0EEEvNS_16Flash_fwd_paramsE,@function
        .size           _ZN5flash16flash_fwd_kernelI23Flash_fwd_kernel_traitsILi128ELi128ELi64ELi4ELb0ELb0EN7cutlass6half_tE19Flash_kernel_traitsILi128ELi128ELi64ELi4ES3_EELb0ELb0ELb0ELb1ELb0ELb0ELb0ELb0EEEvNS_16Flash_fwd_paramsE,(.L_x_2378 - _ZN5flash16flash_fwd_kernelI23Flash_fwd_kernel_traitsILi128ELi128ELi64ELi4ELb0ELb0EN7cutlass6half_tE19Flash_kernel_traitsILi128ELi128ELi64ELi4ES3_EELb0ELb0ELb0ELb1ELb0ELb0ELb0ELb0EEEvNS_16Flash_fwd_paramsE)
        .other          _ZN5flash16flash_fwd_kernelI23Flash_fwd_kernel_traitsILi128ELi128ELi64ELi4ELb0ELb0EN7cutlass6half_tE19Flash_kernel_traitsILi128ELi128ELi64ELi4ES3_EELb0ELb0ELb0ELb1ELb0ELb0ELb0ELb0EEEvNS_16Flash_fwd_paramsE,@"STO_CUDA_ENTRY STV_DEFAULT"
_ZN5flash16flash_fwd_kernelI23Flash_fwd_kernel_traitsILi128ELi128ELi64ELi4ELb0ELb0EN7cutlass6half_tE19Flash_kernel_traitsILi128ELi128ELi64ELi4ES3_EELb0ELb0ELb0ELb1ELb0ELb0ELb0ELb0EEEvNS_16Flash_fwd_paramsE:
.text._ZN5flash16flash_fwd_kernelI23Flash_fwd_kernel_traitsILi128ELi128ELi64ELi4ELb0ELb0EN7cutlass6half_tE19Flash_kernel_traitsILi128ELi128ELi64ELi4ES3_EELb0ELb0ELb0ELb1ELb0ELb0ELb0ELb0EEEvNS_16Flash_fwd_paramsE:
        /* <DEDUP_REMOVED lines=56> */
.L_x_256:
[----:B------:R-:W-:Y:S02]  /*0380*/  ULDC UR6, c[0x0][0x218] ;  /* 0x0000860000067ab9 */ /* 0x000fe40000000800 */
.L_x_257:
        /* <DEDUP_REMOVED lines=22> */
[----:B------:R-:W1:Y:S05]  /*04f0*/  S2R R198, SR_TID.X ;  /* 0x0000000000c67919 */ /* 0x000e6a0000002100 */
[----:B------:R-:W-:-:S13]  /*0500*/  PLOP3.LUT P0, PT, PT, PT, UP0, 0x80, 0x0 ;  /* 0x000000000000781c */ /* 0x000fda0003f0f008 */
        /* <DEDUP_REMOVED lines=10> */
[----:B------:R-:W-:Y:S02]  /*05b0*/  @!UP1 UIMAD UR19, UR19, UR6, URZ ;  /* 0x00000006131392a4 */ /* 0x000fe4000f8e023f */
[----:B------:R-:W-:-:S02]  /*05c0*/  ULDC.64 UR4, c[0x0][0x198] ;  /* 0x0000660000047ab9 */ /* 0x000fc40000000a00 */
[----:B------:R-:W-:Y:S02]  /*05d0*/  @!UP1 UIMAD.WIDE.U32 UR26, UR12, UR6, URZ ;  /* 0x000000060c1a92a5 */ /* 0x000fe4000f8e003f */
[----:B------:R-:W-:Y:S02]  /*05e0*/  @UP0 UIMAD.WIDE.U32 UR24, UR21, UR4, URZ ;  /* 0x00000004151802a5 */ /* 0x000fe4000f8e003f */
[----:B------:R-:W-:Y:S02]  /*05f0*/  @!UP1 UIMAD UR4, UR12, UR7, UR19 ;  /* 0x000000070c0492a4 */ /* 0x000fe4000f8e0213 */
[----:B------:R-:W-:Y:S02]  /*0600*/  @UP1 UMOV UR6, UR22 ;  /* 0x0000001600061c82 */ /* 0x000fe40008000000 */
[----:B------:R-:W-:Y:S02]  /*0610*/  @UP0 UIMAD UR7, UR21, UR5, UR25 ;  /* 0x00000005150702a4 */ /* 0x000fe4000f8e0219 */
[----:B------:R-:W-:-:S02]  /*0620*/  USHF.R.S32.HI UR19, URZ, 0x1f, UR14 ;  /* 0x0000001f3f137899 */ /* 0x000fc4000801140e */
[----:B------:R-:W-:Y:S02]  /*0630*/  @!UP1 UIADD3 UR15, UR27, UR4, URZ ;  /* 0x000000041b0f9290 */ /* 0x000fe4000fffe03f */
[----:B------:R-:W-:Y:S01]  /*0640*/  @!UP1 UMOV UR6, UR26 ;  /* 0x0000001a00069c82 */ /* 0x000fe20008000000 */
        /* <DEDUP_REMOVED lines=13> */
.L_x_259:
        /* <DEDUP_REMOVED lines=10> */
[----:B------:R-:W-:Y:S01]  /*07c0*/  @UP0 UIMAD UR20, UR20, UR5, UR23 ;  /* 0x00000005141402a4 */ /* 0x000fe2000f8e0217 */
        /* <DEDUP_REMOVED lines=35> */
.L_x_260:
[----:B-1----:R-:W-:Y:S01]  /*0a00*/  SHF.R.S32.HI R15, RZ, 0x1f, R198 ;  /* 0x0000001fff0f7819 */ /* 0x002fe200000114c6 */
[----:B------:R-:W1:Y:S01]  /*0a10*/  S2R R6, SR_CTAID.X ;  /* 0x0000000000067919 */ /* 0x000e620000002500 */
[----:B------:R-:W-:Y:S01]  /*0a20*/  ULDC.64 UR4, c[0x0][0x1a8] ;  /* 0x00006a0000047ab9 */ /* 0x000fe20000000a00 */
[----:B------:R-:W-:Y:S01]  /*0a30*/  IMAD.MOV.U32 R21, RZ, RZ, 0x10 ;  /* 0x00000010ff157424 */ /* 0x000fe200078e00ff */
[CC--:B------:R-:W-:Y:S01]  /*0a40*/  LEA.HI R0, R15.reuse, R198.reuse, RZ, 0x3 ;  /* 0x000000c60f007211 */ /* 0x0c0fe200078f18ff */
[----:B------:R-:W2:Y:S01]  /*0a50*/  S2R R10, SR_CTAID.Z ;  /* 0x00000000000a7919 */ /* 0x000ea20000002700 */
[-C--:B------:R-:W-:Y:S01]  /*0a60*/  LEA.HI R19, R15, R198.reuse, RZ, 0x4 ;  /* 0x000000c60f137211 */ /* 0x080fe200078f20ff */
[----:B------:R-:W-:Y:S01]  /*0a70*/  UIMAD UR4, UR19, UR4, URZ ;  /* 0x00000004130472a4 */ /* 0x000fe2000f8e023f */
[----:B------:R-:W-:Y:S01]  /*0a80*/  SHF.R.S32.HI R12, RZ, 0x3, R0 ;  /* 0x00000003ff0c7819 */ /* 0x000fe20000011400 */
[----:B------:R-:W-:Y:S01]  /*0a90*/  BSSY B0, `(.L_x_261) ;  /* 0x0000057000007945 */ /* 0x000fe20003800000 */
[----:B------:R-:W-:Y:S01]  /*0aa0*/  LOP3.LUT R2, R0, 0xfffffff8, RZ, 0xc0, !PT ;  /* 0xfffffff800027812 */ /* 0x000fe200078ec0ff */
[----:B------:R-:W-:Y:S01]  /*0ab0*/  UIMAD UR5, UR14, UR5, UR4 ;  /* 0x000000050e0572a4 */ /* 0x000fe2000f8e0204 */
[----:B------:R-:W-:Y:S01]  /*0ac0*/  LOP3.LUT R0, R19, 0xfffffff0, RZ, 0xc0, !PT ;  /* 0xfffffff013007812 */ /* 0x000fe200078ec0ff */
[----:B------:R-:W-:Y:S01]  /*0ad0*/  IMAD.SHL.U32 R3, R12, 0x40, RZ ;  /* 0x000000400c037824 */ /* 0x000fe200078e00ff */
[----:B------:R-:W-:Y:S01]  /*0ae0*/  LEA.HI R5, R15, R198, RZ, 0x6 ;  /* 0x000000c60f057211 */ /* 0x000fe200078f30ff */
[C---:B------:R-:W-:Y:S01]  /*0af0*/  IMAD.IADD R20, R198.reuse, 0x1, -R2 ;  /* 0x00000001c6147824 */ /* 0x040fe200078e0a02 */
[----:B------:R-:W-:Y:S01]  /*0b00*/  SHF.R.S32.HI R13, RZ, 0x1f, R12 ;  /* 0x0000001fff0d7819 */ /* 0x000fe2000001140c */
[----:B------:R-:W-:Y:S01]  /*0b10*/  IMAD.IADD R0, R198, 0x1, -R0 ;  /* 0x00000001c6007824 */ /* 0x000fe200078e0a00 */
[----:B------:R-:W-:Y:S01]  /*0b20*/  LOP3.LUT R2, R3, 0x1c0, RZ, 0xc0, !PT ;  /* 0x000001c003027812 */ /* 0x000fe200078ec0ff */
[----:B------:R-:W-:-:S02]  /*0b30*/  IMAD.SHL.U32 R212, R20, 0x8, RZ ;  /* 0x0000000814d47824 */ /* 0x000fc400078e00ff */
[----:B------:R-:W-:Y:S01]  /*0b40*/  IMAD R14, R13, c[0x0][0x1a0], RZ ;  /* 0x000068000d0e7a24 */ /* 0x000fe200078e02ff */
[----:B------:R-:W-:Y:S02]  /*0b50*/  SHF.R.S32.HI R4, RZ, 0x1f, R0 ;  /* 0x0000001fff047819 */ /* 0x000fe40000011400 */
[----:B------:R-:W-:Y:S01]  /*0b60*/  LOP3.LUT R3, R2, 0x38, R212, 0xf8, !PT ;  /* 0x0000003802037812 */ /* 0x000fe200078ef8d4 */
[----:B-1----:R-:W-:Y:S01]  /*0b70*/  IMAD.WIDE R30, R6, 0x80, R12 ;  /* 0x00000080061e7825 */ /* 0x002fe200078e020c */
[----:B------:R-:W-:Y:S02]  /*0b80*/  SHF.R.U32.HI R2, RZ, 0x3, R2 ;  /* 0x00000003ff027819 */ /* 0x000fe40000011602 */
[----:B------:R-:W-:Y:S01]  /*0b90*/  LEA.HI R18, R4, R0, RZ, 0x3 ;  /* 0x0000000004127211 */ /* 0x000fe200078f18ff */
[----:B------:R-:W-:Y:S01]  /*0ba0*/  IMAD.SHL.U32 R4, R5, 0x8, RZ ;  /* 0x0000000805047824 */ /* 0x000fe200078e00ff */
[----:B------:R-:W-:Y:S01]  /*0bb0*/  LOP3.LUT R3, R3, R2, RZ, 0x3c, !PT ;  /* 0x0000000203037212 */ /* 0x000fe200078e3cff */
[----:B------:R1:W-:Y:S01]  /*0bc0*/  STL.64 [R1+0x20], R30 ;  /* 0x0000201e01007387 */ /* 0x0003e20000100a00 */
[----:B------:R-:W-:-:S02]  /*0bd0*/  LOP3.LUT R2, R18, 0xfffffff8, RZ, 0xc0, !PT ;  /* 0xfffffff812027812 */ /* 0x000fc400078ec0ff */
[----:B------:R-:W-:Y:S02]  /*0be0*/  SHF.R.S32.HI R213, RZ, 0x1f, R212 ;  /* 0x0000001fffd57819 */ /* 0x000fe400000114d4 */
[----:B------:R-:W-:Y:S01]  /*0bf0*/  LOP3.LUT R239, R3, 0xfffffe00, R4, 0xf8, !PT ;  /* 0xfffffe0003ef7812 */ /* 0x000fe200078ef804 */
[----:B------:R-:W-:Y:S01]  /*0c00*/  IMAD.IADD R17, R0, 0x1, -R2 ;  /* 0x0000000100117824 */ /* 0x000fe200078e0a02 */
[C---:B------:R-:W-:Y:S01]  /*0c10*/  IADD3 R2, P0, R212.reuse, UR6, RZ ;  /* 0x00000006d4027c10 */ /* 0x040fe2000ff1e0ff */
[----:B------:R-:W-:Y:S01]  /*0c20*/  IMAD R0, R13, c[0x0][0x198], RZ ;  /* 0x000066000d007a24 */ /* 0x000fe200078e02ff */
[----:B------:R-:W-:Y:S01]  /*0c30*/  IADD3 R202, R212, 0x40, RZ ;  /* 0x00000040d4ca7810 */ /* 0x000fe20007ffe0ff */
[C---:B------:R-:W-:Y:S01]  /*0c40*/  IMAD.WIDE.U32 R6, R12.reuse, c[0x0][0x198], R212 ;  /* 0x000066000c067a25 */ /* 0x040fe200078e00d4 */
[----:B------:R-:W-:Y:S01]  /*0c50*/  IADD3.X R3, R213, UR15, RZ, P0, !PT ;  /* 0x0000000fd5037c10 */ /* 0x000fe200087fe4ff */
[----:B------:R1:W-:Y:S01]  /*0c60*/  STL.64 [R1+0x18], R212 ;  /* 0x000018d401007387 */ /* 0x0003e20000100a00 */
[----:B------:R-:W-:Y:S01]  /*0c70*/  UIADD3 UR15, -UR9, UR11, URZ ;  /* 0x0000000b090f7290 */ /* 0x000fe2000fffe13f */
[----:B------:R-:W-:Y:S01]  /*0c80*/  IMAD R9, R12, c[0x0][0x19c], R0 ;  /* 0x000067000c097a24 */ /* 0x000fe200078e0200 */
[----:B------:R-:W-:Y:S01]  /*0c90*/  IADD3 R6, P0, R6, UR24, RZ ;  /* 0x0000001806067c10 */ /* 0x000fe2000ff1e0ff */
[----:B------:R-:W-:Y:S01]  /*0ca0*/  IMAD.WIDE.U32 R4, R12, c[0x0][0x1a0], R212 ;  /* 0x000068000c047a25 */ /* 0x000fe200078e00d4 */
[----:B------:R-:W-:-:S02]  /*0cb0*/  SHF.R.S32.HI R0, RZ, 0x1f, R8 ;  /* 0x0000001fff007819 */ /* 0x000fc40000011408 */
[----:B------:R-:W-:Y:S01]  /*0cc0*/  IADD3.X R7, R7, UR7, R9, P0, !PT ;  /* 0x0000000707077c10 */ /* 0x000fe200087fe409 */
[----:B--2---:R-:W-:Y:S01]  /*0cd0*/  IMAD.WIDE.U32 R10, R10, c[0x0][0x1a8], R2 ;  /* 0x00006a000a0a7a25 */ /* 0x004fe200078e0002 */
[----:B------:R-:W-:-:S03]  /*0ce0*/  IADD3 R2, P0, R4, UR22, RZ ;  /* 0x0000001604027c10 */ /* 0x000fc6000ff1e0ff */
[----:B------:R-:W-:Y:S01]  /*0cf0*/  IMAD R3, R12, c[0x0][0x1a4], R14 ;  /* 0x000069000c037a24 */ /* 0x000fe200078e020e */
[----:B------:R-:W-:Y:S01]  /*0d00*/  R2P PR, R17, 0x6 ;  /* 0x0000000611007804 */ /* 0x000fe20000000000 */
[C---:B------:R-:W-:Y:S01]  /*0d10*/  IMAD R4, R0.reuse, c[0x0][0x1b0], RZ ;  /* 0x00006c0000047a24 */ /* 0x040fe200078e02ff */
[----:B------:R-:W-:Y:S01]  /*0d20*/  IADD3 R9, R11, UR5, RZ ;  /* 0x000000050b097c10 */ /* 0x000fe2000fffe0ff */
[----:B------:R-:W-:Y:S01]  /*0d30*/  IMAD R0, R0, c[0x0][0x1b8], RZ ;  /* 0x00006e0000007a24 */ /* 0x000fe200078e02ff */
[----:B------:R-:W-:Y:S01]  /*0d40*/  IADD3.X R3, R5, UR20, R3, P0, !PT ;  /* 0x0000001405037c10 */ /* 0x000fe200087fe403 */
[----:B------:R-:W-:Y:S01]  /*0d50*/  IMAD R14, R8, c[0x0][0x1b4], R4 ;  /* 0x00006d00080e7a24 */ /* 0x000fe200078e0204 */
[----:B------:R-:W-:Y:S01]  /*0d60*/  ISETP.GE.AND P0, PT, R12, UR15, PT ;  /* 0x0000000f0c007c0c */ /* 0x000fe2000bf06270 */
[C---:B------:R-:W-:Y:S01]  /*0d70*/  IMAD R5, R8.reuse, c[0x0][0x1bc], R0 ;  /* 0x00006f0008057a24 */ /* 0x040fe200078e0200 */
[----:B------:R-:W-:Y:S01]  /*0d80*/  SEL R4, R21, 0xfffffff0, !P1 ;  /* 0xfffffff015047807 */ /* 0x000fe20004800000 */
[----:B------:R-:W-:Y:S01]  /*0d90*/  IMAD.WIDE.U32 R24, R8, c[0x0][0x1b8], R2 ;  /* 0x00006e0008187a25 */ /* 0x000fe200078e0002 */
[----:B------:R-:W-:-:S03]  /*0da0*/  LEA.HI R2, R15, R198, RZ, 0x5 ;  /* 0x000000c60f027211 */ /* 0x000fc600078f28ff */
[----:B------:R-:W-:Y:S01]  /*0db0*/  IMAD.WIDE.U32 R26, R8, c[0x0][0x1b0], R6 ;  /* 0x00006c00081a7a25 */ /* 0x000fe200078e0006 */
[----:B------:R-:W-:Y:S02]  /*0dc0*/  LOP3.LUT R0, R2, 0xffffffe0, RZ, 0xc0, !PT ;  /* 0xffffffe002007812 */ /* 0x000fe400078ec0ff */
[----:B------:R-:W-:Y:S01]  /*0dd0*/  SHF.R.S32.HI R145, RZ, 0x5, R2 ;  /* 0x00000005ff917819 */ /* 0x000fe20000011402 */
[----:B------:R-:W-:Y:S01]  /*0de0*/  IMAD.IADD R22, R25, 0x1, R5 ;  /* 0x0000000119167824 */ /* 0x000fe200078e0205 */
[----:B------:R1:W-:Y:S01]  /*0df0*/  STL.64 [R1+0x40], R26 ;  /* 0x0000401a01007387 */ /* 0x0003e20000100a00 */
[----:B------:R-:W-:Y:S02]  /*0e00*/  IMAD.IADD R29, R27, 0x1, R14 ;  /* 0x000000011b1d7824 */ /* 0x000fe400078e020e */
[----:B------:R-:W-:Y:S01]  /*0e10*/  IMAD.MOV.U32 R3, RZ, RZ, 0x20 ;  /* 0x00000020ff037424 */ /* 0x000fe200078e00ff */
[----:B------:R1:W-:Y:S01]  /*0e20*/  STL.64 [R1+0x38], R24 ;  /* 0x0000381801007387 */ /* 0x0003e20000100a00 */
[----:B------:R-:W-:-:S02]  /*0e30*/  IMAD.IADD R144, R198, 0x1, -R0 ;  /* 0x00000001c6907824 */ /* 0x000fc400078e0a00 */
[----:B------:R-:W-:Y:S01]  /*0e40*/  IMAD.SHL.U32 R239, R239, 0x2, RZ ;  /* 0x00000002efef7824 */ /* 0x000fe200078e00ff */
        /* <DEDUP_REMOVED lines=27> */
.L_x_262:
[----:B------:R-:W-:Y:S05]  /*1000*/  BSYNC B0 ;  /* 0x0000000000007941 */ /* 0x000fea0003800000 */
.L_x_261:
[----:B------:R-:W-:Y:S01]  /*1010*/  IADD3 R16, R12, 0x10, RZ ;  /* 0x000000100c107810 */ /* 0x000fe20007ffe0ff */
[----:B------:R-:W-:Y:S03]  /*1020*/  BSSY B0, `(.L_x_263) ;  /* 0x000001c000007945 */ /* 0x000fe60003800000 */
[----:B------:R-:W-:-:S13]  /*1030*/  ISETP.GE.AND P0, PT, R16, UR15, PT ;  /* 0x0000000f10007c0c */ /* 0x000fda000bf06270 */
[----:B------:R-:W-:Y:S05]  /*1040*/  @P0 BRA `(.L_x_264) ;  /* 0x0000019000000947 */ /* 0x000fea0003800000 */
[----:B------:R-:W-:Y:S02]  /*1050*/  IADD3 R5, P0, R30, 0x10, RZ ;  /* 0x000000101e057810 */ /* 0x000fe40007f1e0ff */
[----:B------:R-:W-:Y:S02]  /*1060*/  ISETP.GE.AND P1, PT, R212, c[0x0][0x220], PT ;  /* 0x00008800d4007a0c */ /* 0x000fe40003f26270 */
[----:B--2---:R-:W-:Y:S01]  /*1070*/  MOV R3, R9 ;  /* 0x0000000900037202 */ /* 0x004fe20000000f00 */
[----:B------:R-:W-:Y:S01]  /*1080*/  IMAD.X R2, RZ, RZ, R31, P0 ;  /* 0x000000ffff027224 */ /* 0x000fe200000e061f */
[----:B------:R-:W-:-:S03]  /*1090*/  ISETP.GE.AND P0, PT, R202, c[0x0][0x220], PT ;  /* 0x00008800ca007a0c */ /* 0x000fc60003f06270 */
[----:B------:R-:W-:Y:S02]  /*10a0*/  IMAD R6, R2, c[0x0][0x190], RZ ;  /* 0x0000640002067a24 */ /* 0x000fe400078e02ff */
[----:B------:R-:W-:-:S04]  /*10b0*/  IMAD.MOV.U32 R2, RZ, RZ, R10 ;  /* 0x000000ffff027224 */ /* 0x000fc800078e000a */
[C---:B------:R-:W-:Y:S01]  /*10c0*/  IMAD.WIDE.U32 R2, R5.reuse, c[0x0][0x190], R2 ;  /* 0x0000640005027a25 */ /* 0x040fe200078e0002 */
[----:B------:R2:W-:Y:S03]  /*10d0*/  @P1 STS.128 [R239+0x800], RZ ;  /* 0x000800ffef001388 */ /* 0x0005e60000000c00 */
[----:B------:R-:W-:Y:S01]  /*10e0*/  IMAD R5, R5, c[0x0][0x194], R6 ;  /* 0x0000650005057a24 */ /* 0x000fe200078e0206 */
[----:B------:R-:W-:-:S03]  /*10f0*/  @!P1 LEA R6, P2, R2, c[0x0][0x160], 0x1 ;  /* 0x0000580002069a11 */ /* 0x000fc600078408ff */
        /* <DEDUP_REMOVED lines=14> */
.L_x_264:
[----:B------:R-:W-:Y:S05]  /*11e0*/  BSYNC B0 ;  /* 0x0000000000007941 */ /* 0x000fea0003800000 */
.L_x_263:
        /* <DEDUP_REMOVED lines=29> */
.L_x_266:
[----:B------:R-:W-:Y:S05]  /*13c0*/  BSYNC B0 ;  /* 0x0000000000007941 */ /* 0x000fea0003800000 */
.L_x_265:
        /* <DEDUP_REMOVED lines=29> */
.L_x_268:
[----:B------:R-:W-:Y:S05]  /*15a0*/  BSYNC B0 ;  /* 0x0000000000007941 */ /* 0x000fea0003800000 */
.L_x_267:
[----:B--2---:R-:W-:Y:S01]  /*15b0*/  IADD3 R2, R12, 0x40, RZ ;  /* 0x000000400c027810 */ /* 0x004fe20007ffe0ff */
[----:B------:R-:W-:Y:S03]  /*15c0*/  BSSY B0, `(.L_x_269) ;  /* 0x000001c000007945 */ /* 0x000fe60003800000 */
[----:B------:R-:W-:-:S13]  /*15d0*/  ISETP.GE.AND P0, PT, R2, UR15, PT ;  /* 0x0000000f02007c0c */ /* 0x000fda000bf06270 */
[----:B------:R-:W-:Y:S05]  /*15e0*/  @P0 BRA `(.L_x_270) ;  /* 0x0000019000000947 */ /* 0x000fea0003800000 */
[----:B------:R-:W-:Y:S02]  /*15f0*/  IADD3 R5, P0, R30, 0x40, RZ ;  /* 0x000000401e057810 */ /* 0x000fe40007f1e0ff */
[----:B------:R-:W-:Y:S02]  /*1600*/  ISETP.GE.AND P1, PT, R212, c[0x0][0x220], PT ;  /* 0x00008800d4007a0c */ /* 0x000fe40003f26270 */
[----:B------:R-:W-:Y:S01]  /*1610*/  MOV R3, R9 ;  /* 0x0000000900037202 */ /* 0x000fe20000000f00 */
        /* <DEDUP_REMOVED lines=22> */
.L_x_270:
[----:B------:R-:W-:Y:S05]  /*1780*/  BSYNC B0 ;  /* 0x0000000000007941 */ /* 0x000fea0003800000 */
.L_x_269:
[----:B------:R-:W-:Y:S01]  /*1790*/  IADD3 R2, R12, 0x50, RZ ;  /* 0x000000500c027810 */ /* 0x000fe20007ffe0ff */
        /* <DEDUP_REMOVED lines=8> */
[----:B--2---:R-:W-:Y:S02]  /*1820*/  IMAD R6, R2, c[0x0][0x190], RZ ;  /* 0x0000640002067a24 */ /* 0x004fe400078e02ff */
        /* <DEDUP_REMOVED lines=19> */
.L_x_272:
[----:B------:R-:W-:Y:S05]  /*1960*/  BSYNC B0 ;  /* 0x0000000000007941 */ /* 0x000fea0003800000 */
.L_x_271:
        /* <DEDUP_REMOVED lines=29> */
.L_x_274:
[----:B------:R-:W-:Y:S05]  /*1b40*/  BSYNC B0 ;  /* 0x0000000000007941 */ /* 0x000fea0003800000 */
.L_x_273:
[----:B------:R-:W-:Y:S01]  /*1b50*/  IADD3 R2, R12, 0x70, RZ ;  /* 0x000000700c027810 */ /* 0x000fe20007ffe0ff */
[----:B------:R-:W-:Y:S01]  /*1b60*/  UIADD3 UR21, UR10, 0x3f, URZ ;  /* 0x0000003f0a157890 */ /* 0x000fe2000fffe03f */
[----:B------:R-:W-:Y:S01]  /*1b70*/  BSSY B0, `(.L_x_275) ;  /* 0x0000022000007945 */ /* 0x000fe20003800000 */
[----:B------:R-:W-:Y:S01]  /*1b80*/  UMOV UR22, 0x6 ;  /* 0x0000000600167882 */ /* 0x000fe20000000000 */
[----:B------:R-:W-:Y:S01]  /*1b90*/  ISETP.GE.AND P0, PT, R2, UR15, PT ;  /* 0x0000000f02007c0c */ /* 0x000fe2000bf06270 */
[----:B------:R-:W-:Y:S02]  /*1ba0*/  ULDC.64 UR4, c[0x0][0x198] ;  /* 0x0000660000047ab9 */ /* 0x000fe40000000a00 */
[----:B------:R-:W-:Y:S02]  /*1bb0*/  USHF.L.U64.HI UR22, UR4, UR22, UR5 ;  /* 0x0000001604167299 */ /* 0x000fe40008010205 */
[----:B------:R-:W-:Y:S02]  /*1bc0*/  USHF.R.S32.HI UR5, URZ, 0x1f, UR21 ;  /* 0x0000001f3f057899 */ /* 0x000fe40008011415 */
[----:B------:R-:W-:-:S02]  /*1bd0*/  USHF.L.U32 UR23, UR4, 0x6, URZ ;  /* 0x0000000604177899 */ /* 0x000fc4000800063f */
[----:B------:R-:W-:-:S04]  /*1be0*/  ULEA.HI UR21, UR5, UR21, URZ, 0x6 ;  /* 0x0000001505157291 */ /* 0x000fc8000f8f303f */
        /* <DEDUP_REMOVED lines=8> */
[C---:B--2---:R-:W-:Y:S01]  /*1c70*/  IMAD.WIDE.U32 R6, R5.reuse, c[0x0][0x190], R2 ;  /* 0x0000640005067a25 */ /* 0x044fe200078e0002 */
        /* <DEDUP_REMOVED lines=17> */
.L_x_276:
[----:B------:R-:W-:Y:S05]  /*1d90*/  BSYNC B0 ;  /* 0x0000000000007941 */ /* 0x000fea0003800000 */
.L_x_275:
        /* <DEDUP_REMOVED lines=32> */
.L_x_278:
[----:B------:R-:W-:Y:S05]  /*1fa0*/  BSYNC B0 ;  /* 0x0000000000007941 */ /* 0x000fea0003800000 */
.L_x_277:
[----:B------:R-:W-:Y:S01]  /*1fb0*/  ISETP.GE.AND P0, PT, R16, UR18, PT ;  /* 0x0000001210007c0c */ /* 0x000fe2000bf06270 */
[----:B------:R-:W-:Y:S01]  /*1fc0*/  ULDC UR5, c[0x0][0x19c] ;  /* 0x0000670000057ab9 */ /* 0x000fe20000000800 */
[----:B------:R-:W-:Y:S01]  /*1fd0*/  BSSY B0, `(.L_x_279) ;  /* 0x0000017000007945 */ /* 0x000fe20003800000 */
[----:B------:R-:W-:Y:S02]  /*1fe0*/  USHF.L.U32 UR24, UR4, 0x4, URZ ;  /* 0x0000000404187899 */ /* 0x000fe4000800063f */
[----:B------:R-:W-:-:S08]  /*1ff0*/  USHF.L.U64.HI UR13, UR4, UR13, UR5 ;  /* 0x0000000d040d7299 */ /* 0x000fd00008010205 */
[----:B------:R-:W-:Y:S05]  /*2000*/  @P0 BRA `(.L_x_280) ;  /* 0x0000013000000947 */ /* 0x000fea0003800000 */
[----:B------:R-:W-:Y:S02]  /*2010*/  ISETP.GE.AND P1, PT, R212, c[0x0][0x220], PT ;  /* 0x00008800d4007a0c */ /* 0x000fe40003f26270 */
[----:B------:R-:W-:Y:S02]  /*2020*/  IADD3 R5, P2, R2, UR24, RZ ;  /* 0x0000001802057c10 */ /* 0x000fe4000ff5e0ff */
        /* <DEDUP_REMOVED lines=17> */
.L_x_280:
[----:B------:R-:W-:Y:S05]  /*2140*/  BSYNC B0 ;  /* 0x0000000000007941 */ /* 0x000fea0003800000 */
.L_x_279:
[----:B------:R-:W-:Y:S01]  /*2150*/  ISETP.GE.AND P0, PT, R15, UR18, PT ;  /* 0x000000120f007c0c */ /* 0x000fe2000bf06270 */
[----:B------:R-:W-:-:S12]  /*2160*/  BSSY B0, `(.L_x_281) ;  /* 0x0000017000007945 */ /* 0x000fd80003800000 */
[----:B------:R-:W-:Y:S05]  /*2170*/  @P0 BRA `(.L_x_282) ;  /* 0x0000015000000947 */ /* 0x000fea0003800000 */
[----:B------:R-:W-:Y:S01]  /*2180*/  ISETP.GE.AND P1, PT, R212, c[0x0][0x220], PT ;  /* 0x00008800d4007a0c */ /* 0x000fe20003f26270 */
[----:B------:R-:W-:Y:S01]  /*2190*/  IMAD.MOV.U32 R10, RZ, RZ, c[0x0][0x198] ;  /* 0x00006600ff0a7624 */ /* 0x000fe200078e00ff */
[----:B------:R-:W-:Y:S01]  /*21a0*/  ISETP.GE.AND P0, PT, R202, c[0x0][0x220], PT ;  /* 0x00008800ca007a0c */ /* 0x000fe20003f06270 */
[----:B--2---:R-:W-:-:S03]  /*21b0*/  IMAD.MOV.U32 R8, RZ, RZ, c[0x0][0x19c] ;  /* 0x00006700ff087624 */ /* 0x004fc600078e00ff */
        /* <DEDUP_REMOVED lines=17> */
.L_x_282:
[----:B------:R-:W-:Y:S05]  /*22d0*/  BSYNC B0 ;  /* 0x0000000000007941 */ /* 0x000fea0003800000 */
.L_x_281:
[----:B------:R-:W-:Y:S01]  /*22e0*/  ISETP.GE.AND P0, PT, R14, UR18, PT ;  /* 0x000000120e007c0c */ /* 0x000fe2000bf06270 */
[----:B------:R-:W-:-:S12]  /*22f0*/  BSSY B0, `(.L_x_283) ;  /* 0x0000019000007945 */ /* 0x000fd80003800000 */
[----:B------:R-:W-:Y:S05]  /*2300*/  @P0 BRA `(.L_x_284) ;  /* 0x0000017000000947 */ /* 0x000fea0003800000 */
[----:B------:R-:W-:Y:S01]  /*2310*/  ISETP.GE.AND P1, PT, R212, c[0x0][0x220], PT ;  /* 0x00008800d4007a0c */ /* 0x000fe20003f26270 */
[----:B------:R-:W-:Y:S01]  /*2320*/  IMAD.MOV.U32 R3, RZ, RZ, c[0x0][0x198] ;  /* 0x00006600ff037624 */ /* 0x000fe200078e00ff */
        /* <DEDUP_REMOVED lines=15> */
[----:B----4-:R-:W-:-:S04]  /*2420*/  LEA R2, P0, R6, c[0x0][0x168], 0x1 ;  /* 0x00005a0006027a11 */ /* 0x010fc800078008ff */
[----:B------:R-:W-:-:S05]  /*2430*/  LEA.HI.X R3, R6, c[0x0][0x16c], R5, 0x1, P0 ;  /* 0x00005b0006037a11 */ /* 0x000fca00000f0c05 */
[----:B------:R-:W-:Y:S01]  /*2440*/  @!PT LDS RZ, [RZ] ;  /* 0x00000000fffff984 */ /* 0x000fe20000000800 */
[----:B------:R-:W-:Y:S01]  /*2450*/  @!PT LDS RZ, [RZ] ;  /* 0x00000000fffff984 */ /* 0x000fe20000000800 */
[----:B------:R-:W-:Y:S01]  /*2460*/  @!PT LDS RZ, [RZ] ;  /* 0x00000000fffff984 */ /* 0x000fe20000000800 */
[----:B------:R4:W-:Y:S04]  /*2470*/  LDGSTS.E.BYPASS.LTC128B.128 [R239+0xb800], [R2.64+0x80] ;  /* 0x0b80008002ef7fae */ /* 0x0009e8000b901d50 */
.L_x_284:
[----:B------:R-:W-:Y:S05]  /*2480*/  BSYNC B0 ;  /* 0x0000000000007941 */ /* 0x000fea0003800000 */
.L_x_283:
[----:B------:R-:W-:Y:S01]  /*2490*/  ULDC.64 UR6, c[0x0][0x318] ;  /* 0x0000c60000067ab9 */ /* 0x000fe20000000a00 */
[----:B------:R-:W0:Y:S01]  /*24a0*/  LDGDEPBAR ;  /* 0x00000000000079af */ /* 0x000e220000000000 */
[----:B------:R-:W-:Y:S02]  /*24b0*/  UISETP.NE.U32.AND UP1, UPT, URZ, UR6, UPT ;  /* 0x000000063f00728c */ /* 0x000fe4000bf25070 */
[----:B------:R-:W-:Y:S02]  /*24c0*/  ULDC.64 UR4, c[0x0][0x320] ;  /* 0x0000c80000047ab9 */ /* 0x000fe40000000a00 */
[----:B------:R-:W-:-:S06]  /*24d0*/  UISETP.NE.AND.EX UP1, UPT, URZ, UR7, UPT, UP1 ;  /* 0x000000073f00728c */ /* 0x000fcc000bf25310 */
[----:B------:R-:W-:-:S05]  /*24e0*/  PLOP3.LUT P0, PT, PT, PT, UP1, 0x80, 0x0 ;  /* 0x000000000000781c */ /* 0x000fca0003f0f018 */
[----:B------:R-:W-:Y:S02]  /*24f0*/  @UP1 USHF.R.S32.HI UR26, URZ, 0x1f, UR12 ;  /* 0x0000001f3f1a1899 */ /* 0x000fe4000801140c */
[----:B------:R-:W-:Y:S02]  /*2500*/  @UP1 UMOV UR28, UR14 ;  /* 0x0000000e001c1c82 */ /* 0x000fe40008000000 */
[----:B------:R-:W-:Y:S02]  /*2510*/  @UP1 UIMAD UR26, UR26, UR4, URZ ;  /* 0x000000041a1a12a4 */ /* 0x000fe4000f8e023f */
[----:B------:R-:W-:Y:S02]  /*2520*/  @UP1 UMOV UR29, UR19 ;  /* 0x00000013001d1c82 */ /* 0x000fe40008000000 */
[----:B------:R-:W-:Y:S01]  /*2530*/  @UP1 UIMAD.WIDE.U32 UR28, UR12, UR4, UR28 ;  /* 0x000000040c1c12a5 */ /* 0x000fe2000f8e001c */
[----:B------:R-:W-:-:S04]  /*2540*/  DEPBAR.LE SB0, 0x0 ;  /* 0x000080000000791a */ /* 0x000fc80000000000 */
[----:B------:R-:W-:Y:S02]  /*2550*/  @UP1 UIMAD UR5, UR12, UR5, UR26 ;  /* 0x000000050c0512a4 */ /* 0x000fe4000f8e021a */
[----:B------:R-:W-:Y:S02]  /*2560*/  @UP1 ULEA UR6, UP0, UR28, UR6, 0x2 ;  /* 0x000000061c061291 */ /* 0x000fe4000f80103f */
[----:B------:R-:W-:-:S04]  /*2570*/  @UP1 UIADD3 UR5, UR29, UR5, URZ ;  /* 0x000000051d051290 */ /* 0x000fc8000fffe03f */
[----:B------:R-:W-:Y:S01]  /*2580*/  @UP1 ULEA.HI.X UR7, UR28, UR7, UR5, 0x2, UP0 ;  /* 0x000000071c071291 */ /* 0x000fe200080f1405 */
[----:B----4-:R-:W-:Y:S01]  /*2590*/  IMAD.U32 R2, RZ, RZ, UR6 ;  /* 0x00000006ff027e24 */ /* 0x010fe2000f8e00ff */
[----:B------:R-:W-:Y:S01]  /*25a0*/  ISETP.GE.AND P1, PT, R12, UR18, PT ;  /* 0x000000120c007c0c */ /* 0x000fe2000bf26270 */
[----:B------:R-:W-:-:S03]  /*25b0*/  ULDC.64 UR4, c[0x0][0x1a0] ;  /* 0x0000680000047ab9 */ /* 0x000fc60000000a00 */
[----:B------:R-:W-:-:S05]  /*25c0*/  IMAD.U32 R3, RZ, RZ, UR7 ;  /* 0x00000007ff037e24 */ /* 0x000fca000f8e00ff */
[----:B------:R4:W5:Y:S01]  /*25d0*/  @P0 LDG.E R2, [R2.64] ;  /* 0x0000001002020981 */ /* 0x000962000c1e1900 */
[----:B------:R-:W-:Y:S01]  /*25e0*/  UIMAD.WIDE.U32 UR26, UR20, UR4, URZ ;  /* 0x00000004141a72a5 */ /* 0x000fe2000f8e003f */
[----:B------:R-:W-:Y:S01]  /*25f0*/  BSSY B0, `(.L_x_285) ;  /* 0x0000023000007945 */ /* 0x000fe20003800000 */
[----:B------:R-:W-:Y:S01]  /*2600*/  UIMAD UR4, UR25, UR4, URZ ;  /* 0x00000004190472a4 */ /* 0x000fe2000f8e023f */
[----:B------:R-:W-:Y:S03]  /*2610*/  BAR.SYNC.DEFER_BLOCKING 0x0 ;  /* 0x0000000000007b1d */ /* 0x000fe60000010000 */
[----:B------:R-:W-:Y:S01]  /*2620*/  UIMAD UR4, UR20, UR5, UR4 ;  /* 0x00000005140472a4 */ /* 0x000fe2000f8e0204 */
[----:B------:R-:W-:Y:S01]  /*2630*/  MOV R6, UR26 ;  /* 0x0000001a00067c02 */ /* 0x000fe20008000f00 */
[----:B------:R-:W-:Y:S02]  /*2640*/  IMAD.U32 R7, RZ, RZ, UR27 ;  /* 0x0000001bff077e24 */ /* 0x000fe4000f8e00ff */
[----:B------:R-:W-:Y:S01]  /*2650*/  UIADD3 UR4, UR27, UR4, URZ ;  /* 0x000000041b047290 */ /* 0x000fe2000fffe03f */
[----:B----4-:R-:W5:Y:S01]  /*2660*/  @P0 MUFU.RCP R3, c[0x0][0x238] ;  /* 0x00008e0000030b08 */ /* 0x010f620000001000 */
[----:B------:R4:W-:Y:S04]  /*2670*/  @P1 STS.128 [R239+0xc000], RZ ;  /* 0x00c000ffef001388 */ /* 0x0009e80000000c00 */
[----:B------:R4:W-:Y:S01]  /*2680*/  @P1 STS.128 [R239+0xe000], RZ ;  /* 0x00e000ffef001388 */ /* 0x0009e20000000c00 */
[----:B-----5:R-:W-:Y:S01]  /*2690*/  @P0 FMUL.FTZ R2, R2, R3 ;  /* 0x0000000302020220 */ /* 0x020fe20000410000 */
[----:B------:R-:W-:Y:S01]  /*26a0*/  MOV R3, UR4 ;  /* 0x0000000400037c02 */ /* 0x000fe20008000f00 */
[----:B------:R-:W-:-:S02]  /*26b0*/  UMOV UR4, URZ ;  /* 0x0000003f00047c82 */ /* 0x000fc40008000000 */
[----:B------:R5:W1:Y:S02]  /*26c0*/  @P0 R2UR UR6, R2 ;  /* 0x00000000020603c2 */ /* 0x000a6400000e0000 */
[----:B-----5:R-:W-:Y:S01]  /*26d0*/  LEA R2, P0, R6, R24, 0x6 ;  /* 0x0000001806027211 */ /* 0x020fe200078030ff */
[----:B-1----:R-:W-:-:S03]  /*26e0*/  @UP1 UMOV UR4, UR6 ;  /* 0x0000000600041c82 */ /* 0x002fc60008000000 */
[----:B------:R-:W-:Y:S01]  /*26f0*/  LEA.HI.X R3, R6, R22, R3, 0x6, P0 ;  /* 0x0000001606037211 */ /* 0x000fe200000f3403 */
[----:B------:R-:W-:Y:S05]  /*2700*/  @P1 BRA `(.L_x_286) ;  /* 0x0000011000001947 */ /* 0x000fea0003800000 */
[----:B----4-:R-:W-:Y:S02]  /*2710*/  ISETP.GE.AND P1, PT, R212, c[0x0][0x220], PT ;  /* 0x00008800d4007a0c */ /* 0x010fe40003f26270 */
        /* <DEDUP_REMOVED lines=16> */
.L_x_286:
[----:B----4-:R-:W-:Y:S05]  /*2820*/  BSYNC B0 ;  /* 0x0000000000007941 */ /* 0x010fea0003800000 */
.L_x_285:
[----:B------:R-:W-:Y:S01]  /*2830*/  ISETP.GE.AND P0, PT, R16, UR18, PT ;  /* 0x0000001210007c0c */ /* 0x000fe2000bf06270 */
[----:B------:R-:W-:-:S12]  /*2840*/  BSSY B0, `(.L_x_287) ;  /* 0x0000019000007945 */ /* 0x000fd80003800000 */
[----:B------:R4:W-:Y:S04]  /*2850*/  @P0 STS.128 [R239+0xc800], RZ ;  /* 0x00c800ffef000388 */ /* 0x0009e80000000c00 */
[----:B------:R4:W-:Y:S01]  /*2860*/  @P0 STS.128 [R239+0xe800], RZ ;  /* 0x00e800ffef000388 */ /* 0x0009e20000000c00 */
[----:B------:R-:W-:Y:S05]  /*2870*/  @P0 BRA `(.L_x_288) ;  /* 0x0000015000000947 */ /* 0x000fea0003800000 */
[----:B------:R-:W-:Y:S01]  /*2880*/  ISETP.GE.AND P1, PT, R212, c[0x0][0x220], PT ;  /* 0x00008800d4007a0c */ /* 0x000fe20003f26270 */
[----:B--2---:R-:W-:Y:S01]  /*2890*/  IMAD.WIDE.U32 R8, R21, c[0x0][0x1a0], RZ ;  /* 0x0000680015087a25 */ /* 0x004fe200078e00ff */
[----:B------:R-:W-:-:S03]  /*28a0*/  ISETP.GE.AND P0, PT, R202, c[0x0][0x220], PT ;  /* 0x00008800ca007a0c */ /* 0x000fc60003f06270 */
[----:B-1----:R-:W-:Y:S01]  /*28b0*/  IMAD R6, R21, c[0x0][0x1a4], RZ ;  /* 0x0000690015067a24 */ /* 0x002fe200078e02ff */
        /* <DEDUP_REMOVED lines=17> */
.L_x_288:
[----:B------:R-:W-:Y:S05]  /*29d0*/  BSYNC B0 ;  /* 0x0000000000007941 */ /* 0x000fea0003800000 */
.L_x_287:
[----:B------:R-:W-:Y:S01]  /*29e0*/  ISETP.GE.AND P0, PT, R15, UR18, PT ;  /* 0x000000120f007c0c */ /* 0x000fe2000bf06270 */
[----:B------:R-:W-:-:S12]  /*29f0*/  BSSY B0, `(.L_x_289) ;  /* 0x0000019000007945 */ /* 0x000fd80003800000 */
[----:B------:R1:W-:Y:S04]  /*2a00*/  @P0 STS.128 [R239+0xd000], RZ ;  /* 0x00d000ffef000388 */ /* 0x0003e80000000c00 */
[----:B------:R1:W-:Y:S01]  /*2a10*/  @P0 STS.128 [R239+0xf000], RZ ;  /* 0x00f000ffef000388 */ /* 0x0003e20000000c00 */
[----:B------:R-:W-:Y:S05]  /*2a20*/  @P0 BRA `(.L_x_290) ;  /* 0x0000015000000947 */ /* 0x000fea0003800000 */
[----:B------:R-:W-:Y:S01]  /*2a30*/  ISETP.GE.AND P1, PT, R212, c[0x0][0x220], PT ;  /* 0x00008800d4007a0c */ /* 0x000fe20003f26270 */
[----:B--2---:R-:W-:Y:S01]  /*2a40*/  IMAD.MOV.U32 R8, RZ, RZ, c[0x0][0x1a0] ;  /* 0x00006800ff087624 */ /* 0x004fe200078e00ff */
        /* <DEDUP_REMOVED lines=19> */
.L_x_290:
[----:B------:R-:W-:Y:S05]  /*2b80*/  BSYNC B0 ;  /* 0x0000000000007941 */ /* 0x000fea0003800000 */
.L_x_289:
        /* <DEDUP_REMOVED lines=27> */
.L_x_292:
[----:B------:R-:W-:Y:S05]  /*2d40*/  BSYNC B0 ;  /* 0x0000000000007941 */ /* 0x000fea0003800000 */
.L_x_291:
[----:B------:R-:W-:Y:S01]  /*2d50*/  SHF.R.S32.HI R5, RZ, 0x4, R19 ;  /* 0x00000004ff057819 */ /* 0x000fe20000011413 */
[C---:B-1----:R-:W-:Y:S01]  /*2d60*/  IMAD.SHL.U32 R7, R20.reuse, 0x40, RZ ;  /* 0x0000004014077824 */ /* 0x042fe200078e00ff */
[----:B------:R-:W-:Y:S01]  /*2d70*/  R2P PR, R20, 0x6 ;  /* 0x0000000614007804 */ /* 0x000fe20000000000 */
[----:B------:R-:W-:Y:S01]  /*2d80*/  IMAD.SHL.U32 R3, R17, 0x40, RZ ;  /* 0x0000004011037824 */ /* 0x000fe200078e00ff */
[----:B------:R-:W-:Y:S01]  /*2d90*/  LEA.HI R2, R19, R5, RZ, 0x1 ;  /* 0x0000000513027211 */ /* 0x000fe200078f08ff */
[----:B--2---:R-:W-:Y:S01]  /*2da0*/  IMAD.SHL.U32 R8, R18, 0x40, RZ ;  /* 0x0000004012087824 */ /* 0x004fe200078e00ff */
[----:B------:R-:W-:Y:S01]  /*2db0*/  UMOV UR5, 0x40 ;  /* 0x0000004000057882 */ /* 0x000fe20000000000 */
[----:B------:R-:W-:Y:S01]  /*2dc0*/  IMAD.SHL.U32 R6, R12, 0x8, RZ ;  /* 0x000000080c067824 */ /* 0x000fe200078e00ff */
[----:B------:R-:W-:Y:S01]  /*2dd0*/  LOP3.LUT R2, R2, 0xfffffffe, RZ, 0xc0, !PT ;  /* 0xfffffffe02027812 */ /* 0x000fe200078ec0ff */
[----:B------:R-:W0:Y:S01]  /*2de0*/  LDGDEPBAR ;  /* 0x00000000000079af */ /* 0x000e220000000000 */
[----:B------:R-:W-:Y:S01]  /*2df0*/  LOP3.LUT R3, R3, 0x1c0, RZ, 0xc0, !PT ;  /* 0x000001c003037812 */ /* 0x000fe200078ec0ff */
[----:B------:R-:W-:Y:S01]  /*2e00*/  UISETP.GE.AND UP0, UPT, UR10, 0x41, UPT ;  /* 0x000000410a00788c */ /* 0x000fe2000bf06270 */
        /* <DEDUP_REMOVED lines=10> */
[----:B------:R-:W-:-:S03]  /*2eb0*/  LOP3.LUT R196, R7, R6, RZ, 0x3c, !PT ;  /* 0x0000000607c47212 */ /* 0x000fc600078e3cff */
[----:B------:R-:W-:Y:S02]  /*2ec0*/  IMAD R2, R5, 0x200, R2 ;  /* 0x0000020005027824 */ /* 0x000fe400078e0202 */
[----:B------:R-:W-:Y:S02]  /*2ed0*/  IMAD.IADD R3, R196, 0x1, R3 ;  /* 0x00000001c4037824 */ /* 0x000fe400078e0203 */
[----:B------:R-:W-:Y:S02]  /*2ee0*/  IMAD.SHL.U32 R220, R2, 0x2, RZ ;  /* 0x0000000202dc7824 */ /* 0x000fe400078e00ff */
[----:B------:R-:W-:Y:S02]  /*2ef0*/  IMAD.SHL.U32 R227, R3, 0x2, RZ ;  /* 0x0000000203e37824 */ /* 0x000fe400078e00ff */
[----:B------:R-:W-:Y:S01]  /*2f00*/  IMAD.U32 R3, RZ, RZ, UR20 ;  /* 0x00000014ff037e24 */ /* 0x000fe2000f8e00ff */
[----:B------:R-:W-:Y:S01]  /*2f10*/  LDSM.16.M88.4 R24, [R220+0x8000] ;  /* 0x00800000dc18783b */ /* 0x000fe20000000200 */
[----:B------:R-:W-:Y:S01]  /*2f20*/  IADD3 R2, R220, 0x8000, RZ ;  /* 0x00008000dc027810 */ /* 0x000fe20007ffe0ff */
[----:B------:R-:W-:Y:S01]  /*2f30*/  IMAD R228, R4, 0x2, R227 ;  /* 0x0000000204e47824 */ /* 0x000fe200078e02e3 */
[----:B------:R-:W-:Y:S01]  /*2f40*/  IADD3 R231, R220, 0x8020, RZ ;  /* 0x00008020dce77810 */ /* 0x000fe20007ffe0ff */
[----:B------:R-:W1:Y:S01]  /*2f50*/  LDSM.16.M88.4 R8, [R227+0x2000] ;  /* 0x00200000e308783b */ /* 0x000e620000000200 */
[----:B------:R-:W-:Y:S01]  /*2f60*/  @P1 IADD3 R231, R2, -0x20, RZ ;  /* 0xffffffe002e71810 */ /* 0x000fe20007ffe0ff */
[----:B------:R-:W-:-:S02]  /*2f70*/  IMAD.U32 R2, RZ, RZ, UR5 ;  /* 0x00000005ff027e24 */ /* 0x000fc4000f8e00ff */
[----:B------:R-:W2:Y:S01]  /*2f80*/  LDSM.16.M88.4 R36, [R220+0x8800] ;  /* 0x00880000dc24783b */ /* 0x000ea20000000200 */
[C---:B------:R-:W-:Y:S01]  /*2f90*/  IMAD R230, R0.reuse, 0x2, R227 ;  /* 0x0000000200e67824 */ /* 0x040fe200078e02e3 */
[C---:B------:R-:W-:Y:S01]  /*2fa0*/  IADD3 R238, R231.reuse, 0x800, RZ ;  /* 0x00000800e7ee7810 */ /* 0x040fe20007ffe0ff */
[----:B------:R-:W-:Y:S01]  /*2fb0*/  IMAD R229, R0, 0x2, R228 ;  /* 0x0000000200e57824 */ /* 0x000fe200078e02e4 */
[----:B------:R-:W5:Y:S01]  /*2fc0*/  LDSM.16.M88.4 R44, [R220+0x9000] ;  /* 0x00900000dc2c783b */ /* 0x000f620000000200 */
[----:B------:R-:W-:Y:S02]  /*2fd0*/  SEL R2, R2, 0xffffffc0, !P2 ;  /* 0xffffffc002027807 */ /* 0x000fe40005000000 */
[C---:B------:R-:W-:Y:S01]  /*2fe0*/  IADD3 R237, R231.reuse, 0x1000, RZ ;  /* 0x00001000e7ed7810 */ /* 0x040fe20007ffe0ff */
[----:B------:R-:W3:Y:S01]  /*2ff0*/  LDSM.16.M88.4 R48, [R220+0x9800] ;  /* 0x00980000dc30783b */ /* 0x000ee20000000200 */
[C---:B------:R-:W-:Y:S01]  /*3000*/  IADD3 R236, R231.reuse, 0x1800, RZ ;  /* 0x00001800e7ec7810 */ /* 0x040fe20007ffe0ff */
[----:B------:R-:W-:Y:S01]  /*3010*/  IMAD.IADD R226, R220, 0x1, R2 ;  /* 0x00000001dce27824 */ /* 0x000fe200078e0202 */
[----:B------:R-:W-:Y:S01]  /*3020*/  IADD3 R235, R231, 0x2000, RZ ;  /* 0x00002000e7eb7810 */ /* 0x000fe20007ffe0ff */
[----:B------:R-:W4:Y:S01]  /*3030*/  LDSM.16.M88.4 R16, [R227] ;  /* 0x00000000e310783b */ /* 0x000f220000000200 */
[----:B------:R-:W-:Y:S01]  /*3040*/  IMAD.IADD R225, R2, 0x1, R231 ;  /* 0x0000000102e17824 */ /* 0x000fe200078e02e7 */
[----:B------:R-:W-:-:S02]  /*3050*/  SHF.R.S32.HI R2, RZ, 0x1f, R144 ;  /* 0x0000001fff027819 */ /* 0x000fc40000011490 */
[----:B------:R-:W-:Y:S01]  /*3060*/  LDSM.16.M88.4 R52, [R231+0x800] ;  /* 0x00080000e734783b */ /* 0x000fe20000000200 */
[C---:B------:R-:W-:Y:S02]  /*3070*/  IADD3 R234, R231.reuse, 0x2800, RZ ;  /* 0x00002800e7ea7810 */ /* 0x040fe40007ffe0ff */
[----:B------:R-:W-:Y:S01]  /*3080*/  LEA.HI R2, R2, R144, RZ, 0x2 ;  /* 0x0000009002027211 */ /* 0x000fe200078f10ff */
[----:B------:R-:W3:Y:S01]  /*3090*/  LDSM.16.M88.4 R12, [R228+0x2000] ;  /* 0x00200000e40c783b */ /* 0x000ee20000000200 */
[C---:B------:R-:W-:Y:S02]  /*30a0*/  IADD3 R233, R231.reuse, 0x3000, RZ ;  /* 0x00003000e7e97810 */ /* 0x040fe40007ffe0ff */
[----:B------:R-:W-:Y:S01]  /*30b0*/  SHF.R.S32.HI R146, RZ, 0x2, R2 ;  /* 0x00000002ff927819 */ /* 0x000fe20000011402 */
[----:B------:R-:W4:Y:S01]  /*30c0*/  LDSM.16.M88.4 R28, [R231+0x1800] ;  /* 0x00180000e71c783b */ /* 0x000f220000000200 */
[----:B------:R-:W-:Y:S01]  /*30d0*/  IMAD.U32 R2, RZ, RZ, UR10 ;  /* 0x0000000aff027e24 */ /* 0x000fe2000f8e00ff */
[----:B------:R-:W-:-:S02]  /*30e0*/  IADD3 R232, R231, 0x3800, RZ ;  /* 0x00003800e7e87810 */ /* 0x000fc40007ffe0ff */
[----:B------:R-:W-:Y:S01]  /*30f0*/  LDSM.16.M88.4 R40, [R231] ;  /* 0x00000000e728783b */ /* 0x000fe20000000200 */
[----:B------:R-:W-:-:S03]  /*3100*/  IMAD R5, R145, 0x10, R146 ;  /* 0x0000001091057824 */ /* 0x000fc600078e0292 */
[----:B------:R-:W4:Y:S02]  /*3110*/  LDSM.16.M88.4 R32, [R231+0x1000] ;  /* 0x00100000e720783b */ /* 0x000f240000000200 */
[----:B------:R-:W-:Y:S01]  /*3120*/  IADD3 R6, R5, UR9, RZ ;  /* 0x0000000905067c10 */ /* 0x000fe2000fffe0ff */
[C---:B-1----:R-:W-:Y:S01]  /*3130*/  HMMA.16816.F32 R56, R8.reuse, R24, RZ ;  /* 0x000000180838723c */ /* 0x042fe200000018ff */
[----:B------:R-:W-:Y:S02]  /*3140*/  LDSM.16.M88.4 R20, [R230+0x2000] ;  /* 0x00200000e614783b */ /* 0x000fe40000000200 */
[----:B------:R-:W-:Y:S02]  /*3150*/  IADD3 R2, R2, -UR11, R6 ;  /* 0x8000000b02027c10 */ /* 0x000fe4000fffe006 */
[----:B------:R-:W-:Y:S03]  /*3160*/  LDSM.16.M88.4 R80, [R226+0x8800] ;  /* 0x00880000e250783b */ /* 0x000fe60000000200 */
[C---:B--2---:R-:W-:Y:S01]  /*3170*/  HMMA.16816.F32 R64, R8.reuse, R36, RZ ;  /* 0x000000240840723c */ /* 0x044fe200000018ff */
[----:B------:R-:W-:Y:S04]  /*3180*/  LDSM.16.M88.4 R92, [R226+0x9000] ;  /* 0x00900000e25c783b */ /* 0x000fe80000000200 */
[----:B------:R-:W-:Y:S03]  /*3190*/  LDSM.16.M88.4 R128, [R226+0x9800] ;  /* 0x00980000e280783b */ /* 0x000fe60000000200 */
[C---:B-----5:R-:W-:Y:S01]  /*31a0*/  HMMA.16816.F32 R68, R8.reuse, R44, RZ ;  /* 0x0000002c0844723c */ /* 0x060fe200000018ff */
[----:B------:R-:W-:Y:S04]  /*31b0*/  LDSM.16.M88.4 R72, [R226+0x8000] ;  /* 0x00800000e248783b */ /* 0x000fe80000000200 */
[----:B------:R-:W-:Y:S03]  /*31c0*/  STL [R1+0x4c], R146 ;  /* 0x00004c9201007387 */ /* 0x000fe60000100800 */
[C---:B---3--:R-:W-:Y:S01]  /*31d0*/  HMMA.16816.F32 R76, R8.reuse, R48, RZ ;  /* 0x00000030084c723c */ /* 0x048fe200000018ff */
[----:B------:R-:W-:Y:S07]  /*31e0*/  STL [R1+0x48], R6 ;  /* 0x0000480601007387 */ /* 0x000fee0000100800 */
[C---:B------:R-:W-:Y:S08]  /*31f0*/  HMMA.16816.F32 R84, R8.reuse, R26, RZ ;  /* 0x0000001a0854723c */ /* 0x040ff000000018ff */
[C---:B------:R-:W-:Y:S08]  /*3200*/  HMMA.16816.F32 R88, R8.reuse, R38, RZ ;  /* 0x000000260858723c */ /* 0x040ff000000018ff */
[C---:B------:R-:W-:Y:S08]  /*3210*/  HMMA.16816.F32 R104, R8.reuse, R46, RZ ;  /* 0x0000002e0868723c */ /* 0x040ff000000018ff */
[----:B------:R-:W-:Y:S01]  /*3220*/  HMMA.16816.F32 R100, R8, R50, RZ ;  /* 0x000000320864723c */ /* 0x000fe200000018ff */
[----:B------:R-:W1:Y:S07]  /*3230*/  LDSM.16.M88.4 R8, [R228] ;  /* 0x00000000e408783b */ /* 0x000e6e0000000200 */
[C---:B----4-:R-:W-:Y:S08]  /*3240*/  HMMA.16816.F32 R132, R16.reuse, R24, RZ ;  /* 0x000000181084723c */ /* 0x050ff000000018ff */
[C---:B------:R-:W-:Y:S08]  /*3250*/  HMMA.16816.F32 R24, R16.reuse, R26, RZ ;  /* 0x0000001a1018723c */ /* 0x040ff000000018ff */
[C---:B------:R-:W-:Y:S08]  /*3260*/  HMMA.16816.F32 R120, R16.reuse, R36, RZ ;  /* 0x000000241078723c */ /* 0x040ff000000018ff */
[C---:B------:R-:W-:Y:S08]  /*3270*/  HMMA.16816.F32 R108, R16.reuse, R44, RZ ;  /* 0x0000002c106c723c */ /* 0x040ff000000018ff */
[C---:B------:R-:W-:Y:S08]  /*3280*/  HMMA.16816.F32 R96, R16.reuse, R48, RZ ;  /* 0x000000301060723c */ /* 0x040ff000000018ff */
[C---:B------:R-:W-:Y:S08]  /*3290*/  HMMA.16816.F32 R116, R16.reuse, R38, RZ ;  /* 0x000000261074723c */ /* 0x040ff000000018ff */
[C---:B------:R-:W-:Y:S08]  /*32a0*/  HMMA.16816.F32 R124, R16.reuse, R46, RZ ;  /* 0x0000002e107c723c */ /* 0x040ff000000018ff */
[----:B------:R-:W-:Y:S08]  /*32b0*/  HMMA.16816.F32 R112, R16, R50, RZ ;  /* 0x000000321070723c */ /* 0x000ff000000018ff */
[C---:B------:R-:W-:Y:S08]  /*32c0*/  HMMA.16816.F32 R48, R12.reuse, R52, R64 ;  /* 0x000000340c30723c */ /* 0x040ff00000001840 */
[C---:B------:R-:W-:Y:S08]  /*32d0*/  HMMA.16816.F32 R16, R12.reuse, R28, R76 ;  /* 0x0000001c0c10723c */ /* 0x040ff0000000184c */
[C---:B------:R-:W-:Y:S08]  /*32e0*/  HMMA.16816.F32 R44, R12.reuse, R54, R88 ;  /* 0x000000360c2c723c */ /* 0x040ff00000001858 */
[----:B------:R-:W-:Y:S08]  /*32f0*/  HMMA.16816.F32 R36, R12, R32, R68 ;  /* 0x000000200c24723c */ /* 0x000ff00000001844 */
[----:B-1----:R-:W-:Y:S01]  /*3300*/  HMMA.16816.F32 R76, R8, R42, R24 ;  /* 0x0000002a084c723c */ /* 0x002fe20000001818 */
[----:B------:R-:W1:Y:S07]  /*3310*/  LDSM.16.M88.4 R24, [R230] ;  /* 0x00000000e618783b */ /* 0x000e6e0000000200 */
[C---:B------:R-:W-:Y:S08]  /*3320*/  HMMA.16816.F32 R60, R12.reuse, R40, R56 ;  /* 0x000000280c3c723c */ /* 0x040ff00000001838 */
[C---:B------:R-:W-:Y:S08]  /*3330*/  HMMA.16816.F32 R56, R12.reuse, R42, R84 ;  /* 0x0000002a0c38723c */ /* 0x040ff00000001854 */
[C---:B------:R-:W-:Y:S08]  /*3340*/  HMMA.16816.F32 R64, R12.reuse, R34, R104 ;  /* 0x000000220c40723c */ /* 0x040ff00000001868 */
[----:B------:R-:W-:Y:S01]  /*3350*/  HMMA.16816.F32 R68, R12, R30, R100 ;  /* 0x0000001e0c44723c */ /* 0x000fe20000001864 */
[----:B------:R-:W-:Y:S07]  /*3360*/  LDSM.16.M88.4 R12, [R229+0x2000] ;  /* 0x00200000e50c783b */ /* 0x000fee0000000200 */
[C---:B------:R-:W-:Y:S01]  /*3370*/  HMMA.16816.F32 R88, R8.reuse, R40, R132 ;  /* 0x000000280858723c */ /* 0x040fe20000001884 */
[----:B------:R-:W-:Y:S07]  /*3380*/  LDSM.16.M88.4 R40, [R225+0x1000] ;  /* 0x00100000e128783b */ /* 0x000fee0000000200 */
[C---:B------:R-:W-:Y:S08]  /*3390*/  HMMA.16816.F32 R120, R8.reuse, R52, R120 ;  /* 0x000000340878723c */ /* 0x040ff00000001878 */
[C---:B------:R-:W-:Y:S08]  /*33a0*/  HMMA.16816.F32 R104, R8.reuse, R32, R108 ;  /* 0x000000200868723c */ /* 0x040ff0000000186c */
[----:B------:R-:W-:Y:S01]  /*33b0*/  HMMA.16816.F32 R84, R8, R34, R124 ;  /* 0x000000220854723c */ /* 0x000fe2000000187c */
[----:B------:R-:W-:Y:S07]  /*33c0*/  LDSM.16.M88.4 R32, [R220+0xa000] ;  /* 0x00a00000dc20783b */ /* 0x000fee0000000200 */
[C---:B------:R-:W-:Y:S01]  /*33d0*/  HMMA.16816.F32 R124, R20.reuse, R80, R48 ;  /* 0x00000050147c723c */ /* 0x040fe20000001830 */
[----:B------:R-:W2:Y:S07]  /*33e0*/  LDSM.16.M88.4 R48, [R225] ;  /* 0x00000000e130783b */ /* 0x000eae0000000200 */
[C---:B------:R-:W-:Y:S01]  /*33f0*/  HMMA.16816.F32 R108, R20.reuse, R82, R44 ;  /* 0x00000052146c723c */ /* 0x040fe2000000182c */
[----:B------:R-:W3:Y:S07]  /*3400*/  LDSM.16.M88.4 R44, [R225+0x800] ;  /* 0x00080000e12c783b */ /* 0x000eee0000000200 */
[C---:B------:R-:W-:Y:S01]  /*3410*/  HMMA.16816.F32 R136, R20.reuse, R92, R36 ;  /* 0x0000005c1488723c */ /* 0x040fe20000001824 */
[----:B------:R-:W4:Y:S07]  /*3420*/  LDSM.16.M88.4 R36, [R225+0x1800] ;  /* 0x00180000e124783b */ /* 0x000f2e0000000200 */
[----:B------:R-:W-:Y:S01]  /*3430*/  HMMA.16816.F32 R140, R20, R128, R16 ;  /* 0x00000080148c723c */ /* 0x000fe20000001810 */
[----:B------:R-:W5:Y:S07]  /*3440*/  LDSM.16.M88.4 R16, [R229] ;  /* 0x00000000e510783b */ /* 0x000f6e0000000200 */
[C---:B------:R-:W-:Y:S08]  /*3450*/  HMMA.16816.F32 R132, R8.reuse, R28, R96 ;  /* 0x0000001c0884723c */ /* 0x040ff00000001860 */
[C---:B------:R-:W-:Y:S08]  /*3460*/  HMMA.16816.F32 R52, R8.reuse, R54, R116 ;  /* 0x000000360834723c */ /* 0x040ff00000001874 */
[----:B------:R-:W-:Y:S01]  /*3470*/  HMMA.16816.F32 R96, R8, R30, R112 ;  /* 0x0000001e0860723c */ /* 0x000fe20000001870 */
[----:B------:R-:W2:Y:S04]  /*3480*/  LDSM.16.M88.4 R8, [R227+0x6000] ;  /* 0x00600000e308783b */ /* 0x000ea80000000200 */
[----:B------:R-:W2:Y:S03]  /*3490*/  LDSM.16.M88.4 R28, [R220+0xa800] ;  /* 0x00a80000dc1c783b */ /* 0x000ea60000000200 */
[C---:B------:R-:W-:Y:S08]  /*34a0*/  HMMA.16816.F32 R116, R20.reuse, R72, R60 ;  /* 0x000000481474723c */ /* 0x040ff0000000183c */
[C---:B------:R-:W-:Y:S08]  /*34b0*/  HMMA.16816.F32 R100, R20.reuse, R74, R56 ;  /* 0x0000004a1464723c */ /* 0x040ff00000001838 */
[C---:B------:R-:W-:Y:S08]  /*34c0*/  HMMA.16816.F32 R112, R20.reuse, R94, R64 ;  /* 0x0000005e1470723c */ /* 0x040ff00000001840 */
[----:B------:R-:W-:Y:S01]  /*34d0*/  HMMA.16816.F32 R56, R20, R130, R68 ;  /* 0x000000821438723c */ /* 0x000fe20000001844 */
[----:B------:R-:W2:Y:S04]  /*34e0*/  LDSM.16.M88.4 R20, [R227+0x4000] ;  /* 0x00400000e314783b */ /* 0x000ea80000000200 */
[----:B------:R-:W-:Y:S03]  /*34f0*/  LDSM.16.M88.4 R68, [R220+0xb800] ;  /* 0x00b80000dc44783b */ /* 0x000fe60000000200 */
[C---:B-1----:R-:W-:Y:S08]  /*3500*/  HMMA.16816.F32 R64, R24.reuse, R72, R88 ;  /* 0x000000481840723c */ /* 0x042ff00000001858 */
[C---:B------:R-:W-:Y:S08]  /*3510*/  HMMA.16816.F32 R60, R24.reuse, R74, R76 ;  /* 0x0000004a183c723c */ /* 0x040ff0000000184c */
[C---:B------:R-:W-:Y:S08]  /*3520*/  HMMA.16816.F32 R72, R24.reuse, R80, R120 ;  /* 0x000000501848723c */ /* 0x040ff00000001878 */
[C---:B------:R-:W-:Y:S01]  /*3530*/  HMMA.16816.F32 R76, R24.reuse, R82, R52 ;  /* 0x00000052184c723c */ /* 0x040fe20000001834 */
[----:B------:R-:W1:Y:S07]  /*3540*/  LDSM.16.M88.4 R52, [R220+0xb000] ;  /* 0x00b00000dc34783b */ /* 0x000e6e0000000200 */
[C---:B------:R-:W-:Y:S08]  /*3550*/  HMMA.16816.F32 R80, R24.reuse, R92, R104 ;  /* 0x0000005c1850723c */ /* 0x040ff00000001868 */
[C---:B------:R-:W-:Y:S08]  /*3560*/  HMMA.16816.F32 R84, R24.reuse, R94, R84 ;  /* 0x0000005e1854723c */ /* 0x040ff00000001854 */
[C---:B------:R-:W-:Y:S08]  /*3570*/  HMMA.16816.F32 R88, R24.reuse, R130, R96 ;  /* 0x000000821858723c */ /* 0x040ff00000001860 */
[----:B------:R-:W-:Y:S08]  /*3580*/  HMMA.16816.F32 R92, R24, R128, R132 ;  /* 0x00000080185c723c */ /* 0x000ff00000001884 */
[C---:B--2---:R-:W-:Y:S08]  /*3590*/  HMMA.16816.F32 R96, R12.reuse, R48, R116 ;  /* 0x000000300c60723c */ /* 0x044ff00000001874 */
[C---:B---3--:R-:W-:Y:S08]  /*35a0*/  HMMA.16816.F32 R104, R12.reuse, R44, R124 ;  /* 0x0000002c0c68723c */ /* 0x048ff0000000187c */
[C---:B------:R-:W-:Y:S08]  /*35b0*/  HMMA.16816.F32 R100, R12.reuse, R50, R100 ;  /* 0x000000320c64723c */ /* 0x040ff00000001864 */
[C---:B------:R-:W-:Y:S08]  /*35c0*/  HMMA.16816.F32 R108, R12.reuse, R46, R108 ;  /* 0x0000002e0c6c723c */ /* 0x040ff0000000186c */
[C---:B------:R-:W-:Y:S08]  /*35d0*/  HMMA.16816.F32 R124, R12.reuse, R40, R136 ;  /* 0x000000280c7c723c */ /* 0x040ff00000001888 */
[C---:B------:R-:W-:Y:S08]  /*35e0*/  HMMA.16816.F32 R120, R12.reuse, R42, R112 ;  /* 0x0000002a0c78723c */ /* 0x040ff00000001870 */
[C---:B----4-:R-:W-:Y:S08]  /*35f0*/  HMMA.16816.F32 R128, R12.reuse, R36, R140 ;  /* 0x000000240c80723c */ /* 0x050ff0000000188c */
[----:B------:R-:W-:Y:S08]  /*3600*/  HMMA.16816.F32 R116, R12, R38, R56 ;  /* 0x000000260c74723c */ /* 0x000ff00000001838 */
[C---:B-----5:R-:W-:Y:S08]  /*3610*/  HMMA.16816.F32 R12, R16.reuse, R44, R72 ;  /* 0x0000002c100c723c */ /* 0x060ff00000001848 */
[C---:B------:R-:W-:Y:S08]  /*3620*/  HMMA.16816.F32 R112, R16.reuse, R48, R64 ;  /* 0x000000301070723c */ /* 0x040ff00000001840 */
[----:B------:R-:W-:Y:S08]  /*3630*/  HMMA.16816.F32 R48, R16, R50, R60 ;  /* 0x000000321030723c */ /* 0x000ff0000000183c */
[C---:B------:R-:W-:Y:S08]  /*3640*/  HMMA.16816.F32 R60, R8.reuse, R32, R96 ;  /* 0x00000020083c723c */ /* 0x040ff00000001860 */
[-C--:B------:R-:W-:Y:S08]  /*3650*/  HMMA.16816.F32 R72, R8, R28.reuse, R104 ;  /* 0x0000001c0848723c */ /* 0x080ff00000001868 */
[----:B------:R-:W-:Y:S01]  /*3660*/  HMMA.16816.F32 R96, R20, R28, R12 ;  /* 0x0000001c1460723c */ /* 0x000fe2000000180c */
[----:B------:R-:W-:Y:S06]  /*3670*/  LDSM.16.M88.4 R12, [R228+0x4000] ;  /* 0x00400000e40c783b */ /* 0x000fec0000000200 */
[----:B------:R-:W-:Y:S01]  /*3680*/  IMAD.SHL.U32 R28, R198, 0x2, RZ ;  /* 0x00000002c61c7824 */ /* 0x000fe200078e00ff */
[----:B------:R-:W-:Y:S04]  /*3690*/  HMMA.16816.F32 R44, R16, R46, R76 ;  /* 0x0000002e102c723c */ /* 0x000fe8000000184c */
[----:B------:R-:W-:-:S04]  /*36a0*/  LOP3.LUT R28, R28, 0x6, RZ, 0xc0, !PT ;  /* 0x000000061c1c7812 */ /* 0x000fc800078ec0ff */
[----:B------:R-:W-:Y:S01]  /*36b0*/  HMMA.16816.F32 R24, R16, R40, R80 ;  /* 0x000000281018723c */ /* 0x000fe20000001850 */
[----:B------:R-:W-:-:S04]  /*36c0*/  IMAD R28, R3, 0x40, R28 ;  /* 0x00000040031c7824 */ /* 0x000fc800078e021c */
[----:B------:R-:W-:Y:S01]  /*36d0*/  IMAD.IADD R3, R2, 0x1, -R28 ;  /* 0x0000000102037824 */ /* 0x000fe200078e0a1c */
[C---:B------:R-:W-:Y:S02]  /*36e0*/  IADD3 R140, R28.reuse, 0x1, RZ ;  /* 0x000000011c8c7810 */ /* 0x040fe40007ffe0ff */
[----:B------:R-:W-:Y:S01]  /*36f0*/  IADD3 R138, R28, 0x8, RZ ;  /* 0x000000081c8a7810 */ /* 0x000fe20007ffe0ff */
[----:B------:R-:W-:Y:S01]  /*3700*/  HMMA.16816.F32 R56, R16, R36, R92 ;  /* 0x000000241038723c */ /* 0x000fe2000000185c */
[----:B------:R-:W-:Y:S01]  /*3710*/  IABS R5, R3 ;  /* 0x0000000300057213 */ /* 0x000fe20000000000 */
[----:B------:R-:W-:Y:S01]  /*3720*/  IMAD.IADD R3, R2, 0x1, -R140 ;  /* 0x0000000102037824 */ /* 0x000fe200078e0a8c */
[----:B------:R-:W-:Y:S01]  /*3730*/  IADD3 R137, R28, 0x9, RZ ;  /* 0x000000091c897810 */ /* 0x000fe20007ffe0ff */
[----:B------:R-:W-:Y:S01]  /*3740*/  IMAD.IADD R6, R2, 0x1, -R138 ;  /* 0x0000000102067824 */ /* 0x000fe200078e0a8a */
[----:B------:R2:W-:Y:S01]  /*3750*/  I2F R146, R5 ;  /* 0x0000000500927306 */ /* 0x0005e20000201400 */
[----:B------:R-:W-:-:S02]  /*3760*/  IADD3 R136, R28, 0x10, RZ ;  /* 0x000000101c887810 */ /* 0x000fc40007ffe0ff */
[----:B------:R-:W-:Y:S01]  /*3770*/  IABS R3, R3 ;  /* 0x0000000300037213 */ /* 0x000fe20000000000 */
[C---:B------:R-:W-:Y:S01]  /*3780*/  HMMA.16816.F32 R40, R16.reuse, R42, R84 ;  /* 0x0000002a1028723c */ /* 0x040fe20000001854 */
[C---:B------:R-:W-:Y:S02]  /*3790*/  IADD3 R29, R28.reuse, 0x18, RZ ;  /* 0x000000181c1d7810 */ /* 0x040fe40007ffe0ff */
[C---:B------:R-:W-:Y:S02]  /*37a0*/  IADD3 R139, R28.reuse, 0x20, RZ ;  /* 0x000000201c8b7810 */ /* 0x040fe40007ffe0ff */
[C---:B------:R-:W-:Y:S02]  /*37b0*/  IADD3 R141, R28.reuse, 0x21, RZ ;  /* 0x000000211c8d7810 */ /* 0x040fe40007ffe0ff */
[C---:B------:R-:W-:Y:S01]  /*37c0*/  IADD3 R142, R28.reuse, 0x28, RZ ;  /* 0x000000281c8e7810 */ /* 0x040fe20007ffe0ff */
[----:B------:R-:W-:Y:S01]  /*37d0*/  HMMA.16816.F32 R36, R16, R38, R88 ;  /* 0x000000261024723c */ /* 0x000fe20000001858 */
[----:B------:R-:W-:Y:S01]  /*37e0*/  LDSM.16.M88.4 R16, [R231+0x2000] ;  /* 0x00200000e710783b */ /* 0x000fe20000000200 */
[----:B------:R-:W-:Y:S01]  /*37f0*/  IADD3 R143, R28, 0x29, RZ ;  /* 0x000000291c8f7810 */ /* 0x000fe20007ffe0ff */
[----:B--2---:R-:W-:Y:S01]  /*3800*/  IMAD.MOV.U32 R5, RZ, RZ, R3 ;  /* 0x000000ffff057224 */ /* 0x004fe200078e0003 */
[----:B------:R-:W-:Y:S01]  /*3810*/  IABS R3, R6 ;  /* 0x0000000600037213 */ /* 0x000fe20000000000 */
[----:B------:R-:W-:Y:S01]  /*3820*/  IMAD.IADD R6, R2, 0x1, -R137 ;  /* 0x0000000102067824 */ /* 0x000fe200078e0a89 */
[C---:B------:R-:W-:Y:S01]  /*3830*/  IADD3 R145, R28.reuse, 0x30, RZ ;  /* 0x000000301c917810 */ /* 0x040fe20007ffe0ff */
[----:B------:R2:W3:Y:S01]  /*3840*/  I2F R147, R5 ;  /* 0x0000000500937306 */ /* 0x0004e20000201400 */
[----:B------:R-:W-:Y:S01]  /*3850*/  HMMA.16816.F32 R76, R8, R30, R108 ;  /* 0x0000001e084c723c */ /* 0x000fe2000000186c */
[----:B------:R-:W-:-:S02]  /*3860*/  IADD3 R154, R28, 0x31, RZ ;  /* 0x000000311c9a7810 */ /* 0x000fc40007ffe0ff */
[C---:B------:R-:W-:Y:S02]  /*3870*/  IADD3 R153, R28.reuse, 0x38, RZ ;  /* 0x000000381c997810 */ /* 0x040fe40007ffe0ff */
[C---:B------:R-:W-:Y:S02]  /*3880*/  IADD3 R152, R28.reuse, 0x39, RZ ;  /* 0x000000391c987810 */ /* 0x040fe40007ffe0ff */
[----:B------:R-:W-:Y:S01]  /*3890*/  ISETP.GE.AND P2, PT, R28, UR10, PT ;  /* 0x0000000a1c007c0c */ /* 0x000fe2000bf46270 */
[----:B------:R-:W-:Y:S01]  /*38a0*/  HMMA.16816.F32 R44, R20, R30, R44 ;  /* 0x0000001e142c723c */ /* 0x000fe2000000182c */
[----:B------:R-:W-:Y:S01]  /*38b0*/  ISETP.GE.AND P1, PT, R140, UR10, PT ;  /* 0x0000000a8c007c0c */ /* 0x000fe2000bf26270 */
[----:B------:R-:W-:Y:S01]  /*38c0*/  IMAD.IADD R7, R2, 0x1, -R152 ;  /* 0x0000000102077824 */ /* 0x000fe200078e0a98 */
[----:B------:R-:W-:Y:S02]  /*38d0*/  ISETP.GE.AND P0, PT, R138, UR10, PT ;  /* 0x0000000a8a007c0c */ /* 0x000fe4000bf06270 */
[----:B------:R-:W-:Y:S01]  /*38e0*/  ISETP.GE.AND P6, PT, R137, UR10, PT ;  /* 0x0000000a89007c0c */ /* 0x000fe2000bfc6270 */
[----:B--2---:R-:W-:Y:S01]  /*38f0*/  IMAD.MOV.U32 R5, RZ, RZ, R3 ;  /* 0x000000ffff057224 */ /* 0x004fe200078e0003 */
[----:B------:R-:W-:Y:S01]  /*3900*/  IABS R3, R6 ;  /* 0x0000000600037213 */ /* 0x000fe20000000000 */
[----:B------:R-:W-:Y:S01]  /*3910*/  IMAD.IADD R6, R2, 0x1, -R136 ;  /* 0x0000000102067824 */ /* 0x000fe200078e0a88 */
[C---:B------:R-:W-:Y:S01]  /*3920*/  IADD3 R30, R28.reuse, 0x11, RZ ;  /* 0x000000111c1e7810 */ /* 0x040fe20007ffe0ff */
[----:B------:R2:W-:Y:S01]  /*3930*/  I2F R155, R5 ;  /* 0x00000005009b7306 */ /* 0x0005e20000201400 */
[----:B------:R-:W-:Y:S01]  /*3940*/  HMMA.16816.F32 R64, R8, R34, R100 ;  /* 0x000000220840723c */ /* 0x000fe20000001864 */
[----:B------:R-:W-:-:S02]  /*3950*/  IADD3 R31, R28, 0x19, RZ ;  /* 0x000000191c1f7810 */ /* 0x000fc40007ffe0ff */
[----:B------:R-:W-:Y:S02]  /*3960*/  ISETP.GE.AND P5, PT, R136, UR10, PT ;  /* 0x0000000a88007c0c */ /* 0x000fe4000bfa6270 */
[----:B------:R-:W-:Y:S02]  /*3970*/  ISETP.GE.AND P4, PT, R30, UR10, PT ;  /* 0x0000000a1e007c0c */ /* 0x000fe4000bf86270 */
[----:B------:R-:W-:Y:S01]  /*3980*/  ISETP.GE.AND P3, PT, R29, UR10, PT ;  /* 0x0000000a1d007c0c */ /* 0x000fe2000bf66270 */
[----:B-1----:R-:W-:Y:S01]  /*3990*/  HMMA.16816.F32 R80, R8, R52, R124 ;  /* 0x000000340850723c */ /* 0x002fe2000000187c */
[----:B--2---:R-:W-:Y:S01]  /*39a0*/  IMAD.MOV.U32 R5, RZ, RZ, R3 ;  /* 0x000000ffff057224 */ /* 0x004fe200078e0003 */
[----:B------:R-:W-:Y:S01]  /*39b0*/  IABS R3, R6 ;  /* 0x0000000600037213 */ /* 0x000fe20000000000 */
[----:B------:R-:W-:-:S05]  /*39c0*/  IMAD.IADD R6, R2, 0x1, -R30 ;  /* 0x0000000102067824 */ /* 0x000fca00078e0a1e */
[C---:B------:R-:W-:Y:S01]  /*39d0*/  HMMA.16816.F32 R84, R8.reuse, R54, R120 ;  /* 0x000000360854723c */ /* 0x040fe20000001878 */
[----:B------:R1:W-:Y:S07]  /*39e0*/  I2F R164, R5 ;  /* 0x0000000500a47306 */ /* 0x0003ee0000201400 */
[C---:B------:R-:W-:Y:S08]  /*39f0*/  HMMA.16816.F32 R88, R8.reuse, R68, R128 ;  /* 0x000000440858723c */ /* 0x040ff00000001880 */
[----:B------:R-:W-:Y:S01]  /*3a00*/  HMMA.16816.F32 R92, R8, R70, R116 ;  /* 0x00000046085c723c */ /* 0x000fe20000001874 */
[----:B-1----:R-:W-:Y:S01]  /*3a10*/  IMAD.MOV.U32 R5, RZ, RZ, R3 ;  /* 0x000000ffff057224 */ /* 0x002fe200078e0003 */
[----:B------:R-:W-:Y:S01]  /*3a20*/  IABS R3, R6 ;  /* 0x0000000600037213 */ /* 0x000fe20000000000 */
[----:B------:R-:W1:Y:S01]  /*3a30*/  LDSM.16.M88.4 R8, [R228+0x6000] ;  /* 0x00600000e408783b */ /* 0x000e620000000200 */
[C---:B------:R-:W-:Y:S01]  /*3a40*/  IMAD.IADD R6, R2.reuse, 0x1, -R29 ;  /* 0x0000000102067824 */ /* 0x040fe200078e0a1d */
[----:B------:R2:W-:Y:S03]  /*3a50*/  I2F R171, R5 ;  /* 0x0000000500ab7306 */ /* 0x0005e60000201400 */
[C---:B------:R-:W-:Y:S01]  /*3a60*/  HMMA.16816.F32 R100, R20.reuse, R52, R24 ;  /* 0x000000341464723c */ /* 0x040fe20000001818 */
[----:B------:R-:W4:Y:S07]  /*3a70*/  LDSM.16.M88.4 R24, [R231+0x2800] ;  /* 0x00280000e718783b */ /* 0x000f2e0000000200 */
[----:B------:R-:W-:Y:S01]  /*3a80*/  HMMA.16816.F32 R112, R20, R32, R112 ;  /* 0x000000201470723c */ /* 0x000fe20000001870 */
[----:B--2---:R-:W-:Y:S01]  /*3a90*/  IMAD.MOV.U32 R5, RZ, RZ, R3 ;  /* 0x000000ffff057224 */ /* 0x004fe200078e0003 */
[----:B------:R-:W-:Y:S01]  /*3aa0*/  IABS R3, R6 ;  /* 0x0000000600037213 */ /* 0x000fe20000000000 */
[----:B------:R-:W-:-:S05]  /*3ab0*/  IMAD.IADD R6, R2, 0x1, -R31 ;  /* 0x0000000102067824 */ /* 0x000fca00078e0a1f */
[C---:B------:R-:W-:Y:S01]  /*3ac0*/  HMMA.16816.F32 R48, R20.reuse, R34, R48 ;  /* 0x000000221430723c */ /* 0x040fe20000001830 */
[----:B------:R-:W2:Y:S01]  /*3ad0*/  LDSM.16.M88.4 R32, [R231+0x3000] ;  /* 0x00300000e720783b */ /* 0x000ea20000000200 */
[----:B------:R5:W1:Y:S06]  /*3ae0*/  I2F R181, R5 ;  /* 0x0000000500b57306 */ /* 0x000a6c0000201400 */
[C---:B------:R-:W-:Y:S01]  /*3af0*/  HMMA.16816.F32 R116, R20.reuse, R54, R40 ;  /* 0x000000361474723c */ /* 0x040fe20000001828 */
[----:B------:R-:W-:Y:S07]  /*3b00*/  LDSM.16.M88.4 R40, [R226+0xa000] ;  /* 0x00a00000e228783b */ /* 0x000fee0000000200 */
[----:B------:R-:W-:Y:S01]  /*3b10*/  HMMA.16816.F32 R104, R20, R68, R56 ;  /* 0x000000441468723c */ /* 0x000fe20000001838 */
[----:B-----5:R-:W-:Y:S01]  /*3b20*/  IMAD.MOV.U32 R5, RZ, RZ, R3 ;  /* 0x000000ffff057224 */ /* 0x020fe200078e0003 */
[----:B------:R-:W-:Y:S01]  /*3b30*/  IABS R3, R6 ;  /* 0x0000000600037213 */ /* 0x000fe20000000000 */
[----:B------:R-:W-:-:S02]  /*3b40*/  IMAD.IADD R6, R2, 0x1, -R142 ;  /* 0x0000000102067824 */ /* 0x000fc400078e0a8e */
[----:B------:R5:W-:Y:S03]  /*3b50*/  I2F R190, R5 ;  /* 0x0000000500be7306 */ /* 0x000be60000201400 */
[----:B------:R-:W-:Y:S01]  /*3b60*/  HMMA.16816.F32 R108, R20, R70, R36 ;  /* 0x00000046146c723c */ /* 0x000fe20000001824 */
[----:B------:R-:W2:Y:S04]  /*3b70*/  LDSM.16.M88.4 R20, [R231+0x3800] ;  /* 0x00380000e714783b */ /* 0x000ea80000000200 */
[----:B------:R-:W-:Y:S01]  /*3b80*/  LDSM.16.M88.4 R36, [R226+0xa800] ;  /* 0x00a80000e224783b */ /* 0x000fe20000000200 */
[----:B------:R3:W-:Y:S02]  /*3b90*/  I2F R188, R3 ;  /* 0x0000000300bc7306 */ /* 0x0007e40000201400 */
[----:B-1----:R-:W-:Y:S01]  /*3ba0*/  HMMA.16816.F32 R128, R8, R16, R60 ;  /* 0x000000100880723c */ /* 0x002fe2000000183c */
[----:B-----5:R-:W-:-:S07]  /*3bb0*/  IMAD.IADD R5, R2, 0x1, -R139 ;  /* 0x0000000102057824 */ /* 0x020fce00078e0a8b */
[----:B----4-:R-:W-:Y:S01]  /*3bc0*/  HMMA.16816.F32 R124, R8, R24, R72 ;  /* 0x00000018087c723c */ /* 0x010fe20000001848 */
[----:B------:R-:W-:Y:S01]  /*3bd0*/  IABS R5, R5 ;  /* 0x0000000500057213 */ /* 0x000fe20000000000 */
[----:B---3--:R-:W-:-:S03]  /*3be0*/  IMAD.IADD R3, R2, 0x1, -R141 ;  /* 0x0000000102037824 */ /* 0x008fc600078e0a8d */
[----:B------:R1:W-:Y:S03]  /*3bf0*/  I2F R182, R5 ;  /* 0x0000000500b67306 */ /* 0x0003e60000201400 */
[----:B------:R-:W-:Y:S01]  /*3c00*/  HMMA.16816.F32 R132, R8, R18, R64 ;  /* 0x000000120884723c */ /* 0x000fe20000001840 */
[----:B------:R-:W-:-:S07]  /*3c10*/  IABS R3, R3 ;  /* 0x0000000300037213 */ /* 0x000fce0000000000 */
[----:B------:R-:W-:Y:S01]  /*3c20*/  HMMA.16816.F32 R120, R8, R26, R76 ;  /* 0x0000001a0878723c */ /* 0x000fe2000000184c */
[----:B-1----:R-:W-:Y:S01]  /*3c30*/  IMAD.MOV.U32 R5, RZ, RZ, R3 ;  /* 0x000000ffff057224 */ /* 0x002fe200078e0003 */
[----:B------:R-:W-:Y:S01]  /*3c40*/  IABS R3, R6 ;  /* 0x0000000600037213 */ /* 0x000fe20000000000 */
[----:B------:R-:W-:-:S05]  /*3c50*/  IMAD.IADD R6, R2, 0x1, -R143 ;  /* 0x0000000102067824 */ /* 0x000fca00078e0a8f */
[C---:B--2---:R-:W-:Y:S01]  /*3c60*/  HMMA.16816.F32 R72, R8.reuse, R32, R80 ;  /* 0x000000200848723c */ /* 0x044fe20000001850 */
[----:B------:R1:W-:Y:S07]  /*3c70*/  I2F R195, R5 ;  /* 0x0000000500c37306 */ /* 0x0003ee0000201400 */
[C---:B------:R-:W-:Y:S08]  /*3c80*/  HMMA.16816.F32 R68, R8.reuse, R34, R84 ;  /* 0x000000220844723c */ /* 0x040ff00000001854 */
[----:B------:R-:W-:Y:S01]  /*3c90*/  HMMA.16816.F32 R60, R8, R20, R88 ;  /* 0x00000014083c723c */ /* 0x000fe20000001858 */
[----:B-1----:R-:W-:Y:S01]  /*3ca0*/  IMAD.MOV.U32 R5, RZ, RZ, R3 ;  /* 0x000000ffff057224 */ /* 0x002fe200078e0003 */
[----:B------:R-:W-:Y:S01]  /*3cb0*/  IABS R3, R6 ;  /* 0x0000000600037213 */ /* 0x000fe20000000000 */
[----:B------:R-:W-:-:S02]  /*3cc0*/  IMAD.IADD R6, R2, 0x1, -R145 ;  /* 0x0000000102067824 */ /* 0x000fc400078e0a91 */
[----:B------:R1:W-:Y:S03]  /*3cd0*/  I2F R194, R5 ;  /* 0x0000000500c27306 */ /* 0x0003e60000201400 */
[----:B------:R-:W-:Y:S01]  /*3ce0*/  HMMA.16816.F32 R56, R8, R22, R92 ;  /* 0x000000160838723c */ /* 0x000fe2000000185c */
[----:B------:R-:W2:Y:S07]  /*3cf0*/  LDSM.16.M88.4 R8, [R230+0x6000] ;  /* 0x00600000e608783b */ /* 0x000eae0000000200 */
[----:B------:R-:W-:Y:S01]  /*3d00*/  HMMA.16816.F32 R52, R12, R16, R112 ;  /* 0x000000100c34723c */ /* 0x000fe20000001870 */
[----:B-1----:R-:W-:Y:S01]  /*3d10*/  IMAD.MOV.U32 R5, RZ, RZ, R3 ;  /* 0x000000ffff057224 */ /* 0x002fe200078e0003 */
[----:B------:R-:W-:Y:S01]  /*3d20*/  IABS R3, R6 ;  /* 0x0000000600037213 */ /* 0x000fe20000000000 */
[----:B------:R-:W-:-:S05]  /*3d30*/  IMAD.IADD R6, R2, 0x1, -R154 ;  /* 0x0000000102067824 */ /* 0x000fca00078e0a9a */
[C---:B------:R-:W-:Y:S01]  /*3d40*/  HMMA.16816.F32 R48, R12.reuse, R18, R48 ;  /* 0x000000120c30723c */ /* 0x040fe20000001830 */
[----:B------:R1:W-:Y:S07]  /*3d50*/  I2F R193, R5 ;  /* 0x0000000500c17306 */ /* 0x0003ee0000201400 */
[C---:B------:R-:W-:Y:S08]  /*3d60*/  HMMA.16816.F32 R64, R12.reuse, R24, R96 ;  /* 0x000000180c40723c */ /* 0x040ff00000001860 */
[C---:B------:R-:W-:Y:S01]  /*3d70*/  HMMA.16816.F32 R76, R12.reuse, R26, R44 ;  /* 0x0000001a0c4c723c */ /* 0x040fe2000000182c */
[----:B-1----:R-:W-:Y:S01]  /*3d80*/  IMAD.MOV.U32 R5, RZ, RZ, R3 ;  /* 0x000000ffff057224 */ /* 0x002fe200078e0003 */
[----:B------:R-:W-:Y:S01]  /*3d90*/  IABS R3, R6 ;  /* 0x0000000600037213 */ /* 0x000fe20000000000 */
[----:B------:R-:W-:Y:S01]  /*3da0*/  IMAD.IADD R6, R2, 0x1, -R153 ;  /* 0x0000000102067824 */ /* 0x000fe200078e0a99 */
[----:B------:R-:W1:Y:S01]  /*3db0*/  LDSM.16.M88.4 R44, [R226+0xb000] ;  /* 0x00b00000e22c783b */ /* 0x000e620000000200 */
[----:B------:R3:W-:Y:S03]  /*3dc0*/  I2F R192, R5 ;  /* 0x0000000500c07306 */ /* 0x0007e60000201400 */
[C---:B------:R-:W-:Y:S01]  /*3dd0*/  HMMA.16816.F32 R80, R12.reuse, R32, R100 ;  /* 0x000000200c50723c */ /* 0x040fe20000001864 */
[----:B------:R-:W-:Y:S07]  /*3de0*/  LDSM.16.M88.4 R24, [R225+0x2000] ;  /* 0x00200000e118783b */ /* 0x000fee0000000200 */
[----:B------:R-:W-:Y:S01]  /*3df0*/  HMMA.16816.F32 R84, R12, R34, R116 ;  /* 0x000000220c54723c */ /* 0x000fe20000001874 */
[----:B------:R-:W4:Y:S01]  /*3e00*/  LDSM.16.M88.4 R32, [R226+0xb800] ;  /* 0x00b80000e220783b */ /* 0x000f220000000200 */
[----:B---3--:R-:W-:Y:S01]  /*3e10*/  IMAD.MOV.U32 R5, RZ, RZ, R3 ;  /* 0x000000ffff057224 */ /* 0x008fe200078e0003 */
[----:B------:R-:W-:-:S05]  /*3e20*/  IABS R3, R6 ;  /* 0x0000000600037213 */ /* 0x000fca0000000000 */
[----:B------:R-:W-:Y:S01]  /*3e30*/  HMMA.16816.F32 R92, R12, R20, R104 ;  /* 0x000000140c5c723c */ /* 0x000fe20000001868 */
[----:B------:R3:W-:Y:S01]  /*3e40*/  I2F R191, R5 ;  /* 0x0000000500bf7306 */ /* 0x0007e20000201400 */
[----:B------:R-:W-:Y:S01]  /*3e50*/  IMAD.MOV.U32 R6, RZ, RZ, R3 ;  /* 0x000000ffff067224 */ /* 0x000fe200078e0003 */
[----:B------:R-:W-:-:S05]  /*3e60*/  IABS R3, R7 ;  /* 0x0000000700037213 */ /* 0x000fca0000000000 */
[----:B------:R-:W-:Y:S01]  /*3e70*/  HMMA.16816.F32 R88, R12, R22, R108 ;  /* 0x000000160c58723c */ /* 0x000fe2000000186c */
[----:B------:R5:W-:Y:S01]  /*3e80*/  I2F R189, R6 ;  /* 0x0000000600bd7306 */ /* 0x000be20000201400 */
[----:B------:R-:W-:Y:S06]  /*3e90*/  LDSM.16.M88.4 R20, [R229+0x6000] ;  /* 0x00600000e514783b */ /* 0x000fec0000000200 */
[----:B--2---:R-:W-:Y:S01]  /*3ea0*/  HMMA.16816.F32 R96, R8, R40, R128 ;  /* 0x000000280860723c */ /* 0x004fe20000001880 */
[----:B---3--:R-:W-:-:S05]  /*3eb0*/  IADD3 R5, R2, 0x8, RZ ;  /* 0x0000000802057810 */ /* 0x008fca0007ffe0ff */
[----:B------:R-:W-:Y:S02]  /*3ec0*/  IMAD.IADD R7, R5, 0x1, -R28 ;  /* 0x0000000105077824 */ /* 0x000fe400078e0a1c */
[C---:B------:R-:W-:Y:S01]  /*3ed0*/  HMMA.16816.F32 R148, R8.reuse, R36, R124 ;  /* 0x000000240894723c */ /* 0x040fe2000000187c */
[----:B-----5:R-:W-:Y:S01]  /*3ee0*/  IMAD.MOV.U32 R6, RZ, RZ, R3 ;  /* 0x000000ffff067224 */ /* 0x020fe200078e0003 */
[C---:B------:R-:W-:Y:S02]  /*3ef0*/  IADD3 R3, R2.reuse, 0x40, RZ ;  /* 0x0000004002037810 */ /* 0x040fe40007ffe0ff */
[----:B------:R-:W-:Y:S01]  /*3f00*/  IADD3 R2, R2, 0x48, RZ ;  /* 0x0000004802027810 */ /* 0x000fe20007ffe0ff */
[----:B------:R2:W-:Y:S01]  /*3f10*/  I2F R183, R6 ;  /* 0x0000000600b77306 */ /* 0x0005e20000201400 */
[----:B------:R-:W-:Y:S01]  /*3f20*/  IABS R7, R7 ;  /* 0x0000000700077213 */ /* 0x000fe20000000000 */
[----:B------:R-:W-:Y:S01]  /*3f30*/  IMAD.IADD R16, R3, 0x1, -R140 ;  /* 0x0000000103107824 */ /* 0x000fe200078e0a8c */
[----:B------:R-:W-:Y:S01]  /*3f40*/  HMMA.16816.F32 R156, R8, R38, R120 ;  /* 0x00000026089c723c */ /* 0x000fe20000001878 */
[----:B------:R-:W-:-:S04]  /*3f50*/  IMAD.IADD R12, R2, 0x1, -R28 ;  /* 0x00000001020c7824 */ /* 0x000fc800078e0a1c */
[----:B------:R3:W-:Y:S03]  /*3f60*/  I2F R144, R7 ;  /* 0x0000000700907306 */ /* 0x0007e60000201400 */
[----:B------:R-:W-:Y:S01]  /*3f70*/  HMMA.16816.F32 R132, R8, R42, R132 ;  /* 0x0000002a0884723c */ /* 0x000fe20000001884 */
[----:B--2---:R-:W-:-:S07]  /*3f80*/  IMAD.IADD R6, R3, 0x1, -R28 ;  /* 0x0000000103067824 */ /* 0x004fce00078e0a1c */
[----:B-1----:R-:W-:Y:S01]  /*3f90*/  HMMA.16816.F32 R160, R8, R44, R72 ;  /* 0x0000002c08a0723c */ /* 0x002fe20000001848 */
[----:B------:R-:W-:-:S05]  /*3fa0*/  IABS R6, R6 ;  /* 0x0000000600067213 */ /* 0x000fca0000000000 */
[----:B---3--:R-:W-:Y:S01]  /*3fb0*/  IMAD.MOV.U32 R7, RZ, RZ, R6 ;  /* 0x000000ffff077224 */ /* 0x008fe200078e0006 */
[----:B------:R-:W-:Y:S01]  /*3fc0*/  IABS R6, R12 ;  /* 0x0000000c00067213 */ /* 0x000fe20000000000 */
[----:B------:R-:W-:Y:S01]  /*3fd0*/  IMAD.IADD R12, R5, 0x1, -R140 ;  /* 0x00000001050c7824 */ /* 0x000fe200078e0a8c */
[C---:B------:R-:W-:Y:S01]  /*3fe0*/  HMMA.16816.F32 R172, R8.reuse, R46, R68 ;  /* 0x0000002e08ac723c */ /* 0x040fe20000001844 */
[----:B------:R1:W2:Y:S07]  /*3ff0*/  I2F R128, R7 ;  /* 0x0000000700807306 */ /* 0x0002ae0000201400 */
[C---:B----4-:R-:W-:Y:S08]  /*4000*/  HMMA.16816.F32 R176, R8.reuse, R32, R60 ;  /* 0x0000002008b0723c */ /* 0x050ff0000000183c */
[----:B------:R-:W-:Y:S01]  /*4010*/  HMMA.16816.F32 R184, R8, R34, R56 ;  /* 0x0000002208b8723c */ /* 0x000fe20000001838 */
[----:B-1----:R-:W-:Y:S01]  /*4020*/  IMAD.MOV.U32 R7, RZ, RZ, R6 ;  /* 0x000000ffff077224 */ /* 0x002fe200078e0006 */
[----:B------:R-:W-:-:S02]  /*4030*/  IABS R6, R12 ;  /* 0x0000000c00067213 */ /* 0x000fc40000000000 */
[----:B------:R-:W1:Y:S01]  /*4040*/  LDSM.16.M88.4 R12, [R230+0x4000] ;  /* 0x00400000e60c783b */ /* 0x000e620000000200 */
[----:B------:R3:W-:Y:S02]  /*4050*/  I2F R117, R7 ;  /* 0x0000000700757306 */ /* 0x0007e40000201400 */
[----:B------:R-:W-:Y:S02]  /*4060*/  IMAD.IADD R8, R3, 0x1, -R137 ;  /* 0x0000000103087824 */ /* 0x000fe400078e0a89 */
[----:B---3--:R-:W-:Y:S01]  /*4070*/  IMAD.MOV.U32 R7, RZ, RZ, R6 ;  /* 0x000000ffff077224 */ /* 0x008fe200078e0006 */
[----:B------:R-:W-:Y:S01]  /*4080*/  IABS R6, R16 ;  /* 0x0000001000067213 */ /* 0x000fe20000000000 */
[----:B------:R-:W-:Y:S02]  /*4090*/  IMAD.IADD R16, R2, 0x1, -R140 ;  /* 0x0000000102107824 */ /* 0x000fe400078e0a8c */
[----:B------:R3:W-:Y:S02]  /*40a0*/  I2F R124, R7 ;  /* 0x00000007007c7306 */ /* 0x0007e40000201400 */
[----:B---3--:R-:W-:Y:S01]  /*40b0*/  IMAD.MOV.U32 R7, RZ, RZ, R6 ;  /* 0x000000ffff077224 */ /* 0x008fe200078e0006 */
[----:B------:R-:W-:Y:S01]  /*40c0*/  IABS R6, R16 ;  /* 0x0000001000067213 */ /* 0x000fe20000000000 */
[----:B------:R-:W-:Y:S01]  /*40d0*/  IMAD.IADD R16, R5, 0x1, -R138 ;  /* 0x0000000105107824 */ /* 0x000fe200078e0a8a */
[C---:B-1----:R-:W-:Y:S03]  /*40e0*/  HMMA.16816.F32 R72, R12.reuse, R40, R52 ;  /* 0x000000280c48723c */ /* 0x042fe60000001834 */
[----:B------:R1:W3:Y:S05]  /*40f0*/  I2F R119, R7 ;  /* 0x0000000700777306 */ /* 0x0002ea0000201400 */
[C---:B------:R-:W-:Y:S01]  /*4100*/  HMMA.16816.F32 R68, R12.reuse, R42, R48 ;  /* 0x0000002a0c44723c */ /* 0x040fe20000001830 */
[----:B------:R-:W-:Y:S07]  /*4110*/  LDSM.16.M88.4 R48, [R225+0x3000] ;  /* 0x00300000e130783b */ /* 0x000fee0000000200 */
[----:B------:R-:W-:Y:S01]  /*4120*/  HMMA.16816.F32 R64, R12, R36, R64 ;  /* 0x000000240c40723c */ /* 0x000fe20000001840 */
[----:B-1----:R-:W-:Y:S01]  /*4130*/  IMAD.MOV.U32 R7, RZ, RZ, R6 ;  /* 0x000000ffff077224 */ /* 0x002fe200078e0006 */
[----:B------:R-:W-:Y:S01]  /*4140*/  IABS R6, R16 ;  /* 0x0000001000067213 */ /* 0x000fe20000000000 */
[----:B------:R-:W-:-:S02]  /*4150*/  IMAD.IADD R16, R3, 0x1, -R138 ;  /* 0x0000000103107824 */ /* 0x000fc400078e0a8a */
[----:B------:R1:W-:Y:S03]  /*4160*/  I2F R116, R7 ;  /* 0x0000000700747306 */ /* 0x0003e60000201400 */
[C---:B------:R-:W-:Y:S01]  /*4170*/  HMMA.16816.F32 R60, R12.reuse, R38, R76 ;  /* 0x000000260c3c723c */ /* 0x040fe2000000184c */
[----:B------:R-:W-:Y:S07]  /*4180*/  LDSM.16.M88.4 R36, [R225+0x2800] ;  /* 0x00280000e124783b */ /* 0x000fee0000000200 */
[----:B------:R-:W-:Y:S01]  /*4190*/  HMMA.16816.F32 R56, R12, R44, R80 ;  /* 0x0000002c0c38723c */ /* 0x000fe20000001850 */
[----:B-1----:R-:W-:Y:S01]  /*41a0*/  IMAD.MOV.U32 R7, RZ, RZ, R6 ;  /* 0x000000ffff077224 */ /* 0x002fe200078e0006 */
[----:B------:R-:W-:Y:S01]  /*41b0*/  IABS R6, R16 ;  /* 0x0000001000067213 */ /* 0x000fe20000000000 */
[----:B------:R-:W-:-:S05]  /*41c0*/  IMAD.IADD R16, R5, 0x1, -R30 ;  /* 0x0000000105107824 */ /* 0x000fca00078e0a1e */
[C---:B------:R-:W-:Y:S01]  /*41d0*/  HMMA.16816.F32 R40, R12.reuse, R32, R92 ;  /* 0x000000200c28723c */ /* 0x040fe2000000185c */
[----:B------:R1:W-:Y:S07]  /*41e0*/  I2F R120, R7 ;  /* 0x0000000700787306 */ /* 0x0003ee0000201400 */
[C---:B------:R-:W-:Y:S01]  /*41f0*/  HMMA.16816.F32 R44, R12.reuse, R46, R84 ;  /* 0x0000002e0c2c723c */ /* 0x040fe20000001854 */
[----:B------:R4:W-:Y:S07]  /*4200*/  I2F R118, R6 ;  /* 0x0000000600767306 */ /* 0x0009ee0000201400 */
[----:B------:R-:W-:Y:S01]  /*4210*/  HMMA.16816.F32 R32, R12, R34, R88 ;  /* 0x000000220c20723c */ /* 0x000fe20000001858 */
[----:B-1----:R-:W-:-:S05]  /*4220*/  IMAD.IADD R7, R2, 0x1, -R138 ;  /* 0x0000000102077824 */ /* 0x002fca00078e0a8a */
[----:B------:R-:W-:Y:S01]  /*4230*/  IABS R7, R7 ;  /* 0x0000000700077213 */ /* 0x000fe20000000000 */
[C---:B------:R-:W-:Y:S01]  /*4240*/  IMAD.IADD R12, R5.reuse, 0x1, -R29 ;  /* 0x00000001050c7824 */ /* 0x040fe200078e0a1d */
[----:B------:R-:W-:Y:S01]  /*4250*/  HMMA.16816.F32 R52, R20, R24, R96 ;  /* 0x000000181434723c */ /* 0x000fe20000001860 */
[----:B----4-:R-:W-:Y:S01]  /*4260*/  IMAD.IADD R6, R5, 0x1, -R137 ;  /* 0x0000000105067824 */ /* 0x010fe200078e0a89 */
[----:B------:R1:W-:Y:S04]  /*4270*/  I2F R106, R7 ;  /* 0x00000007006a7306 */ /* 0x0003e80000201400 */
[----:B------:R-:W-:-:S05]  /*4280*/  IABS R6, R6 ;  /* 0x0000000600067213 */ /* 0x000fca0000000000 */
[----:B-1----:R-:W-:Y:S01]  /*4290*/  IMAD.MOV.U32 R7, RZ, RZ, R6 ;  /* 0x000000ffff077224 */ /* 0x002fe200078e0006 */
[----:B------:R-:W-:Y:S01]  /*42a0*/  IABS R6, R8 ;  /* 0x0000000800067213 */ /* 0x000fe20000000000 */
[----:B------:R-:W-:Y:S02]  /*42b0*/  IMAD.IADD R8, R2, 0x1, -R137 ;  /* 0x0000000102087824 */ /* 0x000fe400078e0a89 */
[----:B------:R1:W4:Y:S02]  /*42c0*/  I2F R107, R7 ;  /* 0x00000007006b7306 */ /* 0x0003240000201400 */
[----:B-1----:R-:W-:Y:S01]  /*42d0*/  IMAD.MOV.U32 R7, RZ, RZ, R6 ;  /* 0x000000ffff077224 */ /* 0x002fe200078e0006 */
[----:B------:R-:W-:Y:S01]  /*42e0*/  IABS R6, R8 ;  /* 0x0000000800067213 */ /* 0x000fe20000000000 */
[----:B------:R-:W-:-:S04]  /*42f0*/  IMAD.IADD R8, R5, 0x1, -R136 ;  /* 0x0000000105087824 */ /* 0x000fc800078e0a88 */
[----:B------:R1:W-:Y:S02]  /*4300*/  I2F R105, R7 ;  /* 0x0000000700697306 */ /* 0x0003e40000201400 */
[----:B-1----:R-:W-:Y:S01]  /*4310*/  IMAD.MOV.U32 R7, RZ, RZ, R6 ;  /* 0x000000ffff077224 */ /* 0x002fe200078e0006 */
[----:B------:R-:W-:Y:S02]  /*4320*/  IABS R6, R8 ;  /* 0x0000000800067213 */ /* 0x000fe40000000000 */
[----:B------:R-:W1:Y:S03]  /*4330*/  LDSM.16.M88.4 R8, [R229+0x4000] ;  /* 0x00400000e508783b */ /* 0x000e660000000200 */
[----:B------:R5:W-:Y:S08]  /*4340*/  I2F R103, R7 ;  /* 0x0000000700677306 */ /* 0x000bf00000201400 */
[----:B------:R2:W1:Y:S01]  /*4350*/  I2F R104, R6 ;  /* 0x0000000600687306 */ /* 0x0004620000201400 */
[----:B-----5:R-:W-:-:S05]  /*4360*/  IMAD.IADD R7, R3, 0x1, -R136 ;  /* 0x0000000103077824 */ /* 0x020fca00078e0a88 */
[----:B------:R-:W-:Y:S01]  /*4370*/  IABS R7, R7 ;  /* 0x0000000700077213 */ /* 0x000fe20000000000 */
[----:B--2---:R-:W-:-:S03]  /*4380*/  IMAD.IADD R6, R2, 0x1, -R136 ;  /* 0x0000000102067824 */ /* 0x004fc600078e0a88 */
[----:B------:R2:W-:Y:S02]  /*4390*/  I2F R102, R7 ;  /* 0x0000000700667306 */ /* 0x0005e40000201400 */
[----:B------:R-:W-:Y:S01]  /*43a0*/  IABS R6, R6 ;  /* 0x0000000600067213 */ /* 0x000fe20000000000 */
[----:B-1----:R-:W-:Y:S04]  /*43b0*/  HMMA.16816.F32 R80, R8, R38, R60 ;  /* 0x000000260850723c */ /* 0x002fe8000000183c */
[----:B--2---:R-:W-:Y:S01]  /*43c0*/  IMAD.MOV.U32 R7, RZ, RZ, R6 ;  /* 0x000000ffff077224 */ /* 0x004fe200078e0006 */
[----:B------:R-:W-:-:S03]  /*43d0*/  IABS R6, R16 ;  /* 0x0000001000067213 */ /* 0x000fc60000000000 */
[----:B------:R1:W-:Y:S01]  /*43e0*/  I2F R100, R7 ;  /* 0x0000000700647306 */ /* 0x0003e20000201400 */
[----:B------:R-:W-:Y:S01]  /*43f0*/  HMMA.16816.F32 R16, R8, R24, R72 ;  /* 0x000000180810723c */ /* 0x000fe20000001848 */
[----:B------:R-:W2:Y:S01]  /*4400*/  LDSM.16.M88.4 R72, [R225+0x3800] ;  /* 0x00380000e148783b */ /* 0x000ea20000000200 */
[----:B------:R-:W-:-:S05]  /*4410*/  DEPBAR.LE SB0, 0x0 ;  /* 0x000080000000791a */ /* 0x000fca0000000000 */
[----:B------:R5:W-:Y:S01]  /*4420*/  I2F R101, R6 ;  /* 0x0000000600657306 */ /* 0x000be20000201400 */
[----:B------:R-:W-:Y:S01]  /*4430*/  HMMA.16816.F32 R68, R8, R26, R68 ;  /* 0x0000001a0844723c */ /* 0x000fe20000001844 */
[----:B-1----:R-:W-:-:S07]  /*4440*/  IMAD.IADD R7, R3, 0x1, -R30 ;  /* 0x0000000103077824 */ /* 0x002fce00078e0a1e */
[----:B------:R-:W-:Y:S01]  /*4450*/  HMMA.16816.F32 R64, R8, R36, R64 ;  /* 0x000000240840723c */ /* 0x000fe20000001840 */
[----:B------:R-:W-:Y:S01]  /*4460*/  IABS R7, R7 ;  /* 0x0000000700077213 */ /* 0x000fe20000000000 */
[----:B-----5:R-:W-:-:S03]  /*4470*/  IMAD.IADD R6, R2, 0x1, -R30 ;  /* 0x0000000102067824 */ /* 0x020fc600078e0a1e */
[----:B------:R1:W-:Y:S03]  /*4480*/  I2F R88, R7 ;  /* 0x0000000700587306 */ /* 0x0003e60000201400 */
[----:B------:R-:W-:Y:S01]  /*4490*/  HMMA.16816.F32 R92, R8, R48, R56 ;  /* 0x00000030085c723c */ /* 0x000fe20000001838 */
[----:B------:R-:W-:Y:S01]  /*44a0*/  FFMA.FTZ R13, R147, -UR4, R17 ;  /* 0x80000004930d7c23 */ /* 0x000fe20008010011 */
[----:B------:R-:W-:-:S04]  /*44b0*/  IABS R6, R6 ;  /* 0x0000000600067213 */ /* 0x000fc80000000000 */
[----:B------:R-:W-:Y:S02]  /*44c0*/  FSEL R167, R13, -INF , !P1 ;  /* 0xff8000000da77808 */ /* 0x000fe40004800000 */
[----:B------:R-:W-:Y:S01]  /*44d0*/  HMMA.16816.F32 R112, R8, R50, R44 ;  /* 0x000000320870723c */ /* 0x000fe2000000182c */
[----:B-1----:R-:W-:Y:S01]  /*44e0*/  IMAD.MOV.U32 R7, RZ, RZ, R6 ;  /* 0x000000ffff077224 */ /* 0x002fe200078e0006 */
[----:B------:R-:W-:Y:S01]  /*44f0*/  IABS R6, R12 ;  /* 0x0000000c00067213 */ /* 0x000fe20000000000 */
[----:B------:R-:W-:-:S05]  /*4500*/  IMAD.IADD R12, R3, 0x1, -R29 ;  /* 0x00000001030c7824 */ /* 0x000fca00078e0a1d */
[----:B--2---:R-:W-:Y:S01]  /*4510*/  HMMA.16816.F32 R108, R8, R72, R40 ;  /* 0x00000048086c723c */ /* 0x004fe20000001828 */
[----:B------:R1:W-:Y:S01]  /*4520*/  I2F R86, R7 ;  /* 0x0000000700567306 */ /* 0x0003e20000201400 */
[----:B------:R-:W-:-:S06]  /*4530*/  FFMA.FTZ R13, R181, -UR4, R65 ;  /* 0x80000004b50d7c23 */ /* 0x000fcc0008010041 */
[----:B------:R-:W-:Y:S07]  /*4540*/  HMMA.16816.F32 R96, R8, R74, R32 ;  /* 0x0000004a0860723c */ /* 0x000fee0000001820 */
[----:B------:R-:W-:Y:S01]  /*4550*/  IMAD.IADD R9, R5, 0x1, -R141 ;  /* 0x0000000105097824 */ /* 0x000fe200078e0a8d */
[----:B------:R-:W-:Y:S01]  /*4560*/  HMMA.16816.F32 R24, R20, R26, R132 ;  /* 0x0000001a1418723c */ /* 0x000fe20000001884 */
[----:B-1----:R-:W-:Y:S01]  /*4570*/  IMAD.MOV.U32 R7, RZ, RZ, R6 ;  /* 0x000000ffff077224 */ /* 0x002fe200078e0006 */
[----:B------:R-:W-:Y:S01]  /*4580*/  IABS R6, R12 ;  /* 0x0000000c00067213 */ /* 0x000fe20000000000 */
[----:B------:R-:W-:Y:S01]  /*4590*/  IMAD.IADD R12, R2, 0x1, -R29 ;  /* 0x00000001020c7824 */ /* 0x000fe200078e0a1d */
[----:B------:R-:W-:Y:S01]  /*45a0*/  IABS R9, R9 ;  /* 0x0000000900097213 */ /* 0x000fe20000000000 */
[----:B------:R1:W-:Y:S01]  /*45b0*/  I2F R89, R7 ;  /* 0x0000000700597306 */ /* 0x0003e20000201400 */
[----:B------:R-:W-:-:S02]  /*45c0*/  FFMA.FTZ R8, R128, -UR4, R52 ;  /* 0x8000000480087c23 */ /* 0x000fc40008010034 */
[----:B------:R-:W-:Y:S01]  /*45d0*/  FFMA.FTZ R10, R144, -UR4, R18 ;  /* 0x80000004900a7c23 */ /* 0x000fe20008010012 */
[----:B------:R-:W-:Y:S01]  /*45e0*/  HMMA.16816.F32 R40, R20, R48, R160 ;  /* 0x000000301428723c */ /* 0x000fe200000018a0 */
[----:B------:R-:W-:Y:S01]  /*45f0*/  FFMA.FTZ R11, R146, -UR4, R16 ;  /* 0x80000004920b7c23 */ /* 0x000fe20008010010 */
[----:B------:R-:W-:Y:S01]  /*4600*/  FSEL R77, R8, -INF , !P2 ;  /* 0xff800000084d7808 */ /* 0x000fe20005000000 */
[----:B------:R-:W-:Y:S01]  /*4610*/  IMAD.MOV.U32 R8, RZ, RZ, R9 ;  /* 0x000000ffff087224 */ /* 0x000fe200078e0009 */
[----:B------:R-:W-:Y:S01]  /*4620*/  FSEL R180, R10, -INF , !P2 ;  /* 0xff8000000ab47808 */ /* 0x000fe20005000000 */
[----:B------:R-:W-:Y:S01]  /*4630*/  IMAD.IADD R9, R2, 0x1, -R141 ;  /* 0x0000000102097824 */ /* 0x000fe200078e0a8d */
[----:B------:R-:W-:Y:S01]  /*4640*/  FSEL R170, R11, -INF , !P2 ;  /* 0xff8000000baa7808 */ /* 0x000fe20005000000 */
[----:B------:R-:W-:Y:S01]  /*4650*/  I2F R84, R8 ;  /* 0x0000000800547306 */ /* 0x000fe20000201400 */
[----:B------:R-:W-:Y:S02]  /*4660*/  IMAD.IADD R10, R5, 0x1, -R142 ;  /* 0x00000001050a7824 */ /* 0x000fe400078e0a8e */
[----:B---3--:R-:W-:-:S02]  /*4670*/  FFMA.FTZ R11, R119, -UR4, R53 ;  /* 0x80000004770b7c23 */ /* 0x008fc40008010035 */
[----:B-1----:R-:W-:Y:S01]  /*4680*/  IMAD.MOV.U32 R7, RZ, RZ, R6 ;  /* 0x000000ffff077224 */ /* 0x002fe200078e0006 */
[----:B------:R-:W-:Y:S01]  /*4690*/  IABS R6, R12 ;  /* 0x0000000c00067213 */ /* 0x000fe20000000000 */
[----:B------:R-:W-:Y:S01]  /*46a0*/  IMAD.IADD R12, R5, 0x1, -R31 ;  /* 0x00000001050c7824 */ /* 0x000fe200078e0a1f */
[----:B------:R-:W-:Y:S01]  /*46b0*/  FSEL R63, R11, -INF , !P1 ;  /* 0xff8000000b3f7808 */ /* 0x000fe20004800000 */
[----:B------:R1:W-:Y:S01]  /*46c0*/  I2F R87, R7 ;  /* 0x0000000700577306 */ /* 0x0003e20000201400 */
[----:B------:R-:W-:Y:S02]  /*46d0*/  FFMA.FTZ R11, R155, -UR4, R68 ;  /* 0x800000049b0b7c23 */ /* 0x000fe40008010044 */
[----:B------:R-:W-:-:S03]  /*46e0*/  FFMA.FTZ R35, R194, -UR4, R112 ;  /* 0x80000004c2237c23 */ /* 0x000fc60008010070 */
[----:B------:R-:W-:Y:S01]  /*46f0*/  FSEL R166, R11, -INF , !P0 ;  /* 0xff8000000ba67808 */ /* 0x000fe20004000000 */
[----:B----4-:R-:W-:-:S05]  /*4700*/  FFMA.FTZ R11, R107, -UR4, R71 ;  /* 0x800000046b0b7c23 */ /* 0x010fca0008010047 */
[----:B------:R-:W-:Y:S01]  /*4710*/  FSEL R165, R11, -INF , !P6 ;  /* 0xff8000000ba57808 */ /* 0x000fe20007000000 */
[----:B------:R-:W-:Y:S02]  /*4720*/  FFMA.FTZ R11, R104, -UR4, R66 ;  /* 0x80000004680b7c23 */ /* 0x000fe40008010042 */
[----:B-1----:R-:W-:Y:S01]  /*4730*/  IMAD.MOV.U32 R7, RZ, RZ, R6 ;  /* 0x000000ffff077224 */ /* 0x002fe200078e0006 */
[----:B------:R-:W-:Y:S01]  /*4740*/  IABS R6, R12 ;  /* 0x0000000c00067213 */ /* 0x000fe20000000000 */
[--C-:B------:R-:W-:Y:S02]  /*4750*/  IMAD.IADD R12, R3, 0x1, -R31.reuse ;  /* 0x00000001030c7824 */ /* 0x100fe400078e0a1f */
[----:B------:R1:W-:Y:S02]  /*4760*/  I2F R85, R7 ;  /* 0x0000000700557306 */ /* 0x0003e40000201400 */
[----:B-1----:R-:W-:Y:S01]  /*4770*/  IMAD.MOV.U32 R7, RZ, RZ, R6 ;  /* 0x000000ffff077224 */ /* 0x002fe200078e0006 */
[----:B------:R-:W-:Y:S01]  /*4780*/  IABS R6, R12 ;  /* 0x0000000c00067213 */ /* 0x000fe20000000000 */
[----:B------:R-:W-:-:S04]  /*4790*/  IMAD.IADD R12, R2, 0x1, -R31 ;  /* 0x00000001020c7824 */ /* 0x000fc800078e0a1f */
[----:B------:R1:W2:Y:S02]  /*47a0*/  I2F R15, R7 ;  /* 0x00000007000f7306 */ /* 0x0002a40000201400 */
[----:B-1----:R-:W-:Y:S01]  /*47b0*/  IMAD.MOV.U32 R7, RZ, RZ, R6 ;  /* 0x000000ffff077224 */ /* 0x002fe200078e0006 */
[----:B------:R-:W-:Y:S01]  /*47c0*/  IABS R6, R12 ;  /* 0x0000000c00067213 */ /* 0x000fe20000000000 */
[----:B------:R-:W-:-:S04]  /*47d0*/  IMAD.IADD R12, R5, 0x1, -R139 ;  /* 0x00000001050c7824 */ /* 0x000fc800078e0a8b */
[----:B------:R1:W-:Y:S01]  /*47e0*/  I2F R61, R7 ;  /* 0x00000007003d7306 */ /* 0x0003e20000201400 */
[----:B--2---:R-:W-:Y:S02]  /*47f0*/  FFMA.FTZ R15, R15, -UR4, R83 ;  /* 0x800000040f0f7c23 */ /* 0x004fe40008010053 */
[----:B-1----:R-:W-:Y:S01]  /*4800*/  IMAD.MOV.U32 R7, RZ, RZ, R6 ;  /* 0x000000ffff077224 */ /* 0x002fe200078e0006 */
[----:B------:R-:W-:Y:S01]  /*4810*/  IABS R6, R12 ;  /* 0x0000000c00067213 */ /* 0x000fe20000000000 */
[----:B------:R-:W-:-:S03]  /*4820*/  IMAD.IADD R12, R3, 0x1, -R139 ;  /* 0x00000001030c7824 */ /* 0x000fc600078e0a8b */
[----:B------:R1:W-:Y:S02]  /*4830*/  I2F R60, R7 ;  /* 0x00000007003c7306 */ /* 0x0003e40000201400 */
[----:B-1----:R-:W-:Y:S01]  /*4840*/  IMAD.MOV.U32 R7, RZ, RZ, R6 ;  /* 0x000000ffff077224 */ /* 0x002fe200078e0006 */
[----:B------:R-:W-:Y:S01]  /*4850*/  IABS R6, R12 ;  /* 0x0000000c00067213 */ /* 0x000fe20000000000 */
[----:B------:R-:W-:-:S04]  /*4860*/  IMAD.IADD R12, R2, 0x1, -R139 ;  /* 0x00000001020c7824 */ /* 0x000fc800078e0a8b */
[----:B------:R1:W2:Y:S02]  /*4870*/  I2F R14, R7 ;  /* 0x00000007000e7306 */ /* 0x0002a40000201400 */
[----:B-1----:R-:W-:Y:S01]  /*4880*/  IMAD.MOV.U32 R7, RZ, RZ, R6 ;  /* 0x000000ffff077224 */ /* 0x002fe200078e0006 */
[----:B------:R-:W-:Y:S01]  /*4890*/  IABS R6, R12 ;  /* 0x0000000c00067213 */ /* 0x000fe20000000000 */
[----:B------:R-:W-:-:S04]  /*48a0*/  FFMA.FTZ R12, R124, -UR4, R19 ;  /* 0x800000047c0c7c23 */ /* 0x000fc80008010013 */
[----:B------:R1:W3:Y:S01]  /*48b0*/  I2F R33, R7 ;  /* 0x0000000700217306 */ /* 0x0002e20000201400 */
[----:B------:R-:W-:Y:S01]  /*48c0*/  HMMA.16816.F32 R16, R20, R36, R148 ;  /* 0x000000241410723c */ /* 0x000fe20000001894 */
[----:B--2---:R-:W-:Y:S01]  /*48d0*/  FFMA.FTZ R14, R14, -UR4, R94 ;  /* 0x800000040e0e7c23 */ /* 0x004fe2000801005e */
[----:B------:R-:W-:Y:S01]  /*48e0*/  FSEL R169, R12, -INF , !P1 ;  /* 0xff8000000ca97808 */ /* 0x000fe20004800000 */
[----:B------:R-:W-:-:S04]  /*48f0*/  FFMA.FTZ R12, R164, -UR4, R69 ;  /* 0x80000004a40c7c23 */ /* 0x000fc80008010045 */
[----:B------:R2:W-:Y:S01]  /*4900*/  I2F R32, R6 ;  /* 0x0000000600207306 */ /* 0x0005e20000201400 */
[----:B------:R-:W-:Y:S01]  /*4910*/  FSEL R164, R12, -INF , !P6 ;  /* 0xff8000000ca47808 */ /* 0x000fe20007000000 */
[----:B------:R-:W-:Y:S01]  /*4920*/  FFMA.FTZ R12, R171, -UR4, R64 ;  /* 0x80000004ab0c7c23 */ /* 0x000fe20008010040 */
[----:B------:R-:W-:Y:S02]  /*4930*/  FSEL R151, R11, -INF , !P5 ;  /* 0xff8000000b977808 */ /* 0x000fe40006800000 */
[----:B------:R-:W-:Y:S02]  /*4940*/  FSEL R148, R13, -INF , !P4 ;  /* 0xff8000000d947808 */ /* 0x000fe40006000000 */
[----:B------:R-:W-:Y:S01]  /*4950*/  FSEL R150, R12, -INF , !P5 ;  /* 0xff8000000c967808 */ /* 0x000fe20006800000 */
[----:B-1----:R-:W-:Y:S02]  /*4960*/  FFMA.FTZ R7, R117, -UR4, R54 ;  /* 0x8000000475077c23 */ /* 0x002fe40008010036 */
[----:B------:R-:W-:-:S03]  /*4970*/  FFMA.FTZ R12, R101, -UR4, R67 ;  /* 0x80000004650c7c23 */ /* 0x000fc60008010043 */
[----:B------:R-:W-:Y:S01]  /*4980*/  FSEL R79, R7, -INF , !P2 ;  /* 0xff800000074f7808 */ /* 0x000fe20005000000 */
[----:B------:R-:W-:Y:S01]  /*4990*/  BAR.SYNC.DEFER_BLOCKING 0x0 ;  /* 0x0000000000007b1d */ /* 0x000fe20000010000 */
[----:B------:R-:W-:Y:S01]  /*49a0*/  ISETP.GE.AND P2, PT, R31, UR10, PT ;  /* 0x0000000a1f007c0c */ /* 0x000fe2000bf46270 */
[----:B--2---:R-:W-:Y:S01]  /*49b0*/  IMAD.IADD R6, R3, 0x1, -R141 ;  /* 0x0000000103067824 */ /* 0x004fe200078e0a8d */
[C---:B------:R-:W-:Y:S01]  /*49c0*/  HMMA.16816.F32 R28, R20.reuse, R38, R156 ;  /* 0x00000026141c723c */ /* 0x040fe2000000189c */
[----:B------:R-:W-:Y:S01]  /*49d0*/  FFMA.FTZ R11, R88, -UR4, R17 ;  /* 0x80000004580b7c23 */ /* 0x000fe20008010011 */
[----:B------:R-:W-:Y:S01]  /*49e0*/  FSEL R149, R12, -INF , !P4 ;  /* 0xff8000000c957808 */ /* 0x000fe20006000000 */
[----:B------:R-:W-:Y:S01]  /*49f0*/  FFMA.FTZ R17, R190, -UR4, R80 ;  /* 0x80000004be117c23 */ /* 0x000fe20008010050 */
[----:B------:R-:W-:Y:S02]  /*4a00*/  IABS R7, R6 ;  /* 0x0000000600077213 */ /* 0x000fe40000000000 */
[----:B------:R-:W-:Y:S01]  /*4a10*/  IABS R6, R9 ;  /* 0x0000000900067213 */ /* 0x000fe20000000000 */
[----:B------:R-:W-:Y:S01]  /*4a20*/  FFMA.FTZ R9, R116, -UR4, R55 ;  /* 0x8000000474097c23 */ /* 0x000fe20008010037 */
[----:B------:R-:W-:Y:S01]  /*4a30*/  FSEL R64, R11, -INF , !P4 ;  /* 0xff8000000b407808 */ /* 0x000fe20006000000 */
[----:B------:R-:W-:Y:S01]  /*4a40*/  IMAD.MOV.U32 R8, RZ, RZ, R7 ;  /* 0x000000ffff087224 */ /* 0x000fe200078e0007 */
[C---:B------:R-:W-:Y:S01]  /*4a50*/  HMMA.16816.F32 R52, R20.reuse, R50, R172 ;  /* 0x000000321434723c */ /* 0x040fe200000018ac */
[----:B------:R-:W-:Y:S01]  /*4a60*/  IMAD.MOV.U32 R7, RZ, RZ, R6 ;  /* 0x000000ffff077224 */ /* 0x000fe200078e0006 */
[----:B------:R-:W-:Y:S01]  /*4a70*/  IABS R6, R10 ;  /* 0x0000000a00067213 */ /* 0x000fe20000000000 */
[----:B------:R1:W-:Y:S01]  /*4a80*/  I2F R78, R8 ;  /* 0x00000008004e7306 */ /* 0x0003e20000201400 */
[----:B------:R-:W-:Y:S01]  /*4a90*/  FSEL R76, R9, -INF , !P1 ;  /* 0xff800000094c7808 */ /* 0x000fe20004800000 */
[----:B------:R-:W-:Y:S01]  /*4aa0*/  FFMA.FTZ R9, R118, -UR4, R24 ;  /* 0x8000000476097c23 */ /* 0x000fe20008010018 */
[----:B------:R-:W-:Y:S01]  /*4ab0*/  ISETP.GE.AND P1, PT, R139, UR10, PT ;  /* 0x0000000a8b007c0c */ /* 0x000fe2000bf26270 */
[----:B------:R-:W-:Y:S01]  /*4ac0*/  FFMA.FTZ R10, R120, -UR4, R70 ;  /* 0x80000004780a7c23 */ /* 0x000fe20008010046 */
[----:B------:R-:W-:Y:S01]  /*4ad0*/  FSEL R146, R15, -INF , !P2 ;  /* 0xff8000000f927808 */ /* 0x000fe20005000000 */
[----:B------:R-:W-:Y:S01]  /*4ae0*/  HMMA.16816.F32 R48, R20, R72, R176 ;  /* 0x000000481430723c */ /* 0x000fe200000018b0 */
[----:B------:R-:W-:Y:S01]  /*4af0*/  FSEL R59, R9, -INF , !P0 ;  /* 0xff800000093b7808 */ /* 0x000fe20004000000 */
[----:B------:R2:W-:Y:S01]  /*4b00*/  I2F R62, R7 ;  /* 0x00000007003e7306 */ /* 0x0005e20000201400 */
[----:B------:R-:W-:Y:S01]  /*4b10*/  IMAD.IADD R9, R3, 0x1, -R143 ;  /* 0x0000000103097824 */ /* 0x000fe200078e0a8f */
[----:B------:R-:W-:Y:S01]  /*4b20*/  FSEL R168, R10, -INF , !P0 ;  /* 0xff8000000aa87808 */ /* 0x000fe20004000000 */
[----:B------:R-:W-:Y:S01]  /*4b30*/  FFMA.FTZ R10, R105, -UR4, R25 ;  /* 0x80000004690a7c23 */ /* 0x000fe20008010019 */
[----:B------:R-:W-:Y:S01]  /*4b40*/  FSEL R174, R14, -INF , !P1 ;  /* 0xff8000000eae7808 */ /* 0x000fe20004800000 */
[----:B------:R-:W-:-:S02]  /*4b50*/  FFMA.FTZ R12, R87, -UR4, R28 ;  /* 0x80000004570c7c23 */ /* 0x000fc4000801001c */
[----:B------:R-:W-:Y:S01]  /*4b60*/  FFMA.FTZ R13, R61, -UR4, R29 ;  /* 0x800000043d0d7c23 */ /* 0x000fe2000801001d */
[----:B------:R4:W5:Y:S01]  /*4b70*/  I2F R58, R6 ;  /* 0x00000006003a7306 */ /* 0x0009620000201400 */
[----:B-1----:R-:W-:Y:S01]  /*4b80*/  IMAD.IADD R8, R3, 0x1, -R142 ;  /* 0x0000000103087824 */ /* 0x002fe200078e0a8e */
[----:B------:R-:W-:Y:S01]  /*4b90*/  FSEL R57, R10, -INF , !P6 ;  /* 0xff8000000a397808 */ /* 0x000fe20007000000 */
[----:B------:R-:W-:Y:S01]  /*4ba0*/  FFMA.FTZ R10, R102, -UR4, R16 ;  /* 0x80000004660a7c23 */ /* 0x000fe20008010010 */
[----:B------:R-:W-:Y:S01]  /*4bb0*/  FSEL R61, R12, -INF , !P3 ;  /* 0xff8000000c3d7808 */ /* 0x000fe20005800000 */
[----:B------:R-:W-:Y:S01]  /*4bc0*/  FFMA.FTZ R25, R195, -UR4, R93 ;  /* 0x80000004c3197c23 */ /* 0x000fe2000801005d */
[----:B------:R-:W-:Y:S01]  /*4bd0*/  IABS R8, R8 ;  /* 0x0000000800087213 */ /* 0x000fe20000000000 */
[----:B------:R-:W-:Y:S01]  /*4be0*/  FFMA.FTZ R16, R89, -UR4, R82 ;  /* 0x8000000459107c23 */ /* 0x000fe20008010052 */
[----:B------:R-:W-:Y:S01]  /*4bf0*/  FSEL R66, R10, -INF , !P5 ;  /* 0xff8000000a427808 */ /* 0x000fe20006800000 */
[----:B--2---:R-:W-:-:S02]  /*4c00*/  FFMA.FTZ R7, R106, -UR4, R26 ;  /* 0x800000046a077c23 */ /* 0x004fc4000801001a */
[----:B------:R-:W-:Y:S01]  /*4c10*/  FFMA.FTZ R10, R86, -UR4, R19 ;  /* 0x80000004560a7c23 */ /* 0x000fe20008010013 */
[----:B------:R-:W-:Y:S01]  /*4c20*/  FSEL R147, R16, -INF , !P3 ;  /* 0xff80000010937808 */ /* 0x000fe20005800000 */
[----:B------:R-:W-:Y:S01]  /*4c30*/  FFMA.FTZ R19, R182, -UR4, R92 ;  /* 0x80000004b6137c23 */ /* 0x000fe2000801005c */
[----:B------:R-:W-:Y:S01]  /*4c40*/  FSEL R70, R7, -INF , !P0 ;  /* 0xff80000007467808 */ /* 0x000fe20004000000 */
[----:B------:R-:W-:Y:S01]  /*4c50*/  IMAD.MOV.U32 R7, RZ, RZ, R8 ;  /* 0x000000ffff077224 */ /* 0x000fe200078e0008 */
[----:B------:R-:W-:Y:S01]  /*4c60*/  FSEL R71, R10, -INF , !P4 ;  /* 0xff8000000a477808 */ /* 0x000fe20006000000 */
[----:B----4-:R-:W-:Y:S01]  /*4c70*/  IMAD.IADD R6, R2, 0x1, -R142 ;  /* 0x0000000102067824 */ /* 0x010fe200078e0a8e */
[----:B------:R-:W-:Y:S01]  /*4c80*/  ISETP.GE.AND P4, PT, R145, UR10, PT ;  /* 0x0000000a91007c0c */ /* 0x000fe2000bf86270 */
[----:B------:R-:W-:Y:S01]  /*4c90*/  IMAD.IADD R8, R5, 0x1, -R143 ;  /* 0x0000000105087824 */ /* 0x000fe200078e0a8f */
[----:B------:R1:W2:Y:S01]  /*4ca0*/  I2F R56, R7 ;  /* 0x0000000700387306 */ /* 0x0002a20000201400 */
[----:B---3--:R-:W-:Y:S01]  /*4cb0*/  FFMA.FTZ R10, R33, -UR4, R40 ;  /* 0x80000004210a7c23 */ /* 0x008fe20008010028 */
[----:B------:R-:W-:Y:S01]  /*4cc0*/  IABS R6, R6 ;  /* 0x0000000600067213 */ /* 0x000fe20000000000 */
[----:B------:R-:W-:Y:S01]  /*4cd0*/  FFMA.FTZ R11, R85, -UR4, R30 ;  /* 0x80000004550b7c23 */ /* 0x000fe2000801001e */
[----:B------:R-:W-:Y:S01]  /*4ce0*/  ISETP.GE.AND P0, PT, R141, UR10, PT ;  /* 0x0000000a8d007c0c */ /* 0x000fe2000bf06270 */
[----:B------:R-:W-:Y:S01]  /*4cf0*/  FFMA.FTZ R33, R193, -UR4, R113 ;  /* 0x80000004c1217c23 */ /* 0x000fe20008010071 */
[----:B------:R-:W-:Y:S01]  /*4d00*/  FSEL R175, R10, -INF , !P1 ;  /* 0xff8000000aaf7808 */ /* 0x000fe20004800000 */
[----:B------:R-:W-:Y:S01]  /*4d10*/  FFMA.FTZ R30, R189, -UR4, R96 ;  /* 0x80000004bd1e7c23 */ /* 0x000fe20008010060 */
[----:B------:R3:W4:Y:S01]  /*4d20*/  I2F R26, R6 ;  /* 0x00000006001a7306 */ /* 0x0007220000201400 */
[----:B------:R-:W-:Y:S01]  /*4d30*/  FSEL R157, R25, -INF , !P0 ;  /* 0xff800000199d7808 */ /* 0x000fe20004000000 */
[----:B------:R-:W-:Y:S01]  /*4d40*/  FFMA.FTZ R29, R183, -UR4, R97 ;  /* 0x80000004b71d7c23 */ /* 0x000fe20008010061 */
[----:B------:R-:W-:Y:S01]  /*4d50*/  FSEL R68, R11, -INF , !P3 ;  /* 0xff8000000b447808 */ /* 0x000fe20005800000 */
[----:B-----5:R-:W-:Y:S01]  /*4d60*/  FFMA.FTZ R28, R58, -UR4, R114 ;  /* 0x800000043a1c7c23 */ /* 0x020fe20008010072 */
[----:B------:R-:W-:-:S02]  /*4d70*/  FSEL R173, R19, -INF , !P1 ;  /* 0xff80000013ad7808 */ /* 0x000fc40004800000 */
[----:B-1----:R-:W-:Y:S01]  /*4d80*/  IABS R7, R8 ;  /* 0x0000000800077213 */ /* 0x002fe20000000000 */
[----:B------:R-:W-:Y:S02]  /*4d90*/  FFMA.FTZ R8, R103, -UR4, R27 ;  /* 0x8000000467087c23 */ /* 0x000fe4000801001b */
[----:B--2---:R-:W-:Y:S01]  /*4da0*/  FFMA.FTZ R27, R56, -UR4, R52 ;  /* 0x80000004381b7c23 */ /* 0x004fe20008010034 */
[----:B------:R1:W2:Y:S02]  /*4db0*/  I2F R24, R7 ;  /* 0x0000000700187306 */ /* 0x0002a40000201400 */
[----:B------:R-:W-:Y:S01]  /*4dc0*/  FSEL R69, R8, -INF , !P6 ;  /* 0xff80000008457808 */ /* 0x000fe20007000000 */
[----:B------:R-:W-:Y:S01]  /*4dd0*/  IMAD.IADD R8, R2, 0x1, -R143 ;  /* 0x0000000102087824 */ /* 0x000fe200078e0a8f */
[----:B---3--:R-:W-:Y:S01]  /*4de0*/  IABS R6, R9 ;  /* 0x0000000900067213 */ /* 0x008fe20000000000 */
[----:B------:R-:W-:Y:S01]  /*4df0*/  FFMA.FTZ R9, R100, -UR4, R18 ;  /* 0x8000000464097c23 */ /* 0x000fe20008010012 */
[----:B------:R-:W-:Y:S01]  /*4e00*/  ISETP.GE.AND P6, PT, R142, UR10, PT ;  /* 0x0000000a8e007c0c */ /* 0x000fe2000bfc6270 */
[----:B------:R-:W-:-:S02]  /*4e10*/  FFMA.FTZ R18, R188, -UR4, R81 ;  /* 0x80000004bc127c23 */ /* 0x000fc40008010051 */
[----:B----4-:R-:W-:Y:S01]  /*4e20*/  FFMA.FTZ R26, R26, -UR4, R54 ;  /* 0x800000041a1a7c23 */ /* 0x010fe20008010036 */
[----:B------:R-:W-:Y:S01]  /*4e30*/  FSEL R90, R9, -INF , !P5 ;  /* 0xff800000095a7808 */ /* 0x000fe20006800000 */
[--C-:B------:R-:W-:Y:S01]  /*4e40*/  IMAD.IADD R9, R2, 0x1, -R145.reuse ;  /* 0x0000000102097824 */ /* 0x100fe200078e0a91 */
[----:B------:R-:W-:Y:S02]  /*4e50*/  FSEL R144, R18, -INF , !P2 ;  /* 0xff80000012907808 */ /* 0x000fe40005000000 */
[----:B------:R-:W-:Y:S01]  /*4e60*/  ISETP.GE.AND P5, PT, R143, UR10, PT ;  /* 0x0000000a8f007c0c */ /* 0x000fe2000bfa6270 */
[----:B-1----:R-:W-:Y:S01]  /*4e70*/  IMAD.MOV.U32 R7, RZ, RZ, R6 ;  /* 0x000000ffff077224 */ /* 0x002fe200078e0006 */
[----:B------:R-:W-:Y:S01]  /*4e80*/  IABS R6, R8 ;  /* 0x0000000800067213 */ /* 0x000fe20000000000 */
[----:B------:R-:W-:Y:S01]  /*4e90*/  IMAD.IADD R8, R5, 0x1, -R145 ;  /* 0x0000000105087824 */ /* 0x000fe200078e0a91 */
[----:B------:R-:W-:Y:S01]  /*4ea0*/  FSEL R156, R28, -INF , !P6 ;  /* 0xff8000001c9c7808 */ /* 0x000fe20007000000 */
[----:B------:R1:W3:Y:S01]  /*4eb0*/  I2F R47, R7 ;  /* 0x00000007002f7306 */ /* 0x0002e20000201400 */
[----:B--2---:R-:W-:Y:S01]  /*4ec0*/  FFMA.FTZ R24, R24, -UR4, R115 ;  /* 0x8000000418187c23 */ /* 0x004fe20008010073 */
[----:B------:R-:W-:-:S02]  /*4ed0*/  FSEL R158, R27, -INF , !P6 ;  /* 0xff8000001b9e7808 */ /* 0x000fc40007000000 */
[----:B------:R-:W-:Y:S02]  /*4ee0*/  IABS R8, R8 ;  /* 0x0000000800087213 */ /* 0x000fe40000000000 */
[----:B------:R-:W-:Y:S02]  /*4ef0*/  FSEL R162, R26, -INF , !P6 ;  /* 0xff8000001aa27808 */ /* 0x000fe40007000000 */
[----:B------:R2:W4:Y:S01]  /*4f00*/  I2F R46, R6 ;  /* 0x00000006002e7306 */ /* 0x0005220000201400 */
[----:B-1----:R-:W-:-:S07]  /*4f10*/  IMAD.IADD R7, R3, 0x1, -R145 ;  /* 0x0000000103077824 */ /* 0x002fce00078e0a91 */
[----:B------:R1:W5:Y:S01]  /*4f20*/  I2F R45, R8 ;  /* 0x00000008002d7306 */ /* 0x0003620000201400 */
[----:B------:R-:W-:Y:S01]  /*4f30*/  FSEL R145, R17, -INF , !P3 ;  /* 0xff80000011917808 */ /* 0x000fe20005800000 */
[----:B---3--:R-:W-:Y:S01]  /*4f40*/  FFMA.FTZ R19, R47, -UR4, R53 ;  /* 0x800000042f137c23 */ /* 0x008fe20008010035 */
[----:B------:R-:W-:Y:S02]  /*4f50*/  ISETP.GE.AND P3, PT, R154, UR10, PT ;  /* 0x0000000a9a007c0c */ /* 0x000fe4000bf66270 */
[----:B--2---:R-:W-:Y:S01]  /*4f60*/  IABS R6, R7 ;  /* 0x0000000700067213 */ /* 0x004fe20000000000 */
[----:B----4-:R-:W-:Y:S01]  /*4f70*/  FFMA.FTZ R16, R46, -UR4, R55 ;  /* 0x800000042e107c23 */ /* 0x010fe20008010037 */
[----:B------:R-:W-:-:S03]  /*4f80*/  FSEL R155, R19, -INF , !P5 ;  /* 0xff800000139b7808 */ /* 0x000fc60006800000 */
[----:B------:R-:W-:Y:S01]  /*4f90*/  IMAD.MOV.U32 R7, RZ, RZ, R6 ;  /* 0x000000ffff077224 */ /* 0x000fe200078e0006 */
[----:B------:R-:W-:Y:S01]  /*4fa0*/  IABS R6, R9 ;  /* 0x0000000900067213 */ /* 0x000fe20000000000 */
[----:B------:R-:W-:Y:S01]  /*4fb0*/  FFMA.FTZ R9, R60, -UR4, R31 ;  /* 0x800000043c097c23 */ /* 0x000fe2000801001f */
[----:B------:R-:W-:Y:S01]  /*4fc0*/  FSEL R60, R13, -INF , !P2 ;  /* 0xff8000000d3c7808 */ /* 0x000fe20005000000 */
[----:B-1----:R-:W-:Y:S01]  /*4fd0*/  IMAD.IADD R8, R5, 0x1, -R154 ;  /* 0x0000000105087824 */ /* 0x002fe200078e0a9a */
[----:B------:R1:W2:Y:S01]  /*4fe0*/  I2F R44, R7 ;  /* 0x00000007002c7306 */ /* 0x0002a20000201400 */
[----:B------:R-:W-:Y:S01]  /*4ff0*/  HMMA.16816.F32 R12, R20, R74, R184 ;  /* 0x0000004a140c723c */ /* 0x000fe200000018b8 */
[----:B------:R-:W-:Y:S01]  /*5000*/  FSEL R88, R9, -INF , !P2 ;  /* 0xff80000009587808 */ /* 0x000fe20005000000 */
[----:B------:R-:W-:Y:S01]  /*5010*/  FFMA.FTZ R31, R191, -UR4, R109 ;  /* 0x80000004bf1f7c23 */ /* 0x000fe2000801006d */
[----:B------:R-:W-:Y:S02]  /*5020*/  ISETP.GE.AND P2, PT, R153, UR10, PT ;  /* 0x0000000a99007c0c */ /* 0x000fe4000bf46270 */
[----:B------:R-:W-:-:S02]  /*5030*/  FSEL R161, R16, -INF , !P5 ;  /* 0xff80000010a17808 */ /* 0x000fc40006800000 */
[----:B-----5:R-:W-:Y:S01]  /*5040*/  FFMA.FTZ R23, R45, -UR4, R110 ;  /* 0x800000042d177c23 */ /* 0x020fe2000801006e */
[----:B------:R-:W-:Y:S02]  /*5050*/  FSEL R209, R31, -INF , !P3 ;  /* 0xff8000001fd17808 */ /* 0x000fe40005800000 */
[----:B------:R-:W-:Y:S02]  /*5060*/  FSEL R206, R30, -INF , !P2 ;  /* 0xff8000001ece7808 */ /* 0x000fe40005000000 */
[----:B------:R-:W-:Y:S01]  /*5070*/  FSEL R218, R23, -INF , !P4 ;  /* 0xff80000017da7808 */ /* 0x000fe20006000000 */
[----:B-1----:R-:W-:Y:S01]  /*5080*/  IMAD.MOV.U32 R7, RZ, RZ, R6 ;  /* 0x000000ffff077224 */ /* 0x002fe200078e0006 */
[----:B------:R-:W-:Y:S01]  /*5090*/  IABS R6, R8 ;  /* 0x0000000800067213 */ /* 0x000fe20000000000 */
[----:B------:R-:W-:Y:S02]  /*50a0*/  IMAD.IADD R8, R5, 0x1, -R153 ;  /* 0x0000000105087824 */ /* 0x000fe400078e0a99 */
[----:B------:R1:W3:Y:S01]  /*50b0*/  I2F R39, R7 ;  /* 0x0000000700277306 */ /* 0x0002e20000201400 */
[----:B--2---:R-:W-:-:S05]  /*50c0*/  FFMA.FTZ R18, R44, -UR4, R48 ;  /* 0x800000042c127c23 */ /* 0x004fca0008010030 */
[----:B------:R-:W-:Y:S01]  /*50d0*/  FSEL R244, R18, -INF , !P4 ;  /* 0xff80000012f47808 */ /* 0x000fe20006000000 */
[----:B-1----:R-:W-:Y:S01]  /*50e0*/  IMAD.MOV.U32 R7, RZ, RZ, R6 ;  /* 0x000000ffff077224 */ /* 0x002fe200078e0006 */
[----:B------:R-:W-:Y:S01]  /*50f0*/  IABS R6, R8 ;  /* 0x0000000800067213 */ /* 0x000fe20000000000 */
[----:B------:R-:W-:Y:S02]  /*5100*/  FFMA.FTZ R8, R32, -UR4, R42 ;  /* 0x8000000420087c23 */ /* 0x000fe4000801002a */
[----:B------:R1:W2:Y:S01]  /*5110*/  I2F R38, R7 ;  /* 0x0000000700267306 */ /* 0x0002a20000201400 */
[----:B------:R-:W-:Y:S02]  /*5120*/  FFMA.FTZ R32, R192, -UR4, R108 ;  /* 0x80000004c0207c23 */ /* 0x000fe4000801006c */
[----:B------:R-:W-:Y:S01]  /*5130*/  FSEL R176, R8, -INF , !P1 ;  /* 0xff80000008b07808 */ /* 0x000fe20004800000 */
[----:B------:R-:W-:Y:S01]  /*5140*/  FFMA.FTZ R8, R84, -UR4, R95 ;  /* 0x8000000454087c23 */ /* 0x000fe2000801005f */
[----:B------:R-:W-:Y:S01]  /*5150*/  ISETP.GE.AND P1, PT, R152, UR10, PT ;  /* 0x0000000a98007c0c */ /* 0x000fe2000bf26270 */
[----:B---3--:R-:W-:Y:S01]  /*5160*/  FFMA.FTZ R11, R39, -UR4, R50 ;  /* 0x80000004270b7c23 */ /* 0x008fe20008010032 */
[----:B------:R-:W-:-:S02]  /*5170*/  FSEL R216, R32, -INF , !P4 ;  /* 0xff80000020d87808 */ /* 0x000fc40006000000 */
[----:B------:R-:W-:Y:S02]  /*5180*/  FSEL R159, R8, -INF , !P0 ;  /* 0xff800000089f7808 */ /* 0x000fe40004000000 */
[----:B------:R-:W-:Y:S02]  /*5190*/  FSEL R247, R11, -INF , !P4 ;  /* 0xff8000000bf77808 */ /* 0x000fe40006000000 */
[----:B------:R-:W-:Y:S01]  /*51a0*/  FSEL R204, R29, -INF , !P1 ;  /* 0xff8000001dcc7808 */ /* 0x000fe20004800000 */
[----:B-1----:R-:W-:Y:S02]  /*51b0*/  IMAD.IADD R7, R5, 0x1, -R152 ;  /* 0x0000000105077824 */ /* 0x002fe400078e0a98 */
[----:B------:R-:W-:Y:S02]  /*51c0*/  IMAD.MOV.U32 R5, RZ, RZ, R6 ;  /* 0x000000ffff057224 */ /* 0x000fe400078e0006 */
[----:B------:R-:W-:Y:S01]  /*51d0*/  IMAD.IADD R6, R3, 0x1, -R154 ;  /* 0x0000000103067824 */ /* 0x000fe200078e0a9a */
[----:B------:R-:W-:Y:S01]  /*51e0*/  IABS R7, R7 ;  /* 0x0000000700077213 */ /* 0x000fe20000000000 */
[----:B------:R1:W3:Y:S01]  /*51f0*/  I2F R37, R5 ;  /* 0x0000000500257306 */ /* 0x0002e20000201400 */
[----:B--2---:R-:W-:-:S02]  /*5200*/  FFMA.FTZ R22, R38, -UR4, R111 ;  /* 0x8000000426167c23 */ /* 0x004fc4000801006f */
[----:B------:R-:W-:-:S03]  /*5210*/  IABS R6, R6 ;  /* 0x0000000600067213 */ /* 0x000fc60000000000 */
[----:B------:R-:W-:Y:S02]  /*5220*/  FSEL R211, R22, -INF , !P3 ;  /* 0xff80000016d37808 */ /* 0x000fe40005800000 */
[----:B------:R2:W4:Y:S01]  /*5230*/  I2F R36, R7 ;  /* 0x0000000700247306 */ /* 0x0005220000201400 */
[----:B-1----:R-:W-:-:S07]  /*5240*/  IMAD.IADD R5, R3, 0x1, -R153 ;  /* 0x0000000103057824 */ /* 0x002fce00078e0a99 */
[----:B------:R1:W5:Y:S01]  /*5250*/  I2F R17, R6 ;  /* 0x0000000600117306 */ /* 0x0003620000201400 */
[----:B------:R-:W-:Y:S02]  /*5260*/  IMAD.IADD R3, R3, 0x1, -R152 ;  /* 0x0000000103037824 */ /* 0x000fe400078e0a98 */
[----:B---3--:R-:W-:Y:S01]  /*5270*/  FFMA.FTZ R21, R37, -UR4, R98 ;  /* 0x8000000425157c23 */ /* 0x008fe20008010062 */
[----:B------:R-:W-:Y:S02]  /*5280*/  IABS R5, R5 ;  /* 0x0000000500057213 */ /* 0x000fe40000000000 */
[----:B------:R-:W-:Y:S01]  /*5290*/  IABS R3, R3 ;  /* 0x0000000300037213 */ /* 0x000fe20000000000 */
[----:B--2---:R-:W-:Y:S01]  /*52a0*/  IMAD.IADD R7, R2, 0x1, -R153 ;  /* 0x0000000102077824 */ /* 0x004fe200078e0a99 */
[----:B------:R-:W2:Y:S01]  /*52b0*/  I2F R34, R5 ;  /* 0x0000000500227306 */ /* 0x000ea20000201400 */
[----:B----4-:R-:W-:Y:S01]  /*52c0*/  FFMA.FTZ R20, R36, -UR4, R99 ;  /* 0x8000000424147c23 */ /* 0x010fe20008010063 */
[----:B------:R-:W-:-:S02]  /*52d0*/  FSEL R153, R24, -INF , !P5 ;  /* 0xff80000018997808 */ /* 0x000fc40006800000 */
[----:B------:R-:W-:Y:S02]  /*52e0*/  FSEL R208, R21, -INF , !P2 ;  /* 0xff80000015d07808 */ /* 0x000fe40005000000 */
[----:B------:R-:W-:Y:S01]  /*52f0*/  FSEL R205, R20, -INF , !P1 ;  /* 0xff80000014cd7808 */ /* 0x000fe20004800000 */
[----:B-1----:R-:W-:Y:S01]  /*5300*/  IMAD.IADD R6, R2, 0x1, -R154 ;  /* 0x0000000102067824 */ /* 0x002fe200078e0a9a */
[----:B------:R-:W1:Y:S01]  /*5310*/  I2F R10, R3 ;  /* 0x00000003000a7306 */ /* 0x000e620000201400 */
[----:B-----5:R-:W-:Y:S01]  /*5320*/  FFMA.FTZ R17, R17, -UR4, R49 ;  /* 0x8000000411117c23 */ /* 0x020fe20008010031 */
[----:B------:R-:W-:-:S04]  /*5330*/  FSEL R154, R35, -INF , !P6 ;  /* 0xff800000239a7808 */ /* 0x000fc80007000000 */
[----:B------:R-:W-:Y:S01]  /*5340*/  FSEL R217, R17, -INF , !P3 ;  /* 0xff80000011d97808 */ /* 0x000fe20005800000 */
[----:B--2---:R-:W-:Y:S01]  /*5350*/  FFMA.FTZ R12, R34, -UR4, R12 ;  /* 0x80000004220c7c23 */ /* 0x004fe2000801000c */
[----:B------:R-:W-:Y:S01]  /*5360*/  IABS R5, R6 ;  /* 0x0000000600057213 */ /* 0x000fe20000000000 */
[----:B------:R-:W-:Y:S01]  /*5370*/  IMAD.IADD R6, R2, 0x1, -R152 ;  /* 0x0000000102067824 */ /* 0x000fe200078e0a98 */
[----:B------:R-:W-:Y:S02]  /*5380*/  LOP3.LUT R2, R196, R197, RZ, 0xfc, !PT ;  /* 0x000000c5c4027212 */ /* 0x000fe400078efcff */
[----:B------:R2:W3:Y:S01]  /*5390*/  I2F R9, R5 ;  /* 0x0000000500097306 */ /* 0x0004e20000201400 */
[----:B------:R-:W-:Y:S02]  /*53a0*/  FSEL R152, R33, -INF , !P5 ;  /* 0xff80000021987808 */ /* 0x000fe40006800000 */
[----:B------:R-:W-:Y:S01]  /*53b0*/  FSEL R210, R12, -INF , !P2 ;  /* 0xff8000000cd27808 */ /* 0x000fe20005000000 */
[----:B-1----:R-:W-:Y:S01]  /*53c0*/  FFMA.FTZ R10, R10, -UR4, R13 ;  /* 0x800000040a0a7c23 */ /* 0x002fe2000801000d */
[----:B------:R-:W-:Y:S01]  /*53d0*/  IABS R3, R7 ;  /* 0x0000000700037213 */ /* 0x000fe20000000000 */
[----:B------:R-:W-:-:S03]  /*53e0*/  FFMA.FTZ R7, R78, -UR4, R41 ;  /* 0x800000044e077c23 */ /* 0x000fc60008010029 */
[----:B------:R-:W-:Y:S02]  /*53f0*/  FSEL R207, R10, -INF , !P1 ;  /* 0xff8000000acf7808 */ /* 0x000fe40004800000 */
[----:B------:R-:W-:Y:S01]  /*5400*/  FSEL R160, R7, -INF , !P0 ;  /* 0xff80000007a07808 */ /* 0x000fe20004000000 */
[----:B--2---:R-:W-:Y:S01]  /*5410*/  IMAD.MOV.U32 R5, RZ, RZ, R3 ;  /* 0x000000ffff057224 */ /* 0x004fe200078e0003 */
[----:B------:R-:W-:Y:S01]  /*5420*/  IABS R3, R6 ;  /* 0x0000000600037213 */ /* 0x000fe20000000000 */
[----:B------:R-:W-:Y:S02]  /*5430*/  FFMA.FTZ R6, R62, -UR4, R43 ;  /* 0x800000043e067c23 */ /* 0x000fe4000801002b */
[----:B---3--:R-:W-:Y:S02]  /*5440*/  FFMA.FTZ R9, R9, -UR4, R51 ;  /* 0x8000000409097c23 */ /* 0x008fe40008010033 */
[----:B------:R-:W1:Y:S01]  /*5450*/  I2F R5, R5 ;  /* 0x0000000500057306 */ /* 0x000e620000201400 */
[----:B------:R-:W-:-:S02]  /*5460*/  FSEL R163, R6, -INF , !P0 ;  /* 0xff80000006a37808 */ /* 0x000fc40004000000 */
[----:B------:R-:W-:Y:S02]  /*5470*/  PLOP3.LUT P0, PT, PT, PT, UP0, 0x80, 0x0 ;  /* 0x000000000000781c */ /* 0x000fe40003f0f008 */
[----:B------:R-:W-:-:S03]  /*5480*/  FSEL R246, R9, -INF , !P3 ;  /* 0xff80000009f67808 */ /* 0x000fc60005800000 */
[----:B------:R-:W2:Y:S01]  /*5490*/  I2F R3, R3 ;  /* 0x0000000300037306 */ /* 0x000ea20000201400 */
[----:B-1----:R-:W-:-:S05]  /*54a0*/  FFMA.FTZ R5, R5, -UR4, R14 ;  /* 0x8000000405057c23 */ /* 0x002fca000801000e */
[----:B------:R-:W-:Y:S01]  /*54b0*/  FSEL R245, R5, -INF , !P2 ;  /* 0xff80000005f57808 */ /* 0x000fe20005000000 */
[----:B--2---:R-:W-:-:S05]  /*54c0*/  FFMA.FTZ R3, R3, -UR4, R15 ;  /* 0x8000000403037c23 */ /* 0x004fca000801000f */
[----:B------:R-:W-:Y:S01]  /*54d0*/  FSEL R219, R3, -INF , !P1 ;  /* 0xff80000003db7808 */ /* 0x000fe20004800000 */
[----:B------:R-:W-:Y:S05]  /*54e0*/  @!P0 BRA `(.L_x_293) ;  /* 0x000004a000008947 */ /* 0x000fea0003800000 */
[----:B------:R-:W-:Y:S01]  /*54f0*/  ULEA.HI.SX32 UR7, UR21, 0xfffffffe, 0x1a ;  /* 0xfffffffe15077891 */ /* 0x000fe2000f8fd23f */
        /* <DEDUP_REMOVED lines=71> */
.L_x_295:
[----:B------:R-:W-:Y:S05]  /*5970*/  BSYNC B0 ;  /* 0x0000000000007941 */ /* 0x000fea0003800000 */
.L_x_294:
[----:B------:R-:W0:Y:S02]  /*5980*/  LDGDEPBAR ;  /* 0x00000000000079af */ /* 0x000e240000000000 */
.L_x_293:
[----:B------:R-:W-:Y:S01]  /*5990*/  FMNMX.FTZ R3, R77, R63, !PT ;  /* 0x0000003f4d037209 */ /* 0x000fe20007810000 */
[----:B------:R-:W-:Y:S01]  /*59a0*/  STL [R1+0x8c], R239 ;  /* 0x00008cef01007387 */ /* 0x000fe20000100800 */
[----:B------:R-:W-:Y:S02]  /*59b0*/  SHF.L.U32 R221, R2, 0x1, RZ ;  /* 0x0000000102dd7819 */ /* 0x000fe400000006ff */
        /* <DEDUP_REMOVED lines=40> */
[----:B------:R-:W-:-:S03]  /*5c40*/  FMNMX.FTZ R3, R162, R3, !PT ;  /* 0x00000003a2037209 */ /* 0x000fc60007810000 */
[----:B------:R-:W2:Y:S01]  /*5c50*/  SHFL.BFLY PT, R5, R171, 0x2, 0x1f ;  /* 0x0c401f00ab057f89 */ /* 0x000ea200000e0000 */
[----:B------:R-:W-:-:S03]  /*5c60*/  FMNMX.FTZ R3, R161, R3, !PT ;  /* 0x00000003a1037209 */ /* 0x000fc60007810000 */
[----:B------:R-:W-:Y:S01]  /*5c70*/  STL [R1+0x50], R220 ;  /* 0x000050dc01007387 */ /* 0x000fe20000100800 */
[----:B------:R-:W-:-:S03]  /*5c80*/  FMNMX.FTZ R3, R247, R3, !PT ;  /* 0x00000003f7037209 */ /* 0x000fc60007810000 */
[----:B------:R-:W-:Y:S01]  /*5c90*/  LDSM.16.MT88.4 R72, [R222+0xc000] ;  /* 0x00c00000de48783b */ /* 0x000fe20000004200 */
[----:B------:R-:W-:-:S03]  /*5ca0*/  FMNMX.FTZ R3, R246, R3, !PT ;  /* 0x00000003f6037209 */ /* 0x000fc60007810000 */
[----:B------:R-:W-:Y:S01]  /*5cb0*/  LDSM.16.MT88.4 R80, [R224+0xc000] ;  /* 0x00c00000e050783b */ /* 0x000fe20000004200 */
[----:B------:R-:W-:-:S03]  /*5cc0*/  FMNMX.FTZ R3, R245, R3, !PT ;  /* 0x00000003f5037209 */ /* 0x000fc60007810000 */
[----:B------:R-:W-:Y:S01]  /*5cd0*/  LDSM.16.MT88.4 R96, [R221+0xe000] ;  /* 0x00e00000dd60783b */ /* 0x000fe20000004200 */
[----:B------:R-:W-:-:S03]  /*5ce0*/  FMNMX.FTZ R3, R219, R3, !PT ;  /* 0x00000003db037209 */ /* 0x000fc60007810000 */
[----:B------:R-:W-:Y:S01]  /*5cf0*/  LDSM.16.MT88.4 R116, [R222+0xe000] ;  /* 0x00e00000de74783b */ /* 0x000fe20000004200 */
[----:B--2---:R-:W-:-:S03]  /*5d00*/  FMNMX.FTZ R171, R171, R5, !PT ;  /* 0x00000005abab7209 */ /* 0x004fc60007810000 */
[----:B------:R-:W-:Y:S04]  /*5d10*/  LDSM.16.MT88.4 R104, [R224+0xc800] ;  /* 0x00c80000e068783b */ /* 0x000fe80000004200 */
[----:B------:R-:W2:Y:S04]  /*5d20*/  SHFL.BFLY PT, R5, R3, 0x2, 0x1f ;  /* 0x0c401f0003057f89 */ /* 0x000ea800000e0000 */
[----:B------:R-:W3:Y:S04]  /*5d30*/  SHFL.BFLY PT, R6, R171, 0x1, 0x1f ;  /* 0x0c201f00ab067f89 */ /* 0x000ee800000e0000 */
[----:B------:R-:W-:Y:S04]  /*5d40*/  LDSM.16.MT88.4 R112, [R221+0xe800] ;  /* 0x00e80000dd70783b */ /* 0x000fe80000004200 */
[----:B------:R-:W-:Y:S04]  /*5d50*/  LDSM.16.MT88.4 R92, [R222+0xe800] ;  /* 0x00e80000de5c783b */ /* 0x000fe80000004200 */
[----:B------:R-:W-:Y:S04]  /*5d60*/  LDSM.16.MT88.4 R124, [R224+0xe000] ;  /* 0x00e00000e07c783b */ /* 0x000fe80000004200 */
[----:B------:R-:W-:Y:S01]  /*5d70*/  LDSM.16.MT88.4 R84, [R223+0xc000] ;  /* 0x00c00000df54783b */ /* 0x000fe20000004200 */
[----:B--2---:R-:W-:-:S03]  /*5d80*/  FMNMX.FTZ R3, R3, R5, !PT ;  /* 0x0000000503037209 */ /* 0x004fc60007810000 */
[----:B------:R-:W-:Y:S01]  /*5d90*/  LDSM.16.MT88.4 R128, [R223+0xe000] ;  /* 0x00e00000df80783b */ /* 0x000fe20000004200 */
[----:B---3--:R-:W-:-:S03]  /*5da0*/  FMNMX.FTZ R171, R171, R6, !PT ;  /* 0x00000006abab7209 */ /* 0x008fc60007810000 */
[----:B------:R-:W-:Y:S01]  /*5db0*/  LDSM.16.MT88.4 R108, [R224+0xe800] ;  /* 0x00e80000e06c783b */ /* 0x000fe20000004200 */
[----:B------:R-:W-:-:S03]  /*5dc0*/  FSETP.NEU.FTZ.AND P1, PT, R171, -INF , PT ;  /* 0xff800000ab00780b */ /* 0x000fc60003f3d000 */
[----:B------:R-:W2:Y:S01]  /*5dd0*/  SHFL.BFLY PT, R6, R3, 0x1, 0x1f ;  /* 0x0c201f0003067f89 */ /* 0x000ea200000e0000 */
[----:B-1----:R-:W-:-:S03]  /*5de0*/  FMUL.FTZ R13, R171, c[0x0][0x23c] ;  /* 0x00008f00ab0d7a20 */ /* 0x002fc60000410000 */
[----:B------:R-:W-:Y:S02]  /*5df0*/  LDSM.16.MT88.4 R100, [R223+0xc800] ;  /* 0x00c80000df64783b */ /* 0x000fe40000004200 */
[----:B------:R-:W-:Y:S02]  /*5e00*/  FSEL R13, R13, RZ, P1 ;  /* 0x000000ff0d0d7208 */ /* 0x000fe40000800000 */
[----:B------:R-:W-:Y:S03]  /*5e10*/  STL [R1+0x90], R244 ;  /* 0x000090f401007387 */ /* 0x000fe60000100800 */
[----:B------:R-:W-:-:S04]  /*5e20*/  FFMA.FTZ R5, R77, c[0x0][0x23c], -R13 ;  /* 0x00008f004d057a23 */ /* 0x000fc8000001080d */
[----:B------:R1:W-:Y:S01]  /*5e30*/  MUFU.EX2 R230, R5 ;  /* 0x0000000500e67308 */ /* 0x0003e20000000800 */
[----:B--2---:R-:W-:-:S04]  /*5e40*/  FMNMX.FTZ R3, R3, R6, !PT ;  /* 0x0000000603037209 */ /* 0x004fc80007810000 */
[C---:B------:R-:W-:Y:S01]  /*5e50*/  FSETP.NEU.FTZ.AND P1, PT, R3.reuse, -INF , PT ;  /* 0xff8000000300780b */ /* 0x040fe20003f3d000 */
[----:B------:R-:W-:Y:S02]  /*5e60*/  FMUL.FTZ R12, R3, c[0x0][0x23c] ;  /* 0x00008f00030c7a20 */ /* 0x000fe40000410000 */
[----:B-1----:R-:W-:-:S03]  /*5e70*/  FFMA.FTZ R5, R63, c[0x0][0x23c], -R13 ;  /* 0x00008f003f057a23 */ /* 0x002fc6000001080d */
[----:B------:R-:W-:Y:S01]  /*5e80*/  FSEL R12, R12, RZ, P1 ;  /* 0x000000ff0c0c7208 */ /* 0x000fe20000800000 */
[----:B------:R1:W2:Y:S04]  /*5e90*/  MUFU.EX2 R231, R5 ;  /* 0x0000000500e77308 */ /* 0x0002a80000000800 */
[--C-:B------:R-:W-:Y:S02]  /*5ea0*/  FFMA.FTZ R0, R76, c[0x0][0x23c], -R12.reuse ;  /* 0x00008f004c007a23 */ /* 0x100fe4000001080c */
[----:B------:R-:W-:Y:S02]  /*5eb0*/  FFMA.FTZ R2, R79, c[0x0][0x23c], -R12 ;  /* 0x00008f004f027a23 */ /* 0x000fe4000001080c */
[----:B------:R3:W-:Y:S01]  /*5ec0*/  MUFU.EX2 R172, R0 ;  /* 0x0000000000ac7308 */ /* 0x0007e20000000800 */
[----:B-1----:R-:W-:-:S07]  /*5ed0*/  FFMA.FTZ R5, R59, c[0x0][0x23c], -R13 ;  /* 0x00008f003b057a23 */ /* 0x002fce000001080d */
[----:B------:R1:W4:Y:S01]  /*5ee0*/  MUFU.EX2 R15, R2 ;  /* 0x00000002000f7308 */ /* 0x0003220000000800 */
[----:B--2---:R-:W-:Y:S01]  /*5ef0*/  F2FP.PACK_AB R8, R231, R230 ;  /* 0x000000e6e708723e */ /* 0x004fe200000000ff */
[----:B---3--:R-:W-:-:S06]  /*5f00*/  FFMA.FTZ R0, R70, c[0x0][0x23c], -R12 ;  /* 0x00008f0046007a23 */ /* 0x008fcc000001080c */
[----:B------:R2:W-:Y:S08]  /*5f10*/  MUFU.EX2 R183, R5 ;  /* 0x0000000500b77308 */ /* 0x0005f00000000800 */
[----:B------:R3:W-:Y:S01]  /*5f20*/  MUFU.EX2 R226, R0 ;  /* 0x0000000000e27308 */ /* 0x0007e20000000800 */
[----:B-1----:R-:W-:Y:S02]  /*5f30*/  FMNMX.FTZ R2, R170, R167, !PT ;  /* 0x000000a7aa027209 */ /* 0x002fe40007810000 */
[----:B----4-:R-:W-:Y:S01]  /*5f40*/  F2FP.PACK_AB R9, R172, R15 ;  /* 0x0000000fac09723e */ /* 0x010fe200000000ff */
[----:B--2---:R-:W-:-:S02]  /*5f50*/  FFMA.FTZ R5, R57, c[0x0][0x23c], -R13 ;  /* 0x00008f0039057a23 */ /* 0x004fc4000001080d */
[----:B------:R-:W1:Y:S02]  /*5f60*/  LDSM.16.MT88.4 R56, [R221+0xc000] ;  /* 0x00c00000dd38783b */ /* 0x000e640000004200 */
[----:B------:R-:W2:Y:S01]  /*5f70*/  MUFU.EX2 R229, R5 ;  /* 0x0000000500e57308 */ /* 0x000ea20000000800 */
[----:B---3--:R-:W-:-:S07]  /*5f80*/  FFMA.FTZ R0, R69, c[0x0][0x23c], -R12 ;  /* 0x00008f0045007a23 */ /* 0x008fce000001080c */
[----:B------:R3:W4:Y:S01]  /*5f90*/  MUFU.EX2 R232, R0 ;  /* 0x0000000000e87308 */ /* 0x0007220000000800 */
[----:B--2---:R-:W-:Y:S01]  /*5fa0*/  F2FP.PACK_AB R10, R229, R183 ;  /* 0x000000b7e50a723e */ /* 0x004fe200000000ff */
[----:B---3--:R-:W-:Y:S01]  /*5fb0*/  FFMA.FTZ R0, R66, c[0x0][0x23c], -R13 ;  /* 0x00008f0042007a23 */ /* 0x008fe2000001080d */
[----:B----4-:R-:W-:-:S05]  /*5fc0*/  F2FP.PACK_AB R11, R232, R226 ;  /* 0x000000e2e80b723e */ /* 0x010fca00000000ff */
[----:B------:R2:W-:Y:S02]  /*5fd0*/  MUFU.EX2 R220, R0 ;  /* 0x0000000000dc7308 */ /* 0x0005e40000000800 */
[C---:B------:R-:W-:Y:S08]  /*5fe0*/  HMMA.16816.F32 R20, R8.reuse, R72, RZ ;  /* 0x000000480814723c */ /* 0x040ff000000018ff */
[----:B------:R-:W-:Y:S01]  /*5ff0*/  HMMA.16816.F32 R24, R8, R80, RZ ;  /* 0x000000500818723c */ /* 0x000fe200000018ff */
[----:B--2---:R-:W-:-:S02]  /*6000*/  FFMA.FTZ R0, R64, c[0x0][0x23c], -R13 ;  /* 0x00008f0040007a23 */ /* 0x004fc4000001080d */
[----:B------:R-:W-:Y:S02]  /*6010*/  LDSM.16.MT88.4 R64, [R221+0xc800] ;  /* 0x00c80000dd40783b */ /* 0x000fe40000004200 */
[----:B------:R2:W3:Y:S03]  /*6020*/  MUFU.EX2 R186, R0 ;  /* 0x0000000000ba7308 */ /* 0x0004e60000000800 */
[C---:B------:R-:W-:Y:S08]  /*6030*/  HMMA.16816.F32 R32, R8.reuse, R96, RZ ;  /* 0x000000600820723c */ /* 0x040ff000000018ff */
[----:B------:R-:W-:Y:S01]  /*6040*/  HMMA.16816.F32 R40, R8, R116, RZ ;  /* 0x000000740828723c */ /* 0x000fe200000018ff */
[----:B--2---:R-:W-:Y:S01]  /*6050*/  FFMA.FTZ R0, R61, c[0x0][0x23c], -R13 ;  /* 0x00008f003d007a23 */ /* 0x004fe2000001080d */
[----:B---3--:R-:W-:-:S06]  /*6060*/  F2FP.PACK_AB R4, R186, R220 ;  /* 0x000000dcba04723e */ /* 0x008fcc00000000ff */
[C---:B-1----:R-:W-:Y:S01]  /*6070*/  HMMA.16816.F32 R16, R8.reuse, R56, RZ ;  /* 0x000000380810723c */ /* 0x042fe200000018ff */
[----:B------:R1:W-:Y:S07]  /*6080*/  MUFU.EX2 R184, R0 ;  /* 0x0000000000b87308 */ /* 0x0003ee0000000800 */
[C---:B------:R-:W-:Y:S08]  /*6090*/  HMMA.16816.F32 R44, R8.reuse, R124, RZ ;  /* 0x0000007c082c723c */ /* 0x040ff000000018ff */
[----:B------:R-:W-:Y:S01]  /*60a0*/  HMMA.16816.F32 R28, R8, R84, RZ ;  /* 0x00000054081c723c */ /* 0x000fe200000018ff */
[----:B-1----:R-:W-:-:S04]  /*60b0*/  FFMA.FTZ R0, R60, c[0x0][0x23c], -R13 ;  /* 0x00008f003c007a23 */ /* 0x002fc8000001080d */
[----:B------:R1:W2:Y:S03]  /*60c0*/  MUFU.EX2 R182, R0 ;  /* 0x0000000000b67308 */ /* 0x0002a60000000800 */
[C---:B------:R-:W-:Y:S08]  /*60d0*/  HMMA.16816.F32 R48, R8.reuse, R128, RZ ;  /* 0x000000800830723c */ /* 0x040ff000000018ff */
[----:B------:R-:W-:Y:S01]  /*60e0*/  HMMA.16816.F32 R52, R8, R58, RZ ;  /* 0x0000003a0834723c */ /* 0x000fe200000018ff */
[----:B-1----:R-:W-:Y:S01]  /*60f0*/  FFMA.FTZ R0, R90, c[0x0][0x23c], -R12 ;  /* 0x00008f005a007a23 */ /* 0x002fe2000001080c */
[----:B--2---:R-:W-:-:S06]  /*6100*/  F2FP.PACK_AB R6, R182, R184 ;  /* 0x000000b8b606723e */ /* 0x004fcc00000000ff */
[C---:B------:R-:W-:Y:S01]  /*6110*/  HMMA.16816.F32 R76, R8.reuse, R74, RZ ;  /* 0x0000004a084c723c */ /* 0x040fe200000018ff */
[----:B------:R1:W-:Y:S07]  /*6120*/  MUFU.EX2 R185, R0 ;  /* 0x0000000000b97308 */ /* 0x0003ee0000000800 */
[C---:B------:R-:W-:Y:S08]  /*6130*/  HMMA.16816.F32 R140, R8.reuse, R82, RZ ;  /* 0x00000052088c723c */ /* 0x040ff000000018ff */
[----:B------:R-:W-:Y:S01]  /*6140*/  HMMA.16816.F32 R136, R8, R86, RZ ;  /* 0x000000560888723c */ /* 0x000fe200000018ff */
[----:B-1----:R-:W-:-:S04]  /*6150*/  FFMA.FTZ R0, R71, c[0x0][0x23c], -R12 ;  /* 0x00008f0047007a23 */ /* 0x002fc8000001080c */
[----:B------:R1:W2:Y:S03]  /*6160*/  MUFU.EX2 R187, R0 ;  /* 0x0000000000bb7308 */ /* 0x0002a60000000800 */
[C---:B------:R-:W-:Y:S08]  /*6170*/  HMMA.16816.F32 R132, R8.reuse, R98, RZ ;  /* 0x000000620884723c */ /* 0x040ff000000018ff */
[C---:B------:R-:W-:Y:S01]  /*6180*/  HMMA.16816.F32 R120, R8.reuse, R118, RZ ;  /* 0x000000760878723c */ /* 0x040fe200000018ff */
[--C-:B-1----:R-:W-:Y:S01]  /*6190*/  FFMA.FTZ R0, R68, c[0x0][0x23c], -R12.reuse ;  /* 0x00008f0044007a23 */ /* 0x102fe2000001080c */
[----:B--2---:R-:W-:Y:S01]  /*61a0*/  F2FP.PACK_AB R5, R187, R185 ;  /* 0x000000b9bb05723e */ /* 0x004fe200000000ff */
[----:B------:R-:W1:Y:S05]  /*61b0*/  LDSM.16.MT88.4 R68, [R222+0xc800] ;  /* 0x00c80000de44783b */ /* 0x000e6a0000004200 */
[C---:B------:R-:W-:Y:S01]  /*61c0*/  HMMA.16816.F32 R60, R8.reuse, R126, RZ ;  /* 0x0000007e083c723c */ /* 0x040fe200000018ff */
[----:B------:R2:W-:Y:S07]  /*61d0*/  MUFU.EX2 R228, R0 ;  /* 0x0000000000e47308 */ /* 0x0005ee0000000800 */
[----:B------:R-:W-:Y:S01]  /*61e0*/  HMMA.16816.F32 R36, R8, R130, RZ ;  /* 0x000000820824723c */ /* 0x000fe200000018ff */
[----:B--2---:R-:W-:-:S02]  /*61f0*/  FFMA.FTZ R0, R88, c[0x0][0x23c], -R12 ;  /* 0x00008f0058007a23 */ /* 0x004fc4000001080c */
[----:B------:R-:W-:Y:S02]  /*6200*/  LDSM.16.MT88.4 R88, [R223+0xe800] ;  /* 0x00e80000df58783b */ /* 0x000fe40000004200 */
[----:B------:R2:W3:Y:S02]  /*6210*/  MUFU.EX2 R181, R0 ;  /* 0x0000000000b57308 */ /* 0x0004e40000000800 */
[----:B--2---:R-:W-:Y:S02]  /*6220*/  FMNMX.FTZ R0, R166, R2, !PT ;  /* 0x00000002a6007209 */ /* 0x004fe40007810000 */
[----:B---3--:R-:W-:Y:S02]  /*6230*/  F2FP.PACK_AB R7, R181, R228 ;  /* 0x000000e4b507723e */ /* 0x008fe400000000ff */
[----:B------:R-:W-:-:S04]  /*6240*/  FMNMX.FTZ R0, R164, R0, !PT ;  /* 0x00000000a4007209 */ /* 0x000fc80007810000 */
[----:B------:R-:W-:Y:S01]  /*6250*/  FMNMX.FTZ R0, R150, R0, !PT ;  /* 0x0000000096007209 */ /* 0x000fe20007810000 */
[----:B-1----:R-:W-:Y:S03]  /*6260*/  HMMA.16816.F32 R196, R4, R68, R20 ;  /* 0x0000004404c4723c */ /* 0x002fe60000001814 */
        /* <DEDUP_REMOVED lines=8> */
[C---:B------:R-:W-:Y:S01]  /*62f0*/  HMMA.16816.F32 R24, R4.reuse, R92, R40 ;  /* 0x0000005c0418723c */ /* 0x040fe20000001828 */
[----:B------:R-:W-:Y:S02]  /*6300*/  FMNMX.FTZ R0, R180, R169, !PT ;  /* 0x000000a9b4007209 */ /* 0x000fe40007810000 */
[----:B------:R-:W-:Y:S02]  /*6310*/  FMNMX.FTZ R2, R152, R2, !PT ;  /* 0x0000000298027209 */ /* 0x000fe40007810000 */
[----:B------:R-:W-:Y:S02]  /*6320*/  FMNMX.FTZ R0, R168, R0, !PT ;  /* 0x00000000a8007209 */ /* 0x000fe40007810000 */
[----:B------:R-:W-:Y:S01]  /*6330*/  FMNMX.FTZ R2, R216, R2, !PT ;  /* 0x00000002d8027209 */ /* 0x000fe20007810000 */
[----:B------:R-:W-:Y:S01]  /*6340*/  HMMA.16816.F32 R188, R4, R64, R16 ;  /* 0x0000004004bc723c */ /* 0x000fe20000001810 */
[----:B------:R-:W-:-:S02]  /*6350*/  FMNMX.FTZ R0, R165, R0, !PT ;  /* 0x00000000a5007209 */ /* 0x000fc40007810000 */
[----:B------:R-:W-:Y:S02]  /*6360*/  FMNMX.FTZ R2, R209, R2, !PT ;  /* 0x00000002d1027209 */ /* 0x000fe40007810000 */
[----:B------:R-:W-:Y:S02]  /*6370*/  FMNMX.FTZ R0, R151, R0, !PT ;  /* 0x0000000097007209 */ /* 0x000fe40007810000 */
[----:B------:R-:W-:Y:S01]  /*6380*/  FMNMX.FTZ R8, R206, R2, !PT ;  /* 0x00000002ce087209 */ /* 0x000fe20007810000 */
[----:B------:R-:W-:Y:S01]  /*6390*/  IMAD.MOV.U32 R177, RZ, RZ, R20 ;  /* 0x000000ffffb17224 */ /* 0x000fe200078e0014 */
[----:B------:R-:W-:Y:S01]  /*63a0*/  FMNMX.FTZ R2, R149, R0, !PT ;  /* 0x0000000095027209 */ /* 0x000fe20007810000 */
[C---:B------:R-:W-:Y:S01]  /*63b0*/  HMMA.16816.F32 R192, R4.reuse, R100, R28 ;  /* 0x0000006404c0723c */ /* 0x040fe2000000181c */
[----:B------:R-:W-:Y:S01]  /*63c0*/  FMNMX.FTZ R0, R204, R8, !PT ;  /* 0x00000008cc007209 */ /* 0x000fe20007810000 */
[----:B------:R-:W-:Y:S01]  /*63d0*/  IMAD.MOV.U32 R179, RZ, RZ, R22 ;  /* 0x000000ffffb37224 */ /* 0x000fe200078e0016 */
[----:B------:R-:W-:Y:S01]  /*63e0*/  FMNMX.FTZ R2, R147, R2, !PT ;  /* 0x0000000293027209 */ /* 0x000fe20007810000 */
[----:B------:R-:W-:Y:S01]  /*63f0*/  IMAD.MOV.U32 R22, RZ, RZ, R186 ;  /* 0x000000ffff167224 */ /* 0x000fe200078e00ba */
[----:B------:R-:W-:Y:S01]  /*6400*/  MOV R32, R21 ;  /* 0x0000001500207202 */ /* 0x000fe20000000f00 */
[----:B------:R-:W1:Y:S01]  /*6410*/  SHFL.BFLY PT, R8, R0, 0x2, 0x1f ;  /* 0x0c401f0000087f89 */ /* 0x000e6200000e0000 */
[----:B------:R-:W-:Y:S01]  /*6420*/  FMNMX.FTZ R2, R146, R2, !PT ;  /* 0x0000000292027209 */ /* 0x000fe20007810000 */
[----:B------:R-:W-:Y:S01]  /*6430*/  IMAD.MOV.U32 R20, RZ, RZ, R27 ;  /* 0x000000ffff147224 */ /* 0x000fe200078e001b */
[----:B------:R-:W-:Y:S01]  /*6440*/  MOV R21, R26 ;  /* 0x0000001a00157202 */ /* 0x000fe20000000f00 */
[----:B------:R-:W-:Y:S01]  /*6450*/  IMAD.MOV.U32 R18, RZ, RZ, R24 ;  /* 0x000000ffff127224 */ /* 0x000fe200078e0018 */
[----:B------:R-:W-:Y:S01]  /*6460*/  MOV R19, R25 ;  /* 0x0000001900137202 */ /* 0x000fe20000000f00 */
[----:B------:R-:W-:Y:S01]  /*6470*/  HMMA.16816.F32 R76, R4, R70, R76 ;  /* 0x00000046044c723c */ /* 0x000fe2000000184c */
[----:B------:R-:W-:-:S02]  /*6480*/  FMNMX.FTZ R2, R174, R2, !PT ;  /* 0x00000002ae027209 */ /* 0x000fc40007810000 */
[----:B------:R-:W-:Y:S02]  /*6490*/  MOV R178, R23 ;  /* 0x0000001700b27202 */ /* 0x000fe40000000f00 */
[----:B------:R-:W-:Y:S02]  /*64a0*/  FMNMX.FTZ R2, R159, R2, !PT ;  /* 0x000000029f027209 */ /* 0x000fe40007810000 */
[----:B------:R-:W-:Y:S01]  /*64b0*/  MOV R23, R187 ;  /* 0x000000bb00177202 */ /* 0x000fe20000000f00 */
[----:B------:R-:W-:Y:S01]  /*64c0*/  HMMA.16816.F32 R24, R4, R108, R44 ;  /* 0x0000006c0418723c */ /* 0x000fe2000000182c */
[----:B------:R-:W-:-:S03]  /*64d0*/  FMNMX.FTZ R2, R156, R2, !PT ;  /* 0x000000029c027209 */ /* 0x000fc60007810000 */
[----:B------:R-:W-:Y:S01]  /*64e0*/  MOV R17, R195 ;  /* 0x000000c300117202 */ /* 0x000fe20000000f00 */
[----:B------:R-:W-:Y:S01]  /*64f0*/  IMAD.MOV.U32 R16, RZ, RZ, R192 ;  /* 0x000000ffff107224 */ /* 0x000fe200078e00c0 */
[----:B------:R-:W-:Y:S01]  /*6500*/  FMNMX.FTZ R2, R153, R2, !PT ;  /* 0x0000000299027209 */ /* 0x000fe20007810000 */
[----:B------:R-:W-:Y:S01]  /*6510*/  IMAD.MOV.U32 R11, RZ, RZ, R194 ;  /* 0x000000ffff0b7224 */ /* 0x000fe200078e00c2 */
[----:B------:R-:W-:Y:S01]  /*6520*/  MOV R14, R193 ;  /* 0x000000c1000e7202 */ /* 0x000fe20000000f00 */
[----:B------:R-:W-:Y:S01]  /*6530*/  HMMA.16816.F32 R140, R4, R106, R140 ;  /* 0x0000006a048c723c */ /* 0x000fe2000000188c */
[----:B------:R-:W-:Y:S01]  /*6540*/  FMNMX.FTZ R2, R218, R2, !PT ;  /* 0x00000002da027209 */ /* 0x000fe20007810000 */
[----:B------:R-:W-:Y:S01]  /*6550*/  IMAD.MOV.U32 R33, RZ, RZ, R17 ;  /* 0x000000ffff217224 */ /* 0x000fe200078e0011 */
[----:B-1----:R-:W-:Y:S01]  /*6560*/  FMNMX.FTZ R0, R0, R8, !PT ;  /* 0x0000000800007209 */ /* 0x002fe20007810000 */
[----:B------:R-:W-:Y:S01]  /*6570*/  IMAD.MOV.U32 R35, RZ, RZ, R14 ;  /* 0x000000ffff237224 */ /* 0x000fe200078e000e */
[----:B------:R-:W-:-:S02]  /*6580*/  FMNMX.FTZ R2, R211, R2, !PT ;  /* 0x00000002d3027209 */ /* 0x000fc40007810000 */
[----:B------:R-:W-:Y:S01]  /*6590*/  MOV R43, R11 ;  /* 0x0000000b002b7202 */ /* 0x000fe20000000f00 */
[----:B------:R-:W1:Y:S01]  /*65a0*/  SHFL.BFLY PT, R9, R0, 0x1, 0x1f ;  /* 0x0c201f0000097f89 */ /* 0x000e6200000e0000 */
[----:B------:R-:W-:Y:S01]  /*65b0*/  FMNMX.FTZ R2, R208, R2, !PT ;  /* 0x00000002d0027209 */ /* 0x000fe20007810000 */
[C---:B------:R-:W-:Y:S01]  /*65c0*/  HMMA.16816.F32 R136, R4.reuse, R102, R136 ;  /* 0x000000660488723c */ /* 0x040fe20000001888 */
[----:B------:R-:W-:Y:S02]  /*65d0*/  MOV R46, R22 ;  /* 0x00000016002e7202 */ /* 0x000fe40000000f00 */
[----:B------:R-:W-:Y:S02]  /*65e0*/  FMNMX.FTZ R8, R205, R2, !PT ;  /* 0x00000002cd087209 */ /* 0x000fe40007810000 */
[----:B------:R-:W-:Y:S01]  /*65f0*/  MOV R244, R24 ;  /* 0x0000001800f47202 */ /* 0x000fe20000000f00 */
[----:B------:R-:W-:Y:S01]  /*6600*/  IMAD.MOV.U32 R239, RZ, RZ, R25 ;  /* 0x000000ffffef7224 */ /* 0x000fe200078e0019 */
[----:B------:R-:W-:Y:S01]  /*6610*/  MOV R238, R26 ;  /* 0x0000001a00ee7202 */ /* 0x000fe20000000f00 */
[----:B------:R-:W-:Y:S01]  /*6620*/  IMAD.MOV.U32 R237, RZ, RZ, R27 ;  /* 0x000000ffffed7224 */ /* 0x000fe200078e001b */
[----:B------:R-:W2:Y:S01]  /*6630*/  SHFL.BFLY PT, R10, R8, 0x2, 0x1f ;  /* 0x0c401f00080a7f89 */ /* 0x000ea200000e0000 */
[----:B------:R-:W-:Y:S01]  /*6640*/  HMMA.16816.F32 R24, R4, R88, R48 ;  /* 0x000000580418723c */ /* 0x000fe20000001830 */
[----:B------:R-:W-:-:S06]  /*6650*/  MOV R34, R16 ;  /* 0x0000001000227202 */ /* 0x000fcc0000000f00 */
[----:B------:R-:W-:Y:S01]  /*6660*/  IMAD.MOV.U32 R51, RZ, RZ, R23 ;  /* 0x000000ffff337224 */ /* 0x000fe200078e0017 */
[----:B------:R-:W-:Y:S01]  /*6670*/  HMMA.16816.F32 R192, R4, R114, R132 ;  /* 0x0000007204c0723c */ /* 0x000fe20000001884 */
[----:B------:R-:W-:Y:S01]  /*6680*/  IMAD.MOV.U32 R49, RZ, RZ, R19 ;  /* 0x000000ffff317224 */ /* 0x000fe200078e0013 */
[----:B------:R-:W-:-:S05]  /*6690*/  MOV R50, R183 ;  /* 0x000000b700327202 */ /* 0x000fca0000000f00 */
[----:B------:R-:W-:Y:S01]  /*66a0*/  IMAD.MOV.U32 R134, RZ, RZ, R21 ;  /* 0x000000ffff867224 */ /* 0x000fe200078e0015 */
[----:B------:R-:W-:Y:S01]  /*66b0*/  HMMA.16816.F32 R240, R4, R94, R120 ;  /* 0x0000005e04f0723c */ /* 0x000fe20000001878 */
[----:B------:R-:W-:Y:S01]  /*66c0*/  MOV R135, R20 ;  /* 0x0000001400877202 */ /* 0x000fe20000000f00 */
[----:B------:R-:W-:Y:S01]  /*66d0*/  IMAD.MOV.U32 R132, RZ, RZ, R182 ;  /* 0x000000ffff847224 */ /* 0x000fe200078e00b6 */
[----:B------:R-:W-:-:S04]  /*66e0*/  MOV R133, R18 ;  /* 0x0000001200857202 */ /* 0x000fc80000000f00 */
[----:B------:R-:W-:Y:S01]  /*66f0*/  MOV R123, R181 ;  /* 0x000000b5007b7202 */ /* 0x000fe20000000f00 */
[----:B------:R-:W-:Y:S01]  /*6700*/  IMAD.MOV.U32 R235, RZ, RZ, R25 ;  /* 0x000000ffffeb7224 */ /* 0x000fe200078e0019 */
[----:B------:R-:W-:Y:S01]  /*6710*/  MOV R25, R172 ;  /* 0x000000ac00197202 */ /* 0x000fe20000000f00 */
[----:B------:R-:W-:Y:S01]  /*6720*/  IMAD.MOV.U32 R233, RZ, RZ, R27 ;  /* 0x000000ffffe97224 */ /* 0x000fe200078e001b */
[----:B-1----:R-:W-:Y:S01]  /*6730*/  FMNMX.FTZ R172, R0, R9, !PT ;  /* 0x0000000900ac7209 */ /* 0x002fe20007810000 */
[C---:B------:R-:W-:Y:S01]  /*6740*/  HMMA.16816.F32 R212, R4.reuse, R110, R60 ;  /* 0x0000006e04d4723c */ /* 0x040fe2000000183c */
[----:B--2---:R-:W-:Y:S01]  /*6750*/  FMNMX.FTZ R0, R8, R10, !PT ;  /* 0x0000000a08007209 */ /* 0x004fe20007810000 */
[----:B------:R-:W-:Y:S01]  /*6760*/  IMAD.MOV.U32 R42, RZ, RZ, R25 ;  /* 0x000000ffff2a7224 */ /* 0x000fe200078e0019 */
[C---:B------:R-:W-:Y:S01]  /*6770*/  FSETP.NEU.FTZ.AND P1, PT, R172.reuse, -INF , PT ;  /* 0xff800000ac00780b */ /* 0x040fe20003f3d000 */
[----:B------:R-:W-:Y:S01]  /*6780*/  FMUL.FTZ R2, R172, c[0x0][0x23c] ;  /* 0x00008f00ac027a20 */ /* 0x000fe20000410000 */
[----:B------:R-:W-:Y:S01]  /*6790*/  MOV R234, R26 ;  /* 0x0000001a00ea7202 */ /* 0x000fe20000000f00 */
[----:B------:R-:W-:Y:S01]  /*67a0*/  IMAD.MOV.U32 R26, RZ, RZ, R184 ;  /* 0x000000ffff1a7224 */ /* 0x000fe200078e00b8 */
[----:B------:R-:W-:Y:S01]  /*67b0*/  MOV R27, R185 ;  /* 0x000000b9001b7202 */ /* 0x000fe20000000f00 */
[----:B------:R-:W-:Y:S01]  /*67c0*/  HMMA.16816.F32 R248, R4, R90, R36 ;  /* 0x0000005a04f8723c */ /* 0x000fe20000001824 */
[----:B------:R-:W-:-:S02]  /*67d0*/  FSEL R2, R2, RZ, P1 ;  /* 0x000000ff02027208 */ /* 0x000fc40000800000 */
[----:B------:R-:W-:Y:S01]  /*67e0*/  MOV R236, R24 ;  /* 0x0000001800ec7202 */ /* 0x000fe20000000f00 */
[----:B------:R-:W-:Y:S01]  /*67f0*/  IMAD.MOV.U32 R24, RZ, RZ, R15 ;  /* 0x000000ffff187224 */ /* 0x000fe200078e000f */
[----:B------:R-:W-:Y:S01]  /*6800*/  MOV R41, R26 ;  /* 0x0000001a00297202 */ /* 0x000fe20000000f00 */
[----:B------:R-:W-:Y:S02]  /*6810*/  IMAD.MOV.U32 R47, RZ, RZ, R27 ;  /* 0x000000ffff2f7224 */ /* 0x000fe400078e001b */
[----:B------:R-:W-:Y:S01]  /*6820*/  HMMA.16816.F32 R184, R4, R66, R52 ;  /* 0x0000004204b8723c */ /* 0x000fe20000001834 */
[----:B------:R-:W1:Y:S06]  /*6830*/  SHFL.BFLY PT, R5, R0, 0x1, 0x1f ;  /* 0x0c201f0000057f89 */ /* 0x000e6c00000e0000 */
[----:B------:R-:W-:-:S04]  /*6840*/  FFMA.FTZ R4, R170, c[0x0][0x23c], -R2 ;  /* 0x00008f00aa047a23 */ /* 0x000fc80000010802 */
[----:B------:R2:W-:Y:S01]  /*6850*/  MUFU.EX2 R40, R4 ;  /* 0x0000000400287308 */ /* 0x0005e20000000800 */
[----:B-1----:R-:W-:Y:S01]  /*6860*/  FMNMX.FTZ R170, R0, R5, !PT ;  /* 0x0000000500aa7209 */ /* 0x002fe20007810000 */
[--C-:B------:R-:W-:Y:S02]  /*6870*/  FFMA.FTZ R0, R148, c[0x0][0x23c], -R2.reuse ;  /* 0x00008f0094007a23 */ /* 0x100fe40000010802 */
[----:B--2---:R-:W-:Y:S01]  /*6880*/  FFMA.FTZ R4, R167, c[0x0][0x23c], -R2 ;  /* 0x00008f00a7047a23 */ /* 0x004fe20000010802 */
[----:B------:R-:W-:-:S03]  /*6890*/  FSETP.NEU.FTZ.AND P1, PT, R170, -INF , PT ;  /* 0xff800000aa00780b */ /* 0x000fc60003f3d000 */
[----:B------:R1:W-:Y:S08]  /*68a0*/  MUFU.EX2 R45, R0 ;  /* 0x00000000002d7308 */ /* 0x0003f00000000800 */
[----:B------:R2:W3:Y:S01]  /*68b0*/  MUFU.EX2 R15, R4 ;  /* 0x00000004000f7308 */ /* 0x0004e20000000800 */
[----:B-1----:R-:W-:-:S05]  /*68c0*/  FMUL.FTZ R0, R170, c[0x0][0x23c] ;  /* 0x00008f00aa007a20 */ /* 0x002fca0000410000 */
[----:B------:R-:W-:Y:S01]  /*68d0*/  FSEL R0, R0, RZ, P1 ;  /* 0x000000ff00007208 */ /* 0x000fe20000800000 */
[----:B--2---:R-:W-:Y:S01]  /*68e0*/  FFMA.FTZ R4, R166, c[0x0][0x23c], -R2 ;  /* 0x00008f00a6047a23 */ /* 0x004fe20000010802 */
[----:B---3--:R-:W-:-:S03]  /*68f0*/  F2FP.PACK_AB R8, R15, R40 ;  /* 0x000000280f08723e */ /* 0x008fc600000000ff */
[----:B------:R1:W-:Y:S02]  /*6900*/  MUFU.EX2 R44, R4 ;  /* 0x00000004002c7308 */ /* 0x0003e40000000800 */
[----:B-1----:R-:W-:-:S06]  /*6910*/  FFMA.FTZ R4, R164, c[0x0][0x23c], -R2 ;  /* 0x00008f00a4047a23 */ /* 0x002fcc0000010802 */
[----:B------:R1:W2:Y:S02]  /*6920*/  MUFU.EX2 R225, R4 ;  /* 0x0000000400e17308 */ /* 0x0002a40000000800 */
[----:B-1----:R-:W-:Y:S01]  /*6930*/  FFMA.FTZ R4, R150, c[0x0][0x23c], -R2 ;  /* 0x00008f0096047a23 */ /* 0x002fe20000010802 */
[----:B--2---:R-:W-:-:S05]  /*6940*/  F2FP.PACK_AB R10, R225, R44 ;  /* 0x0000002ce10a723e */ /* 0x004fca00000000ff */
[----:B------:R1:W-:Y:S02]  /*6950*/  MUFU.EX2 R121, R4 ;  /* 0x0000000400797308 */ /* 0x0003e40000000800 */
[----:B-1----:R-:W-:-:S06]  /*6960*/  FFMA.FTZ R4, R145, c[0x0][0x23c], -R2 ;  /* 0x00008f0091047a23 */ /* 0x002fcc0000010802 */
[----:B------:R1:W-:Y:S02]  /*6970*/  MUFU.EX2 R227, R4 ;  /* 0x0000000400e37308 */ /* 0x0003e40000000800 */
[----:B-1----:R-:W-:-:S06]  /*6980*/  FFMA.FTZ R4, R144, c[0x0][0x23c], -R2 ;  /* 0x00008f0090047a23 */ /* 0x002fcc0000010802 */
[----:B------:R1:W2:Y:S02]  /*6990*/  MUFU.EX2 R122, R4 ;  /* 0x00000004007a7308 */ /* 0x0002a40000000800 */
[----:B-1----:R-:W-:Y:S01]  /*69a0*/  FFMA.FTZ R4, R180, c[0x0][0x23c], -R0 ;  /* 0x00008f00b4047a23 */ /* 0x002fe20000010800 */
[----:B--2---:R-:W-:-:S05]  /*69b0*/  F2FP.PACK_AB R6, R122, R227 ;  /* 0x000000e37a06723e */ /* 0x004fca00000000ff */
[----:B------:R1:W-:Y:S02]  /*69c0*/  MUFU.EX2 R252, R4 ;  /* 0x0000000400fc7308 */ /* 0x0003e40000000800 */
[----:B-1----:R-:W-:Y:S01]  /*69d0*/  FFMA.FTZ R4, R169, c[0x0][0x23c], -R0 ;  /* 0x00008f00a9047a23 */ /* 0x002fe20000010800 */
[----:B------:R-:W-:-:S05]  /*69e0*/  MOV R169, R24 ;  /* 0x0000001800a97202 */ /* 0x000fca0000000f00 */
        /* <DEDUP_REMOVED lines=10> */
[----:B------:R-:W-:Y:S01]  /*6a90*/  MOV R56, R33 ;  /* 0x0000002100387202 */ /* 0x000fe20000000f00 */
[----:B------:R-:W-:Y:S01]  /*6aa0*/  HMMA.16816.F32 R16, R8, R72, RZ ;  /* 0x000000480810723c */ /* 0x000fe200000018ff */
[----:B------:R-:W-:-:S02]  /*6ab0*/  IMAD.MOV.U32 R57, RZ, RZ, R32 ;  /* 0x000000ffff397224 */ /* 0x000fc400078e0020 */
[----:B-1----:R-:W-:-:S04]  /*6ac0*/  FFMA.FTZ R4, R149, c[0x0][0x23c], -R0 ;  /* 0x00008f0095047a23 */ /* 0x002fc80000010800 */
[----:B------:R-:W-:Y:S01]  /*6ad0*/  MOV R72, R35 ;  /* 0x0000002300487202 */ /* 0x000fe20000000f00 */
[----:B------:R1:W2:Y:S01]  /*6ae0*/  MUFU.EX2 R39, R4 ;  /* 0x0000000400277308 */ /* 0x0002a20000000800 */
[----:B------:R-:W-:Y:S01]  /*6af0*/  HMMA.16816.F32 R28, R8, R80, RZ ;  /* 0x00000050081c723c */ /* 0x000fe200000018ff */
[----:B------:R-:W-:-:S06]  /*6b00*/  IMAD.MOV.U32 R73, RZ, RZ, R43 ;  /* 0x000000ffff497224 */ /* 0x000fcc00078e002b */
[----:B------:R-:W-:Y:S01]  /*6b10*/  MOV R80, R132 ;  /* 0x0000008400507202 */ /* 0x000fe20000000f00 */
[----:B------:R-:W-:Y:S01]  /*6b20*/  HMMA.16816.F32 R24, R8, R84, RZ ;  /* 0x000000540818723c */ /* 0x000fe200000018ff */
[----:B-1----:R-:W-:Y:S01]  /*6b30*/  FFMA.FTZ R4, R147, c[0x0][0x23c], -R0 ;  /* 0x00008f0093047a23 */ /* 0x002fe20000010800 */
[----:B--2---:R-:W-:-:S05]  /*6b40*/  F2FP.PACK_AB R5, R39, R48 ;  /* 0x000000302705723e */ /* 0x004fca00000000ff */
[----:B------:R-:W-:Y:S01]  /*6b50*/  IMAD.MOV.U32 R85, RZ, RZ, R34 ;  /* 0x000000ffff557224 */ /* 0x000fe200078e0022 */
[----:B------:R-:W-:Y:S01]  /*6b60*/  MOV R84, R40 ;  /* 0x0000002800547202 */ /* 0x000fe20000000f00 */
[----:B------:R1:W-:Y:S01]  /*6b70*/  MUFU.EX2 R37, R4 ;  /* 0x0000000400257308 */ /* 0x0003e20000000800 */
[----:B------:R-:W-:Y:S01]  /*6b80*/  HMMA.16816.F32 R32, R8, R82, RZ ;  /* 0x000000520820723c */ /* 0x000fe200000018ff */
[----:B-1----:R-:W-:-:S06]  /*6b90*/  FFMA.FTZ R4, R146, c[0x0][0x23c], -R0 ;  /* 0x00008f0092047a23 */ /* 0x002fcc0000010800 */
[----:B------:R1:W2:Y:S02]  /*6ba0*/  MUFU.EX2 R36, R4 ;  /* 0x0000000400247308 */ /* 0x0002a40000000800 */
[----:B-1----:R-:W-:Y:S01]  /*6bb0*/  F2FP.PACK_AB R4, R45, R121 ;  /* 0x000000792d04723e */ /* 0x002fe200000000ff */
[----:B--2---:R-:W-:Y:S01]  /*6bc0*/  IMAD.MOV.U32 R81, RZ, RZ, R36 ;  /* 0x000000ffff517224 */ /* 0x004fe200078e0024 */
[----:B------:R-:W-:-:S07]  /*6bd0*/  F2FP.PACK_AB R7, R36, R37 ;  /* 0x000000252407723e */ /* 0x000fce00000000ff */
[C---:B------:R-:W-:Y:S07]  /*6be0*/  HMMA.16816.F32 R180, R4.reuse, R64, R20 ;  /* 0x0000004004b4723c */ /* 0x040fee0000001814 */
[----:B------:R-:W-:Y:S01]  /*6bf0*/  MOV R65, R42 ;  /* 0x0000002a00417202 */ /* 0x000fe20000000f00 */
[----:B------:R-:W-:Y:S01]  /*6c00*/  HMMA.16816.F32 R52, R4, R68, R16 ;  /* 0x000000440434723c */ /* 0x000fe20000001810 */
[----:B------:R-:W-:-:S07]  /*6c10*/  IMAD.MOV.U32 R64, RZ, RZ, R37 ;  /* 0x000000ffff407224 */ /* 0x000fce00078e0025 */
[C---:B------:R-:W-:Y:S07]  /*6c20*/  HMMA.16816.F32 R20, R8.reuse, R96, RZ ;  /* 0x000000600814723c */ /* 0x040fee00000018ff */
[----:B------:R-:W-:Y:S01]  /*6c30*/  MOV R97, R122 ;  /* 0x0000007a00617202 */ /* 0x000fe20000000f00 */
[----:B------:R-:W-:Y:S01]  /*6c40*/  HMMA.16816.F32 R16, R8, R116, RZ ;  /* 0x000000740810723c */ /* 0x000fe200000018ff */
[----:B------:R-:W-:-:S06]  /*6c50*/  IMAD.MOV.U32 R96, RZ, RZ, R123 ;  /* 0x000000ffff607224 */ /* 0x000fcc00078e007b */
[----:B------:R-:W-:Y:S01]  /*6c60*/  IMAD.MOV.U32 R116, RZ, RZ, R44 ;  /* 0x000000ffff747224 */ /* 0x000fe200078e002c */
[----:B------:R-:W-:Y:S01]  /*6c70*/  HMMA.16816.F32 R60, R4, R104, R28 ;  /* 0x00000068043c723c */ /* 0x000fe2000000181c */
[----:B------:R-:W-:-:S06]  /*6c80*/  MOV R117, R41 ;  /* 0x0000002900757202 */ /* 0x000fcc0000000f00 */
[----:B------:R-:W-:Y:S01]  /*6c90*/  IMAD.MOV.U32 R105, RZ, RZ, R121 ;  /* 0x000000ffff697224 */ /* 0x000fe200078e0079 */
[----:B------:R-:W-:Y:S01]  /*6ca0*/  HMMA.16816.F32 R28, R8, R58, RZ ;  /* 0x0000003a081c723c */ /* 0x000fe200000018ff */
[----:B------:R-:W-:-:S06]  /*6cb0*/  IMAD.MOV.U32 R104, RZ, RZ, R133 ;  /* 0x000000ffff687224 */ /* 0x000fcc00078e0085 */
[----:B------:R-:W-:Y:S01]  /*6cc0*/  MOV R59, R50 ;  /* 0x00000032003b7202 */ /* 0x000fe20000000f00 */
[----:B------:R-:W-:Y:S01]  /*6cd0*/  HMMA.16816.F32 R120, R4, R100, R24 ;  /* 0x000000640478723c */ /* 0x000fe20000001818 */
[----:B------:R-:W-:-:S06]  /*6ce0*/  IMAD.MOV.U32 R58, RZ, RZ, R51 ;  /* 0x000000ffff3a7224 */ /* 0x000fcc00078e0033 */
[----:B------:R-:W-:Y:S01]  /*6cf0*/  MOV R100, R134 ;  /* 0x0000008600647202 */ /* 0x000fe20000000f00 */
[----:B------:R-:W-:Y:S01]  /*6d00*/  IMAD.MOV.U32 R101, RZ, RZ, R135 ;  /* 0x000000ffff657224 */ /* 0x000fe200078e0087 */
[C---:B------:R-:W-:Y:S07]  /*6d10*/  HMMA.16816.F32 R164, R4.reuse, R92, R16 ;  /* 0x0000005c04a4723c */ /* 0x040fee0000001810 */
[----:B------:R-:W-:Y:S01]  /*6d20*/  MOV R93, R49 ;  /* 0x00000031005d7202 */ /* 0x000fe20000000f00 */
[----:B------:R-:W-:Y:S01]  /*6d30*/  HMMA.16816.F32 R132, R4, R112, R20 ;  /* 0x000000700484723c */ /* 0x000fe20000001814 */
[----:B------:R-:W-:-:S06]  /*6d40*/  IMAD.MOV.U32 R92, RZ, RZ, R48 ;  /* 0x000000ffff5c7224 */ /* 0x000fcc00078e0030 */
[----:B------:R-:W-:Y:S01]  /*6d50*/  MOV R113, R47 ;  /* 0x0000002f00717202 */ /* 0x000fe20000000f00 */
[----:B------:R-:W-:Y:S01]  /*6d60*/  HMMA.16816.F32 R20, R8, R124, RZ ;  /* 0x0000007c0814723c */ /* 0x000fe200000018ff */
[----:B------:R-:W-:-:S07]  /*6d70*/  IMAD.MOV.U32 R112, RZ, RZ, R38 ;  /* 0x000000ffff707224 */ /* 0x000fce00078e0026 */
[C---:B------:R-:W-:Y:S07]  /*6d80*/  HMMA.16816.F32 R16, R8.reuse, R128, RZ ;  /* 0x000000800810723c */ /* 0x040fee00000018ff */
[----:B------:R-:W-:Y:S01]  /*6d90*/  MOV R129, R45 ;  /* 0x0000002d00817202 */ /* 0x000fe20000000f00 */
[----:B------:R-:W-:Y:S01]  /*6da0*/  HMMA.16816.F32 R24, R8, R74, RZ ;  /* 0x0000004a0818723c */ /* 0x000fe200000018ff */
[----:B------:R-:W-:-:S06]  /*6db0*/  IMAD.MOV.U32 R128, RZ, RZ, R39 ;  /* 0x000000ffff807224 */ /* 0x000fcc00078e0027 */
[----:B------:R-:W-:Y:S01]  /*6dc0*/  MOV R75, R46 ;  /* 0x0000002e004b7202 */ /* 0x000fe20000000f00 */
[C---:B------:R-:W-:Y:S08]  /*6dd0*/  HMMA.16816.F32 R148, R4.reuse, R108, R20 ;  /* 0x0000006c0494723c */ /* 0x040ff00000001814 */
[C---:B------:R-:W-:Y:S08]  /*6de0*/  HMMA.16816.F32 R144, R4.reuse, R88, R16 ;  /* 0x000000580490723c */ /* 0x040ff00000001810 */
[C---:B------:R-:W-:Y:S08]  /*6df0*/  HMMA.16816.F32 R44, R4.reuse, R66, R28 ;  /* 0x00000042042c723c */ /* 0x040ff0000000181c */
[----:B------:R-:W-:Y:S08]  /*6e00*/  HMMA.16816.F32 R68, R4, R70, R24 ;  /* 0x000000460444723c */ /* 0x000ff00000001818 */
[C---:B------:R-:W-:Y:S08]  /*6e10*/  HMMA.16816.F32 R28, R8.reuse, R86, RZ ;  /* 0x00000056081c723c */ /* 0x040ff000000018ff */
[C---:B------:R-:W-:Y:S08]  /*6e20*/  HMMA.16816.F32 R24, R8.reuse, R98, RZ ;  /* 0x000000620818723c */ /* 0x040ff000000018ff */
[C---:B------:R-:W-:Y:S08]  /*6e30*/  HMMA.16816.F32 R20, R8.reuse, R118, RZ ;  /* 0x000000760814723c */ /* 0x040ff000000018ff */
[C---:B------:R-:W-:Y:S07]  /*6e40*/  HMMA.16816.F32 R16, R8.reuse, R126, RZ ;  /* 0x0000007e0810723c */ /* 0x040fee00000018ff */
[----:B------:R-:W-:Y:S01]  /*6e50*/  MOV R127, R84 ;  /* 0x00000054007f7202 */ /* 0x000fe20000000f00 */
[----:B------:R-:W-:Y:S08]  /*6e60*/  HMMA.16816.F32 R8, R8, R130, RZ ;  /* 0x000000820808723c */ /* 0x000ff000000018ff */
[C---:B------:R-:W-:Y:S08]  /*6e70*/  HMMA.16816.F32 R40, R4.reuse, R102, R28 ;  /* 0x000000660428723c */ /* 0x040ff0000000181c */
[C---:B------:R-:W-:Y:S07]  /*6e80*/  HMMA.16816.F32 R32, R4.reuse, R106, R32 ;  /* 0x0000006a0420723c */ /* 0x040fee0000001820 */
[----:B------:R-:W-:Y:S01]  /*6e90*/  IMAD.MOV.U32 R106, RZ, RZ, R73 ;  /* 0x000000ffff6a7224 */ /* 0x000fe200078e0049 */
[----:B------:R-:W-:Y:S01]  /*6ea0*/  HMMA.16816.F32 R24, R4, R114, R24 ;  /* 0x000000720418723c */ /* 0x000fe20000001818 */
[----:B------:R-:W-:-:S06]  /*6eb0*/  MOV R107, R56 ;  /* 0x00000038006b7202 */ /* 0x000fcc0000000f00 */
[----:B------:R-:W-:Y:S01]  /*6ec0*/  IMAD.MOV.U32 R114, RZ, RZ, R178 ;  /* 0x000000ffff727224 */ /* 0x000fe200078e00b2 */
[C---:B------:R-:W-:Y:S01]  /*6ed0*/  HMMA.16816.F32 R48, R4.reuse, R94, R20 ;  /* 0x0000005e0430723c */ /* 0x040fe20000001814 */
[----:B------:R-:W-:Y:S07]  /*6ee0*/  LDSM.16.MT88.4 R20, [R222+0xd000] ;  /* 0x00d00000de14783b */ /* 0x000fee0000004200 */
[C---:B------:R-:W-:Y:S01]  /*6ef0*/  HMMA.16816.F32 R36, R4.reuse, R110, R16 ;  /* 0x0000006e0424723c */ /* 0x040fe20000001810 */
[----:B------:R-:W1:Y:S06]  /*6f00*/  LDSM.16.MT88.4 R16, [R221+0xd000] ;  /* 0x00d00000dd10783b */ /* 0x000e6c0000004200 */
[----:B------:R-:W-:Y:S01]  /*6f10*/  MOV R111, R179 ;  /* 0x000000b3006f7202 */ /* 0x000fe20000000f00 */
[----:B------:R-:W-:Y:S07]  /*6f20*/  HMMA.16816.F32 R28, R4, R90, R8 ;  /* 0x0000005a041c723c */ /* 0x000fee0000001808 */
[----:B------:R-:W-:-:S04]  /*6f30*/  FFMA.FTZ R4, R173, c[0x0][0x23c], -R2 ;  /* 0x00008f00ad047a23 */ /* 0x000fc80000010802 */
[----:B------:R2:W-:Y:S02]  /*6f40*/  MUFU.EX2 R74, R4 ;  /* 0x00000004004a7308 */ /* 0x0005e40000000800 */
[----:B--2---:R-:W-:Y:S02]  /*6f50*/  FFMA.FTZ R4, R157, c[0x0][0x23c], -R2 ;  /* 0x00008f009d047a23 */ /* 0x004fe40000010802 */
[----:B------:R-:W-:-:S04]  /*6f60*/  IMAD.MOV.U32 R157, RZ, RZ, R57 ;  /* 0x000000ffff9d7224 */ /* 0x000fc800078e0039 */
[----:B------:R2:W-:Y:S02]  /*6f70*/  MUFU.EX2 R99, R4 ;  /* 0x0000000400637308 */ /* 0x0005e40000000800 */
[----:B--2---:R-:W-:Y:S01]  /*6f80*/  FFMA.FTZ R4, R154, c[0x0][0x23c], -R2 ;  /* 0x00008f009a047a23 */ /* 0x004fe20000010802 */
[----:B------:R-:W-:-:S05]  /*6f90*/  MOV R154, R177 ;  /* 0x000000b1009a7202 */ /* 0x000fca0000000f00 */
[----:B------:R2:W-:Y:S02]  /*6fa0*/  MUFU.EX2 R124, R4 ;  /* 0x00000004007c7308 */ /* 0x0005e40000000800 */
[----:B--2---:R-:W-:Y:S02]  /*6fb0*/  FFMA.FTZ R4, R152, c[0x0][0x23c], -R2 ;  /* 0x00008f0098047a23 */ /* 0x004fe40000010802 */
[----:B------:R-:W-:Y:S02]  /*6fc0*/  IMAD.MOV.U32 R152, RZ, RZ, R244 ;  /* 0x000000ffff987224 */ /* 0x000fe400078e00f4 */
[----:B------:R-:W2:Y:S02]  /*6fd0*/  LDL.LU R244, [R1+0x90] ;  /* 0x0000900001f47983 */ /* 0x000ea40000300800 */
[----:B------:R3:W4:Y:S02]  /*6fe0*/  MUFU.EX2 R130, R4 ;  /* 0x0000000400827308 */ /* 0x0007240000000800 */
[----:B---3--:R-:W-:Y:S01]  /*6ff0*/  FFMA.FTZ R4, R174, c[0x0][0x23c], -R0 ;  /* 0x00008f00ae047a23 */ /* 0x008fe20000010800 */
[----:B----4-:R-:W-:-:S05]  /*7000*/  F2FP.PACK_AB R10, R130, R124 ;  /* 0x0000007c820a723e */ /* 0x010fca00000000ff */
[----:B------:R3:W-:Y:S02]  /*7010*/  MUFU.EX2 R108, R4 ;  /* 0x00000004006c7308 */ /* 0x0007e40000000800 */
[----:B---3--:R-:W-:-:S06]  /*7020*/  FFMA.FTZ R4, R159, c[0x0][0x23c], -R0 ;  /* 0x00008f009f047a23 */ /* 0x008fcc0000010800 */
[----:B------:R3:W-:Y:S02]  /*7030*/  MUFU.EX2 R98, R4 ;  /* 0x0000000400627308 */ /* 0x0007e40000000800 */
[----:B---3--:R-:W-:-:S06]  /*7040*/  FFMA.FTZ R4, R156, c[0x0][0x23c], -R0 ;  /* 0x00008f009c047a23 */ /* 0x008fcc0000010800 */
[----:B------:R3:W-:Y:S02]  /*7050*/  MUFU.EX2 R125, R4 ;  /* 0x00000004007d7308 */ /* 0x0007e40000000800 */
[----:B---3--:R-:W-:-:S06]  /*7060*/  FFMA.FTZ R4, R153, c[0x0][0x23c], -R0 ;  /* 0x00008f0099047a23 */ /* 0x008fcc0000010800 */
[----:B------:R3:W4:Y:S02]  /*7070*/  MUFU.EX2 R115, R4 ;  /* 0x0000000400737308 */ /* 0x0007240000000800 */
[----:B---3--:R-:W-:Y:S01]  /*7080*/  FFMA.FTZ R4, R175, c[0x0][0x23c], -R13 ;  /* 0x00008f00af047a23 */ /* 0x008fe2000001080d */
[----:B----4-:R-:W-:-:S05]  /*7090*/  F2FP.PACK_AB R11, R115, R125 ;  /* 0x0000007d730b723e */ /* 0x010fca00000000ff */
[----:B------:R3:W-:Y:S02]  /*70a0*/  MUFU.EX2 R109, R4 ;  /* 0x00000004006d7308 */ /* 0x0007e40000000800 */
[----:B---3--:R-:W-:Y:S01]  /*70b0*/  FFMA.FTZ R4, R160, c[0x0][0x23c], -R13 ;  /* 0x00008f00a0047a23 */ /* 0x008fe2000001080d */
        /* <DEDUP_REMOVED lines=13> */
[----:B------:R-:W-:Y:S01]  /*7190*/  F2FP.PACK_AB R8, R99, R160 ;  /* 0x000000a06308723e */ /* 0x000fe200000000ff */
[----:B------:R-:W-:Y:S01]  /*71a0*/  IMAD.MOV.U32 R119, RZ, RZ, R93 ;  /* 0x000000ffff777224 */ /* 0x000fe200078e005d */
[----:B------:R-:W-:Y:S01]  /*71b0*/  MOV R131, R104 ;  /* 0x0000006800837202 */ /* 0x000fe20000000f00 */
[----:B------:R-:W-:Y:S01]  /*71c0*/  IMAD.MOV.U32 R83, RZ, RZ, R105 ;  /* 0x000000ffff537224 */ /* 0x000fe200078e0069 */
[----:B------:R-:W-:Y:S01]  /*71d0*/  MOV R67, R58 ;  /* 0x0000003a00437202 */ /* 0x000fe20000000f00 */
[----:B------:R-:W-:Y:S01]  /*71e0*/  IMAD.MOV.U32 R104, RZ, RZ, R85 ;  /* 0x000000ffff687224 */ /* 0x000fe200078e0055 */
[----:B------:R-:W-:Y:S01]  /*71f0*/  MOV R118, R92 ;  /* 0x0000005c00767202 */ /* 0x000fe20000000f00 */
[----:B---3--:R-:W-:Y:S01]  /*7200*/  FFMA.FTZ R4, R158, c[0x0][0x23c], -R13 ;  /* 0x00008f009e047a23 */ /* 0x008fe2000001080d */
[----:B------:R-:W-:Y:S01]  /*7210*/  MOV R105, R72 ;  /* 0x0000004800697202 */ /* 0x000fe20000000f00 */
[----:B------:R-:W-:Y:S01]  /*7220*/  IMAD.MOV.U32 R126, RZ, RZ, R101 ;  /* 0x000000ffff7e7224 */ /* 0x000fe200078e0065 */
[----:B------:R-:W-:Y:S01]  /*7230*/  MOV R82, R100 ;  /* 0x0000006400527202 */ /* 0x000fe20000000f00 */
[----:B------:R3:W-:Y:S01]  /*7240*/  MUFU.EX2 R110, R4 ;  /* 0x00000004006e7308 */ /* 0x0007e20000000800 */
[----:B------:R-:W-:Y:S01]  /*7250*/  IMAD.MOV.U32 R156, RZ, RZ, R66 ;  /* 0x000000ffff9c7224 */ /* 0x000fe200078e0042 */
[----:B------:R-:W-:Y:S01]  /*7260*/  MOV R159, R67 ;  /* 0x00000043009f7202 */ /* 0x000fe20000000f00 */
[----:B---3--:R-:W-:Y:S01]  /*7270*/  FFMA.FTZ R4, R155, c[0x0][0x23c], -R13 ;  /* 0x00008f009b047a23 */ /* 0x008fe2000001080d */
[----:B------:R-:W-:-:S02]  /*7280*/  MOV R155, R82 ;  /* 0x00000052009b7202 */ /* 0x000fc40000000f00 */
[----:B------:R-:W-:Y:S02]  /*7290*/  MOV R82, R65 ;  /* 0x0000004100527202 */ /* 0x000fe40000000f00 */
[----:B------:R3:W4:Y:S02]  /*72a0*/  MUFU.EX2 R158, R4 ;  /* 0x00000004009e7308 */ /* 0x0007240000000800 */
[----:B---3--:R-:W-:Y:S01]  /*72b0*/  FFMA.FTZ R4, R176, c[0x0][0x23c], -R12 ;  /* 0x00008f00b0047a23 */ /* 0x008fe2000001080c */
[----:B----4-:R-:W-:-:S05]  /*72c0*/  F2FP.PACK_AB R6, R158, R110 ;  /* 0x0000006e9e06723e */ /* 0x010fca00000000ff */
[----:B------:R3:W-:Y:S02]  /*72d0*/  MUFU.EX2 R169, R4 ;  /* 0x0000000400a97308 */ /* 0x0007e40000000800 */
[----:B---3--:R-:W-:Y:S02]  /*72e0*/  FFMA.FTZ R4, R163, c[0x0][0x23c], -R12 ;  /* 0x00008f00a3047a23 */ /* 0x008fe4000001080c */
[----:B------:R-:W-:-:S04]  /*72f0*/  IMAD.MOV.U32 R163, RZ, RZ, R108 ;  /* 0x000000ffffa37224 */ /* 0x000fc800078e006c */
[----:B------:R3:W4:Y:S01]  /*7300*/  MUFU.EX2 R173, R4 ;  /* 0x0000000400ad7308 */ /* 0x0007220000000800 */
[----:B------:R-:W-:Y:S01]  /*7310*/  IMAD.MOV.U32 R108, RZ, RZ, R75 ;  /* 0x000000ffff6c7224 */ /* 0x000fe200078e004b */
[----:B------:R-:W-:-:S07]  /*7320*/  F2FP.PACK_AB R9, R98, R163 ;  /* 0x000000a36209723e */ /* 0x000fce00000000ff */
[----:B-1----:R-:W-:Y:S01]  /*7330*/  HMMA.16816.F32 R180, R8, R16, R180 ;  /* 0x0000001008b4723c */ /* 0x002fe200000018b4 */
[----:B---3--:R-:W-:Y:S01]  /*7340*/  FFMA.FTZ R4, R162, c[0x0][0x23c], -R12 ;  /* 0x00008f00a2047a23 */ /* 0x008fe2000001080c */
[----:B------:R-:W-:-:S06]  /*7350*/  MOV R162, R109 ;  /* 0x0000006d00a27202 */ /* 0x000fcc0000000f00 */
[C---:B------:R-:W-:Y:S01]  /*7360*/  HMMA.16816.F32 R44, R8.reuse, R18, R44 ;  /* 0x00000012082c723c */ /* 0x040fe2000000182c */
[----:B------:R-:W-:Y:S01]  /*7370*/  MOV R109, R74 ;  /* 0x0000004a006d7202 */ /* 0x000fe20000000f00 */
[----:B------:R1:W-:Y:S06]  /*7380*/  MUFU.EX2 R174, R4 ;  /* 0x0000000400ae7308 */ /* 0x0003ec0000000800 */
[C---:B------:R-:W-:Y:S08]  /*7390*/  HMMA.16816.F32 R52, R8.reuse, R20, R52 ;  /* 0x000000140834723c */ /* 0x040ff00000001834 */
[----:B------:R-:W-:Y:S01]  /*73a0*/  HMMA.16816.F32 R56, R8, R22, R68 ;  /* 0x000000160838723c */ /* 0x000fe20000001844 */
[----:B-1----:R-:W-:-:S02]  /*73b0*/  FFMA.FTZ R4, R161, c[0x0][0x23c], -R12 ;  /* 0x00008f00a1047a23 */ /* 0x002fc4000001080c */
[----:B------:R-:W-:Y:S01]  /*73c0*/  IMAD.MOV.U32 R161, RZ, RZ, R5 ;  /* 0x000000ffffa17224 */ /* 0x000fe200078e0005 */
[----:B----4-:R-:W-:Y:S01]  /*73d0*/  F2FP.PACK_AB R5, R173, R169 ;  /* 0x000000a9ad05723e */ /* 0x010fe200000000ff */
[----:B------:R1:W3:Y:S02]  /*73e0*/  MUFU.EX2 R175, R4 ;  /* 0x0000000400af7308 */ /* 0x0002e40000000800 */
[----:B------:R-:W-:Y:S01]  /*73f0*/  IMAD.MOV.U32 R68, RZ, RZ, R154 ;  /* 0x000000ffff447224 */ /* 0x000fe200078e009a */
[----:B------:R-:W-:Y:S01]  /*7400*/  MOV R69, R157 ;  /* 0x0000009d00457202 */ /* 0x000fe20000000f00 */
[----:B------:R-:W-:Y:S01]  /*7410*/  IMAD.MOV.U32 R70, RZ, RZ, R111 ;  /* 0x000000ffff467224 */ /* 0x000fe200078e006f */
[----:B------:R-:W-:Y:S01]  /*7420*/  MOV R71, R114 ;  /* 0x0000007200477202 */ /* 0x000fe20000000f00 */
[----:B------:R-:W-:Y:S01]  /*7430*/  IMAD.MOV.U32 R157, RZ, RZ, R116 ;  /* 0x000000ffff9d7224 */ /* 0x000fe200078e0074 */
[----:B------:R-:W-:Y:S02]  /*7440*/  MOV R114, R117 ;  /* 0x0000007500727202 */ /* 0x000fe40000000f00 */
[----:B-1----:R-:W-:-:S02]  /*7450*/  F2FP.PACK_AB R4, R161, R162 ;  /* 0x000000a2a104723e */ /* 0x002fc400000000ff */
[----:B---3--:R-:W-:-:S07]  /*7460*/  F2FP.PACK_AB R7, R175, R174 ;  /* 0x000000aeaf07723e */ /* 0x008fce00000000ff */
[C---:B------:R-:W-:Y:S07]  /*7470*/  HMMA.16816.F32 R176, R4.reuse, R16, R188 ;  /* 0x0000001004b0723c */ /* 0x040fee00000018bc */
[----:B------:R-:W-:Y:S01]  /*7480*/  IMAD.MOV.U32 R191, RZ, RZ, R119 ;  /* 0x000000ffffbf7224 */ /* 0x000fe200078e0077 */
[----:B------:R-:W-:Y:S01]  /*7490*/  HMMA.16816.F32 R184, R4, R18, R184 ;  /* 0x0000001204b8723c */ /* 0x000fe200000018b8 */
[----:B------:R-:W1:Y:S01]  /*74a0*/  LDSM.16.MT88.4 R16, [R224+0xd000] ;  /* 0x00d00000e010783b */ /* 0x000e620000004200 */
[----:B------:R-:W-:Y:S01]  /*74b0*/  IMAD.MOV.U32 R190, RZ, RZ, R115 ;  /* 0x000000ffffbe7224 */ /* 0x000fe200078e0073 */
[----:B------:R-:W-:Y:S01]  /*74c0*/  MOV R189, R130 ;  /* 0x0000008200bd7202 */ /* 0x000fe20000000f00 */
[----:B------:R-:W-:Y:S01]  /*74d0*/  IMAD.MOV.U32 R188, RZ, RZ, R131 ;  /* 0x000000ffffbc7224 */ /* 0x000fe200078e0083 */
[----:B------:R-:W-:Y:S01]  /*74e0*/  MOV R131, R109 ;  /* 0x0000006d00837202 */ /* 0x000fe20000000f00 */
[----:B------:R-:W-:-:S02]  /*74f0*/  IMAD.MOV.U32 R130, RZ, RZ, R108 ;  /* 0x000000ffff827224 */ /* 0x000fc400078e006c */
[----:B------:R-:W-:Y:S01]  /*7500*/  HMMA.16816.F32 R72, R4, R20, R196 ;  /* 0x000000140448723c */ /* 0x000fe200000018c4 */
[----:B------:R-:W-:-:S06]  /*7510*/  IMAD.MOV.U32 R115, RZ, RZ, R64 ;  /* 0x000000ffff737224 */ /* 0x000fcc00078e0040 */
[----:B------:R-:W-:Y:S01]  /*7520*/  IMAD.MOV.U32 R198, RZ, RZ, R126 ;  /* 0x000000ffffc67224 */ /* 0x000fe200078e007e */
[----:B------:R-:W-:Y:S01]  /*7530*/  HMMA.16816.F32 R76, R4, R22, R76 ;  /* 0x00000016044c723c */ /* 0x000fe2000000184c */
[----:B------:R-:W3:Y:S07]  /*7540*/  LDSM.16.MT88.4 R20, [R223+0xd000] ;  /* 0x00d00000df14783b */ /* 0x000eee0000004200 */
        /* <DEDUP_REMOVED lines=9> */
[----:B------:R-:W-:-:S02]  /*75e0*/  MOV R197, R110 ;  /* 0x0000006e00c57202 */ /* 0x000fc40000000f00 */
[----:B---3--:R-:W-:Y:S01]  /*75f0*/  HMMA.16816.F32 R100, R8, R20, R120 ;  /* 0x000000140864723c */ /* 0x008fe20000001878 */
[----:B------:R-:W-:Y:S02]  /*7600*/  MOV R199, R118 ;  /* 0x0000007600c77202 */ /* 0x000fe40000000f00 */
[----:B------:R-:W-:-:S05]  /*7610*/  MOV R155, R126 ;  /* 0x0000007e009b7202 */ /* 0x000fca0000000f00 */
[C---:B------:R-:W-:Y:S08]  /*7620*/  HMMA.16816.F32 R104, R4.reuse, R20, R104 ;  /* 0x000000140468723c */ /* 0x040ff00000001868 */
[-C--:B------:R-:W-:Y:S08]  /*7630*/  HMMA.16816.F32 R108, R4, R22.reuse, R136 ;  /* 0x00000016046c723c */ /* 0x080ff00000001888 */
[C---:B------:R-:W-:Y:S01]  /*7640*/  HMMA.16816.F32 R64, R8.reuse, R22, R40 ;  /* 0x000000160840723c */ /* 0x040fe20000001828 */
[----:B------:R-:W-:Y:S07]  /*7650*/  LDSM.16.MT88.4 R20, [R224+0xf000] ;  /* 0x00f00000e014783b */ /* 0x000fee0000004200 */
[----:B-1----:R-:W-:Y:S01]  /*7660*/  HMMA.16816.F32 R60, R8, R18, R24 ;  /* 0x00000012083c723c */ /* 0x002fe20000001818 */
[----:B------:R-:W1:Y:S07]  /*7670*/  LDSM.16.MT88.4 R24, [R222+0xf000] ;  /* 0x00f00000de18783b */ /* 0x000e6e0000004200 */
[-C--:B------:R-:W-:Y:S07]  /*7680*/  HMMA.16816.F32 R120, R4, R16.reuse, R68 ;  /* 0x000000100478723c */ /* 0x080fee0000001844 */
[----:B------:R-:W-:Y:S01]  /*7690*/  IMAD.MOV.U32 R70, RZ, RZ, R124 ;  /* 0x000000ffff467224 */ /* 0x000fe200078e007c */
[----:B------:R-:W-:Y:S01]  /*76a0*/  MOV R69, R125 ;  /* 0x0000007d00457202 */ /* 0x000fe20000000f00 */
[----:B------:R-:W-:Y:S08]  /*76b0*/  HMMA.16816.F32 R116, R8, R16, R132 ;  /* 0x000000100874723c */ /* 0x000ff00000001884 */
[----:B------:R-:W-:Y:S01]  /*76c0*/  HMMA.16816.F32 R124, R4, R18, R192 ;  /* 0x00000012047c723c */ /* 0x000fe200000018c0 */
[----:B------:R-:W3:Y:S01]  /*76d0*/  LDSM.16.MT88.4 R16, [R223+0xf000] ;  /* 0x00f00000df10783b */ /* 0x000ee20000004200 */
        /* <DEDUP_REMOVED lines=11> */
[C---:B-1----:R-:W-:Y:S08]  /*7790*/  HMMA.16816.F32 R136, R4.reuse, R24, R200 ;  /* 0x000000180488723c */ /* 0x042ff000000018c8 */
[----:B------:R-:W-:Y:S01]  /*77a0*/  HMMA.16816.F32 R140, R4, R26, R240 ;  /* 0x0000001a048c723c */ /* 0x000fe200000018f0 */
[----:B------:R-:W-:Y:S01]  /*77b0*/  IMAD.MOV.U32 R203, RZ, RZ, R188 ;  /* 0x000000ffffcb7224 */ /* 0x000fe200078e00bc */
[----:B------:R-:W-:Y:S01]  /*77c0*/  MOV R200, R158 ;  /* 0x0000009e00c87202 */ /* 0x000fe20000000f00 */
[----:B------:R-:W-:-:S05]  /*77d0*/  IMAD.MOV.U32 R188, RZ, RZ, R157 ;  /* 0x000000ffffbc7224 */ /* 0x000fca00078e009d */
[----:B------:R-:W-:Y:S01]  /*77e0*/  HMMA.16816.F32 R36, R8, R22, R36 ;  /* 0x000000160824723c */ /* 0x000fe20000001824 */
[----:B------:R-:W-:Y:S01]  /*77f0*/  MOV R243, R42 ;  /* 0x0000002a00f37202 */ /* 0x000fe20000000f00 */
[----:B------:R-:W-:-:S06]  /*7800*/  IMAD.MOV.U32 R242, RZ, RZ, R43 ;  /* 0x000000fffff27224 */ /* 0x000fcc00078e002b */
[C---:B------:R-:W-:Y:S08]  /*7810*/  HMMA.16816.F32 R48, R8.reuse, R26, R48 ;  /* 0x0000001a0830723c */ /* 0x040ff00000001830 */
[-C--:B------:R-:W-:Y:S01]  /*7820*/  HMMA.16816.F32 R148, R8, R20.reuse, R148 ;  /* 0x000000140894723c */ /* 0x080fe20000001894 */
[----:B------:R-:W-:Y:S01]  /*7830*/  MOV R71, R232 ;  /* 0x000000e800477202 */ /* 0x000fe20000000f00 */
[----:B------:R1:W5:Y:S06]  /*7840*/  LDL.LU R239, [R1+0x8c] ;  /* 0x00008c0001ef7983 */ /* 0x00036c0000300800 */
[C---:B------:R-:W-:Y:S08]  /*7850*/  HMMA.16816.F32 R152, R4.reuse, R20, R152 ;  /* 0x000000140498723c */ /* 0x040ff00000001898 */
[C---:B------:R-:W-:Y:S08]  /*7860*/  HMMA.16816.F32 R156, R4.reuse, R22, R212 ;  /* 0x00000016049c723c */ /* 0x040ff000000018d4 */
[C---:B---3--:R-:W-:Y:S08]  /*7870*/  HMMA.16816.F32 R196, R4.reuse, R16, R196 ;  /* 0x0000001004c4723c */ /* 0x048ff000000018c4 */
[----:B------:R-:W-:Y:S08]  /*7880*/  HMMA.16816.F32 R40, R4, R18, R248 ;  /* 0x000000120428723c */ /* 0x000ff000000018f8 */
[----:B------:R-:W-:Y:S01]  /*7890*/  HMMA.16816.F32 R132, R8, R24, R164 ;  /* 0x000000180884723c */ /* 0x000fe200000018a4 */
[----:B------:R-:W-:-:S07]  /*78a0*/  FFMA.FTZ R4, R216, c[0x0][0x23c], -R2 ;  /* 0x00008f00d8047a23 */ /* 0x000fce0000010802 */
[C---:B------:R-:W-:Y:S01]  /*78b0*/  HMMA.16816.F32 R28, R8.reuse, R18, R28 ;  /* 0x00000012081c723c */ /* 0x040fe2000000181c */
[----:B------:R3:W-:Y:S01]  /*78c0*/  MUFU.EX2 R23, R4 ;  /* 0x0000000400177308 */ /* 0x0007e20000000800 */
[----:B------:R-:W-:Y:S01]  /*78d0*/  IMAD.MOV.U32 R201, RZ, RZ, R190 ;  /* 0x000000ffffc97224 */ /* 0x000fe200078e00be */
[----:B------:R-:W-:Y:S01]  /*78e0*/  MOV R202, R189 ;  /* 0x000000bd00ca7202 */ /* 0x000fe20000000f00 */
[----:B------:R1:W5:Y:S01]  /*78f0*/  LDL.LU R238, [R1+0x88] ;  /* 0x0000880001ee7983 */ /* 0x0003620000300800 */
[--C-:B---3--:R-:W-:Y:S02]  /*7900*/  FFMA.FTZ R4, R209, c[0x0][0x23c], -R2.reuse ;  /* 0x00008f00d1047a23 */ /* 0x108fe40000010802 */
[----:B------:R-:W-:Y:S01]  /*7910*/  IMAD.MOV.U32 R190, RZ, RZ, R83 ;  /* 0x000000ffffbe7224 */ /* 0x000fe200078e0053 */
[----:B------:R-:W-:Y:S01]  /*7920*/  MOV R189, R82 ;  /* 0x0000005200bd7202 */ /* 0x000fe20000000f00 */
[----:B------:R3:W4:Y:S01]  /*7930*/  MUFU.EX2 R24, R4 ;  /* 0x0000000400187308 */ /* 0x0007220000000800 */
[----:B------:R-:W-:Y:S01]  /*7940*/  MOV R213, R15 ;  /* 0x0000000f00d57202 */ /* 0x000fe20000000f00 */
[----:B------:R-:W-:Y:S01]  /*7950*/  IMAD.MOV.U32 R214, RZ, RZ, R191 ;  /* 0x000000ffffd67224 */ /* 0x000fe200078e00bf */
[----:B------:R-:W-:Y:S01]  /*7960*/  MOV R241, R188 ;  /* 0x000000bc00f17202 */ /* 0x000fe20000000f00 */
[----:B------:R-:W-:Y:S01]  /*7970*/  HMMA.16816.F32 R192, R8, R16, R144 ;  /* 0x0000001008c0723c */ /* 0x000fe20000001890 */
[----:B------:R-:W-:Y:S01]  /*7980*/  MOV R215, R190 ;  /* 0x000000be00d77202 */ /* 0x000fe20000000f00 */
[----:B------:R1:W5:Y:S01]  /*7990*/  LDL.LU R237, [R1+0x84] ;  /* 0x0000840001ed7983 */ /* 0x0003620000300800 */
[--C-:B---3--:R-:W-:Y:S01]  /*79a0*/  FFMA.FTZ R4, R206, c[0x0][0x23c], -R2.reuse ;  /* 0x00008f00ce047a23 */ /* 0x108fe20000010802 */
[----:B------:R-:W-:Y:S01]  /*79b0*/  MOV R82, R231 ;  /* 0x000000e700527202 */ /* 0x000fe20000000f00 */
[----:B------:R-:W-:Y:S01]  /*79c0*/  FFMA.FTZ R2, R204, c[0x0][0x23c], -R2 ;  /* 0x00008f00cc027a23 */ /* 0x000fe20000010802 */
[----:B------:R-:W-:Y:S03]  /*79d0*/  LDSM.16.MT88.4 R144, [R222+0xf800] ;  /* 0x00f80000de90783b */ /* 0x000fe60000004200 */
[----:B------:R3:W-:Y:S01]  /*79e0*/  MUFU.EX2 R26, R2 ;  /* 0x00000002001a7308 */ /* 0x0007e20000000800 */
[----:B------:R-:W-:Y:S01]  /*79f0*/  IMAD.MOV.U32 R240, RZ, RZ, R189 ;  /* 0x000000fffff07224 */ /* 0x000fe200078e00bd */
[----:B------:R1:W5:Y:S01]  /*7a00*/  LDL.LU R236, [R1+0x80] ;  /* 0x0000800001ec7983 */ /* 0x0003620000300800 */
[----:B---3--:R-:W-:-:S02]  /*7a10*/  FFMA.FTZ R2, R218, c[0x0][0x23c], -R0 ;  /* 0x00008f00da027a23 */ /* 0x008fc40000010800 */
[----:B------:R-:W-:Y:S01]  /*7a20*/  FADD.FTZ R5, R214, R213 ;  /* 0x000000d5d6057221 */ /* 0x000fe20000010000 */
[----:B------:R-:W-:Y:S02]  /*7a30*/  MOV R212, R240 ;  /* 0x000000f000d47202 */ /* 0x000fe40000000f00 */
[----:B------:R3:W-:Y:S01]  /*7a40*/  MUFU.EX2 R19, R2 ;  /* 0x0000000200137308 */ /* 0x0007e20000000800 */
[----:B------:R-:W-:Y:S01]  /*7a50*/  IMAD.MOV.U32 R83, RZ, RZ, R230 ;  /* 0x000000ffff537224 */ /* 0x000fe200078e00e6 */
[----:B------:R-:W1:Y:S04]  /*7a60*/  LDSM.16.MT88.4 R188, [R221+0xd800] ;  /* 0x00d80000ddbc783b */ /* 0x000e680000004200 */
[----:B------:R1:W5:Y:S01]  /*7a70*/  LDL.LU R235, [R1+0x7c] ;  /* 0x00007c0001eb7983 */ /* 0x0003620000300800 */
[--C-:B---3--:R-:W-:Y:S01]  /*7a80*/  FFMA.FTZ R2, R211, c[0x0][0x23c], -R0.reuse ;  /* 0x00008f00d3027a23 */ /* 0x108fe20000010800 */
[----:B------:R-:W-:Y:S01]  /*7a90*/  MUFU.EX2 R25, R4 ;  /* 0x0000000400197308 */ /* 0x000fe20000000800 */
[----:B------:R-:W-:Y:S01]  /*7aa0*/  IMAD.MOV.U32 R213, RZ, RZ, R215 ;  /* 0x000000ffffd57224 */ /* 0x000fe200078e00d7 */
[----:B------:R3:W5:Y:S06]  /*7ab0*/  LDL.LU R234, [R1+0x78] ;  /* 0x0000780001ea7983 */ /* 0x00076c0000300800 */
[----:B------:R2:W1:Y:S01]  /*7ac0*/  MUFU.EX2 R20, R2 ;  /* 0x0000000200147308 */ /* 0x0004620000000800 */
[----:B------:R-:W-:Y:S01]  /*7ad0*/  MOV R215, R242 ;  /* 0x000000f200d77202 */ /* 0x000fe20000000f00 */
[----:B------:R-:W-:Y:S01]  /*7ae0*/  IMAD.MOV.U32 R242, RZ, RZ, R201 ;  /* 0x000000fffff27224 */ /* 0x000fe200078e00c9 */
[----:B------:R3:W5:Y:S01]  /*7af0*/  LDL.LU R233, [R1+0x74] ;  /* 0x0000740001e97983 */ /* 0x0007620000300800 */
[--C-:B--2---:R-:W-:Y:S01]  /*7b00*/  FFMA.FTZ R2, R208, c[0x0][0x23c], -R0.reuse ;  /* 0x00008f00d0027a23 */ /* 0x104fe20000010800 */
[----:B------:R-:W-:Y:S01]  /*7b10*/  MOV R201, R68 ;  /* 0x0000004400c97202 */ /* 0x000fe20000000f00 */
[----:B------:R-:W-:-:S02]  /*7b20*/  FFMA.FTZ R0, R205, c[0x0][0x23c], -R0 ;  /* 0x00008f00cd007a23 */ /* 0x000fc40000010800 */
[----:B------:R-:W-:Y:S02]  /*7b30*/  IMAD.MOV.U32 R240, RZ, RZ, R243 ;  /* 0x000000fffff07224 */ /* 0x000fe400078e00f3 */
        /* <DEDUP_REMOVED lines=9> */
[----:B------:R-:W-:Y:S01]  /*7bd0*/  FFMA.FTZ R4, R246, c[0x0][0x23c], -R12 ;  /* 0x00008f00f6047a23 */ /* 0x000fe2000001080c */
[----:B------:R3:W5:Y:S01]  /*7be0*/  LDL.LU R232, [R1+0x70] ;  /* 0x0000700001e87983 */ /* 0x0007620000300800 */
[----:B--2---:R-:W-:-:S02]  /*7bf0*/  FFMA.FTZ R0, R244, c[0x0][0x23c], -R13 ;  /* 0x00008f00f4007a23 */ /* 0x004fc4000001080d */
[----:B------:R-:W-:Y:S01]  /*7c00*/  IMAD.MOV.U32 R202, RZ, RZ, R69 ;  /* 0x000000ffffca7224 */ /* 0x000fe200078e0045 */
[----:B------:R-:W-:Y:S01]  /*7c10*/  MOV R71, R99 ;  /* 0x0000006300477202 */ /* 0x000fe20000000f00 */
        /* <DEDUP_REMOVED lines=11> */
[----:B------:R-:W-:Y:S01]  /*7cd0*/  FADD.FTZ R7, R83, R82 ;  /* 0x0000005253077221 */ /* 0x000fe20000010000 */
[----:B------:R-:W-:Y:S01]  /*7ce0*/  MOV R205, R130 ;  /* 0x0000008200cd7202 */ /* 0x000fe20000000f00 */
[----:B------:R-:W-:Y:S01]  /*7cf0*/  FADD.FTZ R8, R226, R6 ;  /* 0x00000006e2087221 */ /* 0x000fe20000010000 */
[----:B------:R3:W5:Y:S01]  /*7d00*/  LDL.LU R231, [R1+0x6c] ;  /* 0x00006c0001e77983 */ /* 0x0007620000300800 */
[----:B--2---:R-:W-:Y:S01]  /*7d10*/  FFMA.FTZ R0, R217, c[0x0][0x23c], -R13 ;  /* 0x00008f00d9007a23 */ /* 0x004fe2000001080d */
[----:B------:R-:W-:Y:S01]  /*7d20*/  MOV R96, R81 ;  /* 0x0000005100607202 */ /* 0x000fe20000000f00 */
[----:B------:R-:W-:Y:S01]  /*7d30*/  IMAD.MOV.U32 R99, RZ, RZ, R80 ;  /* 0x000000ffff637224 */ /* 0x000fe200078e0050 */
[----:B------:R-:W-:Y:S01]  /*7d40*/  MOV R215, R202 ;  /* 0x000000ca00d77202 */ /* 0x000fe20000000f00 */
[----:B------:R2:W2:Y:S01]  /*7d50*/  MUFU.EX2 R16, R0 ;  /* 0x0000000000107308 */ /* 0x0004a20000000800 */
        /* <DEDUP_REMOVED lines=9> */
[----:B-1----:R-:W-:-:S02]  /*7df0*/  FFMA.FTZ R2, R245, c[0x0][0x23c], -R12 ;  /* 0x00008f00f5027a23 */ /* 0x002fc4000001080c */
[----:B------:R-:W-:Y:S01]  /*7e00*/  FADD.FTZ R9, R165, R7 ;  /* 0x00000007a5097221 */ /* 0x000fe20000010000 */
[----:B------:R-:W-:Y:S01]  /*7e10*/  MOV R217, R128 ;  /* 0x0000008000d97202 */ /* 0x000fe20000000f00 */
[----:B------:R-:W-:Y:S01]  /*7e20*/  IMAD.MOV.U32 R244, RZ, RZ, R131 ;  /* 0x000000fffff47224 */ /* 0x000fe200078e0083 */
[----:B------:R-:W-:Y:S01]  /*7e30*/  LDSM.16.MT88.4 R80, [R222+0xd800] ;  /* 0x00d80000de50783b */ /* 0x000fe20000004200 */
[----:B--2---:R-:W-:Y:S01]  /*7e40*/  FFMA.FTZ R0, R210, c[0x0][0x23c], -R13 ;  /* 0x00008f00d2007a23 */ /* 0x004fe2000001080d */
        /* <DEDUP_REMOVED lines=8> */
[----:B------:R2:W5:Y:S01]  /*7ed0*/  LDL.LU R230, [R1+0x68] ;  /* 0x0000680001e67983 */ /* 0x0005620000300800 */
[----:B------:R-:W-:-:S02]  /*7ee0*/  MOV R162, R96 ;  /* 0x0000006000a27202 */ /* 0x000fc40000000f00 */
[----:B------:R-:W-:Y:S01]  /*7ef0*/  MOV R250, R68 ;  /* 0x0000004400fa7202 */ /* 0x000fe20000000f00 */
[----:B---3--:R-:W-:Y:S01]  /*7f00*/  FADD.FTZ R4, R252, R14 ;  /* 0x0000000efc047221 */ /* 0x008fe20000010000 */
[----:B------:R-:W-:Y:S01]  /*7f10*/  MOV R68, R69 ;  /* 0x0000004500447202 */ /* 0x000fe20000000f00 */
[----:B-1----:R-:W-:Y:S01]  /*7f20*/  FFMA.FTZ R0, R207, c[0x0][0x23c], -R13 ;  /* 0x00008f00cf007a23 */ /* 0x002fe2000001080d */
[----:B------:R-:W-:Y:S01]  /*7f30*/  MOV R160, R228 ;  /* 0x000000e400a07202 */ /* 0x000fe20000000f00 */
[----:B------:R-:W-:Y:S02]  /*7f40*/  LDSM.16.MT88.4 R96, [R224+0xd800] ;  /* 0x00d80000e060783b */ /* 0x000fe40000004200 */
[----:B------:R1:W-:Y:S01]  /*7f50*/  MUFU.EX2 R18, R0 ;  /* 0x0000000000127308 */ /* 0x0003e20000000800 */
[----:B------:R-:W-:Y:S01]  /*7f60*/  IMAD.MOV.U32 R69, RZ, RZ, R70 ;  /* 0x000000ffff457224 */ /* 0x000fe200078e0046 */
[----:B------:R-:W-:Y:S02]  /*7f70*/  MOV R70, R71 ;  /* 0x0000004700467202 */ /* 0x000fe40000000f00 */
        /* <DEDUP_REMOVED lines=9> */
[----:B------:R-:W-:Y:S01]  /*8010*/  LDSM.16.MT88.4 R128, [R221+0xf800] ;  /* 0x00f80000dd80783b */ /* 0x000fe20000004200 */
[----:B-1----:R-:W-:Y:S01]  /*8020*/  FFMA.FTZ R0, R247, c[0x0][0x23c], -R12 ;  /* 0x00008f00f7007a23 */ /* 0x002fe2000001080c */
[----:B------:R-:W-:-:S02]  /*8030*/  MOV R163, R160 ;  /* 0x000000a000a37202 */ /* 0x000fc40000000f00 */
[----:B------:R2:W5:Y:S01]  /*8040*/  LDL.LU R229, [R1+0x64] ;  /* 0x0000640001e57983 */ /* 0x0005620000300800 */
[----:B------:R1:W3:Y:S01]  /*8050*/  MUFU.EX2 R13, R0 ;  /* 0x00000000000d7308 */ /* 0x0002e20000000800 */
[----:B------:R-:W-:Y:S01]  /*8060*/  IMAD.MOV.U32 R160, RZ, RZ, R114 ;  /* 0x000000ffffa07224 */ /* 0x000fe200078e0072 */
[----:B------:R-:W-:Y:S01]  /*8070*/  MOV R114, R115 ;  /* 0x0000007300727202 */ /* 0x000fe20000000f00 */
[----:B------:R-:W-:Y:S01]  /*8080*/  IMAD.MOV.U32 R206, RZ, RZ, R162 ;  /* 0x000000ffffce7224 */ /* 0x000fe200078e00a2 */
[----:B------:R-:W-:Y:S02]  /*8090*/  MOV R115, R227 ;  /* 0x000000e300737202 */ /* 0x000fe40000000f00 */
[----:B------:R-:W-:Y:S02]  /*80a0*/  MOV R209, R161 ;  /* 0x000000a100d17202 */ /* 0x000fe40000000f00 */
[----:B------:R-:W-:Y:S02]  /*80b0*/  MOV R207, R113 ;  /* 0x0000007100cf7202 */ /* 0x000fe40000000f00 */
[----:B------:R-:W-:Y:S01]  /*80c0*/  MOV R168, R225 ;  /* 0x000000e100a87202 */ /* 0x000fe20000000f00 */
[----:B------:R-:W-:Y:S01]  /*80d0*/  IMAD.MOV.U32 R247, RZ, RZ, R166 ;  /* 0x000000fffff77224 */ /* 0x000fe200078e00a6 */
[----:B------:R-:W-:-:S02]  /*80e0*/  MOV R204, R163 ;  /* 0x000000a300cc7202 */ /* 0x000fc40000000f00 */
[----:B------:R-:W-:Y:S02]  /*80f0*/  MOV R246, R167 ;  /* 0x000000a700f67202 */ /* 0x000fe40000000f00 */
[----:B------:R-:W-:Y:S01]  /*8100*/  MOV R245, R248 ;  /* 0x000000f800f57202 */ /* 0x000fe20000000f00 */
[----:B-1----:R-:W-:Y:S01]  /*8110*/  FFMA.FTZ R0, R219, c[0x0][0x23c], -R12 ;  /* 0x00008f00db007a23 */ /* 0x002fe2000001080c */
[----:B----4-:R-:W-:Y:S01]  /*8120*/  F2FP.PACK_AB R200, R24, R23 ;  /* 0x0000001718c8723e */ /* 0x010fe200000000ff */
[----:B------:R1:W-:Y:S01]  /*8130*/  MUFU.EX2 R12, R2 ;  /* 0x00000002000c7308 */ /* 0x0003e20000000800 */
[----:B------:R-:W-:Y:S01]  /*8140*/  MOV R218, R160 ;  /* 0x000000a000da7202 */ /* 0x000fe20000000f00 */
[----:B------:R-:W-:Y:S01]  /*8150*/  IMAD.MOV.U32 R211, RZ, RZ, R114 ;  /* 0x000000ffffd37224 */ /* 0x000fe200078e0072 */
[----:B------:R-:W-:Y:S01]  /*8160*/  MOV R208, R115 ;  /* 0x0000007300d07202 */ /* 0x000fe20000000f00 */
[----:B------:R-:W-:Y:S04]  /*8170*/  LDSM.16.MT88.4 R160, [R224+0xf800] ;  /* 0x00f80000e0a0783b */ /* 0x000fe80000004200 */
[----:B------:R-:W-:Y:S01]  /*8180*/  LDSM.16.MT88.4 R112, [R223+0xd800] ;  /* 0x00d80000df70783b */ /* 0x000fe20000004200 */
[----:B------:R-:W-:-:S02]  /*8190*/  F2FP.PACK_AB R201, R20, R19 ;  /* 0x0000001314c9723e */ /* 0x000fc400000000ff */
[----:B------:R-:W-:Y:S02]  /*81a0*/  F2FP.PACK_AB R202, R26, R25 ;  /* 0x000000191aca723e */ /* 0x000fe400000000ff */
[----:B------:R-:W-:Y:S01]  /*81b0*/  F2FP.PACK_AB R164, R16, R15 ;  /* 0x0000000f10a4723e */ /* 0x000fe200000000ff */
[----:B------:R-:W-:Y:S01]  /*81c0*/  IMAD.MOV.U32 R27, RZ, RZ, R70 ;  /* 0x000000ffff1b7224 */ /* 0x000fe200078e0046 */
[----:B------:R-:W-:Y:S01]  /*81d0*/  MOV R216, R71 ;  /* 0x0000004700d87202 */ /* 0x000fe20000000f00 */
[----:B-1----:R-:W-:Y:S01]  /*81e0*/  FADD.FTZ R2, R249, R5 ;  /* 0x00000005f9027221 */ /* 0x002fe20000010000 */
[----:B------:R2:W5:Y:S04]  /*81f0*/  LDL.LU R228, [R1+0x60] ;  /* 0x0000600001e47983 */ /* 0x0005680000300800 */
[----:B------:R-:W1:Y:S01]  /*8200*/  LDSM.16.MT88.4 R4, [R223+0xf800] ;  /* 0x00f80000df04783b */ /* 0x000e620000004200 */
[----:B------:R-:W4:Y:S01]  /*8210*/  MUFU.EX2 R14, R0 ;  /* 0x00000000000e7308 */ /* 0x000f220000000800 */
[----:B------:R-:W-:Y:S01]  /*8220*/  IMAD.MOV.U32 R249, RZ, RZ, R203 ;  /* 0x000000fffff97224 */ /* 0x000fe200078e00cb */
[----:B------:R-:W-:Y:S01]  /*8230*/  F2FP.PACK_AB R203, R22, R21 ;  /* 0x0000001516cb723e */ /* 0x000fe200000000ff */
[----:B------:R2:W5:Y:S02]  /*8240*/  LDL.LU R227, [R1+0x5c] ;  /* 0x00005c0001e37983 */ /* 0x0005640000300800 */
[----:B------:R-:W-:Y:S01]  /*8250*/  IMAD.MOV.U32 R219, RZ, RZ, R249 ;  /* 0x000000ffffdb7224 */ /* 0x000fe200078e00f9 */
[----:B---3--:R-:W-:Y:S01]  /*8260*/  F2FP.PACK_AB R165, R11, R13 ;  /* 0x0000000d0ba5723e */ /* 0x008fe200000000ff */
[----:B------:R2:W5:Y:S01]  /*8270*/  LDL.LU R226, [R1+0x58] ;  /* 0x0000580001e27983 */ /* 0x0005620000300800 */
[----:B------:R-:W-:-:S02]  /*8280*/  F2FP.PACK_AB R166, R18, R17 ;  /* 0x0000001112a6723e */ /* 0x000fc400000000ff */
[----:B----4-:R-:W-:Y:S01]  /*8290*/  F2FP.PACK_AB R167, R14, R12 ;  /* 0x0000000c0ea7723e */ /* 0x010fe200000000ff */
[----:B------:R-:W-:Y:S01]  /*82a0*/  FADD.FTZ R0, R168, R2 ;  /* 0x00000002a8007221 */ /* 0x000fe20000010000 */
[----:B------:R-:W-:Y:S01]  /*82b0*/  MOV R249, R68 ;  /* 0x0000004400f97202 */ /* 0x000fe20000000f00 */
[----:B------:R-:W-:Y:S01]  /*82c0*/  IMAD.MOV.U32 R168, RZ, RZ, R252 ;  /* 0x000000ffffa87224 */ /* 0x000fe200078e00fc */
[----:B------:R-:W-:Y:S01]  /*82d0*/  MOV R252, R219 ;  /* 0x000000db00fc7202 */ /* 0x000fe20000000f00 */
[-C--:B------:R-:W-:Y:S01]  /*82e0*/  HMMA.16816.F32 R180, R200, R188.reuse, R180 ;  /* 0x000000bcc8b4723c */ /* 0x080fe200000018b4 */
[----:B------:R-:W-:Y:S01]  /*82f0*/  MOV R219, R245 ;  /* 0x000000f500db7202 */ /* 0x000fe20000000f00 */
[----:B------:R-:W-:Y:S01]  /*8300*/  IMAD.MOV.U32 R245, RZ, RZ, R246 ;  /* 0x000000fffff57224 */ /* 0x000fe200078e00f6 */
[----:B------:R-:W-:Y:S01]  /*8310*/  MOV R246, R247 ;  /* 0x000000f700f67202 */ /* 0x000fe20000000f00 */
[----:B------:R-:W-:Y:S01]  /*8320*/  FADD.FTZ R2, R168, R10 ;  /* 0x0000000aa8027221 */ /* 0x000fe20000010000 */
[----:B------:R-:W-:Y:S01]  /*8330*/  MOV R247, R220 ;  /* 0x000000dc00f77202 */ /* 0x000fe20000000f00 */
[----:B------:R-:W-:Y:S01]  /*8340*/  FADD.FTZ R0, R245, R0 ;  /* 0x00000000f5007221 */ /* 0x000fe20000010000 */
[----:B------:R-:W-:Y:S01]  /*8350*/  MOV R248, R69 ;  /* 0x0000004500f87202 */ /* 0x000fe20000000f00 */
[----:B------:R-:W-:Y:S01]  /*8360*/  FADD.FTZ R2, R246, R2 ;  /* 0x00000002f6027221 */ /* 0x000fe20000010000 */
[C---:B------:R-:W-:Y:S01]  /*8370*/  HMMA.16816.F32 R176, R164.reuse, R188, R176 ;  /* 0x000000bca4b0723c */ /* 0x040fe200000018b0 */
[----:B------:R2:W5:Y:S07]  /*8380*/  LDL.LU R225, [R1+0x54] ;  /* 0x0000540001e17983 */ /* 0x00056e0000300800 */
[-C--:B-1----:R-:W-:Y:S08]  /*8390*/  HMMA.16816.F32 R196, R164, R4.reuse, R196 ;  /* 0x00000004a4c4723c */ /* 0x082ff000000018c4 */
[----:B------:R-:W-:Y:S01]  /*83a0*/  HMMA.16816.F32 R192, R200, R4, R192 ;  /* 0x00000004c8c0723c */ /* 0x000fe200000018c0 */
[----:B------:R-:W-:Y:S01]  /*83b0*/  FADD.FTZ R2, R217, R2 ;  /* 0x00000002d9027221 */ /* 0x000fe20000010000 */
[----:B------:R2:W5:Y:S05]  /*83c0*/  LDL.LU R220, [R1+0x50] ;  /* 0x0000500001dc7983 */ /* 0x00056a0000300800 */
[----:B------:R-:W-:-:S02]  /*83d0*/  FADD.FTZ R5, R252, R9 ;  /* 0x00000009fc057221 */ /* 0x000fc40000010000 */
[----:B------:R-:W-:Y:S02]  /*83e0*/  FADD.FTZ R4, R219, R8 ;  /* 0x00000008db047221 */ /* 0x000fe40000010000 */
[----:B------:R-:W-:Y:S02]  /*83f0*/  FADD.FTZ R5, R247, R5 ;  /* 0x00000005f7057221 */ /* 0x000fe40000010000 */
[----:B------:R-:W-:Y:S01]  /*8400*/  FADD.FTZ R8, R207, R4 ;  /* 0x00000004cf087221 */ /* 0x000fe20000010000 */
[----:B------:R-:W-:Y:S01]  /*8410*/  HMMA.16816.F32 R184, R164, R190, R184 ;  /* 0x000000bea4b8723c */ /* 0x000fe200000018b8 */
[----:B------:R-:W-:Y:S02]  /*8420*/  FADD.FTZ R4, R210, R0 ;  /* 0x00000000d2047221 */ /* 0x000fe40000010000 */
[----:B------:R-:W-:Y:S02]  /*8430*/  FADD.FTZ R0, R244, R5 ;  /* 0x00000005f4007221 */ /* 0x000fe40000010000 */
[----:B------:R-:W-:-:S03]  /*8440*/  FADD.FTZ R5, R205, R8 ;  /* 0x00000008cd057221 */ /* 0x000fc60000010000 */
        /* <DEDUP_REMOVED lines=70> */
[----:B------:R2:W-:Y:S01]  /*88b0*/  STL [R1], R2 ;  /* 0x0000000201007387 */ /* 0x0005e20000100800 */
[----:B------:R-:W-:Y:S05]  /*88c0*/  @!P0 BRA `(.L_x_296) ;  /* 0x00004d2000008947 */ /* 0x000fea0003800000 */
[----:B------:R-:W3:Y:S01]  /*88d0*/  LDL.LU R242, [R1+0x48] ;  /* 0x0000480001f27983 */ /* 0x000ee20000300800 */
[----:B--2---:R-:W-:Y:S01]  /*88e0*/  IMAD.U32 R0, RZ, RZ, UR10 ;  /* 0x0000000aff007e24 */ /* 0x004fe2000f8e00ff */
[----:B------:R-:W-:Y:S01]  /*88f0*/  MOV R168, R172 ;  /* 0x000000ac00a87202 */ /* 0x000fe20000000f00 */
[----:B------:R-:W-:Y:S01]  /*8900*/  IMAD.MOV.U32 R174, RZ, RZ, R170 ;  /* 0x000000ffffae7224 */ /* 0x000fe200078e00aa */
[----:B------:R-:W1:Y:S01]  /*8910*/  S2R R243, SR_TID.X ;  /* 0x0000000000f37919 */ /* 0x000e620000002100 */
[----:B------:R-:W-:Y:S01]  /*8920*/  IMAD.MOV.U32 R175, RZ, RZ, R3 ;  /* 0x000000ffffaf7224 */ /* 0x000fe200078e0003 */
[----:B------:R-:W-:Y:S01]  /*8930*/  MOV R173, R171 ;  /* 0x000000ab00ad7202 */ /* 0x000fe20000000f00 */
[----:B------:R-:W-:-:S02]  /*8940*/  ULDC.64 UR6, c[0x0][0x1a0] ;  /* 0x0000680000067ab9 */ /* 0x000fc40000000a00 */
[----:B------:R-:W-:Y:S02]  /*8950*/  ULEA.HI.SX32 UR21, UR21, 0xfffffffe, 0x1a ;  /* 0xfffffffe15157891 */ /* 0x000fe4000f8fd23f */
[----:B------:R-:W-:Y:S02]  /*8960*/  USHF.L.U64.HI UR9, UR6, 0x4, UR7 ;  /* 0x0000000406097899 */ /* 0x000fe40008010207 */
[----:B------:R-:W-:Y:S01]  /*8970*/  USHF.L.U32 UR12, UR6, 0x4, URZ ;  /* 0x00000004060c7899 */ /* 0x000fe2000800063f */
[----:B-1----:R-:W-:-:S05]  /*8980*/  LOP3.LUT R243, R243, 0x3, RZ, 0xc0, !PT ;  /* 0x00000003f3f37812 */ /* 0x002fca00078ec0ff */
[----:B---3--:R-:W-:-:S05]  /*8990*/  IMAD R2, R243, -0x2, R242 ;  /* 0xfffffffef3027824 */ /* 0x008fca00078e02f2 */
[----:B------:R-:W-:-:S05]  /*89a0*/  IADD3 R0, R0, -UR11, R2 ;  /* 0x8000000b00007c10 */ /* 0x000fca000fffe002 */
[----:B------:R1:W-:Y:S04]  /*89b0*/  STL [R1+0x10], R0 ;  /* 0x0000100001007387 */ /* 0x0003e80000100800 */
[----:B------:R-:W2:Y:S04]  /*89c0*/  LDL R243, [R1+0x28] ;  /* 0x0000280001f37983 */ /* 0x000ea80000100800 */
[----:B------:R-:W3:Y:S01]  /*89d0*/  LDL.64 R240, [R1+0x18] ;  /* 0x0000180001f07983 */ /* 0x000ee20000100a00 */
[----:B--2---:R-:W-:Y:S02]  /*89e0*/  ISETP.GE.AND P2, PT, R243, c[0x0][0x220], PT ;  /* 0x00008800f3007a0c */ /* 0x004fe40003f46270 */
[----:B---3--:R-:W-:Y:S01]  /*89f0*/  ISETP.GE.AND P3, PT, R240, c[0x0][0x220], PT ;  /* 0x00008800f0007a0c */ /* 0x008fe20003f66270 */
[----:B-1----:R-:W-:Y:S05]  /*8a00*/  BRA `(.L_x_297) ;  /* 0x000004e000007947 */ /* 0x002fea0003800000 */
.L_x_299:
        /* <DEDUP_REMOVED lines=78> */
.L_x_297:
        /* <DEDUP_REMOVED lines=12> */
[----:B-----5:R-:W-:Y:S01]  /*8fb0*/  @P3 STS.128 [R239+0xc000], RZ ;  /* 0x00c000ffef003388 */ /* 0x020fe20000000c00 */
        /* <DEDUP_REMOVED lines=69> */
[----:B------:R-:W3:Y:S06]  /*9410*/  LDSM.16.M88.4 R48, [R220+0x9000] ;  /* 0x00900000dc30783b */ /* 0x000eec0000000200 */
        /* <DEDUP_REMOVED lines=174> */
.L_x_298:
[----:B------:R-:W2:Y:S01]  /*9f00*/  LDL R3, [R1+0x10] ;  /* 0x0000100001037983 */ /* 0x000ea20000100800 */
[----:B------:R-:W-:Y:S01]  /*9f10*/  MOV R0, UR21 ;  /* 0x0000001500007c02 */ /* 0x000fe20008000f00 */
[----:B------:R-:W-:Y:S02]  /*9f20*/  UIMAD UR10, UR21, -0x40, UR5 ;  /* 0xffffffc0150a78a4 */ /* 0x000fe4000f8e0205 */
[----:B------:R-:W-:Y:S02]  /*9f30*/  UIADD3 UR21, UR21, -0x1, URZ ;  /* 0xffffffff15157890 */ /* 0x000fe4000fffe03f */
[----:B--2---:R-:W-:Y:S05]  /*9f40*/  IMAD R0, R0, -0x40, R3 ;  /* 0xffffffc000007824 */ /* 0x004fea00078e0203 */
[----:B------:R-:W-:Y:S02]  /*9f50*/  IABS R2, R0 ;  /* 0x0000000000027213 */ /* 0x000fe40000000000 */
[C---:B------:R-:W-:Y:S02]  /*9f60*/  IADD3 R169, R0.reuse, 0x7, RZ ;  /* 0x0000000700a97810 */ /* 0x040fe40007ffe0ff */
[----:B-1----:R-:W-:Y:S02]  /*9f70*/  MOV R208, R2 ;  /* 0x0000000200d07202 */ /* 0x002fe40000000f00 */
[----:B------:R-:W-:Y:S02]  /*9f80*/  IADD3 R2, R3, UR10, RZ ;  /* 0x0000000a03027c10 */ /* 0x000fe4000fffe0ff */
[C---:B------:R-:W-:Y:S02]  /*9f90*/  IADD3 R205, -R0.reuse, -0x8, RZ ;  /* 0xfffffff800cd7810 */ /* 0x040fe40007ffe1ff */
[----:B------:R-:W1:Y:S01]  /*9fa0*/  I2F R208, R208 ;  /* 0x000000d000d07306 */ /* 0x000e620000201400 */
[----:B------:R-:W-:Y:S02]  /*9fb0*/  IABS R3, R2 ;  /* 0x0000000200037213 */ /* 0x000fe40000000000 */
[----:B------:R-:W-:Y:S02]  /*9fc0*/  ISETP.GE.AND P5, PT, R169, RZ, PT ;  /* 0x000000ffa900720c */ /* 0x000fe40003fa6270 */
[----:B------:R-:W-:Y:S02]  /*9fd0*/  MOV R217, R3 ;  /* 0x0000000300d97202 */ /* 0x000fe40000000f00 */
[C---:B------:R-:W-:Y:S02]  /*9fe0*/  IADD3 R3, R0.reuse, 0x8, RZ ;  /* 0x0000000800037810 */ /* 0x040fe40007ffe0ff */
[C---:B------:R-:W-:Y:S02]  /*9ff0*/  IADD3 R172, R0.reuse, -0x8, RZ ;  /* 0xfffffff800ac7810 */ /* 0x040fe40007ffe0ff */
[----:B------:R-:W2:Y:S01]  /*a000*/  I2F R217, R217 ;  /* 0x000000d900d97306 */ /* 0x000ea20000201400 */
[----:B------:R-:W-:Y:S02]  /*a010*/  ISETP.GE.AND P6, PT, R3, RZ, PT ;  /* 0x000000ff0300720c */ /* 0x000fe40003fc6270 */
[C---:B------:R-:W-:Y:S02]  /*a020*/  IADD3 R204, R0.reuse, -0x1, RZ ;  /* 0xffffffff00cc7810 */ /* 0x040fe40007ffe0ff */
[----:B------:R-:W-:Y:S02]  /*a030*/  SEL R206, R205, R3, !P6 ;  /* 0x00000003cdce7207 */ /* 0x000fe40007000000 */
[----:B------:R-:W-:Y:S02]  /*a040*/  IADD3 R205, -R0, -0x7, RZ ;  /* 0xfffffff900cd7810 */ /* 0x000fe40007ffe1ff */
[----:B------:R-:W-:Y:S01]  /*a050*/  ISETP.GE.AND P0, PT, R172, RZ, PT ;  /* 0x000000ffac00720c */ /* 0x000fe20003f06270 */
[----:B------:R-:W3:Y:S01]  /*a060*/  I2F R215, R206 ;  /* 0x000000ce00d77306 */ /* 0x000ee20000201400 */
[----:B------:R-:W-:Y:S02]  /*a070*/  SEL R205, R205, R169, !P5 ;  /* 0x000000a9cdcd7207 */ /* 0x000fe40006800000 */
[----:B------:R-:W-:Y:S01]  /*a080*/  ISETP.GE.AND P1, PT, R204, RZ, PT ;  /* 0x000000ffcc00720c */ /* 0x000fe20003f26270 */
[----:B-1----:R-:W-:Y:S01]  /*a090*/  FFMA.FTZ R4, R208, -UR4, R4 ;  /* 0x80000004d0047c23 */ /* 0x002fe20008010004 */
[----:B------:R-:W-:Y:S01]  /*a0a0*/  IADD3 R170, R0, -0x10, RZ ;  /* 0xfffffff000aa7810 */ /* 0x000fe20007ffe0ff */
[----:B------:R-:W-:Y:S01]  /*a0b0*/  FFMA.FTZ R18, R208, -UR4, R18 ;  /* 0x80000004d0127c23 */ /* 0x000fe20008010012 */
[C---:B------:R-:W-:Y:S02]  /*a0c0*/  IADD3 R171, R0.reuse, -0x9, RZ ;  /* 0xfffffff700ab7810 */ /* 0x040fe40007ffe0ff */
[C---:B------:R-:W-:Y:S01]  /*a0d0*/  IADD3 R210, R0.reuse, -0x38, RZ ;  /* 0xffffffc800d27810 */ /* 0x040fe20007ffe0ff */
[----:B------:R-:W1:Y:S01]  /*a0e0*/  I2F R211, R205 ;  /* 0x000000cd00d37306 */ /* 0x000e620000201400 */
[C---:B------:R-:W-:Y:S02]  /*a0f0*/  IADD3 R209, R0.reuse, -0x19, RZ ;  /* 0xffffffe700d17810 */ /* 0x040fe40007ffe0ff */
[----:B------:R-:W-:Y:S01]  /*a100*/  @!P0 IADD3 R172, -R0, 0x8, RZ ;  /* 0x0000000800ac8810 */ /* 0x000fe20007ffe1ff */
[C---:B--2---:R-:W-:Y:S01]  /*a110*/  FFMA.FTZ R8, R217.reuse, -UR4, R8 ;  /* 0x80000004d9087c23 */ /* 0x044fe20008010008 */
[----:B------:R-:W-:Y:S01]  /*a120*/  ISETP.GE.AND P0, PT, R170, RZ, PT ;  /* 0x000000ffaa00720c */ /* 0x000fe20003f06270 */
[----:B------:R-:W-:Y:S01]  /*a130*/  FFMA.FTZ R14, R217, -UR4, R14 ;  /* 0x80000004d90e7c23 */ /* 0x000fe2000801000e */
[C---:B------:R-:W-:Y:S02]  /*a140*/  @!P1 IADD3 R204, -R0.reuse, 0x1, RZ ;  /* 0x0000000100cc9810 */ /* 0x040fe40007ffe1ff */
[----:B------:R-:W-:Y:S01]  /*a150*/  ISETP.GE.AND P1, PT, R171, RZ, PT ;  /* 0x000000ffab00720c */ /* 0x000fe20003f26270 */
[----:B------:R-:W2:Y:S01]  /*a160*/  I2F R216, R172 ;  /* 0x000000ac00d87306 */ /* 0x000ea20000201400 */
[C---:B------:R-:W-:Y:S02]  /*a170*/  IADD3 R208, R0.reuse, -0x20, RZ ;  /* 0xffffffe000d07810 */ /* 0x040fe40007ffe0ff */
[C---:B------:R-:W-:Y:S01]  /*a180*/  IADD3 R207, R0.reuse, 0x3f, RZ ;  /* 0x0000003f00cf7810 */ /* 0x040fe20007ffe0ff */
[----:B---3--:R-:W-:Y:S01]  /*a190*/  FFMA.FTZ R6, R215, -UR4, R6 ;  /* 0x80000004d7067c23 */ /* 0x008fe20008010006 */
[----:B------:R-:W-:Y:S02]  /*a1a0*/  IADD3 R206, R0, -0x18, RZ ;  /* 0xffffffe800ce7810 */ /* 0x000fe40007ffe0ff */
[----:B------:R-:W-:Y:S02]  /*a1b0*/  @!P6 IADD3 R3, -R2, 0x38, RZ ;  /* 0x000000380203e810 */ /* 0x000fe40007ffe1ff */
[----:B------:R-:W-:Y:S01]  /*a1c0*/  @!P0 IADD3 R170, -R0, 0x10, RZ ;  /* 0x0000001000aa8810 */ /* 0x000fe20007ffe1ff */
[----:B------:R-:W3:Y:S01]  /*a1d0*/  I2F R213, R204 ;  /* 0x000000cc00d57306 */ /* 0x000ee20000201400 */
[----:B------:R-:W-:Y:S02]  /*a1e0*/  ISETP.GE.AND P0, PT, R206, RZ, PT ;  /* 0x000000ffce00720c */ /* 0x000fe40003f06270 */
[C---:B------:R-:W-:Y:S01]  /*a1f0*/  @!P1 IADD3 R171, -R0.reuse, 0x9, RZ ;  /* 0x0000000900ab9810 */ /* 0x040fe20007ffe1ff */
[----:B-1----:R-:W-:Y:S01]  /*a200*/  FFMA.FTZ R7, R211, -UR4, R7 ;  /* 0x80000004d3077c23 */ /* 0x002fe20008010007 */
[----:B------:R-:W-:Y:S02]  /*a210*/  IADD3 R205, R0, -0x11, RZ ;  /* 0xffffffef00cd7810 */ /* 0x000fe40007ffe0ff */
[----:B------:R-:W-:Y:S02]  /*a220*/  @!P5 IADD3 R169, -R2, 0x39, RZ ;  /* 0x0000003902a9d810 */ /* 0x000fe40007ffe1ff */
[----:B------:R-:W-:Y:S01]  /*a230*/  ISETP.GE.AND P1, PT, R205, RZ, PT ;  /* 0x000000ffcd00720c */ /* 0x000fe20003f26270 */
[----:B------:R-:W1:Y:S04]  /*a240*/  I2F R214, R171 ;  /* 0x000000ab00d67306 */ /* 0x000e680000201400 */
[----:B------:R-:W-:Y:S01]  /*a250*/  @!P0 IADD3 R206, -R0, 0x18, RZ ;  /* 0x0000001800ce8810 */ /* 0x000fe20007ffe1ff */
[----:B--2---:R-:W-:Y:S01]  /*a260*/  FFMA.FTZ R16, R216, -UR4, R16 ;  /* 0x80000004d8107c23 */ /* 0x004fe20008010010 */
[----:B------:R-:W-:Y:S01]  /*a270*/  ISETP.GE.AND P0, PT, R210, RZ, PT ;  /* 0x000000ffd200720c */ /* 0x000fe20003f06270 */
[----:B------:R-:W-:Y:S01]  /*a280*/  FFMA.FTZ R22, R216, -UR4, R22 ;  /* 0x80000004d8167c23 */ /* 0x000fe20008010016 */
[C---:B------:R-:W-:Y:S02]  /*a290*/  IADD3 R172, R0.reuse, 0x38, RZ ;  /* 0x0000003800ac7810 */ /* 0x040fe40007ffe0ff */
[----:B------:R2:W4:Y:S02]  /*a2a0*/  I2F R212, R170 ;  /* 0x000000aa00d47306 */ /* 0x0005240000201400 */
[C---:B------:R-:W-:Y:S02]  /*a2b0*/  @!P1 IADD3 R205, -R0.reuse, 0x11, RZ ;  /* 0x0000001100cd9810 */ /* 0x040fe40007ffe1ff */
[----:B------:R-:W-:Y:S01]  /*a2c0*/  ISETP.GE.AND P1, PT, R209, RZ, PT ;  /* 0x000000ffd100720c */ /* 0x000fe20003f26270 */
[C---:B---3--:R-:W-:Y:S01]  /*a2d0*/  FFMA.FTZ R5, R213.reuse, -UR4, R5 ;  /* 0x80000004d5057c23 */ /* 0x048fe20008010005 */
[C---:B------:R-:W-:Y:S01]  /*a2e0*/  IADD3 R204, R0.reuse, -0x21, RZ ;  /* 0xffffffdf00cc7810 */ /* 0x040fe20007ffe0ff */
[----:B------:R-:W-:Y:S01]  /*a2f0*/  FFMA.FTZ R19, R213, -UR4, R19 ;  /* 0x80000004d5137c23 */ /* 0x000fe20008010013 */
[C---:B------:R-:W-:Y:S02]  /*a300*/  IADD3 R213, R0.reuse, -0x29, RZ ;  /* 0xffffffd700d57810 */ /* 0x040fe40007ffe0ff */
[----:B------:R-:W3:Y:S01]  /*a310*/  I2F R211, R205 ;  /* 0x000000cd00d37306 */ /* 0x000ee20000201400 */
[----:B------:R-:W-:Y:S02]  /*a320*/  @!P0 IADD3 R210, -R0, 0x38, RZ ;  /* 0x0000003800d28810 */ /* 0x000fe40007ffe1ff */
[----:B------:R-:W-:Y:S01]  /*a330*/  ISETP.GE.AND P0, PT, R208, RZ, PT ;  /* 0x000000ffd000720c */ /* 0x000fe20003f06270 */
[----:B-1----:R-:W-:Y:S01]  /*a340*/  FFMA.FTZ R17, R214, -UR4, R17 ;  /* 0x80000004d6117c23 */ /* 0x002fe20008010011 */
[----:B------:R-:W-:Y:S01]  /*a350*/  IADD3 R171, R0, -0x39, RZ ;  /* 0xffffffc700ab7810 */ /* 0x000fe20007ffe0ff */
[----:B------:R-:W-:Y:S01]  /*a360*/  FFMA.FTZ R23, R214, -UR4, R23 ;  /* 0x80000004d6177c23 */ /* 0x000fe20008010017 */
[C---:B------:R-:W-:Y:S02]  /*a370*/  @!P1 IADD3 R209, -R0.reuse, 0x19, RZ ;  /* 0x0000001900d19810 */ /* 0x040fe40007ffe1ff */
[----:B------:R-:W-:Y:S01]  /*a380*/  ISETP.GE.AND P1, PT, R207, RZ, PT ;  /* 0x000000ffcf00720c */ /* 0x000fe20003f26270 */
[----:B------:R-:W1:Y:S01]  /*a390*/  I2F R216, R210 ;  /* 0x000000d200d87306 */ /* 0x000e620000201400 */
[C---:B------:R-:W-:Y:S02]  /*a3a0*/  IADD3 R214, R0.reuse, 0x37, RZ ;  /* 0x0000003700d67810 */ /* 0x040fe40007ffe0ff */
[----:B--2---:R-:W-:Y:S01]  /*a3b0*/  IADD3 R170, R0, 0x48, RZ ;  /* 0x0000004800aa7810 */ /* 0x004fe20007ffe0ff */
[----:B----4-:R-:W-:Y:S02]  /*a3c0*/  FFMA.FTZ R20, R212, -UR4, R20 ;  /* 0x80000004d4147c23 */ /* 0x010fe40008010014 */
[----:B------:R-:W-:Y:S01]  /*a3d0*/  @!P0 IADD3 R208, -R0, 0x20, RZ ;  /* 0x0000002000d08810 */ /* 0x000fe20007ffe1ff */
[----:B------:R-:W-:Y:S01]  /*a3e0*/  FFMA.FTZ R34, R212, -UR4, R34 ;  /* 0x80000004d4227c23 */ /* 0x000fe20008010022 */
[----:B------:R-:W-:Y:S02]  /*a3f0*/  ISETP.GE.AND P0, PT, R204, RZ, PT ;  /* 0x000000ffcc00720c */ /* 0x000fe40003f06270 */
[----:B------:R-:W-:Y:S01]  /*a400*/  IADD3 R212, R0, 0x30, RZ ;  /* 0x0000003000d47810 */ /* 0x000fe20007ffe0ff */
[----:B------:R-:W2:Y:S01]  /*a410*/  I2F R215, R206 ;  /* 0x000000ce00d77306 */ /* 0x000ea20000201400 */
[----:B------:R-:W-:Y:S02]  /*a420*/  @!P1 IADD3 R207, -R2, 0x1, RZ ;  /* 0x0000000102cf9810 */ /* 0x000fe40007ffe1ff */
[----:B------:R-:W-:Y:S01]  /*a430*/  ISETP.GE.AND P1, PT, R171, RZ, PT ;  /* 0x000000ffab00720c */ /* 0x000fe20003f26270 */
[C---:B---3--:R-:W-:Y:S01]  /*a440*/  FFMA.FTZ R21, R211.reuse, -UR4, R21 ;  /* 0x80000004d3157c23 */ /* 0x048fe20008010015 */
[C---:B------:R-:W-:Y:S01]  /*a450*/  IADD3 R205, R0.reuse, -0x28, RZ ;  /* 0xffffffd800cd7810 */ /* 0x040fe20007ffe0ff */
[----:B------:R-:W-:Y:S01]  /*a460*/  FFMA.FTZ R35, R211, -UR4, R35 ;  /* 0x80000004d3237c23 */ /* 0x000fe20008010023 */
[C---:B------:R-:W-:Y:S03]  /*a470*/  IADD3 R211, R0.reuse, -0x30, RZ ;  /* 0xffffffd000d37810 */ /* 0x040fe60007ffe0ff */
[----:B------:R-:W-:Y:S01]  /*a480*/  @!P0 IADD3 R204, -R0, 0x21, RZ ;  /* 0x0000002100cc8810 */ /* 0x000fe20007ffe1ff */
[----:B------:R3:W4:Y:S01]  /*a490*/  I2F R206, R208 ;  /* 0x000000d000ce7306 */ /* 0x0007220000201400 */
[----:B------:R-:W-:Y:S01]  /*a4a0*/  ISETP.GE.AND P0, PT, R205, RZ, PT ;  /* 0x000000ffcd00720c */ /* 0x000fe20003f06270 */
[----:B-1----:R-:W-:Y:S01]  /*a4b0*/  FFMA.FTZ R64, R216, -UR4, R64 ;  /* 0x80000004d8407c23 */ /* 0x002fe20008010040 */
[C---:B------:R-:W-:Y:S02]  /*a4c0*/  IADD3 R210, R0.reuse, 0x2f, RZ ;  /* 0x0000002f00d27810 */ /* 0x040fe40007ffe0ff */
[----:B------:R-:W-:Y:S02]  /*a4d0*/  @!P1 IADD3 R171, -R0, 0x39, RZ ;  /* 0x0000003900ab9810 */ /* 0x000fe40007ffe1ff */
[----:B------:R-:W-:Y:S03]  /*a4e0*/  ISETP.GE.AND P1, PT, R172, RZ, PT ;  /* 0x000000ffac00720c */ /* 0x000fe60003f26270 */
[----:B------:R-:W1:Y:S01]  /*a4f0*/  I2F R209, R209 ;  /* 0x000000d100d17306 */ /* 0x000e620000201400 */
[C---:B--2---:R-:W-:Y:S03]  /*a500*/  FFMA.FTZ R38, R215.reuse, -UR4, R38 ;  /* 0x80000004d7267c23 */ /* 0x044fe60008010026 */
[----:B------:R-:W-:Y:S01]  /*a510*/  @!P0 IADD3 R205, -R0, 0x28, RZ ;  /* 0x0000002800cd8810 */ /* 0x000fe20007ffe1ff */
[----:B------:R-:W-:Y:S01]  /*a520*/  FFMA.FTZ R32, R215, -UR4, R32 ;  /* 0x80000004d7207c23 */ /* 0x000fe20008010020 */
[----:B------:R-:W-:Y:S04]  /*a530*/  ISETP.GE.AND P0, PT, R214, RZ, PT ;  /* 0x000000ffd600720c */ /* 0x000fe80003f06270 */
[----:B------:R-:W-:Y:S01]  /*a540*/  @!P1 IADD3 R172, -R2, 0x8, RZ ;  /* 0x0000000802ac9810 */ /* 0x000fe20007ffe1ff */
[----:B------:R-:W2:Y:S01]  /*a550*/  I2F R171, R171 ;  /* 0x000000ab00ab7306 */ /* 0x000ea20000201400 */
[----:B------:R-:W-:Y:S02]  /*a560*/  ISETP.GE.AND P1, PT, R170, RZ, PT ;  /* 0x000000ffaa00720c */ /* 0x000fe40003f26270 */
[----:B---3--:R-:W-:Y:S01]  /*a570*/  IADD3 R208, R0, 0x28, RZ ;  /* 0x0000002800d07810 */ /* 0x008fe20007ffe0ff */
[C---:B----4-:R-:W-:Y:S02]  /*a580*/  FFMA.FTZ R50, R206.reuse, -UR4, R50 ;  /* 0x80000004ce327c23 */ /* 0x050fe40008010032 */
[----:B------:R-:W-:Y:S01]  /*a590*/  FFMA.FTZ R36, R206, -UR4, R36 ;  /* 0x80000004ce247c23 */ /* 0x000fe20008010024 */
[----:B------:R-:W-:Y:S02]  /*a5a0*/  IADD3 R206, R0, 0x20, RZ ;  /* 0x0000002000ce7810 */ /* 0x000fe40007ffe0ff */
[----:B------:R-:W-:Y:S01]  /*a5b0*/  @!P0 IADD3 R214, -R2, 0x9, RZ ;  /* 0x0000000902d68810 */ /* 0x000fe20007ffe1ff */
[----:B------:R-:W3:Y:S01]  /*a5c0*/  I2F R207, R207 ;  /* 0x000000cf00cf7306 */ /* 0x000ee20000201400 */
[----:B------:R-:W-:Y:S01]  /*a5d0*/  ISETP.GE.AND P0, PT, R212, RZ, PT ;  /* 0x000000ffd400720c */ /* 0x000fe20003f06270 */
[C---:B-1----:R-:W-:Y:S02]  /*a5e0*/  FFMA.FTZ R39, R209.reuse, -UR4, R39 ;  /* 0x80000004d1277c23 */ /* 0x042fe40008010027 */
[----:B------:R-:W-:Y:S01]  /*a5f0*/  @!P1 IADD3 R170, -R2, -0x8, RZ ;  /* 0xfffffff802aa9810 */ /* 0x000fe20007ffe1ff */
[----:B------:R-:W-:Y:S01]  /*a600*/  FFMA.FTZ R33, R209, -UR4, R33 ;  /* 0x80000004d1217c23 */ /* 0x000fe20008010021 */
[----:B------:R-:W-:Y:S02]  /*a610*/  ISETP.GE.AND P1, PT, R213, RZ, PT ;  /* 0x000000ffd500720c */ /* 0x000fe40003f26270 */
[----:B------:R-:W-:Y:S02]  /*a620*/  IADD3 R209, R0, -0x31, RZ ;  /* 0xffffffcf00d17810 */ /* 0x000fe40007ffe0ff */
[----:B------:R-:W1:Y:S04]  /*a630*/  I2F R204, R204 ;  /* 0x000000cc00cc7306 */ /* 0x000e680000201400 */
[----:B------:R-:W-:Y:S01]  /*a640*/  @!P0 IADD3 R212, -R2, 0x10, RZ ;  /* 0x0000001002d48810 */ /* 0x000fe20007ffe1ff */
[----:B--2---:R-:W-:Y:S01]  /*a650*/  FFMA.FTZ R65, R171, -UR4, R65 ;  /* 0x80000004ab417c23 */ /* 0x004fe20008010041 */
[----:B------:R-:W-:Y:S03]  /*a660*/  ISETP.GE.AND P0, PT, R210, RZ, PT ;  /* 0x000000ffd200720c */ /* 0x000fe60003f06270 */
[C---:B------:R-:W-:Y:S01]  /*a670*/  @!P1 IADD3 R213, -R0.reuse, 0x29, RZ ;  /* 0x0000002900d59810 */ /* 0x040fe20007ffe1ff */
[----:B------:R-:W2:Y:S01]  /*a680*/  I2F R171, R205 ;  /* 0x000000cd00ab7306 */ /* 0x000ea20000201400 */
[----:B------:R-:W-:Y:S01]  /*a690*/  ISETP.GE.AND P1, PT, R211, RZ, PT ;  /* 0x000000ffd300720c */ /* 0x000fe20003f26270 */
[C---:B---3--:R-:W-:Y:S02]  /*a6a0*/  FFMA.FTZ R15, R207.reuse, -UR4, R15 ;  /* 0x80000004cf0f7c23 */ /* 0x048fe4000801000f */
[----:B------:R-:W-:Y:S01]  /*a6b0*/  FFMA.FTZ R9, R207, -UR4, R9 ;  /* 0x80000004cf097c23 */ /* 0x000fe20008010009 */
[----:B------:R-:W-:Y:S04]  /*a6c0*/  IADD3 R207, R0, 0x27, RZ ;  /* 0x0000002700cf7810 */ /* 0x000fe80007ffe0ff */
[----:B------:R-:W-:Y:S01]  /*a6d0*/  @!P0 IADD3 R210, -R2, 0x11, RZ ;  /* 0x0000001102d28810 */ /* 0x000fe20007ffe1ff */
[----:B------:R-:W3:Y:S01]  /*a6e0*/  I2F R172, R172 ;  /* 0x000000ac00ac7306 */ /* 0x000ee20000201400 */
[----:B------:R-:W-:Y:S03]  /*a6f0*/  ISETP.GE.AND P0, PT, R208, RZ, PT ;  /* 0x000000ffd000720c */ /* 0x000fe60003f06270 */
[----:B------:R-:W-:Y:S01]  /*a700*/  @!P1 IADD3 R211, -R0, 0x30, RZ ;  /* 0x0000003000d39810 */ /* 0x000fe20007ffe1ff */
[C---:B-1----:R-:W-:Y:S01]  /*a710*/  FFMA.FTZ R51, R204.reuse, -UR4, R51 ;  /* 0x80000004cc337c23 */ /* 0x042fe20008010033 */
[----:B------:R-:W-:Y:S01]  /*a720*/  ISETP.GE.AND P1, PT, R209, RZ, PT ;  /* 0x000000ffd100720c */ /* 0x000fe20003f26270 */
[----:B------:R-:W-:Y:S01]  /*a730*/  FFMA.FTZ R37, R204, -UR4, R37 ;  /* 0x80000004cc257c23 */ /* 0x000fe20008010025 */
[----:B------:R-:W-:Y:S02]  /*a740*/  IADD3 R204, R0, 0x18, RZ ;  /* 0x0000001800cc7810 */ /* 0x000fe40007ffe0ff */
[----:B------:R1:W4:Y:S04]  /*a750*/  I2F R215, R170 ;  /* 0x000000aa00d77306 */ /* 0x0003280000201400 */
[----:B------:R-:W-:Y:S01]  /*a760*/  @!P0 IADD3 R208, -R2, 0x18, RZ ;  /* 0x0000001802d08810 */ /* 0x000fe20007ffe1ff */
[C---:B--2---:R-:W-:Y:S01]  /*a770*/  FFMA.FTZ R54, R171.reuse, -UR4, R54 ;  /* 0x80000004ab367c23 */ /* 0x044fe20008010036 */
[----:B------:R-:W-:Y:S01]  /*a780*/  ISETP.GE.AND P0, PT, R206, RZ, PT ;  /* 0x000000ffce00720c */ /* 0x000fe20003f06270 */
[----:B------:R-:W-:Y:S01]  /*a790*/  FFMA.FTZ R48, R171, -UR4, R48 ;  /* 0x80000004ab307c23 */ /* 0x000fe20008010030 */
[C---:B------:R-:W-:Y:S02]  /*a7a0*/  IADD3 R205, R0.reuse, 0x1f, RZ ;  /* 0x0000001f00cd7810 */ /* 0x040fe40007ffe0ff */
[C---:B------:R-:W-:Y:S01]  /*a7b0*/  @!P1 IADD3 R209, -R0.reuse, 0x31, RZ ;  /* 0x0000003100d19810 */ /* 0x040fe20007ffe1ff */
[----:B------:R-:W2:Y:S01]  /*a7c0*/  I2F R212, R212 ;  /* 0x000000d400d47306 */ /* 0x000ea20000201400 */
[----:B------:R-:W-:Y:S02]  /*a7d0*/  ISETP.GE.AND P1, PT, R207, RZ, PT ;  /* 0x000000ffcf00720c */ /* 0x000fe40003f26270 */
[----:B------:R-:W-:Y:S01]  /*a7e0*/  IADD3 R171, R0, 0x10, RZ ;  /* 0x0000001000ab7810 */ /* 0x000fe20007ffe0ff */
[C---:B---3--:R-:W-:Y:S02]  /*a7f0*/  FFMA.FTZ R12, R172.reuse, -UR4, R12 ;  /* 0x80000004ac0c7c23 */ /* 0x048fe4000801000c */
[----:B------:R-:W-:Y:S01]  /*a800*/  FFMA.FTZ R26, R172, -UR4, R26 ;  /* 0x80000004ac1a7c23 */ /* 0x000fe2000801001a */
[----:B------:R-:W-:Y:S02]  /*a810*/  IADD3 R172, R0, 0x17, RZ ;  /* 0x0000001700ac7810 */ /* 0x000fe40007ffe0ff */
[----:B------:R-:W-:Y:S01]  /*a820*/  @!P0 IADD3 R206, -R2, 0x20, RZ ;  /* 0x0000002002ce8810 */ /* 0x000fe20007ffe1ff */
[----:B------:R-:W3:Y:S01]  /*a830*/  I2F R213, R213 ;  /* 0x000000d500d57306 */ /* 0x000ee20000201400 */
[----:B------:R-:W-:Y:S02]  /*a840*/  ISETP.GE.AND P0, PT, R204, RZ, PT ;  /* 0x000000ffcc00720c */ /* 0x000fe40003f06270 */
[----:B-1----:R-:W-:Y:S01]  /*a850*/  IADD3 R170, R0, 0xf, RZ ;  /* 0x0000000f00aa7810 */ /* 0x002fe20007ffe0ff */
[----:B----4-:R-:W-:Y:S01]  /*a860*/  FFMA.FTZ R10, R215, -UR4, R10 ;  /* 0x80000004d70a7c23 */ /* 0x010fe2000801000a */
[----:B------:R-:W-:Y:S02]  /*a870*/  @!P1 IADD3 R207, -R2, 0x19, RZ ;  /* 0x0000001902cf9810 */ /* 0x000fe40007ffe1ff */
[----:B------:R-:W-:Y:S02]  /*a880*/  ISETP.GE.AND P1, PT, R205, RZ, PT ;  /* 0x000000ffcd00720c */ /* 0x000fe40003f26270 */
[----:B------:R-:W-:Y:S01]  /*a890*/  IADD3 R0, R0, 0x47, RZ ;  /* 0x0000004700007810 */ /* 0x000fe20007ffe0ff */
[----:B------:R-:W1:Y:S04]  /*a8a0*/  I2F R215, R3 ;  /* 0x0000000300d77306 */ /* 0x000e680000201400 */
[----:B------:R-:W-:Y:S01]  /*a8b0*/  @!P0 IADD3 R204, -R2, 0x28, RZ ;  /* 0x0000002802cc8810 */ /* 0x000fe20007ffe1ff */
[C---:B--2---:R-:W-:Y:S01]  /*a8c0*/  FFMA.FTZ R24, R212.reuse, -UR4, R24 ;  /* 0x80000004d4187c23 */ /* 0x044fe20008010018 */
[----:B------:R-:W-:Y:S01]  /*a8d0*/  ISETP.GE.AND P0, PT, R171, RZ, PT ;  /* 0x000000ffab00720c */ /* 0x000fe20003f06270 */
[----:B------:R-:W-:Y:S03]  /*a8e0*/  FFMA.FTZ R30, R212, -UR4, R30 ;  /* 0x80000004d41e7c23 */ /* 0x000fe6000801001e */
[----:B------:R-:W-:Y:S01]  /*a8f0*/  @!P1 IADD3 R205, -R2, 0x21, RZ ;  /* 0x0000002102cd9810 */ /* 0x000fe20007ffe1ff */
[----:B------:R-:W2:Y:S01]  /*a900*/  I2F R211, R211 ;  /* 0x000000d300d37306 */ /* 0x000ea20000201400 */
[----:B------:R-:W-:Y:S01]  /*a910*/  ISETP.GE.AND P1, PT, R172, RZ, PT ;  /* 0x000000ffac00720c */ /* 0x000fe20003f26270 */
[C---:B---3--:R-:W-:Y:S02]  /*a920*/  FFMA.FTZ R49, R213.reuse, -UR4, R49 ;  /* 0x80000004d5317c23 */ /* 0x048fe40008010031 */
[----:B------:R-:W-:Y:S04]  /*a930*/  FFMA.FTZ R55, R213, -UR4, R55 ;  /* 0x80000004d5377c23 */ /* 0x000fe80008010037 */
[----:B------:R-:W-:Y:S02]  /*a940*/  @!P0 IADD3 R171, -R2, 0x30, RZ ;  /* 0x0000003002ab8810 */ /* 0x000fe40007ffe1ff */
[----:B------:R-:W-:Y:S01]  /*a950*/  ISETP.GE.AND P0, PT, R0, RZ, PT ;  /* 0x000000ff0000720c */ /* 0x000fe20003f06270 */
[----:B------:R-:W3:Y:S01]  /*a960*/  I2F R212, R169 ;  /* 0x000000a900d47306 */ /* 0x000ee20000201400 */
[----:B-1----:R-:W-:Y:S02]  /*a970*/  FFMA.FTZ R60, R215, -UR4, R60 ;  /* 0x80000004d73c7c23 */ /* 0x002fe4000801003c */
[----:B------:R-:W-:Y:S02]  /*a980*/  @!P1 IADD3 R172, -R2, 0x29, RZ ;  /* 0x0000002902ac9810 */ /* 0x000fe40007ffe1ff */
[----:B------:R-:W-:Y:S05]  /*a990*/  ISETP.GE.AND P1, PT, R170, RZ, PT ;  /* 0x000000ffaa00720c */ /* 0x000fea0003f26270 */
[----:B------:R1:W4:Y:S02]  /*a9a0*/  I2F R3, R171 ;  /* 0x000000ab00037306 */ /* 0x0003240000201400 */
[C---:B------:R-:W-:Y:S01]  /*a9b0*/  @!P0 IADD3 R0, -R2.reuse, -0x7, RZ ;  /* 0xfffffff902008810 */ /* 0x040fe20007ffe1ff */
[C---:B--2---:R-:W-:Y:S02]  /*a9c0*/  FFMA.FTZ R52, R211.reuse, -UR4, R52 ;  /* 0x80000004d3347c23 */ /* 0x044fe40008010034 */
[----:B------:R-:W-:Y:S03]  /*a9d0*/  FFMA.FTZ R66, R211, -UR4, R66 ;  /* 0x80000004d3427c23 */ /* 0x000fe60008010042 */
[----:B------:R-:W-:Y:S02]  /*a9e0*/  @!P1 IADD3 R170, -R2, 0x31, RZ ;  /* 0x0000003102aa9810 */ /* 0x000fe40007ffe1ff */
[----:B------:R-:W2:Y:S01]  /*a9f0*/  I2F R2, R0 ;  /* 0x0000000000027306 */ /* 0x000ea20000201400 */
[----:B---3--:R-:W-:Y:S09]  /*aa00*/  FFMA.FTZ R61, R212, -UR4, R61 ;  /* 0x80000004d43d7c23 */ /* 0x008ff2000801003d */
[----:B------:R-:W3:Y:S01]  /*aa10*/  I2F R0, R214 ;  /* 0x000000d600007306 */ /* 0x000ee20000201400 */
[----:B-1----:R-:W-:Y:S01]  /*aa20*/  FMNMX.FTZ R171, R4, R168, !PT ;  /* 0x000000a804ab7209 */ /* 0x002fe20007810000 */
[C---:B----4-:R-:W-:Y:S02]  /*aa30*/  FFMA.FTZ R56, R3.reuse, -UR4, R56 ;  /* 0x8000000403387c23 */ /* 0x050fe40008010038 */
[----:B------:R-:W-:Y:S01]  /*aa40*/  FFMA.FTZ R62, R3, -UR4, R62 ;  /* 0x80000004033e7c23 */ /* 0x000fe2000801003e */
[----:B------:R-:W-:Y:S05]  /*aa50*/  FMNMX.FTZ R171, R5, R171, !PT ;  /* 0x000000ab05ab7209 */ /* 0x000fea0007810000 */
[----:B------:R-:W1:Y:S01]  /*aa60*/  I2F R214, R210 ;  /* 0x000000d200d67306 */ /* 0x000e620000201400 */
[----:B------:R-:W-:Y:S01]  /*aa70*/  FMNMX.FTZ R171, R16, R171, !PT ;  /* 0x000000ab10ab7209 */ /* 0x000fe20007810000 */
[----:B--2---:R-:W-:Y:S01]  /*aa80*/  FFMA.FTZ R11, R2, -UR4, R11 ;  /* 0x80000004020b7c23 */ /* 0x004fe2000801000b */
[----:B------:R-:W-:Y:S02]  /*aa90*/  FMNMX.FTZ R2, R8, R173, !PT ;  /* 0x000000ad08027209 */ /* 0x000fe40007810000 */
[----:B------:R-:W-:Y:S02]  /*aaa0*/  FMNMX.FTZ R171, R17, R171, !PT ;  /* 0x000000ab11ab7209 */ /* 0x000fe40007810000 */
[----:B------:R-:W-:Y:S03]  /*aab0*/  FMNMX.FTZ R2, R9, R2, !PT ;  /* 0x0000000209027209 */ /* 0x000fe60007810000 */
[----:B------:R-:W2:Y:S01]  /*aac0*/  I2F R210, R209 ;  /* 0x000000d100d27306 */ /* 0x000ea20000201400 */
[----:B------:R-:W-:Y:S02]  /*aad0*/  FMNMX.FTZ R171, R20, R171, !PT ;  /* 0x000000ab14ab7209 */ /* 0x000fe40007810000 */
[----:B------:R-:W-:Y:S01]  /*aae0*/  FMNMX.FTZ R2, R12, R2, !PT ;  /* 0x000000020c027209 */ /* 0x000fe20007810000 */
[C---:B---3--:R-:W-:Y:S01]  /*aaf0*/  FFMA.FTZ R13, R0.reuse, -UR4, R13 ;  /* 0x80000004000d7c23 */ /* 0x048fe2000801000d */
[----:B------:R-:W-:Y:S01]  /*ab00*/  FMNMX.FTZ R171, R21, R171, !PT ;  /* 0x000000ab15ab7209 */ /* 0x000fe20007810000 */
[----:B------:R-:W-:Y:S03]  /*ab10*/  FFMA.FTZ R27, R0, -UR4, R27 ;  /* 0x80000004001b7c23 */ /* 0x000fe6000801001b */
[----:B------:R-:W-:Y:S01]  /*ab20*/  FMNMX.FTZ R2, R13, R2, !PT ;  /* 0x000000020d027209 */ /* 0x000fe20007810000 */
[----:B------:R-:W3:Y:S01]  /*ab30*/  I2F R209, R208 ;  /* 0x000000d000d17306 */ /* 0x000ee20000201400 */
[----:B------:R-:W-:Y:S02]  /*ab40*/  FMNMX.FTZ R171, R32, R171, !PT ;  /* 0x000000ab20ab7209 */ /* 0x000fe40007810000 */
[----:B------:R-:W-:Y:S01]  /*ab50*/  FMNMX.FTZ R2, R24, R2, !PT ;  /* 0x0000000218027209 */ /* 0x000fe20007810000 */
[C---:B-1----:R-:W-:Y:S01]  /*ab60*/  FFMA.FTZ R25, R214.reuse, -UR4, R25 ;  /* 0x80000004d6197c23 */ /* 0x042fe20008010019 */
[----:B------:R-:W-:Y:S01]  /*ab70*/  FMNMX.FTZ R171, R33, R171, !PT ;  /* 0x000000ab21ab7209 */ /* 0x000fe20007810000 */
[----:B------:R-:W-:Y:S03]  /*ab80*/  FFMA.FTZ R31, R214, -UR4, R31 ;  /* 0x80000004d61f7c23 */ /* 0x000fe6000801001f */
[----:B------:R-:W-:Y:S01]  /*ab90*/  FMNMX.FTZ R2, R25, R2, !PT ;  /* 0x0000000219027209 */ /* 0x000fe20007810000 */
[----:B------:R-:W1:Y:S01]  /*aba0*/  I2F R208, R207 ;  /* 0x000000cf00d07306 */ /* 0x000e620000201400 */
[----:B------:R-:W-:Y:S01]  /*abb0*/  FMNMX.FTZ R171, R36, R171, !PT ;  /* 0x000000ab24ab7209 */ /* 0x000fe20007810000 */
[C---:B--2---:R-:W-:Y:S03]  /*abc0*/  FFMA.FTZ R53, R210.reuse, -UR4, R53 ;  /* 0x80000004d2357c23 */ /* 0x044fe60008010035 */
[----:B------:R-:W-:Y:S01]  /*abd0*/  FMNMX.FTZ R171, R37, R171, !PT ;  /* 0x000000ab25ab7209 */ /* 0x000fe20007810000 */
[----:B------:R-:W-:Y:S03]  /*abe0*/  FFMA.FTZ R67, R210, -UR4, R67 ;  /* 0x80000004d2437c23 */ /* 0x000fe60008010043 */
[----:B------:R-:W-:Y:S01]  /*abf0*/  FMNMX.FTZ R171, R48, R171, !PT ;  /* 0x000000ab30ab7209 */ /* 0x000fe20007810000 */
[----:B------:R-:W2:Y:S03]  /*ac00*/  I2F R207, R206 ;  /* 0x000000ce00cf7306 */ /* 0x000ea60000201400 */
[----:B------:R-:W-:Y:S01]  /*ac10*/  FMNMX.FTZ R171, R49, R171, !PT ;  /* 0x000000ab31ab7209 */ /* 0x000fe20007810000 */
[C---:B---3--:R-:W-:Y:S02]  /*ac20*/  FFMA.FTZ R28, R209.reuse, -UR4, R28 ;  /* 0x80000004d11c7c23 */ /* 0x048fe4000801001c */
[----:B------:R-:W-:Y:S01]  /*ac30*/  FFMA.FTZ R42, R209, -UR4, R42 ;  /* 0x80000004d12a7c23 */ /* 0x000fe2000801002a */
[----:B------:R-:W-:Y:S02]  /*ac40*/  FMNMX.FTZ R171, R52, R171, !PT ;  /* 0x000000ab34ab7209 */ /* 0x000fe40007810000 */
[----:B------:R-:W-:Y:S01]  /*ac50*/  FMNMX.FTZ R2, R28, R2, !PT ;  /* 0x000000021c027209 */ /* 0x000fe20007810000 */
[----:B------:R-:W3:Y:S01]  /*ac60*/  I2F R206, R205 ;  /* 0x000000cd00ce7306 */ /* 0x000ee20000201400 */
[C---:B-1----:R-:W-:Y:S02]  /*ac70*/  FFMA.FTZ R29, R208.reuse, -UR4, R29 ;  /* 0x80000004d01d7c23 */ /* 0x042fe4000801001d */
[----:B------:R-:W-:Y:S03]  /*ac80*/  FFMA.FTZ R43, R208, -UR4, R43 ;  /* 0x80000004d02b7c23 */ /* 0x000fe6000801002b */
[----:B------:R-:W-:Y:S04]  /*ac90*/  FMNMX.FTZ R2, R29, R2, !PT ;  /* 0x000000021d027209 */ /* 0x000fe80007810000 */
[----:B------:R-:W1:Y:S01]  /*aca0*/  I2F R205, R204 ;  /* 0x000000cc00cd7306 */ /* 0x000e620000201400 */
[C---:B--2---:R-:W-:Y:S02]  /*acb0*/  FFMA.FTZ R40, R207.reuse, -UR4, R40 ;  /* 0x80000004cf287c23 */ /* 0x044fe40008010028 */
[----:B------:R-:W-:Y:S03]  /*acc0*/  FFMA.FTZ R46, R207, -UR4, R46 ;  /* 0x80000004cf2e7c23 */ /* 0x000fe6000801002e */
[----:B------:R-:W-:Y:S04]  /*acd0*/  FMNMX.FTZ R169, R40, R2, !PT ;  /* 0x0000000228a97209 */ /* 0x000fe80007810000 */
[----:B------:R-:W2:Y:S01]  /*ace0*/  I2F R204, R172 ;  /* 0x000000ac00cc7306 */ /* 0x000ea20000201400 */
[----:B------:R-:W-:Y:S01]  /*acf0*/  FMNMX.FTZ R2, R10, R175, !PT ;  /* 0x000000af0a027209 */ /* 0x000fe20007810000 */
[C---:B---3--:R-:W-:Y:S03]  /*ad00*/  FFMA.FTZ R41, R206.reuse, -UR4, R41 ;  /* 0x80000004ce297c23 */ /* 0x048fe60008010029 */
[----:B------:R-:W-:Y:S01]  /*ad10*/  FMNMX.FTZ R2, R11, R2, !PT ;  /* 0x000000020b027209 */ /* 0x000fe20007810000 */
[----:B------:R-:W-:Y:S01]  /*ad20*/  FFMA.FTZ R47, R206, -UR4, R47 ;  /* 0x80000004ce2f7c23 */ /* 0x000fe2000801002f */
[----:B------:R-:W-:Y:S03]  /*ad30*/  FMNMX.FTZ R169, R41, R169, !PT ;  /* 0x000000a929a97209 */ /* 0x000fe60007810000 */
[----:B------:R-:W3:Y:S01]  /*ad40*/  I2F R0, R170 ;  /* 0x000000aa00007306 */ /* 0x000ee20000201400 */
[----:B------:R-:W-:Y:S01]  /*ad50*/  FMNMX.FTZ R2, R14, R2, !PT ;  /* 0x000000020e027209 */ /* 0x000fe20007810000 */
[----:B-1----:R-:W-:Y:S03]  /*ad60*/  FFMA.FTZ R44, R205, -UR4, R44 ;  /* 0x80000004cd2c7c23 */ /* 0x002fe6000801002c */
[----:B------:R-:W-:Y:S01]  /*ad70*/  FMNMX.FTZ R211, R15, R2, !PT ;  /* 0x000000020fd37209 */ /* 0x000fe20007810000 */
[----:B------:R-:W-:Y:S01]  /*ad80*/  FFMA.FTZ R58, R205, -UR4, R58 ;  /* 0x80000004cd3a7c23 */ /* 0x000fe2000801003a */
[----:B------:R-:W-:Y:S01]  /*ad90*/  FMNMX.FTZ R169, R44, R169, !PT ;  /* 0x000000a92ca97209 */ /* 0x000fe20007810000 */
[C---:B--2---:R-:W-:Y:S01]  /*ada0*/  FFMA.FTZ R45, R204.reuse, -UR4, R45 ;  /* 0x80000004cc2d7c23 */ /* 0x044fe2000801002d */
[----:B------:R-:W-:Y:S01]  /*adb0*/  FMNMX.FTZ R172, R53, R171, !PT ;  /* 0x000000ab35ac7209 */ /* 0x000fe20007810000 */
[----:B------:R-:W-:Y:S03]  /*adc0*/  FFMA.FTZ R59, R204, -UR4, R59 ;  /* 0x80000004cc3b7c23 */ /* 0x000fe6000801003b */
[----:B------:R-:W-:Y:S02]  /*add0*/  FMNMX.FTZ R169, R45, R169, !PT ;  /* 0x000000a92da97209 */ /* 0x000fe40007810000 */
[----:B------:R-:W-:Y:S02]  /*ade0*/  FMNMX.FTZ R172, R64, R172, !PT ;  /* 0x000000ac40ac7209 */ /* 0x000fe40007810000 */
[----:B------:R-:W-:Y:S01]  /*adf0*/  FMNMX.FTZ R169, R56, R169, !PT ;  /* 0x000000a938a97209 */ /* 0x000fe20007810000 */
[C---:B---3--:R-:W-:Y:S01]  /*ae00*/  FFMA.FTZ R57, R0.reuse, -UR4, R57 ;  /* 0x8000000400397c23 */ /* 0x048fe20008010039 */
[----:B------:R-:W-:Y:S01]  /*ae10*/  FMNMX.FTZ R2, R65, R172, !PT ;  /* 0x000000ac41027209 */ /* 0x000fe20007810000 */
[----:B------:R-:W-:Y:S01]  /*ae20*/  FFMA.FTZ R63, R0, -UR4, R63 ;  /* 0x80000004003f7c23 */ /* 0x000fe2000801003f */
        /* <DEDUP_REMOVED lines=23> */
[----:B--2---:R-:W-:Y:S02]  /*afa0*/  FMNMX.FTZ R171, R171, R210, !PT ;  /* 0x000000d2abab7209 */ /* 0x004fe40007810000 */
        /* <DEDUP_REMOVED lines=11> */
[----:B------:R-:W-:Y:S02]  /*b060*/  FMNMX.FTZ R170, R66, R170, !PT ;  /* 0x000000aa42aa7209 */ /* 0x000fe40007810000 */
[----:B------:R-:W-:Y:S01]  /*b070*/  FMNMX.FTZ R2, R63, R0, !PT ;  /* 0x000000003f027209 */ /* 0x000fe20007810000 */
[C---:B------:R-:W-:Y:S01]  /*b080*/  FADD.FTZ R0, -R172.reuse, R168 ;  /* 0x000000a8ac007221 */ /* 0x040fe20000010100 */
[----:B------:R-:W-:Y:S02]  /*b090*/  FMNMX.FTZ R170, R67, R170, !PT ;  /* 0x000000aa43aa7209 */ /* 0x000fe40007810000 */
[----:B------:R-:W-:Y:S01]  /*b0a0*/  FSETP.NEU.FTZ.AND P0, PT, R172, -INF , PT ;  /* 0xff800000ac00780b */ /* 0x000fe20003f1d000 */
[----:B------:R-:W-:Y:S01]  /*b0b0*/  FMUL.FTZ R0, R0, c[0x0][0x23c] ;  /* 0x00008f0000007a20 */ /* 0x000fe20000410000 */
[----:B--2---:R-:W-:Y:S01]  /*b0c0*/  FMNMX.FTZ R171, R171, R169, !PT ;  /* 0x000000a9abab7209 */ /* 0x004fe20007810000 */
[----:B------:R-:W1:Y:S02]  /*b0d0*/  SHFL.BFLY PT, R208, R170, 0x2, 0x1f ;  /* 0x0c401f00aad07f89 */ /* 0x000e6400000e0000 */
[----:B------:R2:W3:Y:S06]  /*b0e0*/  MUFU.EX2 R169, R0 ;  /* 0x0000000000a97308 */ /* 0x0004ec0000000800 */
[----:B------:R-:W4:Y:S01]  /*b0f0*/  SHFL.BFLY PT, R3, R2, 0x2, 0x1f ;  /* 0x0c401f0002037f89 */ /* 0x000f2200000e0000 */
[----:B-1----:R-:W-:Y:S01]  /*b100*/  FMNMX.FTZ R170, R170, R208, !PT ;  /* 0x000000d0aaaa7209 */ /* 0x002fe20007810000 */
[----:B--2---:R-:W-:Y:S02]  /*b110*/  FADD.FTZ R0, -R171, R173 ;  /* 0x000000adab007221 */ /* 0x004fe40000010100 */
[----:B------:R-:W-:Y:S04]  /*b120*/  FMUL.FTZ R173, R172, c[0x0][0x23c] ;  /* 0x00008f00acad7a20 */ /* 0x000fe80000410000 */
[----:B------:R-:W1:Y:S01]  /*b130*/  SHFL.BFLY PT, R204, R170, 0x1, 0x1f ;  /* 0x0c201f00aacc7f89 */ /* 0x000e6200000e0000 */
[----:B------:R-:W-:Y:S01]  /*b140*/  FMUL.FTZ R168, R0, c[0x0][0x23c] ;  /* 0x00008f0000a87a20 */ /* 0x000fe20000410000 */
[----:B----4-:R-:W-:Y:S01]  /*b150*/  FMNMX.FTZ R0, R2, R3, !PT ;  /* 0x0000000302007209 */ /* 0x010fe20007810000 */
[----:B---3--:R-:W-:Y:S01]  /*b160*/  FMUL.FTZ R68, R169, R68 ;  /* 0x00000044a9447220 */ /* 0x008fe20000410000 */
[----:B------:R-:W-:Y:S01]  /*b170*/  FSEL R173, R173, RZ, P0 ;  /* 0x000000ffadad7208 */ /* 0x000fe20000000000 */
[----:B------:R-:W-:Y:S01]  /*b180*/  FMUL.FTZ R69, R169, R69 ;  /* 0x00000045a9457220 */ /* 0x000fe20000410000 */
[----:B------:R-:W-:Y:S02]  /*b190*/  FSETP.NEU.FTZ.AND P0, PT, R171, -INF , PT ;  /* 0xff800000ab00780b */ /* 0x000fe40003f1d000 */
[----:B------:R-:W2:Y:S01]  /*b1a0*/  SHFL.BFLY PT, R3, R0, 0x1, 0x1f ;  /* 0x0c201f0000037f89 */ /* 0x000ea200000e0000 */
[----:B------:R-:W3:Y:S01]  /*b1b0*/  MUFU.EX2 R168, R168 ;  /* 0x000000a800a87308 */ /* 0x000ee20000000800 */
[--C-:B------:R-:W-:Y:S02]  /*b1c0*/  FFMA.FTZ R4, R4, c[0x0][0x23c], -R173.reuse ;  /* 0x00008f0004047a23 */ /* 0x100fe400000108ad */
[--C-:B------:R-:W-:Y:S02]  /*b1d0*/  FFMA.FTZ R5, R5, c[0x0][0x23c], -R173.reuse ;  /* 0x00008f0005057a23 */ /* 0x100fe400000108ad */
[--C-:B------:R-:W-:Y:S02]  /*b1e0*/  FFMA.FTZ R16, R16, c[0x0][0x23c], -R173.reuse ;  /* 0x00008f0010107a23 */ /* 0x100fe400000108ad */
[--C-:B------:R-:W-:Y:S02]  /*b1f0*/  FFMA.FTZ R17, R17, c[0x0][0x23c], -R173.reuse ;  /* 0x00008f0011117a23 */ /* 0x100fe400000108ad */
[--C-:B------:R-:W-:Y:S01]  /*b200*/  FFMA.FTZ R217, R48, c[0x0][0x23c], -R173.reuse ;  /* 0x00008f0030d97a23 */ /* 0x100fe200000108ad */
[----:B------:R4:W-:Y:S01]  /*b210*/  MUFU.EX2 R210, R4 ;  /* 0x0000000400d27308 */ /* 0x0009e20000000800 */
[--C-:B------:R-:W-:Y:S02]  /*b220*/  FFMA.FTZ R211, R36, c[0x0][0x23c], -R173.reuse ;  /* 0x00008f0024d37a23 */ /* 0x100fe400000108ad */
[--C-:B------:R-:W-:Y:S01]  /*b230*/  FFMA.FTZ R36, R52, c[0x0][0x23c], -R173.reuse ;  /* 0x00008f0034247a23 */ /* 0x100fe200000108ad */
[----:B-1----:R-:W-:Y:S01]  /*b240*/  FMNMX.FTZ R170, R170, R204, !PT ;  /* 0x000000ccaaaa7209 */ /* 0x002fe20007810000 */
[----:B------:R-:W-:Y:S01]  /*b250*/  FFMA.FTZ R213, R37, c[0x0][0x23c], -R173 ;  /* 0x00008f0025d57a23 */ /* 0x000fe200000108ad */
[----:B------:R-:W1:Y:S01]  /*b260*/  LDSM.16.MT88.4 R204, [R221+0xc000] ;  /* 0x00c00000ddcc783b */ /* 0x000e620000004200 */
[----:B------:R-:W-:Y:S02]  /*b270*/  FMUL.FTZ R80, R169, R80 ;  /* 0x00000050a9507220 */ /* 0x000fe40000410000 */
[----:B------:R-:W-:Y:S01]  /*b280*/  FADD.FTZ R2, -R170, R174 ;  /* 0x000000aeaa027221 */ /* 0x000fe20000010100 */
[----:B------:R-:W5:Y:S01]  /*b290*/  MUFU.EX2 R248, R5 ;  /* 0x0000000500f87308 */ /* 0x000f620000000800 */
[----:B------:R-:W-:Y:S01]  /*b2a0*/  FMUL.FTZ R174, R171, c[0x0][0x23c] ;  /* 0x00008f00abae7a20 */ /* 0x000fe20000410000 */
[----:B--2---:R-:W-:Y:S01]  /*b2b0*/  FMNMX.FTZ R3, R0, R3, !PT ;  /* 0x0000000300037209 */ /* 0x004fe20007810000 */
[----:B------:R-:W-:Y:S02]  /*b2c0*/  FMUL.FTZ R2, R2, c[0x0][0x23c] ;  /* 0x00008f0002027a20 */ /* 0x000fe40000410000 */
[----:B---3--:R-:W-:Y:S01]  /*b2d0*/  FMUL.FTZ R72, R168, R72 ;  /* 0x00000048a8487220 */ /* 0x008fe20000410000 */
[----:B------:R-:W-:Y:S01]  /*b2e0*/  FSEL R174, R174, RZ, P0 ;  /* 0x000000ffaeae7208 */ /* 0x000fe20000000000 */
[C---:B------:R-:W-:Y:S01]  /*b2f0*/  FADD.FTZ R0, -R3.reuse, R175 ;  /* 0x000000af03007221 */ /* 0x040fe20000010100 */
[C---:B------:R-:W-:Y:S01]  /*b300*/  FSETP.NEU.FTZ.AND P0, PT, R170.reuse, -INF , PT ;  /* 0xff800000aa00780b */ /* 0x040fe20003f1d000 */
[----:B------:R-:W-:Y:S01]  /*b310*/  FMUL.FTZ R175, R170, c[0x0][0x23c] ;  /* 0x00008f00aaaf7a20 */ /* 0x000fe20000410000 */
[----:B------:R-:W2:Y:S01]  /*b320*/  MUFU.EX2 R2, R2 ;  /* 0x0000000200027308 */ /* 0x000ea20000000800 */
[----:B------:R-:W-:Y:S02]  /*b330*/  FMUL.FTZ R208, R3, c[0x0][0x23c] ;  /* 0x00008f0003d07a20 */ /* 0x000fe40000410000 */
[----:B------:R-:W-:Y:S01]  /*b340*/  FMUL.FTZ R0, R0, c[0x0][0x23c] ;  /* 0x00008f0000007a20 */ /* 0x000fe20000410000 */
[----:B------:R-:W-:Y:S01]  /*b350*/  FSEL R175, R175, RZ, P0 ;  /* 0x000000ffafaf7208 */ /* 0x000fe20000000000 */
[--C-:B------:R-:W-:Y:S01]  /*b360*/  FFMA.FTZ R12, R12, c[0x0][0x23c], -R174.reuse ;  /* 0x00008f000c0c7a23 */ /* 0x100fe200000108ae */
[----:B------:R-:W-:Y:S01]  /*b370*/  FSETP.NEU.FTZ.AND P0, PT, R3, -INF , PT ;  /* 0xff8000000300780b */ /* 0x000fe20003f1d000 */
[----:B------:R-:W-:Y:S02]  /*b380*/  FFMA.FTZ R13, R13, c[0x0][0x23c], -R174 ;  /* 0x00008f000d0d7a23 */ /* 0x000fe400000108ae */
[--C-:B------:R-:W-:Y:S01]  /*b390*/  FFMA.FTZ R18, R18, c[0x0][0x23c], -R175.reuse ;  /* 0x00008f0012127a23 */ /* 0x100fe200000108af */
[----:B------:R-:W-:Y:S01]  /*b3a0*/  FSEL R208, R208, RZ, P0 ;  /* 0x000000ffd0d07208 */ /* 0x000fe20000000000 */
[--C-:B------:R-:W-:Y:S01]  /*b3b0*/  FFMA.FTZ R6, R6, c[0x0][0x23c], -R175.reuse ;  /* 0x00008f0006067a23 */ /* 0x100fe200000108af */
[----:B------:R-:W3:Y:S01]  /*b3c0*/  MUFU.EX2 R0, R0 ;  /* 0x0000000000007308 */ /* 0x000ee20000000800 */
[--C-:B------:R-:W-:Y:S02]  /*b3d0*/  FFMA.FTZ R7, R7, c[0x0][0x23c], -R175.reuse ;  /* 0x00008f0007077a23 */ /* 0x100fe400000108af */
[--C-:B------:R-:W-:Y:S02]  /*b3e0*/  FFMA.FTZ R14, R14, c[0x0][0x23c], -R208.reuse ;  /* 0x00008f000e0e7a23 */ /* 0x100fe400000108d0 */
[----:B------:R-:W-:Y:S02]  /*b3f0*/  FFMA.FTZ R15, R15, c[0x0][0x23c], -R208 ;  /* 0x00008f000f0f7a23 */ /* 0x000fe400000108d0 */
[----:B------:R-:W-:Y:S02]  /*b400*/  FFMA.FTZ R19, R19, c[0x0][0x23c], -R175 ;  /* 0x00008f0013137a23 */ /* 0x000fe400000108af */
[--C-:B------:R-:W-:Y:S01]  /*b410*/  FFMA.FTZ R8, R8, c[0x0][0x23c], -R174.reuse ;  /* 0x00008f0008087a23 */ /* 0x100fe200000108ae */
[----:B------:R-:W1:Y:S01]  /*b420*/  MUFU.EX2 R219, R18 ;  /* 0x0000001200db7308 */ /* 0x000e620000000800 */
[----:B------:R-:W-:Y:S02]  /*b430*/  FFMA.FTZ R9, R9, c[0x0][0x23c], -R174 ;  /* 0x00008f0009097a23 */ /* 0x000fe400000108ae */
[--C-:B------:R-:W-:Y:S02]  /*b440*/  FFMA.FTZ R10, R10, c[0x0][0x23c], -R208.reuse ;  /* 0x00008f000a0a7a23 */ /* 0x100fe400000108d0 */
[----:B------:R-:W-:Y:S02]  /*b450*/  FFMA.FTZ R11, R11, c[0x0][0x23c], -R208 ;  /* 0x00008f000b0b7a23 */ /* 0x000fe400000108d0 */
[C---:B----4-:R-:W-:Y:S01]  /*b460*/  FMUL.FTZ R4, R169.reuse, R180 ;  /* 0x000000b4a9047220 */ /* 0x050fe20000410000 */
[----:B-----5:R-:W-:Y:S01]  /*b470*/  F2FP.PACK_AB R180, R248, R210 ;  /* 0x000000d2f8b4723e */ /* 0x020fe200000000ff */
[C---:B------:R-:W-:Y:S01]  /*b480*/  FMUL.FTZ R5, R169.reuse, R181 ;  /* 0x000000b5a9057220 */ /* 0x040fe20000410000 */
[----:B------:R4:W-:Y:S01]  /*b490*/  MUFU.EX2 R215, R12 ;  /* 0x0000000c00d77308 */ /* 0x0009e20000000800 */
[C---:B--2---:R-:W-:Y:S02]  /*b4a0*/  FMUL.FTZ R70, R2.reuse, R70 ;  /* 0x0000004602467220 */ /* 0x044fe40000410000 */
[----:B------:R-:W-:Y:S02]  /*b4b0*/  FMUL.FTZ R71, R2, R71 ;  /* 0x0000004702477220 */ /* 0x000fe40000410000 */
[----:B------:R-:W-:Y:S02]  /*b4c0*/  FMUL.FTZ R73, R168, R73 ;  /* 0x00000049a8497220 */ /* 0x000fe40000410000 */
[C---:B---3--:R-:W-:Y:S02]  /*b4d0*/  FMUL.FTZ R74, R0.reuse, R74 ;  /* 0x0000004a004a7220 */ /* 0x048fe40000410000 */
[----:B------:R-:W-:Y:S01]  /*b4e0*/  FMUL.FTZ R75, R0, R75 ;  /* 0x0000004b004b7220 */ /* 0x000fe20000410000 */
[----:B------:R2:W-:Y:S01]  /*b4f0*/  MUFU.EX2 R246, R13 ;  /* 0x0000000d00f67308 */ /* 0x0005e20000000800 */
[C---:B------:R-:W-:Y:S02]  /*b500*/  FMUL.FTZ R76, R168.reuse, R76 ;  /* 0x0000004ca84c7220 */ /* 0x040fe40000410000 */
[----:B------:R-:W-:Y:S01]  /*b510*/  FMUL.FTZ R77, R168, R77 ;  /* 0x0000004da84d7220 */ /* 0x000fe20000410000 */
[----:B-1----:R-:W-:Y:S01]  /*b520*/  MOV R48, R219 ;  /* 0x000000db00307202 */ /* 0x002fe20000000f00 */
[----:B------:R-:W-:Y:S02]  /*b530*/  FMUL.FTZ R18, R2, R190 ;  /* 0x000000be02127220 */ /* 0x000fe40000410000 */
[C---:B------:R-:W-:Y:S02]  /*b540*/  FMUL.FTZ R78, R0.reuse, R78 ;  /* 0x0000004e004e7220 */ /* 0x040fe40000410000 */
[----:B------:R-:W-:Y:S01]  /*b550*/  FMUL.FTZ R79, R0, R79 ;  /* 0x0000004f004f7220 */ /* 0x000fe20000410000 */
[----:B------:R-:W1:Y:S01]  /*b560*/  MUFU.EX2 R241, R14 ;  /* 0x0000000e00f17308 */ /* 0x000e620000000800 */
[C---:B------:R-:W-:Y:S02]  /*b570*/  FMUL.FTZ R81, R169.reuse, R81 ;  /* 0x00000051a9517220 */ /* 0x040fe40000410000 */
[----:B------:R-:W-:Y:S02]  /*b580*/  FMUL.FTZ R82, R2, R82 ;  /* 0x0000005202527220 */ /* 0x000fe40000410000 */
[----:B----4-:R-:W-:Y:S02]  /*b590*/  FMUL.FTZ R12, R168, R184 ;  /* 0x000000b8a80c7220 */ /* 0x010fe40000410000 */
[C---:B------:R-:W-:Y:S02]  /*b5a0*/  FMUL.FTZ R83, R2.reuse, R83 ;  /* 0x0000005302537220 */ /* 0x040fe40000410000 */
[C---:B------:R-:W-:Y:S01]  /*b5b0*/  FMUL.FTZ R84, R169.reuse, R84 ;  /* 0x00000054a9547220 */ /* 0x040fe20000410000 */
[----:B------:R-:W3:Y:S01]  /*b5c0*/  MUFU.EX2 R240, R15 ;  /* 0x0000000f00f07308 */ /* 0x000ee20000000800 */
[C---:B------:R-:W-:Y:S02]  /*b5d0*/  FMUL.FTZ R85, R169.reuse, R85 ;  /* 0x00000055a9557220 */ /* 0x040fe40000410000 */
[----:B------:R-:W-:Y:S02]  /*b5e0*/  FMUL.FTZ R86, R2, R86 ;  /* 0x0000005602567220 */ /* 0x000fe40000410000 */
[----:B--2---:R-:W-:Y:S02]  /*b5f0*/  FMUL.FTZ R13, R168, R185 ;  /* 0x000000b9a80d7220 */ /* 0x004fe40000410000 */
[----:B------:R-:W-:Y:S02]  /*b600*/  FMUL.FTZ R87, R2, R87 ;  /* 0x0000005702577220 */ /* 0x000fe40000410000 */
[C---:B------:R-:W-:Y:S01]  /*b610*/  FMUL.FTZ R88, R168.reuse, R88 ;  /* 0x00000058a8587220 */ /* 0x040fe20000410000 */
[----:B------:R2:W-:Y:S01]  /*b620*/  MUFU.EX2 R212, R16 ;  /* 0x0000001000d47308 */ /* 0x0005e20000000800 */
[----:B------:R-:W-:Y:S02]  /*b630*/  FMUL.FTZ R89, R168, R89 ;  /* 0x00000059a8597220 */ /* 0x000fe40000410000 */
[C---:B------:R-:W-:Y:S01]  /*b640*/  FMUL.FTZ R90, R0.reuse, R90 ;  /* 0x0000005a005a7220 */ /* 0x040fe20000410000 */
[----:B-1----:R-:W-:Y:S01]  /*b650*/  MOV R37, R241 ;  /* 0x000000f100257202 */ /* 0x002fe20000000f00 */
[C---:B------:R-:W-:Y:S02]  /*b660*/  FMUL.FTZ R14, R0.reuse, R186 ;  /* 0x000000ba000e7220 */ /* 0x040fe40000410000 */
[----:B------:R-:W-:Y:S02]  /*b670*/  FMUL.FTZ R91, R0, R91 ;  /* 0x0000005b005b7220 */ /* 0x000fe40000410000 */
[C---:B------:R-:W-:Y:S01]  /*b680*/  FMUL.FTZ R92, R168.reuse, R92 ;  /* 0x0000005ca85c7220 */ /* 0x040fe20000410000 */
[----:B------:R1:W4:Y:S01]  /*b690*/  MUFU.EX2 R244, R17 ;  /* 0x0000001100f47308 */ /* 0x0003220000000800 */
[----:B------:R-:W-:Y:S02]  /*b6a0*/  FMUL.FTZ R93, R168, R93 ;  /* 0x0000005da85d7220 */ /* 0x000fe40000410000 */
[C---:B------:R-:W-:Y:S01]  /*b6b0*/  FMUL.FTZ R94, R0.reuse, R94 ;  /* 0x0000005e005e7220 */ /* 0x040fe20000410000 */
[----:B---3--:R-:W-:Y:S01]  /*b6c0*/  MOV R52, R240 ;  /* 0x000000f000347202 */ /* 0x008fe20000000f00 */
[C---:B------:R-:W-:Y:S02]  /*b6d0*/  FMUL.FTZ R15, R0.reuse, R187 ;  /* 0x000000bb000f7220 */ /* 0x040fe40000410000 */
[----:B------:R-:W3:Y:S01]  /*b6e0*/  LDSM.16.MT88.4 R184, [R222+0xc000] ;  /* 0x00c00000deb8783b */ /* 0x000ee20000004200 */
[----:B------:R-:W-:Y:S02]  /*b6f0*/  FMUL.FTZ R95, R0, R95 ;  /* 0x0000005f005f7220 */ /* 0x000fe40000410000 */
[----:B------:R5:W-:Y:S01]  /*b700*/  MUFU.EX2 R218, R6 ;  /* 0x0000000600da7308 */ /* 0x000be20000000800 */
[C---:B------:R-:W-:Y:S02]  /*b710*/  FMUL.FTZ R96, R169.reuse, R96 ;  /* 0x00000060a9607220 */ /* 0x040fe40000410000 */
[C---:B------:R-:W-:Y:S02]  /*b720*/  FMUL.FTZ R97, R169.reuse, R97 ;  /* 0x00000061a9617220 */ /* 0x040fe40000410000 */
[----:B--2---:R-:W-:Y:S02]  /*b730*/  FMUL.FTZ R16, R169, R188 ;  /* 0x000000bca9107220 */ /* 0x004fe40000410000 */
[C---:B------:R-:W-:Y:S02]  /*b740*/  FMUL.FTZ R98, R2.reuse, R98 ;  /* 0x0000006202627220 */ /* 0x040fe40000410000 */
[----:B------:R-:W-:Y:S01]  /*b750*/  FMUL.FTZ R99, R2, R99 ;  /* 0x0000006302637220 */ /* 0x000fe20000410000 */
[----:B------:R-:W2:Y:S01]  /*b760*/  MUFU.EX2 R216, R7 ;  /* 0x0000000700d87308 */ /* 0x000ea20000000800 */
[--C-:B------:R-:W-:Y:S02]  /*b770*/  FFMA.FTZ R21, R21, c[0x0][0x23c], -R173.reuse ;  /* 0x00008f0015157a23 */ /* 0x100fe400000108ad */
[--C-:B------:R-:W-:Y:S02]  /*b780*/  FFMA.FTZ R20, R20, c[0x0][0x23c], -R173.reuse ;  /* 0x00008f0014147a23 */ /* 0x100fe400000108ad */
[C---:B-1----:R-:W-:Y:S02]  /*b790*/  FMUL.FTZ R17, R169.reuse, R189 ;  /* 0x000000bda9117220 */ /* 0x042fe40000410000 */
[C---:B------:R-:W-:Y:S02]  /*b7a0*/  FMUL.FTZ R100, R169.reuse, R100 ;  /* 0x00000064a9647220 */ /* 0x040fe40000410000 */
[----:B------:R-:W-:Y:S01]  /*b7b0*/  FMUL.FTZ R101, R169, R101 ;  /* 0x00000065a9657220 */ /* 0x000fe20000410000 */
[----:B------:R-:W1:Y:S01]  /*b7c0*/  MUFU.EX2 R247, R19 ;  /* 0x0000001300f77308 */ /* 0x000e620000000800 */
[C---:B------:R-:W-:Y:S02]  /*b7d0*/  FMUL.FTZ R102, R2.reuse, R102 ;  /* 0x0000006602667220 */ /* 0x040fe40000410000 */
[C---:B------:R-:W-:Y:S02]  /*b7e0*/  FMUL.FTZ R103, R2.reuse, R103 ;  /* 0x0000006702677220 */ /* 0x040fe40000410000 */
[----:B-----5:R-:W-:Y:S01]  /*b7f0*/  FMUL.FTZ R6, R2, R182 ;  /* 0x000000b602067220 */ /* 0x020fe20000410000 */
[----:B----4-:R-:W-:Y:S01]  /*b800*/  F2FP.PACK_AB R182, R244, R212 ;  /* 0x000000d4f4b6723e */ /* 0x010fe200000000ff */
[C---:B------:R-:W-:Y:S02]  /*b810*/  FMUL.FTZ R104, R168.reuse, R104 ;  /* 0x00000068a8687220 */ /* 0x040fe40000410000 */
[----:B------:R-:W-:Y:S01]  /*b820*/  FMUL.FTZ R105, R168, R105 ;  /* 0x00000069a8697220 */ /* 0x000fe20000410000 */
[----:B------:R4:W-:Y:S01]  /*b830*/  MUFU.EX2 R209, R8 ;  /* 0x0000000800d17308 */ /* 0x0009e20000000800 */
[C---:B------:R-:W-:Y:S02]  /*b840*/  FMUL.FTZ R106, R0.reuse, R106 ;  /* 0x0000006a006a7220 */ /* 0x040fe40000410000 */
[----:B------:R-:W-:Y:S01]  /*b850*/  FMUL.FTZ R107, R0, R107 ;  /* 0x0000006b006b7220 */ /* 0x000fe20000410000 */
[----:B--2---:R-:W-:Y:S01]  /*b860*/  F2FP.PACK_AB R181, R216, R218 ;  /* 0x000000dad8b5723e */ /* 0x004fe200000000ff */
[----:B------:R-:W-:Y:S02]  /*b870*/  FMUL.FTZ R7, R2, R183 ;  /* 0x000000b702077220 */ /* 0x000fe40000410000 */
[C---:B------:R-:W-:Y:S02]  /*b880*/  FMUL.FTZ R108, R168.reuse, R108 ;  /* 0x0000006ca86c7220 */ /* 0x040fe40000410000 */
[----:B------:R-:W-:Y:S01]  /*b890*/  FMUL.FTZ R109, R168, R109 ;  /* 0x0000006da86d7220 */ /* 0x000fe20000410000 */
[----:B------:R-:W2:Y:S01]  /*b8a0*/  MUFU.EX2 R245, R9 ;  /* 0x0000000900f57308 */ /* 0x000ea20000000800 */
[C---:B------:R-:W-:Y:S02]  /*b8b0*/  FMUL.FTZ R110, R0.reuse, R110 ;  /* 0x0000006e006e7220 */ /* 0x040fe40000410000 */
[----:B------:R-:W-:Y:S01]  /*b8c0*/  FMUL.FTZ R111, R0, R111 ;  /* 0x0000006f006f7220 */ /* 0x000fe20000410000 */
[----:B-1----:R-:W-:Y:S01]  /*b8d0*/  F2FP.PACK_AB R183, R247, R48 ;  /* 0x00000030f7b7723e */ /* 0x002fe200000000ff */
[----:B------:R-:W-:Y:S02]  /*b8e0*/  FFMA.FTZ R53, R53, c[0x0][0x23c], -R173 ;  /* 0x00008f0035357a23 */ /* 0x000fe400000108ad */
[----:B------:R-:W-:Y:S02]  /*b8f0*/  FFMA.FTZ R190, R56, c[0x0][0x23c], -R174 ;  /* 0x00008f0038be7a23 */ /* 0x000fe400000108ae */
[--C-:B------:R-:W-:Y:S01]  /*b900*/  FFMA.FTZ R42, R42, c[0x0][0x23c], -R208.reuse ;  /* 0x00008f002a2a7a23 */ /* 0x100fe200000108d0 */
[----:B------:R1:W-:Y:S01]  /*b910*/  MUFU.EX2 R243, R10 ;  /* 0x0000000a00f37308 */ /* 0x0003e20000000800 */
[-C--:B------:R-:W-:Y:S01]  /*b920*/  HMMA.16816.F32 R4, R180, R204.reuse, R4 ;  /* 0x000000ccb404723c */ /* 0x080fe20000001804 */
[----:B------:R-:W-:Y:S02]  /*b930*/  FMUL.FTZ R19, R2, R191 ;  /* 0x000000bf02137220 */ /* 0x000fe40000410000 */
[----:B----4-:R-:W-:Y:S02]  /*b940*/  FMUL.FTZ R8, R168, R176 ;  /* 0x000000b0a8087220 */ /* 0x010fe40000410000 */
[C---:B------:R-:W-:Y:S02]  /*b950*/  FMUL.FTZ R112, R169.reuse, R112 ;  /* 0x00000070a9707220 */ /* 0x040fe40000410000 */
[----:B------:R-:W-:Y:S02]  /*b960*/  FMUL.FTZ R113, R169, R113 ;  /* 0x00000071a9717220 */ /* 0x000fe40000410000 */
[----:B------:R-:W4:Y:S03]  /*b970*/  MUFU.EX2 R214, R11 ;  /* 0x0000000b00d67308 */ /* 0x000f260000000800 */
[----:B------:R-:W-:Y:S01]  /*b980*/  FMUL.FTZ R114, R2, R114 ;  /* 0x0000007202727220 */ /* 0x000fe20000410000 */
[----:B--2---:R-:W-:Y:S01]  /*b990*/  F2FP.PACK_AB R176, R245, R209 ;  /* 0x000000d1f5b0723e */ /* 0x004fe200000000ff */
[----:B------:R-:W-:Y:S02]  /*b9a0*/  FMUL.FTZ R9, R168, R177 ;  /* 0x000000b1a8097220 */ /* 0x000fe40000410000 */
[C---:B------:R-:W-:Y:S02]  /*b9b0*/  FMUL.FTZ R115, R2.reuse, R115 ;  /* 0x0000007302737220 */ /* 0x040fe40000410000 */
[C---:B------:R-:W-:Y:S01]  /*b9c0*/  FMUL.FTZ R116, R169.reuse, R116 ;  /* 0x00000074a9747220 */ /* 0x040fe20000410000 */
[----:B------:R-:W2:Y:S01]  /*b9d0*/  MUFU.EX2 R21, R21 ;  /* 0x0000001500157308 */ /* 0x000ea20000000800 */
[----:B------:R-:W-:Y:S02]  /*b9e0*/  FMUL.FTZ R117, R169, R117 ;  /* 0x00000075a9757220 */ /* 0x000fe40000410000 */
[----:B------:R-:W-:Y:S02]  /*b9f0*/  FMUL.FTZ R118, R2, R118 ;  /* 0x0000007602767220 */ /* 0x000fe40000410000 */
[----:B-1----:R-:W-:Y:S01]  /*ba00*/  FMUL.FTZ R10, R0, R178 ;  /* 0x000000b2000a7220 */ /* 0x002fe20000410000 */
[----:B------:R-:W-:Y:S01]  /*ba10*/  F2FP.PACK_AB R178, R246, R215 ;  /* 0x000000d7f6b2723e */ /* 0x000fe200000000ff */
[----:B------:R-:W-:Y:S02]  /*ba20*/  FMUL.FTZ R119, R2, R119 ;  /* 0x0000007702777220 */ /* 0x000fe40000410000 */
[C---:B------:R-:W-:Y:S01]  /*ba30*/  FMUL.FTZ R120, R168.reuse, R120 ;  /* 0x00000078a8787220 */ /* 0x040fe20000410000 */
[----:B------:R1:W5:Y:S01]  /*ba40*/  MUFU.EX2 R242, R20 ;  /* 0x0000001400f27308 */ /* 0x0003620000000800 */
[----:B------:R-:W-:Y:S02]  /*ba50*/  FMUL.FTZ R121, R168, R121 ;  /* 0x00000079a8797220 */ /* 0x000fe40000410000 */
[----:B------:R-:W-:Y:S01]  /*ba60*/  FMUL.FTZ R122, R0, R122 ;  /* 0x0000007a007a7220 */ /* 0x000fe20000410000 */
[----:B----4-:R-:W-:Y:S01]  /*ba70*/  F2FP.PACK_AB R177, R214, R243 ;  /* 0x000000f3d6b1723e */ /* 0x010fe200000000ff */
[----:B------:R-:W-:Y:S01]  /*ba80*/  FMUL.FTZ R11, R0, R179 ;  /* 0x000000b3000b7220 */ /* 0x000fe20000410000 */
[----:B------:R-:W-:Y:S01]  /*ba90*/  F2FP.PACK_AB R179, R52, R37 ;  /* 0x0000002534b3723e */ /* 0x000fe200000000ff */
[--C-:B------:R-:W-:Y:S02]  /*baa0*/  FFMA.FTZ R43, R43, c[0x0][0x23c], -R208.reuse ;  /* 0x00008f002b2b7a23 */ /* 0x100fe400000108d0 */
[----:B------:R-:W-:Y:S01]  /*bab0*/  FFMA.FTZ R191, R66, c[0x0][0x23c], -R175 ;  /* 0x00008f0042bf7a23 */ /* 0x000fe200000108af */
[----:B------:R-:W-:Y:S01]  /*bac0*/  MOV R66, R212 ;  /* 0x000000d400427202 */ /* 0x000fe20000000f00 */
[--C-:B------:R-:W-:Y:S01]  /*bad0*/  FFMA.FTZ R46, R46, c[0x0][0x23c], -R208.reuse ;  /* 0x00008f002e2e7a23 */ /* 0x100fe200000108d0 */
[----:B------:R-:W-:Y:S01]  /*bae0*/  MUFU.EX2 R211, R211 ;  /* 0x000000d300d37308 */ /* 0x000fe20000000800 */
[C---:B------:R-:W-:Y:S01]  /*baf0*/  HMMA.16816.F32 R8, R176.reuse, R204, R8 ;  /* 0x000000ccb008723c */ /* 0x040fe20000001808 */
[----:B------:R-:W-:Y:S02]  /*bb00*/  FFMA.FTZ R59, R59, c[0x0][0x23c], -R208 ;  /* 0x00008f003b3b7a23 */ /* 0x000fe400000108d0 */
[----:B------:R-:W-:Y:S02]  /*bb10*/  FMUL.FTZ R123, R0, R123 ;  /* 0x0000007b007b7220 */ /* 0x000fe40000410000 */
[C---:B------:R-:W-:Y:S02]  /*bb20*/  FMUL.FTZ R124, R168.reuse, R124 ;  /* 0x0000007ca87c7220 */ /* 0x040fe40000410000 */
[----:B------:R-:W-:Y:S01]  /*bb30*/  FMUL.FTZ R125, R168, R125 ;  /* 0x0000007da87d7220 */ /* 0x000fe20000410000 */
[-C--:B------:R-:W-:Y:S01]  /*bb40*/  HMMA.16816.F32 R12, R176, R206.reuse, R12 ;  /* 0x000000ceb00c723c */ /* 0x080fe2000000180c */
[C---:B------:R-:W-:Y:S01]  /*bb50*/  FMUL.FTZ R126, R0.reuse, R126 ;  /* 0x0000007e007e7220 */ /* 0x040fe20000410000 */
[----:B------:R-:W-:Y:S02]  /*bb60*/  MUFU.EX2 R213, R213 ;  /* 0x000000d500d57308 */ /* 0x000fe40000000800 */
[C---:B-1----:R-:W-:Y:S01]  /*bb70*/  FMUL.FTZ R20, R169.reuse, R192 ;  /* 0x000000c0a9147220 */ /* 0x042fe20000410000 */
[----:B--2---:R-:W-:Y:S01]  /*bb80*/  MOV R192, R21 ;  /* 0x0000001500c07202 */ /* 0x004fe20000000f00 */
[C---:B------:R-:W-:Y:S01]  /*bb90*/  FMUL.FTZ R21, R169.reuse, R193 ;  /* 0x000000c1a9157220 */ /* 0x040fe20000410000 */
[----:B------:R-:W-:Y:S01]  /*bba0*/  MOV R204, R246 ;  /* 0x000000f600cc7202 */ /* 0x000fe20000000f00 */
[C---:B------:R-:W-:Y:S01]  /*bbb0*/  HMMA.16816.F32 R16, R180.reuse, R206, R16 ;  /* 0x000000ceb410723c */ /* 0x040fe20000001810 */
[----:B------:R-:W2:Y:S03]  /*bbc0*/  LDL.LU R206, [R1+0x4] ;  /* 0x0000040001ce7983 */ /* 0x000ea60000300800 */
[----:B------:R-:W-:Y:S01]  /*bbd0*/  FMUL.FTZ R127, R0, R127 ;  /* 0x0000007f007f7220 */ /* 0x000fe20000410000 */
[----:B------:R-:W4:Y:S01]  /*bbe0*/  LDL.LU R193, [R1] ;  /* 0x0000000001c17983 */ /* 0x000f220000300800 */
[C---:B------:R-:W-:Y:S01]  /*bbf0*/  FMUL.FTZ R128, R169.reuse, R128 ;  /* 0x00000080a9807220 */ /* 0x040fe20000410000 */
[----:B------:R-:W-:Y:S01]  /*bc00*/  MOV R207, R244 ;  /* 0x000000f400cf7202 */ /* 0x000fe20000000f00 */
[-C--:B---3--:R-:W-:Y:S01]  /*bc10*/  HMMA.16816.F32 R68, R180, R184.reuse, R68 ;  /* 0x000000b8b444723c */ /* 0x088fe20000001844 */
[----:B------:R-:W3:Y:S01]  /*bc20*/  LDL.LU R56, [R1+0x8] ;  /* 0x0000080001387983 */ /* 0x000ee20000300800 */
[----:B------:R-:W-:Y:S02]  /*bc30*/  MUFU.EX2 R217, R217 ;  /* 0x000000d900d97308 */ /* 0x000fe40000000800 */
[C---:B------:R-:W-:Y:S01]  /*bc40*/  FMUL.FTZ R129, R169.reuse, R129 ;  /* 0x00000081a9817220 */ /* 0x040fe20000410000 */
[----:B------:R-:W-:Y:S01]  /*bc50*/  MOV R205, R247 ;  /* 0x000000f700cd7202 */ /* 0x000fe20000000f00 */
[C---:B------:R-:W-:Y:S02]  /*bc60*/  FMUL.FTZ R130, R2.reuse, R130 ;  /* 0x0000008202827220 */ /* 0x040fe40000410000 */
[C---:B------:R-:W-:Y:S01]  /*bc70*/  HMMA.16816.F32 R72, R176.reuse, R184, R72 ;  /* 0x000000b8b048723c */ /* 0x040fe20000001848 */
[C---:B------:R-:W-:Y:S03]  /*bc80*/  FMUL.FTZ R131, R2.reuse, R131 ;  /* 0x0000008302837220 */ /* 0x040fe60000410000 */
[C---:B------:R-:W-:Y:S02]  /*bc90*/  FMUL.FTZ R132, R169.reuse, R132 ;  /* 0x00000084a9847220 */ /* 0x040fe40000410000 */
[C---:B------:R-:W-:Y:S02]  /*bca0*/  FMUL.FTZ R133, R169.reuse, R133 ;  /* 0x00000085a9857220 */ /* 0x040fe40000410000 */
[-C--:B------:R-:W-:Y:S01]  /*bcb0*/  HMMA.16816.F32 R76, R176, R186.reuse, R76 ;  /* 0x000000bab04c723c */ /* 0x080fe2000000184c */
[C---:B------:R-:W-:Y:S03]  /*bcc0*/  FMUL.FTZ R134, R2.reuse, R134 ;  /* 0x0000008602867220 */ /* 0x040fe60000410000 */
[----:B------:R-:W-:Y:S02]  /*bcd0*/  FMUL.FTZ R135, R2, R135 ;  /* 0x0000008702877220 */ /* 0x000fe40000410000 */
        /* <DEDUP_REMOVED lines=20> */
[C---:B------:R-:W-:Y:S01]  /*be20*/  FMUL.FTZ R154, R0.reuse, R154 ;  /* 0x0000009a009a7220 */ /* 0x040fe20000410000 */
[-C--:B-1----:R-:W-:Y:S01]  /*be30*/  HMMA.16816.F32 R84, R180, R184.reuse, R84 ;  /* 0x000000b8b454723c */ /* 0x082fe20000001854 */
[----:B------:R-:W-:Y:S02]  /*be40*/  FMUL.FTZ R155, R0, R155 ;  /* 0x0000009b009b7220 */ /* 0x000fe40000410000 */
[C---:B------:R-:W-:Y:S02]  /*be50*/  FMUL.FTZ R156, R168.reuse, R156 ;  /* 0x0000009ca89c7220 */ /* 0x040fe40000410000 */
[----:B------:R-:W-:Y:S02]  /*be60*/  FMUL.FTZ R157, R168, R157 ;  /* 0x0000009da89d7220 */ /* 0x000fe40000410000 */
[C---:B------:R-:W-:Y:S01]  /*be70*/  FMUL.FTZ R158, R0.reuse, R158 ;  /* 0x0000009e009e7220 */ /* 0x040fe20000410000 */
[C---:B------:R-:W-:Y:S01]  /*be80*/  HMMA.16816.F32 R88, R176.reuse, R184, R88 ;  /* 0x000000b8b058723c */ /* 0x040fe20000001858 */
[----:B------:R-:W-:Y:S03]  /*be90*/  FMUL.FTZ R159, R0, R159 ;  /* 0x0000009f009f7220 */ /* 0x000fe60000410000 */
[C---:B------:R-:W-:Y:S02]  /*bea0*/  FMUL.FTZ R160, R169.reuse, R160 ;  /* 0x000000a0a9a07220 */ /* 0x040fe40000410000 */
[----:B------:R-:W-:Y:S02]  /*beb0*/  FMUL.FTZ R161, R169, R161 ;  /* 0x000000a1a9a17220 */ /* 0x000fe40000410000 */
        /* <DEDUP_REMOVED lines=9> */
[--C-:B------:R-:W-:Y:S02]  /*bf50*/  FFMA.FTZ R219, R49, c[0x0][0x23c], -R173.reuse ;  /* 0x00008f0031db7a23 */ /* 0x100fe400000108ad */
[----:B------:R-:W-:Y:S02]  /*bf60*/  FFMA.FTZ R49, R64, c[0x0][0x23c], -R173 ;  /* 0x00008f0040317a23 */ /* 0x000fe400000108ad */
[--C-:B------:R-:W-:Y:S02]  /*bf70*/  FFMA.FTZ R22, R22, c[0x0][0x23c], -R175.reuse ;  /* 0x00008f0016167a23 */ /* 0x100fe400000108af */
[----:B------:R-:W-:Y:S01]  /*bf80*/  FFMA.FTZ R23, R23, c[0x0][0x23c], -R175 ;  /* 0x00008f0017177a23 */ /* 0x000fe200000108af */
[----:B------:R-:W-:Y:S01]  /*bf90*/  MUFU.EX2 R219, R219 ;  /* 0x000000db00db7308 */ /* 0x000fe20000000800 */
[--C-:B------:R-:W-:Y:S02]  /*bfa0*/  FFMA.FTZ R32, R32, c[0x0][0x23c], -R173.reuse ;  /* 0x00008f0020207a23 */ /* 0x100fe400000108ad */
[--C-:B------:R-:W-:Y:S02]  /*bfb0*/  FFMA.FTZ R33, R33, c[0x0][0x23c], -R173.reuse ;  /* 0x00008f0021217a23 */ /* 0x100fe400000108ad */
[----:B------:R-:W-:Y:S02]  /*bfc0*/  FFMA.FTZ R173, R65, c[0x0][0x23c], -R173 ;  /* 0x00008f0041ad7a23 */ /* 0x000fe400000108ad */
[--C-:B------:R-:W-:Y:S02]  /*bfd0*/  FFMA.FTZ R65, R44, c[0x0][0x23c], -R174.reuse ;  /* 0x00008f002c417a23 */ /* 0x100fe400000108ae */
[--C-:B------:R-:W-:Y:S01]  /*bfe0*/  FFMA.FTZ R44, R38, c[0x0][0x23c], -R175.reuse ;  /* 0x00008f00262c7a23 */ /* 0x100fe200000108af */
[----:B------:R5:W-:Y:S01]  /*bff0*/  MUFU.EX2 R240, R22 ;  /* 0x0000001600f07308 */ /* 0x000be20000000800 */
[--C-:B------:R-:W-:Y:S02]  /*c000*/  FFMA.FTZ R34, R34, c[0x0][0x23c], -R175.reuse ;  /* 0x00008f0022227a23 */ /* 0x100fe400000108af */
[--C-:B------:R-:W-:Y:S02]  /*c010*/  FFMA.FTZ R35, R35, c[0x0][0x23c], -R175.reuse ;  /* 0x00008f0023237a23 */ /* 0x100fe400000108af */
[--C-:B------:R-:W-:Y:S02]  /*c020*/  FFMA.FTZ R24, R24, c[0x0][0x23c], -R174.reuse ;  /* 0x00008f0018187a23 */ /* 0x100fe400000108ae */
[----:B------:R-:W-:Y:S02]  /*c030*/  FFMA.FTZ R25, R25, c[0x0][0x23c], -R174 ;  /* 0x00008f0019197a23 */ /* 0x000fe400000108ae */
[--C-:B------:R-:W-:Y:S01]  /*c040*/  FFMA.FTZ R26, R26, c[0x0][0x23c], -R208.reuse ;  /* 0x00008f001a1a7a23 */ /* 0x100fe200000108d0 */
[----:B------:R5:W-:Y:S01]  /*c050*/  MUFU.EX2 R188, R33 ;  /* 0x0000002100bc7308 */ /* 0x000be20000000800 */
[----:B------:R-:W-:Y:S01]  /*c060*/  FFMA.FTZ R27, R27, c[0x0][0x23c], -R208 ;  /* 0x00008f001b1b7a23 */ /* 0x000fe200000108d0 */
[-C--:B-1----:R-:W-:Y:S01]  /*c070*/  HMMA.16816.F32 R100, R180, R184.reuse, R100 ;  /* 0x000000b8b464723c */ /* 0x082fe20000001864 */
[--C-:B------:R-:W-:Y:S02]  /*c080*/  FFMA.FTZ R28, R28, c[0x0][0x23c], -R174.reuse ;  /* 0x00008f001c1c7a23 */ /* 0x100fe400000108ae */
[----:B------:R-:W-:Y:S02]  /*c090*/  FFMA.FTZ R29, R29, c[0x0][0x23c], -R174 ;  /* 0x00008f001d1d7a23 */ /* 0x000fe400000108ae */
[--C-:B------:R-:W-:Y:S02]  /*c0a0*/  FFMA.FTZ R30, R30, c[0x0][0x23c], -R208.reuse ;  /* 0x00008f001e1e7a23 */ /* 0x100fe400000108d0 */
[----:B------:R-:W-:Y:S01]  /*c0b0*/  FFMA.FTZ R31, R31, c[0x0][0x23c], -R208 ;  /* 0x00008f001f1f7a23 */ /* 0x000fe200000108d0 */
[C---:B------:R-:W-:Y:S01]  /*c0c0*/  HMMA.16816.F32 R104, R176.reuse, R184, R104 ;  /* 0x000000b8b068723c */ /* 0x040fe20000001868 */
[----:B------:R1:W-:Y:S03]  /*c0d0*/  MUFU.EX2 R189, R28 ;  /* 0x0000001c00bd7308 */ /* 0x0003e60000000800 */
[----:B-----5:R-:W-:Y:S04]  /*c0e0*/  FMUL.FTZ R22, R2, R194 ;  /* 0x000000c202167220 */ /* 0x020fe80000410000 */
[-C--:B------:R-:W-:Y:S03]  /*c0f0*/  HMMA.16816.F32 R108, R176, R186.reuse, R108 ;  /* 0x000000bab06c723c */ /* 0x080fe6000000186c */
[----:B------:R5:W-:Y:S01]  /*c100*/  MUFU.EX2 R249, R23 ;  /* 0x0000001700f97308 */ /* 0x000be20000000800 */
[----:B------:R-:W-:Y:S04]  /*c110*/  FMUL.FTZ R33, R168, R197 ;  /* 0x000000c5a8217220 */ /* 0x000fe80000410000 */
[C---:B------:R-:W-:Y:S01]  /*c120*/  HMMA.16816.F32 R112, R180.reuse, R186, R112 ;  /* 0x000000bab470723c */ /* 0x040fe20000001870 */
[----:B------:R-:W5:Y:S04]  /*c130*/  LDSM.16.MT88.4 R184, [R221+0xe000] ;  /* 0x00e00000ddb8783b */ /* 0x000f680000004200 */
[----:B------:R-:W-:Y:S01]  /*c140*/  MUFU.EX2 R197, R44 ;  /* 0x0000002c00c57308 */ /* 0x000fe20000000800 */
[----:B-1----:R-:W-:Y:S09]  /*c150*/  F2FP.PACK_AB R28, R192, R242 ;  /* 0x000000f2c01c723e */ /* 0x002ff200000000ff */
[----:B------:R-:W1:Y:S01]  /*c160*/  MUFU.EX2 R32, R32 ;  /* 0x0000002000207308 */ /* 0x000e620000000800 */
[----:B-----5:R-:W-:Y:S09]  /*c170*/  FMUL.FTZ R23, R2, R195 ;  /* 0x000000c302177220 */ /* 0x020ff20000410000 */
[----:B------:R5:W-:Y:S10]  /*c180*/  MUFU.EX2 R251, R34 ;  /* 0x0000002200fb7308 */ /* 0x000bf40000000800 */
[----:B------:R5:W-:Y:S01]  /*c190*/  MUFU.EX2 R250, R35 ;  /* 0x0000002300fa7308 */ /* 0x000be20000000800 */
[----:B-1----:R-:W-:Y:S01]  /*c1a0*/  MOV R194, R32 ;  /* 0x0000002000c27202 */ /* 0x002fe20000000f00 */
[----:B------:R-:W-:Y:S01]  /*c1b0*/  FMUL.FTZ R32, R168, R196 ;  /* 0x000000c4a8207220 */ /* 0x000fe20000410000 */
[-C--:B------:R-:W-:Y:S07]  /*c1c0*/  HMMA.16816.F32 R116, R180, R184.reuse, R116 ;  /* 0x000000b8b474723c */ /* 0x080fee0000001874 */
[----:B------:R-:W-:Y:S01]  /*c1d0*/  MUFU.EX2 R196, R42 ;  /* 0x0000002a00c47308 */ /* 0x000fe20000000800 */
[C---:B------:R-:W-:Y:S01]  /*c1e0*/  HMMA.16816.F32 R120, R176.reuse, R184, R120 ;  /* 0x000000b8b078723c */ /* 0x040fe20000001878 */
[C---:B-----5:R-:W-:Y:S08]  /*c1f0*/  FMUL.FTZ R34, R0.reuse, R198 ;  /* 0x000000c600227220 */ /* 0x060ff00000410000 */
[----:B------:R1:W-:Y:S01]  /*c200*/  MUFU.EX2 R241, R24 ;  /* 0x0000001800f17308 */ /* 0x0003e20000000800 */
[-C--:B------:R-:W-:Y:S02]  /*c210*/  HMMA.16816.F32 R124, R176, R186.reuse, R124 ;  /* 0x000000bab07c723c */ /* 0x080fe4000000187c */
[----:B------:R-:W-:Y:S06]  /*c220*/  FMUL.FTZ R35, R0, R199 ;  /* 0x000000c700237220 */ /* 0x000fec0000410000 */
[C---:B------:R-:W-:Y:S01]  /*c230*/  HMMA.16816.F32 R128, R180.reuse, R186, R128 ;  /* 0x000000bab480723c */ /* 0x040fe20000001880 */
[----:B------:R-:W5:Y:S01]  /*c240*/  LDSM.16.MT88.4 R184, [R222+0xe000] ;  /* 0x00e00000deb8783b */ /* 0x000f620000004200 */
[----:B------:R1:W-:Y:S10]  /*c250*/  MUFU.EX2 R252, R25 ;  /* 0x0000001900fc7308 */ /* 0x0003f40000000800 */
[----:B------:R5:W-:Y:S01]  /*c260*/  MUFU.EX2 R247, R26 ;  /* 0x0000001a00f77308 */ /* 0x000be20000000800 */
[----:B-1----:R-:W-:Y:S01]  /*c270*/  FMUL.FTZ R24, R169, R200 ;  /* 0x000000c8a9187220 */ /* 0x002fe20000410000 */
[----:B------:R-:W-:Y:S01]  /*c280*/  MOV R200, R189 ;  /* 0x000000bd00c87202 */ /* 0x000fe20000000f00 */
[--C-:B------:R-:W-:Y:S01]  /*c290*/  FFMA.FTZ R189, R57, c[0x0][0x23c], -R174.reuse ;  /* 0x00008f0039bd7a23 */ /* 0x100fe200000108ae */
[----:B------:R-:W-:Y:S02]  /*c2a0*/  MOV R57, R204 ;  /* 0x000000cc00397202 */ /* 0x000fe40000000f00 */
[----:B------:R-:W-:Y:S04]  /*c2b0*/  MOV R204, R49 ;  /* 0x0000003100cc7202 */ /* 0x000fe80000000f00 */
[----:B------:R1:W-:Y:S01]  /*c2c0*/  MUFU.EX2 R246, R27 ;  /* 0x0000001b00f67308 */ /* 0x0003e20000000800 */
[----:B------:R-:W-:Y:S01]  /*c2d0*/  FMUL.FTZ R25, R169, R201 ;  /* 0x000000c9a9197220 */ /* 0x000fe20000410000 */
[----:B------:R-:W-:Y:S01]  /*c2e0*/  MOV R201, R188 ;  /* 0x000000bc00c97202 */ /* 0x000fe20000000f00 */
[--C-:B------:R-:W-:Y:S01]  /*c2f0*/  FFMA.FTZ R188, R60, c[0x0][0x23c], -R174.reuse ;  /* 0x00008f003cbc7a23 */ /* 0x100fe200000108ae */
[----:B------:R-:W-:Y:S06]  /*c300*/  MOV R60, R53 ;  /* 0x00000035003c7202 */ /* 0x000fec0000000f00 */
[----:B------:R1:W1:Y:S01]  /*c310*/  MUFU.EX2 R64, R29 ;  /* 0x0000001d00407308 */ /* 0x0002620000000800 */
[C---:B-----5:R-:W-:Y:S01]  /*c320*/  FMUL.FTZ R26, R2.reuse, R202 ;  /* 0x000000ca021a7220 */ /* 0x060fe20000410000 */
[-C--:B------:R-:W-:Y:S08]  /*c330*/  HMMA.16816.F32 R132, R180, R184.reuse, R132 ;  /* 0x000000b8b484723c */ /* 0x080ff00000001884 */
[----:B------:R5:W-:Y:S01]  /*c340*/  MUFU.EX2 R244, R30 ;  /* 0x0000001e00f47308 */ /* 0x000be20000000800 */
[----:B-1----:R-:W-:Y:S03]  /*c350*/  FMUL.FTZ R27, R2, R203 ;  /* 0x000000cb021b7220 */ /* 0x002fe60000410000 */
[----:B------:R-:W-:Y:S01]  /*c360*/  MOV R203, R205 ;  /* 0x000000cd00cb7202 */ /* 0x000fe20000000f00 */
[C---:B------:R-:W-:Y:S01]  /*c370*/  HMMA.16816.F32 R136, R176.reuse, R184, R136 ;  /* 0x000000b8b088723c */ /* 0x040fe20000001888 */
[----:B------:R-:W-:Y:S04]  /*c380*/  MOV R205, R215 ;  /* 0x000000d700cd7202 */ /* 0x000fe80000000f00 */
[----:B------:R-:W-:Y:S01]  /*c390*/  MUFU.EX2 R215, R65 ;  /* 0x0000004100d77308 */ /* 0x000fe20000000800 */
[----:B------:R-:W-:Y:S02]  /*c3a0*/  F2FP.PACK_AB R29, R249, R240 ;  /* 0x000000f0f91d723e */ /* 0x000fe400000000ff */
[-C--:B------:R-:W-:Y:S01]  /*c3b0*/  HMMA.16816.F32 R140, R176, R186.reuse, R140 ;  /* 0x000000bab08c723c */ /* 0x080fe2000000188c */
[----:B------:R-:W-:Y:S03]  /*c3c0*/  MOV R202, R64 ;  /* 0x0000004000ca7202 */ /* 0x000fe60000000f00 */
[----:B------:R-:W-:Y:S01]  /*c3d0*/  FFMA.FTZ R64, R45, c[0x0][0x23c], -R174 ;  /* 0x00008f002d407a23 */ /* 0x000fe200000108ae */
[----:B------:R-:W-:Y:S01]  /*c3e0*/  F2FP.PACK_AB R38, R202, R200 ;  /* 0x000000c8ca26723e */ /* 0x000fe200000000ff */
[----:B------:R-:W-:Y:S01]  /*c3f0*/  FFMA.FTZ R45, R51, c[0x0][0x23c], -R175 ;  /* 0x00008f00332d7a23 */ /* 0x000fe200000108af */
[----:B------:R1:W1:Y:S01]  /*c400*/  MUFU.EX2 R195, R31 ;  /* 0x0000001f00c37308 */ /* 0x0002620000000800 */
[C---:B------:R-:W-:Y:S01]  /*c410*/  HMMA.16816.F32 R144, R180.reuse, R186, R144 ;  /* 0x000000bab490723c */ /* 0x040fe20000001890 */
[----:B------:R-:W3:Y:S03]  /*c420*/  LDSM.16.MT88.4 R184, [R224+0xe000] ;  /* 0x00e00000e0b8783b */ /* 0x000ee60000004200 */
[----:B-----5:R-:W-:Y:S01]  /*c430*/  F2FP.PACK_AB R30, R201, R194 ;  /* 0x000000c2c91e723e */ /* 0x020fe200000000ff */
[----:B--2---:R-:W-:Y:S04]  /*c440*/  FFMA.FTZ R169, R169, R206, R210 ;  /* 0x000000cea9a97223 */ /* 0x004fe800000100d2 */
[----:B------:R-:W-:Y:S03]  /*c450*/  MUFU.EX2 R204, R204 ;  /* 0x000000cc00cc7308 */ /* 0x000fe60000000800 */
[----:B------:R-:W-:Y:S01]  /*c460*/  MOV R206, R207 ;  /* 0x000000cf00ce7202 */ /* 0x000fe20000000f00 */
[----:B----4-:R-:W-:Y:S01]  /*c470*/  FFMA.FTZ R209, R168, R193, R209 ;  /* 0x000000c1a8d17223 */ /* 0x010fe200000100d1 */
[----:B------:R-:W-:Y:S02]  /*c480*/  MOV R193, R52 ;  /* 0x0000003400c17202 */ /* 0x000fe40000000f00 */
[----:B------:R-:W-:Y:S02]  /*c490*/  MOV R168, R36 ;  /* 0x0000002400a87202 */ /* 0x000fe40000000f00 */
[----:B------:R-:W-:Y:S01]  /*c4a0*/  F2FP.PACK_AB R36, R252, R241 ;  /* 0x000000f1fc24723e */ /* 0x000fe200000000ff */
[----:B------:R-:W-:Y:S01]  /*c4b0*/  MUFU.EX2 R210, R43 ;  /* 0x0000002b00d27308 */ /* 0x000fe20000000800 */
[----:B-1----:R-:W-:Y:S09]  /*c4c0*/  F2FP.PACK_AB R31, R250, R251 ;  /* 0x000000fbfa1f723e */ /* 0x002ff200000000ff */
[----:B------:R-:W-:Y:S01]  /*c4d0*/  MUFU.EX2 R207, R46 ;  /* 0x0000002e00cf7308 */ /* 0x000fe20000000800 */
[-C--:B---3--:R-:W-:Y:S08]  /*c4e0*/  HMMA.16816.F32 R148, R180, R184.reuse, R148 ;  /* 0x000000b8b494723c */ /* 0x088ff00000001894 */
[C---:B------:R-:W-:Y:S08]  /*c4f0*/  HMMA.16816.F32 R152, R176.reuse, R184, R152 ;  /* 0x000000b8b098723c */ /* 0x040ff00000001898 */
[-C--:B------:R-:W-:Y:S08]  /*c500*/  HMMA.16816.F32 R156, R176, R186.reuse, R156 ;  /* 0x000000bab09c723c */ /* 0x080ff0000000189c */
[C---:B------:R-:W-:Y:S01]  /*c510*/  HMMA.16816.F32 R160, R180.reuse, R186, R160 ;  /* 0x000000bab4a0723c */ /* 0x040fe200000018a0 */
[----:B------:R-:W1:Y:S07]  /*c520*/  LDSM.16.MT88.4 R184, [R223+0xe000] ;  /* 0x00e00000dfb8783b */ /* 0x000e6e0000004200 */
[-C--:B-1----:R-:W-:Y:S08]  /*c530*/  HMMA.16816.F32 R20, R180, R184.reuse, R20 ;  /* 0x000000b8b414723c */ /* 0x082ff00000001814 */
[C---:B------:R-:W-:Y:S07]  /*c540*/  HMMA.16816.F32 R32, R176.reuse, R184, R32 ;  /* 0x000000b8b020723c */ /* 0x040fee0000001820 */
[--C-:B------:R-:W-:Y:S01]  /*c550*/  FFMA.FTZ R185, R40, c[0x0][0x23c], -R174.reuse ;  /* 0x00008f0028b97a23 */ /* 0x100fe200000108ae */
[-C--:B------:R-:W-:Y:S01]  /*c560*/  HMMA.16816.F32 R164, R176, R186.reuse, R164 ;  /* 0x000000bab0a4723c */ /* 0x080fe200000018a4 */
[----:B------:R-:W1:Y:S02]  /*c570*/  LDSM.16.MT88.4 R176, [R221+0xc800] ;  /* 0x00c80000ddb0783b */ /* 0x000e640000004200 */
[----:B------:R-:W-:Y:S01]  /*c580*/  MUFU.EX2 R198, R185 ;  /* 0x000000b900c67308 */ /* 0x000fe20000000800 */
[--C-:B------:R-:W-:Y:S02]  /*c590*/  FFMA.FTZ R40, R50, c[0x0][0x23c], -R175.reuse ;  /* 0x00008f0032287a23 */ /* 0x100fe400000108af */
[--C-:B------:R-:W-:Y:S02]  /*c5a0*/  FFMA.FTZ R184, R41, c[0x0][0x23c], -R174.reuse ;  /* 0x00008f0029b87a23 */ /* 0x100fe400000108ae */
[----:B------:R-:W-:Y:S01]  /*c5b0*/  HMMA.16816.F32 R24, R180, R186, R24 ;  /* 0x000000bab418723c */ /* 0x000fe20000001818 */
[----:B------:R-:W2:Y:S03]  /*c5c0*/  LDSM.16.MT88.4 R180, [R222+0xc800] ;  /* 0x00c80000deb4783b */ /* 0x000ea60000004200 */
[--C-:B------:R-:W-:Y:S01]  /*c5d0*/  FFMA.FTZ R41, R39, c[0x0][0x23c], -R175.reuse ;  /* 0x00008f0027297a23 */ /* 0x100fe200000108af */
[----:B------:R-:W-:Y:S01]  /*c5e0*/  F2FP.PACK_AB R39, R195, R244 ;  /* 0x000000f4c327723e */ /* 0x000fe200000000ff */
[----:B------:R-:W-:Y:S01]  /*c5f0*/  MUFU.EX2 R212, R184 ;  /* 0x000000b800d47308 */ /* 0x000fe20000000800 */
[--C-:B------:R-:W-:Y:S02]  /*c600*/  FFMA.FTZ R186, R54, c[0x0][0x23c], -R175.reuse ;  /* 0x00008f0036ba7a23 */ /* 0x100fe400000108af */
[--C-:B------:R-:W-:Y:S02]  /*c610*/  FFMA.FTZ R187, R55, c[0x0][0x23c], -R175.reuse ;  /* 0x00008f0037bb7a23 */ /* 0x100fe400000108af */
[----:B------:R-:W-:Y:S01]  /*c620*/  LDSM.16.MT88.4 R52, [R223+0xc800] ;  /* 0x00c80000df34783b */ /* 0x000fe20000004200 */
[----:B------:R-:W-:Y:S01]  /*c630*/  FFMA.FTZ R174, R61, c[0x0][0x23c], -R174 ;  /* 0x00008f003dae7a23 */ /* 0x000fe200000108ae */
[----:B------:R-:W-:Y:S01]  /*c640*/  MOV R61, R37 ;  /* 0x00000025003d7202 */ /* 0x000fe20000000f00 */
[----:B------:R-:W-:Y:S01]  /*c650*/  FFMA.FTZ R175, R67, c[0x0][0x23c], -R175 ;  /* 0x00008f0043af7a23 */ /* 0x000fe200000108af */
[----:B------:R-:W-:Y:S01]  /*c660*/  F2FP.PACK_AB R37, R246, R247 ;  /* 0x000000f7f625723e */ /* 0x000fe200000000ff */
[----:B------:R-:W-:Y:S01]  /*c670*/  MUFU.EX2 R199, R41 ;  /* 0x0000002900c77308 */ /* 0x000fe20000000800 */
[----:B------:R-:W-:Y:S09]  /*c680*/  MOV R67, R214 ;  /* 0x000000d600437202 */ /* 0x000ff20000000f00 */
[----:B------:R3:W-:Y:S01]  /*c690*/  MUFU.EX2 R214, R40 ;  /* 0x0000002800d67308 */ /* 0x0007e20000000800 */
[-C--:B-1----:R-:W-:Y:S09]  /*c6a0*/  HMMA.16816.F32 R4, R28, R176.reuse, R4 ;  /* 0x000000b01c04723c */ /* 0x082ff20000001804 */
[----:B------:R-:W-:Y:S01]  /*c6b0*/  MUFU.EX2 R175, R175 ;  /* 0x000000af00af7308 */ /* 0x000fe20000000800 */
[C---:B------:R-:W-:Y:S09]  /*c6c0*/  HMMA.16816.F32 R8, R36.reuse, R176, R8 ;  /* 0x000000b02408723c */ /* 0x040ff20000001808 */
[----:B------:R-:W-:Y:S03]  /*c6d0*/  MUFU.EX2 R174, R174 ;  /* 0x000000ae00ae7308 */ /* 0x000fe60000000800 */
[----:B------:R-:W-:Y:S01]  /*c6e0*/  MOV R177, R48 ;  /* 0x0000003000b17202 */ /* 0x000fe20000000f00 */
[-C--:B------:R-:W-:Y:S01]  /*c6f0*/  HMMA.16816.F32 R12, R36, R178.reuse, R12 ;  /* 0x000000b2240c723c */ /* 0x080fe2000000180c */
[----:B------:R-:W1:Y:S01]  /*c700*/  LDSM.16.MT88.4 R48, [R224+0xc800] ;  /* 0x00c80000e030783b */ /* 0x000e620000004200 */
[----:B------:R-:W-:Y:S04]  /*c710*/  MOV R176, R216 ;  /* 0x000000d800b07202 */ /* 0x000fe80000000f00 */
[----:B------:R4:W-:Y:S02]  /*c720*/  MUFU.EX2 R216, R45 ;  /* 0x0000002d00d87308 */ /* 0x0009e40000000800 */
[C---:B------:R-:W-:Y:S01]  /*c730*/  HMMA.16816.F32 R16, R28.reuse, R178, R16 ;  /* 0x000000b21c10723c */ /* 0x040fe20000001810 */
[----:B---3--:R-:W-:Y:S06]  /*c740*/  LDSM.16.MT88.4 R40, [R221+0xd000] ;  /* 0x00d00000dd28783b */ /* 0x008fec0000004200 */
[----:B------:R-:W-:Y:S01]  /*c750*/  MOV R178, R177 ;  /* 0x000000b100b27202 */ /* 0x000fe20000000f00 */
[-C--:B--2---:R-:W-:Y:S01]  /*c760*/  HMMA.16816.F32 R68, R28, R180.reuse, R68 ;  /* 0x000000b41c44723c */ /* 0x084fe20000001844 */
[----:B------:R-:W-:Y:S03]  /*c770*/  MOV R177, R57 ;  /* 0x0000003900b17202 */ /* 0x000fe60000000f00 */
[----:B------:R-:W-:Y:S01]  /*c780*/  FADD.FTZ R57, R245, R209 ;  /* 0x000000d1f5397221 */ /* 0x000fe20000010000 */
[----:B------:R-:W-:Y:S02]  /*c790*/  MOV R179, R218 ;  /* 0x000000da00b37202 */ /* 0x000fe40000000f00 */
[----:B------:R-:W-:Y:S01]  /*c7a0*/  MUFU.EX2 R218, R64 ;  /* 0x0000004000da7308 */ /* 0x000fe20000000800 */
[C---:B------:R-:W-:Y:S01]  /*c7b0*/  HMMA.16816.F32 R72, R36.reuse, R180, R72 ;  /* 0x000000b42448723c */ /* 0x040fe20000001848 */
[----:B------:R-:W-:Y:S03]  /*c7c0*/  MOV R209, R200 ;  /* 0x000000c800d17202 */ /* 0x000fe60000000f00 */
[----:B------:R-:W-:Y:S01]  /*c7d0*/  FFMA.FTZ R56, R2, R56, R179 ;  /* 0x0000003802387223 */ /* 0x000fe200000100b3 */
[----:B------:R-:W-:Y:S01]  /*c7e0*/  MOV R179, R61 ;  /* 0x0000003d00b37202 */ /* 0x000fe20000000f00 */
[--C-:B------:R-:W-:Y:S01]  /*c7f0*/  FFMA.FTZ R2, R47, c[0x0][0x23c], -R208.reuse ;  /* 0x00008f002f027a23 */ /* 0x100fe200000108d0 */
[----:B------:R-:W-:Y:S01]  /*c800*/  MOV R180, R176 ;  /* 0x000000b000b47202 */ /* 0x000fe20000000f00 */
[-C--:B------:R-:W-:Y:S01]  /*c810*/  HMMA.16816.F32 R76, R36, R182.reuse, R76 ;  /* 0x000000b6244c723c */ /* 0x080fe2000000184c */
[----:B----4-:R-:W-:Y:S01]  /*c820*/  LDSM.16.MT88.4 R44, [R224+0xd000] ;  /* 0x00d00000e02c783b */ /* 0x010fe20000004200 */
[----:B------:R-:W-:Y:S02]  /*c830*/  MUFU.EX2 R64, R187 ;  /* 0x000000bb00407308 */ /* 0x000fe40000000800 */
[----:B------:R-:W-:Y:S01]  /*c840*/  FFMA.FTZ R61, R58, c[0x0][0x23c], -R208 ;  /* 0x00008f003a3d7a23 */ /* 0x000fe200000108d0 */
[----:B------:R-:W-:Y:S01]  /*c850*/  MOV R176, R206 ;  /* 0x000000ce00b07202 */ /* 0x000fe20000000f00 */
[----:B------:R-:W-:Y:S01]  /*c860*/  FADD.FTZ R56, R180, R56 ;  /* 0x00000038b4387221 */ /* 0x000fe20000010000 */
[----:B------:R-:W-:Y:S01]  /*c870*/  MOV R180, R66 ;  /* 0x0000004200b47202 */ /* 0x000fe20000000f00 */
[C---:B------:R-:W-:Y:S01]  /*c880*/  HMMA.16816.F32 R80, R28.reuse, R182, R80 ;  /* 0x000000b61c50723c */ /* 0x040fe20000001850 */
[----:B------:R-:W-:Y:S03]  /*c890*/  MOV R181, R168 ;  /* 0x000000a800b57202 */ /* 0x000fe60000000f00 */
[----:B------:R-:W-:Y:S01]  /*c8a0*/  MUFU.EX2 R66, R190 ;  /* 0x000000be00427308 */ /* 0x000fe20000000800 */
[----:B------:R-:W-:Y:S01]  /*c8b0*/  MOV R168, R60 ;  /* 0x0000003c00a87202 */ /* 0x000fe20000000f00 */
[--C-:B------:R-:W-:Y:S01]  /*c8c0*/  FFMA.FTZ R60, R62, c[0x0][0x23c], -R208.reuse ;  /* 0x00008f003e3c7a23 */ /* 0x100fe200000108d0 */
[----:B------:R-:W-:Y:S01]  /*c8d0*/  MOV R183, R67 ;  /* 0x0000004300b77202 */ /* 0x000fe20000000f00 */
[-C--:B-1----:R-:W-:Y:S01]  /*c8e0*/  HMMA.16816.F32 R84, R28, R48.reuse, R84 ;  /* 0x000000301c54723c */ /* 0x082fe20000001854 */
[----:B------:R-:W-:Y:S03]  /*c8f0*/  FFMA.FTZ R208, R63, c[0x0][0x23c], -R208 ;  /* 0x00008f003fd07a23 */ /* 0x000fe600000108d0 */
[----:B------:R-:W-:Y:S02]  /*c900*/  MOV R245, R194 ;  /* 0x000000c200f57202 */ /* 0x000fe40000000f00 */
[----:B------:R-:W-:Y:S02]  /*c910*/  MUFU.EX2 R63, R191 ;  /* 0x000000bf003f7308 */ /* 0x000fe40000000800 */
[C---:B------:R-:W-:Y:S08]  /*c920*/  HMMA.16816.F32 R88, R36.reuse, R48, R88 ;  /* 0x000000302458723c */ /* 0x040ff00000001858 */
[-C--:B------:R-:W-:Y:S01]  /*c930*/  HMMA.16816.F32 R92, R36, R50.reuse, R92 ;  /* 0x00000032245c723c */ /* 0x080fe2000000185c */
[----:B------:R-:W-:Y:S07]  /*c940*/  MUFU.EX2 R62, R59 ;  /* 0x0000003b003e7308 */ /* 0x000fee0000000800 */
[C---:B------:R-:W-:Y:S01]  /*c950*/  HMMA.16816.F32 R96, R28.reuse, R50, R96 ;  /* 0x000000321c60723c */ /* 0x040fe20000001860 */
[----:B------:R-:W1:Y:S02]  /*c960*/  LDSM.16.MT88.4 R48, [R221+0xe800] ;  /* 0x00e80000dd30783b */ /* 0x000e640000004200 */
[----:B------:R2:W-:Y:S05]  /*c970*/  MUFU.EX2 R206, R2 ;  /* 0x0000000200ce7308 */ /* 0x0005ea0000000800 */
[-C--:B------:R-:W-:Y:S05]  /*c980*/  HMMA.16816.F32 R100, R28, R52.reuse, R100 ;  /* 0x000000341c64723c */ /* 0x080fea0000001864 */
[----:B------:R-:W-:Y:S03]  /*c990*/  MUFU.EX2 R208, R208 ;  /* 0x000000d000d07308 */ /* 0x000fe60000000800 */
[C---:B------:R-:W-:Y:S07]  /*c9a0*/  HMMA.16816.F32 R104, R36.reuse, R52, R104 ;  /* 0x000000342468723c */ /* 0x040fee0000001868 */
[----:B------:R3:W-:Y:S01]  /*c9b0*/  MUFU.EX2 R65, R181 ;  /* 0x000000b500417308 */ /* 0x0007e20000000800 */
[-C--:B------:R-:W-:Y:S01]  /*c9c0*/  HMMA.16816.F32 R108, R36, R54.reuse, R108 ;  /* 0x00000036246c723c */ /* 0x080fe2000000186c */
[----:B--2---:R-:W-:Y:S03]  /*c9d0*/  FADD.FTZ R2, R248, R169 ;  /* 0x000000a9f8027221 */ /* 0x004fe60000010000 */
[----:B------:R-:W-:Y:S04]  /*c9e0*/  MOV R248, R201 ;  /* 0x000000c900f87202 */ /* 0x000fe80000000f00 */
[C---:B------:R-:W-:Y:S01]  /*c9f0*/  HMMA.16816.F32 R112, R28.reuse, R54, R112 ;  /* 0x000000361c70723c */ /* 0x040fe20000001870 */
[----:B------:R-:W2:Y:S01]  /*ca00*/  LDSM.16.MT88.4 R52, [R222+0xe800] ;  /* 0x00e80000de34783b */ /* 0x000ea20000004200 */
[----:B------:R-:W-:Y:S02]  /*ca10*/  MUFU.EX2 R169, R189 ;  /* 0x000000bd00a97308 */ /* 0x000fe40000000800 */
[----:B------:R-:W-:Y:S04]  /*ca20*/  FADD.FTZ R2, R180, R2 ;  /* 0x00000002b4027221 */ /* 0x000fe80000010000 */
[----:B------:R-:W-:Y:S01]  /*ca30*/  FADD.FTZ R2, R176, R2 ;  /* 0x00000002b0027221 */ /* 0x000fe20000010000 */
[-C--:B-1----:R-:W-:Y:S03]  /*ca40*/  HMMA.16816.F32 R116, R28, R48.reuse, R116 ;  /* 0x000000301c74723c */ /* 0x082fe60000001874 */
[----:B------:R-:W1:Y:S01]  /*ca50*/  MUFU.EX2 R168, R168 ;  /* 0x000000a800a87308 */ /* 0x000e620000000800 */
[----:B------:R-:W-:Y:S01]  /*ca60*/  FADD.FTZ R2, R242, R2 ;  /* 0x00000002f2027221 */ /* 0x000fe20000010000 */
[----:B------:R-:W-:Y:S02]  /*ca70*/  MOV R242, R192 ;  /* 0x000000c000f27202 */ /* 0x000fe40000000f00 */
[----:B---3--:R-:W-:Y:S01]  /*ca80*/  MOV R181, R205 ;  /* 0x000000cd00b57202 */ /* 0x008fe20000000f00 */
[C---:B------:R-:W-:Y:S04]  /*ca90*/  HMMA.16816.F32 R120, R36.reuse, R48, R120 ;  /* 0x000000302478723c */ /* 0x040fe80000001878 */
[----:B------:R-:W-:Y:S01]  /*caa0*/  FADD.FTZ R2, R242, R2 ;  /* 0x00000002f2027221 */ /* 0x000fe20000010000 */
[----:B------:R-:W-:Y:S03]  /*cab0*/  MUFU.EX2 R205, R173 ;  /* 0x000000ad00cd7308 */ /* 0x000fe60000000800 */
[-C--:B------:R-:W-:Y:S07]  /*cac0*/  HMMA.16816.F32 R124, R36, R50.reuse, R124 ;  /* 0x00000032247c723c */ /* 0x080fee000000187c */
[----:B------:R3:W-:Y:S01]  /*cad0*/  MUFU.EX2 R173, R188 ;  /* 0x000000bc00ad7308 */ /* 0x0007e20000000800 */
[C---:B------:R-:W-:Y:S01]  /*cae0*/  HMMA.16816.F32 R128, R28.reuse, R50, R128 ;  /* 0x000000321c80723c */ /* 0x040fe20000001880 */
[----:B------:R-:W4:Y:S03]  /*caf0*/  LDSM.16.MT88.4 R48, [R224+0xe800] ;  /* 0x00e80000e030783b */ /* 0x000f260000004200 */
[----:B-1----:R-:W-:Y:S04]  /*cb00*/  F2FP.PACK_AB R200, R168, R65 ;  /* 0x00000041a8c8723e */ /* 0x002fe800000000ff */
[-C--:B--2---:R-:W-:Y:S01]  /*cb10*/  HMMA.16816.F32 R132, R28, R52.reuse, R132 ;  /* 0x000000341c84723c */ /* 0x084fe20000001884 */
[----:B------:R-:W1:Y:S07]  /*cb20*/  MUFU.EX2 R67, R186 ;  /* 0x000000ba00437308 */ /* 0x000e6e0000000800 */
[C---:B------:R-:W-:Y:S03]  /*cb30*/  HMMA.16816.F32 R136, R36.reuse, R52, R136 ;  /* 0x000000342488723c */ /* 0x040fe60000001888 */
[----:B------:R-:W-:Y:S01]  /*cb40*/  MUFU.EX2 R60, R60 ;  /* 0x0000003c003c7308 */ /* 0x000fe20000000800 */
[----:B---3--:R-:W-:Y:S04]  /*cb50*/  LDSM.16.MT88.4 R188, [R221+0xd800] ;  /* 0x00d80000ddbc783b */ /* 0x008fe80000004200 */
[-C--:B------:R-:W-:Y:S05]  /*cb60*/  HMMA.16816.F32 R140, R36, R54.reuse, R140 ;  /* 0x00000036248c723c */ /* 0x080fea000000188c */
[----:B------:R-:W2:Y:S03]  /*cb70*/  MUFU.EX2 R61, R61 ;  /* 0x0000003d003d7308 */ /* 0x000ea60000000800 */
[C---:B------:R-:W-:Y:S01]  /*cb80*/  HMMA.16816.F32 R144, R28.reuse, R54, R144 ;  /* 0x000000361c90723c */ /* 0x040fe20000001890 */
[----:B------:R-:W3:Y:S03]  /*cb90*/  LDSM.16.MT88.4 R52, [R223+0xe800] ;  /* 0x00e80000df34783b */ /* 0x000ee60000004200 */
[----:B-1----:R-:W-:Y:S04]  /*cba0*/  F2FP.PACK_AB R201, R64, R67 ;  /* 0x0000004340c9723e */ /* 0x002fe800000000ff */
[-C--:B----4-:R-:W-:Y:S08]  /*cbb0*/  HMMA.16816.F32 R148, R28, R48.reuse, R148 ;  /* 0x000000301c94723c */ /* 0x090ff00000001894 */
[C---:B------:R-:W-:Y:S08]  /*cbc0*/  HMMA.16816.F32 R152, R36.reuse, R48, R152 ;  /* 0x000000302498723c */ /* 0x040ff00000001898 */
[-C--:B------:R-:W-:Y:S08]  /*cbd0*/  HMMA.16816.F32 R156, R36, R50.reuse, R156 ;  /* 0x00000032249c723c */ /* 0x080ff0000000189c */
[C---:B------:R-:W-:Y:S01]  /*cbe0*/  HMMA.16816.F32 R160, R28.reuse, R50, R160 ;  /* 0x000000321ca0723c */ /* 0x040fe200000018a0 */
[----:B------:R-:W1:Y:S07]  /*cbf0*/  LDSM.16.MT88.4 R48, [R222+0xd000] ;  /* 0x00d00000de30783b */ /* 0x000e6e0000004200 */
[-C--:B---3--:R-:W-:Y:S08]  /*cc00*/  HMMA.16816.F32 R20, R28, R52.reuse, R20 ;  /* 0x000000341c14723c */ /* 0x088ff00000001814 */
[C---:B------:R-:W-:Y:S01]  /*cc10*/  HMMA.16816.F32 R32, R36.reuse, R52, R32 ;  /* 0x000000342420723c */ /* 0x040fe20000001820 */
[----:B------:R-:W3:Y:S07]  /*cc20*/  LDL.LU R52, [R1+0xc] ;  /* 0x00000c0001347983 */ /* 0x000eee0000300800 */
[-C--:B------:R-:W-:Y:S07]  /*cc30*/  HMMA.16816.F32 R164, R36, R54.reuse, R164 ;  /* 0x0000003624a4723c */ /* 0x080fee00000018a4 */
[----:B------:R-:W-:Y:S01]  /*cc40*/  F2FP.PACK_AB R36, R212, R198 ;  /* 0x000000c6d424723e */ /* 0x000fe200000000ff */
[----:B------:R-:W-:Y:S01]  /*cc50*/  HMMA.16816.F32 R24, R28, R54, R24 ;  /* 0x000000361c18723c */ /* 0x000fe20000001818 */
[----:B------:R-:W-:Y:S03]  /*cc60*/  F2FP.PACK_AB R38, R218, R215 ;  /* 0x000000d7da26723e */ /* 0x000fe600000000ff */
[----:B------:R-:W-:Y:S02]  /*cc70*/  F2FP.PACK_AB R37, R210, R196 ;  /* 0x000000c4d225723e */ /* 0x000fe400000000ff */
[----:B------:R-:W-:Y:S02]  /*cc80*/  F2FP.PACK_AB R39, R206, R207 ;  /* 0x000000cfce27723e */ /* 0x000fe400000000ff */
[----:B------:R-:W-:Y:S04]  /*cc90*/  F2FP.PACK_AB R28, R213, R211 ;  /* 0x000000d3d51c723e */ /* 0x000fe800000000ff */
[----:B------:R-:W-:Y:S02]  /*cca0*/  F2FP.PACK_AB R30, R219, R217 ;  /* 0x000000d9db1e723e */ /* 0x000fe400000000ff */
[----:B------:R-:W-:Y:S02]  /*ccb0*/  F2FP.PACK_AB R29, R199, R197 ;  /* 0x000000c5c71d723e */ /* 0x000fe400000000ff */
[----:B------:R-:W-:Y:S07]  /*ccc0*/  F2FP.PACK_AB R31, R216, R214 ;  /* 0x000000d6d81f723e */ /* 0x000fee00000000ff */
        /* <DEDUP_REMOVED lines=9> */
[----:B------:R-:W-:Y:S07]  /*cd60*/  LDSM.16.MT88.4 R48, [R222+0xf000] ;  /* 0x00f00000de30783b */ /* 0x000fee0000004200 */
[-C--:B------:R-:W-:Y:S08]  /*cd70*/  HMMA.16816.F32 R84, R28, R44.reuse, R84 ;  /* 0x0000002c1c54723c */ /* 0x080ff00000001854 */
[C---:B------:R-:W-:Y:S08]  /*cd80*/  HMMA.16816.F32 R88, R36.reuse, R44, R88 ;  /* 0x0000002c2458723c */ /* 0x040ff00000001858 */
[-C--:B------:R-:W-:Y:S08]  /*cd90*/  HMMA.16816.F32 R92, R36, R46.reuse, R92 ;  /* 0x0000002e245c723c */ /* 0x080ff0000000185c */
[C---:B------:R-:W-:Y:S01]  /*cda0*/  HMMA.16816.F32 R96, R28.reuse, R46, R96 ;  /* 0x0000002e1c60723c */ /* 0x040fe20000001860 */
[----:B------:R-:W-:Y:S03]  /*cdb0*/  LDSM.16.MT88.4 R44, [R224+0xf000] ;  /* 0x00f00000e02c783b */ /* 0x000fe60000004200 */
[----:B---3--:R-:W-:Y:S01]  /*cdc0*/  FFMA.FTZ R0, R0, R52, R243 ;  /* 0x0000003400007223 */ /* 0x008fe200000100f3 */
[----:B------:R-:W-:Y:S04]  /*cdd0*/  MOV R243, R202 ;  /* 0x000000ca00f37202 */ /* 0x000fe80000000f00 */
[----:B------:R-:W1:Y:S03]  /*cde0*/  LDSM.16.MT88.4 R52, [R223+0xd000] ;  /* 0x00d00000df34783b */ /* 0x000e660000004200 */
[----:B------:R-:W-:Y:S01]  /*cdf0*/  F2FP.PACK_AB R202, R205, R204 ;  /* 0x000000cccdca723e */ /* 0x000fe200000000ff */
[----:B------:R-:W-:Y:S01]  /*ce00*/  FADD.FTZ R0, R183, R0 ;  /* 0x00000000b7007221 */ /* 0x000fe20000010000 */
        /* <DEDUP_REMOVED lines=11> */
[C---:B------:R-:W-:Y:S08]  /*cec0*/  HMMA.16816.F32 R136, R36.reuse, R48, R136 ;  /* 0x000000302488723c */ /* 0x040ff00000001888 */
[-C--:B------:R-:W-:Y:S08]  /*ced0*/  HMMA.16816.F32 R140, R36, R50.reuse, R140 ;  /* 0x00000032248c723c */ /* 0x080ff0000000188c */
[C---:B------:R-:W-:Y:S01]  /*cee0*/  HMMA.16816.F32 R144, R28.reuse, R50, R144 ;  /* 0x000000321c90723c */ /* 0x040fe20000001890 */
[----:B------:R-:W-:Y:S07]  /*cef0*/  LDSM.16.MT88.4 R48, [R221+0xf800] ;  /* 0x00f80000dd30783b */ /* 0x000fee0000004200 */
[-C--:B------:R-:W-:Y:S08]  /*cf00*/  HMMA.16816.F32 R148, R28, R44.reuse, R148 ;  /* 0x0000002c1c94723c */ /* 0x080ff00000001894 */
[C---:B------:R-:W-:Y:S07]  /*cf10*/  HMMA.16816.F32 R152, R36.reuse, R44, R152 ;  /* 0x0000002c2498723c */ /* 0x040fee0000001898 */
[----:B------:R-:W-:Y:S01]  /*cf20*/  FADD.FTZ R44, R181, R57 ;  /* 0x00000039b52c7221 */ /* 0x000fe20000010000 */
[-C--:B------:R-:W-:Y:S01]  /*cf30*/  HMMA.16816.F32 R156, R36, R46.reuse, R156 ;  /* 0x0000002e249c723c */ /* 0x080fe2000000189c */
[----:B------:R-:W-:Y:S03]  /*cf40*/  FADD.FTZ R45, R179, R0 ;  /* 0x00000000b32d7221 */ /* 0x000fe60000010000 */
[----:B------:R-:W-:Y:S02]  /*cf50*/  FADD.FTZ R0, R177, R44 ;  /* 0x0000002cb1007221 */ /* 0x000fe40000010000 */
[----:B------:R-:W-:Y:S02]  /*cf60*/  FADD.FTZ R193, R193, R45 ;  /* 0x0000002dc1c17221 */ /* 0x000fe40000010000 */
[C---:B------:R-:W-:Y:S01]  /*cf70*/  HMMA.16816.F32 R160, R28.reuse, R46, R160 ;  /* 0x0000002e1ca0723c */ /* 0x040fe200000018a0 */
[----:B------:R-:W-:Y:S03]  /*cf80*/  FADD.FTZ R194, R241, R0 ;  /* 0x00000000f1c27221 */ /* 0x000fe60000010000 */
[----:B------:R-:W-:Y:S03]  /*cf90*/  FADD.FTZ R0, R247, R193 ;  /* 0x000000c1f7007221 */ /* 0x000fe60000010000 */
[----:B------:R-:W-:Y:S01]  /*cfa0*/  FADD.FTZ R46, R178, R56 ;  /* 0x00000038b22e7221 */ /* 0x000fe20000010000 */
[-C--:B-1----:R-:W-:Y:S01]  /*cfb0*/  HMMA.16816.F32 R20, R28, R52.reuse, R20 ;  /* 0x000000341c14723c */ /* 0x082fe20000001814 */
[----:B------:R-:W-:Y:S03]  /*cfc0*/  FADD.FTZ R0, R246, R0 ;  /* 0x00000000f6007221 */ /* 0x000fe60000010000 */
[----:B------:R-:W-:Y:S01]  /*cfd0*/  FADD.FTZ R56, R203, R46 ;  /* 0x0000002ecb387221 */ /* 0x000fe20000010000 */
[----:B------:R-:W-:Y:S01]  /*cfe0*/  F2FP.PACK_AB R203, R175, R63 ;  /* 0x0000003fafcb723e */ /* 0x000fe200000000ff */
[----:B------:R-:W-:Y:S01]  /*cff0*/  LDSM.16.MT88.4 R44, [R223+0xd800] ;  /* 0x00d80000df2c783b */ /* 0x000fe20000004200 */
[----:B------:R-:W-:Y:S01]  /*d000*/  FADD.FTZ R0, R244, R0 ;  /* 0x00000000f4007221 */ /* 0x000fe20000010000 */
[C---:B------:R-:W-:Y:S01]  /*d010*/  HMMA.16816.F32 R32, R36.reuse, R52, R32 ;  /* 0x000000342420723c */ /* 0x040fe20000001820 */
[----:B------:R-:W-:Y:S05]  /*d020*/  FADD.FTZ R192, R240, R56 ;  /* 0x00000038f0c07221 */ /* 0x000fea0000010000 */
[----:B------:R-:W-:Y:S02]  /*d030*/  LDSM.16.MT88.4 R56, [R224+0xf800] ;  /* 0x00f80000e038783b */ /* 0x000fe40000004200 */
[-C--:B------:R-:W-:Y:S06]  /*d040*/  HMMA.16816.F32 R164, R36, R54.reuse, R164 ;  /* 0x0000003624a4723c */ /* 0x080fec00000018a4 */
[----:B------:R-:W1:Y:S02]  /*d050*/  LDSM.16.MT88.4 R36, [R224+0xd800] ;  /* 0x00d80000e024783b */ /* 0x000e640000004200 */
[----:B------:R-:W-:Y:S06]  /*d060*/  HMMA.16816.F32 R24, R28, R54, R24 ;  /* 0x000000361c18723c */ /* 0x000fec0000001818 */
[----:B------:R-:W4:Y:S01]  /*d070*/  LDSM.16.MT88.4 R52, [R222+0xf800] ;  /* 0x00f80000de34783b */ /* 0x000f220000004200 */
[----:B------:R-:W-:Y:S01]  /*d080*/  F2FP.PACK_AB R28, R169, R66 ;  /* 0x00000042a91c723e */ /* 0x000fe200000000ff */
[-C--:B------:R-:W-:Y:S01]  /*d090*/  HMMA.16816.F32 R180, R200, R188.reuse, R4 ;  /* 0x000000bcc8b4723c */ /* 0x080fe20000001804 */
[----:B------:R-:W-:Y:S03]  /*d0a0*/  F2FP.PACK_AB R30, R174, R173 ;  /* 0x000000adae1e723e */ /* 0x000fe600000000ff */
[----:B--2---:R-:W-:Y:S02]  /*d0b0*/  F2FP.PACK_AB R29, R62, R61 ;  /* 0x0000003d3e1d723e */ /* 0x004fe400000000ff */
[----:B------:R-:W-:Y:S01]  /*d0c0*/  F2FP.PACK_AB R31, R208, R60 ;  /* 0x0000003cd01f723e */ /* 0x000fe200000000ff */
[----:B------:R-:W2:Y:S06]  /*d0d0*/  LDSM.16.MT88.4 R4, [R223+0xf800] ;  /* 0x00f80000df04783b */ /* 0x000eac0000004200 */
        /* <DEDUP_REMOVED lines=8> */
[----:B------:R-:W-:Y:S02]  /*d160*/  FADD.FTZ R9, R195, R0 ;  /* 0x00000000c3097221 */ /* 0x000fe40000010000 */
[----:B------:R-:W-:Y:S02]  /*d170*/  FADD.FTZ R2, R243, R2 ;  /* 0x00000002f3027221 */ /* 0x000fe40000010000 */
[-C--:B---3--:R-:W-:Y:S01]  /*d180*/  HMMA.16816.F32 R68, R200, R40.reuse, R68 ;  /* 0x00000028c844723c */ /* 0x088fe20000001844 */
[----:B------:R-:W-:Y:S03]  /*d190*/  FADD.FTZ R9, R196, R9 ;  /* 0x00000009c4097221 */ /* 0x000fe60000010000 */
[----:B------:R-:W-:Y:S02]  /*d1a0*/  FADD.FTZ R0, R198, R2 ;  /* 0x00000002c6007221 */ /* 0x000fe40000010000 */
[----:B------:R-:W-:Y:S02]  /*d1b0*/  FADD.FTZ R10, R250, R8 ;  /* 0x00000008fa0a7221 */ /* 0x000fe40000010000 */
[C---:B------:R-:W-:Y:S01]  /*d1c0*/  HMMA.16816.F32 R72, R28.reuse, R40, R72 ;  /* 0x000000281c48723c */ /* 0x040fe20000001848 */
[----:B------:R-:W-:Y:S03]  /*d1d0*/  FADD.FTZ R11, R248, R11 ;  /* 0x0000000bf80b7221 */ /* 0x000fe60000010000 */
[----:B------:R-:W-:Y:S02]  /*d1e0*/  FADD.FTZ R2, R197, R10 ;  /* 0x0000000ac5027221 */ /* 0x000fe40000010000 */
[----:B------:R-:W-:Y:S02]  /*d1f0*/  FADD.FTZ R8, R211, R11 ;  /* 0x0000000bd3087221 */ /* 0x000fe40000010000 */
        /* <DEDUP_REMOVED lines=8> */
[-C--:B-1----:R-:W-:Y:S01]  /*d280*/  HMMA.16816.F32 R84, R200, R36.reuse, R84 ;  /* 0x00000024c854723c */ /* 0x082fe20000001854 */
[----:B------:R-:W-:Y:S03]  /*d290*/  FADD.FTZ R8, R218, R2 ;  /* 0x00000002da087221 */ /* 0x000fe60000010000 */
[----:B------:R-:W-:Y:S02]  /*d2a0*/  FADD.FTZ R0, R206, R0 ;  /* 0x00000000ce007221 */ /* 0x000fe40000010000 */
[----:B------:R-:W-:Y:S02]  /*d2b0*/  FADD.FTZ R8, R66, R8 ;  /* 0x0000000842087221 */ /* 0x000fe40000010000 */
        /* <DEDUP_REMOVED lines=22> */
[-C--:B------:R-:W-:Y:S01]  /*d420*/  HMMA.16816.F32 R164, R28, R6.reuse, R164 ;  /* 0x000000061ca4723c */ /* 0x080fe200000018a4 */
[----:B------:R-:W-:Y:S03]  /*d430*/  FADD.FTZ R5, R214, R10 ;  /* 0x0000000ad6057221 */ /* 0x000fe60000010000 */
[----:B------:R-:W-:Y:S02]  /*d440*/  FADD.FTZ R4, R219, R4 ;  /* 0x00000004db047221 */ /* 0x000fe40000010000 */
[----:B------:R-:W-:Y:S02]  /*d450*/  FADD.FTZ R2, R216, R5 ;  /* 0x00000005d8027221 */ /* 0x000fe40000010000 */
[----:B------:R-:W-:Y:S01]  /*d460*/  FADD.FTZ R4, R65, R4 ;  /* 0x0000000441047221 */ /* 0x000fe20000010000 */
[----:B------:R-:W-:Y:S03]  /*d470*/  HMMA.16816.F32 R200, R200, R6, R24 ;  /* 0x00000006c8c8723c */ /* 0x000fe60000001818 */
[----:B------:R-:W-:Y:S01]  /*d480*/  FADD.FTZ R9, R168, R4 ;  /* 0x00000004a8097221 */ /* 0x000fe20000010000 */
[----:B------:R-:W-:Y:S01]  /*d490*/  MOV R168, R172 ;  /* 0x000000ac00a87202 */ /* 0x000fe20000000f00 */
[----:B------:R-:W-:Y:S02]  /*d4a0*/  FADD.FTZ R2, R67, R2 ;  /* 0x0000000243027221 */ /* 0x000fe40000010000 */
[----:B------:R-:W-:Y:S02]  /*d4b0*/  FADD.FTZ R5, R61, R0 ;  /* 0x000000003d057221 */ /* 0x000fe40000010000 */
[----:B------:R-:W-:Y:S03]  /*d4c0*/  FADD.FTZ R0, R169, R8 ;  /* 0x00000008a9007221 */ /* 0x000fe60000010000 */
[----:B------:R-:W-:Y:S02]  /*d4d0*/  FADD.FTZ R6, R204, R9 ;  /* 0x00000009cc067221 */ /* 0x000fe40000010000 */
[----:B------:R-:W-:Y:S02]  /*d4e0*/  FADD.FTZ R2, R64, R2 ;  /* 0x0000000240027221 */ /* 0x000fe40000010000 */
[----:B------:R-:W-:Y:S02]  /*d4f0*/  FADD.FTZ R6, R205, R6 ;  /* 0x00000006cd067221 */ /* 0x000fe40000010000 */
[----:B------:R-:W-:Y:S02]  /*d500*/  FADD.FTZ R4, R62, R5 ;  /* 0x000000053e047221 */ /* 0x000fe40000010000 */
[----:B------:R-:W-:Y:S01]  /*d510*/  FADD.FTZ R5, R173, R0 ;  /* 0x00000000ad057221 */ /* 0x000fe20000010000 */
[----:B------:R1:W-:Y:S01]  /*d520*/  STL [R1+0x4], R6 ;  /* 0x0000040601007387 */ /* 0x0003e20000100800 */
[----:B------:R-:W-:Y:S01]  /*d530*/  FADD.FTZ R2, R63, R2 ;  /* 0x000000023f027221 */ /* 0x000fe20000010000 */
[----:B------:R-:W-:Y:S01]  /*d540*/  MOV R173, R171 ;  /* 0x000000ab00ad7202 */ /* 0x000fe20000000f00 */
[----:B------:R-:W-:Y:S02]  /*d550*/  FADD.FTZ R0, R60, R4 ;  /* 0x000000043c007221 */ /* 0x000fe40000010000 */
[----:B------:R-:W-:Y:S01]  /*d560*/  FADD.FTZ R4, R174, R5 ;  /* 0x00000005ae047221 */ /* 0x000fe20000010000 */
[----:B------:R-:W-:Y:S01]  /*d570*/  MOV R174, R170 ;  /* 0x000000aa00ae7202 */ /* 0x000fe20000000f00 */
[----:B------:R-:W-:Y:S01]  /*d580*/  FADD.FTZ R2, R175, R2 ;  /* 0x00000002af027221 */ /* 0x000fe20000010000 */
[----:B------:R-:W-:Y:S01]  /*d590*/  MOV R175, R3 ;  /* 0x0000000300af7202 */ /* 0x000fe20000000f00 */
[----:B------:R-:W-:Y:S01]  /*d5a0*/  FADD.FTZ R0, R208, R0 ;  /* 0x00000000d0007221 */ /* 0x000fe20000010000 */
[----:B------:R1:W-:Y:S04]  /*d5b0*/  STL [R1], R4 ;  /* 0x0000000401007387 */ /* 0x0003e80000100800 */
[----:B------:R1:W-:Y:S04]  /*d5c0*/  STL [R1+0x8], R2 ;  /* 0x0000080201007387 */ /* 0x0003e80000100800 */
[----:B------:R1:W-:Y:S02]  /*d5d0*/  STL [R1+0xc], R0 ;  /* 0x00000c0001007387 */ /* 0x0003e40000100800 */
[----:B-1----:R-:W-:-:S05]  /*d5e0*/  @P4 BRA `(.L_x_297) ;  /* 0xffffb90000004947 */ /* 0x002fca000383ffff */
.L_x_296:
[----:B--2---:R-:W2:Y:S04]  /*d5f0*/  LDL.LU R2, [R1+0x4] ;  /* 0x0000040001027983 */ /* 0x004ea80000300800 */
[----:B------:R-:W3:Y:S04]  /*d600*/  LDL.LU R9, [R1+0x8] ;  /* 0x0000080001097983 */ /* 0x000ee80000300800 */
[----:B------:R-:W4:Y:S04]  /*d610*/  LDL.LU R8, [R1] ;  /* 0x0000000001087983 */ /* 0x000f280000300800 */
[----:B------:R-:W4:Y:S01]  /*d620*/  LDL.LU R7, [R1+0xc] ;  /* 0x00000c0001077983 */ /* 0x000f220000300800 */
[----:B------:R-:W1:Y:S01]  /*d630*/  S2UR UR6, SR_CTAID.Y ;  /* 0x00000000000679c3 */ /* 0x000e620000002600 */
[----:B------:R-:W-:Y:S01]  /*d640*/  UISETP.NE.AND UP0, UPT, UR8, -0x1, UPT ;  /* 0xffffffff0800788c */ /* 0x000fe2000bf05270 */
[----:B------:R-:W-:Y:S01]  /*d650*/  BSSY B0, `(.L_x_300) ;  /* 0x00001b2000007945 */ /* 0x000fe20003800000 */
[----:B------:R-:W-:-:S02]  /*d660*/  ULDC UR9, c[0x0][0x214] ;  /* 0x0000850000097ab9 */ /* 0x000fc40000000800 */
[----:B------:R-:W-:Y:S02]  /*d670*/  UMOV UR24, URZ ;  /* 0x0000003f00187c82 */ /* 0x000fe40008000000 */
[----:B------:R-:W-:Y:S01]  /*d680*/  UMOV UR25, URZ ;  /* 0x0000003f00197c82 */ /* 0x000fe20008000000 */
[----:B------:R-:W2:Y:S08]  /*d690*/  S2UR UR10, SR_CTAID.X ;  /* 0x00000000000a79c3 */ /* 0x000eb00000002500 */
[----:B------:R-:W2:Y:S01]  /*d6a0*/  S2UR UR11, SR_CTAID.Z ;  /* 0x00000000000b79c3 */ /* 0x000ea20000002700 */
[----:B-1----:R-:W-:Y:S01]  /*d6b0*/  @!UP0 USHF.R.S32.HI UR12, URZ, 0x1f, UR6 ;  /* 0x0000001f3f0c8899 */ /* 0x002fe20008011406 */
[----:B--2---:R-:W1:Y:S04]  /*d6c0*/  SHFL.BFLY PT, R0, R2, 0x2, 0x1f ;  /* 0x0c401f0002007f89 */ /* 0x004e6800000e0000 */
[----:B---3--:R-:W2:Y:S04]  /*d6d0*/  SHFL.BFLY PT, R4, R9, 0x2, 0x1f ;  /* 0x0c401f0009047f89 */ /* 0x008ea800000e0000 */
[----:B----4-:R-:W3:Y:S04]  /*d6e0*/  SHFL.BFLY PT, R5, R8, 0x2, 0x1f ;  /* 0x0c401f0008057f89 */ /* 0x010ee800000e0000 */
[----:B------:R-:W-:Y:S01]  /*d6f0*/  SHFL.BFLY PT, R6, R7, 0x2, 0x1f ;  /* 0x0c401f0007067f89 */ /* 0x000fe200000e0000 */
[----:B-1----:R-:W-:-:S02]  /*d700*/  FADD.FTZ R0, R0, R2 ;  /* 0x0000000200007221 */ /* 0x002fc40000010000 */
[----:B--2---:R-:W-:-:S03]  /*d710*/  FADD.FTZ R4, R4, R9 ;  /* 0x0000000904047221 */ /* 0x004fc60000010000 */
[----:B------:R-:W1:Y:S01]  /*d720*/  SHFL.BFLY PT, R2, R0, 0x1, 0x1f ;  /* 0x0c201f0000027f89 */ /* 0x000e6200000e0000 */
[----:B---3--:R-:W-:-:S03]  /*d730*/  FADD.FTZ R5, R5, R8 ;  /* 0x0000000805057221 */ /* 0x008fc60000010000 */
[----:B------:R-:W2:Y:S01]  /*d740*/  SHFL.BFLY PT, R168, R4, 0x1, 0x1f ;  /* 0x0c201f0004a87f89 */ /* 0x000ea200000e0000 */
[----:B-1----:R-:W-:Y:S01]  /*d750*/  FADD.FTZ R169, R0, R2 ;  /* 0x0000000200a97221 */ /* 0x002fe20000010000 */
[----:B------:R-:W-:Y:S01]  /*d760*/  MOV R0, 0x3f800000 ;  /* 0x3f80000000007802 */ /* 0x000fe20000000f00 */
[----:B------:R-:W-:Y:S02]  /*d770*/  FADD.FTZ R2, R6, R7 ;  /* 0x0000000706027221 */ /* 0x000fe40000010000 */
[----:B------:R-:W1:Y:S01]  /*d780*/  SHFL.BFLY PT, R7, R5, 0x1, 0x1f ;  /* 0x0c201f0005077f89 */ /* 0x000e6200000e0000 */
[----:B------:R-:W-:Y:S01]  /*d790*/  FSETP.NE.FTZ.AND P5, PT, R169, RZ, PT ;  /* 0x000000ffa900720b */ /* 0x000fe20003fb5000 */
[----:B--2---:R-:W-:Y:S01]  /*d7a0*/  FADD.FTZ R168, R4, R168 ;  /* 0x000000a804a87221 */ /* 0x004fe20000010000 */
[----:B------:R-:W-:Y:S01]  /*d7b0*/  MOV R4, 0x3f800000 ;  /* 0x3f80000000047802 */ /* 0x000fe20000000f00 */
[----:B------:R-:W2:Y:S03]  /*d7c0*/  SHFL.BFLY PT, R6, R2, 0x1, 0x1f ;  /* 0x0c201f0002067f89 */ /* 0x000ea600000e0000 */
[----:B------:R-:W-:-:S07]  /*d7d0*/  FSETP.NE.FTZ.AND P4, PT, R168, RZ, PT ;  /* 0x000000ffa800720b */ /* 0x000fce0003f95000 */
[----:B------:R-:W3:Y:S08]  /*d7e0*/  @P5 MUFU.RCP R0, R169 ;  /* 0x000000a900005308 */ /* 0x000ef00000001000 */
[----:B------:R-:W4:Y:S01]  /*d7f0*/  @P4 MUFU.RCP R4, R168 ;  /* 0x000000a800044308 */ /* 0x000f220000001000 */
[----:B-1----:R-:W-:Y:S02]  /*d800*/  FADD.FTZ R174, R5, R7 ;  /* 0x0000000705ae7221 */ /* 0x002fe40000010000 */
[----:B--2---:R-:W-:-:S03]  /*d810*/  FADD.FTZ R173, R2, R6 ;  /* 0x0000000602ad7221 */ /* 0x004fc60000010000 */
[----:B------:R-:W-:Y:S01]  /*d820*/  FSETP.NE.FTZ.AND P3, PT, R174, RZ, PT ;  /* 0x000000ffae00720b */ /* 0x000fe20003f75000 */
[C---:B---3--:R-:W-:Y:S01]  /*d830*/  FMUL.FTZ R23, R0.reuse, R85 ;  /* 0x0000005500177220 */ /* 0x048fe20000410000 */
[----:B------:R-:W-:Y:S01]  /*d840*/  MOV R2, 0x3f800000 ;  /* 0x3f80000000027802 */ /* 0x000fe20000000f00 */
[----:B------:R-:W1:Y:S01]  /*d850*/  S2R R85, SR_TID.X ;  /* 0x0000000000557919 */ /* 0x000e620000002100 */
[----:B------:R-:W-:Y:S01]  /*d860*/  FSETP.NE.FTZ.AND P0, PT, R173, RZ, PT ;  /* 0x000000ffad00720b */ /* 0x000fe20003f15000 */
[C---:B------:R-:W-:Y:S02]  /*d870*/  FMUL.FTZ R180, R0.reuse, R180 ;  /* 0x000000b400b47220 */ /* 0x040fe40000410000 */
[C---:B------:R-:W-:Y:S02]  /*d880*/  FMUL.FTZ R7, R0.reuse, R181 ;  /* 0x000000b500077220 */ /* 0x040fe40000410000 */
[C---:B------:R-:W-:Y:S02]  /*d890*/  FMUL.FTZ R188, R0.reuse, R188 ;  /* 0x000000bc00bc7220 */ /* 0x040fe40000410000 */
[C---:B------:R-:W-:Y:S01]  /*d8a0*/  FMUL.FTZ R5, R0.reuse, R189 ;  /* 0x000000bd00057220 */ /* 0x040fe20000410000 */
[----:B------:R-:W-:Y:S01]  /*d8b0*/  F2FP.PACK_AB R7, R7, R180 ;  /* 0x000000b40707723e */ /* 0x000fe200000000ff */
[----:B------:R-:W2:Y:S01]  /*d8c0*/  @P3 MUFU.RCP R2, R174 ;  /* 0x000000ae00023308 */ /* 0x000ea20000001000 */
        /* <DEDUP_REMOVED lines=10> */
[----:B-1----:R-:W-:Y:S01]  /*d970*/  SHF.R.S32.HI R28, RZ, 0x1f, R85 ;  /* 0x0000001fff1c7819 */ /* 0x002fe20000011455 */
[C---:B------:R-:W-:Y:S01]  /*d980*/  FMUL.FTZ R100, R0.reuse, R100 ;  /* 0x0000006400647220 */ /* 0x040fe20000410000 */
[----:B------:R-:W-:Y:S01]  /*d990*/  F2FP.PACK_AB R23, R23, R84 ;  /* 0x000000541717723e */ /* 0x000fe200000000ff */
[----:B------:R-:W-:Y:S01]  /*d9a0*/  FMUL.FTZ R66, R0, R101 ;  /* 0x0000006500427220 */ /* 0x000fe20000410000 */
[-C--:B------:R-:W-:Y:S01]  /*d9b0*/  LEA.HI R26, R28, R85.reuse, RZ, 0x2 ;  /* 0x000000551c1a7211 */ /* 0x080fe200078f10ff */
[----:B------:R-:W-:Y:S01]  /*d9c0*/  FMUL.FTZ R112, R0, R112 ;  /* 0x0000007000707220 */ /* 0x000fe20000410000 */
[----:B------:R-:W-:Y:S01]  /*d9d0*/  LEA.HI R84, R28, R85, RZ, 0x5 ;  /* 0x000000551c547211 */ /* 0x000fe200078f28ff */
[----:B------:R-:W-:Y:S01]  /*d9e0*/  FMUL.FTZ R62, R0, R113 ;  /* 0x00000071003e7220 */ /* 0x000fe20000410000 */
[----:B------:R-:W-:Y:S01]  /*d9f0*/  F2FP.PACK_AB R20, R20, R96 ;  /* 0x000000601414723e */ /* 0x000fe200000000ff */
[----:B------:R-:W-:Y:S01]  /*da00*/  FMUL.FTZ R116, R0, R116 ;  /* 0x0000007400747220 */ /* 0x000fe20000410000 */
[----:B------:R-:W-:Y:S01]  /*da10*/  F2FP.PACK_AB R66, R66, R100 ;  /* 0x000000644242723e */ /* 0x000fe200000000ff */
        /* <DEDUP_REMOVED lines=22> */
[----:B------:R-:W-:Y:S01]  /*db80*/  MOV R0, 0x3f800000 ;  /* 0x3f80000000007802 */ /* 0x000fe20000000f00 */
[----:B----4-:R-:W-:Y:S01]  /*db90*/  FMUL.FTZ R182, R4, R182 ;  /* 0x000000b604b67220 */ /* 0x010fe20000410000 */
[----:B------:R-:W-:Y:S01]  /*dba0*/  F2FP.PACK_AB R34, R34, R192 ;  /* 0x000000c02222723e */ /* 0x000fe200000000ff */
[----:B------:R-:W-:Y:S01]  /*dbb0*/  FMUL.FTZ R6, R4, R183 ;  /* 0x000000b704067220 */ /* 0x000fe20000410000 */
        /* <DEDUP_REMOVED lines=96> */
[----:B-1----:R-:W-:Y:S01]  /*e1c0*/  FMUL.FTZ R179, R0, R179 ;  /* 0x000000b300b37220 */ /* 0x002fe20000410000 */
[----:B------:R-:W-:Y:S01]  /*e1d0*/  F2FP.PACK_AB R32, R32, R196 ;  /* 0x000000c42020723e */ /* 0x000fe200000000ff */
[----:B------:R-:W-:Y:S01]  /*e1e0*/  FMUL.FTZ R9, R0, R178 ;  /* 0x000000b200097220 */ /* 0x000fe20000410000 */
[----:B------:R-:W-:Y:S01]  /*e1f0*/  LEA.HI R4, R4, R2, RZ, 0x3 ;  /* 0x0000000204047211 */ /* 0x000fe200078f18ff */
[----:B------:R-:W-:-:S02]  /*e200*/  FMUL.FTZ R187, R0, R187 ;  /* 0x000000bb00bb7220 */ /* 0x000fc40000410000 */
        /* <DEDUP_REMOVED lines=9> */
[----:B------:R-:W-:Y:S01]  /*e2a0*/  SHF.L.U32 R2, R4, 0x6, RZ ;  /* 0x0000000604027819 */ /* 0x000fe200000006ff */
        /* <DEDUP_REMOVED lines=36> */
[----:B------:R-:W-:Y:S02]  /*e4f0*/  LOP3.LUT R0, R26, 0x3ffffffc, RZ, 0xc0, !PT ;  /* 0x3ffffffc1a007812 */ /* 0x000fe400078ec0ff */
[----:B------:R-:W-:Y:S02]  /*e500*/  SHF.R.S32.HI R26, RZ, 0x5, R84 ;  /* 0x00000005ff1a7819 */ /* 0x000fe40000011454 */
[----:B------:R-:W-:Y:S02]  /*e510*/  IADD3 R28, -R0, R85, RZ ;  /* 0x00000055001c7210 */ /* 0x000fe40007ffe1ff */
[----:B------:R-:W-:-:S02]  /*e520*/  LOP3.LUT R0, R2, 0x1c0, RZ, 0xc0, !PT ;  /* 0x000001c002007812 */ /* 0x000fc400078ec0ff */
[----:B------:R-:W-:Y:S02]  /*e530*/  LOP3.LUT R2, R4, 0x1, RZ, 0xc0, !PT ;  /* 0x0000000104027812 */ /* 0x000fe400078ec0ff */
[----:B------:R-:W-:Y:S02]  /*e540*/  LEA R28, R26, R28, 0x9 ;  /* 0x0000001c1a1c7211 */ /* 0x000fe400078e48ff */
[----:B------:R-:W-:Y:S02]  /*e550*/  LEA.HI R0, R0, R0, RZ, 0x1d ;  /* 0x0000000000007211 */ /* 0x000fe400078fe8ff */
[----:B------:R-:W-:Y:S02]  /*e560*/  ISETP.NE.U32.AND P1, PT, R2, 0x1, PT ;  /* 0x000000010200780c */ /* 0x000fe40003f25070 */
[----:B------:R-:W-:Y:S02]  /*e570*/  LEA R0, R28, R0, 0x1 ;  /* 0x000000001c007211 */ /* 0x000fe400078e08ff */
[----:B------:R-:W-:-:S02]  /*e580*/  F2FP.PACK_AB R31, R199, R31 ;  /* 0x0000001fc71f723e */ /* 0x000fc400000000ff */
[----:B------:R-:W-:Y:S02]  /*e590*/  SHF.L.U32 R0, R0, 0x1, RZ ;  /* 0x0000000100007819 */ /* 0x000fe400000006ff */
[----:B------:R-:W-:Y:S02]  /*e5a0*/  F2FP.PACK_AB R28, R165, R164 ;  /* 0x000000a4a51c723e */ /* 0x000fe400000000ff */
[C---:B------:R-:W-:Y:S01]  /*e5b0*/  IADD3 R2, R0.reuse, -0x10, RZ ;  /* 0xfffffff000027810 */ /* 0x040fe20007ffe0ff */
[----:B------:R1:W-:Y:S01]  /*e5c0*/  STS [R0+0x400], R6 ;  /* 0x0004000600007388 */ /* 0x0003e20000000800 */
[----:B------:R-:W-:Y:S02]  /*e5d0*/  F2FP.PACK_AB R69, R167, R69 ;  /* 0x00000045a745723e */ /* 0x000fe400000000ff */
[----:B------:R-:W-:Y:S01]  /*e5e0*/  @P1 IADD3 R2, R0, 0x10, RZ ;  /* 0x0000001000021810 */ /* 0x000fe20007ffe0ff */
[----:B------:R-:W-:Y:S01]  /*e5f0*/  STS [R0], R7 ;  /* 0x0000000700007388 */ /* 0x000fe20000000800 */
[----:B------:R-:W-:-:S02]  /*e600*/  R2P PR, R4, 0x6 ;  /* 0x0000000604007804 */ /* 0x000fc40000000000 */
[----:B------:R-:W-:Y:S01]  /*e610*/  MOV R4, 0x20 ;  /* 0x0000002000047802 */ /* 0x000fe20000000f00 */
[----:B------:R2:W-:Y:S03]  /*e620*/  STS [R2], R5 ;  /* 0x0000000502007388 */ /* 0x0005e60000000800 */
[----:B------:R-:W-:Y:S01]  /*e630*/  SEL R4, R4, 0xffffffe0, !P1 ;  /* 0xffffffe004047807 */ /* 0x000fe20004800000 */
[----:B------:R3:W-:Y:S04]  /*e640*/  STS [R2+0x400], R8 ;  /* 0x0004000802007388 */ /* 0x0007e80000000800 */
[----:B------:R-:W-:Y:S04]  /*e650*/  STS [R0+0x2000], R10 ;  /* 0x0020000a00007388 */ /* 0x000fe80000000800 */
[----:B------:R4:W-:Y:S04]  /*e660*/  STS [R0+0x2400], R9 ;  /* 0x0024000900007388 */ /* 0x0009e80000000800 */
[----:B------:R-:W-:Y:S01]  /*e670*/  STS [R2+0x2000], R11 ;  /* 0x0020000b02007388 */ /* 0x000fe20000000800 */
[----:B-1----:R-:W-:Y:S01]  /*e680*/  MOV R6, UR5 ;  /* 0x0000000500067c02 */ /* 0x002fe20008000f00 */
[----:B------:R-:W-:-:S02]  /*e690*/  ULDC.64 UR4, c[0x0][0x1e8] ;  /* 0x00007a0000047ab9 */ /* 0x000fc40000000a00 */
[----:B------:R1:W-:Y:S01]  /*e6a0*/  STS [R2+0x2400], R14 ;  /* 0x0024000e02007388 */ /* 0x0003e20000000800 */
[----:B------:R-:W-:Y:S01]  /*e6b0*/  SEL R6, R6, 0xffffffc0, !P2 ;  /* 0xffffffc006067807 */ /* 0x000fe20005000000 */
[----:B------:R-:W-:Y:S01]  /*e6c0*/  @UP0 UIMAD.WIDE.U32 UR18, UR8, UR4, URZ ;  /* 0x00000004081202a5 */ /* 0x000fe2000f8e003f */
[----:B--2---:R-:W-:-:S03]  /*e6d0*/  IADD3 R5, R0, R4, RZ ;  /* 0x0000000400057210 */ /* 0x004fc60007ffe0ff */
[----:B------:R-:W-:Y:S01]  /*e6e0*/  @UP0 UIMAD UR7, UR8, UR5, UR19 ;  /* 0x00000005080702a4 */ /* 0x000fe2000f8e0213 */
[----:B------:R-:W-:Y:S02]  /*e6f0*/  IADD3 R4, R4, R2, RZ ;  /* 0x0000000204047210 */ /* 0x000fe40007ffe0ff */
[-C--:B---3--:R-:W-:Y:S01]  /*e700*/  IADD3 R8, R0, R6.reuse, RZ ;  /* 0x0000000600087210 */ /* 0x088fe20007ffe0ff */
[----:B------:R2:W-:Y:S01]  /*e710*/  STS [R5], R13 ;  /* 0x0000000d05007388 */ /* 0x0005e20000000800 */
[----:B------:R-:W-:Y:S01]  /*e720*/  IADD3 R7, R5, R6, RZ ;  /* 0x0000000605077210 */ /* 0x000fe20007ffe0ff */
[----:B------:R-:W-:Y:S02]  /*e730*/  ULDC.64 UR4, c[0x0][0x1e0] ;  /* 0x0000780000047ab9 */ /* 0x000fe40000000a00 */
[----:B------:R3:W-:Y:S01]  /*e740*/  STS [R5+0x400], R12 ;  /* 0x0004000c05007388 */ /* 0x0007e20000000800 */
[----:B------:R-:W-:Y:S01]  /*e750*/  @!UP0 UIMAD UR12, UR12, UR4, URZ ;  /* 0x000000040c0c82a4 */ /* 0x000fe2000f8e023f */
[----:B----4-:R-:W-:-:S02]  /*e760*/  IADD3 R9, R6, R2, RZ ;  /* 0x0000000206097210 */ /* 0x010fc40007ffe0ff */
[----:B------:R-:W-:Y:S01]  /*e770*/  STS [R4], R16 ;  /* 0x0000001004007388 */ /* 0x000fe20000000800 */
[----:B------:R-:W-:Y:S01]  /*e780*/  IADD3 R6, R4, R6, RZ ;  /* 0x0000000604067210 */ /* 0x000fe20007ffe0ff */
[----:B------:R-:W-:Y:S02]  /*e790*/  @!UP0 UIMAD.WIDE.U32 UR22, UR6, UR4, URZ ;  /* 0x00000004061682a5 */ /* 0x000fe4000f8e003f */
[----:B------:R-:W-:Y:S01]  /*e7a0*/  STS [R4+0x400], R15 ;  /* 0x0004000f04007388 */ /* 0x000fe20000000800 */
[----:B------:R-:W-:Y:S02]  /*e7b0*/  ULDC.U8 UR4, c[0x0][0x329] ;  /* 0x0000ca4000047ab9 */ /* 0x000fe40000000000 */
[----:B------:R-:W-:Y:S01]  /*e7c0*/  UISETP.NE.AND UP1, UPT, UR4, URZ, UPT ;  /* 0x0000003f0400728c */ /* 0x000fe2000bf25270 */
[----:B------:R-:W-:Y:S01]  /*e7d0*/  STS [R5+0x2000], R17 ;  /* 0x0020001105007388 */ /* 0x000fe20000000800 */
[----:B------:R-:W-:Y:S01]  /*e7e0*/  @!UP0 UIMAD UR12, UR6, UR5, UR12 ;  /* 0x00000005060c82a4 */ /* 0x000fe2000f8e020c */
[----:B-1----:R-:W-:Y:S01]  /*e7f0*/  MOV R14, 0x7f800000 ;  /* 0x7f800000000e7802 */ /* 0x002fe20000000f00 */
[----:B------:R-:W-:Y:S01]  /*e800*/  @!UP0 UMOV UR18, UR22 ;  /* 0x0000001600128c82 */ /* 0x000fe20008000000 */
[----:B------:R-:W-:Y:S01]  /*e810*/  STS [R5+0x2400], R18 ;  /* 0x0024001205007388 */ /* 0x000fe20000000800 */
[----:B------:R-:W-:-:S02]  /*e820*/  ULDC.U8 UR5, c[0x0][0x328] ;  /* 0x0000ca0000057ab9 */ /* 0x000fc40000000000 */
[----:B------:R-:W-:Y:S01]  /*e830*/  UISETP.NE.AND UP2, UPT, UR5, URZ, UPT ;  /* 0x0000003f0500728c */ /* 0x000fe2000bf45270 */
[----:B------:R-:W-:Y:S01]  /*e840*/  STS [R4+0x2000], R25 ;  /* 0x0020001904007388 */ /* 0x000fe20000000800 */
[----:B------:R-:W-:Y:S01]  /*e850*/  @!UP0 UIADD3 UR7, UR23, UR12, URZ ;  /* 0x0000000c17078290 */ /* 0x000fe2000fffe03f */
[----:B--2---:R-:W-:Y:S01]  /*e860*/  MOV R13, 0x7f800000 ;  /* 0x7f800000000d7802 */ /* 0x004fe20000000f00 */
[----:B------:R-:W-:Y:S01]  /*e870*/  UISETP.NE.OR UP3, UPT, UR4, URZ, !UP2 ;  /* 0x0000003f0400728c */ /* 0x000fe2000d765670 */
[----:B------:R-:W-:Y:S01]  /*e880*/  STS [R4+0x2400], R24 ;  /* 0x0024001804007388 */ /* 0x000fe20000000800 */
[----:B------:R-:W-:Y:S01]  /*e890*/  @UP1 ULDC UR13, c[0x0][0x210] ;  /* 0x00008400000d1ab9 */ /* 0x000fe20000000800 */
[----:B---3--:R-:W-:Y:S01]  /*e8a0*/  MOV R12, 0x7f800000 ;  /* 0x7f800000000c7802 */ /* 0x008fe20000000f00 */
[----:B------:R-:W-:Y:S01]  /*e8b0*/  ULDC UR5, c[0x0][0x234] ;  /* 0x00008d0000057ab9 */ /* 0x000fe20000000800 */
[----:B------:R-:W-:Y:S01]  /*e8c0*/  STS [R8], R23 ;  /* 0x0000001708007388 */ /* 0x000fe20000000800 */
[----:B------:R-:W-:-:S02]  /*e8d0*/  @UP1 UIMAD UR13, UR13, UR9, URZ ;  /* 0x000000090d0d12a4 */ /* 0x000fc4000f8e023f */
[----:B------:R-:W-:Y:S01]  /*e8e0*/  @!UP1 USEL UR13, UR9, UR5, !UP2 ;  /* 0x00000005090d9287 */ /* 0x000fe2000d000000 */
[----:B------:R-:W-:Y:S01]  /*e8f0*/  STS [R8+0x400], R22 ;  /* 0x0004001608007388 */ /* 0x000fe20000000800 */
[----:B------:R-:W-:Y:S02]  /*e900*/  ULDC UR4, c[0x0][0x1c0] ;  /* 0x0000700000047ab9 */ /* 0x000fe40000000800 */
[----:B------:R-:W-:Y:S01]  /*e910*/  @UP1 UMOV UR14, 0x1 ;  /* 0x00000001000e1882 */ /* 0x000fe20000000000 */
[----:B------:R-:W-:Y:S01]  /*e920*/  STS [R9], R20 ;  /* 0x0000001409007388 */ /* 0x000fe20000000800 */
[----:B------:R-:W-:Y:S02]  /*e930*/  @!UP1 UIMAD UR14, UR13, UR4, URZ ;  /* 0x000000040d0e92a4 */ /* 0x000fe4000f8e023f */
[----:B------:R-:W-:Y:S01]  /*e940*/  @!UP3 UIMAD UR20, UR6, UR9, URZ ;  /* 0x000000090614b2a4 */ /* 0x000fe2000f8e023f */
[----:B------:R-:W-:Y:S01]  /*e950*/  STS [R9+0x400], R19 ;  /* 0x0004001309007388 */ /* 0x000fe20000000800 */
[----:B------:R-:W-:-:S02]  /*e960*/  @UP1 ULDC UR19, c[0x0][0x210] ;  /* 0x0000840000131ab9 */ /* 0x000fc40000000800 */
[----:B------:R-:W-:Y:S01]  /*e970*/  UIMAD UR4, UR6, UR14, URZ ;  /* 0x0000000e060472a4 */ /* 0x000fe2000f8e023f */
[----:B------:R-:W-:Y:S01]  /*e980*/  STS [R8+0x2000], R21 ;  /* 0x0020001508007388 */ /* 0x000fe20000000800 */
[----:B------:R-:W-:Y:S02]  /*e990*/  @!UP1 UMOV UR19, 0x1 ;  /* 0x0000000100139882 */ /* 0x000fe40000000000 */
[----:B------:R-:W-:Y:S01]  /*e9a0*/  @!UP3 USEL UR20, UR20, UR8, !UP0 ;  /* 0x000000081414b287 */ /* 0x000fe2000c000000 */
[----:B------:R-:W-:Y:S01]  /*e9b0*/  STS [R8+0x2400], R27 ;  /* 0x0024001b08007388 */ /* 0x000fe20000000800 */
[----:B------:R-:W-:Y:S02]  /*e9c0*/  UIMAD UR10, UR10, UR19, URZ ;  /* 0x000000130a0a72a4 */ /* 0x000fe4000f8e023f */
[----:B------:R-:W-:Y:S01]  /*e9d0*/  USEL UR4, UR4, URZ, UP3 ;  /* 0x0000003f04047287 */ /* 0x000fe20009800000 */
[----:B------:R-:W-:Y:S01]  /*e9e0*/  STS [R9+0x2000], R68 ;  /* 0x0020004409007388 */ /* 0x000fe20000000800 */
[----:B------:R-:W-:-:S02]  /*e9f0*/  USHF.L.U32 UR10, UR10, 0x7, URZ ;  /* 0x000000070a0a7899 */ /* 0x000fc4000800063f */
[----:B------:R-:W-:Y:S01]  /*ea00*/  UIMAD UR13, UR11, UR13, UR4 ;  /* 0x0000000d0b0d72a4 */ /* 0x000fe2000f8e0204 */
[----:B------:R-:W-:Y:S01]  /*ea10*/  STS [R9+0x2400], R67 ;  /* 0x0024004309007388 */ /* 0x000fe20000000800 */
[----:B------:R-:W-:Y:S02]  /*ea20*/  @!UP3 UMOV UR24, UR20 ;  /* 0x000000140018bc82 */ /* 0x000fe40008000000 */
[----:B------:R-:W-:Y:S01]  /*ea30*/  USHF.R.S32.HI UR4, URZ, 0x1f, UR10 ;  /* 0x0000001f3f047899 */ /* 0x000fe2000801140a */
[----:B------:R-:W-:Y:S01]  /*ea40*/  STS [R7], R66 ;  /* 0x0000004207007388 */ /* 0x000fe20000000800 */
[----:B------:R-:W-:Y:S02]  /*ea50*/  @!UP3 USHF.R.S32.HI UR25, URZ, 0x1f, UR20 ;  /* 0x0000001f3f19b899 */ /* 0x000fe40008011414 */
[----:B------:R-:W-:Y:S01]  /*ea60*/  USHF.R.S32.HI UR5, URZ, 0x1f, UR13 ;  /* 0x0000001f3f057899 */ /* 0x000fe2000801140d */
[----:B------:R-:W-:Y:S01]  /*ea70*/  STS [R7+0x400], R65 ;  /* 0x0004004107007388 */ /* 0x000fe20000000800 */
[----:B------:R-:W-:-:S03]  /*ea80*/  UIADD3 UR10, UP2, UP1, UR10, UR24, UR13 ;  /* 0x000000180a0a7290 */ /* 0x000fc6000f95e00d */
[----:B------:R-:W-:Y:S01]  /*ea90*/  STS [R6], R62 ;  /* 0x0000003e06007388 */ /* 0x000fe20000000800 */
[----:B------:R-:W-:-:S03]  /*eaa0*/  UIADD3.X UR4, UR4, UR25, UR5, UP2, UP1 ;  /* 0x0000001904047290 */ /* 0x000fc600097e2405 */
        /* <DEDUP_REMOVED lines=17> */
[----:B-1----:R-:W-:-:S03]  /*ebc0*/  LOP3.LUT R0, R84, 0xffffffe0, RZ, 0xc0, !PT ;  /* 0xffffffe054007812 */ /* 0x002fc600078ec0ff */
[----:B------:R-:W-:Y:S01]  /*ebd0*/  STS [R5+0x6000], R48 ;  /* 0x0060003005007388 */ /* 0x000fe20000000800 */
[----:B------:R-:W-:-:S03]  /*ebe0*/  IADD3 R0, -R0, R85, RZ ;  /* 0x0000005500007210 */ /* 0x000fc60007ffe1ff */
[----:B------:R1:W-:Y:S01]  /*ebf0*/  STS [R5+0x6400], R47 ;  /* 0x0064002f05007388 */ /* 0x0003e20000000800 */
[----:B------:R-:W-:Y:S01]  /*ec00*/  LOP3.LUT P1, RZ, R0, 0x3, RZ, 0xc0, !PT ;  /* 0x0000000300ff7812 */ /* 0x000fe2000782c0ff */
[----:B--2---:R-:W2:Y:S02]  /*ec10*/  @P3 MUFU.LG2 R2, R174 ;  /* 0x000000ae00023308 */ /* 0x004ea40000000c00 */
[----:B------:R-:W-:Y:S04]  /*ec20*/  STS [R4+0x6000], R44 ;  /* 0x0060002c04007388 */ /* 0x000fe80000000800 */
[----:B------:R3:W-:Y:S02]  /*ec30*/  STS [R4+0x6400], R43 ;  /* 0x0064002b04007388 */ /* 0x0007e40000000800 */
[----:B------:R-:W4:Y:S02]  /*ec40*/  @P0 MUFU.LG2 R0, R173 ;  /* 0x000000ad00000308 */ /* 0x000f240000000c00 */
[----:B------:R-:W-:Y:S04]  /*ec50*/  STS [R8+0x4000], R42 ;  /* 0x0040002a08007388 */ /* 0x000fe80000000800 */
[----:B------:R-:W-:Y:S01]  /*ec60*/  STS [R8+0x4400], R41 ;  /* 0x0044002908007388 */ /* 0x000fe20000000800 */
[----:B--2---:R-:W-:-:S03]  /*ec70*/  @P3 FMUL.FTZ R2, R2, 0.69314718246459960938 ;  /* 0x3f31721802023820 */ /* 0x004fc60000410000 */
[----:B------:R-:W-:Y:S04]  /*ec80*/  STS [R9+0x4000], R38 ;  /* 0x0040002609007388 */ /* 0x000fe80000000800 */
[----:B------:R-:W-:Y:S01]  /*ec90*/  STS [R9+0x4400], R37 ;  /* 0x0044002509007388 */ /* 0x000fe20000000800 */
[----:B-1----:R-:W1:Y:S01]  /*eca0*/  @P5 MUFU.LG2 R5, R169 ;  /* 0x000000a900055308 */ /* 0x002e620000000c00 */
[----:B----4-:R-:W-:Y:S02]  /*ecb0*/  @P0 FMUL.FTZ R0, R0, 0.69314718246459960938 ;  /* 0x3f31721800000820 */ /* 0x010fe40000410000 */
[----:B------:R-:W-:Y:S02]  /*ecc0*/  STS [R8+0x6000], R40 ;  /* 0x0060002808007388 */ /* 0x000fe40000000800 */
[----:B------:R-:W-:-:S02]  /*ecd0*/  @P0 FFMA.FTZ R12, R3, c[0x0][0x238], R0 ;  /* 0x00008e00030c0a23 */ /* 0x000fc40000010000 */
[----:B------:R-:W-:Y:S01]  /*ece0*/  STS [R8+0x6400], R39 ;  /* 0x0064002708007388 */ /* 0x000fe20000000800 */
[----:B---3--:R-:W2:Y:S03]  /*ecf0*/  @P4 MUFU.LG2 R4, R168 ;  /* 0x000000a800044308 */ /* 0x008ea60000000c00 */
[----:B------:R-:W-:Y:S04]  /*ed00*/  STS [R9+0x6000], R36 ;  /* 0x0060002409007388 */ /* 0x000fe80000000800 */
[----:B------:R3:W-:Y:S01]  /*ed10*/  STS [R9+0x6400], R35 ;  /* 0x0064002309007388 */ /* 0x0007e20000000800 */
[----:B-1----:R-:W-:-:S03]  /*ed20*/  @P5 FMUL.FTZ R5, R5, 0.69314718246459960938 ;  /* 0x3f31721805055820 */ /* 0x002fc60000410000 */
[----:B------:R1:W-:Y:S01]  /*ed30*/  STS [R7+0x4000], R34 ;  /* 0x0040002207007388 */ /* 0x0003e20000000800 */
[----:B------:R-:W-:-:S03]  /*ed40*/  @P5 FFMA.FTZ R13, R172, c[0x0][0x238], R5 ;  /* 0x00008e00ac0d5a23 */ /* 0x000fc60000010005 */
[----:B------:R1:W-:Y:S01]  /*ed50*/  STS [R7+0x4400], R33 ;  /* 0x0044002107007388 */ /* 0x0003e20000000800 */
[----:B--2---:R-:W-:-:S03]  /*ed60*/  @P4 FMUL.FTZ R4, R4, 0.69314718246459960938 ;  /* 0x3f31721804044820 */ /* 0x004fc60000410000 */
[----:B------:R1:W-:Y:S01]  /*ed70*/  STS [R6+0x4000], R30 ;  /* 0x0040001e06007388 */ /* 0x0003e20000000800 */
[----:B------:R-:W-:-:S03]  /*ed80*/  @P4 FFMA.FTZ R14, R170, c[0x0][0x238], R4 ;  /* 0x00008e00aa0e4a23 */ /* 0x000fc60000010004 */
[----:B------:R1:W-:Y:S04]  /*ed90*/  STS [R6+0x4400], R29 ;  /* 0x0044001d06007388 */ /* 0x0003e80000000800 */
[----:B------:R1:W-:Y:S04]  /*eda0*/  STS [R7+0x6000], R32 ;  /* 0x0060002007007388 */ /* 0x0003e80000000800 */
[----:B------:R1:W-:Y:S01]  /*edb0*/  STS [R7+0x6400], R31 ;  /* 0x0064001f07007388 */ /* 0x0003e20000000800 */
[----:B---3--:R-:W-:Y:S01]  /*edc0*/  MOV R9, 0x7f800000 ;  /* 0x7f80000000097802 */ /* 0x008fe20000000f00 */
[----:B------:R-:W-:-:S02]  /*edd0*/  @P3 FFMA.FTZ R9, R171, c[0x0][0x238], R2 ;  /* 0x00008e00ab093a23 */ /* 0x000fc40000010002 */
[----:B------:R1:W-:Y:S04]  /*ede0*/  STS [R6+0x6000], R28 ;  /* 0x0060001c06007388 */ /* 0x0003e80000000800 */
[----:B------:R1:W-:Y:S04]  /*edf0*/  STS [R6+0x6400], R69 ;  /* 0x0064004506007388 */ /* 0x0003e80000000800 */
[----:B------:R-:W-:Y:S06]  /*ee00*/  BAR.SYNC.DEFER_BLOCKING 0x0 ;  /* 0x0000000000007b1d */ /* 0x000fec0000010000 */
[----:B-----5:R1:W2:Y:S04]  /*ee10*/  LDS.128 R20, [R239] ;  /* 0x00000000ef147984 */ /* 0x0202a80000000c00 */
[----:B------:R1:W3:Y:S04]  /*ee20*/  LDS.128 R32, [R239+0x800] ;  /* 0x00080000ef207984 */ /* 0x0002e80000000c00 */
[----:B------:R1:W4:Y:S04]  /*ee30*/  LDS.128 R40, [R239+0x1000] ;  /* 0x00100000ef287984 */ /* 0x0003280000000c00 */
        /* <DEDUP_REMOVED lines=14> */
[----:B--234-:R-:W2:Y:S01]  /*ef20*/  LDL.LU R175, [R1+0x4c] ;  /* 0x00004c0001af7983 */ /* 0x01cea20000300800 */
[----:B------:R-:W-:-:S04]  /*ef30*/  SHF.R.S32.HI R0, RZ, 0x1f, R26 ;  /* 0x0000001fff007819 */ /* 0x000fc8000001141a */
[----:B------:R-:W-:-:S04]  /*ef40*/  LEA.HI R0, R0, R26, RZ, 0x2 ;  /* 0x0000001a00007211 */ /* 0x000fc800078f10ff */
[----:B------:R-:W-:-:S05]  /*ef50*/  LOP3.LUT R0, R0, 0xffffffc, RZ, 0xc0, !PT ;  /* 0x0ffffffc00007812 */ /* 0x000fca00078ec0ff */
[----:B------:R-:W-:-:S04]  /*ef60*/  IMAD.IADD R0, R26, 0x1, -R0 ;  /* 0x000000011a007824 */ /* 0x000fc800078e0a00 */
[----:B--2---:R-:W-:-:S05]  /*ef70*/  IMAD R0, R0, 0x10, R175 ;  /* 0x0000001000007824 */ /* 0x004fca00078e02af */
        /* <DEDUP_REMOVED lines=10> */
[----:B-1----:R-:W-:Y:S01]  /*f020*/  @!P6 LEA.HI.X.SX32 R6, R3, UR4, 0x1, P0 ;  /* 0x000000040306ec11 */ /* 0x002fe200080f0eff */
        /* <DEDUP_REMOVED lines=20> */
.L_x_301:
[----:B--234-:R-:W-:Y:S05]  /*f170*/  BSYNC B0 ;  /* 0x0000000000007941 */ /* 0x01cfea0003800000 */
.L_x_300:
[----:B-1----:R-:W2:Y:S04]  /*f180*/  LDL.64 R14, [R1+0x18] ;  /* 0x00001800010e7983 */ /* 0x002ea80000100a00 */
[----:B------:R1:W5:Y:S04]  /*f190*/  LDL.64 R24, [R1+0x20] ;  /* 0x0000200001187983 */ /* 0x0003680000100a00 */
[----:B------:R1:W5:Y:S04]  /*f1a0*/  LDL R12, [R1+0x28] ;  /* 0x00002800010c7983 */ /* 0x0003680000100800 */
[----:B------:R-:W3:Y:S04]  /*f1b0*/  S2R R4, SR_TID.X ;  /* 0x0000000000047919 */ /* 0x000ee80000002100 */
[----:B------:R-:W4:Y:S01]  /*f1c0*/  S2R R10, SR_CTAID.Z ;  /* 0x00000000000a7919 */ /* 0x000f220000002700 */
[----:B------:R-:W-:-:S02]  /*f1d0*/  USHF.R.S32.HI UR6, URZ, 0x1f, UR11 ;  /* 0x0000001f3f067899 */ /* 0x000fc4000801140b */
[----:B------:R-:W-:Y:S02]  /*f1e0*/  ULDC.64 UR4, c[0x0][0x1f0] ;  /* 0x00007c0000047ab9 */ /* 0x000fe40000000a00 */
[----:B------:R-:W-:Y:S01]  /*f1f0*/  UIMAD UR4, UR6, UR4, URZ ;  /* 0x00000004060472a4 */ /* 0x000fe2000f8e023f */
[----:B---3--:R-:W-:-:S04]  /*f200*/  SHF.R.S32.HI R0, RZ, 0x1f, R4 ;  /* 0x0000001fff007819 */ /* 0x008fc80000011404 */
[----:B------:R-:W-:-:S04]  /*f210*/  LEA.HI R0, R0, R4, RZ, 0x3 ;  /* 0x0000000400007211 */ /* 0x000fc800078f18ff */
[----:B------:R-:W-:Y:S01]  /*f220*/  SHF.R.S32.HI R7, RZ, 0x3, R0 ;  /* 0x00000003ff077819 */ /* 0x000fe20000011400 */
[----:B------:R-:W-:Y:S01]  /*f230*/  UIMAD UR4, UR11, UR5, UR4 ;  /* 0x000000050b0472a4 */ /* 0x000fe2000f8e0204 */
[----:B------:R-:W-:Y:S01]  /*f240*/  BSSY B0, `(.L_x_302) ;  /* 0x0000013000007945 */ /* 0x000fe20003800000 */
[----:B--2---:R-:W-:Y:S02]  /*f250*/  SHF.R.S32.HI R3, RZ, 0x1f, R14 ;  /* 0x0000001fff037819 */ /* 0x004fe4000001140e */
[----:B------:R-:W-:-:S04]  /*f260*/  IADD3 R2, P0, R14, UR18, RZ ;  /* 0x000000120e027c10 */ /* 0x000fc8000ff1e0ff */
[----:B------:R-:W-:Y:S02]  /*f270*/  IADD3.X R3, R3, UR7, RZ, P0, !PT ;  /* 0x0000000703037c10 */ /* 0x000fe400087fe4ff */
[----:B------:R-:W-:-:S03]  /*f280*/  ISETP.GE.AND P0, PT, R7, UR15, PT ;  /* 0x0000000f07007c0c */ /* 0x000fc6000bf06270 */
[----:B----4-:R-:W-:-:S05]  /*f290*/  IMAD.WIDE.U32 R10, R10, c[0x0][0x1f0], R2 ;  /* 0x00007c000a0a7a25 */ /* 0x010fca00078e0002 */
[----:B------:R-:W-:-:S05]  /*f2a0*/  IADD3 R9, R11, UR4, RZ ;  /* 0x000000040b097c10 */ /* 0x000fca000fffe0ff */
[----:B------:R-:W-:Y:S05]  /*f2b0*/  @P0 BRA `(.L_x_303) ;  /* 0x000000b000000947 */ /* 0x000fea0003800000 */
[----:B-1---5:R-:W-:Y:S01]  /*f2c0*/  IMAD R0, R25, c[0x0][0x1e8], RZ ;  /* 0x00007a0019007a24 */ /* 0x022fe200078e02ff */
        /* <DEDUP_REMOVED lines=9> */
[----:B------:R1:W-:Y:S02]  /*f360*/  @!P1 STG.E.128 [R2.64+0x80], R16 ;  /* 0x0000801002009986 */ /* 0x0003e4000c101d10 */
.L_x_303:
[----:B-1----:R-:W-:Y:S05]  /*f370*/  BSYNC B0 ;  /* 0x0000000000007941 */ /* 0x002fea0003800000 */
.L_x_302:
[----:B------:R-:W-:Y:S01]  /*f380*/  IADD3 R0, R7, 0x10, RZ ;  /* 0x0000001007007810 */ /* 0x000fe20007ffe0ff */
[----:B------:R-:W-:Y:S03]  /*f390*/  BSSY B0, `(.L_x_304) ;  /* 0x0000011000007945 */ /* 0x000fe60003800000 */
[----:B------:R-:W-:-:S13]  /*f3a0*/  ISETP.GE.AND P0, PT, R0, UR15, PT ;  /* 0x0000000f00007c0c */ /* 0x000fda000bf06270 */
[----:B------:R-:W-:Y:S05]  /*f3b0*/  @P0 BRA `(.L_x_305) ;  /* 0x000000e000000947 */ /* 0x000fea0003800000 */
[----:B-----5:R-:W-:Y:S01]  /*f3c0*/  IADD3 R6, P0, R24, 0x10, RZ ;  /* 0x0000001018067810 */ /* 0x020fe20007f1e0ff */
[----:B------:R-:W-:Y:S01]  /*f3d0*/  IMAD.MOV.U32 R2, RZ, RZ, R10 ;  /* 0x000000ffff027224 */ /* 0x000fe200078e000a */
        /* <DEDUP_REMOVED lines=12> */
.L_x_305:
[----:B------:R-:W-:Y:S05]  /*f4a0*/  BSYNC B0 ;  /* 0x0000000000007941 */ /* 0x000fea0003800000 */
.L_x_304:
[----:B------:R-:W-:Y:S01]  /*f4b0*/  IADD3 R0, R7, 0x20, RZ ;  /* 0x0000002007007810 */ /* 0x000fe20007ffe0ff */
[----:B------:R-:W-:Y:S03]  /*f4c0*/  BSSY B0, `(.L_x_306) ;  /* 0x0000011000007945 */ /* 0x000fe60003800000 */
[----:B------:R-:W-:-:S13]  /*f4d0*/  ISETP.GE.AND P0, PT, R0, UR15, PT ;  /* 0x0000000f00007c0c */ /* 0x000fda000bf06270 */
[----:B------:R-:W-:Y:S05]  /*f4e0*/  @P0 BRA `(.L_x_307) ;  /* 0x000000e000000947 */ /* 0x000fea0003800000 */
[----:B-----5:R-:W-:Y:S01]  /*f4f0*/  IADD3 R6, P0, R24, 0x20, RZ ;  /* 0x0000002018067810 */ /* 0x020fe20007f1e0ff */
        /* <DEDUP_REMOVED lines=13> */
.L_x_307:
[----:B------:R-:W-:Y:S05]  /*f5d0*/  BSYNC B0 ;  /* 0x0000000000007941 */ /* 0x000fea0003800000 */
.L_x_306:
        /* <DEDUP_REMOVED lines=18> */
.L_x_309:
[----:B------:R-:W-:Y:S05]  /*f700*/  BSYNC B0 ;  /* 0x0000000000007941 */ /* 0x000fea0003800000 */
.L_x_308:
        /* <DEDUP_REMOVED lines=18> */
.L_x_311:
[----:B------:R-:W-:Y:S05]  /*f830*/  BSYNC B0 ;  /* 0x0000000000007941 */ /* 0x000fea0003800000 */
.L_x_310:
        /* <DEDUP_REMOVED lines=18> */
.L_x_313:
[----:B------:R-:W-:Y:S05]  /*f960*/  BSYNC B0 ;  /* 0x0000000000007941 */ /* 0x000fea0003800000 */
.L_x_312:
        /* <DEDUP_REMOVED lines=18> */
.L_x_315:
[----:B------:R-:W-:Y:S05]  /*fa90*/  BSYNC B0 ;  /* 0x0000000000007941 */ /* 0x000fea0003800000 */
.L_x_314:
[----:B------:R-:W-:-:S04]  /*faa0*/  IADD3 R0, R7, 0x70, RZ ;  /* 0x0000007007007810 */ /* 0x000fc80007ffe0ff */
[----:B------:R-:W-:-:S13]  /*fab0*/  ISETP.GE.AND P0, PT, R0, UR15, PT ;  /* 0x0000000f00007c0c */ /* 0x000fda000bf06270 */
[----:B------:R-:W-:Y:S05]  /*fac0*/  @P0 EXIT ;  /* 0x000000000000094d */ /* 0x000fea0003800000 */
[----:B-----5:R-:W-:Y:S01]  /*fad0*/  IADD3 R6, P0, R24, 0x70, RZ ;  /* 0x0000007018067810 */ /* 0x020fe20007f1e0ff */
[----:B-1----:R-:W-:Y:S01]  /*fae0*/  IMAD.MOV.U32 R2, RZ, RZ, R10 ;  /* 0x000000ffff027224 */ /* 0x002fe200078e000a */
        /* <DEDUP_REMOVED lines=14> */
.L_x_258:
[----:B------:R-:W-:Y:S01]  /*fbd0*/  UISETP.NE.AND UP4, UPT, UR8, -0x1, UPT ;  /* 0xffffffff0800788c */ /* 0x000fe2000bf85270 */
[----:B-1----:R-:W-:Y:S01]  /*fbe0*/  SHF.R.S32.HI R8, RZ, 0x1f, R198 ;  /* 0x0000001fff087819 */ /* 0x002fe200000114c6 */
        /* <DEDUP_REMOVED lines=20> */
[----:B------:R-:W-:Y:S01]  /*fd30*/  @!UP4 UIMAD.WIDE.U32 UR22, UR12, UR4, URZ ;  /* 0x000000040c16c2a5 */ /* 0x000fe2000f8e003f */
[----:B------:R-:W-:Y:S01]  /*fd40*/  IADD3 R23, R14, 0x40, RZ ;  /* 0x000000400e177810 */ /* 0x000fe20007ffe0ff */
        /* <DEDUP_REMOVED lines=50> */
.L_x_317:
[----:B------:R-:W-:Y:S05]  /*10070*/  BSYNC B0 ;  /* 0x0000000000007941 */ /* 0x000fea0003800000 */
.L_x_316:
        /* <DEDUP_REMOVED lines=18> */
.L_x_319:
[----:B------:R-:W-:Y:S05]  /*101a0*/  BSYNC B0 ;  /* 0x0000000000007941 */ /* 0x000fea0003800000 */
.L_x_318:
        /* <DEDUP_REMOVED lines=18> */
.L_x_321:
[----:B------:R-:W-:Y:S05]  /*102d0*/  BSYNC B0 ;  /* 0x0000000000007941 */ /* 0x000fea0003800000 */
.L_x_320:
        /* <DEDUP_REMOVED lines=18> */
.L_x_323:
[----:B------:R-:W-:Y:S05]  /*10400*/  BSYNC B0 ;  /* 0x0000000000007941 */ /* 0x000fea0003800000 */
.L_x_322:
        /* <DEDUP_REMOVED lines=18> */
.L_x_325:
[----:B------:R-:W-:Y:S05]  /*10530*/  BSYNC B0 ;  /* 0x0000000000007941 */ /* 0x000fea0003800000 */
.L_x_324:
        /* <DEDUP_REMOVED lines=18> */
.L_x_327:
[----:B------:R-:W-:Y:S05]  /*10660*/  BSYNC B0 ;  /* 0x0000000000007941 */ /* 0x000fea0003800000 */
.L_x_326:
        /* <DEDUP_REMOVED lines=18> */
.L_x_329:
[----:B------:R-:W-:Y:S05]  /*10790*/  BSYNC B0 ;  /* 0x0000000000007941 */ /* 0x000fea0003800000 */
.L_x_328:
        /* <DEDUP_REMOVED lines=18> */
.L_x_331:
[----:B------:R-:W-:Y:S05]  /*108c0*/  BSYNC B0 ;  /* 0x0000000000007941 */ /* 0x000fea0003800000 */
.L_x_330:
        /* <DEDUP_REMOVED lines=67> */
.L_x_332:
        /* <DEDUP_REMOVED lines=16> */
.L_x_2378:


//--------------------- .text._ZN5flash16flash_fwd_kernelI23Flash_fwd_kernel_traitsILi128ELi128ELi64ELi4ELb0ELb0EN7cutlass6half_tE19Flash_kernel_traitsILi128ELi128ELi64ELi4ES3_EELb0ELb0ELb0ELb1ELb0ELb0ELb1ELb0EEEvNS_16Flash_fwd_paramsE --------------------------
	.section	.text._ZN5flash16flash_fwd_kernelI23Flash_fwd_kernel_traitsILi128ELi128ELi64ELi4ELb0ELb0EN7cutlass6half_tE19Flash_kernel_traitsILi128ELi128ELi64ELi4ES3_EELb0ELb0ELb0ELb1ELb0ELb0ELb1ELb0EEEvNS_16Flash_fwd_paramsE,"ax",@progbits
	.sectioninfo	@"SHI_REGISTERS=255"
	.align	128
        .global         _ZN5flash16flash_fwd_kernelI23Flash_fwd_kernel_traitsILi128ELi128ELi64ELi4ELb0ELb0EN7cutlass6half_tE19Flash_kernel_traitsILi128ELi128ELi64ELi4ES3_EELb0ELb0ELb0ELb1ELb0ELb0ELb1ELb0EEEvNS_16Flash_fwd_paramsE
        .type           _ZN5flash16flash_fwd_kernelI23Flash_fwd_kernel_traitsILi128ELi128ELi64ELi4ELb0ELb0EN7cutlass6half_tE19Flash_kernel_traitsILi128ELi128ELi64ELi4ES3_EELb0ELb0ELb0ELb1ELb0ELb0ELb1ELb0EEEvNS_16Flash_fwd_paramsE,@function
        .size           _ZN5flash16flash_fwd_kernelI23Flash_fwd_kernel_traitsILi128ELi128ELi64ELi4ELb0ELb0EN7cutlass6half_tE19Flash_kernel_traitsILi128ELi128ELi64ELi4ES3_EELb0ELb0ELb0ELb1ELb0ELb0ELb1ELb0EEEvNS_16Flash_fwd_paramsE,(.L_x_2379 - _ZN5flash16flash_fwd_kernelI23Flash_fwd_kernel_traitsILi128ELi128ELi64ELi4ELb0ELb0EN7cutlass6half_tE19Flash_kernel_traitsILi128ELi128ELi64ELi4ES3_EELb0ELb0ELb0ELb1ELb0ELb0ELb1ELb0EEEvNS_16Flash_fwd_paramsE)
        .other          _ZN5flash16flash_fwd_kernelI23Flash_fwd_kernel_traitsILi128ELi128ELi64ELi4ELb0ELb0EN7cutlass6half_tE19Flash_kernel_traitsILi128ELi128ELi64ELi4ES3_EELb0ELb0ELb0ELb1ELb0ELb0ELb1ELb0EEEvNS_16Flash_fwd_paramsE,@"STO_CUDA_ENTRY STV_DEFAULT"
_ZN5flash16flash_fwd_kernelI23Flash_fwd_kernel_traitsILi128ELi128ELi64ELi4ELb0ELb0EN7cutlass6half_tE19Flash_kernel_traitsILi128ELi128ELi64ELi4ES3_EELb0ELb0ELb0ELb1ELb0ELb0ELb1ELb0EEEvNS_16Flash_fwd_paramsE:
.text._ZN5flash16flash_fwd_kernelI23Flash_fwd_kernel_traitsILi128ELi128ELi64ELi4ELb0ELb0EN7cutlass6half_tE19Flash_kernel_traitsILi128ELi128ELi64ELi4ES3_EELb0ELb0ELb0ELb1ELb0ELb0ELb1ELb0EEEvNS_16Flash_fwd_paramsE:
        /* <DEDUP_REMOVED lines=56> */
.L_x_333:
[----:B------:R-:W-:Y:S02]  /*0380*/  ULDC UR6, c[0x0][0x218] ;  /* 0x0000860000067ab9 */ /* 0x000fe40000000800 */
.L_x_334:
        /* <DEDUP_REMOVED lines=57> */
.L_x_336:
        /* <DEDUP_REMOVED lines=46> */
.L_x_337:
        /* <DEDUP_REMOVED lines=55> */
[----:B------:R-:W-:Y:S01]  /*0d70*/  IMAD R5, R8, c[0x0][0x1bc], R0 ;  /* 0x00006f0008057a24 */ /* 0x000fe200078e0200 */
        /* <DEDUP_REMOVED lines=40> */
.L_x_339:
[----:B------:R-:W-:Y:S05]  /*1000*/  BSYNC B0 ;  /* 0x0000000000007941 */ /* 0x000fea0003800000 */
.L_x_338:
        /* <DEDUP_REMOVED lines=29> */
.L_x_341:
[----:B------:R-:W-:Y:S05]  /*11e0*/  BSYNC B0 ;  /* 0x0000000000007941 */ /* 0x000fea0003800000 */
.L_x_340:
        /* <DEDUP_REMOVED lines=29> */
.L_x_343:
[----:B------:R-:W-:Y:S05]  /*13c0*/  BSYNC B0 ;  /* 0x0000000000007941 */ /* 0x000fea0003800000 */
.L_x_342:
        /* <DEDUP_REMOVED lines=29> */
.L_x_345:
[----:B------:R-:W-:Y:S05]  /*15a0*/  BSYNC B0 ;  /* 0x0000000000007941 */ /* 0x000fea0003800000 */
.L_x_344:
        /* <DEDUP_REMOVED lines=29> */
.L_x_347:
[----:B------:R-:W-:Y:S05]  /*1780*/  BSYNC B0 ;  /* 0x0000000000007941 */ /* 0x000fea0003800000 */
.L_x_346:
        /* <DEDUP_REMOVED lines=29> */
.L_x_349:
[----:B------:R-:W-:Y:S05]  /*1960*/  BSYNC B0 ;  /* 0x0000000000007941 */ /* 0x000fea0003800000 */
.L_x_348:
        /* <DEDUP_REMOVED lines=29> */
.L_x_351:
[----:B------:R-:W-:Y:S05]  /*1b40*/  BSYNC B0 ;  /* 0x0000000000007941 */ /* 0x000fea0003800000 */
.L_x_350:
        /* <DEDUP_REMOVED lines=36> */
.L_x_353:
[----:B------:R-:W-:Y:S05]  /*1d90*/  BSYNC B0 ;  /* 0x0000000000007941 */ /* 0x000fea0003800000 */
.L_x_352:
[----:B------:R-:W-:Y:S01]  /*1da0*/  ULEA.HI.SX32 UR20, UR21, 0xffffffff, 0x1a ;  /* 0xffffffff15147891 */ /* 0x000fe2000f8fd23f */
[----:B--2---:R-:W-:Y:S01]  /*1db0*/  IMAD.MOV.U32 R2, RZ, RZ, R30 ;  /* 0x000000ffff027224 */ /* 0x004fe200078e001e */
[----:B------:R-:W-:Y:S01]  /*1dc0*/  MOV R2, R28 ;  /* 0x0000001c00027202 */ /* 0x000fe20000000f00 */
[----:B------:R-:W-:Y:S01]  /*1dd0*/  IMAD.MOV.U32 R3, RZ, RZ, R31 ;  /* 0x000000ffff037224 */ /* 0x000fe200078e001f */
[----:B------:R-:W-:Y:S01]  /*1de0*/  UIMAD UR18, UR20, -0x40, UR10 ;  /* 0xffffffc0141278a4 */ /* 0x000fe2000f8e020a */
[----:B------:R-:W-:Y:S01]  /*1df0*/  MOV R252, UR23 ;  /* 0x0000001700fc7c02 */ /* 0x000fe20008000f00 */
[----:B------:R-:W-:Y:S01]  /*1e00*/  USHF.R.S32.HI UR25, URZ, 0x1f, UR20 ;  /* 0x0000001f3f197899 */ /* 0x000fe20008011414 */
[----:B------:R-:W-:Y:S01]  /*1e10*/  BSSY B0, `(.L_x_354) ;  /* 0x0000019000007945 */ /* 0x000fe20003800000 */
[----:B------:R-:W-:Y:S01]  /*1e20*/  UIMAD UR5, UR22, UR20, URZ ;  /* 0x00000014160572a4 */ /* 0x000fe2000f8e023f */
[----:B------:R2:W-:Y:S01]  /*1e30*/  STL.64 [R1+0x58], R2 ;  /* 0x0000580201007387 */ /* 0x0005e20000100a00 */
[----:B------:R-:W-:-:S02]  /*1e40*/  ISETP.GE.AND P0, PT, R12, UR18, PT ;  /* 0x000000120c007c0c */ /* 0x000fc4000bf06270 */
[----:B------:R-:W-:Y:S01]  /*1e50*/  UIMAD UR5, UR25, UR23, UR5 ;  /* 0x00000017190572a4 */ /* 0x000fe2000f8e0205 */
[----:B--2---:R-:W-:-:S05]  /*1e60*/  IMAD.WIDE.U32 R2, R252, UR20, R2 ;  /* 0x00000014fc027c25 */ /* 0x004fca000f8e0002 */
        /* <DEDUP_REMOVED lines=19> */
.L_x_355:
[----:B------:R-:W-:Y:S05]  /*1fa0*/  BSYNC B0 ;  /* 0x0000000000007941 */ /* 0x000fea0003800000 */
.L_x_354:
        /* <DEDUP_REMOVED lines=25> */
.L_x_357:
[----:B------:R-:W-:Y:S05]  /*2140*/  BSYNC B0 ;  /* 0x0000000000007941 */ /* 0x000fea0003800000 */
.L_x_356:
        /* <DEDUP_REMOVED lines=24> */
.L_x_359:
[----:B------:R-:W-:Y:S05]  /*22d0*/  BSYNC B0 ;  /* 0x0000000000007941 */ /* 0x000fea0003800000 */
.L_x_358:
        /* <DEDUP_REMOVED lines=26> */
.L_x_361:
[----:B------:R-:W-:Y:S05]  /*2480*/  BSYNC B0 ;  /* 0x0000000000007941 */ /* 0x000fea0003800000 */
.L_x_360:
        /* <DEDUP_REMOVED lines=16> */
[----:B---3--:R-:W-:Y:S01]  /*2590*/  IMAD.U32 R2, RZ, RZ, UR6 ;  /* 0x00000006ff027e24 */ /* 0x008fe2000f8e00ff */
[----:B------:R-:W-:Y:S01]  /*25a0*/  ISETP.GE.AND P1, PT, R12, UR18, PT ;  /* 0x000000120c007c0c */ /* 0x000fe2000bf26270 */
[----:B------:R-:W-:-:S03]  /*25b0*/  ULDC.64 UR4, c[0x0][0x1a0] ;  /* 0x0000680000047ab9 */ /* 0x000fc60000000a00 */
[----:B------:R-:W-:-:S05]  /*25c0*/  IMAD.U32 R3, RZ, RZ, UR7 ;  /* 0x00000007ff037e24 */ /* 0x000fca000f8e00ff */
[----:B------:R3:W4:Y:S01]  /*25d0*/  @P0 LDG.E R2, [R2.64] ;  /* 0x0000001002020981 */ /* 0x000722000c1e1900 */
        /* <DEDUP_REMOVED lines=8> */
[----:B---3--:R-:W4:Y:S01]  /*2660*/  @P0 MUFU.RCP R3, c[0x0][0x238] ;  /* 0x00008e0000030b08 */ /* 0x008f220000001000 */
[----:B------:R3:W-:Y:S04]  /*2670*/  @P1 STS.128 [R243+0xc000], RZ ;  /* 0x00c000fff3001388 */ /* 0x0007e80000000c00 */
[----:B------:R3:W-:Y:S01]  /*2680*/  @P1 STS.128 [R243+0xe000], RZ ;  /* 0x00e000fff3001388 */ /* 0x0007e20000000c00 */
[----:B----4-:R-:W-:Y:S01]  /*2690*/  @P0 FMUL.FTZ R2, R2, R3 ;  /* 0x0000000302020220 */ /* 0x010fe20000410000 */
[----:B------:R-:W-:Y:S01]  /*26a0*/  MOV R3, UR4 ;  /* 0x0000000400037c02 */ /* 0x000fe20008000f00 */
[----:B------:R-:W-:-:S02]  /*26b0*/  UMOV UR4, URZ ;  /* 0x0000003f00047c82 */ /* 0x000fc40008000000 */
[----:B------:R4:W5:Y:S02]  /*26c0*/  @P0 R2UR UR6, R2 ;  /* 0x00000000020603c2 */ /* 0x00096400000e0000 */
[----:B----4-:R-:W-:Y:S01]  /*26d0*/  LEA R2, P0, R6, R26, 0x6 ;  /* 0x0000001a06027211 */ /* 0x010fe200078030ff */
[----:B-----5:R-:W-:-:S03]  /*26e0*/  @UP1 UMOV UR4, UR6 ;  /* 0x0000000600041c82 */ /* 0x020fc60008000000 */
[----:B------:R-:W-:Y:S01]  /*26f0*/  LEA.HI.X R3, R6, R24, R3, 0x6, P0 ;  /* 0x0000001806037211 */ /* 0x000fe200000f3403 */
[----:B------:R-:W-:Y:S05]  /*2700*/  @P1 BRA `(.L_x_363) ;  /* 0x0000011000001947 */ /* 0x000fea0003800000 */
[----:B---3--:R-:W-:Y:S02]  /*2710*/  ISETP.GE.AND P1, PT, R22, c[0x0][0x220], PT ;  /* 0x0000880016007a0c */ /* 0x008fe40003f26270 */
        /* <DEDUP_REMOVED lines=16> */
.L_x_363:
[----:B---3--:R-:W-:Y:S05]  /*2820*/  BSYNC B0 ;  /* 0x0000000000007941 */ /* 0x008fea0003800000 */
.L_x_362:
        /* <DEDUP_REMOVED lines=26> */
.L_x_365:
[----:B------:R-:W-:Y:S05]  /*29d0*/  BSYNC B0 ;  /* 0x0000000000007941 */ /* 0x000fea0003800000 */
.L_x_364:
        /* <DEDUP_REMOVED lines=8> */
[----:B------:R-:W-:-:S03]  /*2a60*/  IMAD.MOV.U32 R6, RZ, RZ, c[0x0][0x1a4] ;  /* 0x00006900ff067624 */ /* 0x000fc600078e00ff */
        /* <DEDUP_REMOVED lines=17> */
.L_x_367:
[----:B------:R-:W-:Y:S05]  /*2b80*/  BSYNC B0 ;  /* 0x0000000000007941 */ /* 0x000fea0003800000 */
.L_x_366:
[----:B------:R-:W-:Y:S01]  /*2b90*/  ISETP.GE.AND P0, PT, R14, UR18, PT ;  /* 0x000000120e007c0c */ /* 0x000fe2000bf06270 */
[----:B------:R-:W-:-:S12]  /*2ba0*/  BSSY B0, `(.L_x_368) ;  /* 0x000001a000007945 */ /* 0x000fd80003800000 */
[----:B------:R1:W-:Y:S04]  /*2bb0*/  @P0 STS.128 [R243+0xd800], RZ ;  /* 0x00d800fff3000388 */ /* 0x0003e80000000c00 */
[----:B------:R1:W-:Y:S01]  /*2bc0*/  @P0 STS.128 [R243+0xf800], RZ ;  /* 0x00f800fff3000388 */ /* 0x0003e20000000c00 */
[----:B------:R-:W-:Y:S05]  /*2bd0*/  @P0 BRA `(.L_x_369) ;  /* 0x0000016000000947 */ /* 0x000fea0003800000 */
[----:B------:R-:W-:Y:S01]  /*2be0*/  ISETP.GE.AND P1, PT, R22, c[0x0][0x220], PT ;  /* 0x0000880016007a0c */ /* 0x000fe20003f26270 */
[----:B--2---:R-:W-:Y:S01]  /*2bf0*/  IMAD.MOV.U32 R6, RZ, RZ, c[0x0][0x1a0] ;  /* 0x00006800ff067624 */ /* 0x004fe200078e00ff */
        /* <DEDUP_REMOVED lines=20> */
.L_x_369:
[----:B------:R-:W-:Y:S05]  /*2d40*/  BSYNC B0 ;  /* 0x0000000000007941 */ /* 0x000fea0003800000 */
.L_x_368:
[----:B------:R-:W-:Y:S01]  /*2d50*/  SHF.R.S32.HI R5, RZ, 0x4, R19 ;  /* 0x00000004ff057819 */ /* 0x000fe20000011413 */
[----:B--2---:R-:W-:Y:S01]  /*2d60*/  IMAD.SHL.U32 R7, R36, 0x40, RZ ;  /* 0x0000004024077824 */ /* 0x004fe200078e00ff */
[----:B------:R-:W-:Y:S01]  /*2d70*/  SHF.L.U32 R8, R18, 0x6, RZ ;  /* 0x0000000612087819 */ /* 0x000fe200000006ff */
[----:B------:R-:W-:Y:S01]  /*2d80*/  IMAD.SHL.U32 R6, R12, 0x8, RZ ;  /* 0x000000080c067824 */ /* 0x000fe200078e00ff */
[----:B------:R-:W-:Y:S01]  /*2d90*/  LEA.HI R2, R19, R5, RZ, 0x1 ;  /* 0x0000000513027211 */ /* 0x000fe200078f08ff */
[----:B------:R-:W-:Y:S01]  /*2da0*/  IMAD.SHL.U32 R3, R17, 0x40, RZ ;  /* 0x0000004011037824 */ /* 0x000fe200078e00ff */
[----:B------:R-:W-:Y:S01]  /*2db0*/  LOP3.LUT R192, R8, 0xfffffe00, RZ, 0xc0, !PT ;  /* 0xfffffe0008c07812 */ /* 0x000fe200078ec0ff */
[----:B------:R-:W-:Y:S01]  /*2dc0*/  IMAD.SHL.U32 R108, R248, 0x2, RZ ;  /* 0x00000002f86c7824 */ /* 0x000fe200078e00ff */
[----:B------:R-:W-:Y:S01]  /*2dd0*/  LOP3.LUT R2, R2, 0xfffffffe, RZ, 0xc0, !PT ;  /* 0xfffffffe02027812 */ /* 0x000fe200078ec0ff */
[----:B------:R-:W-:Y:S01]  /*2de0*/  UMOV UR5, 0x40 ;  /* 0x0000004000057882 */ /* 0x000fe20000000000 */
[----:B------:R-:W-:Y:S01]  /*2df0*/  R2P PR, R36, 0x6 ;  /* 0x0000000624007804 */ /* 0x000fe20000000000 */
[----:B------:R-:W0:Y:S01]  /*2e00*/  LDGDEPBAR ;  /* 0x00000000000079af */ /* 0x000e220000000000 */
[----:B------:R-:W-:Y:S01]  /*2e10*/  LOP3.LUT R3, R3, 0x1c0, RZ, 0xc0, !PT ;  /* 0x000001c003037812 */ /* 0x000fe200078ec0ff */
[----:B------:R-:W-:Y:S01]  /*2e20*/  IMAD.IADD R5, R5, 0x1, -R2 ;  /* 0x0000000105057824 */ /* 0x000fe200078e0a02 */
[----:B------:R-:W-:Y:S01]  /*2e30*/  LOP3.LUT R2, R7, 0x1c0, RZ, 0xc0, !PT ;  /* 0x000001c007027812 */ /* 0x000fe200078ec0ff */
[----:B------:R-:W-:Y:S01]  /*2e40*/  UISETP.GE.AND UP0, UPT, UR10, 0x41, UPT ;  /* 0x000000410a00788c */ /* 0x000fe2000bf06270 */
[----:B------:R-:W-:Y:S01]  /*2e50*/  LOP3.LUT R108, R108, 0x6, RZ, 0xc0, !PT ;  /* 0x000000066c6c7812 */ /* 0x000fe200078ec0ff */
[----:B------:R-:W-:Y:S01]  /*2e60*/  IMAD.SHL.U32 R7, R5, 0x8, RZ ;  /* 0x0000000805077824 */ /* 0x000fe200078e00ff */
[----:B------:R-:W-:-:S02]  /*2e70*/  LOP3.LUT R8, R2, 0x8, R6, 0xf8, !PT ;  /* 0x0000000802087812 */ /* 0x000fc400078ef806 */
[----:B------:R-:W-:Y:S02]  /*2e80*/  SHF.R.U32.HI R2, RZ, 0x3, R2 ;  /* 0x00000003ff027819 */ /* 0x000fe40000011602 */
[----:B------:R-:W-:Y:S02]  /*2e90*/  LOP3.LUT R7, R3, 0x8, R7, 0xf8, !PT ;  /* 0x0000000803077812 */ /* 0x000fe400078ef807 */
[----:B------:R-:W-:Y:S02]  /*2ea0*/  LOP3.LUT R2, R8, R2, RZ, 0x3c, !PT ;  /* 0x0000000208027212 */ /* 0x000fe400078e3cff */
[----:B------:R-:W-:Y:S01]  /*2eb0*/  SHF.R.U32.HI R6, RZ, 0x3, R3 ;  /* 0x00000003ff067819 */ /* 0x000fe20000011603 */
[----:B------:R-:W-:Y:S01]  /*2ec0*/  IMAD R3, R80, 0x400, R192 ;  /* 0x0000040050037824 */ /* 0x000fe200078e02c0 */
[----:B------:R-:W-:Y:S02]  /*2ed0*/  LEA R2, R5, R2, 0x9 ;  /* 0x0000000205027211 */ /* 0x000fe400078e48ff */
[----:B------:R-:W-:-:S03]  /*2ee0*/  LOP3.LUT R189, R7, R6, RZ, 0x3c, !PT ;  /* 0x0000000607bd7212 */ /* 0x000fc600078e3cff */
[----:B------:R-:W-:Y:S02]  /*2ef0*/  IMAD.SHL.U32 R224, R2, 0x2, RZ ;  /* 0x0000000202e07824 */ /* 0x000fe400078e00ff */
[----:B------:R-:W-:-:S03]  /*2f00*/  IMAD.IADD R3, R189, 0x1, R3 ;  /* 0x00000001bd037824 */ /* 0x000fc600078e0203 */
[C---:B------:R-:W-:Y:S01]  /*2f10*/  IADD3 R2, R224.reuse, 0x8000, RZ ;  /* 0x00008000e0027810 */ /* 0x040fe20007ffe0ff */
[----:B------:R-:W-:Y:S01]  /*2f20*/  IMAD.SHL.U32 R231, R3, 0x2, RZ ;  /* 0x0000000203e77824 */ /* 0x000fe200078e00ff */
[----:B------:R-:W-:Y:S01]  /*2f30*/  IADD3 R235, R224, 0x8020, RZ ;  /* 0x00008020e0eb7810 */ /* 0x000fe20007ffe0ff */
[----:B------:R-:W-:Y:S01]  /*2f40*/  LDSM.16.M88.4 R16, [R224+0x8000] ;  /* 0x00800000e010783b */ /* 0x000fe20000000200 */
[----:B------:R-:W-:Y:S01]  /*2f50*/  @P1 IADD3 R235, R2, -0x20, RZ ;  /* 0xffffffe002eb1810 */ /* 0x000fe20007ffe0ff */
[----:B------:R-:W-:Y:S01]  /*2f60*/  IMAD R234, R0, 0x2, R231 ;  /* 0x0000000200ea7824 */ /* 0x000fe200078e02e7 */
[----:B------:R-:W-:Y:S01]  /*2f70*/  SHF.R.S32.HI R2, RZ, 0x1f, R40 ;  /* 0x0000001fff027819 */ /* 0x000fe20000011428 */
[----:B------:R-:W2:Y:S01]  /*2f80*/  LDSM.16.M88.4 R12, [R231] ;  /* 0x00000000e70c783b */ /* 0x000ea20000000200 */
[----:B------:R-:W-:Y:S02]  /*2f90*/  MOV R3, UR10 ;  /* 0x0000000a00037c02 */ /* 0x000fe40008000f00 */
[----:B------:R-:W-:Y:S01]  /*2fa0*/  LEA.HI R2, R2, R40, RZ, 0x2 ;  /* 0x0000002802027211 */ /* 0x000fe200078f10ff */
[----:B------:R-:W5:Y:S01]  /*2fb0*/  LDSM.16.M88.4 R8, [R231+0x2000] ;  /* 0x00200000e708783b */ /* 0x000f620000000200 */
[----:B------:R-:W-:-:S02]  /*2fc0*/  LEA R232, R4, R231, 0x1 ;  /* 0x000000e704e87211 */ /* 0x000fc400078e08ff */
[----:B------:R-:W-:Y:S01]  /*2fd0*/  SHF.R.S32.HI R81, RZ, 0x2, R2 ;  /* 0x00000002ff517819 */ /* 0x000fe20000011402 */
[----:B------:R-:W-:Y:S01]  /*2fe0*/  IMAD.U32 R2, RZ, RZ, UR20 ;  /* 0x00000014ff027e24 */ /* 0x000fe2000f8e00ff */
[----:B-1----:R-:W1:Y:S01]  /*2ff0*/  LDSM.16.M88.4 R20, [R224+0x8800] ;  /* 0x00880000e014783b */ /* 0x002e620000000200 */
[----:B------:R-:W-:Y:S02]  /*3000*/  IMAD R233, R0, 0x2, R232 ;  /* 0x0000000200e97824 */ /* 0x000fe400078e02e8 */
[----:B------:R-:W-:Y:S01]  /*3010*/  IMAD R5, R80, 0x10, R81 ;  /* 0x0000001050057824 */ /* 0x000fe200078e0251 */
[----:B------:R-:W3:Y:S01]  /*3020*/  LDSM.16.M88.4 R24, [R224+0x9000] ;  /* 0x00900000e018783b */ /* 0x000ee20000000200 */
[----:B------:R-:W-:-:S03]  /*3030*/  IMAD R108, R2, 0x40, R108 ;  /* 0x00000040026c7824 */ /* 0x000fc600078e026c */
[----:B------:R-:W-:Y:S01]  /*3040*/  IADD3 R6, R5, UR9, RZ ;  /* 0x0000000905067c10 */ /* 0x000fe2000fffe0ff */
[----:B------:R-:W4:Y:S01]  /*3050*/  LDSM.16.M88.4 R28, [R224+0x9800] ;  /* 0x00980000e01c783b */ /* 0x000f220000000200 */
[C---:B------:R-:W-:Y:S02]  /*3060*/  IADD3 R157, R108.reuse, 0x1, RZ ;  /* 0x000000016c9d7810 */ /* 0x040fe40007ffe0ff */
[----:B------:R-:W-:Y:S01]  /*3070*/  IADD3 R3, R3, -UR11, R6 ;  /* 0x8000000b03037c10 */ /* 0x000fe2000fffe006 */
[----:B------:R-:W-:Y:S01]  /*3080*/  STL [R1+0x70], R81 ;  /* 0x0000705101007387 */ /* 0x000fe20000100800 */
[C---:B------:R-:W-:Y:S02]  /*3090*/  IADD3 R156, R108.reuse, 0x8, RZ ;  /* 0x000000086c9c7810 */ /* 0x040fe40007ffe0ff */
[C---:B------:R-:W-:Y:S01]  /*30a0*/  IADD3 R154, R108.reuse, 0x9, RZ ;  /* 0x000000096c9a7810 */ /* 0x040fe20007ffe0ff */
[----:B------:R-:W-:Y:S01]  /*30b0*/  IMAD.IADD R2, R3, 0x1, -R108 ;  /* 0x0000000103027824 */ /* 0x000fe200078e0a6c */
[----:B------:R1:W-:Y:S01]  /*30c0*/  STL [R1+0x3c], R6 ;  /* 0x00003c0601007387 */ /* 0x0003e20000100800 */
[----:B------:R-:W-:-:S02]  /*30d0*/  IADD3 R152, R108, 0x10, RZ ;  /* 0x000000106c987810 */ /* 0x000fc40007ffe0ff */
[C---:B------:R-:W-:Y:S01]  /*30e0*/  IADD3 R149, R108.reuse, 0x11, RZ ;  /* 0x000000116c957810 */ /* 0x040fe20007ffe0ff */
[----:B------:R-:W-:Y:S01]  /*30f0*/  LDSM.16.M88.4 R40, [R235+0x800] ;  /* 0x00080000eb28783b */ /* 0x000fe20000000200 */
[----:B------:R-:W-:Y:S01]  /*3100*/  IABS R5, R2 ;  /* 0x0000000200057213 */ /* 0x000fe20000000000 */
[----:B------:R-:W-:Y:S01]  /*3110*/  IMAD.IADD R2, R3, 0x1, -R157 ;  /* 0x0000000103027824 */ /* 0x000fe200078e0a9d */
[C---:B------:R-:W-:Y:S01]  /*3120*/  IADD3 R148, R108.reuse, 0x18, RZ ;  /* 0x000000186c947810 */ /* 0x040fe20007ffe0ff */
[----:B------:R-:W-:Y:S01]  /*3130*/  LDSM.16.M88.4 R36, [R235] ;  /* 0x00000000eb24783b */ /* 0x000fe20000000200 */
[----:B------:R1:W-:Y:S01]  /*3140*/  I2F R225, R5 ;  /* 0x0000000500e17306 */ /* 0x0003e20000201400 */
[C---:B------:R-:W-:Y:S02]  /*3150*/  IADD3 R150, R108.reuse, 0x19, RZ ;  /* 0x000000196c967810 */ /* 0x040fe40007ffe0ff */
[----:B------:R-:W-:Y:S01]  /*3160*/  IABS R2, R2 ;  /* 0x0000000200027213 */ /* 0x000fe20000000000 */
[----:B--2---:R-:W-:Y:S01]  /*3170*/  HMMA.16816.F32 R76, R12, R16, RZ ;  /* 0x000000100c4c723c */ /* 0x004fe200000018ff */
[C---:B------:R-:W-:Y:S01]  /*3180*/  IADD3 R153, R108.reuse, 0x20, RZ ;  /* 0x000000206c997810 */ /* 0x040fe20007ffe0ff */
[----:B------:R-:W-:Y:S01]  /*3190*/  LDSM.16.M88.4 R44, [R235+0x1000] ;  /* 0x00100000eb2c783b */ /* 0x000fe20000000200 */
[----:B------:R-:W-:-:S02]  /*31a0*/  IADD3 R155, R108, 0x21, RZ ;  /* 0x000000216c9b7810 */ /* 0x000fc40007ffe0ff */
[C---:B------:R-:W-:Y:S02]  /*31b0*/  IADD3 R163, R108.reuse, 0x28, RZ ;  /* 0x000000286ca37810 */ /* 0x040fe40007ffe0ff */
[C---:B------:R-:W-:Y:S01]  /*31c0*/  IADD3 R164, R108.reuse, 0x30, RZ ;  /* 0x000000306ca47810 */ /* 0x040fe20007ffe0ff */
[C---:B-----5:R-:W-:Y:S01]  /*31d0*/  HMMA.16816.F32 R32, R8.reuse, R16, RZ ;  /* 0x000000100820723c */ /* 0x060fe200000018ff */
[C---:B------:R-:W-:Y:S02]  /*31e0*/  IADD3 R165, R108.reuse, 0x29, RZ ;  /* 0x000000296ca57810 */ /* 0x040fe40007ffe0ff */
[C---:B------:R-:W-:Y:S01]  /*31f0*/  IADD3 R167, R108.reuse, 0x31, RZ ;  /* 0x000000316ca77810 */ /* 0x040fe20007ffe0ff */
[----:B-1----:R-:W-:Y:S01]  /*3200*/  IMAD.MOV.U32 R5, RZ, RZ, R2 ;  /* 0x000000ffff057224 */ /* 0x002fe200078e0002 */
[C---:B------:R-:W-:Y:S02]  /*3210*/  IADD3 R6, R3.reuse, -R156, RZ ;  /* 0x8000009c03067210 */ /* 0x040fe40007ffe0ff */
[C---:B------:R-:W-:Y:S01]  /*3220*/  IADD3 R7, R3.reuse, -R167, RZ ;  /* 0x800000a703077210 */ /* 0x040fe20007ffe0ff */
[----:B------:R1:W-:Y:S01]  /*3230*/  I2F R227, R5 ;  /* 0x0000000500e37306 */ /* 0x0003e20000201400 */
[----:B------:R-:W-:Y:S01]  /*3240*/  IABS R2, R6 ;  /* 0x0000000600027213 */ /* 0x000fe20000000000 */
[----:B------:R-:W-:Y:S01]  /*3250*/  IMAD.IADD R6, R3, 0x1, -R154 ;  /* 0x0000000103067824 */ /* 0x000fe200078e0a9a */
[----:B------:R-:W-:Y:S01]  /*3260*/  HMMA.16816.F32 R56, R8, R18, RZ ;  /* 0x000000120838723c */ /* 0x000fe200000018ff */
[----:B------:R-:W-:-:S02]  /*3270*/  IADD3 R168, R108, 0x38, RZ ;  /* 0x000000386ca87810 */ /* 0x000fc40007ffe0ff */
[----:B------:R-:W-:Y:S02]  /*3280*/  IADD3 R169, R108, 0x39, RZ ;  /* 0x000000396ca97810 */ /* 0x000fe40007ffe0ff */
[----:B------:R-:W-:Y:S02]  /*3290*/  ISETP.GE.AND P1, PT, R157, UR10, PT ;  /* 0x0000000a9d007c0c */ /* 0x000fe4000bf26270 */
[----:B------:R-:W-:Y:S01]  /*32a0*/  ISETP.GE.AND P0, PT, R156, UR10, PT ;  /* 0x0000000a9c007c0c */ /* 0x000fe2000bf06270 */
[----:B------:R-:W-:Y:S01]  /*32b0*/  HMMA.16816.F32 R88, R12, R18, RZ ;  /* 0x000000120c58723c */ /* 0x000fe200000018ff */
[----:B------:R-:W-:Y:S02]  /*32c0*/  ISETP.GE.AND P6, PT, R154, UR10, PT ;  /* 0x0000000a9a007c0c */ /* 0x000fe4000bfc6270 */
[----:B------:R-:W-:Y:S01]  /*32d0*/  ISETP.GE.AND P5, PT, R152, UR10, PT ;  /* 0x0000000a98007c0c */ /* 0x000fe2000bfa6270 */
[----:B-1----:R-:W-:Y:S01]  /*32e0*/  IMAD.MOV.U32 R5, RZ, RZ, R2 ;  /* 0x000000ffff057224 */ /* 0x002fe200078e0002 */
[----:B------:R-:W-:-:S02]  /*32f0*/  IABS R2, R6 ;  /* 0x0000000600027213 */ /* 0x000fc40000000000 */
[----:B------:R-:W-:Y:S01]  /*3300*/  IADD3 R6, R3, -R152, RZ ;  /* 0x8000009803067210 */ /* 0x000fe20007ffe0ff */
[----:B------:R1:W-:Y:S01]  /*3310*/  I2F R236, R5 ;  /* 0x0000000500ec7306 */ /* 0x0003e20000201400 */
[----:B------:R-:W-:Y:S01]  /*3320*/  HMMA.16816.F32 R16, R8, R20, RZ ;  /* 0x000000140810723c */ /* 0x000fe200000018ff */
[----:B------:R-:W-:Y:S02]  /*3330*/  ISETP.GE.AND P4, PT, R149, UR10, PT ;  /* 0x0000000a95007c0c */ /* 0x000fe4000bf86270 */
[----:B------:R-:W-:-:S05]  /*3340*/  ISETP.GE.AND P3, PT, R148, UR10, PT ;  /* 0x0000000a94007c0c */ /* 0x000fca000bf66270 */
[----:B---3--:R-:W-:Y:S01]  /*3350*/  HMMA.16816.F32 R48, R8, R24, RZ ;  /* 0x000000180830723c */ /* 0x008fe200000018ff */
[----:B-1----:R-:W-:Y:S01]  /*3360*/  IMAD.MOV.U32 R5, RZ, RZ, R2 ;  /* 0x000000ffff057224 */ /* 0x002fe200078e0002 */
[----:B------:R-:W-:Y:S01]  /*3370*/  IABS R2, R6 ;  /* 0x0000000600027213 */ /* 0x000fe20000000000 */
[----:B------:R-:W-:-:S05]  /*3380*/  IMAD.IADD R6, R3, 0x1, -R149 ;  /* 0x0000000103067824 */ /* 0x000fca00078e0a95 */
[C---:B----4-:R-:W-:Y:S01]  /*3390*/  HMMA.16816.F32 R52, R8.reuse, R28, RZ ;  /* 0x0000001c0834723c */ /* 0x050fe200000018ff */
[----:B------:R1:W-:Y:S07]  /*33a0*/  I2F R238, R5 ;  /* 0x0000000500ee7306 */ /* 0x0003ee0000201400 */
[C---:B------:R-:W-:Y:S08]  /*33b0*/  HMMA.16816.F32 R60, R8.reuse, R22, RZ ;  /* 0x00000016083c723c */ /* 0x040ff000000018ff */
[----:B------:R-:W-:Y:S01]  /*33c0*/  HMMA.16816.F32 R68, R8, R26, RZ ;  /* 0x0000001a0844723c */ /* 0x000fe200000018ff */
[----:B-1----:R-:W-:Y:S01]  /*33d0*/  IMAD.MOV.U32 R5, RZ, RZ, R2 ;  /* 0x000000ffff057224 */ /* 0x002fe200078e0002 */
[----:B------:R-:W-:-:S02]  /*33e0*/  IABS R2, R6 ;  /* 0x0000000600027213 */ /* 0x000fc40000000000 */
[C---:B------:R-:W-:Y:S01]  /*33f0*/  IADD3 R6, R3.reuse, -R148, RZ ;  /* 0x8000009403067210 */ /* 0x040fe20007ffe0ff */
[----:B------:R1:W-:Y:S03]  /*3400*/  I2F R239, R5 ;  /* 0x0000000500ef7306 */ /* 0x0003e60000201400 */
[----:B------:R-:W-:Y:S01]  /*3410*/  HMMA.16816.F32 R64, R8, R30, RZ ;  /* 0x0000001e0840723c */ /* 0x000fe200000018ff */
[----:B------:R-:W2:Y:S07]  /*3420*/  LDSM.16.M88.4 R8, [R232+0x2000] ;  /* 0x00200000e808783b */ /* 0x000eae0000000200 */
[----:B------:R-:W-:Y:S01]  /*3430*/  HMMA.16816.F32 R72, R12, R20, RZ ;  /* 0x000000140c48723c */ /* 0x000fe200000018ff */
[----:B-1----:R-:W-:Y:S01]  /*3440*/  IMAD.MOV.U32 R5, RZ, RZ, R2 ;  /* 0x000000ffff057224 */ /* 0x002fe200078e0002 */
[----:B------:R-:W-:Y:S01]  /*3450*/  IABS R2, R6 ;  /* 0x0000000600027213 */ /* 0x000fe20000000000 */
[----:B------:R-:W-:-:S05]  /*3460*/  IMAD.IADD R6, R3, 0x1, -R150 ;  /* 0x0000000103067824 */ /* 0x000fca00078e0a96 */
[C---:B------:R-:W-:Y:S01]  /*3470*/  HMMA.16816.F32 R92, R12.reuse, R22, RZ ;  /* 0x000000160c5c723c */ /* 0x040fe200000018ff */
[----:B------:R1:W-:Y:S07]  /*3480*/  I2F R241, R5 ;  /* 0x0000000500f17306 */ /* 0x0003ee0000201400 */
[C---:B------:R-:W-:Y:S08]  /*3490*/  HMMA.16816.F32 R20, R12.reuse, R24, RZ ;  /* 0x000000180c14723c */ /* 0x040ff000000018ff */
[C---:B------:R-:W-:Y:S01]  /*34a0*/  HMMA.16816.F32 R96, R12.reuse, R26, RZ ;  /* 0x0000001a0c60723c */ /* 0x040fe200000018ff */
[----:B-1----:R-:W-:Y:S01]  /*34b0*/  IMAD.MOV.U32 R5, RZ, RZ, R2 ;  /* 0x000000ffff057224 */ /* 0x002fe200078e0002 */
[----:B------:R-:W-:Y:S01]  /*34c0*/  IABS R2, R6 ;  /* 0x0000000600027213 */ /* 0x000fe20000000000 */
[----:B------:R-:W1:Y:S01]  /*34d0*/  LDSM.16.M88.4 R24, [R235+0x1800] ;  /* 0x00180000eb18783b */ /* 0x000e620000000200 */
[----:B------:R-:W-:Y:S01]  /*34e0*/  IMAD.U32 R6, RZ, RZ, UR5 ;  /* 0x00000005ff067e24 */ /* 0x000fe2000f8e00ff */
[----:B------:R3:W-:Y:S03]  /*34f0*/  I2F R244, R5 ;  /* 0x0000000500f47306 */ /* 0x0007e60000201400 */
[C---:B------:R-:W-:Y:S05]  /*3500*/  HMMA.16816.F32 R80, R12.reuse, R28, RZ ;  /* 0x0000001c0c50723c */ /* 0x040fea00000018ff */
[----:B------:R4:W-:Y:S03]  /*3510*/  I2F R246, R2 ;  /* 0x0000000200f67306 */ /* 0x0009e60000201400 */
[----:B------:R-:W-:Y:S01]  /*3520*/  HMMA.16816.F32 R84, R12, R30, RZ ;  /* 0x0000001e0c54723c */ /* 0x000fe200000018ff */
[----:B------:R-:W5:Y:S01]  /*3530*/  LDSM.16.M88.4 R12, [R232] ;  /* 0x00000000e80c783b */ /* 0x000f620000000200 */
[----:B---3--:R-:W-:-:S06]  /*3540*/  IADD3 R5, R3, -R153, RZ ;  /* 0x8000009903057210 */ /* 0x008fcc0007ffe0ff */
[----:B--2---:R-:W-:Y:S01]  /*3550*/  HMMA.16816.F32 R120, R8, R40, R16 ;  /* 0x000000280878723c */ /* 0x004fe20000001810 */
[----:B------:R-:W-:-:S04]  /*3560*/  IABS R5, R5 ;  /* 0x0000000500057213 */ /* 0x000fc80000000000 */
[----:B------:R2:W-:Y:S01]  /*3570*/  I2F R245, R5 ;  /* 0x0000000500f57306 */ /* 0x0005e20000201400 */
[C---:B----4-:R-:W-:Y:S01]  /*3580*/  IMAD.IADD R2, R3.reuse, 0x1, -R155 ;  /* 0x0000000103027824 */ /* 0x050fe200078e0a9b */
[----:B------:R-:W-:Y:S01]  /*3590*/  IADD3 R16, R3, -R169, RZ ;  /* 0x800000a903107210 */ /* 0x000fe20007ffe0ff */
[----:B------:R-:W-:Y:S03]  /*35a0*/  HMMA.16816.F32 R104, R8, R42, R60 ;  /* 0x0000002a0868723c */ /* 0x000fe6000000183c */
[----:B------:R-:W-:-:S04]  /*35b0*/  IABS R2, R2 ;  /* 0x0000000200027213 */ /* 0x000fc80000000000 */
[----:B------:R3:W-:Y:S01]  /*35c0*/  I2F R247, R2 ;  /* 0x0000000200f77306 */ /* 0x0007e20000201400 */
[----:B------:R-:W-:Y:S01]  /*35d0*/  HMMA.16816.F32 R124, R8, R44, R48 ;  /* 0x0000002c087c723c */ /* 0x000fe20000001830 */
[----:B--2---:R-:W-:-:S07]  /*35e0*/  IMAD.IADD R5, R3, 0x1, -R163 ;  /* 0x0000000103057824 */ /* 0x004fce00078e0aa3 */
[----:B-1----:R-:W-:Y:S01]  /*35f0*/  HMMA.16816.F32 R132, R8, R24, R52 ;  /* 0x000000180884723c */ /* 0x002fe20000001834 */
[----:B------:R-:W-:-:S04]  /*3600*/  IABS R5, R5 ;  /* 0x0000000500057213 */ /* 0x000fc80000000000 */
[----:B------:R1:W-:Y:S01]  /*3610*/  I2F R242, R5 ;  /* 0x0000000500f27306 */ /* 0x0003e20000201400 */
[----:B---3--:R-:W-:Y:S02]  /*3620*/  SEL R2, R6, 0xffffffc0, !P2 ;  /* 0xffffffc006027807 */ /* 0x008fe40005000000 */
[C---:B------:R-:W-:Y:S01]  /*3630*/  HMMA.16816.F32 R100, R8.reuse, R38, R56 ;  /* 0x000000260864723c */ /* 0x040fe20000001838 */
[C---:B------:R-:W-:Y:S02]  /*3640*/  IADD3 R6, R3.reuse, -R165, RZ ;  /* 0x800000a503067210 */ /* 0x040fe40007ffe0ff */
[----:B------:R-:W-:Y:S01]  /*3650*/  ISETP.GE.AND P2, PT, R108, UR10, PT ;  /* 0x0000000a6c007c0c */ /* 0x000fe2000bf46270 */
[----:B------:R-:W-:Y:S01]  /*3660*/  IMAD.IADD R230, R224, 0x1, R2 ;  /* 0x00000001e0e67824 */ /* 0x000fe200078e0202 */
[----:B------:R-:W-:Y:S01]  /*3670*/  IABS R6, R6 ;  /* 0x0000000600067213 */ /* 0x000fe20000000000 */
[----:B------:R-:W-:Y:S02]  /*3680*/  IMAD.IADD R229, R2, 0x1, R235 ;  /* 0x0000000102e57824 */ /* 0x000fe400078e02eb */
[----:B------:R-:W-:Y:S01]  /*3690*/  HMMA.16816.F32 R220, R8, R26, R64 ;  /* 0x0000001a08dc723c */ /* 0x000fe20000001840 */
[----:B------:R2:W-:Y:S01]  /*36a0*/  I2F R240, R6 ;  /* 0x0000000600f07306 */ /* 0x0005e20000201400 */
[----:B------:R-:W-:Y:S01]  /*36b0*/  LDSM.16.M88.4 R128, [R230+0x9800] ;  /* 0x00980000e680783b */ /* 0x000fe20000000200 */
[----:B-1----:R-:W-:-:S05]  /*36c0*/  IMAD.IADD R5, R3, 0x1, -R164 ;  /* 0x0000000103057824 */ /* 0x002fca00078e0aa4 */
[----:B-----5:R-:W-:Y:S01]  /*36d0*/  HMMA.16816.F32 R60, R12, R40, R72 ;  /* 0x000000280c3c723c */ /* 0x020fe20000001848 */
[----:B------:R-:W-:-:S07]  /*36e0*/  IABS R5, R5 ;  /* 0x0000000500057213 */ /* 0x000fce0000000000 */
[C---:B------:R-:W-:Y:S01]  /*36f0*/  HMMA.16816.F32 R52, R12.reuse, R24, R80 ;  /* 0x000000180c34723c */ /* 0x040fe20000001850 */
[----:B--2---:R-:W-:Y:S01]  /*3700*/  IMAD.MOV.U32 R6, RZ, RZ, R5 ;  /* 0x000000ffff067224 */ /* 0x004fe200078e0005 */
[----:B------:R-:W-:Y:S01]  /*3710*/  IABS R5, R7 ;  /* 0x0000000700057213 */ /* 0x000fe20000000000 */
[----:B------:R-:W-:Y:S02]  /*3720*/  IMAD.IADD R7, R3, 0x1, -R168 ;  /* 0x0000000103077824 */ /* 0x000fe400078e0aa8 */
[----:B------:R1:W-:Y:S03]  /*3730*/  I2F R237, R6 ;  /* 0x0000000600ed7306 */ /* 0x0003e60000201400 */
[C---:B------:R-:W-:Y:S08]  /*3740*/  HMMA.16816.F32 R64, R12.reuse, R36, R76 ;  /* 0x000000240c40723c */ /* 0x040ff0000000184c */
[----:B------:R-:W-:Y:S01]  /*3750*/  HMMA.16816.F32 R56, R12, R44, R20 ;  /* 0x0000002c0c38723c */ /* 0x000fe20000001814 */
[----:B------:R-:W-:Y:S01]  /*3760*/  LDSM.16.M88.4 R20, [R230+0x8000] ;  /* 0x00800000e614783b */ /* 0x000fe20000000200 */
[----:B-1----:R-:W-:Y:S01]  /*3770*/  IMAD.MOV.U32 R6, RZ, RZ, R5 ;  /* 0x000000ffff067224 */ /* 0x002fe200078e0005 */
[----:B------:R-:W-:-:S05]  /*3780*/  IABS R5, R7 ;  /* 0x0000000700057213 */ /* 0x000fca0000000000 */
[----:B------:R-:W-:Y:S01]  /*3790*/  HMMA.16816.F32 R48, R12, R38, R88 ;  /* 0x000000260c30723c */ /* 0x000fe20000001858 */
[----:B------:R1:W-:Y:S01]  /*37a0*/  I2F R228, R6 ;  /* 0x0000000600e47306 */ /* 0x0003e20000201400 */
[----:B------:R-:W2:Y:S01]  /*37b0*/  LDSM.16.M88.4 R88, [R234+0x2000] ;  /* 0x00200000ea58783b */ /* 0x000ea20000000200 */
[----:B------:R-:W-:Y:S01]  /*37c0*/  IMAD.MOV.U32 R7, RZ, RZ, R5 ;  /* 0x000000ffff077224 */ /* 0x000fe200078e0005 */
[----:B------:R-:W-:-:S04]  /*37d0*/  IABS R5, R16 ;  /* 0x0000001000057213 */ /* 0x000fc80000000000 */
[C---:B------:R-:W-:Y:S01]  /*37e0*/  HMMA.16816.F32 R40, R12.reuse, R42, R92 ;  /* 0x0000002a0c28723c */ /* 0x040fe2000000185c */
[----:B------:R3:W-:Y:S07]  /*37f0*/  I2F R226, R7 ;  /* 0x0000000700e27306 */ /* 0x0007ee0000201400 */
[----:B------:R-:W-:Y:S01]  /*3800*/  HMMA.16816.F32 R28, R12, R46, R96 ;  /* 0x0000002e0c1c723c */ /* 0x000fe20000001860 */
[----:B-1----:R-:W-:-:S05]  /*3810*/  IADD3 R6, R3, 0x8, RZ ;  /* 0x0000000803067810 */ /* 0x002fca0007ffe0ff */
[----:B------:R-:W-:Y:S02]  /*3820*/  IMAD.IADD R16, R6, 0x1, -R108 ;  /* 0x0000000106107824 */ /* 0x000fe400078e0a6c */
[----:B------:R-:W-:Y:S01]  /*3830*/  HMMA.16816.F32 R24, R12, R26, R84 ;  /* 0x0000001a0c18723c */ /* 0x000fe20000001854 */
[----:B---3--:R-:W-:Y:S01]  /*3840*/  IMAD.MOV.U32 R7, RZ, RZ, R5 ;  /* 0x000000ffff077224 */ /* 0x008fe200078e0005 */
[C---:B------:R-:W-:Y:S02]  /*3850*/  IADD3 R5, R3.reuse, 0x40, RZ ;  /* 0x0000004003057810 */ /* 0x040fe40007ffe0ff */
[----:B------:R-:W-:Y:S01]  /*3860*/  IABS R16, R16 ;  /* 0x0000001000107213 */ /* 0x000fe20000000000 */
[----:B------:R1:W-:Y:S01]  /*3870*/  I2F R219, R7 ;  /* 0x0000000700db7306 */ /* 0x0003e20000201400 */
[----:B------:R-:W-:Y:S02]  /*3880*/  IADD3 R3, R3, 0x48, RZ ;  /* 0x0000004803037810 */ /* 0x000fe40007ffe0ff */
[----:B------:R-:W-:Y:S01]  /*3890*/  HMMA.16816.F32 R112, R8, R36, R32 ;  /* 0x000000240870723c */ /* 0x000fe20000001820 */
[----:B------:R-:W-:Y:S01]  /*38a0*/  IMAD.MOV.U32 R12, RZ, RZ, R16 ;  /* 0x000000ffff0c7224 */ /* 0x000fe200078e0010 */
[----:B------:R-:W3:Y:S01]  /*38b0*/  LDSM.16.M88.4 R36, [R230+0x9000] ;  /* 0x00900000e624783b */ /* 0x000ee20000000200 */
[----:B------:R-:W-:-:S02]  /*38c0*/  IMAD.IADD R13, R3, 0x1, -R108 ;  /* 0x00000001030d7824 */ /* 0x000fc400078e0a6c */
[----:B------:R4:W-:Y:S01]  /*38d0*/  I2F R218, R12 ;  /* 0x0000000c00da7306 */ /* 0x0009e20000201400 */
[----:B------:R-:W-:Y:S02]  /*38e0*/  LDSM.16.M88.4 R32, [R230+0x8800] ;  /* 0x00880000e620783b */ /* 0x000fe40000000200 */
[----:B------:R-:W-:Y:S02]  /*38f0*/  HMMA.16816.F32 R116, R8, R46, R68 ;  /* 0x0000002e0874723c */ /* 0x000fe40000001844 */
[----:B------:R-:W5:Y:S01]  /*3900*/  LDSM.16.M88.4 R8, [R234] ;  /* 0x00000000ea08783b */ /* 0x000f620000000200 */
[----:B-1----:R-:W-:-:S03]  /*3910*/  IADD3 R7, -R108, R5, RZ ;  /* 0x000000056c077210 */ /* 0x002fc60007ffe1ff */
[----:B------:R-:W-:Y:S02]  /*3920*/  LDSM.16.M88.4 R16, [R229] ;  /* 0x00000000e510783b */ /* 0x000fe40000000200 */
[----:B--2---:R-:W-:Y:S01]  /*3930*/  HMMA.16816.F32 R140, R88, R128, R132 ;  /* 0x00000080588c723c */ /* 0x004fe20000001884 */
[----:B------:R-:W-:-:S05]  /*3940*/  IABS R7, R7 ;  /* 0x0000000700077213 */ /* 0x000fca0000000000 */
[----:B----4-:R-:W-:Y:S01]  /*3950*/  IMAD.MOV.U32 R12, RZ, RZ, R7 ;  /* 0x000000ffff0c7224 */ /* 0x010fe200078e0007 */
[----:B------:R-:W-:Y:S02]  /*3960*/  IABS R7, R13 ;  /* 0x0000000d00077213 */ /* 0x000fe40000000000 */
[----:B------:R-:W-:Y:S01]  /*3970*/  IADD3 R13, -R157, R6, RZ ;  /* 0x000000069d0d7210 */ /* 0x000fe20007ffe1ff */
[----:B------:R1:W-:Y:S02]  /*3980*/  I2F R162, R12 ;  /* 0x0000000c00a27306 */ /* 0x0003e40000201400 */
[----:B-1----:R-:W-:Y:S01]  /*3990*/  IMAD.MOV.U32 R12, RZ, RZ, R7 ;  /* 0x000000ffff0c7224 */ /* 0x002fe200078e0007 */
[----:B------:R-:W-:Y:S01]  /*39a0*/  IABS R7, R13 ;  /* 0x0000000d00077213 */ /* 0x000fe20000000000 */
[----:B------:R-:W-:Y:S01]  /*39b0*/  IMAD.IADD R13, R5, 0x1, -R157 ;  /* 0x00000001050d7824 */ /* 0x000fe200078e0a9d */
[-C--:B---3--:R-:W-:Y:S03]  /*39c0*/  HMMA.16816.F32 R68, R88, R36.reuse, R124 ;  /* 0x000000245844723c */ /* 0x088fe6000000187c */
[----:B------:R1:W-:Y:S01]  /*39d0*/  I2F R161, R12 ;  /* 0x0000000c00a17306 */ /* 0x0003e20000201400 */
[----:B------:R-:W-:Y:S04]  /*39e0*/  LDSM.16.M88.4 R124, [R229+0x1800] ;  /* 0x00180000e57c783b */ /* 0x000fe80000000200 */
[C---:B-----5:R-:W-:Y:S08]  /*39f0*/  HMMA.16816.F32 R96, R8.reuse, R36, R56 ;  /* 0x000000240860723c */ /* 0x060ff00000001838 */
[----:B------:R-:W-:Y:S01]  /*3a00*/  HMMA.16816.F32 R92, R8, R128, R52 ;  /* 0x00000080085c723c */ /* 0x000fe20000001834 */
[----:B-1----:R-:W-:Y:S01]  /*3a10*/  IMAD.MOV.U32 R12, RZ, RZ, R7 ;  /* 0x000000ffff0c7224 */ /* 0x002fe200078e0007 */
[----:B------:R-:W-:-:S02]  /*3a20*/  IABS R7, R13 ;  /* 0x0000000d00077213 */ /* 0x000fc40000000000 */
[----:B------:R-:W-:Y:S01]  /*3a30*/  IADD3 R13, -R157, R3, RZ ;  /* 0x000000039d0d7210 */ /* 0x000fe20007ffe1ff */
[----:B------:R1:W-:Y:S03]  /*3a40*/  I2F R217, R12 ;  /* 0x0000000c00d97306 */ /* 0x0003e60000201400 */
[C---:B------:R-:W-:Y:S08]  /*3a50*/  HMMA.16816.F32 R80, R8.reuse, R20, R64 ;  /* 0x000000140850723c */ /* 0x040ff00000001840 */
[----:B------:R-:W-:Y:S01]  /*3a60*/  HMMA.16816.F32 R84, R8, R32, R60 ;  /* 0x000000200854723c */ /* 0x000fe2000000183c */
[----:B-1----:R-:W-:Y:S01]  /*3a70*/  IMAD.MOV.U32 R12, RZ, RZ, R7 ;  /* 0x000000ffff0c7224 */ /* 0x002fe200078e0007 */
[----:B------:R-:W-:Y:S01]  /*3a80*/  IABS R7, R13 ;  /* 0x0000000d00077213 */ /* 0x000fe20000000000 */
[----:B------:R-:W-:-:S05]  /*3a90*/  IMAD.IADD R13, R6, 0x1, -R156 ;  /* 0x00000001060d7824 */ /* 0x000fca00078e0a9c */
[C---:B------:R-:W-:Y:S01]  /*3aa0*/  HMMA.16816.F32 R48, R8.reuse, R22, R48 ;  /* 0x000000160830723c */ /* 0x040fe20000001830 */
[----:B------:R1:W-:Y:S07]  /*3ab0*/  I2F R216, R12 ;  /* 0x0000000c00d87306 */ /* 0x0003ee0000201400 */
[C---:B------:R-:W-:Y:S01]  /*3ac0*/  HMMA.16816.F32 R56, R8.reuse, R34, R40 ;  /* 0x000000220838723c */ /* 0x040fe20000001828 */
[----:B------:R-:W2:Y:S07]  /*3ad0*/  LDSM.16.M88.4 R40, [R233+0x2000] ;  /* 0x00200000e928783b */ /* 0x000eae0000000200 */
[----:B------:R-:W-:Y:S01]  /*3ae0*/  HMMA.16816.F32 R52, R8, R38, R28 ;  /* 0x000000260834723c */ /* 0x000fe2000000181c */
[----:B-1----:R-:W-:Y:S01]  /*3af0*/  IMAD.MOV.U32 R12, RZ, RZ, R7 ;  /* 0x000000ffff0c7224 */ /* 0x002fe200078e0007 */
[----:B------:R-:W-:-:S02]  /*3b00*/  IABS R7, R13 ;  /* 0x0000000d00077213 */ /* 0x000fc40000000000 */
[----:B------:R-:W-:Y:S01]  /*3b10*/  IADD3 R13, -R156, R5, RZ ;  /* 0x000000059c0d7210 */ /* 0x000fe20007ffe1ff */
[----:B------:R1:W-:Y:S03]  /*3b20*/  I2F R214, R12 ;  /* 0x0000000c00d67306 */ /* 0x0003e60000201400 */
[----:B------:R-:W-:Y:S01]  /*3b30*/  HMMA.16816.F32 R44, R8, R130, R24 ;  /* 0x00000082082c723c */ /* 0x000fe20000001818 */
[----:B------:R-:W3:Y:S07]  /*3b40*/  LDSM.16.M88.4 R24, [R229+0x800] ;  /* 0x00080000e518783b */ /* 0x000eee0000000200 */
[----:B------:R-:W-:Y:S01]  /*3b50*/  HMMA.16816.F32 R28, R88, R20, R112 ;  /* 0x00000014581c723c */ /* 0x000fe20000001870 */
[----:B-1----:R-:W-:Y:S01]  /*3b60*/  IMAD.MOV.U32 R12, RZ, RZ, R7 ;  /* 0x000000ffff0c7224 */ /* 0x002fe200078e0007 */
[----:B------:R-:W-:-:S06]  /*3b70*/  IABS R7, R13 ;  /* 0x0000000d00077213 */ /* 0x000fcc0000000000 */
[C---:B------:R-:W-:Y:S01]  /*3b80*/  HMMA.16816.F32 R64, R88.reuse, R22, R100 ;  /* 0x000000165840723c */ /* 0x040fe20000001864 */
[----:B------:R1:W-:Y:S01]  /*3b90*/  I2F R215, R12 ;  /* 0x0000000c00d77306 */ /* 0x0003e20000201400 */
[----:B------:R-:W4:Y:S06]  /*3ba0*/  LDSM.16.M88.4 R20, [R229+0x1000] ;  /* 0x00100000e514783b */ /* 0x000f2c0000000200 */
[C---:B------:R-:W-:Y:S01]  /*3bb0*/  HMMA.16816.F32 R72, R88.reuse, R32, R120 ;  /* 0x000000205848723c */ /* 0x040fe20000001878 */
[----:B------:R5:W-:Y:S07]  /*3bc0*/  I2F R213, R7 ;  /* 0x0000000700d57306 */ /* 0x000bee0000201400 */
[----:B------:R-:W-:Y:S01]  /*3bd0*/  HMMA.16816.F32 R76, R88, R34, R104 ;  /* 0x00000022584c723c */ /* 0x000fe20000001868 */
[----:B-1----:R-:W-:Y:S01]  /*3be0*/  IMAD.IADD R12, R3, 0x1, -R156 ;  /* 0x00000001030c7824 */ /* 0x002fe200078e0a9c */
[----:B------:R-:W-:Y:S04]  /*3bf0*/  LDSM.16.M88.4 R32, [R231+0x6000] ;  /* 0x00600000e720783b */ /* 0x000fe80000000200 */
[----:B------:R-:W-:-:S02]  /*3c00*/  IABS R12, R12 ;  /* 0x0000000c000c7213 */ /* 0x000fc40000000000 */
[----:B------:R-:W-:Y:S01]  /*3c10*/  HMMA.16816.F32 R60, R88, R38, R116 ;  /* 0x00000026583c723c */ /* 0x000fe20000001874 */
[--C-:B-----5:R-:W-:Y:S01]  /*3c20*/  IMAD.IADD R7, R6, 0x1, -R154.reuse ;  /* 0x0000000106077824 */ /* 0x120fe200078e0a9a */
[----:B------:R-:W-:Y:S01]  /*3c30*/  MOV R8, R12 ;  /* 0x0000000c00087202 */ /* 0x000fe20000000f00 */
[----:B------:R-:W-:Y:S01]  /*3c40*/  LDSM.16.M88.4 R36, [R231+0x4000] ;  /* 0x00400000e724783b */ /* 0x000fe20000000200 */
[----:B------:R-:W-:Y:S02]  /*3c50*/  IADD3 R12, -R154, R3, RZ ;  /* 0x000000039a0c7210 */ /* 0x000fe40007ffe1ff */
[----:B------:R1:W-:Y:S01]  /*3c60*/  I2F R210, R8 ;  /* 0x0000000800d27306 */ /* 0x0003e20000201400 */
[----:B------:R-:W-:Y:S01]  /*3c70*/  IABS R7, R7 ;  /* 0x0000000700077213 */ /* 0x000fe20000000000 */
[C---:B--2---:R-:W-:Y:S06]  /*3c80*/  HMMA.16816.F32 R28, R40.reuse, R16, R28 ;  /* 0x00000010281c723c */ /* 0x044fec000000181c */
[----:B------:R2:W-:Y:S02]  /*3c90*/  I2F R211, R7 ;  /* 0x0000000700d37306 */ /* 0x0005e40000201400 */
[----:B---3--:R-:W-:Y:S01]  /*3ca0*/  HMMA.16816.F32 R104, R40, R26, R76 ;  /* 0x0000001a2868723c */ /* 0x008fe2000000184c */
[----:B-1----:R-:W-:-:S07]  /*3cb0*/  IMAD.IADD R8, R5, 0x1, -R154 ;  /* 0x0000000105087824 */ /* 0x002fce00078e0a9a */
[----:B----4-:R-:W-:Y:S01]  /*3cc0*/  HMMA.16816.F32 R116, R40, R22, R60 ;  /* 0x000000162874723c */ /* 0x010fe2000000183c */
[----:B------:R-:W-:Y:S01]  /*3cd0*/  LDSM.16.M88.4 R60, [R230+0xa000] ;  /* 0x00a00000e63c783b */ /* 0x000fe20000000200 */
[----:B------:R-:W-:-:S03]  /*3ce0*/  IABS R2, R8 ;  /* 0x0000000800027213 */ /* 0x000fc60000000000 */
[----:B------:R-:W1:Y:S02]  /*3cf0*/  LDSM.16.M88.4 R8, [R233] ;  /* 0x00000000e908783b */ /* 0x000e640000000200 */
[----:B--2---:R-:W-:Y:S01]  /*3d00*/  IMAD.MOV.U32 R7, RZ, RZ, R2 ;  /* 0x000000ffff077224 */ /* 0x004fe200078e0002 */
[----:B------:R-:W-:Y:S01]  /*3d10*/  IABS R2, R12 ;  /* 0x0000000c00027213 */ /* 0x000fe20000000000 */
[----:B------:R-:W-:Y:S02]  /*3d20*/  IMAD.IADD R12, R6, 0x1, -R152 ;  /* 0x00000001060c7824 */ /* 0x000fe400078e0a98 */
[----:B------:R2:W-:Y:S02]  /*3d30*/  I2F R209, R7 ;  /* 0x0000000700d17306 */ /* 0x0005e40000201400 */
[----:B--2---:R-:W-:Y:S01]  /*3d40*/  IMAD.MOV.U32 R7, RZ, RZ, R2 ;  /* 0x000000ffff077224 */ /* 0x004fe200078e0002 */
[----:B------:R-:W-:Y:S02]  /*3d50*/  IABS R2, R12 ;  /* 0x0000000c00027213 */ /* 0x000fe40000000000 */
[----:B------:R-:W-:-:S03]  /*3d60*/  IADD3 R12, -R152, R5, RZ ;  /* 0x00000005980c7210 */ /* 0x000fc60007ffe1ff */
[----:B------:R2:W-:Y:S01]  /*3d70*/  I2F R208, R7 ;  /* 0x0000000700d07306 */ /* 0x0005e20000201400 */
[----:B-1----:R-:W-:Y:S01]  /*3d80*/  HMMA.16816.F32 R80, R8, R16, R80 ;  /* 0x000000100850723c */ /* 0x002fe20000001850 */
[----:B--2---:R-:W-:Y:S01]  /*3d90*/  IMAD.MOV.U32 R7, RZ, RZ, R2 ;  /* 0x000000ffff077224 */ /* 0x004fe200078e0002 */
[----:B------:R-:W-:Y:S01]  /*3da0*/  IABS R2, R12 ;  /* 0x0000000c00027213 */ /* 0x000fe20000000000 */
[----:B------:R-:W-:-:S04]  /*3db0*/  IMAD.IADD R12, R3, 0x1, -R152 ;  /* 0x00000001030c7824 */ /* 0x000fc800078e0a98 */
[----:B------:R1:W-:Y:S01]  /*3dc0*/  I2F R207, R7 ;  /* 0x0000000700cf7306 */ /* 0x0003e20000201400 */
[C---:B------:R-:W-:Y:S08]  /*3dd0*/  HMMA.16816.F32 R100, R8.reuse, R18, R48 ;  /* 0x000000120864723c */ /* 0x040ff00000001830 */
[----:B------:R-:W-:Y:S01]  /*3de0*/  HMMA.16816.F32 R84, R8, R24, R84 ;  /* 0x000000180854723c */ /* 0x000fe20000001854 */
[----:B-1----:R-:W-:Y:S01]  /*3df0*/  IMAD.MOV.U32 R7, RZ, RZ, R2 ;  /* 0x000000ffff077224 */ /* 0x002fe200078e0002 */
[----:B------:R-:W-:-:S06]  /*3e00*/  IABS R2, R12 ;  /* 0x0000000c00027213 */ /* 0x000fcc0000000000 */
[C---:B------:R-:W-:Y:S01]  /*3e10*/  HMMA.16816.F32 R112, R8.reuse, R26, R56 ;  /* 0x0000001a0870723c */ /* 0x040fe20000001838 */
[----:B------:R-:W-:Y:S01]  /*3e20*/  IADD3 R12, -R149, R6, RZ ;  /* 0x00000006950c7210 */ /* 0x000fe20007ffe1ff */
[----:B------:R1:W-:Y:S01]  /*3e30*/  I2F R205, R7 ;  /* 0x0000000700cd7306 */ /* 0x0003e20000201400 */
[----:B------:R-:W2:Y:S05]  /*3e40*/  LDSM.16.M88.4 R56, [R224+0xa800] ;  /* 0x00a80000e038783b */ /* 0x000eaa0000000200 */
[C---:B------:R-:W-:Y:S08]  /*3e50*/  HMMA.16816.F32 R120, R8.reuse, R20, R96 ;  /* 0x000000140878723c */ /* 0x040ff00000001860 */
[----:B------:R-:W-:Y:S01]  /*3e60*/  HMMA.16816.F32 R132, R8, R22, R52 ;  /* 0x000000160884723c */ /* 0x000fe20000001834 */
[----:B-1----:R-:W-:Y:S01]  /*3e70*/  IMAD.MOV.U32 R7, RZ, RZ, R2 ;  /* 0x000000ffff077224 */ /* 0x002fe200078e0002 */
[----:B------:R-:W-:Y:S01]  /*3e80*/  IABS R2, R12 ;  /* 0x0000000c00027213 */ /* 0x000fe20000000000 */
[----:B------:R-:W-:-:S02]  /*3e90*/  IMAD.IADD R12, R5, 0x1, -R149 ;  /* 0x00000001050c7824 */ /* 0x000fc400078e0a95 */
[----:B------:R1:W-:Y:S03]  /*3ea0*/  I2F R204, R7 ;  /* 0x0000000700cc7306 */ /* 0x0003e60000201400 */
[C---:B------:R-:W-:Y:S08]  /*3eb0*/  HMMA.16816.F32 R136, R8.reuse, R124, R92 ;  /* 0x0000007c0888723c */ /* 0x040ff0000000185c */
[----:B------:R-:W-:Y:S01]  /*3ec0*/  HMMA.16816.F32 R144, R8, R126, R44 ;  /* 0x0000007e0890723c */ /* 0x000fe2000000182c */
[----:B------:R-:W-:Y:S01]  /*3ed0*/  LDSM.16.M88.4 R44, [R235+0x2000] ;  /* 0x00200000eb2c783b */ /* 0x000fe20000000200 */
[----:B-1----:R-:W-:Y:S01]  /*3ee0*/  IMAD.MOV.U32 R7, RZ, RZ, R2 ;  /* 0x000000ffff077224 */ /* 0x002fe200078e0002 */
[----:B------:R-:W-:-:S05]  /*3ef0*/  IABS R2, R12 ;  /* 0x0000000c00027213 */ /* 0x000fca0000000000 */
[C---:B------:R-:W-:Y:S01]  /*3f00*/  HMMA.16816.F32 R96, R40.reuse, R20, R68 ;  /* 0x000000142860723c */ /* 0x040fe20000001844 */
[----:B------:R-:W-:Y:S01]  /*3f10*/  IADD3 R12, -R149, R3, RZ ;  /* 0x00000003950c7210 */ /* 0x000fe20007ffe1ff */
[----:B------:R1:W-:Y:S01]  /*3f20*/  I2F R203, R7 ;  /* 0x0000000700cb7306 */ /* 0x0003e20000201400 */
[----:B------:R-:W-:Y:S05]  /*3f30*/  LDSM.16.M88.4 R20, [R234+0x4000] ;  /* 0x00400000ea14783b */ /* 0x000fea0000000200 */
[C---:B------:R-:W-:Y:S08]  /*3f40*/  HMMA.16816.F32 R48, R40.reuse, R18, R64 ;  /* 0x000000122830723c */ /* 0x040ff00000001840 */
[----:B------:R-:W-:Y:S01]  /*3f50*/  HMMA.16816.F32 R64, R40, R24, R72 ;  /* 0x000000182840723c */ /* 0x000fe20000001848 */
[----:B------:R-:W-:Y:S01]  /*3f60*/  LDSM.16.M88.4 R24, [R232+0x6000] ;  /* 0x00600000e818783b */ /* 0x000fe20000000200 */
[----:B-1----:R-:W-:Y:S01]  /*3f70*/  IMAD.MOV.U32 R7, RZ, RZ, R2 ;  /* 0x000000ffff077224 */ /* 0x002fe200078e0002 */
[----:B------:R-:W-:Y:S01]  /*3f80*/  IABS R2, R12 ;  /* 0x0000000c00027213 */ /* 0x000fe20000000000 */
[----:B------:R-:W-:-:S02]  /*3f90*/  IMAD.IADD R12, R6, 0x1, -R148 ;  /* 0x00000001060c7824 */ /* 0x000fc400078e0a94 */
[----:B------:R1:W-:Y:S02]  /*3fa0*/  I2F R201, R7 ;  /* 0x0000000700c97306 */ /* 0x0003e40000201400 */
[----:B--2---:R-:W-:Y:S08]  /*3fb0*/  HMMA.16816.F32 R92, R36, R56, R84 ;  /* 0x00000038245c723c */ /* 0x004ff00000001854 */
[----:B------:R-:W-:Y:S01]  /*3fc0*/  HMMA.16816.F32 R104, R32, R58, R104 ;  /* 0x0000003a2068723c */ /* 0x000fe20000001868 */
[----:B-1----:R-:W-:Y:S01]  /*3fd0*/  IMAD.MOV.U32 R7, RZ, RZ, R2 ;  /* 0x000000ffff077224 */ /* 0x002fe200078e0002 */
[----:B------:R-:W-:-:S06]  /*3fe0*/  IABS R2, R12 ;  /* 0x0000000c00027213 */ /* 0x000fcc0000000000 */
[----:B------:R-:W-:Y:S01]  /*3ff0*/  HMMA.16816.F32 R84, R32, R56, R64 ;  /* 0x000000382054723c */ /* 0x000fe20000001840 */
[----:B------:R-:W-:Y:S01]  /*4000*/  IADD3 R12, -R148, R5, RZ ;  /* 0x00000005940c7210 */ /* 0x000fe20007ffe1ff */
[----:B------:R1:W-:Y:S02]  /*4010*/  I2F R199, R7 ;  /* 0x0000000700c77306 */ /* 0x0003e40000201400 */
[----:B-1----:R-:W-:Y:S01]  /*4020*/  IMAD.MOV.U32 R7, RZ, RZ, R2 ;  /* 0x000000ffff077224 */ /* 0x002fe200078e0002 */
[----:B------:R-:W-:Y:S01]  /*4030*/  IABS R2, R12 ;  /* 0x0000000c00027213 */ /* 0x000fe20000000000 */
[----:B------:R-:W-:-:S04]  /*4040*/  IMAD.IADD R12, R3, 0x1, -R148 ;  /* 0x00000001030c7824 */ /* 0x000fc800078e0a94 */
[----:B------:R1:W-:Y:S02]  /*4050*/  I2F R200, R7 ;  /* 0x0000000700c87306 */ /* 0x0003e40000201400 */
[----:B-1----:R-:W-:Y:S01]  /*4060*/  IMAD.MOV.U32 R7, RZ, RZ, R2 ;  /* 0x000000ffff077224 */ /* 0x002fe200078e0002 */
[----:B------:R-:W-:Y:S02]  /*4070*/  IABS R2, R12 ;  /* 0x0000000c00027213 */ /* 0x000fe40000000000 */
[----:B------:R-:W-:-:S03]  /*4080*/  IADD3 R12, -R150, R6, RZ ;  /* 0x00000006960c7210 */ /* 0x000fc60007ffe1ff */
[----:B------:R1:W-:Y:S02]  /*4090*/  I2F R198, R7 ;  /* 0x0000000700c67306 */ /* 0x0003e40000201400 */
        /* <DEDUP_REMOVED lines=8> */
[----:B------:R3:W-:Y:S01]  /*4120*/  I2F R194, R2 ;  /* 0x0000000200c27306 */ /* 0x0007e20000201400 */
[----:B--2---:R-:W-:-:S04]  /*4130*/  IADD3 R7, -R150, R3, RZ ;  /* 0x0000000396077210 */ /* 0x004fc80007ffe1ff */
[----:B------:R-:W-:Y:S01]  /*4140*/  IABS R7, R7 ;  /* 0x0000000700077213 */ /* 0x000fe20000000000 */
[----:B---3--:R-:W-:-:S03]  /*4150*/  IMAD.IADD R2, R6, 0x1, -R153 ;  /* 0x0000000106027824 */ /* 0x008fc600078e0a99 */
[----:B------:R2:W-:Y:S02]  /*4160*/  I2F R193, R7 ;  /* 0x0000000700c17306 */ /* 0x0005e40000201400 */
[----:B------:R-:W-:-:S05]  /*4170*/  IABS R2, R2 ;  /* 0x0000000200027213 */ /* 0x000fca0000000000 */
[----:B------:R-:W-:-:S04]  /*4180*/  IMAD.MOV.U32 R8, RZ, RZ, R2 ;  /* 0x000000ffff087224 */ /* 0x000fc800078e0002 */
[----:B------:R3:W-:Y:S01]  /*4190*/  I2F R191, R8 ;  /* 0x0000000800bf7306 */ /* 0x0007e20000201400 */
[----:B-1----:R-:W-:Y:S01]  /*41a0*/  HMMA.16816.F32 R68, R32, R12, R28 ;  /* 0x0000000c2044723c */ /* 0x002fe2000000181c */
[----:B------:R-:W1:Y:S01]  /*41b0*/  LDSM.16.M88.4 R28, [R232+0x4000] ;  /* 0x00400000e81c783b */ /* 0x000e620000000200 */
[----:B--2---:R-:W-:-:S05]  /*41c0*/  IMAD.IADD R7, R5, 0x1, -R153 ;  /* 0x0000000105077824 */ /* 0x004fca00078e0a99 */
[----:B------:R-:W-:Y:S01]  /*41d0*/  IABS R2, R7 ;  /* 0x0000000700027213 */ /* 0x000fe20000000000 */
[----:B------:R-:W-:Y:S01]  /*41e0*/  HMMA.16816.F32 R16, R36, R12, R80 ;  /* 0x0000000c2410723c */ /* 0x000fe20000001850 */
[----:B------:R-:W-:-:S03]  /*41f0*/  IADD3 R7, -R153, R3, RZ ;  /* 0x0000000399077210 */ /* 0x000fc60007ffe1ff */
[----:B---3--:R-:W-:Y:S01]  /*4200*/  IMAD.MOV.U32 R8, RZ, RZ, R2 ;  /* 0x000000ffff087224 */ /* 0x008fe200078e0002 */
[----:B------:R-:W-:-:S03]  /*4210*/  IABS R2, R7 ;  /* 0x0000000700027213 */ /* 0x000fc60000000000 */
[----:B------:R-:W-:Y:S01]  /*4220*/  HMMA.16816.F32 R72, R32, R14, R48 ;  /* 0x0000000e2048723c */ /* 0x000fe20000001830 */
[----:B------:R-:W-:Y:S01]  /*4230*/  LDSM.16.M88.4 R48, [R229+0x2000] ;  /* 0x00200000e530783b */ /* 0x000fe20000000200 */
[----:B------:R2:W-:Y:S01]  /*4240*/  I2F R183, R8 ;  /* 0x0000000800b77306 */ /* 0x0005e20000201400 */
[----:B------:R-:W-:-:S05]  /*4250*/  IMAD.MOV.U32 R7, RZ, RZ, R2 ;  /* 0x000000ffff077224 */ /* 0x000fca00078e0002 */
[----:B------:R-:W-:Y:S01]  /*4260*/  HMMA.16816.F32 R80, R36, R14, R100 ;  /* 0x0000000e2450723c */ /* 0x000fe20000001864 */
[----:B------:R-:W-:Y:S01]  /*4270*/  LDSM.16.M88.4 R12, [R233+0x4000] ;  /* 0x00400000e90c783b */ /* 0x000fe20000000200 */
[----:B------:R3:W-:Y:S06]  /*4280*/  I2F R182, R7 ;  /* 0x0000000700b67306 */ /* 0x0007ec0000201400 */
[----:B------:R-:W-:Y:S01]  /*4290*/  HMMA.16816.F32 R68, R24, R44, R68 ;  /* 0x0000002c1844723c */ /* 0x000fe20000001844 */
[----:B--2---:R-:W-:-:S05]  /*42a0*/  IMAD.IADD R8, R6, 0x1, -R155 ;  /* 0x0000000106087824 */ /* 0x004fca00078e0a9b */
[----:B------:R-:W-:Y:S02]  /*42b0*/  IABS R2, R8 ;  /* 0x0000000800027213 */ /* 0x000fe40000000000 */
[----:B-1----:R-:W-:Y:S01]  /*42c0*/  HMMA.16816.F32 R52, R28, R44, R16 ;  /* 0x0000002c1c34723c */ /* 0x002fe20000001810 */
[----:B------:R-:W-:Y:S01]  /*42d0*/  IADD3 R8, -R155, R5, RZ ;  /* 0x000000059b087210 */ /* 0x000fe20007ffe1ff */
[----:B------:R-:W1:Y:S01]  /*42e0*/  LDSM.16.M88.4 R16, [R234+0x6000] ;  /* 0x00600000ea10783b */ /* 0x000e620000000200 */
[----:B---3--:R-:W-:Y:S02]  /*42f0*/  IMAD.MOV.U32 R7, RZ, RZ, R2 ;  /* 0x000000ffff077224 */ /* 0x008fe400078e0002 */
[----:B------:R-:W-:Y:S01]  /*4300*/  IABS R2, R8 ;  /* 0x0000000800027213 */ /* 0x000fe20000000000 */
[----:B------:R-:W-:Y:S01]  /*4310*/  IMAD.IADD R8, R3, 0x1, -R155 ;  /* 0x0000000103087824 */ /* 0x000fe200078e0a9b */
[----:B------:R2:W-:Y:S01]  /*4320*/  I2F R188, R7 ;  /* 0x0000000700bc7306 */ /* 0x0005e20000201400 */
[-C--:B------:R-:W-:Y:S08]  /*4330*/  HMMA.16816.F32 R76, R24, R46.reuse, R72 ;  /* 0x0000002e184c723c */ /* 0x080ff00000001848 */
[----:B------:R-:W-:Y:S01]  /*4340*/  HMMA.16816.F32 R72, R28, R46, R80 ;  /* 0x0000002e1c48723c */ /* 0x000fe20000001850 */
[----:B------:R-:W-:Y:S01]  /*4350*/  LDSM.16.M88.4 R44, [R235+0x2800] ;  /* 0x00280000eb2c783b */ /* 0x000fe20000000200 */
[----:B--2---:R-:W-:Y:S01]  /*4360*/  IMAD.MOV.U32 R7, RZ, RZ, R2 ;  /* 0x000000ffff077224 */ /* 0x004fe200078e0002 */
[----:B------:R-:W-:-:S05]  /*4370*/  IABS R2, R8 ;  /* 0x0000000800027213 */ /* 0x000fca0000000000 */
[----:B------:R-:W-:Y:S01]  /*4380*/  HMMA.16816.F32 R64, R20, R60, R52 ;  /* 0x0000003c1440723c */ /* 0x000fe20000001834 */
[----:B------:R-:W-:Y:S01]  /*4390*/  IADD3 R8, -R163, R6, RZ ;  /* 0x00000006a3087210 */ /* 0x000fe20007ffe1ff */
[----:B------:R2:W-:Y:S06]  /*43a0*/  I2F R187, R7 ;  /* 0x0000000700bb7306 */ /* 0x0005ec0000201400 */
[----:B------:R-:W-:Y:S01]  /*43b0*/  HMMA.16816.F32 R100, R36, R58, R112 ;  /* 0x0000003a2464723c */ /* 0x000fe20000001870 */
[----:B------:R-:W-:Y:S07]  /*43c0*/  LDSM.16.M88.4 R56, [R230+0xa800] ;  /* 0x00a80000e638783b */ /* 0x000fee0000000200 */
[----:B-1----:R-:W-:Y:S01]  /*43d0*/  HMMA.16816.F32 R52, R16, R60, R68 ;  /* 0x0000003c1034723c */ /* 0x002fe20000001844 */
[----:B--2---:R-:W-:Y:S01]  /*43e0*/  IMAD.MOV.U32 R7, RZ, RZ, R2 ;  /* 0x000000ffff077224 */ /* 0x004fe200078e0002 */
[----:B------:R-:W-:-:S02]  /*43f0*/  IABS R2, R8 ;  /* 0x0000000800027213 */ /* 0x000fc40000000000 */
[----:B------:R-:W-:Y:S01]  /*4400*/  IADD3 R8, -R165, R6, RZ ;  /* 0x00000006a5087210 */ /* 0x000fe20007ffe1ff */
[----:B------:R1:W-:Y:S03]  /*4410*/  I2F R186, R7 ;  /* 0x0000000700ba7306 */ /* 0x0003e60000201400 */
[----:B------:R-:W-:Y:S01]  /*4420*/  HMMA.16816.F32 R80, R12, R48, R64 ;  /* 0x000000300c50723c */ /* 0x000fe20000001840 */
[----:B------:R-:W2:Y:S04]  /*4430*/  LDSM.16.M88.4 R64, [R224+0xb000] ;  /* 0x00b00000e040783b */ /* 0x000ea80000000200 */
[----:B------:R3:W-:Y:S01]  /*4440*/  I2F R185, R2 ;  /* 0x0000000200b97306 */ /* 0x0007e20000201400 */
[----:B-1----:R-:W-:-:S05]  /*4450*/  IMAD.IADD R7, R5, 0x1, -R163 ;  /* 0x0000000105077824 */ /* 0x002fca00078e0aa3 */
[----:B------:R-:W-:Y:S01]  /*4460*/  IABS R7, R7 ;  /* 0x0000000700077213 */ /* 0x000fe20000000000 */
[----:B---3--:R-:W-:-:S03]  /*4470*/  IMAD.IADD R2, R3, 0x1, -R163 ;  /* 0x0000000103027824 */ /* 0x008fc600078e0aa3 */
[----:B------:R1:W-:Y:S02]  /*4480*/  I2F R184, R7 ;  /* 0x0000000700b87306 */ /* 0x0003e40000201400 */
[----:B------:R-:W-:-:S05]  /*4490*/  IABS R2, R2 ;  /* 0x0000000200027213 */ /* 0x000fca0000000000 */
[----:B-1----:R-:W-:Y:S01]  /*44a0*/  IMAD.MOV.U32 R7, RZ, RZ, R2 ;  /* 0x000000ffff077224 */ /* 0x002fe200078e0002 */
[----:B------:R-:W-:Y:S01]  /*44b0*/  IABS R2, R8 ;  /* 0x0000000800027213 */ /* 0x000fe20000000000 */
[--C-:B------:R-:W-:Y:S01]  /*44c0*/  IMAD.IADD R8, R5, 0x1, -R165.reuse ;  /* 0x0000000105087824 */ /* 0x100fe200078e0aa5 */
[----:B--2---:R-:W-:Y:S01]  /*44d0*/  HMMA.16816.F32 R96, R32, R64, R96 ;  /* 0x000000402060723c */ /* 0x004fe20000001860 */
[----:B------:R1:W-:Y:S02]  /*44e0*/  I2F R178, R7 ;  /* 0x0000000700b27306 */ /* 0x0003e40000201400 */
[----:B-1----:R-:W-:Y:S02]  /*44f0*/  MOV R7, R2 ;  /* 0x0000000200077202 */ /* 0x002fe40000000f00 */
[----:B------:R-:W-:Y:S01]  /*4500*/  IABS R2, R8 ;  /* 0x0000000800027213 */ /* 0x000fe20000000000 */
[----:B------:R-:W-:-:S03]  /*4510*/  IMAD.IADD R8, R3, 0x1, -R165 ;  /* 0x0000000103087824 */ /* 0x000fc600078e0aa5 */
        /* <DEDUP_REMOVED lines=18> */
[----:B------:R-:W-:Y:S02]  /*4640*/  IABS R2, R8 ;  /* 0x0000000800027213 */ /* 0x000fe40000000000 */
[----:B------:R-:W1:Y:S03]  /*4650*/  LDSM.16.M88.4 R8, [R233+0x6000] ;  /* 0x00600000e908783b */ /* 0x000e660000000200 */
[----:B------:R2:W-:Y:S08]  /*4660*/  I2F R172, R7 ;  /* 0x0000000700ac7306 */ /* 0x0005f00000201400 */
[----:B------:R3:W-:Y:S01]  /*4670*/  I2F R171, R2 ;  /* 0x0000000200ab7306 */ /* 0x0007e20000201400 */
[----:B--2---:R-:W-:-:S05]  /*4680*/  IMAD.IADD R7, R6, 0x1, -R168 ;  /* 0x0000000106077824 */ /* 0x004fca00078e0aa8 */
[----:B------:R-:W-:Y:S02]  /*4690*/  IABS R7, R7 ;  /* 0x0000000700077213 */ /* 0x000fe40000000000 */
[----:B---3--:R-:W-:-:S03]  /*46a0*/  IADD3 R2, -R169, R6, RZ ;  /* 0x00000006a9027210 */ /* 0x008fc60007ffe1ff */
[----:B------:R-:W-:Y:S01]  /*46b0*/  IMAD.MOV.U32 R6, RZ, RZ, R7 ;  /* 0x000000ffff067224 */ /* 0x000fe200078e0007 */
[----:B------:R-:W-:Y:S01]  /*46c0*/  IABS R2, R2 ;  /* 0x0000000200027213 */ /* 0x000fe20000000000 */
[----:B------:R-:W-:Y:S02]  /*46d0*/  IMAD.IADD R7, R5, 0x1, -R167 ;  /* 0x0000000105077824 */ /* 0x000fe400078e0aa7 */
[----:B------:R2:W-:Y:S01]  /*46e0*/  I2F R170, R6 ;  /* 0x0000000600aa7306 */ /* 0x0005e20000201400 */
[----:B-1----:R-:W-:Y:S01]  /*46f0*/  HMMA.16816.F32 R68, R8, R48, R52 ;  /* 0x000000300844723c */ /* 0x002fe20000001834 */
[----:B--2---:R-:W-:-:S07]  /*4700*/  MOV R6, R2 ;  /* 0x0000000200067202 */ /* 0x004fce0000000f00 */
[-C--:B------:R-:W-:Y:S01]  /*4710*/  HMMA.16816.F32 R52, R20, R62.reuse, R72 ;  /* 0x0000003e1434723c */ /* 0x080fe20000001848 */
[----:B------:R-:W-:Y:S01]  /*4720*/  IABS R2, R7 ;  /* 0x0000000700027213 */ /* 0x000fe20000000000 */
[----:B------:R1:W-:Y:S06]  /*4730*/  I2F R166, R6 ;  /* 0x0000000600a67306 */ /* 0x0003ec0000201400 */
[----:B------:R-:W-:Y:S02]  /*4740*/  HMMA.16816.F32 R60, R16, R62, R76 ;  /* 0x0000003e103c723c */ /* 0x000fe4000000184c */
[----:B------:R2:W-:Y:S06]  /*4750*/  I2F R151, R2 ;  /* 0x0000000200977306 */ /* 0x0005ec0000201400 */
[----:B------:R-:W-:Y:S01]  /*4760*/  HMMA.16816.F32 R72, R28, R44, R92 ;  /* 0x0000002c1c48723c */ /* 0x000fe2000000185c */
[----:B-1----:R-:W-:-:S02]  /*4770*/  IMAD.IADD R6, R5, 0x1, -R168 ;  /* 0x0000000105067824 */ /* 0x002fc400078e0aa8 */
[----:B------:R-:W-:-:S03]  /*4780*/  IMAD.IADD R5, R5, 0x1, -R169 ;  /* 0x0000000105057824 */ /* 0x000fc600078e0aa9 */
[----:B------:R-:W-:Y:S02]  /*4790*/  IABS R6, R6 ;  /* 0x0000000600067213 */ /* 0x000fe40000000000 */
[----:B------:R-:W-:Y:S01]  /*47a0*/  HMMA.16816.F32 R76, R24, R44, R84 ;  /* 0x0000002c184c723c */ /* 0x000fe20000001854 */
[----:B------:R-:W-:Y:S02]  /*47b0*/  IABS R5, R5 ;  /* 0x0000000500057213 */ /* 0x000fe40000000000 */
[----:B--2---:R-:W-:Y:S02]  /*47c0*/  MOV R2, R6 ;  /* 0x0000000600027202 */ /* 0x004fe40000000f00 */
[----:B------:R1:W-:Y:S03]  /*47d0*/  I2F R128, R5 ;  /* 0x0000000500807306 */ /* 0x0003e60000201400 */
[----:B------:R-:W-:Y:S01]  /*47e0*/  HMMA.16816.F32 R84, R8, R50, R60 ;  /* 0x000000320854723c */ /* 0x000fe2000000183c */
[----:B------:R-:W2:Y:S04]  /*47f0*/  LDSM.16.M88.4 R60, [R235+0x3000] ;  /* 0x00300000eb3c783b */ /* 0x000ea80000000200 */
[----:B------:R3:W-:Y:S03]  /*4800*/  I2F R129, R2 ;  /* 0x0000000200817306 */ /* 0x0007e60000201400 */
[----:B------:R-:W-:Y:S01]  /*4810*/  HMMA.16816.F32 R72, R20, R56, R72 ;  /* 0x000000381448723c */ /* 0x000fe20000001848 */
[----:B-1----:R-:W-:-:S07]  /*4820*/  IMAD.IADD R5, R3, 0x1, -R168 ;  /* 0x0000000103057824 */ /* 0x002fce00078e0aa8 */
[----:B------:R-:W-:Y:S01]  /*4830*/  HMMA.16816.F32 R92, R36, R64, R120 ;  /* 0x00000040245c723c */ /* 0x000fe20000001878 */
[----:B------:R-:W-:Y:S01]  /*4840*/  IABS R5, R5 ;  /* 0x0000000500057213 */ /* 0x000fe20000000000 */
[----:B---3--:R-:W-:-:S05]  /*4850*/  IMAD.IADD R2, R3, 0x1, -R167 ;  /* 0x0000000103027824 */ /* 0x008fca00078e0aa7 */
[----:B------:R-:W-:-:S04]  /*4860*/  IABS R2, R2 ;  /* 0x0000000200027213 */ /* 0x000fc80000000000 */
[----:B------:R1:W-:Y:S01]  /*4870*/  I2F R111, R2 ;  /* 0x00000002006f7306 */ /* 0x0003e20000201400 */
[----:B--2---:R-:W-:Y:S01]  /*4880*/  HMMA.16816.F32 R96, R24, R60, R96 ;  /* 0x0000003c1860723c */ /* 0x004fe20000001860 */
[----:B-1----:R-:W-:Y:S01]  /*4890*/  IADD3 R2, -R169, R3, RZ ;  /* 0x00000003a9027210 */ /* 0x002fe20007ffe1ff */
[----:B------:R-:W-:-:S10]  /*48a0*/  IMAD.MOV.U32 R3, RZ, RZ, R5 ;  /* 0x000000ffff037224 */ /* 0x000fd400078e0005 */
[----:B------:R-:W-:Y:S01]  /*48b0*/  HMMA.16816.F32 R92, R28, R60, R92 ;  /* 0x0000003c1c5c723c */ /* 0x000fe2000000185c */
[----:B------:R-:W-:Y:S01]  /*48c0*/  IABS R2, R2 ;  /* 0x0000000200027213 */ /* 0x000fe20000000000 */
[----:B------:R-:W-:Y:S08]  /*48d0*/  I2F R110, R3 ;  /* 0x00000003006e7306 */ /* 0x000ff00000201400 */
[----:B------:R1:W-:Y:S02]  /*48e0*/  I2F R109, R2 ;  /* 0x00000002006d7306 */ /* 0x0003e40000201400 */
[----:B-1----:R-:W-:-:S06]  /*48f0*/  FMUL.FTZ R2, R80, c[0x0][0x2ec] ;  /* 0x0000bb0050027a20 */ /* 0x002fcc0000410000 */
[----:B------:R1:W2:Y:S02]  /*4900*/  MUFU.TANH R6, R2 ;  /* 0x0000000200067308 */ /* 0x0002a40000002400 */
[----:B-1----:R-:W-:Y:S02]  /*4910*/  FMUL.FTZ R2, R81, c[0x0][0x2ec] ;  /* 0x0000bb0051027a20 */ /* 0x002fe40000410000 */
[----:B--2---:R-:W-:-:S04]  /*4920*/  FFMA.FTZ R6, R225, -UR4, R6 ;  /* 0x80000004e1067c23 */ /* 0x004fc80008010006 */
[----:B------:R1:W-:Y:S02]  /*4930*/  MUFU.TANH R212, R2 ;  /* 0x0000000200d47308 */ /* 0x0003e40000002400 */
[----:B-1----:R-:W-:-:S06]  /*4940*/  FMUL.FTZ R2, R82, c[0x0][0x2ec] ;  /* 0x0000bb0052027a20 */ /* 0x002fcc0000410000 */
[----:B------:R1:W2:Y:S02]  /*4950*/  MUFU.TANH R5, R2 ;  /* 0x0000000200057308 */ /* 0x0002a40000002400 */
[----:B-1----:R-:W-:Y:S02]  /*4960*/  FMUL.FTZ R2, R83, c[0x0][0x2ec] ;  /* 0x0000bb0053027a20 */ /* 0x002fe40000410000 */
[----:B------:R-:W-:Y:S01]  /*4970*/  HMMA.16816.F32 R80, R12, R50, R52 ;  /* 0x000000320c50723c */ /* 0x000fe20000001834 */
[----:B------:R-:W1:Y:S03]  /*4980*/  LDSM.16.M88.4 R48, [R229+0x2800] ;  /* 0x00280000e530783b */ /* 0x000e660000000200 */
[----:B------:R3:W-:Y:S01]  /*4990*/  MUFU.TANH R206, R2 ;  /* 0x0000000200ce7308 */ /* 0x0007e20000002400 */
[----:B--2---:R-:W-:-:S03]  /*49a0*/  FFMA.FTZ R5, R218, -UR4, R5 ;  /* 0x80000004da057c23 */ /* 0x004fc60008010005 */
[----:B------:R-:W-:Y:S01]  /*49b0*/  HMMA.16816.F32 R52, R16, R56, R76 ;  /* 0x000000381034723c */ /* 0x000fe2000000184c */
[----:B---3--:R-:W-:-:S04]  /*49c0*/  FMUL.FTZ R2, R68, c[0x0][0x2ec] ;  /* 0x0000bb0044027a20 */ /* 0x008fc80000410000 */
[----:B------:R2:W3:Y:S02]  /*49d0*/  MUFU.TANH R3, R2 ;  /* 0x0000000200037308 */ /* 0x0004e40000002400 */
[----:B--2---:R-:W-:Y:S02]  /*49e0*/  FMUL.FTZ R2, R69, c[0x0][0x2ec] ;  /* 0x0000bb0045027a20 */ /* 0x004fe40000410000 */
[----:B---3--:R-:W-:Y:S01]  /*49f0*/  FFMA.FTZ R3, R162, -UR4, R3 ;  /* 0x80000004a2037c23 */ /* 0x008fe20008010003 */
[----:B-1----:R-:W-:Y:S03]  /*4a00*/  HMMA.16816.F32 R76, R12, R48, R72 ;  /* 0x000000300c4c723c */ /* 0x002fe60000001848 */
[----:B------:R1:W2:Y:S01]  /*4a10*/  MUFU.TANH R160, R2 ;  /* 0x0000000200a07308 */ /* 0x0002a20000002400 */
[----:B------:R-:W-:Y:S01]  /*4a20*/  FSEL R162, R5, -INF , !P2 ;  /* 0xff80000005a27808 */ /* 0x000fe20005000000 */
[----:B------:R-:W-:-:S03]  /*4a30*/  FFMA.FTZ R5, R217, -UR4, R206 ;  /* 0x80000004d9057c23 */ /* 0x000fc600080100ce */
[----:B------:R-:W-:Y:S01]  /*4a40*/  HMMA.16816.F32 R72, R24, R46, R104 ;  /* 0x0000002e1848723c */ /* 0x000fe20000001868 */
[----:B-1----:R-:W-:-:S04]  /*4a50*/  FMUL.FTZ R2, R70, c[0x0][0x2ec] ;  /* 0x0000bb0046027a20 */ /* 0x002fc80000410000 */
[----:B------:R1:W-:Y:S02]  /*4a60*/  MUFU.TANH R7, R2 ;  /* 0x0000000200077308 */ /* 0x0003e40000002400 */
[----:B-1----:R-:W-:Y:S02]  /*4a70*/  FMUL.FTZ R2, R71, c[0x0][0x2ec] ;  /* 0x0000bb0047027a20 */ /* 0x002fe40000410000 */
[----:B------:R-:W-:Y:S04]  /*4a80*/  HMMA.16816.F32 R68, R28, R46, R100 ;  /* 0x0000002e1c44723c */ /* 0x000fe80000001864 */
[----:B------:R1:W-:Y:S02]  /*4a90*/  MUFU.TANH R158, R2 ;  /* 0x00000002009e7308 */ /* 0x0003e40000002400 */
[----:B-1----:R-:W-:-:S06]  /*4aa0*/  FMUL.FTZ R2, R80, c[0x0][0x2ec] ;  /* 0x0000bb0050027a20 */ /* 0x002fcc0000410000 */
[----:B------:R1:W-:Y:S11]  /*4ab0*/  MUFU.TANH R195, R2 ;  /* 0x0000000200c37308 */ /* 0x0003f60000002400 */
[----:B------:R-:W-:Y:S01]  /*4ac0*/  @!UPT UIADD3 URZ, URZ, URZ, URZ ;  /* 0x0000003f3f3ff290 */ /* 0x000fe2000fffe03f */
[-C--:B------:R-:W-:Y:S08]  /*4ad0*/  HMMA.16816.F32 R44, R20, R58.reuse, R68 ;  /* 0x0000003a142c723c */ /* 0x080ff00000001844 */
[----:B------:R-:W-:Y:S01]  /*4ae0*/  HMMA.16816.F32 R56, R16, R58, R72 ;  /* 0x0000003a1038723c */ /* 0x000fe20000001848 */
[----:B-1----:R-:W-:-:S07]  /*4af0*/  FMUL.FTZ R2, R81, c[0x0][0x2ec] ;  /* 0x0000bb0051027a20 */ /* 0x002fce0000410000 */
[----:B------:R-:W-:Y:S01]  /*4b00*/  HMMA.16816.F32 R68, R32, R66, R116 ;  /* 0x000000422044723c */ /* 0x000fe20000001874 */
[----:B------:R1:W-:Y:S07]  /*4b10*/  MUFU.TANH R202, R2 ;  /* 0x0000000200ca7308 */ /* 0x0003ee0000002400 */
[----:B------:R-:W-:Y:S01]  /*4b20*/  HMMA.16816.F32 R72, R12, R50, R44 ;  /* 0x000000320c48723c */ /* 0x000fe2000000182c */
[----:B------:R-:W-:Y:S07]  /*4b30*/  LDSM.16.M88.4 R44, [R229+0x3000] ;  /* 0x00300000e52c783b */ /* 0x000fee0000000200 */
[----:B------:R-:W-:Y:S01]  /*4b40*/  HMMA.16816.F32 R64, R36, R66, R132 ;  /* 0x000000422440723c */ /* 0x000fe20000001884 */
[----:B-1----:R-:W-:-:S04]  /*4b50*/  FMUL.FTZ R2, R82, c[0x0][0x2ec] ;  /* 0x0000bb0052027a20 */ /* 0x002fc80000410000 */
[----:B------:R1:W3:Y:S02]  /*4b60*/  MUFU.TANH R180, R2 ;  /* 0x0000000200b47308 */ /* 0x0002e40000002400 */
[----:B-1----:R-:W-:Y:S02]  /*4b70*/  FMUL.FTZ R2, R83, c[0x0][0x2ec] ;  /* 0x0000bb0053027a20 */ /* 0x002fe40000410000 */
[----:B------:R-:W-:Y:S01]  /*4b80*/  HMMA.16816.F32 R80, R8, R48, R52 ;  /* 0x000000300850723c */ /* 0x000fe20000001834 */
[----:B------:R-:W1:Y:S03]  /*4b90*/  LDSM.16.M88.4 R52, [R230+0xb000] ;  /* 0x00b00000e634783b */ /* 0x000e660000000200 */
[----:B------:R4:W-:Y:S02]  /*4ba0*/  MUFU.TANH R190, R2 ;  /* 0x0000000200be7308 */ /* 0x0009e40000002400 */
[----:B----4-:R-:W-:-:S06]  /*4bb0*/  FMUL.FTZ R2, R84, c[0x0][0x2ec] ;  /* 0x0000bb0054027a20 */ /* 0x010fcc0000410000 */
[----:B------:R4:W5:Y:S02]  /*4bc0*/  MUFU.TANH R159, R2 ;  /* 0x00000002009f7308 */ /* 0x0009640000002400 */
[----:B----4-:R-:W-:-:S06]  /*4bd0*/  FMUL.FTZ R2, R85, c[0x0][0x2ec] ;  /* 0x0000bb0055027a20 */ /* 0x010fcc0000410000 */
[----:B------:R4:W1:Y:S02]  /*4be0*/  MUFU.TANH R181, R2 ;  /* 0x0000000200b57308 */ /* 0x0008640000002400 */
[----:B----4-:R-:W-:-:S06]  /*4bf0*/  FMUL.FTZ R2, R86, c[0x0][0x2ec] ;  /* 0x0000bb0056027a20 */ /* 0x010fcc0000410000 */
[----:B------:R4:W-:Y:S02]  /*4c00*/  MUFU.TANH R121, R2 ;  /* 0x0000000200797308 */ /* 0x0009e40000002400 */
[----:B----4-:R-:W-:Y:S02]  /*4c10*/  FMUL.FTZ R2, R87, c[0x0][0x2ec] ;  /* 0x0000bb0057027a20 */ /* 0x010fe40000410000 */
[----:B------:R-:W-:Y:S04]  /*4c20*/  HMMA.16816.F32 R84, R8, R50, R56 ;  /* 0x000000320854723c */ /* 0x000fe80000001838 */
[----:B------:R4:W-:Y:S04]  /*4c30*/  MUFU.TANH R123, R2 ;  /* 0x00000002007b7308 */ /* 0x0009e80000002400 */
[-C--:B-1----:R-:W-:Y:S08]  /*4c40*/  HMMA.16816.F32 R56, R16, R52.reuse, R96 ;  /* 0x000000341038723c */ /* 0x082ff00000001860 */
[----:B------:R-:W-:Y:S01]  /*4c50*/  HMMA.16816.F32 R48, R20, R52, R92 ;  /* 0x000000341430723c */ /* 0x000fe2000000185c */
[----:B----4-:R-:W-:-:S04]  /*4c60*/  FMUL.FTZ R2, R76, c[0x0][0x2ec] ;  /* 0x0000bb004c027a20 */ /* 0x010fc80000410000 */
[----:B------:R1:W-:Y:S11]  /*4c70*/  MUFU.TANH R122, R2 ;  /* 0x00000002007a7308 */ /* 0x0003f60000002400 */
[----:B------:R-:W-:Y:S01]  /*4c80*/  HMMA.16816.F32 R92, R8, R44, R56 ;  /* 0x0000002c085c723c */ /* 0x000fe20000001838 */
[----:B-1----:R-:W-:-:S07]  /*4c90*/  FMUL.FTZ R2, R77, c[0x0][0x2ec] ;  /* 0x0000bb004d027a20 */ /* 0x002fce0000410000 */
[----:B------:R-:W-:Y:S01]  /*4ca0*/  HMMA.16816.F32 R56, R40, R124, R140 ;  /* 0x0000007c2838723c */ /* 0x000fe2000000188c */
[----:B------:R1:W-:Y:S02]  /*4cb0*/  MUFU.TANH R179, R2 ;  /* 0x0000000200b37308 */ /* 0x0003e40000002400 */
[----:B-1----:R-:W-:-:S06]  /*4cc0*/  FMUL.FTZ R2, R78, c[0x0][0x2ec] ;  /* 0x0000bb004e027a20 */ /* 0x002fcc0000410000 */
[----:B------:R1:W4:Y:S02]  /*4cd0*/  MUFU.TANH R115, R2 ;  /* 0x0000000200737308 */ /* 0x0003240000002400 */
[----:B-1----:R-:W-:Y:S02]  /*4ce0*/  FMUL.FTZ R2, R79, c[0x0][0x2ec] ;  /* 0x0000bb004f027a20 */ /* 0x002fe40000410000 */
[----:B------:R-:W1:Y:S04]  /*4cf0*/  LDSM.16.M88.4 R76, [R224+0xb800] ;  /* 0x00b80000e04c783b */ /* 0x000e680000000200 */
[----:B------:R2:W-:Y:S02]  /*4d00*/  MUFU.TANH R120, R2 ;  /* 0x0000000200787308 */ /* 0x0005e40000002400 */
[----:B--2---:R-:W-:-:S06]  /*4d10*/  FMUL.FTZ R2, R80, c[0x0][0x2ec] ;  /* 0x0000bb0050027a20 */ /* 0x004fcc0000410000 */
[----:B------:R2:W1:Y:S02]  /*4d20*/  MUFU.TANH R113, R2 ;  /* 0x0000000200717308 */ /* 0x0004640000002400 */
[----:B--2---:R-:W-:-:S06]  /*4d30*/  FMUL.FTZ R2, R81, c[0x0][0x2ec] ;  /* 0x0000bb0051027a20 */ /* 0x004fcc0000410000 */
[----:B------:R2:W-:Y:S02]  /*4d40*/  MUFU.TANH R114, R2 ;  /* 0x0000000200727308 */ /* 0x0005e40000002400 */
[----:B--2---:R-:W-:-:S06]  /*4d50*/  FMUL.FTZ R2, R82, c[0x0][0x2ec] ;  /* 0x0000bb0052027a20 */ /* 0x004fcc0000410000 */
[----:B------:R2:W-:Y:S02]  /*4d60*/  MUFU.TANH R105, R2 ;  /* 0x0000000200697308 */ /* 0x0005e40000002400 */
[----:B--2---:R-:W-:Y:S02]  /*4d70*/  FMUL.FTZ R2, R83, c[0x0][0x2ec] ;  /* 0x0000bb0053027a20 */ /* 0x004fe40000410000 */
[-C--:B------:R-:W-:Y:S01]  /*4d80*/  HMMA.16816.F32 R80, R24, R62.reuse, R68 ;  /* 0x0000003e1850723c */ /* 0x080fe20000001844 */
[----:B------:R-:W2:Y:S03]  /*4d90*/  LDSM.16.M88.4 R68, [R235+0x3800] ;  /* 0x00380000eb44783b */ /* 0x000ea60000000200 */
[----:B------:R1:W-:Y:S04]  /*4da0*/  MUFU.TANH R106, R2 ;  /* 0x00000002006a7308 */ /* 0x0003e80000002400 */
[----:B------:R-:W-:Y:S08]  /*4db0*/  HMMA.16816.F32 R60, R28, R62, R64 ;  /* 0x0000003e1c3c723c */ /* 0x000ff00000001840 */
        /* <DEDUP_REMOVED lines=8> */
[----:B------:R-:W-:Y:S08]  /*4e40*/  HMMA.16816.F32 R52, R32, R76, R56 ;  /* 0x0000004c2034723c */ /* 0x000ff00000001838 */
[----:B------:R-:W-:Y:S01]  /*4e50*/  HMMA.16816.F32 R56, R88, R130, R220 ;  /* 0x000000825838723c */ /* 0x000fe200000018dc */
[----:B-1----:R-:W-:-:S04]  /*4e60*/  FMUL.FTZ R2, R74, c[0x0][0x2ec] ;  /* 0x0000bb004a027a20 */ /* 0x002fc80000410000 */
[----:B------:R1:W-:Y:S03]  /*4e70*/  MUFU.TANH R103, R2 ;  /* 0x0000000200677308 */ /* 0x0003e60000002400 */
[----:B--2---:R-:W-:Y:S08]  /*4e80*/  HMMA.16816.F32 R48, R28, R68, R48 ;  /* 0x000000441c30723c */ /* 0x004ff00000001830 */
[----:B------:R-:W-:Y:S01]  /*4e90*/  HMMA.16816.F32 R60, R12, R46, R60 ;  /* 0x0000002e0c3c723c */ /* 0x000fe2000000183c */
[----:B-1----:R-:W-:-:S02]  /*4ea0*/  FMUL.FTZ R2, R75, c[0x0][0x2ec] ;  /* 0x0000bb004b027a20 */ /* 0x002fc40000410000 */
[----:B------:R-:W1:Y:S05]  /*4eb0*/  LDSM.16.M88.4 R72, [R230+0xb800] ;  /* 0x00b80000e648783b */ /* 0x000e6a0000000200 */
[----:B------:R-:W-:Y:S01]  /*4ec0*/  HMMA.16816.F32 R40, R40, R126, R56 ;  /* 0x0000007e2828723c */ /* 0x000fe20000001838 */
[----:B------:R2:W-:Y:S07]  /*4ed0*/  MUFU.TANH R104, R2 ;  /* 0x0000000200687308 */ /* 0x0005ee0000002400 */
[----:B------:R-:W-:Y:S08]  /*4ee0*/  HMMA.16816.F32 R80, R8, R46, R80 ;  /* 0x0000002e0850723c */ /* 0x000ff00000001850 */
[----:B------:R-:W-:-:S02]  /*4ef0*/  FMUL.FTZ R63, R63, c[0x0][0x2ec] ;  /* 0x0000bb003f3f7a20 */ /* 0x000fc40000410000 */
[----:B--2---:R-:W-:-:S04]  /*4f00*/  FMUL.FTZ R2, R84, c[0x0][0x2ec] ;  /* 0x0000bb0054027a20 */ /* 0x004fc80000410000 */
[----:B------:R2:W-:Y:S02]  /*4f10*/  MUFU.TANH R100, R2 ;  /* 0x0000000200647308 */ /* 0x0005e40000002400 */
[----:B------:R-:W-:Y:S06]  /*4f20*/  HMMA.16816.F32 R32, R32, R78, R40 ;  /* 0x0000004e2020723c */ /* 0x000fec0000001828 */
[----:B------:R-:W-:Y:S01]  /*4f30*/  MUFU.TANH R63, R63 ;  /* 0x0000003f003f7308 */ /* 0x000fe20000002400 */
[----:B------:R-:W-:Y:S01]  /*4f40*/  FSEL R41, R3, -INF , !P2 ;  /* 0xff80000003297808 */ /* 0x000fe20005000000 */
[----:B------:R-:W-:Y:S01]  /*4f50*/  FFMA.FTZ R3, R216, -UR4, R160 ;  /* 0x80000004d8037c23 */ /* 0x000fe200080100a0 */
[----:B------:R-:W-:Y:S01]  /*4f60*/  FSEL R160, R5, -INF , !P1 ;  /* 0xff80000005a07808 */ /* 0x000fe20004800000 */
[----:B---3--:R-:W-:-:S02]  /*4f70*/  FFMA.FTZ R5, R215, -UR4, R180 ;  /* 0x80000004d7057c23 */ /* 0x008fc400080100b4 */
[----:B------:R-:W-:Y:S02]  /*4f80*/  FMUL.FTZ R83, R83, c[0x0][0x2ec] ;  /* 0x0000bb0053537a20 */ /* 0x000fe40000410000 */
[----:B--2---:R-:W-:Y:S01]  /*4f90*/  FMUL.FTZ R2, R85, c[0x0][0x2ec] ;  /* 0x0000bb0055027a20 */ /* 0x004fe20000410000 */
[----:B-1----:R-:W-:Y:S01]  /*4fa0*/  HMMA.16816.F32 R44, R20, R72, R48 ;  /* 0x00000048142c723c */ /* 0x002fe20000001830 */
[----:B------:R-:W-:Y:S02]  /*4fb0*/  FMUL.FTZ R80, R80, c[0x0][0x2ec] ;  /* 0x0000bb0050507a20 */ /* 0x000fe40000410000 */
[----:B------:R1:W-:Y:S01]  /*4fc0*/  MUFU.TANH R102, R2 ;  /* 0x0000000200667308 */ /* 0x0003e20000002400 */
[----:B------:R-:W-:Y:S02]  /*4fd0*/  FMUL.FTZ R81, R81, c[0x0][0x2ec] ;  /* 0x0000bb0051517a20 */ /* 0x000fe40000410000 */
[----:B------:R-:W-:Y:S02]  /*4fe0*/  FMUL.FTZ R82, R82, c[0x0][0x2ec] ;  /* 0x0000bb0052527a20 */ /* 0x000fe40000410000 */
[----:B------:R-:W-:Y:S03]  /*4ff0*/  HMMA.16816.F32 R48, R24, R68, R52 ;  /* 0x000000441830723c */ /* 0x000fe60000001834 */
[----:B------:R-:W-:Y:S05]  /*5000*/  MUFU.TANH R83, R83 ;  /* 0x0000005300537308 */ /* 0x000fea0000002400 */
[----:B------:R-:W-:Y:S01]  /*5010*/  HMMA.16816.F32 R52, R36, R78, R144 ;  /* 0x0000004e2434723c */ /* 0x000fe20000001890 */
[----:B-1----:R-:W-:-:S02]  /*5020*/  FMUL.FTZ R2, R86, c[0x0][0x2ec] ;  /* 0x0000bb0056027a20 */ /* 0x002fc40000410000 */
[----:B------:R-:W1:Y:S05]  /*5030*/  MUFU.TANH R80, R80 ;  /* 0x0000005000507308 */ /* 0x000e6a0000002400 */
[----:B------:R-:W-:Y:S03]  /*5040*/  HMMA.16816.F32 R24, R24, R70, R32 ;  /* 0x000000461818723c */ /* 0x000fe60000001820 */
[----:B------:R2:W-:Y:S04]  /*5050*/  MUFU.TANH R96, R2 ;  /* 0x0000000200607308 */ /* 0x0005e80000002400 */
[----:B------:R-:W-:Y:S01]  /*5060*/  FSEL R35, R3, -INF , !P1 ;  /* 0xff80000003237808 */ /* 0x000fe20004800000 */
[----:B------:R-:W-:Y:S01]  /*5070*/  HMMA.16816.F32 R36, R16, R72, R48 ;  /* 0x000000481024723c */ /* 0x000fe20000001830 */
[----:B-----5:R-:W-:Y:S01]  /*5080*/  FFMA.FTZ R3, R213, -UR4, R159 ;  /* 0x80000004d5037c23 */ /* 0x020fe2000801009f */
[----:B------:R-:W-:Y:S01]  /*5090*/  FSEL R159, R5, -INF , !P0 ;  /* 0xff800000059f7808 */ /* 0x000fe20004000000 */
[----:B------:R-:W-:Y:S01]  /*50a0*/  FFMA.FTZ R5, R211, -UR4, R190 ;  /* 0x80000004d3057c23 */ /* 0x000fe200080100be */
[----:B------:R-:W-:Y:S02]  /*50b0*/  MUFU.TANH R81, R81 ;  /* 0x0000005100517308 */ /* 0x000fe40000002400 */
[----:B------:R-:W-:Y:S01]  /*50c0*/  FSEL R33, R3, -INF , !P0 ;  /* 0xff80000003217808 */ /* 0x000fe20004000000 */
[----:B------:R-:W-:Y:S01]  /*50d0*/  FFMA.FTZ R3, R209, -UR4, R181 ;  /* 0x80000004d1037c23 */ /* 0x000fe200080100b5 */
[----:B------:R-:W-:Y:S01]  /*50e0*/  HMMA.16816.F32 R28, R28, R70, R52 ;  /* 0x000000461c1c723c */ /* 0x000fe20000001834 */
[----:B------:R-:W-:Y:S01]  /*50f0*/  FSEL R156, R5, -INF , !P6 ;  /* 0xff800000059c7808 */ /* 0x000fe20007000000 */
[----:B----4-:R-:W-:-:S02]  /*5100*/  FFMA.FTZ R5, R207, -UR4, R115 ;  /* 0x80000004cf057c23 */ /* 0x010fc40008010073 */
[----:B--2---:R-:W-:Y:S01]  /*5110*/  FMUL.FTZ R2, R87, c[0x0][0x2ec] ;  /* 0x0000bb0057027a20 */ /* 0x004fe20000410000 */
[----:B------:R-:W-:Y:S01]  /*5120*/  FSEL R32, R3, -INF , !P6 ;  /* 0xff80000003207808 */ /* 0x000fe20007000000 */
[----:B------:R-:W-:Y:S01]  /*5130*/  FFMA.FTZ R3, R205, -UR4, R113 ;  /* 0x80000004cd037c23 */ /* 0x000fe20008010071 */
[----:B------:R-:W2:Y:S01]  /*5140*/  MUFU.TANH R82, R82 ;  /* 0x0000005200527308 */ /* 0x000ea20000002400 */
[----:B------:R-:W-:Y:S07]  /*5150*/  HMMA.16816.F32 R16, R16, R74, R24 ;  /* 0x0000004a1010723c */ /* 0x000fee0000001818 */
[----:B------:R3:W-:Y:S01]  /*5160*/  MUFU.TANH R98, R2 ;  /* 0x0000000200627308 */ /* 0x0007e20000002400 */
[----:B-1----:R-:W-:-:S08]  /*5170*/  FFMA.FTZ R24, R184, -UR4, R80 ;  /* 0x80000004b8187c23 */ /* 0x002fd00008010050 */
[----:B------:R-:W-:Y:S01]  /*5180*/  HMMA.16816.F32 R28, R20, R74, R28 ;  /* 0x0000004a141c723c */ /* 0x000fe2000000181c */
[----:B---3--:R-:W-:-:S06]  /*5190*/  FMUL.FTZ R2, R64, c[0x0][0x2ec] ;  /* 0x0000bb0040027a20 */ /* 0x008fcc0000410000 */
[----:B--2---:R-:W-:Y:S01]  /*51a0*/  FFMA.FTZ R23, R178, -UR4, R82 ;  /* 0x80000004b2177c23 */ /* 0x004fe20008010052 */
[----:B------:R1:W-:Y:S01]  /*51b0*/  MUFU.TANH R97, R2 ;  /* 0x0000000200617308 */ /* 0x0003e20000002400 */
[----:B------:R-:W-:Y:S02]  /*51c0*/  FFMA.FTZ R22, R177, -UR4, R63 ;  /* 0x80000004b1167c23 */ /* 0x000fe4000801003f */
[----:B-1----:R-:W-:-:S05]  /*51d0*/  FMUL.FTZ R2, R65, c[0x0][0x2ec] ;  /* 0x0000bb0041027a20 */ /* 0x002fca0000410000 */
[----:B------:R1:W-:Y:S02]  /*51e0*/  MUFU.TANH R101, R2 ;  /* 0x0000000200657308 */ /* 0x0003e40000002400 */
[----:B-1----:R-:W-:-:S06]  /*51f0*/  FMUL.FTZ R2, R66, c[0x0][0x2ec] ;  /* 0x0000bb0042027a20 */ /* 0x002fcc0000410000 */
[----:B------:R1:W-:Y:S02]  /*5200*/  MUFU.TANH R86, R2 ;  /* 0x0000000200567308 */ /* 0x0003e40000002400 */
[----:B-1----:R-:W-:Y:S02]  /*5210*/  FMUL.FTZ R2, R67, c[0x0][0x2ec] ;  /* 0x0000bb0043027a20 */ /* 0x002fe40000410000 */
[----:B------:R-:W1:Y:S01]  /*5220*/  LDSM.16.M88.4 R64, [R229+0x3800] ;  /* 0x00380000e540783b */ /* 0x000e620000000200 */
[----:B------:R-:W-:-:S04]  /*5230*/  DEPBAR.LE SB0, 0x0 ;  /* 0x000080000000791a */ /* 0x000fc80000000000 */
[----:B------:R2:W-:Y:S02]  /*5240*/  MUFU.TANH R99, R2 ;  /* 0x0000000200637308 */ /* 0x0005e40000002400 */
[----:B--2---:R-:W-:-:S06]  /*5250*/  FMUL.FTZ R2, R92, c[0x0][0x2ec] ;  /* 0x0000bb005c027a20 */ /* 0x004fcc0000410000 */
[----:B------:R2:W-:Y:S01]  /*5260*/  MUFU.TANH R84, R2 ;  /* 0x0000000200547308 */ /* 0x0005e20000002400 */
[----:B-1----:R-:W-:Y:S01]  /*5270*/  HMMA.16816.F32 R36, R8, R64, R36 ;  /* 0x000000400824723c */ /* 0x002fe20000001824 */
[----:B--2---:R-:W-:-:S06]  /*5280*/  FMUL.FTZ R2, R93, c[0x0][0x2ec] ;  /* 0x0000bb005d027a20 */ /* 0x004fcc0000410000 */
[----:B------:R1:W-:Y:S01]  /*5290*/  MUFU.TANH R87, R2 ;  /* 0x0000000200577308 */ /* 0x0003e20000002400 */
[C---:B------:R-:W-:Y:S08]  /*52a0*/  HMMA.16816.F32 R44, R12.reuse, R64, R44 ;  /* 0x000000400c2c723c */ /* 0x040ff0000000182c */
[----:B------:R-:W-:Y:S01]  /*52b0*/  HMMA.16816.F32 R28, R12, R66, R28 ;  /* 0x000000420c1c723c */ /* 0x000fe2000000181c */
[----:B-1----:R-:W-:-:S06]  /*52c0*/  FMUL.FTZ R2, R94, c[0x0][0x2ec] ;  /* 0x0000bb005e027a20 */ /* 0x002fcc0000410000 */
[----:B------:R-:W-:Y:S01]  /*52d0*/  FFMA.FTZ R12, R175, -UR4, R83 ;  /* 0x80000004af0c7c23 */ /* 0x000fe20008010053 */
[----:B------:R-:W-:Y:S01]  /*52e0*/  HMMA.16816.F32 R8, R8, R66, R16 ;  /* 0x000000420808723c */ /* 0x000fe20000001810 */
[----:B------:R1:W-:Y:S01]  /*52f0*/  MUFU.TANH R77, R2 ;  /* 0x00000002004d7308 */ /* 0x0003e20000002400 */
[----:B------:R-:W-:-:S05]  /*5300*/  FMUL.FTZ R36, R36, c[0x0][0x2ec] ;  /* 0x0000bb0024247a20 */ /* 0x000fca0000410000 */
[----:B------:R-:W-:Y:S02]  /*5310*/  FFMA.FTZ R17, R176, -UR4, R81 ;  /* 0x80000004b0117c23 */ /* 0x000fe40008010051 */
[----:B------:R-:W-:Y:S01]  /*5320*/  FMUL.FTZ R45, R45, c[0x0][0x2ec] ;  /* 0x0000bb002d2d7a20 */ /* 0x000fe20000410000 */
[----:B------:R-:W2:Y:S01]  /*5330*/  MUFU.TANH R20, R36 ;  /* 0x0000002400147308 */ /* 0x000ea20000002400 */
[----:B------:R-:W-:Y:S02]  /*5340*/  FMUL.FTZ R44, R44, c[0x0][0x2ec] ;  /* 0x0000bb002c2c7a20 */ /* 0x000fe40000410000 */
[----:B------:R-:W-:Y:S02]  /*5350*/  FMUL.FTZ R47, R47, c[0x0][0x2ec] ;  /* 0x0000bb002f2f7a20 */ /* 0x000fe40000410000 */
[----:B------:R-:W-:Y:S02]  /*5360*/  FMUL.FTZ R46, R46, c[0x0][0x2ec] ;  /* 0x0000bb002e2e7a20 */ /* 0x000fe40000410000 */
[----:B-1----:R-:W-:Y:S01]  /*5370*/  FMUL.FTZ R2, R95, c[0x0][0x2ec] ;  /* 0x0000bb005f027a20 */ /* 0x002fe20000410000 */
[----:B------:R-:W-:Y:S06]  /*5380*/  MUFU.TANH R49, R45 ;  /* 0x0000002d00317308 */ /* 0x000fec0000002400 */
[----:B------:R-:W-:-:S02]  /*5390*/  FMUL.FTZ R9, R9, c[0x0][0x2ec] ;  /* 0x0000bb0009097a20 */ /* 0x000fc40000410000 */
[----:B------:R1:W-:Y:S01]  /*53a0*/  MUFU.TANH R85, R2 ;  /* 0x0000000200557308 */ /* 0x0003e20000002400 */
[----:B------:R-:W-:Y:S02]  /*53b0*/  FMUL.FTZ R8, R8, c[0x0][0x2ec] ;  /* 0x0000bb0008087a20 */ /* 0x000fe40000410000 */
[----:B------:R-:W-:Y:S02]  /*53c0*/  FMUL.FTZ R11, R11, c[0x0][0x2ec] ;  /* 0x0000bb000b0b7a20 */ /* 0x000fe40000410000 */
[----:B--2---:R-:W-:-:S03]  /*53d0*/  FFMA.FTZ R16, R173, -UR4, R20 ;  /* 0x80000004ad107c23 */ /* 0x004fc60008010014 */
[----:B------:R2:W-:Y:S01]  /*53e0*/  MUFU.TANH R50, R44 ;  /* 0x0000002c00327308 */ /* 0x0005e20000002400 */
[----:B-1----:R-:W-:-:S07]  /*53f0*/  FMUL.FTZ R2, R60, c[0x0][0x2ec] ;  /* 0x0000bb003c027a20 */ /* 0x002fce0000410000 */
[----:B------:R-:W1:Y:S01]  /*5400*/  MUFU.TANH R47, R47 ;  /* 0x0000002f002f7308 */ /* 0x000e620000002400 */
[----:B--2---:R-:W-:-:S07]  /*5410*/  FSEL R44, R3, -INF , !P5 ;  /* 0xff800000032c7808 */ /* 0x004fce0006800000 */
[----:B------:R2:W-:Y:S01]  /*5420*/  MUFU.TANH R76, R2 ;  /* 0x00000002004c7308 */ /* 0x0005e20000002400 */
[----:B------:R-:W-:-:S05]  /*5430*/  FFMA.FTZ R3, R201, -UR4, R114 ;  /* 0x80000004c9037c23 */ /* 0x000fca0008010072 */
[----:B------:R-:W-:Y:S01]  /*5440*/  FSEL R48, R3, -INF , !P4 ;  /* 0xff80000003307808 */ /* 0x000fe20006000000 */
[----:B------:R-:W-:Y:S01]  /*5450*/  FFMA.FTZ R3, R198, -UR4, R100 ;  /* 0x80000004c6037c23 */ /* 0x000fe20008010064 */
[----:B------:R-:W3:Y:S01]  /*5460*/  MUFU.TANH R13, R9 ;  /* 0x00000009000d7308 */ /* 0x000ee20000002400 */
[----:B-1----:R-:W-:Y:S02]  /*5470*/  FFMA.FTZ R20, R171, -UR4, R47 ;  /* 0x80000004ab147c23 */ /* 0x002fe4000801002f */
[----:B--2---:R-:W-:-:S05]  /*5480*/  FMUL.FTZ R2, R61, c[0x0][0x2ec] ;  /* 0x0000bb003d027a20 */ /* 0x004fca0000410000 */
[----:B------:R-:W1:Y:S01]  /*5490*/  MUFU.TANH R14, R8 ;  /* 0x00000008000e7308 */ /* 0x000e620000002400 */
[----:B---3--:R-:W-:-:S07]  /*54a0*/  FFMA.FTZ R13, R128, -UR4, R13 ;  /* 0x80000004800d7c23 */ /* 0x008fce000801000d */
[----:B------:R2:W-:Y:S08]  /*54b0*/  MUFU.TANH R60, R2 ;  /* 0x00000002003c7308 */ /* 0x0005f00000002400 */
[----:B------:R-:W3:Y:S01]  /*54c0*/  MUFU.TANH R46, R46 ;  /* 0x0000002e002e7308 */ /* 0x000ee20000002400 */
[----:B-1----:R-:W-:Y:S02]  /*54d0*/  FFMA.FTZ R14, R129, -UR4, R14 ;  /* 0x80000004810e7c23 */ /* 0x002fe4000801000e */
[----:B--2---:R-:W-:-:S05]  /*54e0*/  FMUL.FTZ R2, R62, c[0x0][0x2ec] ;  /* 0x0000bb003e027a20 */ /* 0x004fca0000410000 */
[----:B------:R-:W1:Y:S01]  /*54f0*/  MUFU.TANH R8, R11 ;  /* 0x0000000b00087308 */ /* 0x000e620000002400 */
[----:B---3--:R-:W-:-:S07]  /*5500*/  FFMA.FTZ R21, R174, -UR4, R46 ;  /* 0x80000004ae157c23 */ /* 0x008fce000801002e */
[----:B------:R2:W3:Y:S01]  /*5510*/  MUFU.TANH R61, R2 ;  /* 0x00000002003d7308 */ /* 0x0004e20000002400 */
[----:B-1----:R-:W-:Y:S02]  /*5520*/  FFMA.FTZ R8, R109, -UR4, R8 ;  /* 0x800000046d087c23 */ /* 0x002fe40008010008 */
[----:B--2---:R-:W-:Y:S01]  /*5530*/  FFMA.FTZ R2, R161, -UR4, R7 ;  /* 0x80000004a1027c23 */ /* 0x004fe20008010007 */
[----:B------:R-:W-:Y:S01]  /*5540*/  FSEL R161, R6, -INF , !P2 ;  /* 0xff80000006a17808 */ /* 0x000fe20005000000 */
[----:B------:R-:W-:Y:S02]  /*5550*/  FFMA.FTZ R6, R227, -UR4, R212 ;  /* 0x80000004e3067c23 */ /* 0x000fe400080100d4 */
[----:B------:R-:W-:Y:S01]  /*5560*/  FMUL.FTZ R7, R37, c[0x0][0x2ec] ;  /* 0x0000bb0025077a20 */ /* 0x000fe20000410000 */
[----:B------:R-:W-:Y:S01]  /*5570*/  FSEL R42, R2, -INF , !P2 ;  /* 0xff800000022a7808 */ /* 0x000fe20005000000 */
[----:B------:R-:W-:Y:S01]  /*5580*/  FFMA.FTZ R2, R214, -UR4, R158 ;  /* 0x80000004d6027c23 */ /* 0x000fe2000801009e */
[----:B------:R-:W-:Y:S01]  /*5590*/  FSEL R158, R6, -INF , !P1 ;  /* 0xff800000069e7808 */ /* 0x000fe20004800000 */
[----:B------:R-:W-:Y:S01]  /*55a0*/  FFMA.FTZ R6, R236, -UR4, R195 ;  /* 0x80000004ec067c23 */ /* 0x000fe200080100c3 */
[----:B------:R1:W-:Y:S01]  /*55b0*/  MUFU.TANH R45, R7 ;  /* 0x00000007002d7308 */ /* 0x0003e20000002400 */
[----:B------:R-:W-:Y:S01]  /*55c0*/  BAR.SYNC.DEFER_BLOCKING 0x0 ;  /* 0x0000000000007b1d */ /* 0x000fe20000010000 */
[----:B------:R-:W-:Y:S01]  /*55d0*/  FSEL R37, R2, -INF , !P1 ;  /* 0xff80000002257808 */ /* 0x000fe20004800000 */
[----:B------:R-:W-:Y:S01]  /*55e0*/  FFMA.FTZ R2, R210, -UR4, R121 ;  /* 0x80000004d2027c23 */ /* 0x000fe20008010079 */
[----:B------:R-:W-:Y:S01]  /*55f0*/  FSEL R157, R6, -INF , !P0 ;  /* 0xff800000069d7808 */ /* 0x000fe20004000000 */
[----:B------:R-:W-:Y:S01]  /*5600*/  FFMA.FTZ R6, R238, -UR4, R202 ;  /* 0x80000004ee067c23 */ /* 0x000fe200080100ca */
[----:B------:R-:W-:Y:S01]  /*5610*/  ISETP.GE.AND P1, PT, R153, UR10, PT ;  /* 0x0000000a99007c0c */ /* 0x000fe2000bf26270 */
[----:B---3--:R-:W-:Y:S01]  /*5620*/  FFMA.FTZ R25, R185, -UR4, R61 ;  /* 0x80000004b9197c23 */ /* 0x008fe2000801003d */
[----:B------:R-:W-:Y:S01]  /*5630*/  FSEL R40, R2, -INF , !P0 ;  /* 0xff80000002287808 */ /* 0x000fe20004000000 */
[----:B------:R-:W-:Y:S01]  /*5640*/  FFMA.FTZ R2, R208, -UR4, R123 ;  /* 0x80000004d0027c23 */ /* 0x000fe2000801007b */
[----:B------:R-:W-:Y:S01]  /*5650*/  FSEL R154, R6, -INF , !P6 ;  /* 0xff800000069a7808 */ /* 0x000fe20007000000 */
[----:B------:R-:W-:Y:S01]  /*5660*/  FFMA.FTZ R6, R239, -UR4, R122 ;  /* 0x80000004ef067c23 */ /* 0x000fe2000801007a */
[----:B------:R-:W-:-:S02]  /*5670*/  ISETP.GE.AND P0, PT, R155, UR10, PT ;  /* 0x0000000a9b007c0c */ /* 0x000fc4000bf06270 */
[----:B------:R-:W-:Y:S01]  /*5680*/  FSEL R34, R2, -INF , !P6 ;  /* 0xff80000002227808 */ /* 0x000fe20007000000 */
[----:B------:R-:W-:Y:S01]  /*5690*/  FFMA.FTZ R2, R204, -UR4, R105 ;  /* 0x80000004cc027c23 */ /* 0x000fe20008010069 */
[----:B------:R-:W-:Y:S01]  /*56a0*/  FSEL R135, R6, -INF , !P5 ;  /* 0xff80000006877808 */ /* 0x000fe20006800000 */
[----:B-1----:R-:W-:Y:S01]  /*56b0*/  FMUL.FTZ R7, R38, c[0x0][0x2ec] ;  /* 0x0000bb0026077a20 */ /* 0x002fe20000410000 */
[----:B------:R-:W-:Y:S01]  /*56c0*/  FSEL R155, R5, -INF , !P5 ;  /* 0xff800000059b7808 */ /* 0x000fe20006800000 */
[----:B------:R-:W-:Y:S01]  /*56d0*/  FFMA.FTZ R6, R241, -UR4, R179 ;  /* 0x80000004f1067c23 */ /* 0x000fe200080100b3 */
[----:B------:R-:W-:Y:S01]  /*56e0*/  FSEL R54, R2, -INF , !P5 ;  /* 0xff80000002367808 */ /* 0x000fe20006800000 */
[----:B------:R1:W2:Y:S01]  /*56f0*/  MUFU.TANH R15, R7 ;  /* 0x00000007000f7308 */ /* 0x0002a20000002400 */
[----:B------:R-:W-:Y:S01]  /*5700*/  FFMA.FTZ R2, R199, -UR4, R106 ;  /* 0x80000004c7027c23 */ /* 0x000fe2000801006a */
[----:B------:R-:W-:Y:S01]  /*5710*/  FSEL R38, R3, -INF , !P3 ;  /* 0xff80000003267808 */ /* 0x000fe20005800000 */
[----:B------:R-:W-:Y:S01]  /*5720*/  FFMA.FTZ R5, R203, -UR4, R120 ;  /* 0x80000004cb057c23 */ /* 0x000fe20008010078 */
[----:B------:R-:W-:Y:S01]  /*5730*/  FSEL R152, R6, -INF , !P4 ;  /* 0xff80000006987808 */ /* 0x000fe20006000000 */
[----:B------:R-:W-:Y:S01]  /*5740*/  FFMA.FTZ R6, R244, -UR4, R107 ;  /* 0x80000004f4067c23 */ /* 0x000fe2000801006b */
[----:B------:R-:W-:Y:S01]  /*5750*/  FSEL R53, R2, -INF , !P4 ;  /* 0xff80000002357808 */ /* 0x000fe20006000000 */
[----:B------:R-:W-:Y:S01]  /*5760*/  FFMA.FTZ R2, R196, -UR4, R96 ;  /* 0x80000004c4027c23 */ /* 0x000fe20008010060 */
[----:B------:R-:W-:Y:S01]  /*5770*/  FSEL R153, R5, -INF , !P4 ;  /* 0xff80000005997808 */ /* 0x000fe20006000000 */
[----:B------:R-:W-:Y:S01]  /*5780*/  FFMA.FTZ R5, R200, -UR4, R103 ;  /* 0x80000004c8057c23 */ /* 0x000fe20008010067 */
[----:B------:R-:W-:Y:S01]  /*5790*/  ISETP.GE.AND P2, PT, R150, UR10, PT ;  /* 0x0000000a96007c0c */ /* 0x000fe2000bf46270 */
[----:B------:R-:W-:Y:S01]  /*57a0*/  FFMA.FTZ R3, R194, -UR4, R102 ;  /* 0x80000004c2037c23 */ /* 0x000fe20008010066 */
[----:B------:R-:W-:Y:S01]  /*57b0*/  FSEL R133, R6, -INF , !P3 ;  /* 0xff80000006857808 */ /* 0x000fe20005800000 */
[----:B------:R-:W-:Y:S01]  /*57c0*/  FFMA.FTZ R6, R246, -UR4, R112 ;  /* 0x80000004f6067c23 */ /* 0x000fe20008010070 */
[----:B------:R-:W-:Y:S01]  /*57d0*/  FSEL R139, R5, -INF , !P3 ;  /* 0xff800000058b7808 */ /* 0x000fe20005800000 */
[----:B------:R-:W-:Y:S01]  /*57e0*/  FFMA.FTZ R5, R197, -UR4, R104 ;  /* 0x80000004c5057c23 */ /* 0x000fe20008010068 */
[----:B------:R-:W-:Y:S01]  /*57f0*/  FSEL R36, R3, -INF , !P2 ;  /* 0xff80000003247808 */ /* 0x000fe20005000000 */
[----:B-1----:R-:W-:Y:S01]  /*5800*/  FMUL.FTZ R7, R39, c[0x0][0x2ec] ;  /* 0x0000bb0027077a20 */ /* 0x002fe20000410000 */
[----:B------:R-:W-:Y:S01]  /*5810*/  FSEL R39, R2, -INF , !P3 ;  /* 0xff80000002277808 */ /* 0x000fe20005800000 */
[----:B------:R-:W-:Y:S01]  /*5820*/  FFMA.FTZ R2, R193, -UR4, R98 ;  /* 0x80000004c1027c23 */ /* 0x000fe20008010062 */
[----:B------:R-:W-:Y:S01]  /*5830*/  FSEL R132, R6, -INF , !P2 ;  /* 0xff80000006847808 */ /* 0x000fe20005000000 */
[----:B------:R1:W3:Y:S01]  /*5840*/  MUFU.TANH R43, R7 ;  /* 0x00000007002b7308 */ /* 0x0002e20000002400 */
        /* <DEDUP_REMOVED lines=8> */
[----:B------:R-:W-:Y:S01]  /*58d0*/  FMUL.FTZ R3, R10, c[0x0][0x2ec] ;  /* 0x0000bb000a037a20 */ /* 0x000fe20000410000 */
[----:B------:R-:W-:Y:S01]  /*58e0*/  FSEL R183, R2, -INF , !P1 ;  /* 0xff80000002b77808 */ /* 0x000fe20004800000 */
[----:B------:R-:W-:Y:S01]  /*58f0*/  FFMA.FTZ R6, R188, -UR4, R99 ;  /* 0x80000004bc067c23 */ /* 0x000fe20008010063 */
[----:B------:R-:W-:Y:S01]  /*5900*/  FSEL R181, R5, -INF , !P1 ;  /* 0xff80000005b57808 */ /* 0x000fe20004800000 */
[----:B------:R4:W5:Y:S01]  /*5910*/  MUFU.TANH R9, R3 ;  /* 0x0000000300097308 */ /* 0x0009620000002400 */
[----:B------:R-:W-:Y:S01]  /*5920*/  FFMA.FTZ R5, R187, -UR4, R87 ;  /* 0x80000004bb057c23 */ /* 0x000fe20008010057 */
[----:B------:R-:W-:Y:S01]  /*5930*/  ISETP.GE.AND P1, PT, R169, UR10, PT ;  /* 0x0000000aa9007c0c */ /* 0x000fe2000bf26270 */
[----:B-1----:R-:W-:Y:S01]  /*5940*/  FMUL.FTZ R7, R28, c[0x0][0x2ec] ;  /* 0x0000bb001c077a20 */ /* 0x002fe20000410000 */
[----:B------:R-:W-:Y:S01]  /*5950*/  FSEL R171, R6, -INF , !P0 ;  /* 0xff80000006ab7808 */ /* 0x000fe20004000000 */
[----:B--2---:R-:W-:Y:S01]  /*5960*/  FFMA.FTZ R11, R172, -UR4, R15 ;  /* 0x80000004ac0b7c23 */ /* 0x004fe2000801000f */
[----:B------:R-:W-:Y:S01]  /*5970*/  FSEL R172, R5, -INF , !P0 ;  /* 0xff80000005ac7808 */ /* 0x000fe20004000000 */
[----:B------:R-:W-:Y:S01]  /*5980*/  FFMA.FTZ R28, R228, -UR4, R49 ;  /* 0x80000004e41c7c23 */ /* 0x000fe20008010031 */
[----:B------:R1:W2:Y:S01]  /*5990*/  MUFU.TANH R27, R7 ;  /* 0x00000007001b7308 */ /* 0x0002a20000002400 */
[----:B------:R-:W-:Y:S01]  /*59a0*/  FFMA.FTZ R15, R151, -UR4, R45 ;  /* 0x80000004970f7c23 */ /* 0x000fe2000801002d */
[----:B------:R-:W-:Y:S01]  /*59b0*/  ISETP.GE.AND P6, PT, R163, UR10, PT ;  /* 0x0000000aa3007c0c */ /* 0x000fe2000bfc6270 */
[----:B---3--:R-:W-:Y:S01]  /*59c0*/  FFMA.FTZ R10, R111, -UR4, R43 ;  /* 0x800000046f0a7c23 */ /* 0x008fe2000801002b */
[----:B------:R-:W-:-:S02]  /*59d0*/  ISETP.GE.AND P5, PT, R165, UR10, PT ;  /* 0x0000000aa5007c0c */ /* 0x000fc4000bfa6270 */
[----:B------:R-:W-:Y:S01]  /*59e0*/  ISETP.GE.AND P4, PT, R164, UR10, PT ;  /* 0x0000000aa4007c0c */ /* 0x000fe2000bf86270 */
[----:B----4-:R-:W-:Y:S01]  /*59f0*/  FFMA.FTZ R3, R186, -UR4, R85 ;  /* 0x80000004ba037c23 */ /* 0x010fe20008010055 */
[----:B------:R-:W-:Y:S01]  /*5a00*/  ISETP.GE.AND P3, PT, R167, UR10, PT ;  /* 0x0000000aa7007c0c */ /* 0x000fe2000bf66270 */
[----:B-----5:R-:W-:Y:S01]  /*5a10*/  FFMA.FTZ R9, R110, -UR4, R9 ;  /* 0x800000046e097c23 */ /* 0x020fe20008010009 */
[----:B------:R-:W-:Y:S02]  /*5a20*/  ISETP.GE.AND P2, PT, R168, UR10, PT ;  /* 0x0000000aa8007c0c */ /* 0x000fe4000bf46270 */
[----:B------:R-:W-:Y:S02]  /*5a30*/  FSEL R175, R3, -INF , !P0 ;  /* 0xff80000003af7808 */ /* 0x000fe40004000000 */
[----:B------:R-:W-:Y:S01]  /*5a40*/  LOP3.LUT R2, R189, R192, RZ, 0xfc, !PT ;  /* 0x000000c0bd027212 */ /* 0x000fe200078efcff */
[----:B-1----:R-:W-:Y:S01]  /*5a50*/  FMUL.FTZ R7, R29, c[0x0][0x2ec] ;  /* 0x0000bb001d077a20 */ /* 0x002fe20000410000 */
[----:B------:R-:W-:Y:S01]  /*5a60*/  IADD3 R241, R235, 0x1000, RZ ;  /* 0x00001000ebf17810 */ /* 0x000fe20007ffe0ff */
[----:B------:R-:W-:Y:S01]  /*5a70*/  FFMA.FTZ R29, R237, -UR4, R50 ;  /* 0x80000004ed1d7c23 */ /* 0x000fe20008010032 */
[C---:B------:R-:W-:Y:S01]  /*5a80*/  IADD3 R239, R235.reuse, 0x2000, RZ ;  /* 0x00002000ebef7810 */ /* 0x040fe20007ffe0ff */
[----:B------:R1:W3:Y:S01]  /*5a90*/  MUFU.TANH R26, R7 ;  /* 0x00000007001a7308 */ /* 0x0002e20000002400 */
[----:B--2---:R-:W-:Y:S01]  /*5aa0*/  FFMA.FTZ R27, R226, -UR4, R27 ;  /* 0x80000004e21b7c23 */ /* 0x004fe2000801001b */
[----:B------:R-:W-:-:S02]  /*5ab0*/  IADD3 R238, R235, 0x2800, RZ ;  /* 0x00002800ebee7810 */ /* 0x000fc40007ffe0ff */
[C---:B------:R-:W-:Y:S02]  /*5ac0*/  IADD3 R237, R235.reuse, 0x3000, RZ ;  /* 0x00003000ebed7810 */ /* 0x040fe40007ffe0ff */
[----:B------:R-:W-:Y:S02]  /*5ad0*/  IADD3 R236, R235, 0x3800, RZ ;  /* 0x00003800ebec7810 */ /* 0x000fe40007ffe0ff */
[----:B------:R-:W-:Y:S02]  /*5ae0*/  FSEL R168, R25, -INF , !P6 ;  /* 0xff80000019a87808 */ /* 0x000fe40007000000 */
[----:B------:R-:W-:Y:S02]  /*5af0*/  FSEL R174, R23, -INF , !P6 ;  /* 0xff80000017ae7808 */ /* 0x000fe40007000000 */
[----:B------:R-:W-:Y:S02]  /*5b00*/  FSEL R165, R22, -INF , !P5 ;  /* 0xff80000016a57808 */ /* 0x000fe40006800000 */
[----:B------:R-:W-:Y:S01]  /*5b10*/  FSEL R167, R17, -INF , !P5 ;  /* 0xff80000011a77808 */ /* 0x000fe20006800000 */
[----:B-1----:R-:W-:Y:S01]  /*5b20*/  FMUL.FTZ R7, R30, c[0x0][0x2ec] ;  /* 0x0000bb001e077a20 */ /* 0x002fe20000410000 */
[----:B------:R-:W-:Y:S01]  /*5b30*/  FSEL R173, R12, -INF , !P5 ;  /* 0xff8000000cad7808 */ /* 0x000fe20006800000 */
[----:B------:R-:W-:Y:S01]  /*5b40*/  FFMA.FTZ R30, R240, -UR4, R60 ;  /* 0x80000004f01e7c23 */ /* 0x000fe2000801003c */
[----:B------:R-:W-:Y:S01]  /*5b50*/  IADD3 R240, R235, 0x1800, RZ ;  /* 0x00001800ebf07810 */ /* 0x000fe20007ffe0ff */
[----:B------:R1:W2:Y:S01]  /*5b60*/  MUFU.TANH R19, R7 ;  /* 0x0000000700137308 */ /* 0x0002a20000002400 */
[----:B---3--:R-:W-:Y:S01]  /*5b70*/  FFMA.FTZ R26, R219, -UR4, R26 ;  /* 0x80000004db1a7c23 */ /* 0x008fe2000801001a */
[----:B------:R-:W-:-:S02]  /*5b80*/  FSEL R220, R29, -INF , !P4 ;  /* 0xff8000001ddc7808 */ /* 0x000fc40006000000 */
[----:B------:R-:W-:Y:S02]  /*5b90*/  FSEL R164, R30, -INF , !P5 ;  /* 0xff8000001ea47808 */ /* 0x000fe40006800000 */
[----:B------:R-:W-:Y:S02]  /*5ba0*/  FSEL R222, R21, -INF , !P4 ;  /* 0xff80000015de7808 */ /* 0x000fe40006000000 */
        /* <DEDUP_REMOVED lines=8> */
[----:B------:R1:W3:Y:S01]  /*5c30*/  MUFU.TANH R18, R7 ;  /* 0x0000000700127308 */ /* 0x0002e20000002400 */
[----:B--2---:R-:W-:Y:S01]  /*5c40*/  FFMA.FTZ R19, R170, -UR4, R19 ;  /* 0x80000004aa137c23 */ /* 0x004fe20008010013 */
[----:B------:R-:W-:-:S02]  /*5c50*/  FSEL R170, R24, -INF , !P6 ;  /* 0xff80000018aa7808 */ /* 0x000fc40007000000 */
[----:B------:R-:W-:Y:S02]  /*5c60*/  FSEL R250, R10, -INF , !P3 ;  /* 0xff8000000afa7808 */ /* 0x000fe40005800000 */
[----:B------:R-:W-:Y:S02]  /*5c70*/  FSEL R210, R27, -INF , !P2 ;  /* 0xff8000001bd27808 */ /* 0x000fe40005000000 */
[----:B------:R-:W-:Y:S02]  /*5c80*/  FSEL R212, R19, -INF , !P2 ;  /* 0xff80000013d47808 */ /* 0x000fe40005000000 */
[----:B------:R-:W-:Y:S02]  /*5c90*/  FSEL R214, R14, -INF , !P2 ;  /* 0xff8000000ed67808 */ /* 0x000fe40005000000 */
[----:B------:R-:W-:Y:S02]  /*5ca0*/  FSEL R249, R9, -INF , !P2 ;  /* 0xff80000009f97808 */ /* 0x000fe40005000000 */
[----:B------:R-:W-:Y:S01]  /*5cb0*/  FSEL R208, R26, -INF , !P1 ;  /* 0xff8000001ad07808 */ /* 0x000fe20004800000 */
[----:B-1----:R-:W-:Y:S01]  /*5cc0*/  FFMA.FTZ R7, R247, -UR4, R101 ;  /* 0x80000004f7077c23 */ /* 0x002fe20008010065 */
[----:B------:R-:W-:Y:S01]  /*5cd0*/  FSEL R211, R13, -INF , !P1 ;  /* 0xff8000000dd37808 */ /* 0x000fe20004800000 */
[----:B---3--:R-:W-:Y:S01]  /*5ce0*/  FFMA.FTZ R18, R166, -UR4, R18 ;  /* 0x80000004a6127c23 */ /* 0x008fe20008010012 */
[----:B------:R-:W-:-:S02]  /*5cf0*/  FSEL R166, R31, -INF , !P6 ;  /* 0xff8000001fa67808 */ /* 0x000fc40007000000 */
[----:B------:R-:W-:Y:S02]  /*5d00*/  FSEL R169, R7, -INF , !P0 ;  /* 0xff80000007a97808 */ /* 0x000fe40004000000 */
[----:B------:R-:W-:Y:S02]  /*5d10*/  PLOP3.LUT P0, PT, PT, PT, UP0, 0x80, 0x0 ;  /* 0x000000000000781c */ /* 0x000fe40003f0f008 */
[----:B------:R-:W-:Y:S02]  /*5d20*/  FSEL R209, R18, -INF , !P1 ;  /* 0xff80000012d17808 */ /* 0x000fe40004800000 */
[----:B------:R-:W-:-:S09]  /*5d30*/  FSEL R223, R8, -INF , !P1 ;  /* 0xff80000008df7808 */ /* 0x000fd20004800000 */
[----:B------:R-:W-:Y:S05]  /*5d40*/  @!P0 BRA `(.L_x_370) ;  /* 0x000004d000008947 */ /* 0x000fea0003800000 */
[----:B------:R-:W2:Y:S04]  /*5d50*/  LDL.64 R136, [R1+0x40] ;  /* 0x0000400001887983 */ /* 0x000ea80000100a00 */
[----:B------:R-:W3:Y:S04]  /*5d60*/  LDL R117, [R1+0x50] ;  /* 0x0000500001757983 */ /* 0x000ee80000100800 */
[----:B------:R-:W4:Y:S01]  /*5d70*/  LDL.64 R118, [R1+0x58] ;  /* 0x0000580001767983 */ /* 0x000f220000100a00 */
[----:B------:R-:W-:Y:S01]  /*5d80*/  ULEA.HI.SX32 UR7, UR21, 0xfffffffe, 0x1a ;  /* 0xfffffffe15077891 */ /* 0x000fe2000f8fd23f */
[----:B------:R-:W-:Y:S03]  /*5d90*/  BSSY B0, `(.L_x_371) ;  /* 0x0000047000007945 */ /* 0x000fe60003800000 */
[----:B------:R-:W-:-:S02]  /*5da0*/  USHF.R.S32.HI UR6, URZ, 0x1f, UR7 ;  /* 0x0000001f3f067899 */ /* 0x000fc40008011407 */
[----:B------:R-:W-:-:S04]  /*5db0*/  UIMAD UR22, UR22, UR7, URZ ;  /* 0x00000007161672a4 */ /* 0x000fc8000f8e023f */
[----:B------:R-:W-:Y:S01]  /*5dc0*/  UIMAD UR6, UR6, UR23, UR22 ;  /* 0x00000017060672a4 */ /* 0x000fe2000f8e0216 */
[----:B--2---:R-:W-:Y:S02]  /*5dd0*/  ISETP.GE.AND P3, PT, R136, c[0x0][0x220], PT ;  /* 0x0000880088007a0c */ /* 0x004fe40003f66270 */
[----:B---3--:R-:W-:Y:S01]  /*5de0*/  ISETP.GE.AND P2, PT, R117, c[0x0][0x220], PT ;  /* 0x0000880075007a0c */ /* 0x008fe20003f46270 */
[----:B----4-:R-:W-:-:S10]  /*5df0*/  IMAD.WIDE.U32 R6, R252, UR7, R118 ;  /* 0x00000007fc067c25 */ /* 0x010fd4000f8e0076 */
[C---:B------:R-:W-:Y:S01]  /*5e00*/  @!P3 LEA R8, P5, R6.reuse, c[0x0][0x168], 0x1 ;  /* 0x00005a000608ba11 */ /* 0x040fe200078a08ff */
[----:B------:R1:W-:Y:S01]  /*5e10*/  @P3 STS.128 [R243+0x8000], RZ ;  /* 0x008000fff3003388 */ /* 0x0003e20000000c00 */
[----:B------:R-:W-:Y:S02]  /*5e20*/  IADD3 R7, R7, UR6, RZ ;  /* 0x0000000607077c10 */ /* 0x000fe4000fffe0ff */
[C---:B------:R-:W-:Y:S02]  /*5e30*/  @!P2 LEA R10, P4, R6.reuse, c[0x0][0x168], 0x1 ;  /* 0x00005a00060aaa11 */ /* 0x040fe400078808ff */
[C---:B------:R-:W-:Y:S02]  /*5e40*/  IADD3 R5, P1, R6.reuse, UR24, RZ ;  /* 0x0000001806057c10 */ /* 0x040fe4000ff3e0ff */
[C-C-:B------:R-:W-:Y:S02]  /*5e50*/  @!P3 LEA.HI.X R9, R6.reuse, c[0x0][0x16c], R7.reuse, 0x1, P5 ;  /* 0x00005b000609ba11 */ /* 0x140fe400028f0c07 */
[----:B------:R-:W-:-:S02]  /*5e60*/  @!P2 LEA.HI.X R11, R6, c[0x0][0x16c], R7, 0x1, P4 ;  /* 0x00005b00060baa11 */ /* 0x000fc400020f0c07 */
        /* <DEDUP_REMOVED lines=57> */
.L_x_372:
[----:B------:R-:W-:Y:S05]  /*6200*/  BSYNC B0 ;  /* 0x0000000000007941 */ /* 0x000fea0003800000 */
.L_x_371:
[----:B------:R-:W0:Y:S02]  /*6210*/  LDGDEPBAR ;  /* 0x00000000000079af */ /* 0x000e240000000000 */
.L_x_370:
        /* <DEDUP_REMOVED lines=66> */
[----:B------:R-:W2:Y:S01]  /*6640*/  SHFL.BFLY PT, R134, R3, 0x1, 0x1f ;  /* 0x0c201f0003867f89 */ /* 0x000ea200000e0000 */
[C---:B------:R-:W-:Y:S01]  /*6650*/  FSETP.NEU.FTZ.AND P1, PT, R136.reuse, -INF , PT ;  /* 0xff8000008800780b */ /* 0x040fe20003f3d000 */
[----:B-1----:R-:W-:Y:S02]  /*6660*/  FMUL.FTZ R12, R136, c[0x0][0x23c] ;  /* 0x00008f00880c7a20 */ /* 0x002fe40000410000 */
[----:B------:R-:W-:Y:S03]  /*6670*/  LDSM.16.MT88.4 R88, [R226+0xe800] ;  /* 0x00e80000e258783b */ /* 0x000fe60000004200 */
[----:B------:R-:W-:Y:S01]  /*6680*/  FSEL R12, R12, RZ, P1 ;  /* 0x000000ff0c0c7208 */ /* 0x000fe20000800000 */
[----:B------:R-:W1:Y:S04]  /*6690*/  LDSM.16.MT88.4 R64, [R226+0xc800] ;  /* 0x00c80000e240783b */ /* 0x000e680000004200 */
[--C-:B------:R-:W-:Y:S01]  /*66a0*/  FFMA.FTZ R5, R41, c[0x0][0x23c], -R12.reuse ;  /* 0x00008f0029057a23 */ /* 0x100fe2000001080c */
[----:B------:R-:W-:Y:S03]  /*66b0*/  LDSM.16.MT88.4 R100, [R228+0xe800] ;  /* 0x00e80000e464783b */ /* 0x000fe60000004200 */
[----:B------:R3:W-:Y:S01]  /*66c0*/  MUFU.EX2 R242, R5 ;  /* 0x0000000500f27308 */ /* 0x0007e20000000800 */
[----:B------:R-:W-:Y:S04]  /*66d0*/  STL [R1+0xb4], R248 ;  /* 0x0000b4f801007387 */ /* 0x000fe80000100800 */
[----:B------:R-:W-:Y:S01]  /*66e0*/  STL [R1+0xb8], R221 ;  /* 0x0000b8dd01007387 */ /* 0x000fe20000100800 */
[----:B--2---:R-:W-:Y:S01]  /*66f0*/  FMNMX.FTZ R134, R3, R134, !PT ;  /* 0x0000008603867209 */ /* 0x004fe20007810000 */
[----:B------:R-:W-:-:S02]  /*6700*/  FFMA.FTZ R3, R33, c[0x0][0x23c], -R12 ;  /* 0x00008f0021037a23 */ /* 0x000fc4000001080c */
[----:B------:R-:W-:Y:S01]  /*6710*/  STL [R1+0xbc], R214 ;  /* 0x0000bcd601007387 */ /* 0x000fe20000100800 */
[----:B------:R-:W-:Y:S01]  /*6720*/  FSETP.NEU.FTZ.AND P1, PT, R134, -INF , PT ;  /* 0xff8000008600780b */ /* 0x000fe20003f3d000 */
[----:B------:R2:W-:Y:S02]  /*6730*/  MUFU.EX2 R163, R3 ;  /* 0x0000000300a37308 */ /* 0x0005e40000000800 */
[----:B------:R-:W4:Y:S01]  /*6740*/  LDSM.16.MT88.4 R60, [R225+0xc800] ;  /* 0x00c80000e13c783b */ /* 0x000f220000004200 */
[----:B---3--:R-:W-:-:S03]  /*6750*/  FFMA.FTZ R5, R35, c[0x0][0x23c], -R12 ;  /* 0x00008f0023057a23 */ /* 0x008fc6000001080c */
[----:B------:R-:W-:Y:S02]  /*6760*/  LDSM.16.MT88.4 R84, [R227+0xe800] ;  /* 0x00e80000e354783b */ /* 0x000fe40000004200 */
[----:B------:R3:W1:Y:S02]  /*6770*/  MUFU.EX2 R230, R5 ;  /* 0x0000000500e67308 */ /* 0x0006640000000800 */
[----:B------:R-:W4:Y:S01]  /*6780*/  LDSM.16.MT88.4 R92, [R227+0xc800] ;  /* 0x00c80000e35c783b */ /* 0x000f220000004200 */
[----:B--2---:R-:W-:-:S05]  /*6790*/  FMUL.FTZ R3, R134, c[0x0][0x23c] ;  /* 0x00008f0086037a20 */ /* 0x004fca0000410000 */
[----:B------:R-:W-:Y:S01]  /*67a0*/  FSEL R3, R3, RZ, P1 ;  /* 0x000000ff03037208 */ /* 0x000fe20000800000 */
[----:B---3--:R-:W-:Y:S01]  /*67b0*/  FFMA.FTZ R5, R32, c[0x0][0x23c], -R12 ;  /* 0x00008f0020057a23 */ /* 0x008fe2000001080c */
[----:B-1----:R-:W-:-:S03]  /*67c0*/  F2FP.PACK_AB R8, R230, R242 ;  /* 0x000000f2e608723e */ /* 0x002fc600000000ff */
[--C-:B------:R-:W-:Y:S02]  /*67d0*/  FFMA.FTZ R0, R37, c[0x0][0x23c], -R3.reuse ;  /* 0x00008f0025007a23 */ /* 0x100fe40000010803 */
[--C-:B------:R-:W-:Y:S01]  /*67e0*/  FFMA.FTZ R2, R42, c[0x0][0x23c], -R3.reuse ;  /* 0x00008f002a027a23 */ /* 0x100fe20000010803 */
[----:B------:R-:W1:Y:S08]  /*67f0*/  MUFU.EX2 R233, R5 ;  /* 0x0000000500e97308 */ /* 0x000e700000000800 */
[----:B------:R2:W-:Y:S08]  /*6800*/  MUFU.EX2 R14, R0 ;  /* 0x00000000000e7308 */ /* 0x0005f00000000800 */
[----:B------:R-:W3:Y:S01]  /*6810*/  MUFU.EX2 R252, R2 ;  /* 0x0000000200fc7308 */ /* 0x000ee20000000800 */
[----:B-1----:R-:W-:Y:S01]  /*6820*/  F2FP.PACK_AB R10, R233, R163 ;  /* 0x000000a3e90a723e */ /* 0x002fe200000000ff */
[----:B--2---:R-:W-:-:S06]  /*6830*/  FFMA.FTZ R0, R40, c[0x0][0x23c], -R3 ;  /* 0x00008f0028007a23 */ /* 0x004fcc0000010803 */
[----:B------:R1:W-:Y:S01]  /*6840*/  MUFU.EX2 R224, R0 ;  /* 0x0000000000e07308 */ /* 0x0003e20000000800 */
[----:B---3--:R-:W-:Y:S02]  /*6850*/  F2FP.PACK_AB R9, R14, R252 ;  /* 0x000000fc0e09723e */ /* 0x008fe400000000ff */
[----:B------:R-:W-:Y:S01]  /*6860*/  FMNMX.FTZ R2, R161, R158, !PT ;  /* 0x0000009ea1027209 */ /* 0x000fe20007810000 */
[----:B-1----:R-:W-:-:S04]  /*6870*/  FFMA.FTZ R0, R34, c[0x0][0x23c], -R3 ;  /* 0x00008f0022007a23 */ /* 0x002fc80000010803 */
[----:B------:R1:W2:Y:S02]  /*6880*/  MUFU.EX2 R232, R0 ;  /* 0x0000000000e87308 */ /* 0x0002a40000000800 */
[----:B-1----:R-:W-:Y:S01]  /*6890*/  FFMA.FTZ R0, R44, c[0x0][0x23c], -R12 ;  /* 0x00008f002c007a23 */ /* 0x002fe2000001080c */
[----:B--2---:R-:W-:-:S05]  /*68a0*/  F2FP.PACK_AB R11, R232, R224 ;  /* 0x000000e0e80b723e */ /* 0x004fca00000000ff */
[----:B------:R1:W-:Y:S02]  /*68b0*/  MUFU.EX2 R179, R0 ;  /* 0x0000000000b37308 */ /* 0x0003e40000000800 */
[C---:B------:R-:W-:Y:S08]  /*68c0*/  HMMA.16816.F32 R24, R8.reuse, R80, RZ ;  /* 0x000000500818723c */ /* 0x040ff000000018ff */
[----:B------:R-:W-:Y:S01]  /*68d0*/  HMMA.16816.F32 R32, R8, R116, RZ ;  /* 0x000000740820723c */ /* 0x000fe200000018ff */
[----:B-1----:R-:W-:-:S04]  /*68e0*/  FFMA.FTZ R0, R48, c[0x0][0x23c], -R12 ;  /* 0x00008f0030007a23 */ /* 0x002fc8000001080c */
[----:B------:R1:W2:Y:S03]  /*68f0*/  MUFU.EX2 R137, R0 ;  /* 0x0000000000897308 */ /* 0x0002a60000000800 */
[C---:B------:R-:W-:Y:S08]  /*6900*/  HMMA.16816.F32 R16, R8.reuse, R56, RZ ;  /* 0x000000380810723c */ /* 0x040ff000000018ff */
[----:B------:R-:W-:Y:S01]  /*6910*/  HMMA.16816.F32 R20, R8, R68, RZ ;  /* 0x000000440814723c */ /* 0x000fe200000018ff */
[----:B-1----:R-:W-:-:S07]  /*6920*/  FFMA.FTZ R0, R38, c[0x0][0x23c], -R12 ;  /* 0x00008f0026007a23 */ /* 0x002fce000001080c */
[C---:B------:R-:W-:Y:S01]  /*6930*/  HMMA.16816.F32 R28, R8.reuse, R108, RZ ;  /* 0x0000006c081c723c */ /* 0x040fe200000018ff */
[----:B--2---:R-:W-:Y:S01]  /*6940*/  F2FP.PACK_AB R4, R137, R179 ;  /* 0x000000b38904723e */ /* 0x004fe200000000ff */
[----:B------:R1:W-:Y:S06]  /*6950*/  MUFU.EX2 R177, R0 ;  /* 0x0000000000b17308 */ /* 0x0003ec0000000800 */
        /* <DEDUP_REMOVED lines=18> */
[----:B------:R-:W-:Y:S01]  /*6a80*/  HMMA.16816.F32 R36, R8, R142, RZ ;  /* 0x0000008e0824723c */ /* 0x000fe200000018ff */
[----:B------:R1:W2:Y:S02]  /*6a90*/  MUFU.EX2 R7, R0 ;  /* 0x0000000000077308 */ /* 0x0002a40000000800 */
[----:B-1----:R-:W-:-:S05]  /*6aa0*/  FFMA.FTZ R0, R52, c[0x0][0x23c], -R3 ;  /* 0x00008f0034007a23 */ /* 0x002fca0000010803 */
[----:B------:R-:W-:Y:S01]  /*6ab0*/  HMMA.16816.F32 R52, R8, R130, RZ ;  /* 0x000000820834723c */ /* 0x000fe200000018ff */
[----:B------:R1:W3:Y:S06]  /*6ac0*/  MUFU.EX2 R176, R0 ;  /* 0x0000000000b07308 */ /* 0x0002ec0000000800 */
[----:B--2---:R-:W-:Y:S02]  /*6ad0*/  MOV R11, R7 ;  /* 0x00000007000b7202 */ /* 0x004fe40000000f00 */
[----:B-1----:R-:W-:Y:S02]  /*6ae0*/  FMNMX.FTZ R0, R157, R2, !PT ;  /* 0x000000029d007209 */ /* 0x002fe40007810000 */
[----:B---3--:R-:W-:-:S02]  /*6af0*/  F2FP.PACK_AB R7, R176, R11 ;  /* 0x0000000bb007723e */ /* 0x008fc400000000ff */
        /* <DEDUP_REMOVED lines=11> */
[C---:B----4-:R-:W-:Y:S01]  /*6bb0*/  HMMA.16816.F32 R196, R4.reuse, R60, R16 ;  /* 0x0000003c04c4723c */ /* 0x050fe20000001810 */
[----:B------:R-:W-:Y:S02]  /*6bc0*/  FMNMX.FTZ R0, R162, R160, !PT ;  /* 0x000000a0a2007209 */ /* 0x000fe40007810000 */
[----:B------:R-:W-:Y:S02]  /*6bd0*/  FMNMX.FTZ R2, R164, R2, !PT ;  /* 0x00000002a4027209 */ /* 0x000fe40007810000 */
[----:B------:R-:W-:Y:S02]  /*6be0*/  FMNMX.FTZ R0, R159, R0, !PT ;  /* 0x000000009f007209 */ /* 0x000fe40007810000 */
[----:B------:R-:W-:Y:S01]  /*6bf0*/  FMNMX.FTZ R2, R220, R2, !PT ;  /* 0x00000002dc027209 */ /* 0x000fe20007810000 */
[----:B------:R-:W-:Y:S01]  /*6c00*/  IMAD.MOV.U32 R214, RZ, RZ, R24 ;  /* 0x000000ffffd67224 */ /* 0x000fe200078e0018 */
[----:B------:R-:W-:Y:S01]  /*6c10*/  FMNMX.FTZ R0, R156, R0, !PT ;  /* 0x000000009c007209 */ /* 0x000fe20007810000 */
[----:B------:R-:W-:Y:S01]  /*6c20*/  IMAD.MOV.U32 R248, RZ, RZ, R26 ;  /* 0x000000fffff87224 */ /* 0x000fe200078e001a */
[----:B------:R-:W-:Y:S01]  /*6c30*/  FMNMX.FTZ R2, R213, R2, !PT ;  /* 0x00000002d5027209 */ /* 0x000fe20007810000 */
[----:B------:R-:W-:Y:S01]  /*6c40*/  IMAD.MOV.U32 R19, RZ, RZ, R177 ;  /* 0x000000ffff137224 */ /* 0x000fe200078e00b1 */
[----:B------:R-:W-:Y:S01]  /*6c50*/  FMNMX.FTZ R0, R155, R0, !PT ;  /* 0x000000009b007209 */ /* 0x000fe20007810000 */
[----:B------:R-:W-:Y:S01]  /*6c60*/  HMMA.16816.F32 R188, R4, R66, R144 ;  /* 0x0000004204bc723c */ /* 0x000fe20000001890 */
[----:B------:R-:W-:-:S02]  /*6c70*/  MOV R221, R25 ;  /* 0x0000001900dd7202 */ /* 0x000fc40000000f00 */
[----:B------:R-:W-:Y:S02]  /*6c80*/  MOV R243, R27 ;  /* 0x0000001b00f37202 */ /* 0x000fe40000000f00 */
[----:B------:R-:W-:Y:S02]  /*6c90*/  FMNMX.FTZ R8, R210, R2, !PT ;  /* 0x00000002d2087209 */ /* 0x000fe40007810000 */
        /* <DEDUP_REMOVED lines=9> */
[C---:B------:R-:W-:Y:S01]  /*6d30*/  HMMA.16816.F32 R28, R4.reuse, R92, R28 ;  /* 0x0000005c041c723c */ /* 0x040fe2000000181c */
[----:B------:R-:W-:Y:S01]  /*6d40*/  MOV R19, R14 ;  /* 0x0000000e00137202 */ /* 0x000fe20000000f00 */
[----:B------:R-:W-:Y:S01]  /*6d50*/  IMAD.MOV.U32 R42, RZ, RZ, R229 ;  /* 0x000000ffff2a7224 */ /* 0x000fe200078e00e5 */
[----:B------:R-:W-:Y:S01]  /*6d60*/  FMNMX.FTZ R2, R181, R2, !PT ;  /* 0x00000002b5027209 */ /* 0x000fe20007810000 */
[----:B------:R-:W-:Y:S01]  /*6d70*/  IMAD.MOV.U32 R40, RZ, RZ, R178 ;  /* 0x000000ffff287224 */ /* 0x000fe200078e00b2 */
[----:B------:R-:W-:Y:S01]  /*6d80*/  MOV R144, R230 ;  /* 0x000000e600907202 */ /* 0x000fe20000000f00 */
[----:B------:R-:W-:Y:S01]  /*6d90*/  IMAD.MOV.U32 R35, RZ, RZ, R19 ;  /* 0x000000ffff237224 */ /* 0x000fe200078e0013 */
[----:B------:R-:W-:Y:S01]  /*6da0*/  FMNMX.FTZ R2, R171, R2, !PT ;  /* 0x00000002ab027209 */ /* 0x000fe20007810000 */
[----:B------:R-:W-:Y:S01]  /*6db0*/  HMMA.16816.F32 R184, R4, R62, R112 ;  /* 0x0000003e04b8723c */ /* 0x000fe20000001870 */
[----:B------:R-:W-:-:S02]  /*6dc0*/  MOV R43, R11 ;  /* 0x0000000b002b7202 */ /* 0x000fc40000000f00 */
[----:B------:R-:W-:Y:S02]  /*6dd0*/  FMNMX.FTZ R2, R168, R2, !PT ;  /* 0x00000002a8027209 */ /* 0x000fe40007810000 */
[----:B------:R-:W-:Y:S02]  /*6de0*/  MOV R41, R163 ;  /* 0x000000a300297202 */ /* 0x000fe40000000f00 */
[----:B------:R-:W-:Y:S01]  /*6df0*/  FMNMX.FTZ R2, R165, R2, !PT ;  /* 0x00000002a5027209 */ /* 0x000fe20007810000 */
[----:B------:R-:W-:Y:S01]  /*6e00*/  IMAD.MOV.U32 R13, RZ, RZ, R24 ;  /* 0x000000ffff0d7224 */ /* 0x000fe200078e0018 */
[----:B------:R-:W-:Y:S01]  /*6e10*/  MOV R22, R27 ;  /* 0x0000001b00167202 */ /* 0x000fe20000000f00 */
[----:B------:R-:W-:Y:S01]  /*6e20*/  IMAD.MOV.U32 R15, RZ, RZ, R26 ;  /* 0x000000ffff0f7224 */ /* 0x000fe200078e001a */
[----:B------:R-:W-:Y:S01]  /*6e30*/  MOV R21, R25 ;  /* 0x0000001900157202 */ /* 0x000fe20000000f00 */
[----:B------:R-:W-:Y:S01]  /*6e40*/  HMMA.16816.F32 R192, R4, R98, R148 ;  /* 0x0000006204c0723c */ /* 0x000fe20000001894 */
[----:B------:R-:W-:-:S02]  /*6e50*/  FMNMX.FTZ R2, R222, R2, !PT ;  /* 0x00000002de027209 */ /* 0x000fc40007810000 */
[----:B-1----:R-:W-:Y:S01]  /*6e60*/  FMNMX.FTZ R0, R0, R8, !PT ;  /* 0x0000000800007209 */ /* 0x002fe20007810000 */
[----:B------:R-:W-:Y:S01]  /*6e70*/  IMAD.MOV.U32 R20, RZ, RZ, R29 ;  /* 0x000000ffff147224 */ /* 0x000fe200078e001d */
[----:B------:R-:W-:Y:S01]  /*6e80*/  FMNMX.FTZ R2, R215, R2, !PT ;  /* 0x00000002d7027209 */ /* 0x000fe20007810000 */
[----:B------:R-:W-:Y:S01]  /*6e90*/  IMAD.MOV.U32 R17, RZ, RZ, R31 ;  /* 0x000000ffff117224 */ /* 0x000fe200078e001f */
[----:B------:R-:W-:Y:S01]  /*6ea0*/  MOV R18, R30 ;  /* 0x0000001e00127202 */ /* 0x000fe20000000f00 */
[----:B------:R-:W-:Y:S01]  /*6eb0*/  HMMA.16816.F32 R24, R4, R100, R44 ;  /* 0x000000640418723c */ /* 0x000fe2000000182c */
[----:B------:R-:W-:Y:S01]  /*6ec0*/  FMNMX.FTZ R2, R212, R2, !PT ;  /* 0x00000002d4027209 */ /* 0x000fe20007810000 */
[----:B------:R-:W1:Y:S01]  /*6ed0*/  SHFL.BFLY PT, R9, R0, 0x1, 0x1f ;  /* 0x0c201f0000097f89 */ /* 0x000e6200000e0000 */
[----:B------:R-:W-:Y:S02]  /*6ee0*/  MOV R16, R28 ;  /* 0x0000001c00107202 */ /* 0x000fe40000000f00 */
[----:B------:R-:W-:-:S02]  /*6ef0*/  FMNMX.FTZ R8, R209, R2, !PT ;  /* 0x00000002d1087209 */ /* 0x000fc40007810000 */
[----:B------:R-:W-:Y:S01]  /*6f00*/  MOV R47, R179 ;  /* 0x000000b3002f7202 */ /* 0x000fe20000000f00 */
[C---:B------:R-:W-:Y:S01]  /*6f10*/  HMMA.16816.F32 R124, R4.reuse, R94, R124 ;  /* 0x0000005e047c723c */ /* 0x040fe2000000187c */
[----:B------:R-:W-:Y:S01]  /*6f20*/  MOV R147, R35 ;  /* 0x0000002300937202 */ /* 0x000fe20000000f00 */
[----:B------:R-:W2:Y:S06]  /*6f30*/  SHFL.BFLY PT, R10, R8, 0x2, 0x1f ;  /* 0x0c401f00080a7f89 */ /* 0x000eac00000e0000 */
[C---:B------:R-:W-:Y:S08]  /*6f40*/  HMMA.16816.F32 R76, R4.reuse, R106, R76 ;  /* 0x0000006a044c723c */ /* 0x040ff0000000184c */
[----:B------:R-:W-:Y:S01]  /*6f50*/  MOV R177, R27 ;  /* 0x0000001b00b17202 */ /* 0x000fe20000000f00 */
[----:B------:R-:W-:Y:S01]  /*6f60*/  IMAD.MOV.U32 R46, RZ, RZ, R24 ;  /* 0x000000ffff2e7224 */ /* 0x000fe200078e0018 */
[----:B------:R-:W-:Y:S01]  /*6f70*/  MOV R45, R26 ;  /* 0x0000001a002d7202 */ /* 0x000fe20000000f00 */
[----:B------:R-:W-:Y:S01]  /*6f80*/  IMAD.MOV.U32 R44, RZ, RZ, R25 ;  /* 0x000000ffff2c7224 */ /* 0x000fe200078e0019 */
[----:B-1----:R-:W-:Y:S01]  /*6f90*/  FMNMX.FTZ R137, R0, R9, !PT ;  /* 0x0000000900897209 */ /* 0x002fe20007810000 */
[----:B------:R-:W-:Y:S03]  /*6fa0*/  HMMA.16816.F32 R24, R4, R84, R48 ;  /* 0x000000540418723c */ /* 0x000fe60000001830 */
[C---:B------:R-:W-:Y:S01]  /*6fb0*/  FSETP.NEU.FTZ.AND P1, PT, R137.reuse, -INF , PT ;  /* 0xff8000008900780b */ /* 0x040fe20003f3d000 */
[----:B------:R-:W-:Y:S01]  /*6fc0*/  FMUL.FTZ R2, R137, c[0x0][0x23c] ;  /* 0x00008f0089027a20 */ /* 0x000fe20000410000 */
[----:B--2---:R-:W-:-:S03]  /*6fd0*/  FMNMX.FTZ R0, R8, R10, !PT ;  /* 0x0000000a08007209 */ /* 0x004fc60007810000 */
[----:B------:R-:W-:Y:S01]  /*6fe0*/  HMMA.16816.F32 R244, R4, R90, R72 ;  /* 0x0000005a04f4723c */ /* 0x000fe20000001848 */
[----:B------:R-:W-:-:S06]  /*6ff0*/  FSEL R2, R2, RZ, P1 ;  /* 0x000000ff02027208 */ /* 0x000fcc0000800000 */
[----:B------:R-:W-:Y:S01]  /*7000*/  MOV R74, R252 ;  /* 0x000000fc004a7202 */ /* 0x000fe20000000f00 */
[----:B------:R-:W-:Y:S01]  /*7010*/  HMMA.16816.F32 R216, R4, R102, R52 ;  /* 0x0000006604d8723c */ /* 0x000fe20000001834 */
[----:B------:R-:W-:Y:S02]  /*7020*/  IMAD.MOV.U32 R75, RZ, RZ, R242 ;  /* 0x000000ffff4b7224 */ /* 0x000fe400078e00f2 */
[----:B------:R-:W-:-:S05]  /*7030*/  IMAD.MOV.U32 R73, RZ, RZ, R13 ;  /* 0x000000ffff497224 */ /* 0x000fca00078e000d */
[----:B------:R-:W-:Y:S01]  /*7040*/  MOV R241, R24 ;  /* 0x0000001800f17202 */ /* 0x000fe20000000f00 */
[----:B------:R-:W-:Y:S01]  /*7050*/  IMAD.MOV.U32 R240, RZ, RZ, R25 ;  /* 0x000000fffff07224 */ /* 0x000fe200078e0019 */
[----:B------:R-:W-:Y:S01]  /*7060*/  MOV R239, R26 ;  /* 0x0000001a00ef7202 */ /* 0x000fe20000000f00 */
[----:B------:R-:W-:Y:S02]  /*7070*/  IMAD.MOV.U32 R238, RZ, RZ, R27 ;  /* 0x000000ffffee7224 */ /* 0x000fe400078e001b */
[----:B------:R-:W-:Y:S01]  /*7080*/  HMMA.16816.F32 R24, R4, R86, R36 ;  /* 0x000000560418723c */ /* 0x000fe20000001824 */
[----:B------:R-:W1:Y:S06]  /*7090*/  SHFL.BFLY PT, R5, R0, 0x1, 0x1f ;  /* 0x0c201f0000057f89 */ /* 0x000e6c00000e0000 */
[----:B------:R-:W-:-:S04]  /*70a0*/  FFMA.FTZ R4, R161, c[0x0][0x23c], -R2 ;  /* 0x00008f00a1047a23 */ /* 0x000fc80000010802 */
[----:B------:R2:W-:Y:S11]  /*70b0*/  MUFU.EX2 R14, R4 ;  /* 0x00000004000e7308 */ /* 0x0005f60000000800 */
[----:B------:R-:W-:Y:S02]  /*70c0*/  @!UPT UIADD3 URZ, URZ, URZ, URZ ;  /* 0x0000003f3f3ff290 */ /* 0x000fe4000fffe03f */
[----:B------:R-:W-:Y:S01]  /*70d0*/  MOV R237, R24 ;  /* 0x0000001800ed7202 */ /* 0x000fe20000000f00 */
[----:B------:R-:W-:Y:S01]  /*70e0*/  IMAD.MOV.U32 R236, RZ, RZ, R25 ;  /* 0x000000ffffec7224 */ /* 0x000fe200078e0019 */
[----:B------:R-:W-:Y:S01]  /*70f0*/  MOV R235, R26 ;  /* 0x0000001a00eb7202 */ /* 0x000fe20000000f00 */
[----:B--2---:R-:W-:Y:S02]  /*7100*/  FFMA.FTZ R4, R158, c[0x0][0x23c], -R2 ;  /* 0x00008f009e047a23 */ /* 0x004fe40000010802 */
[----:B------:R-:W-:Y:S02]  /*7110*/  IMAD.MOV.U32 R234, RZ, RZ, R27 ;  /* 0x000000ffffea7224 */ /* 0x000fe400078e001b */
[----:B------:R2:W3:Y:S01]  /*7120*/  MUFU.EX2 R252, R4 ;  /* 0x0000000400fc7308 */ /* 0x0004e20000000800 */
[----:B------:R-:W-:Y:S02]  /*7130*/  IMAD.MOV.U32 R158, RZ, RZ, R176 ;  /* 0x000000ffff9e7224 */ /* 0x000fe400078e00b0 */
[----:B--2---:R-:W-:Y:S01]  /*7140*/  FFMA.FTZ R4, R157, c[0x0][0x23c], -R2 ;  /* 0x00008f009d047a23 */ /* 0x004fe20000010802 */
[----:B---3--:R-:W-:-:S04]  /*7150*/  F2FP.PACK_AB R8, R252, R14 ;  /* 0x0000000efc08723e */ /* 0x008fc800000000ff */
[----:B------:R2:W-:Y:S02]  /*7160*/  MUFU.EX2 R242, R4 ;  /* 0x0000000400f27308 */ /* 0x0005e40000000800 */
[----:B--2---:R-:W-:Y:S02]  /*7170*/  FFMA.FTZ R4, R154, c[0x0][0x23c], -R2 ;  /* 0x00008f009a047a23 */ /* 0x004fe40000010802 */
[----:B------:R-:W-:-:S04]  /*7180*/  IMAD.MOV.U32 R154, RZ, RZ, R17 ;  /* 0x000000ffff9a7224 */ /* 0x000fc800078e0011 */
[----:B------:R2:W3:Y:S02]  /*7190*/  MUFU.EX2 R32, R4 ;  /* 0x0000000400207308 */ /* 0x0004e40000000800 */
[--C-:B--2---:R-:W-:Y:S01]  /*71a0*/  FFMA.FTZ R4, R135, c[0x0][0x23c], -R2.reuse ;  /* 0x00008f0087047a23 */ /* 0x104fe20000010802 */
[----:B-1----:R-:W-:Y:S01]  /*71b0*/  FMNMX.FTZ R135, R0, R5, !PT ;  /* 0x0000000500877209 */ /* 0x002fe20007810000 */
[----:B------:R-:W-:Y:S01]  /*71c0*/  FFMA.FTZ R0, R152, c[0x0][0x23c], -R2 ;  /* 0x00008f0098007a23 */ /* 0x000fe20000010802 */
[----:B---3--:R-:W-:-:S03]  /*71d0*/  F2FP.PACK_AB R10, R32, R242 ;  /* 0x000000f2200a723e */ /* 0x008fc600000000ff */
[----:B------:R1:W-:Y:S01]  /*71e0*/  MUFU.EX2 R72, R4 ;  /* 0x0000000400487308 */ /* 0x0003e20000000800 */
[----:B------:R-:W-:Y:S02]  /*71f0*/  FSETP.NEU.FTZ.AND P1, PT, R135, -INF , PT ;  /* 0xff8000008700780b */ /* 0x000fe40003f3d000 */
[----:B------:R-:W-:-:S05]  /*7200*/  MOV R152, R18 ;  /* 0x0000001200987202 */ /* 0x000fca0000000f00 */
        /* <DEDUP_REMOVED lines=13> */
[----:B--2---:R-:W-:Y:S02]  /*72e0*/  F2FP.PACK_AB R9, R13, R132 ;  /* 0x000000840d09723e */ /* 0x004fe400000000ff */
[----:B------:R-:W-:-:S03]  /*72f0*/  MOV R159, R22 ;  /* 0x00000016009f7202 */ /* 0x000fc60000000f00 */
[----:B------:R1:W-:Y:S02]  /*7300*/  MUFU.EX2 R133, R4 ;  /* 0x0000000400857308 */ /* 0x0003e40000000800 */
[----:B-1----:R-:W-:Y:S02]  /*7310*/  FFMA.FTZ R4, R156, c[0x0][0x23c], -R0 ;  /* 0x00008f009c047a23 */ /* 0x002fe40000010800 */
[----:B------:R-:W-:-:S04]  /*7320*/  IMAD.MOV.U32 R156, RZ, RZ, R15 ;  /* 0x000000ffff9c7224 */ /* 0x000fc800078e000f */
[----:B------:R1:W2:Y:S02]  /*7330*/  MUFU.EX2 R15, R4 ;  /* 0x00000004000f7308 */ /* 0x0002a40000000800 */
[----:B-1----:R-:W-:Y:S01]  /*7340*/  FFMA.FTZ R4, R155, c[0x0][0x23c], -R0 ;  /* 0x00008f009b047a23 */ /* 0x002fe20000010800 */
[----:B--2---:R-:W-:Y:S01]  /*7350*/  F2FP.PACK_AB R11, R15, R133 ;  /* 0x000000850f0b723e */ /* 0x004fe200000000ff */
[----:B------:R-:W-:-:S04]  /*7360*/  IMAD.MOV.U32 R155, RZ, RZ, R20 ;  /* 0x000000ffff9b7224 */ /* 0x000fc800078e0014 */
[----:B------:R1:W-:Y:S02]  /*7370*/  MUFU.EX2 R37, R4 ;  /* 0x0000000400257308 */ /* 0x0003e40000000800 */
[C---:B------:R-:W-:Y:S07]  /*7380*/  HMMA.16816.F32 R28, R8.reuse, R80, RZ ;  /* 0x00000050081c723c */ /* 0x040fee00000018ff */
[----:B------:R-:W-:Y:S01]  /*7390*/  MOV R80, R33 ;  /* 0x0000002100507202 */ /* 0x000fe20000000f00 */
[----:B------:R-:W-:Y:S01]  /*73a0*/  HMMA.16816.F32 R24, R8, R108, RZ ;  /* 0x0000006c0818723c */ /* 0x000fe200000018ff */
[----:B------:R-:W-:-:S02]  /*73b0*/  IMAD.MOV.U32 R81, RZ, RZ, R32 ;  /* 0x000000ffff517224 */ /* 0x000fc400078e0020 */
[----:B-1----:R-:W-:Y:S01]  /*73c0*/  FFMA.FTZ R4, R153, c[0x0][0x23c], -R0 ;  /* 0x00008f0099047a23 */ /* 0x002fe20000010800 */
[----:B------:R-:W-:-:S03]  /*73d0*/  MOV R153, R16 ;  /* 0x0000001000997202 */ /* 0x000fc60000000f00 */
[----:B------:R-:W-:Y:S01]  /*73e0*/  IMAD.MOV.U32 R108, RZ, RZ, R177 ;  /* 0x000000ffff6c7224 */ /* 0x000fe200078e00b1 */
[----:B------:R1:W2:Y:S01]  /*73f0*/  MUFU.EX2 R34, R4 ;  /* 0x0000000400227308 */ /* 0x0002a20000000800 */
[----:B------:R-:W-:Y:S01]  /*7400*/  HMMA.16816.F32 R16, R8, R68, RZ ;  /* 0x000000440810723c */ /* 0x000fe200000018ff */
[----:B------:R-:W-:Y:S01]  /*7410*/  MOV R109, R46 ;  /* 0x0000002e006d7202 */ /* 0x000fe20000000f00 */
[----:B-1----:R-:W-:Y:S01]  /*7420*/  FFMA.FTZ R4, R139, c[0x0][0x23c], -R0 ;  /* 0x00008f008b047a23 */ /* 0x002fe20000010800 */
[----:B------:R-:W-:-:S05]  /*7430*/  MOV R139, R21 ;  /* 0x00000015008b7202 */ /* 0x000fca0000000f00 */
[----:B------:R-:W-:Y:S01]  /*7440*/  HMMA.16816.F32 R20, R8, R56, RZ ;  /* 0x000000380814723c */ /* 0x000fe200000018ff */
[----:B------:R1:W-:Y:S01]  /*7450*/  MUFU.EX2 R229, R4 ;  /* 0x0000000400e57308 */ /* 0x0003e20000000800 */
[----:B--2---:R-:W-:Y:S01]  /*7460*/  F2FP.PACK_AB R5, R34, R37 ;  /* 0x000000252205723e */ /* 0x004fe200000000ff */
[----:B-1----:R-:W-:-:S06]  /*7470*/  FFMA.FTZ R4, R138, c[0x0][0x23c], -R0 ;  /* 0x00008f008a047a23 */ /* 0x002fcc0000010800 */
[----:B------:R1:W2:Y:S02]  /*7480*/  MUFU.EX2 R157, R4 ;  /* 0x00000004009d7308 */ /* 0x0002a40000000800 */
[----:B-1----:R-:W-:Y:S02]  /*7490*/  F2FP.PACK_AB R4, R33, R72 ;  /* 0x000000482104723e */ /* 0x002fe400000000ff */
[----:B--2---:R-:W-:-:S11]  /*74a0*/  F2FP.PACK_AB R7, R157, R229 ;  /* 0x000000e59d07723e */ /* 0x004fd600000000ff */
[C---:B------:R-:W-:Y:S08]  /*74b0*/  HMMA.16816.F32 R148, R4.reuse, R60, R20 ;  /* 0x0000003c0494723c */ /* 0x040ff00000001814 */
[----:B------:R-:W-:Y:S08]  /*74c0*/  HMMA.16816.F32 R160, R4, R64, R16 ;  /* 0x0000004004a0723c */ /* 0x000ff00000001810 */
[C---:B------:R-:W-:Y:S07]  /*74d0*/  HMMA.16816.F32 R20, R8.reuse, R116, RZ ;  /* 0x000000740814723c */ /* 0x040fee00000018ff */
[----:B------:R-:W-:Y:S01]  /*74e0*/  IMAD.MOV.U32 R117, RZ, RZ, R34 ;  /* 0x000000ffff757224 */ /* 0x000fe200078e0022 */
[----:B------:R-:W-:Y:S01]  /*74f0*/  HMMA.16816.F32 R16, R8, R120, RZ ;  /* 0x000000780810723c */ /* 0x000fe200000018ff */
[----:B------:R-:W-:-:S06]  /*7500*/  MOV R116, R43 ;  /* 0x0000002b00747202 */ /* 0x000fcc0000000f00 */
[----:B------:R-:W-:Y:S01]  /*7510*/  IMAD.MOV.U32 R121, RZ, RZ, R45 ;  /* 0x000000ffff797224 */ /* 0x000fe200078e002d */
[----:B------:R-:W-:Y:S01]  /*7520*/  HMMA.16816.F32 R176, R4, R96, R28 ;  /* 0x0000006004b0723c */ /* 0x000fe2000000181c */
[----:B------:R-:W-:-:S06]  /*7530*/  MOV R120, R44 ;  /* 0x0000002c00787202 */ /* 0x000fcc0000000f00 */
[----:B------:R-:W-:Y:S01]  /*7540*/  IMAD.MOV.U32 R97, RZ, RZ, R42 ;  /* 0x000000ffff617224 */ /* 0x000fe200078e002a */
[----:B------:R-:W-:Y:S01]  /*7550*/  HMMA.16816.F32 R48, R4, R92, R24 ;  /* 0x0000005c0430723c */ /* 0x000fe20000001818 */
[----:B------:R-:W-:-:S06]  /*7560*/  MOV R96, R36 ;  /* 0x0000002400607202 */ /* 0x000fcc0000000f00 */
[----:B------:R-:W-:Y:S01]  /*7570*/  MOV R92, R40 ;  /* 0x00000028005c7202 */ /* 0x000fe20000000f00 */
[----:B------:R-:W-:Y:S01]  /*7580*/  HMMA.16816.F32 R52, R4, R104, R20 ;  /* 0x000000680434723c */ /* 0x000fe20000001814 */
[----:B------:R-:W-:-:S06]  /*7590*/  IMAD.MOV.U32 R93, RZ, RZ, R41 ;  /* 0x000000ffff5d7224 */ /* 0x000fcc00078e0029 */
[----:B------:R-:W-:Y:S01]  /*75a0*/  MOV R105, R37 ;  /* 0x0000002500697202 */ /* 0x000fe20000000f00 */
[----:B------:R-:W-:Y:S01]  /*75b0*/  HMMA.16816.F32 R112, R4, R88, R16 ;  /* 0x000000580470723c */ /* 0x000fe20000001810 */
[----:B------:R-:W-:-:S07]  /*75c0*/  IMAD.MOV.U32 R104, RZ, RZ, R47 ;  /* 0x000000ffff687224 */ /* 0x000fce00078e002f */
[C---:B------:R-:W-:Y:S08]  /*75d0*/  HMMA.16816.F32 R28, R8.reuse, R58, RZ ;  /* 0x0000003a081c723c */ /* 0x040ff000000018ff */
[C---:B------:R-:W-:Y:S08]  /*75e0*/  HMMA.16816.F32 R20, R8.reuse, R128, RZ ;  /* 0x000000800814723c */ /* 0x040ff000000018ff */
[C---:B------:R-:W-:Y:S08]  /*75f0*/  HMMA.16816.F32 R16, R8.reuse, R140, RZ ;  /* 0x0000008c0810723c */ /* 0x040ff000000018ff */
[----:B------:R-:W-:Y:S08]  /*7600*/  HMMA.16816.F32 R24, R8, R70, RZ ;  /* 0x000000460818723c */ /* 0x000ff000000018ff */
[C---:B------:R-:W-:Y:S08]  /*7610*/  HMMA.16816.F32 R68, R4.reuse, R100, R20 ;  /* 0x000000640444723c */ /* 0x040ff00000001814 */
[C---:B------:R-:W-:Y:S07]  /*7620*/  HMMA.16816.F32 R56, R4.reuse, R84, R16 ;  /* 0x000000540438723c */ /* 0x040fee0000001810 */
[----:B------:R-:W-:Y:S01]  /*7630*/  IMAD.MOV.U32 R85, RZ, RZ, R159 ;  /* 0x000000ffff557224 */ /* 0x000fe200078e009f */
[----:B------:R-:W-:Y:S01]  /*7640*/  HMMA.16816.F32 R60, R4, R62, R28 ;  /* 0x0000003e043c723c */ /* 0x000fe2000000181c */
[----:B------:R-:W-:Y:S01]  /*7650*/  IMAD.MOV.U32 R159, RZ, RZ, R144 ;  /* 0x000000ffff9f7224 */ /* 0x000fe200078e0090 */
[----:B------:R-:W-:-:S02]  /*7660*/  MOV R84, R156 ;  /* 0x0000009c00547202 */ /* 0x000fc40000000f00 */
[----:B------:R-:W-:-:S04]  /*7670*/  MOV R156, R75 ;  /* 0x0000004b009c7202 */ /* 0x000fc80000000f00 */
[----:B------:R-:W-:Y:S08]  /*7680*/  HMMA.16816.F32 R64, R4, R66, R24 ;  /* 0x000000420440723c */ /* 0x000ff00000001818 */
[C---:B------:R-:W-:Y:S07]  /*7690*/  HMMA.16816.F32 R32, R8.reuse, R82, RZ ;  /* 0x000000520820723c */ /* 0x040fee00000018ff */
[----:B------:R-:W-:Y:S01]  /*76a0*/  IMAD.MOV.U32 R83, RZ, RZ, R72 ;  /* 0x000000ffff537224 */ /* 0x000fe200078e0048 */
[----:B------:R-:W-:Y:S01]  /*76b0*/  HMMA.16816.F32 R28, R8, R110, RZ ;  /* 0x0000006e081c723c */ /* 0x000fe200000018ff */
[----:B------:R-:W-:-:S02]  /*76c0*/  MOV R72, R214 ;  /* 0x000000d600487202 */ /* 0x000fc40000000f00 */
[----:B------:R-:W2:Y:S05]  /*76d0*/  LDL.LU R214, [R1+0xbc] ;  /* 0x0000bc0001d67983 */ /* 0x000eaa0000300800 */
[C---:B------:R-:W-:Y:S08]  /*76e0*/  HMMA.16816.F32 R24, R8.reuse, R118, RZ ;  /* 0x000000760818723c */ /* 0x040ff000000018ff */
[C---:B------:R-:W-:Y:S08]  /*76f0*/  HMMA.16816.F32 R20, R8.reuse, R122, RZ ;  /* 0x0000007a0814723c */ /* 0x040ff000000018ff */
[C---:B------:R-:W-:Y:S08]  /*7700*/  HMMA.16816.F32 R16, R8.reuse, R130, RZ ;  /* 0x000000820810723c */ /* 0x040ff000000018ff */
[----:B------:R-:W-:Y:S08]  /*7710*/  HMMA.16816.F32 R8, R8, R142, RZ ;  /* 0x0000008e0808723c */ /* 0x000ff000000018ff */
[C---:B------:R-:W-:Y:S08]  /*7720*/  HMMA.16816.F32 R40, R4.reuse, R94, R28 ;  /* 0x0000005e0428723c */ /* 0x040ff0000000181c */
[C---:B------:R-:W-:Y:S08]  /*7730*/  HMMA.16816.F32 R32, R4.reuse, R98, R32 ;  /* 0x000000620420723c */ /* 0x040ff00000001820 */
[C---:B------:R-:W-:Y:S08]  /*7740*/  HMMA.16816.F32 R24, R4.reuse, R106, R24 ;  /* 0x0000006a0418723c */ /* 0x040ff00000001818 */
[C---:B------:R-:W-:Y:S01]  /*7750*/  HMMA.16816.F32 R44, R4.reuse, R90, R20 ;  /* 0x0000005a042c723c */ /* 0x040fe20000001814 */
[----:B------:R-:W-:Y:S07]  /*7760*/  LDSM.16.MT88.4 R20, [R226+0xd000] ;  /* 0x00d00000e214783b */ /* 0x000fee0000004200 */
[C---:B------:R-:W-:Y:S01]  /*7770*/  HMMA.16816.F32 R36, R4.reuse, R102, R16 ;  /* 0x000000660424723c */ /* 0x040fe20000001810 */
[----:B------:R-:W1:Y:S07]  /*7780*/  LDSM.16.MT88.4 R16, [R225+0xd000] ;  /* 0x00d00000e110783b */ /* 0x000e6e0000004200 */
[----:B------:R-:W-:Y:S07]  /*7790*/  HMMA.16816.F32 R28, R4, R86, R8 ;  /* 0x00000056041c723c */ /* 0x000fee0000001808 */
[----:B------:R-:W-:-:S04]  /*77a0*/  FFMA.FTZ R4, R180, c[0x0][0x23c], -R2 ;  /* 0x00008f00b4047a23 */ /* 0x000fc80000010802 */
[----:B------:R3:W-:Y:S02]  /*77b0*/  MUFU.EX2 R98, R4 ;  /* 0x0000000400627308 */ /* 0x0007e40000000800 */
[----:B---3--:R-:W-:-:S06]  /*77c0*/  FFMA.FTZ R4, R169, c[0x0][0x23c], -R2 ;  /* 0x00008f00a9047a23 */ /* 0x008fcc0000010802 */
[----:B------:R3:W4:Y:S02]  /*77d0*/  MUFU.EX2 R89, R4 ;  /* 0x0000000400597308 */ /* 0x0007240000000800 */
[----:B---3--:R-:W-:-:S06]  /*77e0*/  FFMA.FTZ R4, R166, c[0x0][0x23c], -R2 ;  /* 0x00008f00a6047a23 */ /* 0x008fcc0000010802 */
[----:B------:R3:W-:Y:S02]  /*77f0*/  MUFU.EX2 R110, R4 ;  /* 0x00000004006e7308 */ /* 0x0007e40000000800 */
        /* <DEDUP_REMOVED lines=17> */
[----:B------:R3:W1:Y:S02]  /*7910*/  MUFU.EX2 R102, R4 ;  /* 0x0000000400667308 */ /* 0x0006640000000800 */
[----:B---3--:R-:W-:-:S06]  /*7920*/  FFMA.FTZ R4, R183, c[0x0][0x23c], -R3 ;  /* 0x00008f00b7047a23 */ /* 0x008fcc0000010803 */
[----:B------:R3:W-:Y:S02]  /*7930*/  MUFU.EX2 R138, R4 ;  /* 0x00000004008a7308 */ /* 0x0007e40000000800 */
[----:B---3--:R-:W-:Y:S02]  /*7940*/  FFMA.FTZ R4, R175, c[0x0][0x23c], -R3 ;  /* 0x00008f00af047a23 */ /* 0x008fe40000010803 */
[----:B----4-:R-:W-:Y:S01]  /*7950*/  IMAD.MOV.U32 R175, RZ, RZ, R89 ;  /* 0x000000ffffaf7224 */ /* 0x010fe200078e0059 */
        /* <DEDUP_REMOVED lines=11> */
[----:B-1----:R-:W-:Y:S01]  /*7a10*/  F2FP.PACK_AB R6, R102, R122 ;  /* 0x0000007a6606723e */ /* 0x002fe200000000ff */
[----:B------:R-:W-:Y:S01]  /*7a20*/  IMAD.MOV.U32 R89, RZ, RZ, R109 ;  /* 0x000000ffff597224 */ /* 0x000fe200078e006d */
[----:B------:R-:W-:Y:S01]  /*7a30*/  F2FP.PACK_AB R8, R175, R98 ;  /* 0x00000062af08723e */ /* 0x000fe200000000ff */
[----:B------:R-:W-:Y:S01]  /*7a40*/  IMAD.MOV.U32 R109, RZ, RZ, R74 ;  /* 0x000000ffff6d7224 */ /* 0x000fe200078e004a */
[----:B------:R-:W-:Y:S01]  /*7a50*/  MOV R74, R248 ;  /* 0x000000f8004a7202 */ /* 0x000fe20000000f00 */
[----:B------:R-:W-:Y:S01]  /*7a60*/  IMAD.MOV.U32 R121, RZ, RZ, R146 ;  /* 0x000000ffff797224 */ /* 0x000fe200078e0092 */
[----:B------:R-:W-:-:S02]  /*7a70*/  F2FP.PACK_AB R10, R86, R110 ;  /* 0x0000006e560a723e */ /* 0x000fc400000000ff */
[----:B------:R-:W-:Y:S02]  /*7a80*/  F2FP.PACK_AB R11, R87, R123 ;  /* 0x0000007b570b723e */ /* 0x000fe400000000ff */
[----:B------:R-:W-:Y:S02]  /*7a90*/  MOV R100, R120 ;  /* 0x0000007800647202 */ /* 0x000fe40000000f00 */
[----:B------:R-:W-:Y:S01]  /*7aa0*/  MOV R104, R108 ;  /* 0x0000006c00687202 */ /* 0x000fe20000000f00 */
[----:B---3--:R-:W-:Y:S01]  /*7ab0*/  FFMA.FTZ R4, R174, c[0x0][0x23c], -R3 ;  /* 0x00008f00ae047a23 */ /* 0x008fe20000010803 */
[----:B----4-:R-:W-:Y:S01]  /*7ac0*/  F2FP.PACK_AB R5, R139, R138 ;  /* 0x0000008a8b05723e */ /* 0x010fe200000000ff */
[----:B------:R-:W-:Y:S01]  /*7ad0*/  IMAD.MOV.U32 R174, RZ, RZ, R88 ;  /* 0x000000ffffae7224 */ /* 0x000fe200078e0058 */
[----:B------:R-:W-:Y:S01]  /*7ae0*/  MOV R88, R73 ;  /* 0x0000004900587202 */ /* 0x000fe20000000f00 */
[----:B------:R-:W-:Y:S01]  /*7af0*/  IMAD.MOV.U32 R73, RZ, RZ, R221 ;  /* 0x000000ffff497224 */ /* 0x000fe200078e00dd */
[----:B------:R-:W-:Y:S01]  /*7b00*/  MOV R120, R145 ;  /* 0x0000009100787202 */ /* 0x000fe20000000f00 */
[----:B------:R-:W3:Y:S01]  /*7b10*/  LDL.LU R221, [R1+0xb8] ;  /* 0x0000b80001dd7983 */ /* 0x000ee20000300800 */
[----:B------:R-:W-:-:S03]  /*7b20*/  MOV R108, R147 ;  /* 0x00000093006c7202 */ /* 0x000fc60000000f00 */
[----:B------:R-:W4:Y:S01]  /*7b30*/  LDL.LU R248, [R1+0xb4] ;  /* 0x0000b40001f87983 */ /* 0x000f220000300800 */
[----:B------:R1:W-:Y:S02]  /*7b40*/  MUFU.EX2 R140, R4 ;  /* 0x00000004008c7308 */ /* 0x0003e40000000800 */
[----:B-1----:R-:W-:-:S06]  /*7b50*/  FFMA.FTZ R4, R173, c[0x0][0x23c], -R3 ;  /* 0x00008f00ad047a23 */ /* 0x002fcc0000010803 */
[----:B------:R1:W1:Y:S01]  /*7b60*/  MUFU.EX2 R141, R4 ;  /* 0x00000004008d7308 */ /* 0x0002620000000800 */
[----:B------:R-:W-:Y:S02]  /*7b70*/  F2FP.PACK_AB R9, R174, R99 ;  /* 0x00000063ae09723e */ /* 0x000fe400000000ff */
[----:B-1----:R-:W-:Y:S02]  /*7b80*/  F2FP.PACK_AB R4, R143, R142 ;  /* 0x0000008e8f04723e */ /* 0x002fe400000000ff */
[----:B------:R-:W-:-:S03]  /*7b90*/  F2FP.PACK_AB R7, R141, R140 ;  /* 0x0000008c8d07723e */ /* 0x000fc600000000ff */
[-C--:B------:R-:W-:Y:S08]  /*7ba0*/  HMMA.16816.F32 R148, R8, R16.reuse, R148 ;  /* 0x000000100894723c */ /* 0x080ff00000001894 */
[----:B------:R-:W-:Y:S07]  /*7bb0*/  HMMA.16816.F32 R144, R4, R16, R196 ;  /* 0x000000100490723c */ /* 0x000fee00000018c4 */
[----:B------:R-:W-:Y:S01]  /*7bc0*/  MOV R196, R153 ;  /* 0x0000009900c47202 */ /* 0x000fe20000000f00 */
[----:B------:R-:W-:Y:S01]  /*7bd0*/  IMAD.MOV.U32 R197, RZ, RZ, R155 ;  /* 0x000000ffffc57224 */ /* 0x000fe200078e009b */
[----:B------:R-:W-:Y:S01]  /*7be0*/  MOV R198, R152 ;  /* 0x0000009800c67202 */ /* 0x000fe20000000f00 */
[----:B------:R-:W-:Y:S01]  /*7bf0*/  IMAD.MOV.U32 R199, RZ, RZ, R154 ;  /* 0x000000ffffc77224 */ /* 0x000fe200078e009a */
[-C--:B------:R-:W-:Y:S08]  /*7c00*/  HMMA.16816.F32 R60, R8, R18.reuse, R60 ;  /* 0x00000012083c723c */ /* 0x080ff0000000183c */
[----:B------:R-:W-:Y:S01]  /*7c10*/  HMMA.16816.F32 R152, R4, R18, R184 ;  /* 0x000000120498723c */ /* 0x000fe200000018b8 */
        /* <DEDUP_REMOVED lines=20> */
[----:B--2---:R-:W-:Y:S01]  /*7d60*/  HMMA.16816.F32 R192, R8, R20, R48 ;  /* 0x0000001408c0723c */ /* 0x004fe20000001830 */
[----:B------:R-:W-:Y:S01]  /*7d70*/  IMAD.MOV.U32 R96, RZ, RZ, R116 ;  /* 0x000000ffff607224 */ /* 0x000fe200078e0074 */
[----:B------:R-:W-:-:S06]  /*7d80*/  MOV R97, R117 ;  /* 0x0000007500617202 */ /* 0x000fcc0000000f00 */
[C---:B------:R-:W-:Y:S08]  /*7d90*/  HMMA.16816.F32 R196, R4.reuse, R20, R196 ;  /* 0x0000001404c4723c */ /* 0x040ff000000018c4 */
[-C--:B------:R-:W-:Y:S01]  /*7da0*/  HMMA.16816.F32 R200, R4, R22.reuse, R124 ;  /* 0x0000001604c8723c */ /* 0x080fe2000000187c */
[----:B------:R-:W-:Y:S01]  /*7db0*/  MOV R82, R85 ;  /* 0x0000005500527202 */ /* 0x000fe20000000f00 */
[----:B------:R-:W-:Y:S01]  /*7dc0*/  IMAD.MOV.U32 R188, RZ, RZ, R122 ;  /* 0x000000ffffbc7224 */ /* 0x000fe200078e007a */
[----:B------:R-:W-:Y:S01]  /*7dd0*/  MOV R189, R123 ;  /* 0x0000007b00bd7202 */ /* 0x000fe20000000f00 */
[----:B------:R-:W-:Y:S01]  /*7de0*/  IMAD.MOV.U32 R204, RZ, RZ, R237 ;  /* 0x000000ffffcc7224 */ /* 0x000fe200078e00ed */
[----:B------:R-:W-:Y:S01]  /*7df0*/  MOV R205, R236 ;  /* 0x000000ec00cd7202 */ /* 0x000fe20000000f00 */
[----:B------:R-:W-:Y:S01]  /*7e00*/  IMAD.MOV.U32 R206, RZ, RZ, R235 ;  /* 0x000000ffffce7224 */ /* 0x000fe200078e00eb */
[----:B------:R-:W-:Y:S01]  /*7e10*/  MOV R207, R234 ;  /* 0x000000ea00cf7202 */ /* 0x000fe20000000f00 */
[C---:B------:R-:W-:Y:S01]  /*7e20*/  HMMA.16816.F32 R116, R8.reuse, R22, R40 ;  /* 0x000000160874723c */ /* 0x040fe20000001828 */
[----:B------:R-:W2:Y:S01]  /*7e30*/  LDSM.16.MT88.4 R20, [R228+0xf000] ;  /* 0x00f00000e414783b */ /* 0x000ea20000004200 */
[----:B------:R-:W-:Y:S01]  /*7e40*/  IMAD.MOV.U32 R190, RZ, RZ, R110 ;  /* 0x000000ffffbe7224 */ /* 0x000fe200078e006e */
[----:B------:R-:W-:Y:S01]  /*7e50*/  MOV R191, R232 ;  /* 0x000000e800bf7202 */ /* 0x000fe20000000f00 */
[----:B------:R-:W-:Y:S01]  /*7e60*/  IMAD.MOV.U32 R173, RZ, RZ, R233 ;  /* 0x000000ffffad7224 */ /* 0x000fe200078e00e9 */
[----:B------:R2:W5:Y:S03]  /*7e70*/  LDL.LU R243, [R1+0xb0] ;  /* 0x0000b00001f37983 */ /* 0x0005660000300800 */
[-C--:B-1----:R-:W-:Y:S08]  /*7e80*/  HMMA.16816.F32 R52, R8, R16.reuse, R52 ;  /* 0x000000100834723c */ /* 0x082ff00000001834 */
[C---:B------:R-:W-:Y:S08]  /*7e90*/  HMMA.16816.F32 R72, R4.reuse, R16, R72 ;  /* 0x000000100448723c */ /* 0x040ff00000001848 */
[-C--:B------:R-:W-:Y:S08]  /*7ea0*/  HMMA.16816.F32 R76, R4, R18.reuse, R76 ;  /* 0x00000012044c723c */ /* 0x080ff0000000184c */
[----:B------:R-:W-:Y:S01]  /*7eb0*/  HMMA.16816.F32 R48, R8, R18, R24 ;  /* 0x000000120830723c */ /* 0x000fe20000001818 */
[----:B------:R-:W1:Y:S04]  /*7ec0*/  LDSM.16.MT88.4 R24, [R226+0xf000] ;  /* 0x00f00000e218783b */ /* 0x000e680000004200 */
        /* <DEDUP_REMOVED lines=33> */
[C---:B--2---:R-:W-:Y:S01]  /*80e0*/  HMMA.16816.F32 R104, R4.reuse, R20, R104 ;  /* 0x000000140468723c */ /* 0x044fe20000001868 */
[----:B------:R2:W5:Y:S07]  /*80f0*/  LDL.LU R242, [R1+0xac] ;  /* 0x0000ac0001f27983 */ /* 0x00056e0000300800 */
[C---:B-1----:R-:W-:Y:S08]  /*8100*/  HMMA.16816.F32 R88, R4.reuse, R24, R88 ;  /* 0x000000180458723c */ /* 0x042ff00000001858 */
[C---:B------:R-:W-:Y:S08]  /*8110*/  HMMA.16816.F32 R120, R4.reuse, R16, R120 ;  /* 0x000000100478723c */ /* 0x040ff00000001878 */
[----:B------:R-:W-:Y:S08]  /*8120*/  HMMA.16816.F32 R40, R4, R18, R204 ;  /* 0x000000120428723c */ /* 0x000ff000000018cc */
[----:B------:R-:W-:Y:S08]  /*8130*/  HMMA.16816.F32 R36, R8, R22, R36 ;  /* 0x000000160824723c */ /* 0x000ff00000001824 */
[C---:B------:R-:W-:Y:S08]  /*8140*/  HMMA.16816.F32 R92, R4.reuse, R26, R244 ;  /* 0x0000001a045c723c */ /* 0x040ff000000018f4 */
[----:B------:R-:W-:Y:S01]  /*8150*/  HMMA.16816.F32 R108, R4, R22, R216 ;  /* 0x00000016046c723c */ /* 0x000fe200000018d8 */
[----:B------:R-:W-:-:S07]  /*8160*/  IMAD.MOV.U32 R124, RZ, RZ, R82 ;  /* 0x000000ffff7c7224 */ /* 0x000fce00078e0052 */
[C---:B------:R-:W-:Y:S01]  /*8170*/  HMMA.16816.F32 R28, R8.reuse, R18, R28 ;  /* 0x00000012081c723c */ /* 0x040fe2000000181c */
[----:B------:R-:W-:Y:S01]  /*8180*/  FFMA.FTZ R4, R220, c[0x0][0x23c], -R2 ;  /* 0x00008f00dc047a23 */ /* 0x000fe20000010802 */
[----:B------:R-:W-:Y:S01]  /*8190*/  MOV R127, R103 ;  /* 0x00000067007f7202 */ /* 0x000fe20000000f00 */
        /* <DEDUP_REMOVED lines=8> */
[----:B------:R-:W-:Y:S01]  /*8220*/  HMMA.16816.F32 R56, R8, R16, R56 ;  /* 0x000000100838723c */ /* 0x000fe20000001838 */
[----:B------:R2:W5:Y:S01]  /*8230*/  LDL.LU R241, [R1+0xa8] ;  /* 0x0000a80001f17983 */ /* 0x0005620000300800 */
[----:B------:R-:W-:Y:S01]  /*8240*/  IMAD.MOV.U32 R204, RZ, RZ, R102 ;  /* 0x000000ffffcc7224 */ /* 0x000fe200078e0066 */
[----:B------:R-:W-:Y:S01]  /*8250*/  MOV R245, R101 ;  /* 0x0000006500f57202 */ /* 0x000fe20000000f00 */
[----:B------:R-:W-:Y:S01]  /*8260*/  IMAD.MOV.U32 R246, RZ, RZ, R100 ;  /* 0x000000fffff67224 */ /* 0x000fe200078e0064 */
[----:B------:R-:W-:-:S02]  /*8270*/  MOV R218, R14 ;  /* 0x0000000e00da7202 */ /* 0x000fc40000000f00 */
[----:B------:R-:W-:Y:S01]  /*8280*/  MOV R207, R172 ;  /* 0x000000ac00cf7202 */ /* 0x000fe20000000f00 */
[----:B-1----:R-:W-:Y:S01]  /*8290*/  FFMA.FTZ R4, R213, c[0x0][0x23c], -R2 ;  /* 0x00008f00d5047a23 */ /* 0x002fe20000010802 */
[C---:B------:R-:W-:Y:S01]  /*82a0*/  HMMA.16816.F32 R84, R8.reuse, R24, R112 ;  /* 0x000000180854723c */ /* 0x040fe20000001870 */
[----:B------:R-:W-:Y:S01]  /*82b0*/  MOV R219, R159 ;  /* 0x0000009f00db7202 */ /* 0x000fe20000000f00 */
[----:B------:R-:W-:Y:S01]  /*82c0*/  IMAD.MOV.U32 R244, RZ, RZ, R156 ;  /* 0x000000fffff47224 */ /* 0x000fe200078e009c */
[----:B------:R1:W1:Y:S01]  /*82d0*/  MUFU.EX2 R23, R4 ;  /* 0x0000000400177308 */ /* 0x0002620000000800 */
[----:B------:R-:W-:Y:S01]  /*82e0*/  MOV R130, R158 ;  /* 0x0000009e00827202 */ /* 0x000fe20000000f00 */
[----:B------:R-:W-:Y:S01]  /*82f0*/  IMAD.MOV.U32 R131, RZ, RZ, R157 ;  /* 0x000000ffff837224 */ /* 0x000fe200078e009d */
[----:B------:R2:W5:Y:S02]  /*8300*/  LDL.LU R240, [R1+0xa4] ;  /* 0x0000a40001f07983 */ /* 0x0005640000300800 */
[----:B------:R-:W-:Y:S01]  /*8310*/  HMMA.16816.F32 R100, R8, R20, R68 ;  /* 0x000000140864723c */ /* 0x000fe20000001844 */
[----:B------:R-:W-:Y:S01]  /*8320*/  IMAD.MOV.U32 R172, RZ, RZ, R15 ;  /* 0x000000ffffac7224 */ /* 0x000fe200078e000f */
[----:B------:R-:W-:Y:S01]  /*8330*/  MOV R216, R246 ;  /* 0x000000f600d87202 */ /* 0x000fe20000000f00 */
[----:B-1----:R-:W-:-:S05]  /*8340*/  FFMA.FTZ R4, R210, c[0x0][0x23c], -R2 ;  /* 0x00008f00d2047a23 */ /* 0x002fca0000010802 */
[----:B------:R-:W-:Y:S01]  /*8350*/  HMMA.16816.F32 R44, R8, R26, R44 ;  /* 0x0000001a082c723c */ /* 0x000fe2000000182c */
[----:B------:R-:W-:Y:S01]  /*8360*/  FFMA.FTZ R2, R208, c[0x0][0x23c], -R2 ;  /* 0x00008f00d0027a23 */ /* 0x000fe20000010802 */
[----:B------:R-:W-:Y:S03]  /*8370*/  LDSM.16.MT88.4 R156, [R225+0xd800] ;  /* 0x00d80000e19c783b */ /* 0x000fe60000004200 */
[----:B------:R1:W-:Y:S01]  /*8380*/  MUFU.EX2 R25, R2 ;  /* 0x0000000200197308 */ /* 0x0003e20000000800 */
[----:B------:R-:W-:Y:S01]  /*8390*/  FADD.FTZ R6, R244, R219 ;  /* 0x000000dbf4067221 */ /* 0x000fe20000010000 */
[----:B------:R2:W5:Y:S01]  /*83a0*/  LDL.LU R239, [R1+0xa0] ;  /* 0x0000a00001ef7983 */ /* 0x0005620000300800 */
[----:B-1----:R-:W-:-:S05]  /*83b0*/  FFMA.FTZ R2, R222, c[0x0][0x23c], -R0 ;  /* 0x00008f00de027a23 */ /* 0x002fca0000010800 */
[----:B------:R1:W-:Y:S01]  /*83c0*/  MUFU.EX2 R24, R4 ;  /* 0x0000000400187308 */ /* 0x0003e20000000800 */
[----:B------:R-:W-:Y:S02]  /*83d0*/  IMAD.MOV.U32 R217, RZ, RZ, R245 ;  /* 0x000000ffffd97224 */ /* 0x000fe400078e00f5 */
[----:B------:R-:W-:Y:S01]  /*83e0*/  IMAD.MOV.U32 R244, RZ, RZ, R125 ;  /* 0x000000fffff47224 */ /* 0x000fe200078e007d */
[----:B------:R-:W-:Y:S01]  /*83f0*/  MOV R219, R124 ;  /* 0x0000007c00db7202 */ /* 0x000fe20000000f00 */
[----:B------:R-:W-:Y:S01]  /*8400*/  IMAD.MOV.U32 R246, RZ, RZ, R127 ;  /* 0x000000fffff67224 */ /* 0x000fe200078e007f */
[----:B------:R2:W5:Y:S02]  /*8410*/  LDL.LU R238, [R1+0x9c] ;  /* 0x00009c0001ee7983 */ /* 0x0005640000300800 */
[----:B------:R3:W-:Y:S01]  /*8420*/  MUFU.EX2 R18, R2 ;  /* 0x0000000200127308 */ /* 0x0007e20000000800 */
[----:B------:R-:W-:Y:S02]  /*8430*/  MOV R245, R126 ;  /* 0x0000007e00f57202 */ /* 0x000fe40000000f00 */
[----:B------:R-:W-:Y:S01]  /*8440*/  MOV R125, R206 ;  /* 0x000000ce007d7202 */ /* 0x000fe20000000f00 */
[----:B------:R-:W-:-:S02]  /*8450*/  IMAD.MOV.U32 R124, RZ, RZ, R205 ;  /* 0x000000ffff7c7224 */ /* 0x000fc400078e00cd */
[----:B-1----:R-:W-:Y:S02]  /*8460*/  FADD.FTZ R4, R218, R252 ;  /* 0x000000fcda047221 */ /* 0x002fe40000010000 */
[----:B------:R-:W-:Y:S01]  /*8470*/  FADD.FTZ R5, R217, R216 ;  /* 0x000000d8d9057221 */ /* 0x000fe20000010000 */
[----:B------:R-:W-:Y:S01]  /*8480*/  MOV R115, R219 ;  /* 0x000000db00737202 */ /* 0x000fe20000000f00 */
[----:B------:R-:W-:Y:S01]  /*8490*/  IMAD.MOV.U32 R7, RZ, RZ, R244 ;  /* 0x000000ffff077224 */ /* 0x000fe200078e00f4 */
[----:B------:R-:W-:Y:S01]  /*84a0*/  MOV R127, R188 ;  /* 0x000000bc007f7202 */ /* 0x000fe20000000f00 */
[----:B------:R2:W5:Y:S01]  /*84b0*/  LDL.LU R237, [R1+0x98] ;  /* 0x0000980001ed7983 */ /* 0x0005620000300800 */
[----:B---3--:R-:W-:Y:S02]  /*84c0*/  FFMA.FTZ R2, R215, c[0x0][0x23c], -R0 ;  /* 0x00008f00d7027a23 */ /* 0x008fe40000010800 */
[----:B------:R-:W-:Y:S02]  /*84d0*/  IMAD.MOV.U32 R218, RZ, RZ, R247 ;  /* 0x000000ffffda7224 */ /* 0x000fe400078e00f7 */
[----:B------:R-:W-:Y:S01]  /*84e0*/  IMAD.MOV.U32 R126, RZ, RZ, R207 ;  /* 0x000000ffff7e7224 */ /* 0x000fe200078e00cf */
[----:B------:R1:W3:Y:S01]  /*84f0*/  MUFU.EX2 R19, R2 ;  /* 0x0000000200137308 */ /* 0x0002e20000000800 */
[----:B------:R-:W-:Y:S01]  /*8500*/  IMAD.MOV.U32 R206, RZ, RZ, R191 ;  /* 0x000000ffffce7224 */ /* 0x000fe200078e00bf */
[----:B------:R-:W-:Y:S01]  /*8510*/  MOV R205, R190 ;  /* 0x000000be00cd7202 */ /* 0x000fe20000000f00 */
[----:B------:R-:W-:Y:S01]  /*8520*/  IMAD.MOV.U32 R217, RZ, RZ, R246 ;  /* 0x000000ffffd97224 */ /* 0x000fe200078e00f6 */
[----:B------:R-:W-:Y:S01]  /*8530*/  MOV R216, R245 ;  /* 0x000000f500d87202 */ /* 0x000fe20000000f00 */
[----:B------:R-:W-:Y:S01]  /*8540*/  IMAD.MOV.U32 R26, RZ, RZ, R115 ;  /* 0x000000ffff1a7224 */ /* 0x000fe200078e0073 */
[----:B------:R-:W-:Y:S01]  /*8550*/  MOV R27, R7 ;  /* 0x00000007001b7202 */ /* 0x000fe20000000f00 */
[----:B------:R-:W-:-:S02]  /*8560*/  FADD.FTZ R8, R224, R5 ;  /* 0x00000005e0087221 */ /* 0x000fc40000010000 */
[----:B------:R-:W-:Y:S01]  /*8570*/  IMAD.MOV.U32 R188, RZ, RZ, R174 ;  /* 0x000000ffffbc7224 */ /* 0x000fe200078e00ae */
[----:B------:R-:W-:Y:S01]  /*8580*/  MOV R244, R127 ;  /* 0x0000007f00f47202 */ /* 0x000fe20000000f00 */
[----:B------:R2:W5:Y:S01]  /*8590*/  LDL.LU R236, [R1+0x94] ;  /* 0x0000940001ec7983 */ /* 0x0005620000300800 */
[--C-:B-1----:R-:W-:Y:S01]  /*85a0*/  FFMA.FTZ R2, R212, c[0x0][0x23c], -R0.reuse ;  /* 0x00008f00d4027a23 */ /* 0x102fe20000010800 */
[----:B------:R-:W-:Y:S01]  /*85b0*/  MOV R247, R204 ;  /* 0x000000cc00f77202 */ /* 0x000fe20000000f00 */
[----:B------:R-:W-:Y:S01]  /*85c0*/  FFMA.FTZ R0, R209, c[0x0][0x23c], -R0 ;  /* 0x00008f00d1007a23 */ /* 0x000fe20000010800 */
[----:B------:R-:W-:Y:S02]  /*85d0*/  MOV R207, R173 ;  /* 0x000000ad00cf7202 */ /* 0x000fe40000000f00 */
[----:B------:R-:W-:Y:S01]  /*85e0*/  MOV R191, R99 ;  /* 0x0000006300bf7202 */ /* 0x000fe20000000f00 */
[----:B------:R4:W-:Y:S01]  /*85f0*/  MUFU.EX2 R21, R0 ;  /* 0x0000000000157308 */ /* 0x0009e20000000800 */
[----:B------:R-:W-:-:S02]  /*8600*/  IMAD.MOV.U32 R114, RZ, RZ, R218 ;  /* 0x000000ffff727224 */ /* 0x000fc400078e00da */
[----:B------:R-:W-:Y:S01]  /*8610*/  IMAD.MOV.U32 R190, RZ, RZ, R172 ;  /* 0x000000ffffbe7224 */ /* 0x000fe200078e00ac */
[----:B------:R-:W-:Y:S02]  /*8620*/  MOV R246, R124 ;  /* 0x0000007c00f67202 */ /* 0x000fe40000000f00 */
[----:B------:R-:W-:Y:S02]  /*8630*/  MOV R245, R125 ;  /* 0x0000007d00f57202 */ /* 0x000fe40000000f00 */
[----:B------:R-:W-:Y:S01]  /*8640*/  MOV R112, R216 ;  /* 0x000000d800707202 */ /* 0x000fe20000000f00 */
[----:B------:R-:W-:Y:S01]  /*8650*/  FADD.FTZ R9, R26, R6 ;  /* 0x000000061a097221 */ /* 0x000fe20000010000 */
[----:B------:R2:W5:Y:S01]  /*8660*/  LDL.LU R235, [R1+0x90] ;  /* 0x0000900001eb7983 */ /* 0x0005620000300800 */
[----:B----4-:R-:W-:Y:S02]  /*8670*/  FFMA.FTZ R0, R248, c[0x0][0x23c], -R12 ;  /* 0x00008f00f8007a23 */ /* 0x010fe4000001080c */
[----:B------:R-:W-:-:S02]  /*8680*/  IMAD.MOV.U32 R204, RZ, RZ, R189 ;  /* 0x000000ffffcc7224 */ /* 0x000fc400078e00bd */
[----:B------:R-:W-:Y:S01]  /*8690*/  IMAD.MOV.U32 R99, RZ, RZ, R130 ;  /* 0x000000ffff637224 */ /* 0x000fe200078e0082 */
[----:B------:R1:W-:Y:S01]  /*86a0*/  MUFU.EX2 R14, R0 ;  /* 0x00000000000e7308 */ /* 0x0003e20000000800 */
[----:B------:R-:W-:Y:S01]  /*86b0*/  IMAD.MOV.U32 R218, RZ, RZ, R126 ;  /* 0x000000ffffda7224 */ /* 0x000fe200078e007e */
[----:B------:R-:W-:Y:S01]  /*86c0*/  MOV R125, R206 ;  /* 0x000000ce007d7202 */ /* 0x000fe20000000f00 */
[----:B------:R-:W-:Y:S01]  /*86d0*/  IMAD.MOV.U32 R124, RZ, RZ, R205 ;  /* 0x000000ffff7c7224 */ /* 0x000fe200078e00cd */
[----:B------:R2:W5:Y:S01]  /*86e0*/  LDL.LU R234, [R1+0x8c] ;  /* 0x00008c0001ea7983 */ /* 0x0005620000300800 */
[----:B-1----:R-:W-:Y:S01]  /*86f0*/  FFMA.FTZ R0, R221, c[0x0][0x23c], -R12 ;  /* 0x00008f00dd007a23 */ /* 0x002fe2000001080c */
[----:B------:R-:W-:Y:S02]  /*8700*/  MOV R130, R231 ;  /* 0x000000e700827202 */ /* 0x000fe40000000f00 */
[----:B------:R-:W-:Y:S01]  /*8710*/  MOV R189, R175 ;  /* 0x000000af00bd7202 */ /* 0x000fe20000000f00 */
[----:B------:R1:W-:Y:S01]  /*8720*/  MUFU.EX2 R15, R0 ;  /* 0x00000000000f7308 */ /* 0x0003e20000000800 */
[----:B------:R-:W-:Y:S01]  /*8730*/  MOV R126, R207 ;  /* 0x000000cf007e7202 */ /* 0x000fe20000000f00 */
[----:B------:R-:W-:Y:S01]  /*8740*/  IMAD.MOV.U32 R206, RZ, RZ, R191 ;  /* 0x000000ffffce7224 */ /* 0x000fe200078e00bf */
[----:B------:R-:W-:Y:S01]  /*8750*/  MOV R219, R204 ;  /* 0x000000cc00db7202 */ /* 0x000fe20000000f00 */
[----:B------:R-:W-:Y:S01]  /*8760*/  IMAD.MOV.U32 R115, RZ, RZ, R125 ;  /* 0x000000ffff737224 */ /* 0x000fe200078e007d */
[----:B------:R-:W-:-:S03]  /*8770*/  MOV R205, R190 ;  /* 0x000000be00cd7202 */ /* 0x000fc60000000f00 */
[----:B------:R4:W2:Y:S01]  /*8780*/  MUFU.EX2 R20, R2 ;  /* 0x0000000200147308 */ /* 0x0008a20000000800 */
[----:B------:R-:W-:Y:S02]  /*8790*/  IMAD.MOV.U32 R127, RZ, RZ, R188 ;  /* 0x000000ffff7f7224 */ /* 0x000fe400078e00bc */
[----:B------:R-:W-:Y:S01]  /*87a0*/  IMAD.MOV.U32 R113, RZ, RZ, R217 ;  /* 0x000000ffff717224 */ /* 0x000fe200078e00d9 */
[----:B------:R-:W-:Y:S01]  /*87b0*/  MOV R221, R96 ;  /* 0x0000006000dd7202 */ /* 0x000fe20000000f00 */
[----:B------:R-:W-:Y:S01]  /*87c0*/  IMAD.MOV.U32 R209, RZ, RZ, R82 ;  /* 0x000000ffffd17224 */ /* 0x000fe200078e0052 */
[----:B------:R-:W-:Y:S01]  /*87d0*/  MOV R248, R83 ;  /* 0x0000005300f87202 */ /* 0x000fe20000000f00 */
[----:B------:R-:W-:Y:S01]  /*87e0*/  LDSM.16.MT88.4 R172, [R226+0xd800] ;  /* 0x00d80000e2ac783b */ /* 0x000fe20000004200 */
[----:B-1----:R-:W-:-:S03]  /*87f0*/  FFMA.FTZ R0, R214, c[0x0][0x23c], -R12 ;  /* 0x00008f00d6007a23 */ /* 0x002fc6000001080c */
[----:B------:R1:W5:Y:S01]  /*8800*/  LDL.LU R233, [R1+0x88] ;  /* 0x0000880001e97983 */ /* 0x0003620000300800 */
[----:B------:R2:W-:Y:S01]  /*8810*/  MUFU.EX2 R16, R0 ;  /* 0x0000000000107308 */ /* 0x0005e20000000800 */
[----:B------:R-:W-:Y:S02]  /*8820*/  MOV R207, R98 ;  /* 0x0000006200cf7202 */ /* 0x000fe40000000f00 */
[----:B------:R-:W-:Y:S02]  /*8830*/  MOV R98, R99 ;  /* 0x0000006300627202 */ /* 0x000fe40000000f00 */
[----:B------:R-:W-:Y:S02]  /*8840*/  MOV R204, R189 ;  /* 0x000000bd00cc7202 */ /* 0x000fe40000000f00 */
[----:B------:R-:W-:Y:S02]  /*8850*/  MOV R7, R126 ;  /* 0x0000007e00077202 */ /* 0x000fe40000000f00 */
[----:B------:R-:W-:Y:S01]  /*8860*/  MOV R125, R206 ;  /* 0x000000ce007d7202 */ /* 0x000fe20000000f00 */
[----:B----4-:R-:W-:Y:S01]  /*8870*/  FFMA.FTZ R2, R250, c[0x0][0x23c], -R3 ;  /* 0x00008f00fa027a23 */ /* 0x010fe20000010803 */
[----:B------:R-:W-:Y:S01]  /*8880*/  MOV R217, R127 ;  /* 0x0000007f00d97202 */ /* 0x000fe20000000f00 */
[----:B------:R-:W-:Y:S01]  /*8890*/  IMAD.MOV.U32 R252, RZ, RZ, R115 ;  /* 0x000000fffffc7224 */ /* 0x000fe200078e0073 */
[----:B------:R-:W-:Y:S01]  /*88a0*/  LDSM.16.MT88.4 R188, [R228+0xd800] ;  /* 0x00d80000e4bc783b */ /* 0x000fe20000004200 */
[----:B--2---:R-:W-:-:S03]  /*88b0*/  FFMA.FTZ R0, R211, c[0x0][0x23c], -R12 ;  /* 0x00008f00d3007a23 */ /* 0x004fc6000001080c */
[----:B------:R1:W5:Y:S01]  /*88c0*/  LDL.LU R232, [R1+0x84] ;  /* 0x0000840001e87983 */ /* 0x0003620000300800 */
[----:B------:R2:W-:Y:S01]  /*88d0*/  MUFU.EX2 R17, R0 ;  /* 0x0000000000117308 */ /* 0x0005e20000000800 */
[----:B------:R-:W-:Y:S01]  /*88e0*/  IMAD.MOV.U32 R99, RZ, RZ, R130 ;  /* 0x000000ffff637224 */ /* 0x000fe200078e0082 */
[----:B------:R-:W-:Y:S01]  /*88f0*/  MOV R130, R131 ;  /* 0x0000008300827202 */ /* 0x000fe20000000f00 */
[----:B------:R-:W-:Y:S01]  /*8900*/  IMAD.MOV.U32 R216, RZ, RZ, R204 ;  /* 0x000000ffffd87224 */ /* 0x000fe200078e00cc */
[----:B------:R-:W-:Y:S01]  /*8910*/  MOV R131, R230 ;  /* 0x000000e600837202 */ /* 0x000fe20000000f00 */
[----:B------:R-:W-:-:S03]  /*8920*/  IMAD.MOV.U32 R126, RZ, RZ, R207 ;  /* 0x000000ffff7e7224 */ /* 0x000fc600078e00cf */
[----:B------:R4:W-:Y:S01]  /*8930*/  MUFU.EX2 R10, R2 ;  /* 0x00000002000a7308 */ /* 0x0009e20000000800 */
[----:B------:R-:W-:Y:S01]  /*8940*/  MOV R127, R98 ;  /* 0x00000062007f7202 */ /* 0x000fe20000000f00 */
[----:B------:R-:W-:Y:S01]  /*8950*/  IMAD.MOV.U32 R250, RZ, RZ, R112 ;  /* 0x000000fffffa7224 */ /* 0x000fe200078e0070 */
[----:B------:R-:W-:Y:S01]  /*8960*/  MOV R211, R80 ;  /* 0x0000005000d37202 */ /* 0x000fe20000000f00 */
[----:B------:R-:W-:Y:S01]  /*8970*/  IMAD.MOV.U32 R214, RZ, RZ, R97 ;  /* 0x000000ffffd67224 */ /* 0x000fe200078e0061 */
[----:B------:R1:W5:Y:S01]  /*8980*/  LDL.LU R231, [R1+0x80] ;  /* 0x0000800001e77983 */ /* 0x0003620000300800 */
[----:B--2---:R-:W-:Y:S01]  /*8990*/  FFMA.FTZ R0, R251, c[0x0][0x23c], -R3 ;  /* 0x00008f00fb007a23 */ /* 0x004fe20000010803 */
[----:B------:R-:W-:Y:S02]  /*89a0*/  MOV R204, R99 ;  /* 0x0000006300cc7202 */ /* 0x000fe40000000f00 */
[----:B------:R-:W-:Y:S01]  /*89b0*/  MOV R206, R131 ;  /* 0x0000008300ce7202 */ /* 0x000fe20000000f00 */
[----:B------:R2:W1:Y:S01]  /*89c0*/  MUFU.EX2 R11, R0 ;  /* 0x00000000000b7308 */ /* 0x0004620000000800 */
[----:B------:R-:W-:Y:S01]  /*89d0*/  MOV R207, R128 ;  /* 0x0000008000cf7202 */ /* 0x000fe20000000f00 */
[----:B------:R-:W-:-:S02]  /*89e0*/  IMAD.MOV.U32 R213, RZ, RZ, R204 ;  /* 0x000000ffffd57224 */ /* 0x000fc400078e00cc */
[----:B----4-:R-:W-:Y:S01]  /*89f0*/  FADD.FTZ R2, R132, R13 ;  /* 0x0000000d84027221 */ /* 0x010fe20000010000 */
[----:B------:R-:W-:Y:S01]  /*8a00*/  MOV R26, R126 ;  /* 0x0000007e001a7202 */ /* 0x000fe20000000f00 */
[----:B------:R-:W-:Y:S01]  /*8a10*/  IMAD.MOV.U32 R98, RZ, RZ, R129 ;  /* 0x000000ffff627224 */ /* 0x000fe200078e0081 */
[----:B------:R-:W-:Y:S01]  /*8a20*/  MOV R220, R127 ;  /* 0x0000007f00dc7202 */ /* 0x000fe20000000f00 */
[----:B------:R4:W5:Y:S01]  /*8a30*/  LDL.LU R230, [R1+0x7c] ;  /* 0x00007c0001e67983 */ /* 0x0009620000300800 */
[----:B--2---:R-:W-:-:S04]  /*8a40*/  FFMA.FTZ R0, R249, c[0x0][0x23c], -R3 ;  /* 0x00008f00f9007a23 */ /* 0x004fc80000010803 */
[----:B------:R2:W-:Y:S01]  /*8a50*/  MUFU.EX2 R12, R0 ;  /* 0x00000000000c7308 */ /* 0x0005e20000000800 */
[----:B------:R-:W-:Y:S01]  /*8a60*/  MOV R208, R206 ;  /* 0x000000ce00d07202 */ /* 0x000fe20000000f00 */
[----:B------:R-:W-:Y:S01]  /*8a70*/  IMAD.MOV.U32 R222, RZ, RZ, R207 ;  /* 0x000000ffffde7224 */ /* 0x000fe200078e00cf */
[----:B------:R-:W-:Y:S01]  /*8a80*/  MOV R132, R7 ;  /* 0x0000000700847202 */ /* 0x000fe20000000f00 */
[----:B--2---:R-:W-:Y:S01]  /*8a90*/  FADD.FTZ R0, R114, R4 ;  /* 0x0000000472007221 */ /* 0x004fe20000010000 */
[----:B------:R-:W-:Y:S01]  /*8aa0*/  MOV R114, R218 ;  /* 0x000000da00727202 */ /* 0x000fe20000000f00 */
[----:B------:R-:W2:Y:S01]  /*8ab0*/  LDSM.16.MT88.4 R4, [R227+0xf800] ;  /* 0x00f80000e304783b */ /* 0x000ea20000004200 */
[----:B------:R-:W-:Y:S02]  /*8ac0*/  MOV R218, R124 ;  /* 0x0000007c00da7202 */ /* 0x000fe40000000f00 */
[----:B------:R-:W-:Y:S01]  /*8ad0*/  MOV R124, R205 ;  /* 0x000000cd007c7202 */ /* 0x000fe20000000f00 */
[----:B------:R-:W-:-:S05]  /*8ae0*/  IMAD.MOV.U32 R205, RZ, RZ, R130 ;  /* 0x000000ffffcd7224 */ /* 0x000fca00078e0082 */
[----:B------:R-:W-:Y:S02]  /*8af0*/  MOV R210, R205 ;  /* 0x000000cd00d27202 */ /* 0x000fe40000000f00 */
[----:B------:R-:W4:Y:S01]  /*8b00*/  LDSM.16.MT88.4 R204, [R227+0xd800] ;  /* 0x00d80000e3cc783b */ /* 0x000f220000004200 */
[----:B------:R-:W-:-:S04]  /*8b10*/  FFMA.FTZ R3, R223, c[0x0][0x23c], -R3 ;  /* 0x00008f00df037a23 */ /* 0x000fc80000010803 */
[----:B------:R-:W1:Y:S01]  /*8b20*/  MUFU.EX2 R13, R3 ;  /* 0x00000003000d7308 */ /* 0x000e620000000800 */
[----:B------:R-:W-:Y:S01]  /*8b30*/  FADD.FTZ R2, R133, R2 ;  /* 0x0000000285027221 */ /* 0x000fe20000010000 */
[----:B------:R-:W-:Y:S01]  /*8b40*/  MOV R251, R27 ;  /* 0x0000001b00fb7202 */ /* 0x000fe20000000f00 */
[----:B------:R-:W-:Y:S01]  /*8b50*/  IMAD.MOV.U32 R27, RZ, RZ, R125 ;  /* 0x000000ffff1b7224 */ /* 0x000fe200078e007d */
[----:B------:R-:W-:Y:S02]  /*8b60*/  MOV R133, R124 ;  /* 0x0000007c00857202 */ /* 0x000fe40000000f00 */
[----:B------:R-:W-:Y:S02]  /*8b70*/  F2FP.PACK_AB R128, R23, R22 ;  /* 0x000000161780723e */ /* 0x000fe400000000ff */
[----:B---3--:R-:W-:Y:S02]  /*8b80*/  F2FP.PACK_AB R129, R19, R18 ;  /* 0x000000121381723e */ /* 0x008fe400000000ff */
[----:B------:R-:W-:-:S02]  /*8b90*/  F2FP.PACK_AB R130, R25, R24 ;  /* 0x000000181982723e */ /* 0x000fc400000000ff */
[----:B------:R-:W-:Y:S02]  /*8ba0*/  F2FP.PACK_AB R131, R21, R20 ;  /* 0x000000141583723e */ /* 0x000fe400000000ff */
[----:B------:R-:W-:Y:S02]  /*8bb0*/  F2FP.PACK_AB R124, R15, R14 ;  /* 0x0000000e0f7c723e */ /* 0x000fe400000000ff */
[----:B-1----:R-:W-:Y:S02]  /*8bc0*/  F2FP.PACK_AB R125, R10, R11 ;  /* 0x0000000b0a7d723e */ /* 0x002fe400000000ff */
[----:B------:R-:W-:Y:S02]  /*8bd0*/  F2FP.PACK_AB R126, R17, R16 ;  /* 0x00000010117e723e */ /* 0x000fe400000000ff */
[----:B------:R-:W-:Y:S02]  /*8be0*/  F2FP.PACK_AB R127, R13, R12 ;  /* 0x0000000c0d7f723e */ /* 0x000fe400000000ff */
[----:B------:R-:W-:-:S02]  /*8bf0*/  MOV R3, R81 ;  /* 0x0000005100037202 */ /* 0x000fc40000000f00 */
[----:B------:R-:W-:Y:S01]  /*8c00*/  MOV R223, R114 ;  /* 0x0000007200df7202 */ /* 0x000fe20000000f00 */
[----:B------:R-:W-:Y:S01]  /*8c10*/  FADD.FTZ R2, R133, R2 ;  /* 0x0000000285027221 */ /* 0x000fe20000010000 */
[----:B------:R-:W-:Y:S01]  /*8c20*/  MOV R249, R113 ;  /* 0x0000007100f97202 */ /* 0x000fe20000000f00 */
[----:B------:R-:W-:Y:S01]  /*8c30*/  FADD.FTZ R3, R3, R0 ;  /* 0x0000000003037221 */ /* 0x000fe20000010000 */
[----:B--2---:R-:W-:Y:S01]  /*8c40*/  HMMA.16816.F32 R120, R124, R4, R120 ;  /* 0x000000047c78723c */ /* 0x004fe20000001878 */
[----:B------:R-:W-:Y:S01]  /*8c50*/  FADD.FTZ R0, R132, R9 ;  /* 0x0000000984007221 */ /* 0x000fe20000010000 */
[----:B------:R-:W-:Y:S01]  /*8c60*/  MOV R99, R229 ;  /* 0x000000e500637202 */ /* 0x000fe20000000f00 */
[----:B------:R-:W-:Y:S01]  /*8c70*/  FADD.FTZ R3, R223, R3 ;  /* 0x00000003df037221 */ /* 0x000fe20000010000 */
[----:B------:R-:W-:-:S04]  /*8c80*/  MOV R215, R98 ;  /* 0x0000006200d77202 */ /* 0x000fc80000000f00 */
[C---:B----4-:R-:W-:Y:S01]  /*8c90*/  HMMA.16816.F32 R196, R124.reuse, R204, R196 ;  /* 0x000000cc7cc4723c */ /* 0x050fe200000018c4 */
[----:B------:R-:W-:Y:S01]  /*8ca0*/  FADD.FTZ R2, R249, R2 ;  /* 0x00000002f9027221 */ /* 0x000fe20000010000 */
[----:B------:R-:W1:Y:S06]  /*8cb0*/  LDSM.16.MT88.4 R80, [R225+0xf800] ;  /* 0x00f80000e150783b */ /* 0x000e6c0000004200 */
[----:B------:R-:W-:Y:S01]  /*8cc0*/  HMMA.16816.F32 R200, R124, R206, R200 ;  /* 0x000000ce7cc8723c */ /* 0x000fe200000018c8 */
[----:B------:R-:W-:-:S07]  /*8cd0*/  FADD.FTZ R0, R250, R0 ;  /* 0x00000000fa007221 */ /* 0x000fce0000010000 */
[C---:B------:R-:W-:Y:S01]  /*8ce0*/  HMMA.16816.F32 R192, R128.reuse, R204, R192 ;  /* 0x000000cc80c0723c */ /* 0x040fe200000018c0 */
[----:B------:R-:W-:Y:S01]  /*8cf0*/  MOV R212, R99 ;  /* 0x0000006300d47202 */ /* 0x000fe20000000f00 */
[----:B------:R-:W-:Y:S01]  /*8d00*/  FADD.FTZ R3, R211, R3 ;  /* 0x00000003d3037221 */ /* 0x000fe20000010000 */
[----:B------:R-:W2:Y:S04]  /*8d10*/  LDSM.16.MT88.4 R96, [R226+0xf800] ;  /* 0x00f80000e260783b */ /* 0x000ea80000004200 */
[----:B------:R-:W3:Y:S01]  /*8d20*/  LDSM.16.MT88.4 R112, [R228+0xf800] ;  /* 0x00f80000e470783b */ /* 0x000ee20000004200 */
[----:B------:R-:W-:Y:S01]  /*8d30*/  HMMA.16816.F32 R204, R128, R206, R116 ;  /* 0x000000ce80cc723c */ /* 0x000fe20000001874 */
[----:B------:R-:W-:Y:S02]  /*8d40*/  FADD.FTZ R2, R214, R2 ;  /* 0x00000002d6027221 */ /* 0x000fe40000010000 */
[----:B------:R4:W5:Y:S01]  /*8d50*/  LDL.LU R229, [R1+0x78] ;  /* 0x0000780001e57983 */ /* 0x0009620000300800 */
[----:B------:R-:W-:-:S03]  /*8d60*/  FADD.FTZ R0, R221, R0 ;  /* 0x00000000dd007221 */ /* 0x000fc60000010000 */
[----:B------:R4:W5:Y:S01]  /*8d70*/  LDL.LU R224, [R1+0x74] ;  /* 0x0000740001e07983 */ /* 0x0009620000300800 */
[----:B------:R-:W-:Y:S07]  /*8d80*/  HMMA.16816.F32 R116, R128, R4, R56 ;  /* 0x000000048074723c */ /* 0x000fee0000001838 */
[----:B------:R-:W-:-:S04]  /*8d90*/  FADD.FTZ R4, R252, R8 ;  /* 0x00000008fc047221 */ /* 0x000fc80000010000 */
        /* <DEDUP_REMOVED lines=42> */
[----:B------:R4:W-:Y:S04]  /*9040*/  STL [R1+0x2c], R4 ;  /* 0x00002c0401007387 */ /* 0x0009e80000100800 */
[----:B------:R4:W-:Y:S04]  /*9050*/  STL [R1+0x34], R3 ;  /* 0x0000340301007387 */ /* 0x0009e80000100800 */
[----:B------:R4:W-:Y:S04]  /*9060*/  STL [R1+0x38], R0 ;  /* 0x0000380001007387 */ /* 0x0009e80000100800 */
[----:B------:R4:W-:Y:S01]  /*9070*/  STL [R1+0x30], R2 ;  /* 0x0000300201007387 */ /* 0x0009e20000100800 */
[-C--:B------:R-:W-:Y:S08]  /*9080*/  HMMA.16816.F32 R148, R128, R156.reuse, R148 ;  /* 0x0000009c8094723c */ /* 0x080ff00000001894 */
        /* <DEDUP_REMOVED lines=8> */
[C---:B-1----:R-:W-:Y:S08]  /*9110*/  HMMA.16816.F32 R72, R124.reuse, R80, R72 ;  /* 0x000000507c48723c */ /* 0x042ff00000001848 */
[C---:B------:R-:W-:Y:S08]  /*9120*/  HMMA.16816.F32 R76, R124.reuse, R82, R76 ;  /* 0x000000527c4c723c */ /* 0x040ff0000000184c */
[C---:B--2---:R-:W-:Y:S08]  /*9130*/  HMMA.16816.F32 R88, R124.reuse, R96, R88 ;  /* 0x000000607c58723c */ /* 0x044ff00000001858 */
        /* <DEDUP_REMOVED lines=15> */
[----:B----4-:R-:W2:Y:S01]  /*9230*/  LDL.LU R246, [R1+0x3c] ;  /* 0x00003c0001f67983 */ /* 0x010ea20000300800 */
[----:B------:R-:W-:Y:S01]  /*9240*/  IMAD.U32 R0, RZ, RZ, UR10 ;  /* 0x0000000aff007e24 */ /* 0x000fe2000f8e00ff */
        /* <DEDUP_REMOVED lines=10> */
[----:B--2---:R-:W-:-:S05]  /*92f0*/  IMAD R2, R247, -0x2, R246 ;  /* 0xfffffffef7027824 */ /* 0x004fca00078e02f6 */
[----:B------:R-:W-:-:S05]  /*9300*/  IADD3 R0, R0, -UR11, R2 ;  /* 0x8000000b00007c10 */ /* 0x000fca000fffe002 */
[----:B------:R1:W-:Y:S04]  /*9310*/  STL [R1+0x3c], R0 ;  /* 0x00003c0001007387 */ /* 0x0003e80000100800 */
[----:B------:R-:W2:Y:S04]  /*9320*/  LDL R247, [R1+0x50] ;  /* 0x0000500001f77983 */ /* 0x000ea80000100800 */
[----:B------:R-:W3:Y:S01]  /*9330*/  LDL.64 R244, [R1+0x40] ;  /* 0x0000400001f47983 */ /* 0x000ee20000100a00 */
[----:B--2---:R-:W-:Y:S02]  /*9340*/  ISETP.GE.AND P2, PT, R247, c[0x0][0x220], PT ;  /* 0x00008800f7007a0c */ /* 0x004fe40003f46270 */
[----:B---3--:R-:W-:Y:S01]  /*9350*/  ISETP.GE.AND P3, PT, R244, c[0x0][0x220], PT ;  /* 0x00008800f4007a0c */ /* 0x008fe20003f66270 */
[----:B-1----:R-:W-:Y:S05]  /*9360*/  BRA `(.L_x_374) ;  /* 0x000004e000007947 */ /* 0x002fea0003800000 */
.L_x_376:
        /* <DEDUP_REMOVED lines=14> */
[----:B------:R-:W-:Y:S02]  /*9450*/  @!P3 LEA R6, P6, R4, c[0x0][0x168], 0x1 ;  /* 0x00005a000406ba11 */ /* 0x000fe400078c08ff */
        /* <DEDUP_REMOVED lines=63> */
.L_x_374:
[----:B------:R-:W2:Y:S01]  /*9850*/  LDL.64 R2, [R1+0x60] ;  /* 0x0000600001027983 */ /* 0x000ea20000100a00 */
        /* <DEDUP_REMOVED lines=76> */
[----:B------:R-:W-:Y:S08]  /*9d20*/  LDSM.16.M88.4 R64, [R231] ;  /* 0x00000000e740783b */ /* 0x000ff00000000200 */
        /* <DEDUP_REMOVED lines=162> */
[----:B------:R-:W1:Y:S01]  /*a750*/  MUFU.TANH R2, R4 ;  /* 0x0000000400027308 */ /* 0x000e620000002400 */
[----:B------:R-:W-:Y:S02]  /*a760*/  FMUL.FTZ R5, R5, c[0x0][0x2ec] ;  /* 0x0000bb0005057a20 */ /* 0x000fe40000410000 */
[----:B------:R-:W-:Y:S02]  /*a770*/  FMUL.FTZ R6, R6, c[0x0][0x2ec] ;  /* 0x0000bb0006067a20 */ /* 0x000fe40000410000 */
[----:B------:R-:W-:Y:S04]  /*a780*/  FMUL.FTZ R8, R8, c[0x0][0x2ec] ;  /* 0x0000bb0008087a20 */ /* 0x000fe80000410000 */
[----:B------:R-:W-:Y:S01]  /*a790*/  FMUL.FTZ R9, R9, c[0x0][0x2ec] ;  /* 0x0000bb0009097a20 */ /* 0x000fe20000410000 */
[----:B------:R-:W2:Y:S01]  /*a7a0*/  MUFU.TANH R0, R5 ;  /* 0x0000000500007308 */ /* 0x000ea20000002400 */
[----:B------:R-:W-:Y:S02]  /*a7b0*/  FMUL.FTZ R10, R10, c[0x0][0x2ec] ;  /* 0x0000bb000a0a7a20 */ /* 0x000fe40000410000 */
[----:B------:R-:W-:Y:S02]  /*a7c0*/  FMUL.FTZ R11, R11, c[0x0][0x2ec] ;  /* 0x0000bb000b0b7a20 */ /* 0x000fe40000410000 */
[----:B------:R-:W-:Y:S02]  /*a7d0*/  FMUL.FTZ R7, R7, c[0x0][0x2ec] ;  /* 0x0000bb0007077a20 */ /* 0x000fe40000410000 */
[----:B------:R-:W-:Y:S02]  /*a7e0*/  FMUL.FTZ R12, R12, c[0x0][0x2ec] ;  /* 0x0000bb000c0c7a20 */ /* 0x000fe40000410000 */
[----:B------:R-:W-:Y:S01]  /*a7f0*/  FMUL.FTZ R13, R13, c[0x0][0x2ec] ;  /* 0x0000bb000d0d7a20 */ /* 0x000fe20000410000 */
[----:B------:R-:W-:Y:S01]  /*a800*/  MUFU.TANH R252, R6 ;  /* 0x0000000600fc7308 */ /* 0x000fe20000002400 */
[----:B------:R-:W-:Y:S02]  /*a810*/  FMUL.FTZ R15, R15, c[0x0][0x2ec] ;  /* 0x0000bb000f0f7a20 */ /* 0x000fe40000410000 */
[----:B------:R-:W-:Y:S01]  /*a820*/  FMUL.FTZ R14, R14, c[0x0][0x2ec] ;  /* 0x0000bb000e0e7a20 */ /* 0x000fe20000410000 */
[----:B-1----:R1:W-:Y:S01]  /*a830*/  STL [R1], R2 ;  /* 0x0000000201007387 */ /* 0x0023e20000100800 */
[----:B------:R-:W-:Y:S02]  /*a840*/  FMUL.FTZ R16, R16, c[0x0][0x2ec] ;  /* 0x0000bb0010107a20 */ /* 0x000fe40000410000 */
[----:B------:R-:W-:Y:S02]  /*a850*/  FMUL.FTZ R17, R17, c[0x0][0x2ec] ;  /* 0x0000bb0011117a20 */ /* 0x000fe40000410000 */
[----:B------:R-:W-:Y:S01]  /*a860*/  FMUL.FTZ R18, R18, c[0x0][0x2ec] ;  /* 0x0000bb0012127a20 */ /* 0x000fe20000410000 */
[----:B------:R3:W-:Y:S01]  /*a870*/  MUFU.TANH R251, R7 ;  /* 0x0000000700fb7308 */ /* 0x0007e20000002400 */
[----:B------:R-:W-:Y:S01]  /*a880*/  FMUL.FTZ R19, R19, c[0x0][0x2ec] ;  /* 0x0000bb0013137a20 */ /* 0x000fe20000410000 */
[----:B--2---:R2:W-:Y:S08]  /*a890*/  STL [R1+0x8], R0 ;  /* 0x0000080001007387 */ /* 0x0045f00000100800 */
[----:B------:R-:W-:Y:S10]  /*a8a0*/  MUFU.TANH R248, R14 ;  /* 0x0000000e00f87308 */ /* 0x000ff40000002400 */
[----:B-1----:R-:W-:Y:S01]  /*a8b0*/  MUFU.TANH R2, R10 ;  /* 0x0000000a00027308 */ /* 0x002fe20000002400 */
[----:B---3--:R-:W1:Y:S09]  /*a8c0*/  LDSM.16.M88.4 R4, [R229+0x2800] ;  /* 0x00280000e504783b */ /* 0x008e720000000200 */
[----:B--2---:R-:W2:Y:S10]  /*a8d0*/  MUFU.TANH R0, R8 ;  /* 0x0000000800007308 */ /* 0x004eb40000002400 */
[----:B------:R-:W-:Y:S10]  /*a8e0*/  MUFU.TANH R247, R16 ;  /* 0x0000001000f77308 */ /* 0x000ff40000002400 */
[----:B------:R-:W-:Y:S01]  /*a8f0*/  MUFU.TANH R246, R17 ;  /* 0x0000001100f67308 */ /* 0x000fe20000002400 */
[----:B--2---:R2:W-:Y:S09]  /*a900*/  STL [R1+0x4], R0 ;  /* 0x0000040001007387 */ /* 0x0045f20000100800 */
[----:B------:R-:W-:Y:S01]  /*a910*/  MUFU.TANH R142, R18 ;  /* 0x00000012008e7308 */ /* 0x000fe20000002400 */
[-C--:B-1----:R-:W-:Y:S09]  /*a920*/  HMMA.16816.F32 R20, R220, R4.reuse, R20 ;  /* 0x00000004dc14723c */ /* 0x082ff20000001814 */
[----:B------:R-:W-:Y:S01]  /*a930*/  MUFU.TANH R211, R19 ;  /* 0x0000001300d37308 */ /* 0x000fe20000002400 */
[C---:B------:R-:W-:Y:S09]  /*a940*/  HMMA.16816.F32 R24, R212.reuse, R4, R24 ;  /* 0x00000004d418723c */ /* 0x040ff20000001818 */
[----:B--2---:R-:W1:Y:S01]  /*a950*/  MUFU.TANH R0, R9 ;  /* 0x0000000900007308 */ /* 0x004e620000002400 */
[-C--:B------:R-:W-:Y:S04]  /*a960*/  HMMA.16816.F32 R28, R212, R6.reuse, R28 ;  /* 0x00000006d41c723c */ /* 0x080fe8000000181c */
[----:B------:R-:W-:Y:S04]  /*a970*/  FMUL.FTZ R20, R20, c[0x0][0x2ec] ;  /* 0x0000bb0014147a20 */ /* 0x000fe80000410000 */
[C---:B------:R-:W-:Y:S01]  /*a980*/  HMMA.16816.F32 R32, R220.reuse, R6, R32 ;  /* 0x00000006dc20723c */ /* 0x040fe20000001820 */
[----:B------:R-:W-:Y:S01]  /*a990*/  LDSM.16.M88.4 R4, [R229+0x3800] ;  /* 0x00380000e504783b */ /* 0x000fe20000000200 */
[----:B------:R-:W-:Y:S02]  /*a9a0*/  MUFU.TANH R219, R20 ;  /* 0x0000001400db7308 */ /* 0x000fe40000002400 */
[----:B------:R-:W-:Y:S02]  /*a9b0*/  FMUL.FTZ R23, R23, c[0x0][0x2ec] ;  /* 0x0000bb0017177a20 */ /* 0x000fe40000410000 */
[----:B------:R-:W-:Y:S02]  /*a9c0*/  FMUL.FTZ R21, R21, c[0x0][0x2ec] ;  /* 0x0000bb0015157a20 */ /* 0x000fe40000410000 */
[----:B------:R-:W-:Y:S04]  /*a9d0*/  FMUL.FTZ R24, R24, c[0x0][0x2ec] ;  /* 0x0000bb0018187a20 */ /* 0x000fe80000410000 */
[----:B------:R-:W-:Y:S01]  /*a9e0*/  FMUL.FTZ R25, R25, c[0x0][0x2ec] ;  /* 0x0000bb0019197a20 */ /* 0x000fe20000410000 */
[----:B------:R-:W-:Y:S01]  /*a9f0*/  MUFU.TANH R209, R23 ;  /* 0x0000001700d17308 */ /* 0x000fe20000002400 */
[----:B------:R-:W-:Y:S01]  /*aa00*/  FMUL.FTZ R22, R22, c[0x0][0x2ec] ;  /* 0x0000bb0016167a20 */ /* 0x000fe20000410000 */
[----:B-1----:R1:W-:Y:S01]  /*aa10*/  STL [R1+0x10], R0 ;  /* 0x0000100001007387 */ /* 0x0023e20000100800 */
[----:B------:R-:W-:Y:S02]  /*aa20*/  FMUL.FTZ R26, R26, c[0x0][0x2ec] ;  /* 0x0000bb001a1a7a20 */ /* 0x000fe40000410000 */
[----:B------:R-:W-:Y:S01]  /*aa30*/  FMUL.FTZ R27, R27, c[0x0][0x2ec] ;  /* 0x0000bb001b1b7a20 */ /* 0x000fe20000410000 */
[----:B------:R2:W-:Y:S01]  /*aa40*/  STL [R1+0x20], R2 ;  /* 0x0000200201007387 */ /* 0x0005e20000100800 */
        /* <DEDUP_REMOVED lines=9> */
[----:B------:R-:W-:Y:S09]  /*aae0*/  FMUL.FTZ R31, R31, c[0x0][0x2ec] ;  /* 0x0000bb001f1f7a20 */ /* 0x000ff20000410000 */
[----:B-1----:R1:W3:Y:S10]  /*aaf0*/  MUFU.TANH R0, R11 ;  /* 0x0000000b00007308 */ /* 0x0022f40000002400 */
[----:B--2---:R-:W2:Y:S10]  /*ab00*/  MUFU.TANH R2, R12 ;  /* 0x0000000c00027308 */ /* 0x004eb40000002400 */
[----:B------:R-:W-:Y:S01]  /*ab10*/  MUFU.TANH R136, R33 ;  /* 0x0000002100887308 */ /* 0x000fe20000002400 */
[----:B-1----:R-:W1:Y:S01]  /*ab20*/  LDSM.16.M88.4 R8, [R229+0x3000] ;  /* 0x00300000e508783b */ /* 0x002e620000000200 */
[----:B------:R-:W-:Y:S08]  /*ab30*/  DEPBAR.LE SB0, 0x0 ;  /* 0x000080000000791a */ /* 0x000ff00000000000 */
[----:B------:R-:W-:Y:S01]  /*ab40*/  MUFU.TANH R134, R34 ;  /* 0x0000002200867308 */ /* 0x000fe20000002400 */
[----:B---3--:R3:W-:Y:S04]  /*ab50*/  STL [R1+0x28], R0 ;  /* 0x0000280001007387 */ /* 0x0087e80000100800 */
[----:B--2---:R-:W-:Y:S05]  /*ab60*/  STL [R1+0x18], R2 ;  /* 0x0000180201007387 */ /* 0x004fea0000100800 */
[----:B------:R-:W-:Y:S01]  /*ab70*/  MUFU.TANH R218, R21 ;  /* 0x0000001500da7308 */ /* 0x000fe20000002400 */
[----:B------:R-:W-:Y:S09]  /*ab80*/  BAR.SYNC.DEFER_BLOCKING 0x0 ;  /* 0x0000000000007b1d */ /* 0x000ff20000010000 */
[----:B------:R-:W-:Y:S10]  /*ab90*/  MUFU.TANH R208, R22 ;  /* 0x0000001600d07308 */ /* 0x000ff40000002400 */
[----:B---3--:R-:W2:Y:S01]  /*aba0*/  MUFU.TANH R0, R13 ;  /* 0x0000000d00007308 */ /* 0x008ea20000002400 */
[-C--:B-1----:R-:W-:Y:S09]  /*abb0*/  HMMA.16816.F32 R36, R220, R8.reuse, R36 ;  /* 0x00000008dc24723c */ /* 0x082ff20000001824 */
[----:B------:R-:W-:Y:S01]  /*abc0*/  MUFU.TANH R245, R26 ;  /* 0x0000001a00f57308 */ /* 0x000fe20000002400 */
[C---:B------:R-:W-:Y:S09]  /*abd0*/  HMMA.16816.F32 R40, R212.reuse, R8, R40 ;  /* 0x00000008d428723c */ /* 0x040ff20000001828 */
[----:B------:R-:W-:Y:S01]  /*abe0*/  MUFU.TANH R249, R27 ;  /* 0x0000001b00f97308 */ /* 0x000fe20000002400 */
[-C--:B------:R-:W-:Y:S01]  /*abf0*/  HMMA.16816.F32 R44, R212, R10.reuse, R44 ;  /* 0x0000000ad42c723c */ /* 0x080fe2000000182c */
[----:B--2---:R1:W-:Y:S03]  /*ac00*/  STL [R1+0x24], R0 ;  /* 0x0000240001007387 */ /* 0x0043e60000100800 */
[----:B------:R-:W-:Y:S04]  /*ac10*/  FMUL.FTZ R36, R36, c[0x0][0x2ec] ;  /* 0x0000bb0024247a20 */ /* 0x000fe80000410000 */
[C---:B------:R-:W-:Y:S01]  /*ac20*/  HMMA.16816.F32 R48, R220.reuse, R10, R48 ;  /* 0x0000000adc30723c */ /* 0x040fe20000001830 */
[----:B------:R-:W-:Y:S03]  /*ac30*/  MUFU.TANH R216, R28 ;  /* 0x0000001c00d87308 */ /* 0x000fe60000002400 */
[----:B------:R-:W-:Y:S02]  /*ac40*/  FMUL.FTZ R38, R38, c[0x0][0x2ec] ;  /* 0x0000bb0026267a20 */ /* 0x000fe40000410000 */
[----:B------:R-:W-:Y:S02]  /*ac50*/  FMUL.FTZ R33, R37, c[0x0][0x2ec] ;  /* 0x0000bb0025217a20 */ /* 0x000fe40000410000 */
[----:B------:R-:W-:Y:S01]  /*ac60*/  FMUL.FTZ R42, R42, c[0x0][0x2ec] ;  /* 0x0000bb002a2a7a20 */ /* 0x000fe20000410000 */
[-C--:B------:R-:W-:Y:S02]  /*ac70*/  HMMA.16816.F32 R52, R220, R4.reuse, R52 ;  /* 0x00000004dc34723c */ /* 0x080fe40000001834 */
[----:B------:R-:W-:Y:S01]  /*ac80*/  MUFU.TANH R135, R36 ;  /* 0x0000002400877308 */ /* 0x000fe20000002400 */
[----:B------:R-:W-:Y:S02]  /*ac90*/  FMUL.FTZ R40, R40, c[0x0][0x2ec] ;  /* 0x0000bb0028287a20 */ /* 0x000fe40000410000 */
[----:B------:R-:W-:Y:S02]  /*aca0*/  FMUL.FTZ R39, R39, c[0x0][0x2ec] ;  /* 0x0000bb0027277a20 */ /* 0x000fe40000410000 */
[----:B------:R-:W-:Y:S01]  /*acb0*/  FMUL.FTZ R45, R45, c[0x0][0x2ec] ;  /* 0x0000bb002d2d7a20 */ /* 0x000fe20000410000 */
[C---:B------:R-:W-:Y:S04]  /*acc0*/  HMMA.16816.F32 R56, R212.reuse, R4, R56 ;  /* 0x00000004d438723c */ /* 0x040fe80000001838 */
[----:B-1----:R-:W1:Y:S01]  /*acd0*/  MUFU.TANH R0, R15 ;  /* 0x0000000f00007308 */ /* 0x002e620000002400 */
[----:B------:R-:W-:Y:S02]  /*ace0*/  FMUL.FTZ R47, R47, c[0x0][0x2ec] ;  /* 0x0000bb002f2f7a20 */ /* 0x000fe40000410000 */
[----:B------:R-:W-:Y:S01]  /*acf0*/  FMUL.FTZ R32, R48, c[0x0][0x2ec] ;  /* 0x0000bb0030207a20 */ /* 0x000fe20000410000 */
[-C--:B------:R-:W-:Y:S04]  /*ad00*/  HMMA.16816.F32 R60, R212, R6.reuse, R60 ;  /* 0x00000006d43c723c */ /* 0x080fe8000000183c */
[----:B------:R-:W-:Y:S02]  /*ad10*/  FMUL.FTZ R25, R49, c[0x0][0x2ec] ;  /* 0x0000bb0031197a20 */ /* 0x000fe40000410000 */
[----:B------:R2:W-:Y:S01]  /*ad20*/  MUFU.TANH R36, R38 ;  /* 0x0000002600247308 */ /* 0x0005e20000002400 */
[----:B------:R-:W-:Y:S01]  /*ad30*/  FMUL.FTZ R23, R50, c[0x0][0x2ec] ;  /* 0x0000bb0032177a20 */ /* 0x000fe20000410000 */
[----:B------:R-:W-:Y:S04]  /*ad40*/  HMMA.16816.F32 R64, R220, R6, R64 ;  /* 0x00000006dc40723c */ /* 0x000fe80000001840 */
[----:B------:R-:W-:Y:S02]  /*ad50*/  FMUL.FTZ R52, R52, c[0x0][0x2ec] ;  /* 0x0000bb0034347a20 */ /* 0x000fe40000410000 */
[----:B------:R-:W-:Y:S02]  /*ad60*/  FMUL.FTZ R53, R53, c[0x0][0x2ec] ;  /* 0x0000bb0035357a20 */ /* 0x000fe40000410000 */
[----:B------:R-:W-:Y:S01]  /*ad70*/  MUFU.TANH R143, R45 ;  /* 0x0000002d008f7308 */ /* 0x000fe20000002400 */
[----:B------:R-:W-:Y:S01]  /*ad80*/  FMUL.FTZ R55, R55, c[0x0][0x2ec] ;  /* 0x0000bb0037377a20 */ /* 0x000fe20000410000 */
[----:B-1----:R1:W-:Y:S02]  /*ad90*/  STL [R1+0xc], R0 ;  /* 0x00000c0001007387 */ /* 0x0023e40000100800 */
[----:B------:R-:W-:Y:S02]  /*ada0*/  FMUL.FTZ R56, R56, c[0x0][0x2ec] ;  /* 0x0000bb0038387a20 */ /* 0x000fe40000410000 */
[----:B------:R-:W-:Y:S02]  /*adb0*/  FMUL.FTZ R57, R57, c[0x0][0x2ec] ;  /* 0x0000bb0039397a20 */ /* 0x000fe40000410000 */
[----:B------:R-:W-:Y:S02]  /*adc0*/  FMUL.FTZ R58, R58, c[0x0][0x2ec] ;  /* 0x0000bb003a3a7a20 */ /* 0x000fe40000410000 */
[----:B------:R3:W-:Y:S01]  /*add0*/  MUFU.TANH R45, R47 ;  /* 0x0000002f002d7308 */ /* 0x0007e20000002400 */
[----:B------:R-:W-:Y:S02]  /*ade0*/  FMUL.FTZ R59, R59, c[0x0][0x2ec] ;  /* 0x0000bb003b3b7a20 */ /* 0x000fe40000410000 */
[----:B------:R-:W-:Y:S02]  /*adf0*/  FMUL.FTZ R60, R60, c[0x0][0x2ec] ;  /* 0x0000bb003c3c7a20 */ /* 0x000fe40000410000 */
[----:B------:R-:W-:Y:S02]  /*ae00*/  FMUL.FTZ R61, R61, c[0x0][0x2ec] ;  /* 0x0000bb003d3d7a20 */ /* 0x000fe40000410000 */
[----:B------:R-:W-:Y:S02]  /*ae10*/  FMUL.FTZ R2, R63, c[0x0][0x2ec] ;  /* 0x0000bb003f027a20 */ /* 0x000fe40000410000 */
[----:B--2---:R-:W-:Y:S01]  /*ae20*/  FMUL.FTZ R38, R64, c[0x0][0x2ec] ;  /* 0x0000bb0040267a20 */ /* 0x004fe20000410000 */
[----:B------:R-:W-:Y:S01]  /*ae30*/  MUFU.TANH R21, R29 ;  /* 0x0000001d00157308 */ /* 0x000fe20000002400 */
        /* <DEDUP_REMOVED lines=8> */
[----:B---3--:R-:W-:Y:S02]  /*aec0*/  FMUL.FTZ R47, R51, c[0x0][0x2ec] ;  /* 0x0000bb00332f7a20 */ /* 0x008fe40000410000 */
[----:B------:R-:W-:Y:S03]  /*aed0*/  FMUL.FTZ R62, R62, c[0x0][0x2ec] ;  /* 0x0000bb003e3e7a20 */ /* 0x000fe60000410000 */
[----:B------:R-:W-:Y:S10]  /*aee0*/  MUFU.TANH R250, R30 ;  /* 0x0000001e00fa7308 */ /* 0x000ff40000002400 */
[----:B------:R-:W-:Y:S01]  /*aef0*/  MUFU.TANH R22, R31 ;  /* 0x0000001f00167308 */ /* 0x000fe20000002400 */
[----:B-1----:R1:W-:Y:S01]  /*af00*/  STL [R1+0x14], R0 ;  /* 0x0000140001007387 */ /* 0x0023e20000100800 */
[----:B------:R-:W-:Y:S08]  /*af10*/  FMUL.FTZ R24, R54, c[0x0][0x2ec] ;  /* 0x0000bb0036187a20 */ /* 0x000ff00000410000 */
[----:B------:R-:W-:Y:S10]  /*af20*/  MUFU.TANH R133, R35 ;  /* 0x0000002300857308 */ /* 0x000ff40000002400 */
[----:B------:R-:W-:Y:S10]  /*af30*/  MUFU.TANH R33, R33 ;  /* 0x0000002100217308 */ /* 0x000ff40000002400 */
[----:B-1----:R-:W1:Y:S10]  /*af40*/  MUFU.TANH R0, R42 ;  /* 0x0000002a00007308 */ /* 0x002e740000002400 */
[----:B------:R2:W3:Y:S10]  /*af50*/  MUFU.TANH R26, R39 ;  /* 0x00000027001a7308 */ /* 0x0004f40000002400 */
[----:B------:R2:W4:Y:S01]  /*af60*/  MUFU.TANH R244, R40 ;  /* 0x0000002800f47308 */ /* 0x0005220000002400 */
[----:B-1----:R2:W-:Y:S09]  /*af70*/  STL [R1+0x1c], R0 ;  /* 0x00001c0001007387 */ /* 0x0025f20000100800 */
        /* <DEDUP_REMOVED lines=19> */
[----:B------:R-:W1:Y:S10]  /*b0b0*/  MUFU.TANH R2, R2 ;  /* 0x0000000200027308 */ /* 0x000e740000002400 */
[----:B------:R-:W1:Y:S10]  /*b0c0*/  MUFU.TANH R38, R38 ;  /* 0x0000002600267308 */ /* 0x000e740000002400 */
[----:B------:R-:W1:Y:S10]  /*b0d0*/  MUFU.TANH R34, R34 ;  /* 0x0000002200227308 */ /* 0x000e740000002400 */
[----:B------:R-:W1:Y:S10]  /*b0e0*/  MUFU.TANH R66, R66 ;  /* 0x0000004200427308 */ /* 0x000e740000002400 */
[----:B------:R-:W1:Y:S02]  /*b0f0*/  MUFU.TANH R67, R67 ;  /* 0x0000004300437308 */ /* 0x000e640000002400 */
[----:B-1234-:R-:W-:-:S05]  /*b100*/  @P4 BRA `(.L_x_376) ;  /* 0xffffe26000004947 */ /* 0x01efca000383ffff */
.L_x_375:
[----:B------:R-:W2:Y:S01]  /*b110*/  LDL.LU R4, [R1] ;  /* 0x0000000001047983 */ /* 0x000ea20000300800 */
[----:B------:R-:W-:Y:S01]  /*b120*/  UIMAD UR10, UR21, -0x40, UR5 ;  /* 0xffffffc0150a78a4 */ /* 0x000fe2000f8e0205 */
[----:B------:R-:W-:Y:S01]  /*b130*/  IMAD.MOV.U32 R46, RZ, RZ, R21 ;  /* 0x000000ffff2e7224 */ /* 0x000fe200078e0015 */
[----:B------:R-:W-:Y:S01]  /*b140*/  MOV R39, R22 ;  /* 0x0000001600277202 */ /* 0x000fe20000000f00 */
[----:B-1----:R-:W3:Y:S01]  /*b150*/  LDL.LU R11, [R1+0x14] ;  /* 0x00001400010b7983 */ /* 0x002ee20000300800 */
[----:B------:R-:W-:Y:S01]  /*b160*/  MOV R44, R20 ;  /* 0x00000014002c7202 */ /* 0x000fe20000000f00 */
[----:B------:R-:W-:Y:S01]  /*b170*/  IMAD.MOV.U32 R51, RZ, RZ, R35 ;  /* 0x000000ffff337224 */ /* 0x000fe200078e0023 */
[----:B------:R-:W-:Y:S01]  /*b180*/  MOV R48, R45 ;  /* 0x0000002d00307202 */ /* 0x000fe20000000f00 */
[----:B------:R-:W4:Y:S01]  /*b190*/  LDL.LU R5, [R1+0x10] ;  /* 0x0000100001057983 */ /* 0x000f220000300800 */
[----:B------:R-:W-:Y:S01]  /*b1a0*/  MOV R213, R44 ;  /* 0x0000002c00d57202 */ /* 0x000fe20000000f00 */
[----:B------:R-:W-:Y:S01]  /*b1b0*/  IMAD.MOV.U32 R212, RZ, RZ, R46 ;  /* 0x000000ffffd47224 */ /* 0x000fe200078e002e */
[----:B------:R-:W-:Y:S01]  /*b1c0*/  MOV R62, R48 ;  /* 0x00000030003e7202 */ /* 0x000fe20000000f00 */
[----:B------:R-:W4:Y:S01]  /*b1d0*/  LDL.LU R10, [R1+0x20] ;  /* 0x00002000010a7983 */ /* 0x000f220000300800 */
[----:B------:R-:W-:Y:S02]  /*b1e0*/  MOV R64, R51 ;  /* 0x0000003300407202 */ /* 0x000fe40000000f00 */
[----:B------:R-:W-:Y:S01]  /*b1f0*/  MOV R54, R39 ;  /* 0x0000002700367202 */ /* 0x000fe20000000f00 */
[----:B------:R-:W4:Y:S01]  /*b200*/  LDL.LU R9, [R1+0x4] ;  /* 0x0000040001097983 */ /* 0x000f220000300800 */
[----:B------:R-:W-:Y:S02]  /*b210*/  MOV R49, R40 ;  /* 0x0000002800317202 */ /* 0x000fe40000000f00 */
[----:B------:R-:W-:Y:S01]  /*b220*/  MOV R65, R54 ;  /* 0x0000003600417202 */ /* 0x000fe20000000f00 */
[----:B------:R-:W4:Y:S01]  /*b230*/  LDL.LU R6, [R1+0x8] ;  /* 0x0000080001067983 */ /* 0x000f220000300800 */
[----:B------:R-:W-:Y:S03]  /*b240*/  MOV R63, R49 ;  /* 0x00000031003f7202 */ /* 0x000fe60000000f00 */
[----:B------:R-:W4:Y:S04]  /*b250*/  LDL.LU R7, [R1+0x18] ;  /* 0x0000180001077983 */ /* 0x000f280000300800 */
[----:B------:R-:W4:Y:S04]  /*b260*/  LDL.LU R8, [R1+0xc] ;  /* 0x00000c0001087983 */ /* 0x000f280000300800 */
[----:B------:R-:W4:Y:S04]  /*b270*/  LDL.LU R3, [R1+0x28] ;  /* 0x0000280001037983 */ /* 0x000f280000300800 */
[----:B------:R-:W4:Y:S04]  /*b280*/  LDL.LU R0, [R1+0x24] ;  /* 0x0000240001007983 */ /* 0x000f280000300800 */
[----:B------:R-:W4:Y:S04]  /*b290*/  LDL R15, [R1+0x3c] ;  /* 0x00003c00010f7983 */ /* 0x000f280000100800 */
        /* <DEDUP_REMOVED lines=15> */
[----:B------:R1:W-:Y:S01]  /*b390*/  STL [R1+0x74], R224 ;  /* 0x000074e001007387 */ /* 0x0003e20000100800 */
[----:B--2---:R-:W-:Y:S02]  /*b3a0*/  MOV R28, R4 ;  /* 0x00000004001c7202 */ /* 0x004fe40000000f00 */
[----:B---3--:R-:W-:Y:S04]  /*b3b0*/  MOV R14, R11 ;  /* 0x0000000b000e7202 */ /* 0x008fe80000000f00 */
[----:B------:R-:W-:Y:S02]  /*b3c0*/  MOV R18, R14 ;  /* 0x0000000e00127202 */ /* 0x000fe40000000f00 */
[----:B----4-:R-:W-:Y:S02]  /*b3d0*/  MOV R27, R5 ;  /* 0x00000005001b7202 */ /* 0x010fe40000000f00 */
        /* <DEDUP_REMOVED lines=14> */
[----:B------:R-:W-:Y:S01]  /*b4c0*/  IMAD.U32 R0, RZ, RZ, UR21 ;  /* 0x00000015ff007e24 */ /* 0x000fe2000f8e00ff */
[----:B------:R-:W-:Y:S01]  /*b4d0*/  MOV R42, R9 ;  /* 0x00000009002a7202 */ /* 0x000fe20000000f00 */
[----:B------:R-:W-:Y:S01]  /*b4e0*/  UIADD3 UR21, UR21, -0x1, URZ ;  /* 0xffffffff15157890 */ /* 0x000fe2000fffe03f */
[----:B------:R-:W-:Y:S01]  /*b4f0*/  MOV R41, R8 ;  /* 0x0000000800297202 */ /* 0x000fe20000000f00 */
[----:B------:R-:W-:Y:S01]  /*b500*/  IMAD R0, R0, -0x40, R15 ;  /* 0xffffffc000007824 */ /* 0x000fe200078e020f */
[----:B------:R-:W-:Y:S02]  /*b510*/  MOV R222, R43 ;  /* 0x0000002b00de7202 */ /* 0x000fe40000000f00 */
[----:B------:R-:W-:Y:S02]  /*b520*/  MOV R215, R41 ;  /* 0x0000002900d77202 */ /* 0x000fe40000000f00 */
[----:B------:R-:W-:Y:S02]  /*b530*/  IABS R3, R0 ;  /* 0x0000000000037213 */ /* 0x000fe40000000000 */
[C---:B------:R-:W-:Y:S02]  /*b540*/  IADD3 R6, -R0.reuse, -0x8, RZ ;  /* 0xfffffff800067810 */ /* 0x040fe40007ffe1ff */
[----:B------:R-:W-:Y:S02]  /*b550*/  MOV R11, R3 ;  /* 0x00000003000b7202 */ /* 0x000fe40000000f00 */
[----:B------:R-:W-:Y:S02]  /*b560*/  IADD3 R3, R15, UR10, RZ ;  /* 0x0000000a0f037c10 */ /* 0x000fe4000fffe0ff */
[----:B------:R-:W-:Y:S02]  /*b570*/  IADD3 R8, R0, -0x8, RZ ;  /* 0xfffffff800087810 */ /* 0x000fe40007ffe0ff */
[----:B------:R-:W2:Y:S01]  /*b580*/  I2F R11, R11 ;  /* 0x0000000b000b7306 */ /* 0x000ea20000201400 */
[----:B------:R-:W-:Y:S02]  /*b590*/  IABS R4, R3 ;  /* 0x0000000300047213 */ /* 0x000fe40000000000 */
[----:B------:R-:W-:Y:S02]  /*b5a0*/  ISETP.GE.AND P0, PT, R8, RZ, PT ;  /* 0x000000ff0800720c */ /* 0x000fe40003f06270 */
[----:B------:R-:W-:Y:S02]  /*b5b0*/  MOV R21, R4 ;  /* 0x0000000400157202 */ /* 0x000fe40000000f00 */
[C---:B------:R-:W-:Y:S02]  /*b5c0*/  IADD3 R4, R0.reuse, 0x8, RZ ;  /* 0x0000000800047810 */ /* 0x040fe40007ffe0ff */
[----:B------:R-:W-:Y:S02]  /*b5d0*/  IADD3 R9, R0, -0x1, RZ ;  /* 0xffffffff00097810 */ /* 0x000fe40007ffe0ff */
[----:B------:R-:W3:Y:S01]  /*b5e0*/  I2F R21, R21 ;  /* 0x0000001500157306 */ /* 0x000ee20000201400 */
[----:B------:R-:W-:Y:S02]  /*b5f0*/  ISETP.GE.AND P6, PT, R4, RZ, PT ;  /* 0x000000ff0400720c */ /* 0x000fe40003fc6270 */
[----:B------:R-:W-:Y:S02]  /*b600*/  ISETP.GE.AND P5, PT, R9, RZ, PT ;  /* 0x000000ff0900720c */ /* 0x000fe40003fa6270 */
[----:B------:R-:W-:Y:S02]  /*b610*/  SEL R12, R6, R4, !P6 ;  /* 0x00000004060c7207 */ /* 0x000fe40007000000 */
[C---:B------:R-:W-:Y:S02]  /*b620*/  IADD3 R6, R0.reuse, -0x10, RZ ;  /* 0xfffffff000067810 */ /* 0x040fe40007ffe0ff */
[----:B------:R-:W-:Y:S01]  /*b630*/  @!P0 IADD3 R8, -R0, 0x8, RZ ;  /* 0x0000000800088810 */ /* 0x000fe20007ffe1ff */
[----:B------:R-:W4:Y:S01]  /*b640*/  I2F R22, R12 ;  /* 0x0000000c00167306 */ /* 0x000f220000201400 */
[----:B------:R-:W-:Y:S02]  /*b650*/  ISETP.GE.AND P0, PT, R6, RZ, PT ;  /* 0x000000ff0600720c */ /* 0x000fe40003f06270 */
[C---:B------:R-:W-:Y:S01]  /*b660*/  IADD3 R15, R0.reuse, -0x38, RZ ;  /* 0xffffffc8000f7810 */ /* 0x040fe20007ffe0ff */
[C---:B--2---:R-:W-:Y:S01]  /*b670*/  FFMA.FTZ R45, R11.reuse, -UR4, R142 ;  /* 0x800000040b2d7c23 */ /* 0x044fe2000801008e */
[C---:B------:R-:W-:Y:S01]  /*b680*/  IADD3 R7, R0.reuse, -0x9, RZ ;  /* 0xfffffff700077810 */ /* 0x040fe20007ffe0ff */
[----:B------:R-:W-:Y:S01]  /*b690*/  FFMA.FTZ R28, R11, -UR4, R28 ;  /* 0x800000040b1c7c23 */ /* 0x000fe2000801001c */
[C---:B------:R-:W-:Y:S02]  /*b6a0*/  @!P5 IADD3 R9, -R0.reuse, 0x1, RZ ;  /* 0x000000010009d810 */ /* 0x040fe40007ffe1ff */
[C---:B------:R-:W-:Y:S01]  /*b6b0*/  IADD3 R11, R0.reuse, -0x20, RZ ;  /* 0xffffffe0000b7810 */ /* 0x040fe20007ffe0ff */
[----:B------:R-:W2:Y:S01]  /*b6c0*/  I2F R20, R8 ;  /* 0x0000000800147306 */ /* 0x000ea20000201400 */
[----:B------:R-:W-:Y:S02]  /*b6d0*/  ISETP.GE.AND P1, PT, R7, RZ, PT ;  /* 0x000000ff0700720c */ /* 0x000fe40003f26270 */
[C---:B------:R-:W-:Y:S01]  /*b6e0*/  IADD3 R13, R0.reuse, -0x11, RZ ;  /* 0xffffffef000d7810 */ /* 0x040fe20007ffe0ff */
[C---:B---3--:R-:W-:Y:S01]  /*b6f0*/  FFMA.FTZ R30, R21.reuse, -UR4, R30 ;  /* 0x80000004151e7c23 */ /* 0x048fe2000801001e */
[C---:B------:R-:W-:Y:S01]  /*b700*/  @!P0 IADD3 R6, -R0.reuse, 0x10, RZ ;  /* 0x0000001000068810 */ /* 0x040fe20007ffe1ff */
[----:B------:R-:W-:Y:S01]  /*b710*/  FFMA.FTZ R46, R21, -UR4, R248 ;  /* 0x80000004152e7c23 */ /* 0x000fe200080100f8 */
[C---:B------:R-:W-:Y:S02]  /*b720*/  IADD3 R14, R0.reuse, -0x19, RZ ;  /* 0xffffffe7000e7810 */ /* 0x040fe40007ffe0ff */
[C---:B------:R-:W-:Y:S01]  /*b730*/  IADD3 R5, R0.reuse, 0x7, RZ ;  /* 0x0000000700057810 */ /* 0x040fe20007ffe0ff */
[----:B------:R-:W3:Y:S01]  /*b740*/  I2F R16, R9 ;  /* 0x0000000900107306 */ /* 0x000ee20000201400 */
[----:B------:R-:W-:Y:S02]  /*b750*/  IADD3 R10, -R0, -0x7, RZ ;  /* 0xfffffff9000a7810 */ /* 0x000fe40007ffe1ff */
[----:B------:R-:W-:Y:S01]  /*b760*/  ISETP.GE.AND P5, PT, R5, RZ, PT ;  /* 0x000000ff0500720c */ /* 0x000fe20003fa6270 */
[----:B----4-:R-:W-:Y:S01]  /*b770*/  FFMA.FTZ R35, R22, -UR4, R252 ;  /* 0x8000000416237c23 */ /* 0x010fe200080100fc */
[C---:B------:R-:W-:Y:S02]  /*b780*/  IADD3 R12, R0.reuse, -0x18, RZ ;  /* 0xffffffe8000c7810 */ /* 0x040fe40007ffe0ff */
[----:B------:R-:W-:Y:S02]  /*b790*/  @!P1 IADD3 R7, -R0, 0x9, RZ ;  /* 0x0000000900079810 */ /* 0x000fe40007ffe1ff */
[----:B------:R-:W-:Y:S01]  /*b7a0*/  ISETP.GE.AND P0, PT, R12, RZ, PT ;  /* 0x000000ff0c00720c */ /* 0x000fe20003f06270 */
[----:B------:R-:W4:Y:S01]  /*b7b0*/  I2F R18, R6 ;  /* 0x0000000600127306 */ /* 0x000f220000201400 */
[----:B------:R-:W-:Y:S02]  /*b7c0*/  ISETP.GE.AND P1, PT, R13, RZ, PT ;  /* 0x000000ff0d00720c */ /* 0x000fe40003f26270 */
[----:B------:R-:W-:Y:S01]  /*b7d0*/  SEL R10, R10, R5, !P5 ;  /* 0x000000050a0a7207 */ /* 0x000fe20006800000 */
[----:B--2---:R-:W-:Y:S01]  /*b7e0*/  FFMA.FTZ R29, R20, -UR4, R247 ;  /* 0x80000004141d7c23 */ /* 0x004fe200080100f7 */
[----:B------:R-:W-:Y:S01]  /*b7f0*/  IADD3 R8, R0, -0x28, RZ ;  /* 0xffffffd800087810 */ /* 0x000fe20007ffe0ff */
[----:B------:R-:W-:Y:S01]  /*b800*/  FFMA.FTZ R48, R20, -UR4, R208 ;  /* 0x8000000414307c23 */ /* 0x000fe200080100d0 */
[C---:B------:R-:W-:Y:S02]  /*b810*/  IADD3 R20, R0.reuse, 0x37, RZ ;  /* 0x0000003700147810 */ /* 0x040fe40007ffe0ff */
[----:B------:R-:W-:Y:S01]  /*b820*/  MOV R220, R42 ;  /* 0x0000002a00dc7202 */ /* 0x000fe20000000f00 */
[----:B------:R-:W2:Y:S01]  /*b830*/  I2F R17, R10 ;  /* 0x0000000a00117306 */ /* 0x000ea20000201400 */
[----:B------:R-:W-:Y:S02]  /*b840*/  @!P6 IADD3 R4, -R3, 0x38, RZ ;  /* 0x000000380304e810 */ /* 0x000fe40007ffe1ff */
[----:B------:R-:W-:Y:S01]  /*b850*/  @!P0 IADD3 R12, -R0, 0x18, RZ ;  /* 0x00000018000c8810 */ /* 0x000fe20007ffe1ff */
[C---:B---3--:R-:W-:Y:S01]  /*b860*/  FFMA.FTZ R39, R16.reuse, -UR4, R211 ;  /* 0x8000000410277c23 */ /* 0x048fe200080100d3 */
[----:B------:R-:W-:Y:S01]  /*b870*/  ISETP.GE.AND P0, PT, R15, RZ, PT ;  /* 0x000000ff0f00720c */ /* 0x000fe20003f06270 */
[----:B------:R-:W-:Y:S01]  /*b880*/  FFMA.FTZ R31, R16, -UR4, R31 ;  /* 0x80000004101f7c23 */ /* 0x000fe2000801001f */
[C---:B------:R-:W-:Y:S02]  /*b890*/  IADD3 R9, R0.reuse, -0x21, RZ ;  /* 0xffffffdf00097810 */ /* 0x040fe40007ffe0ff */
[----:B------:R-:W-:Y:S01]  /*b8a0*/  @!P1 IADD3 R13, -R0, 0x11, RZ ;  /* 0x00000011000d9810 */ /* 0x000fe20007ffe1ff */
[----:B------:R-:W1:Y:S01]  /*b8b0*/  I2F R19, R7 ;  /* 0x0000000700137306 */ /* 0x000e620000201400 */
[----:B------:R-:W-:Y:S02]  /*b8c0*/  ISETP.GE.AND P1, PT, R14, RZ, PT ;  /* 0x000000ff0e00720c */ /* 0x000fe40003f26270 */
[----:B------:R-:W-:Y:S01]  /*b8d0*/  IADD3 R16, R0, 0x2f, RZ ;  /* 0x0000002f00107810 */ /* 0x000fe20007ffe0ff */
[----:B----4-:R-:W-:Y:S01]  /*b8e0*/  FFMA.FTZ R44, R18, -UR4, R219 ;  /* 0x80000004122c7c23 */ /* 0x010fe200080100db */
[----:B------:R-:W-:Y:S01]  /*b8f0*/  IADD3 R6, R0, 0x38, RZ ;  /* 0x0000003800067810 */ /* 0x000fe20007ffe0ff */
[----:B------:R-:W-:Y:S01]  /*b900*/  FFMA.FTZ R51, R18, -UR4, R134 ;  /* 0x8000000412337c23 */ /* 0x000fe20008010086 */
[C---:B------:R-:W-:Y:S02]  /*b910*/  IADD3 R18, R0.reuse, 0x30, RZ ;  /* 0x0000003000127810 */ /* 0x040fe40007ffe0ff */
[C---:B------:R-:W-:Y:S01]  /*b920*/  @!P0 IADD3 R15, -R0.reuse, 0x38, RZ ;  /* 0x00000038000f8810 */ /* 0x040fe20007ffe1ff */
[----:B------:R-:W3:Y:S01]  /*b930*/  I2F R12, R12 ;  /* 0x0000000c000c7306 */ /* 0x000ee20000201400 */
[----:B------:R-:W-:Y:S02]  /*b940*/  ISETP.GE.AND P0, PT, R11, RZ, PT ;  /* 0x000000ff0b00720c */ /* 0x000fe40003f06270 */
[----:B------:R-:W-:Y:S01]  /*b950*/  @!P5 IADD3 R5, -R3, 0x39, RZ ;  /* 0x000000390305d810 */ /* 0x000fe20007ffe1ff */
[----:B--2---:R-:W-:Y:S01]  /*b960*/  FFMA.FTZ R40, R17, -UR4, R251 ;  /* 0x8000000411287c23 */ /* 0x004fe200080100fb */
[C---:B------:R-:W-:Y:S02]  /*b970*/  @!P1 IADD3 R14, -R0.reuse, 0x19, RZ ;  /* 0x00000019000e9810 */ /* 0x040fe40007ffe1ff */
[----:B------:R-:W-:Y:S03]  /*b980*/  IADD3 R10, R0, 0x3f, RZ ;  /* 0x0000003f000a7810 */ /* 0x000fe60007ffe0ff */
[----:B------:R2:W4:Y:S01]  /*b990*/  I2F R17, R13 ;  /* 0x0000000d00117306 */ /* 0x0005220000201400 */
[----:B------:R-:W-:Y:S03]  /*b9a0*/  ISETP.GE.AND P1, PT, R10, RZ, PT ;  /* 0x000000ff0a00720c */ /* 0x000fe60003f26270 */
[C---:B------:R-:W-:Y:S01]  /*b9b0*/  @!P0 IADD3 R11, -R0.reuse, 0x20, RZ ;  /* 0x00000020000b8810 */ /* 0x040fe20007ffe1ff */
[----:B-1----:R-:W-:Y:S01]  /*b9c0*/  FFMA.FTZ R224, R19, -UR4, R209 ;  /* 0x8000000413e07c23 */ /* 0x002fe200080100d1 */
[----:B------:R-:W-:Y:S01]  /*b9d0*/  ISETP.GE.AND P0, PT, R9, RZ, PT ;  /* 0x000000ff0900720c */ /* 0x000fe20003f06270 */
[----:B------:R-:W-:Y:S01]  /*b9e0*/  FFMA.FTZ R27, R19, -UR4, R246 ;  /* 0x80000004131b7c23 */ /* 0x000fe200080100f6 */
[C---:B------:R-:W-:Y:S02]  /*b9f0*/  IADD3 R7, R0.reuse, -0x39, RZ ;  /* 0xffffffc700077810 */ /* 0x040fe40007ffe0ff */
[----:B------:R-:W1:Y:S01]  /*ba00*/  I2F R14, R14 ;  /* 0x0000000e000e7306 */ /* 0x000e620000201400 */
[----:B------:R-:W-:Y:S03]  /*ba10*/  IADD3 R19, R0, -0x29, RZ ;  /* 0xffffffd700137810 */ /* 0x000fe60007ffe0ff */
[----:B------:R-:W-:Y:S01]  /*ba20*/  @!P1 IADD3 R10, -R3, 0x1, RZ ;  /* 0x00000001030a9810 */ /* 0x000fe20007ffe1ff */
[C---:B---3--:R-:W-:Y:S01]  /*ba30*/  FFMA.FTZ R49, R12.reuse, -UR4, R36 ;  /* 0x800000040c317c23 */ /* 0x048fe20008010024 */
[----:B------:R-:W-:Y:S01]  /*ba40*/  ISETP.GE.AND P1, PT, R7, RZ, PT ;  /* 0x000000ff0700720c */ /* 0x000fe20003f26270 */
[----:B------:R-:W-:Y:S01]  /*ba50*/  FFMA.FTZ R42, R12, -UR4, R137 ;  /* 0x800000040c2a7c23 */ /* 0x000fe20008010089 */
[C---:B------:R-:W-:Y:S02]  /*ba60*/  IADD3 R12, R0.reuse, 0x20, RZ ;  /* 0x00000020000c7810 */ /* 0x040fe40007ffe0ff */
[----:B------:R-:W-:Y:S01]  /*ba70*/  @!P0 IADD3 R9, -R0, 0x21, RZ ;  /* 0x0000002100098810 */ /* 0x000fe20007ffe1ff */
[----:B------:R-:W3:Y:S01]  /*ba80*/  I2F R15, R15 ;  /* 0x0000000f000f7306 */ /* 0x000ee20000201400 */
[----:B------:R-:W-:Y:S02]  /*ba90*/  ISETP.GE.AND P0, PT, R8, RZ, PT ;  /* 0x000000ff0800720c */ /* 0x000fe40003f06270 */
[C---:B--2---:R-:W-:Y:S01]  /*baa0*/  IADD3 R13, R0.reuse, 0x48, RZ ;  /* 0x00000048000d7810 */ /* 0x044fe20007ffe0ff */
[C---:B----4-:R-:W-:Y:S02]  /*bab0*/  FFMA.FTZ R43, R17.reuse, -UR4, R218 ;  /* 0x80000004112b7c23 */ /* 0x050fe400080100da */
[----:B------:R-:W-:Y:S01]  /*bac0*/  FFMA.FTZ R50, R17, -UR4, R133 ;  /* 0x8000000411327c23 */ /* 0x000fe20008010085 */
[C---:B------:R-:W-:Y:S02]  /*bad0*/  IADD3 R17, R0.reuse, -0x30, RZ ;  /* 0xffffffd000117810 */ /* 0x040fe40007ffe0ff */
[----:B------:R-:W-:Y:S01]  /*bae0*/  @!P1 IADD3 R7, -R0, 0x39, RZ ;  /* 0x0000003900079810 */ /* 0x000fe20007ffe1ff */
[----:B------:R-:W2:Y:S01]  /*baf0*/  I2F R10, R10 ;  /* 0x0000000a000a7306 */ /* 0x000ea20000201400 */
[----:B------:R-:W-:Y:S01]  /*bb00*/  ISETP.GE.AND P1, PT, R6, RZ, PT ;  /* 0x000000ff0600720c */ /* 0x000fe20003f26270 */
[----:B-1----:R-:W-:Y:S02]  /*bb10*/  FFMA.FTZ R54, R14, -UR4, R26 ;  /* 0x800000040e367c23 */ /* 0x002fe4000801001a */
[----:B------:R-:W-:Y:S01]  /*bb20*/  @!P0 IADD3 R8, -R0, 0x28, RZ ;  /* 0x0000002800088810 */ /* 0x000fe20007ffe1ff */
[----:B------:R-:W-:Y:S01]  /*bb30*/  FFMA.FTZ R41, R14, -UR4, R136 ;  /* 0x800000040e297c23 */ /* 0x000fe20008010088 */
[----:B------:R-:W-:Y:S02]  /*bb40*/  ISETP.GE.AND P0, PT, R20, RZ, PT ;  /* 0x000000ff1400720c */ /* 0x000fe40003f06270 */
[C---:B------:R-:W-:Y:S02]  /*bb50*/  IADD3 R14, R0.reuse, 0x27, RZ ;  /* 0x00000027000e7810 */ /* 0x040fe40007ffe0ff */
[----:B------:R-:W1:Y:S04]  /*bb60*/  I2F R11, R11 ;  /* 0x0000000b000b7306 */ /* 0x000e680000201400 */
[----:B------:R-:W-:Y:S01]  /*bb70*/  @!P1 IADD3 R6, -R3, 0x8, RZ ;  /* 0x0000000803069810 */ /* 0x000fe20007ffe1ff */
[----:B---3--:R-:W-:Y:S01]  /*bb80*/  FFMA.FTZ R38, R15, -UR4, R38 ;  /* 0x800000040f267c23 */ /* 0x008fe20008010026 */
[----:B------:R-:W-:Y:S02]  /*bb90*/  ISETP.GE.AND P1, PT, R13, RZ, PT ;  /* 0x000000ff0d00720c */ /* 0x000fe40003f26270 */
[----:B------:R-:W-:Y:S02]  /*bba0*/  IADD3 R15, R0, 0x28, RZ ;  /* 0x00000028000f7810 */ /* 0x000fe40007ffe0ff */
[C---:B------:R-:W-:Y:S01]  /*bbb0*/  @!P0 IADD3 R20, -R3.reuse, 0x9, RZ ;  /* 0x0000000903148810 */ /* 0x040fe20007ffe1ff */
[----:B------:R-:W3:Y:S01]  /*bbc0*/  I2F R9, R9 ;  /* 0x0000000900097306 */ /* 0x000ee20000201400 */
[----:B------:R-:W-:Y:S01]  /*bbd0*/  ISETP.GE.AND P0, PT, R18, RZ, PT ;  /* 0x000000ff1200720c */ /* 0x000fe20003f06270 */
[C---:B--2---:R-:W-:Y:S02]  /*bbe0*/  FFMA.FTZ R36, R10.reuse, -UR4, R222 ;  /* 0x800000040a247c23 */ /* 0x044fe400080100de */
[----:B------:R-:W-:Y:S02]  /*bbf0*/  IMAD.MOV.U32 R222, RZ, RZ, R37 ;  /* 0x000000ffffde7224 */ /* 0x000fe400078e0025 */
[----:B------:R-:W-:Y:S02]  /*bc00*/  FFMA.FTZ R26, R10, -UR4, R223 ;  /* 0x800000040a1a7c23 */ /* 0x000fe400080100df */
[----:B------:R-:W-:Y:S02]  /*bc10*/  @!P1 IADD3 R13, -R3, -0x8, RZ ;  /* 0xfffffff8030d9810 */ /* 0x000fe40007ffe1ff */
[----:B------:R-:W2:Y:S01]  /*bc20*/  I2F R20, R20 ;  /* 0x0000001400147306 */ /* 0x000ea20000201400 */
[----:B------:R-:W-:Y:S01]  /*bc30*/  ISETP.GE.AND P1, PT, R19, RZ, PT ;  /* 0x000000ff1300720c */ /* 0x000fe20003f26270 */
[----:B-1----:R-:W-:Y:S02]  /*bc40*/  FFMA.FTZ R37, R11, -UR4, R135 ;  /* 0x800000040b257c23 */ /* 0x002fe40008010087 */
[----:B------:R-:W-:Y:S01]  /*bc50*/  @!P0 IADD3 R18, -R3, 0x10, RZ ;  /* 0x0000001003128810 */ /* 0x000fe20007ffe1ff */
[----:B------:R-:W-:Y:S01]  /*bc60*/  FFMA.FTZ R142, R11, -UR4, R23 ;  /* 0x800000040b8e7c23 */ /* 0x000fe20008010017 */
[----:B------:R-:W-:Y:S02]  /*bc70*/  ISETP.GE.AND P0, PT, R16, RZ, PT ;  /* 0x000000ff1000720c */ /* 0x000fe40003f06270 */
[C---:B------:R-:W-:Y:S02]  /*bc80*/  IADD3 R11, R0.reuse, 0x1f, RZ ;  /* 0x0000001f000b7810 */ /* 0x040fe40007ffe0ff */
[----:B------:R-:W1:Y:S01]  /*bc90*/  I2F R7, R7 ;  /* 0x0000000700077306 */ /* 0x000e620000201400 */
[C---:B------:R-:W-:Y:S03]  /*bca0*/  IADD3 R10, R0.reuse, -0x31, RZ ;  /* 0xffffffcf000a7810 */ /* 0x040fe60007ffe0ff */
[C---:B------:R-:W-:Y:S01]  /*bcb0*/  @!P1 IADD3 R19, -R0.reuse, 0x29, RZ ;  /* 0x0000002900139810 */ /* 0x040fe20007ffe1ff */
[----:B---3--:R-:W-:Y:S01]  /*bcc0*/  FFMA.FTZ R47, R9, -UR4, R47 ;  /* 0x80000004092f7c23 */ /* 0x008fe2000801002f */
[----:B------:R-:W-:Y:S01]  /*bcd0*/  ISETP.GE.AND P1, PT, R17, RZ, PT ;  /* 0x000000ff1100720c */ /* 0x000fe20003f26270 */
[----:B------:R-:W-:Y:S01]  /*bce0*/  FFMA.FTZ R33, R9, -UR4, R33 ;  /* 0x8000000409217c23 */ /* 0x000fe20008010021 */
[----:B------:R-:W-:Y:S02]  /*bcf0*/  IADD3 R9, R0, 0x18, RZ ;  /* 0x0000001800097810 */ /* 0x000fe40007ffe0ff */
[----:B------:R-:W-:Y:S01]  /*bd00*/  @!P0 IADD3 R16, -R3, 0x11, RZ ;  /* 0x0000001103108810 */ /* 0x000fe20007ffe1ff */
[----:B------:R-:W3:Y:S01]  /*bd10*/  I2F R6, R6 ;  /* 0x0000000600067306 */ /* 0x000ee20000201400 */
[----:B------:R-:W-:Y:S01]  /*bd20*/  ISETP.GE.AND P0, PT, R14, RZ, PT ;  /* 0x000000ff0e00720c */ /* 0x000fe20003f06270 */
[C---:B--2---:R-:W-:Y:S02]  /*bd30*/  FFMA.FTZ R21, R20.reuse, -UR4, R215 ;  /* 0x8000000414157c23 */ /* 0x044fe400080100d7 */
[----:B------:R-:W-:Y:S04]  /*bd40*/  FFMA.FTZ R249, R20, -UR4, R249 ;  /* 0x8000000414f97c23 */ /* 0x000fe800080100f9 */
[C---:B------:R-:W-:Y:S02]  /*bd50*/  @!P1 IADD3 R17, -R0.reuse, 0x30, RZ ;  /* 0x0000003000119810 */ /* 0x040fe40007ffe1ff */
[----:B------:R-:W-:Y:S01]  /*bd60*/  ISETP.GE.AND P1, PT, R15, RZ, PT ;  /* 0x000000ff0f00720c */ /* 0x000fe20003f26270 */
[----:B------:R-:W2:Y:S01]  /*bd70*/  I2F R8, R8 ;  /* 0x0000000800087306 */ /* 0x000ea20000201400 */
[----:B-1----:R-:W-:Y:S02]  /*bd80*/  FFMA.FTZ R34, R7, -UR4, R34 ;  /* 0x8000000407227c23 */ /* 0x002fe40008010022 */
[----:B------:R-:W-:Y:S02]  /*bd90*/  @!P0 IADD3 R14, -R3, 0x19, RZ ;  /* 0x00000019030e8810 */ /* 0x000fe40007ffe1ff */
[----:B------:R-:W-:Y:S02]  /*bda0*/  ISETP.GE.AND P0, PT, R11, RZ, PT ;  /* 0x000000ff0b00720c */ /* 0x000fe40003f06270 */
[----:B------:R-:W-:Y:S03]  /*bdb0*/  IADD3 R7, R0, 0x10, RZ ;  /* 0x0000001000077810 */ /* 0x000fe60007ffe0ff */
[----:B------:R-:W1:Y:S02]  /*bdc0*/  I2F R14, R14 ;  /* 0x0000000e000e7306 */ /* 0x000e640000201400 */
[C---:B------:R-:W-:Y:S01]  /*bdd0*/  @!P1 IADD3 R15, -R3.reuse, 0x18, RZ ;  /* 0x00000018030f9810 */ /* 0x040fe20007ffe1ff */
[----:B---3--:R-:W-:Y:S01]  /*bde0*/  FFMA.FTZ R23, R6, -UR4, R221 ;  /* 0x8000000406177c23 */ /* 0x008fe200080100dd */
[----:B------:R-:W-:Y:S01]  /*bdf0*/  ISETP.GE.AND P1, PT, R12, RZ, PT ;  /* 0x000000ff0c00720c */ /* 0x000fe20003f26270 */
[----:B------:R-:W-:Y:S01]  /*be00*/  FFMA.FTZ R252, R6, -UR4, R245 ;  /* 0x8000000406fc7c23 */ /* 0x000fe200080100f5 */
[----:B------:R-:W-:Y:S02]  /*be10*/  MOV R221, R220 ;  /* 0x000000dc00dd7202 */ /* 0x000fe40000000f00 */
[C---:B------:R-:W-:Y:S02]  /*be20*/  @!P0 IADD3 R11, -R3.reuse, 0x21, RZ ;  /* 0x00000021030b8810 */ /* 0x040fe40007ffe1ff */
[----:B------:R-:W-:Y:S01]  /*be30*/  ISETP.GE.AND P0, PT, R10, RZ, PT ;  /* 0x000000ff0a00720c */ /* 0x000fe20003f06270 */
[----:B------:R-:W3:Y:S01]  /*be40*/  I2F R18, R18 ;  /* 0x0000001200127306 */ /* 0x000ee20000201400 */
[----:B------:R-:W-:Y:S01]  /*be50*/  IADD3 R6, R0, 0xf, RZ ;  /* 0x0000000f00067810 */ /* 0x000fe20007ffe0ff */
[C---:B--2---:R-:W-:Y:S02]  /*be60*/  FFMA.FTZ R220, R8.reuse, -UR4, R24 ;  /* 0x8000000408dc7c23 */ /* 0x044fe40008010018 */
[----:B------:R-:W-:Y:S02]  /*be70*/  FFMA.FTZ R32, R8, -UR4, R32 ;  /* 0x8000000408207c23 */ /* 0x000fe40008010020 */
[----:B------:R-:W-:Y:S02]  /*be80*/  @!P1 IADD3 R12, -R3, 0x20, RZ ;  /* 0x00000020030c9810 */ /* 0x000fe40007ffe1ff */
[----:B------:R-:W-:Y:S02]  /*be90*/  ISETP.GE.AND P1, PT, R9, RZ, PT ;  /* 0x000000ff0900720c */ /* 0x000fe40003f26270 */
[C---:B------:R-:W-:Y:S01]  /*bea0*/  IADD3 R8, R0.reuse, 0x17, RZ ;  /* 0x0000001700087810 */ /* 0x040fe20007ffe0ff */
[----:B------:R-:W2:Y:S01]  /*beb0*/  I2F R16, R16 ;  /* 0x0000001000107306 */ /* 0x000ea20000201400 */
[----:B------:R-:W-:Y:S01]  /*bec0*/  @!P0 IADD3 R10, -R0, 0x31, RZ ;  /* 0x00000031000a8810 */ /* 0x000fe20007ffe1ff */
[----:B-1----:R-:W-:Y:S01]  /*bed0*/  FFMA.FTZ R215, R14, -UR4, R212 ;  /* 0x800000040ed77c23 */ /* 0x002fe200080100d4 */
[----:B------:R-:W-:Y:S02]  /*bee0*/  MOV R212, R65 ;  /* 0x0000004100d47202 */ /* 0x000fe40000000f00 */
[----:B------:R-:W4:Y:S01]  /*bef0*/  LDL.LU R65, [R1+0x1c] ;  /* 0x00001c0001417983 */ /* 0x000f220000300800 */
[----:B------:R-:W-:Y:S02]  /*bf00*/  ISETP.GE.AND P0, PT, R7, RZ, PT ;  /* 0x000000ff0700720c */ /* 0x000fe40003f06270 */
[----:B------:R-:W-:Y:S02]  /*bf10*/  IADD3 R0, R0, 0x47, RZ ;  /* 0x0000004700007810 */ /* 0x000fe40007ffe0ff */
[C---:B------:R-:W-:Y:S01]  /*bf20*/  @!P1 IADD3 R9, -R3.reuse, 0x28, RZ ;  /* 0x0000002803099810 */ /* 0x040fe20007ffe1ff */
[----:B------:R-:W1:Y:S01]  /*bf30*/  I2F R15, R15 ;  /* 0x0000000f000f7306 */ /* 0x000e620000201400 */
[----:B------:R-:W-:Y:S01]  /*bf40*/  ISETP.GE.AND P1, PT, R8, RZ, PT ;  /* 0x000000ff0800720c */ /* 0x000fe20003f26270 */
[C---:B---3--:R-:W-:Y:S02]  /*bf50*/  FFMA.FTZ R214, R18.reuse, -UR4, R214 ;  /* 0x8000000412d67c23 */ /* 0x048fe400080100d6 */
[----:B------:R-:W-:Y:S04]  /*bf60*/  FFMA.FTZ R250, R18, -UR4, R250 ;  /* 0x8000000412fa7c23 */ /* 0x000fe800080100fa */
[C---:B------:R-:W-:Y:S02]  /*bf70*/  @!P0 IADD3 R7, -R3.reuse, 0x30, RZ ;  /* 0x0000003003078810 */ /* 0x040fe40007ffe1ff */
[----:B------:R-:W-:Y:S01]  /*bf80*/  ISETP.GE.AND P0, PT, R0, RZ, PT ;  /* 0x000000ff0000720c */ /* 0x000fe20003f06270 */
[----:B------:R-:W3:Y:S01]  /*bf90*/  I2F R12, R12 ;  /* 0x0000000c000c7306 */ /* 0x000ee20000201400 */
[C---:B--2---:R-:W-:Y:S02]  /*bfa0*/  FFMA.FTZ R213, R16.reuse, -UR4, R213 ;  /* 0x8000000410d57c23 */ /* 0x044fe400080100d5 */
[C---:B------:R-:W-:Y:S01]  /*bfb0*/  @!P1 IADD3 R8, -R3.reuse, 0x29, RZ ;  /* 0x0000002903089810 */ /* 0x040fe20007ffe1ff */
[----:B------:R-:W-:Y:S01]  /*bfc0*/  FFMA.FTZ R212, R16, -UR4, R212 ;  /* 0x8000000410d47c23 */ /* 0x000fe200080100d4 */
[----:B------:R-:W-:Y:S05]  /*bfd0*/  ISETP.GE.AND P1, PT, R6, RZ, PT ;  /* 0x000000ff0600720c */ /* 0x000fea0003f26270 */
[----:B------:R-:W2:Y:S02]  /*bfe0*/  I2F R19, R19 ;  /* 0x0000001300137306 */ /* 0x000ea40000201400 */
[----:B------:R-:W-:Y:S01]  /*bff0*/  @!P0 IADD3 R0, -R3, -0x7, RZ ;  /* 0xfffffff903008810 */ /* 0x000fe20007ffe1ff */
[----:B-1----:R-:W-:Y:S05]  /*c000*/  FFMA.FTZ R216, R15, -UR4, R216 ;  /* 0x800000040fd87c23 */ /* 0x002fea00080100d8 */
[----:B------:R-:W-:Y:S02]  /*c010*/  @!P1 IADD3 R6, -R3, 0x31, RZ ;  /* 0x0000003103069810 */ /* 0x000fe40007ffe1ff */
[----:B------:R-:W1:Y:S01]  /*c020*/  I2F R3, R0 ;  /* 0x0000000000037306 */ /* 0x000e620000201400 */
[----:B---3--:R-:W-:Y:S09]  /*c030*/  FFMA.FTZ R247, R12, -UR4, R244 ;  /* 0x800000040cf77c23 */ /* 0x008ff200080100f4 */
[----:B------:R-:W3:Y:S01]  /*c040*/  I2F R0, R4 ;  /* 0x0000000400007306 */ /* 0x000ee20000201400 */
[C---:B--2---:R-:W-:Y:S02]  /*c050*/  FFMA.FTZ R25, R19.reuse, -UR4, R25 ;  /* 0x8000000413197c23 */ /* 0x044fe40008010019 */
[----:B------:R-:W-:Y:S07]  /*c060*/  FFMA.FTZ R55, R19, -UR4, R55 ;  /* 0x8000000413377c23 */ /* 0x000fee0008010037 */
[----:B------:R-:W2:Y:S01]  /*c070*/  I2F R11, R11 ;  /* 0x0000000b000b7306 */ /* 0x000ea20000201400 */
[----:B-1----:R-:W-:Y:S01]  /*c080*/  FFMA.FTZ R24, R3, -UR4, R221 ;  /* 0x8000000403187c23 */ /* 0x002fe200080100dd */
[----:B------:R-:W-:Y:S04]  /*c090*/  FMNMX.FTZ R3, R30, R139, !PT ;  /* 0x0000008b1e037209 */ /* 0x000fe80007810000 */
[----:B------:R-:W-:Y:S04]  /*c0a0*/  FMNMX.FTZ R3, R26, R3, !PT ;  /* 0x000000031a037209 */ /* 0x000fe80007810000 */
[----:B------:R-:W1:Y:S01]  /*c0b0*/  I2F R13, R13 ;  /* 0x0000000d000d7306 */ /* 0x000e620000201400 */
[----:B------:R-:W-:Y:S01]  /*c0c0*/  FMNMX.FTZ R3, R23, R3, !PT ;  /* 0x0000000317037209 */ /* 0x000fe20007810000 */
[----:B---3--:R-:W-:Y:S01]  /*c0d0*/  FFMA.FTZ R251, R0, -UR4, R60 ;  /* 0x8000000400fb7c23 */ /* 0x008fe2000801003c */
[----:B------:R-:W-:Y:S02]  /*c0e0*/  FMNMX.FTZ R4, R28, R132, !PT ;  /* 0x000000841c047209 */ /* 0x000fe40007810000 */
[----:B------:R-:W-:Y:S02]  /*c0f0*/  FMNMX.FTZ R3, R21, R3, !PT ;  /* 0x0000000315037209 */ /* 0x000fe40007810000 */
[----:B------:R-:W-:Y:S03]  /*c100*/  FMNMX.FTZ R4, R31, R4, !PT ;  /* 0x000000041f047209 */ /* 0x000fe60007810000 */
[----:B------:R3:W3:Y:S01]  /*c110*/  I2F R0, R6 ;  /* 0x0000000600007306 */ /* 0x0006e20000201400 */
[----:B------:R-:W-:Y:S02]  /*c120*/  FMNMX.FTZ R3, R214, R3, !PT ;  /* 0x00000003d6037209 */ /* 0x000fe40007810000 */
[----:B------:R-:W-:Y:S01]  /*c130*/  FMNMX.FTZ R4, R29, R4, !PT ;  /* 0x000000041d047209 */ /* 0x000fe20007810000 */
[----:B--2---:R-:W-:Y:S01]  /*c140*/  FFMA.FTZ R246, R11, -UR4, R217 ;  /* 0x800000040bf67c23 */ /* 0x004fe200080100d9 */
[----:B------:R-:W-:Y:S01]  /*c150*/  FMNMX.FTZ R3, R213, R3, !PT ;  /* 0x00000003d5037209 */ /* 0x000fe20007810000 */
[----:B------:R-:W-:Y:S01]  /*c160*/  FFMA.FTZ R62, R11, -UR4, R62 ;  /* 0x800000040b3e7c23 */ /* 0x000fe2000801003e */
[----:B------:R-:W-:Y:S02]  /*c170*/  FMNMX.FTZ R4, R27, R4, !PT ;  /* 0x000000041b047209 */ /* 0x000fe40007810000 */
[----:B------:R-:W-:Y:S01]  /*c180*/  FMNMX.FTZ R3, R216, R3, !PT ;  /* 0x00000003d8037209 */ /* 0x000fe20007810000 */
[----:B------:R-:W2:Y:S03]  /*c190*/  I2F R17, R17 ;  /* 0x0000001100117306 */ /* 0x000ea60000201400 */
[----:B------:R-:W-:Y:S01]  /*c1a0*/  FMNMX.FTZ R3, R215, R3, !PT ;  /* 0x00000003d7037209 */ /* 0x000fe20007810000 */
[----:B-1----:R-:W-:Y:S03]  /*c1b0*/  FFMA.FTZ R22, R13, -UR4, R222 ;  /* 0x800000040d167c23 */ /* 0x002fe600080100de */
[----:B------:R-:W-:Y:S03]  /*c1c0*/  FMNMX.FTZ R3, R247, R3, !PT ;  /* 0x00000003f7037209 */ /* 0x000fe60007810000 */
[----:B------:R-:W1:Y:S01]  /*c1d0*/  I2F R9, R9 ;  /* 0x0000000900097306 */ /* 0x000e620000201400 */
[----:B---3--:R-:W-:Y:S01]  /*c1e0*/  FMNMX.FTZ R6, R44, R4, !PT ;  /* 0x000000042c067209 */ /* 0x008fe20007810000 */
[C---:B------:R-:W-:Y:S01]  /*c1f0*/  FFMA.FTZ R219, R0.reuse, -UR4, R57 ;  /* 0x8000000400db7c23 */ /* 0x040fe20008010039 */
[----:B------:R-:W-:Y:S01]  /*c200*/  FMNMX.FTZ R4, R35, R140, !PT ;  /* 0x0000008c23047209 */ /* 0x000fe20007810000 */
[----:B------:R-:W-:Y:S01]  /*c210*/  FFMA.FTZ R2, R0, -UR4, R2 ;  /* 0x8000000400027c23 */ /* 0x000fe20008010002 */
[----:B------:R-:W-:Y:S05]  /*c220*/  FMNMX.FTZ R6, R43, R6, !PT ;  /* 0x000000062b067209 */ /* 0x000fea0007810000 */
[----:B------:R-:W3:Y:S01]  /*c230*/  I2F R18, R5 ;  /* 0x0000000500127306 */ /* 0x000ee20000201400 */
[----:B------:R-:W-:Y:S02]  /*c240*/  FMNMX.FTZ R4, R40, R4, !PT ;  /* 0x0000000428047209 */ /* 0x000fe40007810000 */
[----:B------:R-:W-:Y:S01]  /*c250*/  FMNMX.FTZ R6, R42, R6, !PT ;  /* 0x000000062a067209 */ /* 0x000fe20007810000 */
[----:B--2---:R-:W-:Y:S01]  /*c260*/  FFMA.FTZ R19, R17, -UR4, R52 ;  /* 0x8000000411137c23 */ /* 0x004fe20008010034 */
[----:B------:R-:W-:Y:S01]  /*c270*/  FMNMX.FTZ R4, R45, R4, !PT ;  /* 0x000000042d047209 */ /* 0x000fe20007810000 */
[----:B------:R-:W-:Y:S01]  /*c280*/  FFMA.FTZ R230, R17, -UR4, R66 ;  /* 0x8000000411e67c23 */ /* 0x000fe20008010042 */
[----:B------:R-:W-:Y:S02]  /*c290*/  FMNMX.FTZ R6, R41, R6, !PT ;  /* 0x0000000629067209 */ /* 0x000fe40007810000 */
[----:B------:R-:W-:Y:S01]  /*c2a0*/  FMNMX.FTZ R4, R39, R4, !PT ;  /* 0x0000000427047209 */ /* 0x000fe20007810000 */
[----:B------:R-:W2:Y:S01]  /*c2b0*/  I2F R10, R10 ;  /* 0x0000000a000a7306 */ /* 0x000ea20000201400 */
[----:B------:R-:W-:Y:S02]  /*c2c0*/  FMNMX.FTZ R6, R37, R6, !PT ;  /* 0x0000000625067209 */ /* 0x000fe40007810000 */
[----:B------:R-:W-:Y:S01]  /*c2d0*/  FMNMX.FTZ R4, R48, R4, !PT ;  /* 0x0000000430047209 */ /* 0x000fe20007810000 */
[----:B-1----:R-:W-:Y:S01]  /*c2e0*/  FFMA.FTZ R244, R9, -UR4, R210 ;  /* 0x8000000409f47c23 */ /* 0x002fe200080100d2 */
[----:B------:R-:W-:Y:S01]  /*c2f0*/  FMNMX.FTZ R6, R33, R6, !PT ;  /* 0x0000000621067209 */ /* 0x000fe20007810000 */
[----:B------:R-:W-:Y:S01]  /*c300*/  FFMA.FTZ R58, R9, -UR4, R58 ;  /* 0x80000004093a7c23 */ /* 0x000fe2000801003a */
[----:B------:R-:W-:Y:S02]  /*c310*/  FMNMX.FTZ R4, R224, R4, !PT ;  /* 0x00000004e0047209 */ /* 0x000fe40007810000 */
[----:B------:R-:W-:Y:S01]  /*c320*/  FMNMX.FTZ R6, R32, R6, !PT ;  /* 0x0000000620067209 */ /* 0x000fe20007810000 */
[----:B------:R-:W1:Y:S03]  /*c330*/  I2F R8, R8 ;  /* 0x0000000800087306 */ /* 0x000e660000201400 */
[----:B------:R-:W-:Y:S01]  /*c340*/  FMNMX.FTZ R6, R25, R6, !PT ;  /* 0x0000000619067209 */ /* 0x000fe20007810000 */
[----:B---3--:R-:W-:Y:S01]  /*c350*/  FFMA.FTZ R217, R18, -UR4, R61 ;  /* 0x8000000412d97c23 */ /* 0x008fe2000801003d */
[----:B------:R-:W-:Y:S02]  /*c360*/  FMNMX.FTZ R5, R51, R4, !PT ;  /* 0x0000000433057209 */ /* 0x000fe40007810000 */
[----:B------:R-:W-:Y:S02]  /*c370*/  FMNMX.FTZ R4, R246, R3, !PT ;  /* 0x00000003f6047209 */ /* 0x000fe40007810000 */
[----:B------:R-:W-:Y:S01]  /*c380*/  FMNMX.FTZ R3, R22, R141, !PT ;  /* 0x0000008d16037209 */ /* 0x000fe20007810000 */
[----:B------:R-:W3:Y:S01]  /*c390*/  I2F R7, R7 ;  /* 0x0000000700077306 */ /* 0x000ee20000201400 */
[----:B------:R-:W-:Y:S02]  /*c3a0*/  FMNMX.FTZ R4, R244, R4, !PT ;  /* 0x00000004f4047209 */ /* 0x000fe40007810000 */
[----:B------:R-:W-:Y:S01]  /*c3b0*/  FMNMX.FTZ R6, R19, R6, !PT ;  /* 0x0000000613067209 */ /* 0x000fe20007810000 */
[----:B--2---:R-:W-:Y:S01]  /*c3c0*/  FFMA.FTZ R17, R10, -UR4, R53 ;  /* 0x800000040a117c23 */ /* 0x004fe20008010035 */
[----:B------:R-:W-:Y:S01]  /*c3d0*/  FMNMX.FTZ R3, R24, R3, !PT ;  /* 0x0000000318037209 */ /* 0x000fe20007810000 */
[----:B------:R-:W-:Y:S01]  /*c3e0*/  FFMA.FTZ R218, R10, -UR4, R67 ;  /* 0x800000040ada7c23 */ /* 0x000fe20008010043 */
[----:B------:R-:W-:Y:S01]  /*c3f0*/  FMNMX.FTZ R5, R50, R5, !PT ;  /* 0x0000000532057209 */ /* 0x000fe20007810000 */
[----:B------:R-:W-:Y:S01]  /*c400*/  FFMA.FTZ R67, R14, -UR4, R64 ;  /* 0x800000040e437c23 */ /* 0x000fe20008010040 */
[----:B------:R-:W-:Y:S02]  /*c410*/  FMNMX.FTZ R6, R17, R6, !PT ;  /* 0x0000000611067209 */ /* 0x000fe40007810000 */
[----:B------:R-:W-:Y:S02]  /*c420*/  FMNMX.FTZ R3, R46, R3, !PT ;  /* 0x000000032e037209 */ /* 0x000fe40007810000 */
[----:B------:R-:W-:Y:S01]  /*c430*/  FMNMX.FTZ R6, R38, R6, !PT ;  /* 0x0000000626067209 */ /* 0x000fe20007810000 */
[----:B-1----:R-:W-:Y:S01]  /*c440*/  FFMA.FTZ R245, R8, -UR4, R143 ;  /* 0x8000000408f57c23 */ /* 0x002fe2000801008f */
[----:B------:R-:W-:Y:S01]  /*c450*/  FMNMX.FTZ R13, R36, R3, !PT ;  /* 0x00000003240d7209 */ /* 0x000fe20007810000 */
[----:B------:R-:W-:Y:S01]  /*c460*/  FFMA.FTZ R59, R8, -UR4, R59 ;  /* 0x80000004083b7c23 */ /* 0x000fe2000801003b */
[----:B------:R-:W-:Y:S02]  /*c470*/  FMNMX.FTZ R5, R49, R5, !PT ;  /* 0x0000000531057209 */ /* 0x000fe40007810000 */
[----:B------:R-:W-:Y:S02]  /*c480*/  FMNMX.FTZ R4, R245, R4, !PT ;  /* 0x00000004f5047209 */ /* 0x000fe40007810000 */
[----:B------:R-:W-:Y:S01]  /*c490*/  FMNMX.FTZ R5, R54, R5, !PT ;  /* 0x0000000536057209 */ /* 0x000fe20007810000 */
[C---:B---3--:R-:W-:Y:S03]  /*c4a0*/  FFMA.FTZ R221, R7.reuse, -UR4, R56 ;  /* 0x8000000407dd7c23 */ /* 0x048fe60008010038 */
[----:B------:R-:W-:Y:S01]  /*c4b0*/  FMNMX.FTZ R5, R142, R5, !PT ;  /* 0x000000058e057209 */ /* 0x000fe20007810000 */
[----:B------:R-:W-:Y:S02]  /*c4c0*/  FFMA.FTZ R56, R12, -UR4, R63 ;  /* 0x800000040c387c23 */ /* 0x000fe4000801003f */
[----:B------:R-:W-:Y:S01]  /*c4d0*/  FFMA.FTZ R138, R7, -UR4, R138 ;  /* 0x80000004078a7c23 */ /* 0x000fe2000801008a */
[----:B------:R-:W-:Y:S04]  /*c4e0*/  FMNMX.FTZ R4, R221, R4, !PT ;  /* 0x00000004dd047209 */ /* 0x000fe80007810000 */
        /* <DEDUP_REMOVED lines=14> */
[----:B------:R-:W-:Y:S05]  /*c5d0*/  FMNMX.FTZ R5, R218, R5, !PT ;  /* 0x00000005da057209 */ /* 0x000fea0007810000 */
[----:B------:R-:W3:Y:S01]  /*c5e0*/  SHFL.BFLY PT, R10, R5, 0x2, 0x1f ;  /* 0x0c401f00050a7f89 */ /* 0x000ee200000e0000 */
[----:B-1----:R-:W-:Y:S07]  /*c5f0*/  FMNMX.FTZ R137, R4, R137, !PT ;  /* 0x0000008904897209 */ /* 0x002fee0007810000 */
[----:B------:R-:W1:Y:S01]  /*c600*/  SHFL.BFLY PT, R9, R137, 0x1, 0x1f ;  /* 0x0c201f0089097f89 */ /* 0x000e6200000e0000 */
[----:B--2---:R-:W-:Y:S02]  /*c610*/  FMNMX.FTZ R136, R3, R136, !PT ;  /* 0x0000008803887209 */ /* 0x004fe40007810000 */
[----:B---3--:R-:W-:Y:S05]  /*c620*/  FMNMX.FTZ R5, R5, R10, !PT ;  /* 0x0000000a05057209 */ /* 0x008fea0007810000 */
[----:B------:R-:W2:Y:S01]  /*c630*/  SHFL.BFLY PT, R135, R5, 0x1, 0x1f ;  /* 0x0c201f0005877f89 */ /* 0x000ea200000e0000 */
[----:B-1----:R-:W-:Y:S04]  /*c640*/  FMNMX.FTZ R137, R137, R9, !PT ;  /* 0x0000000989897209 */ /* 0x002fe80007810000 */
[----:B------:R-:W-:Y:S02]  /*c650*/  FSETP.NEU.FTZ.AND P0, PT, R137, -INF , PT ;  /* 0xff8000008900780b */ /* 0x000fe40003f1d000 */
[----:B--2---:R-:W-:Y:S05]  /*c660*/  FMNMX.FTZ R135, R5, R135, !PT ;  /* 0x0000008705877209 */ /* 0x004fea0007810000 */
[----:B------:R-:W-:Y:S02]  /*c670*/  FMUL.FTZ R208, R135, c[0x0][0x23c] ;  /* 0x00008f0087d07a20 */ /* 0x000fe40000410000 */
[----:B----4-:R-:W-:Y:S05]  /*c680*/  FFMA.FTZ R229, R15, -UR4, R65 ;  /* 0x800000040fe57c23 */ /* 0x010fea0008010041 */
[----:B------:R-:W-:Y:S04]  /*c690*/  FMNMX.FTZ R6, R229, R6, !PT ;  /* 0x00000006e5067209 */ /* 0x000fe80007810000 */
[----:B------:R-:W-:Y:S04]  /*c6a0*/  FMNMX.FTZ R6, R67, R6, !PT ;  /* 0x0000000643067209 */ /* 0x000fe80007810000 */
[----:B------:R-:W-:Y:S02]  /*c6b0*/  FMNMX.FTZ R4, R56, R6, !PT ;  /* 0x0000000638047209 */ /* 0x000fe40007810000 */
[----:B------:R-:W1:Y:S02]  /*c6c0*/  SHFL.BFLY PT, R6, R136, 0x1, 0x1f ;  /* 0x0c201f0088067f89 */ /* 0x000e6400000e0000 */
[----:B------:R-:W-:Y:S04]  /*c6d0*/  FMNMX.FTZ R4, R62, R4, !PT ;  /* 0x000000043e047209 */ /* 0x000fe80007810000 */
[----:B------:R-:W-:Y:S04]  /*c6e0*/  FMNMX.FTZ R3, R58, R4, !PT ;  /* 0x000000043a037209 */ /* 0x000fe80007810000 */
[----:B------:R-:W-:Y:S04]  /*c6f0*/  FMNMX.FTZ R3, R59, R3, !PT ;  /* 0x000000033b037209 */ /* 0x000fe80007810000 */
[----:B------:R-:W-:Y:S04]  /*c700*/  FMNMX.FTZ R0, R138, R3, !PT ;  /* 0x000000038a007209 */ /* 0x000fe80007810000 */
[----:B------:R-:W-:Y:S01]  /*c710*/  FMNMX.FTZ R3, R2, R0, !PT ;  /* 0x0000000002037209 */ /* 0x000fe20007810000 */
[----:B------:R-:W-:Y:S04]  /*c720*/  FADD.FTZ R0, -R137, R132 ;  /* 0x0000008489007221 */ /* 0x000fe80000010100 */
[----:B------:R-:W-:Y:S01]  /*c730*/  FMUL.FTZ R0, R0, c[0x0][0x23c] ;  /* 0x00008f0000007a20 */ /* 0x000fe20000410000 */
[----:B------:R-:W2:Y:S01]  /*c740*/  SHFL.BFLY PT, R4, R3, 0x2, 0x1f ;  /* 0x0c401f0003047f89 */ /* 0x000ea200000e0000 */
[----:B-1----:R-:W-:Y:S02]  /*c750*/  FMNMX.FTZ R136, R136, R6, !PT ;  /* 0x0000000688887209 */ /* 0x002fe40007810000 */
[----:B------:R1:W3:Y:S03]  /*c760*/  MUFU.EX2 R133, R0 ;  /* 0x0000000000857308 */ /* 0x0002e60000000800 */
[C---:B-1----:R-:W-:Y:S02]  /*c770*/  FADD.FTZ R0, -R136.reuse, R139 ;  /* 0x0000008b88007221 */ /* 0x042fe40000010100 */
[----:B------:R-:W-:Y:S02]  /*c780*/  FMUL.FTZ R139, R136, c[0x0][0x23c] ;  /* 0x00008f00888b7a20 */ /* 0x000fe40000410000 */
[----:B------:R-:W-:Y:S01]  /*c790*/  FMUL.FTZ R5, R0, c[0x0][0x23c] ;  /* 0x00008f0000057a20 */ /* 0x000fe20000410000 */
[----:B--2---:R-:W-:Y:S01]  /*c7a0*/  FMNMX.FTZ R0, R3, R4, !PT ;  /* 0x0000000403007209 */ /* 0x004fe20007810000 */
[----:B------:R-:W-:Y:S02]  /*c7b0*/  FADD.FTZ R3, -R135, R140 ;  /* 0x0000008c87037221 */ /* 0x000fe40000010100 */
[----:B------:R1:W2:Y:S01]  /*c7c0*/  MUFU.EX2 R132, R5 ;  /* 0x0000000500847308 */ /* 0x0002a20000000800 */
[----:B---3--:R-:W-:Y:S01]  /*c7d0*/  FMUL.FTZ R16, R133, R156 ;  /* 0x0000009c85107220 */ /* 0x008fe20000410000 */
[----:B------:R-:W3:Y:S01]  /*c7e0*/  SHFL.BFLY PT, R4, R0, 0x1, 0x1f ;  /* 0x0c201f0000047f89 */ /* 0x000ee200000e0000 */
[----:B------:R-:W-:Y:S02]  /*c7f0*/  FMUL.FTZ R3, R3, c[0x0][0x23c] ;  /* 0x00008f0003037a20 */ /* 0x000fe40000410000 */
[C---:B------:R-:W-:Y:S02]  /*c800*/  FMUL.FTZ R68, R133.reuse, R68 ;  /* 0x0000004485447220 */ /* 0x040fe40000410000 */
[C---:B------:R-:W-:Y:S02]  /*c810*/  FMUL.FTZ R69, R133.reuse, R69 ;  /* 0x0000004585457220 */ /* 0x040fe40000410000 */
[C---:B------:R-:W-:Y:S01]  /*c820*/  FMUL.FTZ R80, R133.reuse, R80 ;  /* 0x0000005085507220 */ /* 0x040fe20000410000 */
[----:B------:R-:W4:Y:S01]  /*c830*/  MUFU.EX2 R3, R3 ;  /* 0x0000000300037308 */ /* 0x000f220000000800 */
[C---:B------:R-:W-:Y:S02]  /*c840*/  FMUL.FTZ R81, R133.reuse, R81 ;  /* 0x0000005185517220 */ /* 0x040fe40000410000 */
[C---:B------:R-:W-:Y:S02]  /*c850*/  FMUL.FTZ R84, R133.reuse, R84 ;  /* 0x0000005485547220 */ /* 0x040fe40000410000 */
[C---:B------:R-:W-:Y:S02]  /*c860*/  FMUL.FTZ R85, R133.reuse, R85 ;  /* 0x0000005585557220 */ /* 0x040fe40000410000 */
[C---:B------:R-:W-:Y:S02]  /*c870*/  FMUL.FTZ R96, R133.reuse, R96 ;  /* 0x0000006085607220 */ /* 0x040fe40000410000 */
[C---:B------:R-:W-:Y:S02]  /*c880*/  FMUL.FTZ R97, R133.reuse, R97 ;  /* 0x0000006185617220 */ /* 0x040fe40000410000 */
[C---:B------:R-:W-:Y:S02]  /*c890*/  FMUL.FTZ R100, R133.reuse, R100 ;  /* 0x0000006485647220 */ /* 0x040fe40000410000 */
[----:B------:R-:W-:Y:S02]  /*c8a0*/  FMUL.FTZ R101, R133, R101 ;  /* 0x0000006585657220 */ /* 0x000fe40000410000 */
[----:B-1----:R-:W-:Y:S01]  /*c8b0*/  FMUL.FTZ R5, R137, c[0x0][0x23c] ;  /* 0x00008f0089057a20 */ /* 0x002fe20000410000 */
[----:B---3--:R-:W-:Y:S01]  /*c8c0*/  FMNMX.FTZ R134, R0, R4, !PT ;  /* 0x0000000400867209 */ /* 0x008fe20007810000 */
[C---:B--2---:R-:W-:Y:S02]  /*c8d0*/  FMUL.FTZ R8, R132.reuse, R144 ;  /* 0x0000009084087220 */ /* 0x044fe40000410000 */
[----:B------:R-:W-:Y:S01]  /*c8e0*/  FMUL.FTZ R9, R132, R145 ;  /* 0x0000009184097220 */ /* 0x000fe20000410000 */
[----:B------:R-:W-:Y:S01]  /*c8f0*/  FSEL R5, R5, RZ, P0 ;  /* 0x000000ff05057208 */ /* 0x000fe20000000000 */
[----:B------:R-:W-:Y:S01]  /*c900*/  FMUL.FTZ R209, R134, c[0x0][0x23c] ;  /* 0x00008f0086d17a20 */ /* 0x000fe20000410000 */
[----:B------:R-:W-:Y:S01]  /*c910*/  FSETP.NEU.FTZ.AND P0, PT, R136, -INF , PT ;  /* 0xff8000008800780b */ /* 0x000fe20003f1d000 */
[----:B------:R-:W-:Y:S02]  /*c920*/  FMUL.FTZ R12, R132, R152 ;  /* 0x00000098840c7220 */ /* 0x000fe40000410000 */
[--C-:B------:R-:W-:Y:S01]  /*c930*/  FFMA.FTZ R6, R28, c[0x0][0x23c], -R5.reuse ;  /* 0x00008f001c067a23 */ /* 0x100fe20000010805 */
[----:B------:R-:W-:Y:S01]  /*c940*/  FSEL R139, R139, RZ, P0 ;  /* 0x000000ff8b8b7208 */ /* 0x000fe20000000000 */
[--C-:B------:R-:W-:Y:S01]  /*c950*/  FFMA.FTZ R0, R27, c[0x0][0x23c], -R5.reuse ;  /* 0x00008f001b007a23 */ /* 0x100fe20000010805 */
[----:B------:R-:W-:Y:S01]  /*c960*/  FSETP.NEU.FTZ.AND P0, PT, R135, -INF , PT ;  /* 0xff8000008700780b */ /* 0x000fe20003f1d000 */
[----:B------:R1:W-:Y:S01]  /*c970*/  MUFU.EX2 R211, R6 ;  /* 0x0000000600d37308 */ /* 0x0003e20000000800 */
[----:B------:R-:W-:Y:S02]  /*c980*/  FFMA.FTZ R223, R42, c[0x0][0x23c], -R5 ;  /* 0x00008f002adf7a23 */ /* 0x000fe40000010805 */
[----:B------:R-:W-:Y:S01]  /*c990*/  FFMA.FTZ R4, R30, c[0x0][0x23c], -R139 ;  /* 0x00008f001e047a23 */ /* 0x000fe2000001088b */
[----:B------:R-:W-:Y:S01]  /*c9a0*/  FSEL R208, R208, RZ, P0 ;  /* 0x000000ffd0d07208 */ /* 0x000fe20000000000 */
[--C-:B------:R-:W-:Y:S01]  /*c9b0*/  FFMA.FTZ R243, R19, c[0x0][0x23c], -R5.reuse ;  /* 0x00008f0013f37a23 */ /* 0x100fe20000010805 */
[----:B------:R-:W-:Y:S01]  /*c9c0*/  FSETP.NEU.FTZ.AND P0, PT, R134, -INF , PT ;  /* 0xff8000008600780b */ /* 0x000fe20003f1d000 */
[--C-:B------:R-:W-:Y:S02]  /*c9d0*/  FFMA.FTZ R242, R17, c[0x0][0x23c], -R5.reuse ;  /* 0x00008f0011f27a23 */ /* 0x100fe40000010805 */
[--C-:B------:R-:W-:Y:S01]  /*c9e0*/  FFMA.FTZ R241, R38, c[0x0][0x23c], -R5.reuse ;  /* 0x00008f0026f17a23 */ /* 0x100fe20000010805 */
[----:B------:R2:W-:Y:S01]  /*c9f0*/  MUFU.EX2 R210, R4 ;  /* 0x0000000400d27308 */ /* 0x0005e20000000800 */
[----:B------:R-:W-:Y:S01]  /*ca00*/  FSEL R209, R209, RZ, P0 ;  /* 0x000000ffd1d17208 */ /* 0x000fe20000000000 */
[--C-:B------:R-:W-:Y:S02]  /*ca10*/  FFMA.FTZ R240, R34, c[0x0][0x23c], -R5.reuse ;  /* 0x00008f0022f07a23 */ /* 0x100fe40000010805 */
[----:B----4-:R-:W-:Y:S02]  /*ca20*/  FMUL.FTZ R7, R3, R151 ;  /* 0x0000009703077220 */ /* 0x010fe40000410000 */
[--C-:B------:R-:W-:Y:S01]  /*ca30*/  FFMA.FTZ R222, R44, c[0x0][0x23c], -R5.reuse ;  /* 0x00008f002cde7a23 */ /* 0x100fe20000010805 */
[----:B------:R-:W-:Y:S01]  /*ca40*/  MOV R44, R47 ;  /* 0x0000002f002c7202 */ /* 0x000fe20000000f00 */
[--C-:B------:R-:W-:Y:S02]  /*ca50*/  FFMA.FTZ R47, R37, c[0x0][0x23c], -R5.reuse ;  /* 0x00008f00252f7a23 */ /* 0x100fe40000010805 */
[----:B------:R3:W-:Y:S01]  /*ca60*/  MUFU.EX2 R234, R0 ;  /* 0x0000000000ea7308 */ /* 0x0007e20000000800 */
[--C-:B------:R-:W-:Y:S01]  /*ca70*/  FFMA.FTZ R248, R41, c[0x0][0x23c], -R5.reuse ;  /* 0x00008f0029f87a23 */ /* 0x100fe20000010805 */
[----:B------:R-:W-:Y:S01]  /*ca80*/  MOV R41, R51 ;  /* 0x0000003300297202 */ /* 0x000fe20000000f00 */
[--C-:B------:R-:W-:Y:S01]  /*ca90*/  FFMA.FTZ R51, R33, c[0x0][0x23c], -R5.reuse ;  /* 0x00008f0021337a23 */ /* 0x100fe20000010805 */
[----:B------:R-:W-:Y:S01]  /*caa0*/  MOV R156, R44 ;  /* 0x0000002c009c7202 */ /* 0x000fe20000000f00 */
[--C-:B-1----:R-:W-:Y:S02]  /*cab0*/  FFMA.FTZ R6, R31, c[0x0][0x23c], -R5.reuse ;  /* 0x00008f001f067a23 */ /* 0x102fe40000010805 */
[--C-:B------:R-:W-:Y:S02]  /*cac0*/  FFMA.FTZ R57, R32, c[0x0][0x23c], -R5.reuse ;  /* 0x00008f0020397a23 */ /* 0x100fe40000010805 */
[----:B------:R-:W-:Y:S01]  /*cad0*/  FFMA.FTZ R61, R25, c[0x0][0x23c], -R5 ;  /* 0x00008f00193d7a23 */ /* 0x000fe20000010805 */
[----:B------:R-:W1:Y:S01]  /*cae0*/  MUFU.EX2 R65, R6 ;  /* 0x0000000600417308 */ /* 0x000e620000000800 */
[----:B------:R-:W-:Y:S01]  /*caf0*/  FMUL.FTZ R13, R132, R153 ;  /* 0x00000099840d7220 */ /* 0x000fe20000410000 */
[----:B------:R-:W-:Y:S01]  /*cb00*/  MOV R153, R49 ;  /* 0x0000003100997202 */ /* 0x000fe20000000f00 */
[----:B------:R-:W-:Y:S02]  /*cb10*/  FMUL.FTZ R17, R133, R157 ;  /* 0x0000009d85117220 */ /* 0x000fe40000410000 */
[----:B--2---:R-:W-:Y:S02]  /*cb20*/  FFMA.FTZ R4, R26, c[0x0][0x23c], -R139 ;  /* 0x00008f001a047a23 */ /* 0x004fe4000001088b */
[C---:B------:R-:W-:Y:S02]  /*cb30*/  FMUL.FTZ R18, R3.reuse, R158 ;  /* 0x0000009e03127220 */ /* 0x040fe40000410000 */
[----:B------:R-:W-:Y:S01]  /*cb40*/  FMUL.FTZ R19, R3, R159 ;  /* 0x0000009f03137220 */ /* 0x000fe20000410000 */
[----:B------:R-:W2:Y:S01]  /*cb50*/  MUFU.EX2 R64, R4 ;  /* 0x0000000400407308 */ /* 0x000ea20000000800 */
[----:B------:R-:W-:Y:S01]  /*cb60*/  IMAD.MOV.U32 R42, RZ, RZ, R54 ;  /* 0x000000ffff2a7224 */ /* 0x000fe200078e0036 */
[----:B------:R-:W-:Y:S01]  /*cb70*/  MOV R159, R230 ;  /* 0x000000e6009f7202 */ /* 0x000fe20000000f00 */
[----:B------:R-:W-:Y:S02]  /*cb80*/  FMUL.FTZ R25, R132, R165 ;  /* 0x000000a584197220 */ /* 0x000fe40000410000 */
[----:B---3--:R-:W-:Y:S02]  /*cb90*/  FADD.FTZ R0, -R134, R141 ;  /* 0x0000008d86007221 */ /* 0x008fe40000010100 */
[----:B------:R-:W-:Y:S02]  /*cba0*/  FMUL.FTZ R28, R132, R168 ;  /* 0x000000a8841c7220 */ /* 0x000fe40000410000 */
[----:B------:R-:W-:Y:S01]  /*cbb0*/  FMUL.FTZ R0, R0, c[0x0][0x23c] ;  /* 0x00008f0000007a20 */ /* 0x000fe20000410000 */
[----:B------:R-:W-:Y:S01]  /*cbc0*/  MUFU.EX2 R222, R222 ;  /* 0x000000de00de7308 */ /* 0x000fe20000000800 */
[C---:B------:R-:W-:Y:S01]  /*cbd0*/  FMUL.FTZ R32, R133.reuse, R172 ;  /* 0x000000ac85207220 */ /* 0x040fe20000410000 */
[----:B------:R-:W-:Y:S01]  /*cbe0*/  MOV R172, R61 ;  /* 0x0000003d00ac7202 */ /* 0x000fe20000000f00 */
[----:B------:R-:W-:Y:S01]  /*cbf0*/  FMUL.FTZ R33, R133, R173 ;  /* 0x000000ad85217220 */ /* 0x000fe20000410000 */
[----:B-1----:R-:W-:Y:S01]  /*cc00*/  F2FP.PACK_AB R140, R65, R211 ;  /* 0x000000d3418c723e */ /* 0x002fe200000000ff */
[----:B------:R-:W-:Y:S02]  /*cc10*/  FFMA.FTZ R6, R29, c[0x0][0x23c], -R5 ;  /* 0x00008f001d067a23 */ /* 0x000fe40000010805 */
[C---:B------:R-:W-:Y:S01]  /*cc20*/  FMUL.FTZ R29, R132.reuse, R169 ;  /* 0x000000a9841d7220 */ /* 0x040fe20000410000 */
[----:B------:R-:W-:Y:S01]  /*cc30*/  MOV R169, R51 ;  /* 0x0000003300a97202 */ /* 0x000fe20000000f00 */
[----:B------:R-:W-:Y:S01]  /*cc40*/  FMUL.FTZ R34, R3, R174 ;  /* 0x000000ae03227220 */ /* 0x000fe20000410000 */
[----:B------:R1:W-:Y:S01]  /*cc50*/  MUFU.EX2 R238, R6 ;  /* 0x0000000600ee7308 */ /* 0x0003e20000000800 */
[----:B------:R-:W-:Y:S01]  /*cc60*/  FMUL.FTZ R44, R132, R184 ;  /* 0x000000b8842c7220 */ /* 0x000fe20000410000 */
[----:B------:R-:W-:Y:S01]  /*cc70*/  MOV R174, R57 ;  /* 0x0000003900ae7202 */ /* 0x000fe20000000f00 */
[----:B------:R-:W-:Y:S01]  /*cc80*/  FMUL.FTZ R49, R133, R189 ;  /* 0x000000bd85317220 */ /* 0x000fe20000410000 */
[----:B--2---:R-:W-:Y:S01]  /*cc90*/  F2FP.PACK_AB R144, R64, R210 ;  /* 0x000000d24090723e */ /* 0x004fe200000000ff */
[--C-:B------:R-:W-:Y:S01]  /*cca0*/  FFMA.FTZ R4, R23, c[0x0][0x23c], -R139.reuse ;  /* 0x00008f0017047a23 */ /* 0x100fe2000001088b */
[----:B------:R-:W-:Y:S01]  /*ccb0*/  MOV R168, R64 ;  /* 0x0000004000a87202 */ /* 0x000fe20000000f00 */
[----:B------:R-:W-:Y:S02]  /*ccc0*/  FMUL.FTZ R51, R3, R191 ;  /* 0x000000bf03337220 */ /* 0x000fe40000410000 */
[C---:B------:R-:W-:Y:S01]  /*ccd0*/  FMUL.FTZ R57, R132.reuse, R197 ;  /* 0x000000c584397220 */ /* 0x040fe20000410000 */
[----:B------:R2:W-:Y:S01]  /*cce0*/  MUFU.EX2 R237, R4 ;  /* 0x0000000400ed7308 */ /* 0x0005e20000000800 */
[C---:B------:R-:W-:Y:S02]  /*ccf0*/  FMUL.FTZ R61, R132.reuse, R201 ;  /* 0x000000c9843d7220 */ /* 0x040fe40000410000 */
[----:B------:R-:W-:Y:S02]  /*cd00*/  FMUL.FTZ R64, R133, R204 ;  /* 0x000000cc85407220 */ /* 0x000fe40000410000 */
[C---:B------:R-:W-:Y:S02]  /*cd10*/  FMUL.FTZ R70, R3.reuse, R70 ;  /* 0x0000004603467220 */ /* 0x040fe40000410000 */
[----:B------:R-:W-:Y:S02]  /*cd20*/  FMUL.FTZ R71, R3, R71 ;  /* 0x0000004703477220 */ /* 0x000fe40000410000 */
[C---:B------:R-:W-:Y:S01]  /*cd30*/  FMUL.FTZ R72, R132.reuse, R72 ;  /* 0x0000004884487220 */ /* 0x040fe20000410000 */
[----:B------:R-:W3:Y:S01]  /*cd40*/  MUFU.EX2 R0, R0 ;  /* 0x0000000000007308 */ /* 0x000ee20000000800 */
[C---:B------:R-:W-:Y:S02]  /*cd50*/  FMUL.FTZ R73, R132.reuse, R73 ;  /* 0x0000004984497220 */ /* 0x040fe40000410000 */
[C---:B------:R-:W-:Y:S02]  /*cd60*/  FMUL.FTZ R76, R132.reuse, R76 ;  /* 0x0000004c844c7220 */ /* 0x040fe40000410000 */
[----:B-1----:R-:W-:Y:S02]  /*cd70*/  FFMA.FTZ R6, R35, c[0x0][0x23c], -R208 ;  /* 0x00008f0023067a23 */ /* 0x002fe400000108d0 */
[----:B------:R-:W-:Y:S02]  /*cd80*/  FMUL.FTZ R35, R3, R175 ;  /* 0x000000af03237220 */ /* 0x000fe40000410000 */
[----:B------:R-:W-:Y:S01]  /*cd90*/  IMAD.MOV.U32 R175, RZ, RZ, R56 ;  /* 0x000000ffffaf7224 */ /* 0x000fe200078e0038 */
[----:B------:R-:W1:Y:S01]  /*cda0*/  MUFU.EX2 R60, R6 ;  /* 0x00000006003c7308 */ /* 0x000e620000000800 */
[C---:B------:R-:W-:Y:S02]  /*cdb0*/  FMUL.FTZ R56, R132.reuse, R196 ;  /* 0x000000c484387220 */ /* 0x040fe40000410000 */
[----:B------:R-:W-:Y:S02]  /*cdc0*/  FMUL.FTZ R77, R132, R77 ;  /* 0x0000004d844d7220 */ /* 0x000fe40000410000 */
[----:B--2---:R-:W-:Y:S02]  /*cdd0*/  FFMA.FTZ R4, R21, c[0x0][0x23c], -R139 ;  /* 0x00008f0015047a23 */ /* 0x004fe4000001088b */
[C---:B------:R-:W-:Y:S02]  /*cde0*/  FMUL.FTZ R82, R3.reuse, R82 ;  /* 0x0000005203527220 */ /* 0x040fe40000410000 */
[C---:B------:R-:W-:Y:S01]  /*cdf0*/  FMUL.FTZ R83, R3.reuse, R83 ;  /* 0x0000005303537220 */ /* 0x040fe20000410000 */
[----:B------:R-:W2:Y:S01]  /*ce00*/  MUFU.EX2 R233, R4 ;  /* 0x0000000400e97308 */ /* 0x000ea20000000800 */
[C---:B------:R-:W-:Y:S02]  /*ce10*/  FMUL.FTZ R86, R3.reuse, R86 ;  /* 0x0000005603567220 */ /* 0x040fe40000410000 */
[C---:B------:R-:W-:Y:S02]  /*ce20*/  FMUL.FTZ R87, R3.reuse, R87 ;  /* 0x0000005703577220 */ /* 0x040fe40000410000 */
[C---:B---3--:R-:W-:Y:S02]  /*ce30*/  FMUL.FTZ R10, R0.reuse, R146 ;  /* 0x00000092000a7220 */ /* 0x048fe40000410000 */
[C---:B------:R-:W-:Y:S02]  /*ce40*/  FMUL.FTZ R11, R0.reuse, R147 ;  /* 0x00000093000b7220 */ /* 0x040fe40000410000 */
[C---:B------:R-:W-:Y:S01]  /*ce50*/  FMUL.FTZ R14, R0.reuse, R154 ;  /* 0x0000009a000e7220 */ /* 0x040fe20000410000 */
[----:B------:R-:W-:Y:S01]  /*ce60*/  MOV R154, R42 ;  /* 0x0000002a009a7202 */ /* 0x000fe20000000f00 */
[C---:B------:R-:W-:Y:S01]  /*ce70*/  FMUL.FTZ R15, R0.reuse, R155 ;  /* 0x0000009b000f7220 */ /* 0x040fe20000410000 */
[----:B------:R-:W-:Y:S01]  /*ce80*/  MUFU.EX2 R169, R169 ;  /* 0x000000a900a97308 */ /* 0x000fe20000000800 */
[C---:B------:R-:W-:Y:S01]  /*ce90*/  FMUL.FTZ R26, R0.reuse, R166 ;  /* 0x000000a6001a7220 */ /* 0x040fe20000410000 */
[----:B-1----:R-:W-:Y:S01]  /*cea0*/  MOV R173, R60 ;  /* 0x0000003c00ad7202 */ /* 0x002fe20000000f00 */
[----:B------:R-:W-:Y:S02]  /*ceb0*/  FMUL.FTZ R6, R3, R150 ;  /* 0x0000009603067220 */ /* 0x000fe40000410000 */
[C---:B------:R-:W-:Y:S02]  /*cec0*/  FMUL.FTZ R27, R0.reuse, R167 ;  /* 0x000000a7001b7220 */ /* 0x040fe40000410000 */
[C---:B------:R-:W-:Y:S02]  /*ced0*/  FMUL.FTZ R30, R0.reuse, R170 ;  /* 0x000000aa001e7220 */ /* 0x040fe40000410000 */
[C---:B------:R-:W-:Y:S01]  /*cee0*/  FMUL.FTZ R31, R0.reuse, R171 ;  /* 0x000000ab001f7220 */ /* 0x040fe20000410000 */
[----:B------:R-:W-:Y:S01]  /*cef0*/  MOV R171, R62 ;  /* 0x0000003e00ab7202 */ /* 0x000fe20000000f00 */
[----:B------:R-:W-:Y:S01]  /*cf00*/  FMUL.FTZ R42, R0, R182 ;  /* 0x000000b6002a7220 */ /* 0x000fe20000410000 */
[----:B--2---:R-:W-:Y:S01]  /*cf10*/  F2FP.PACK_AB R146, R233, R237 ;  /* 0x000000ede992723e */ /* 0x004fe200000000ff */
[--C-:B------:R-:W-:Y:S01]  /*cf20*/  FFMA.FTZ R4, R40, c[0x0][0x23c], -R208.reuse ;  /* 0x00008f0028047a23 */ /* 0x100fe200000108d0 */
[----:B------:R-:W-:Y:S01]  /*cf30*/  MOV R182, R48 ;  /* 0x0000003000b67202 */ /* 0x000fe20000000f00 */
[C---:B------:R-:W-:Y:S01]  /*cf40*/  FMUL.FTZ R40, R132.reuse, R180 ;  /* 0x000000b484287220 */ /* 0x040fe20000410000 */
[----:B------:R-:W-:Y:S01]  /*cf50*/  MOV R180, R41 ;  /* 0x0000002900b47202 */ /* 0x000fe20000000f00 */
[----:B------:R-:W1:Y:S01]  /*cf60*/  MUFU.EX2 R63, R4 ;  /* 0x00000004003f7308 */ /* 0x000e620000000800 */
[----:B------:R-:W-:Y:S02]  /*cf70*/  FMUL.FTZ R41, R132, R181 ;  /* 0x000000b584297220 */ /* 0x000fe40000410000 */
[C---:B------:R-:W-:Y:S02]  /*cf80*/  FMUL.FTZ R48, R133.reuse, R188 ;  /* 0x000000bc85307220 */ /* 0x040fe40000410000 */
[C---:B------:R-:W-:Y:S02]  /*cf90*/  FMUL.FTZ R62, R0.reuse, R202 ;  /* 0x000000ca003e7220 */ /* 0x040fe40000410000 */
[----:B------:R-:W-:Y:S02]  /*cfa0*/  IMAD.MOV.U32 R166, RZ, RZ, R65 ;  /* 0x000000ffffa67224 */ /* 0x000fe400078e0041 */
[----:B------:R-:W-:Y:S01]  /*cfb0*/  FMUL.FTZ R65, R133, R205 ;  /* 0x000000cd85417220 */ /* 0x000fe20000410000 */
[----:B------:R-:W-:Y:S01]  /*cfc0*/  MUFU.EX2 R167, R223 ;  /* 0x000000df00a77308 */ /* 0x000fe20000000800 */
[C---:B------:R-:W-:Y:S02]  /*cfd0*/  FMUL.FTZ R74, R0.reuse, R74 ;  /* 0x0000004a004a7220 */ /* 0x040fe40000410000 */
[C---:B------:R-:W-:Y:S02]  /*cfe0*/  FMUL.FTZ R75, R0.reuse, R75 ;  /* 0x0000004b004b7220 */ /* 0x040fe40000410000 */
[C---:B------:R-:W-:Y:S02]  /*cff0*/  FMUL.FTZ R78, R0.reuse, R78 ;  /* 0x0000004e004e7220 */ /* 0x040fe40000410000 */
[----:B------:R-:W-:Y:S02]  /*d000*/  FMUL.FTZ R79, R0, R79 ;  /* 0x0000004f004f7220 */ /* 0x000fe40000410000 */
[C---:B------:R-:W-:Y:S02]  /*d010*/  FMUL.FTZ R88, R132.reuse, R88 ;  /* 0x0000005884587220 */ /* 0x040fe40000410000 */
[----:B------:R-:W-:Y:S02]  /*d020*/  FMUL.FTZ R89, R132, R89 ;  /* 0x0000005984597220 */ /* 0x000fe40000410000 */
[----:B------:R-:W-:Y:S01]  /*d030*/  FMUL.FTZ R90, R0, R90 ;  /* 0x0000005a005a7220 */ /* 0x000fe20000410000 */
[----:B-1----:R-:W-:Y:S01]  /*d040*/  F2FP.PACK_AB R141, R63, R60 ;  /* 0x0000003c3f8d723e */ /* 0x002fe200000000ff */
[--C-:B------:R-:W-:Y:S01]  /*d050*/  FFMA.FTZ R4, R45, c[0x0][0x23c], -R208.reuse ;  /* 0x00008f002d047a23 */ /* 0x100fe200000108d0 */
[----:B------:R-:W-:Y:S01]  /*d060*/  MOV R45, R55 ;  /* 0x00000037002d7202 */ /* 0x000fe20000000f00 */
[C---:B------:R-:W-:Y:S01]  /*d070*/  FMUL.FTZ R60, R132.reuse, R200 ;  /* 0x000000c8843c7220 */ /* 0x040fe20000410000 */
[----:B------:R-:W-:Y:S01]  /*d080*/  LDSM.16.MT88.4 R52, [R228+0xc000] ;  /* 0x00c00000e434783b */ /* 0x000fe20000004200 */
[----:B------:R1:W-:Y:S01]  /*d090*/  MUFU.EX2 R236, R4 ;  /* 0x0000000400ec7308 */ /* 0x0003e20000000800 */
[----:B------:R-:W-:Y:S01]  /*d0a0*/  MOV R170, R63 ;  /* 0x0000003f00aa7202 */ /* 0x000fe20000000f00 */
[----:B------:R-:W-:Y:S02]  /*d0b0*/  IMAD.MOV.U32 R158, RZ, RZ, R45 ;  /* 0x000000ffff9e7224 */ /* 0x000fe400078e002d */
        /* <DEDUP_REMOVED lines=9> */
[----:B------:R-:W-:Y:S02]  /*d150*/  FMUL.FTZ R102, R3, R102 ;  /* 0x0000006603667220 */ /* 0x000fe40000410000 */
[--C-:B-1----:R-:W-:Y:S02]  /*d160*/  FFMA.FTZ R4, R39, c[0x0][0x23c], -R208.reuse ;  /* 0x00008f0027047a23 */ /* 0x102fe400000108d0 */
[----:B------:R-:W-:Y:S02]  /*d170*/  FMUL.FTZ R103, R3, R103 ;  /* 0x0000006703677220 */ /* 0x000fe40000410000 */
[----:B------:R1:W2:Y:S01]  /*d180*/  MUFU.EX2 R232, R4 ;  /* 0x0000000400e87308 */ /* 0x0002a20000000800 */
[C---:B------:R-:W-:Y:S02]  /*d190*/  FMUL.FTZ R104, R132.reuse, R104 ;  /* 0x0000006884687220 */ /* 0x040fe40000410000 */
[----:B------:R-:W-:Y:S02]  /*d1a0*/  FMUL.FTZ R105, R132, R105 ;  /* 0x0000006984697220 */ /* 0x000fe40000410000 */
[C---:B------:R-:W-:Y:S02]  /*d1b0*/  FMUL.FTZ R106, R0.reuse, R106 ;  /* 0x0000006a006a7220 */ /* 0x040fe40000410000 */
[----:B------:R-:W-:Y:S02]  /*d1c0*/  FMUL.FTZ R107, R0, R107 ;  /* 0x0000006b006b7220 */ /* 0x000fe40000410000 */
[----:B------:R-:W-:Y:S02]  /*d1d0*/  FFMA.FTZ R152, R216, c[0x0][0x23c], -R139 ;  /* 0x00008f00d8987a23 */ /* 0x000fe4000001088b */
[C---:B------:R-:W-:Y:S02]  /*d1e0*/  FMUL.FTZ R108, R132.reuse, R108 ;  /* 0x0000006c846c7220 */ /* 0x040fe40000410000 */
[----:B------:R3:W-:Y:S01]  /*d1f0*/  MUFU.EX2 R181, R152 ;  /* 0x0000009800b57308 */ /* 0x0007e20000000800 */
[----:B------:R-:W-:Y:S02]  /*d200*/  FMUL.FTZ R109, R132, R109 ;  /* 0x0000006d846d7220 */ /* 0x000fe40000410000 */
[C---:B------:R-:W-:Y:S02]  /*d210*/  FMUL.FTZ R110, R0.reuse, R110 ;  /* 0x0000006e006e7220 */ /* 0x040fe40000410000 */
[----:B------:R-:W-:Y:S02]  /*d220*/  FMUL.FTZ R111, R0, R111 ;  /* 0x0000006f006f7220 */ /* 0x000fe40000410000 */
[C---:B------:R-:W-:Y:S02]  /*d230*/  FMUL.FTZ R112, R133.reuse, R112 ;  /* 0x0000007085707220 */ /* 0x040fe40000410000 */
[----:B------:R-:W-:Y:S02]  /*d240*/  FMUL.FTZ R113, R133, R113 ;  /* 0x0000007185717220 */ /* 0x000fe40000410000 */
[----:B-1----:R-:W-:Y:S01]  /*d250*/  FFMA.FTZ R4, R22, c[0x0][0x23c], -R209 ;  /* 0x00008f0016047a23 */ /* 0x002fe200000108d1 */
[----:B--2---:R-:W-:Y:S01]  /*d260*/  F2FP.PACK_AB R143, R232, R236 ;  /* 0x000000ece88f723e */ /* 0x004fe200000000ff */
[----:B------:R-:W1:Y:S01]  /*d270*/  LDSM.16.MT88.4 R20, [R225+0xc000] ;  /* 0x00c00000e114783b */ /* 0x000e620000004200 */
[C---:B------:R-:W-:Y:S01]  /*d280*/  FMUL.FTZ R114, R3.reuse, R114 ;  /* 0x0000007203727220 */ /* 0x040fe20000410000 */
[----:B------:R2:W-:Y:S01]  /*d290*/  MUFU.EX2 R66, R4 ;  /* 0x0000000400427308 */ /* 0x0005e20000000800 */
[----:B------:R-:W-:Y:S02]  /*d2a0*/  FMUL.FTZ R115, R3, R115 ;  /* 0x0000007303737220 */ /* 0x000fe40000410000 */
[--C-:B------:R-:W-:Y:S02]  /*d2b0*/  FFMA.FTZ R219, R219, c[0x0][0x23c], -R139.reuse ;  /* 0x00008f00dbdb7a23 */ /* 0x100fe4000001088b */
[C---:B------:R-:W-:Y:S02]  /*d2c0*/  FMUL.FTZ R120, R132.reuse, R120 ;  /* 0x0000007884787220 */ /* 0x040fe40000410000 */
[----:B------:R-:W-:Y:S02]  /*d2d0*/  FMUL.FTZ R121, R132, R121 ;  /* 0x0000007984797220 */ /* 0x000fe40000410000 */
[----:B---3--:R-:W-:Y:S02]  /*d2e0*/  FFMA.FTZ R152, R215, c[0x0][0x23c], -R139 ;  /* 0x00008f00d7987a23 */ /* 0x008fe4000001088b */
[C---:B------:R-:W-:Y:S02]  /*d2f0*/  FMUL.FTZ R122, R0.reuse, R122 ;  /* 0x0000007a007a7220 */ /* 0x040fe40000410000 */
[----:B------:R-:W-:Y:S02]  /*d300*/  FMUL.FTZ R123, R0, R123 ;  /* 0x0000007b007b7220 */ /* 0x000fe40000410000 */
[C---:B------:R-:W-:Y:S02]  /*d310*/  FMUL.FTZ R124, R132.reuse, R124 ;  /* 0x0000007c847c7220 */ /* 0x040fe40000410000 */
[----:B------:R-:W-:Y:S02]  /*d320*/  FMUL.FTZ R125, R132, R125 ;  /* 0x0000007d847d7220 */ /* 0x000fe40000410000 */
[C---:B------:R-:W-:Y:S02]  /*d330*/  FMUL.FTZ R126, R0.reuse, R126 ;  /* 0x0000007e007e7220 */ /* 0x040fe40000410000 */
[----:B------:R-:W-:Y:S02]  /*d340*/  FMUL.FTZ R127, R0, R127 ;  /* 0x0000007f007f7220 */ /* 0x000fe40000410000 */
[C---:B------:R-:W-:Y:S02]  /*d350*/  FMUL.FTZ R116, R133.reuse, R116 ;  /* 0x0000007485747220 */ /* 0x040fe40000410000 */
[--C-:B--2---:R-:W-:Y:S02]  /*d360*/  FFMA.FTZ R4, R24, c[0x0][0x23c], -R209.reuse ;  /* 0x00008f0018047a23 */ /* 0x104fe400000108d1 */
[----:B------:R-:W-:Y:S01]  /*d370*/  FMUL.FTZ R24, R132, R164 ;  /* 0x000000a484187220 */ /* 0x000fe20000410000 */
[----:B------:R-:W-:Y:S01]  /*d380*/  MOV R164, R58 ;  /* 0x0000003a00a47202 */ /* 0x000fe20000000f00 */
[----:B------:R2:W3:Y:S01]  /*d390*/  MUFU.EX2 R239, R4 ;  /* 0x0000000400ef7308 */ /* 0x0004e20000000800 */
[----:B------:R-:W-:Y:S02]  /*d3a0*/  FMUL.FTZ R58, R0, R198 ;  /* 0x000000c6003a7220 */ /* 0x000fe40000410000 */
[----:B------:R-:W-:Y:S02]  /*d3b0*/  FMUL.FTZ R117, R133, R117 ;  /* 0x0000007585757220 */ /* 0x000fe40000410000 */
[C---:B------:R-:W-:Y:S02]  /*d3c0*/  FMUL.FTZ R118, R3.reuse, R118 ;  /* 0x0000007603767220 */ /* 0x040fe40000410000 */
[----:B------:R-:W-:Y:S02]  /*d3d0*/  FMUL.FTZ R119, R3, R119 ;  /* 0x0000007703777220 */ /* 0x000fe40000410000 */
[C---:B------:R-:W-:Y:S02]  /*d3e0*/  FMUL.FTZ R128, R133.reuse, R128 ;  /* 0x0000008085807220 */ /* 0x040fe40000410000 */
[----:B------:R-:W-:Y:S02]  /*d3f0*/  FMUL.FTZ R129, R133, R129 ;  /* 0x0000008185817220 */ /* 0x000fe40000410000 */
[C---:B------:R-:W-:Y:S02]  /*d400*/  FMUL.FTZ R130, R3.reuse, R130 ;  /* 0x0000008203827220 */ /* 0x040fe40000410000 */
[----:B------:R-:W-:Y:S02]  /*d410*/  FMUL.FTZ R131, R3, R131 ;  /* 0x0000008303837220 */ /* 0x000fe40000410000 */
[--C-:B------:R-:W-:Y:S02]  /*d420*/  FFMA.FTZ R138, R138, c[0x0][0x23c], -R209.reuse ;  /* 0x00008f008a8a7a23 */ /* 0x100fe400000108d1 */
[----:B--2---:R-:W-:Y:S01]  /*d430*/  FFMA.FTZ R4, R46, c[0x0][0x23c], -R209 ;  /* 0x00008f002e047a23 */ /* 0x004fe200000108d1 */
[----:B------:R-:W-:Y:S01]  /*d440*/  MOV R46, R220 ;  /* 0x000000dc002e7202 */ /* 0x000fe20000000f00 */
[----:B------:R-:W-:Y:S01]  /*d450*/  FFMA.FTZ R220, R43, c[0x0][0x23c], -R5 ;  /* 0x00008f002bdc7a23 */ /* 0x000fe20000010805 */
[----:B------:R-:W-:Y:S01]  /*d460*/  MOV R43, R142 ;  /* 0x0000008e002b7202 */ /* 0x000fe20000000f00 */
[----:B------:R2:W-:Y:S01]  /*d470*/  MUFU.EX2 R235, R4 ;  /* 0x0000000400eb7308 */ /* 0x0005e20000000800 */
[----:B------:R-:W-:Y:S01]  /*d480*/  FMUL.FTZ R5, R133, R149 ;  /* 0x0000009585057220 */ /* 0x000fe20000410000 */
[----:B------:R-:W-:Y:S02]  /*d490*/  F2FP.PACK_AB R142, R234, R238 ;  /* 0x000000eeea8e723e */ /* 0x000fe400000000ff */
[----:B---3--:R-:W-:Y:S02]  /*d4a0*/  F2FP.PACK_AB R145, R239, R66 ;  /* 0x00000042ef91723e */ /* 0x008fe400000000ff */
[----:B------:R-:W-:Y:S01]  /*d4b0*/  MOV R155, R43 ;  /* 0x0000002b009b7202 */ /* 0x000fe20000000f00 */
[C---:B------:R-:W-:Y:S01]  /*d4c0*/  FMUL.FTZ R43, R0.reuse, R183 ;  /* 0x000000b7002b7220 */ /* 0x040fe20000410000 */
[----:B------:R-:W-:Y:S01]  /*d4d0*/  MOV R157, R46 ;  /* 0x0000002e009d7202 */ /* 0x000fe20000000f00 */
[----:B------:R-:W-:Y:S01]  /*d4e0*/  FMUL.FTZ R46, R0, R186 ;  /* 0x000000ba002e7220 */ /* 0x000fe20000410000 */
[----:B------:R-:W-:Y:S02]  /*d4f0*/  MUFU.EX2 R230, R220 ;  /* 0x000000dc00e67308 */ /* 0x000fe40000000800 */
[----:B------:R-:W-:Y:S02]  /*d500*/  MOV R196, R157 ;  /* 0x0000009d00c47202 */ /* 0x000fe40000000f00 */
[----:B------:R-:W-:Y:S05]  /*d510*/  MOV R157, R154 ;  /* 0x0000009a009d7202 */ /* 0x000fea0000000f00 */
[--C-:B------:R-:W-:Y:S02]  /*d520*/  FFMA.FTZ R157, R157, c[0x0][0x23c], -R208.reuse ;  /* 0x00008f009d9d7a23 */ /* 0x100fe400000108d0 */
[----:B--2---:R-:W-:Y:S02]  /*d530*/  FFMA.FTZ R4, R36, c[0x0][0x23c], -R209 ;  /* 0x00008f0024047a23 */ /* 0x004fe400000108d1 */
[----:B------:R-:W2:Y:S02]  /*d540*/  LDSM.16.MT88.4 R36, [R226+0xc000] ;  /* 0x00c00000e224783b */ /* 0x000ea40000004200 */
[----:B------:R3:W4:Y:S02]  /*d550*/  MUFU.EX2 R231, R4 ;  /* 0x0000000400e77308 */ /* 0x0007240000000800 */
[----:B---3--:R-:W-:Y:S01]  /*d560*/  FMUL.FTZ R4, R133, R148 ;  /* 0x0000009485047220 */ /* 0x008fe20000410000 */
[----:B----4-:R-:W-:Y:S03]  /*d570*/  F2FP.PACK_AB R147, R231, R235 ;  /* 0x000000ebe793723e */ /* 0x010fe600000000ff */
[----:B------:R-:W3:Y:S03]  /*d580*/  LDSM.16.MT88.4 R148, [R227+0xc000] ;  /* 0x00c00000e394783b */ /* 0x000ee60000004200 */
[-C--:B-1----:R-:W-:Y:S08]  /*d590*/  HMMA.16816.F32 R4, R140, R20.reuse, R4 ;  /* 0x000000148c04723c */ /* 0x082ff00000001804 */
[C---:B------:R-:W-:Y:S07]  /*d5a0*/  HMMA.16816.F32 R8, R144.reuse, R20, R8 ;  /* 0x000000149008723c */ /* 0x040fee0000001808 */
[----:B------:R-:W-:Y:S01]  /*d5b0*/  FMUL.FTZ R20, R133, R160 ;  /* 0x000000a085147220 */ /* 0x000fe20000410000 */
[-C--:B------:R-:W-:Y:S01]  /*d5c0*/  HMMA.16816.F32 R12, R144, R22.reuse, R12 ;  /* 0x00000016900c723c */ /* 0x080fe2000000180c */
[----:B------:R-:W-:Y:S03]  /*d5d0*/  MOV R160, R67 ;  /* 0x0000004300a07202 */ /* 0x000fe60000000f00 */
[----:B------:R-:W-:Y:S01]  /*d5e0*/  FMUL.FTZ R67, R3, R207 ;  /* 0x000000cf03437220 */ /* 0x000fe20000410000 */
[----:B------:R-:W-:Y:S01]  /*d5f0*/  MOV R191, R160 ;  /* 0x000000a000bf7202 */ /* 0x000fe20000000f00 */
[----:B------:R-:W-:Y:S02]  /*d600*/  FFMA.FTZ R160, R245, c[0x0][0x23c], -R139 ;  /* 0x00008f00f5a07a23 */ /* 0x000fe4000001088b */
[C---:B------:R-:W-:Y:S01]  /*d610*/  HMMA.16816.F32 R16, R140.reuse, R22, R16 ;  /* 0x000000168c10723c */ /* 0x040fe20000001810 */
[----:B------:R-:W-:Y:S01]  /*d620*/  FMUL.FTZ R21, R133, R161 ;  /* 0x000000a185157220 */ /* 0x000fe20000410000 */
[----:B------:R-:W-:Y:S02]  /*d630*/  MUFU.EX2 R203, R160 ;  /* 0x000000a000cb7308 */ /* 0x000fe40000000800 */
[----:B------:R-:W-:Y:S03]  /*d640*/  MOV R161, R229 ;  /* 0x000000e500a17202 */ /* 0x000fe60000000f00 */
[C---:B------:R-:W-:Y:S01]  /*d650*/  FMUL.FTZ R22, R3.reuse, R162 ;  /* 0x000000a203167220 */ /* 0x040fe20000410000 */
[----:B------:R-:W-:Y:S01]  /*d660*/  MOV R162, R66 ;  /* 0x0000004200a27202 */ /* 0x000fe20000000f00 */
[C---:B------:R-:W-:Y:S03]  /*d670*/  FMUL.FTZ R23, R3.reuse, R163 ;  /* 0x000000a303177220 */ /* 0x040fe60000410000 */
[----:B------:R-:W-:Y:S01]  /*d680*/  FMUL.FTZ R66, R3, R206 ;  /* 0x000000ce03427220 */ /* 0x000fe20000410000 */
[----:B------:R-:W-:Y:S01]  /*d690*/  MOV R163, R59 ;  /* 0x0000003b00a37202 */ /* 0x000fe20000000f00 */
[----:B------:R-:W-:Y:S01]  /*d6a0*/  LDSM.16.MT88.4 R204, [R227+0xd800] ;  /* 0x00d80000e3cc783b */ /* 0x000fe20000004200 */
[C---:B------:R-:W-:Y:S01]  /*d6b0*/  FMUL.FTZ R59, R0.reuse, R199 ;  /* 0x000000c7003b7220 */ /* 0x040fe20000410000 */
[-C--:B--2---:R-:W-:Y:S08]  /*d6c0*/  HMMA.16816.F32 R20, R140, R36.reuse, R20 ;  /* 0x000000248c14723c */ /* 0x084ff00000001814 */
[C---:B------:R-:W-:Y:S07]  /*d6d0*/  HMMA.16816.F32 R24, R144.reuse, R36, R24 ;  /* 0x000000249018723c */ /* 0x040fee0000001818 */
[C---:B------:R-:W-:Y:S01]  /*d6e0*/  FMUL.FTZ R36, R133.reuse, R176 ;  /* 0x000000b085247220 */ /* 0x040fe20000410000 */
[-C--:B------:R-:W-:Y:S01]  /*d6f0*/  HMMA.16816.F32 R28, R144, R38.reuse, R28 ;  /* 0x00000026901c723c */ /* 0x080fe2000000181c */
[----:B------:R-:W-:Y:S02]  /*d700*/  FMUL.FTZ R37, R133, R177 ;  /* 0x000000b185257220 */ /* 0x000fe40000410000 */
[----:B------:R1:W-:Y:S01]  /*d710*/  MUFU.EX2 R177, R152 ;  /* 0x0000009800b17308 */ /* 0x0003e20000000800 */
[----:B------:R-:W-:Y:S01]  /*d720*/  MOV R176, R47 ;  /* 0x0000002f00b07202 */ /* 0x000fe20000000f00 */
[----:B------:R-:W-:Y:S03]  /*d730*/  FMUL.FTZ R47, R0, R187 ;  /* 0x000000bb002f7220 */ /* 0x000fe60000410000 */
[C---:B------:R-:W-:Y:S07]  /*d740*/  HMMA.16816.F32 R32, R140.reuse, R38, R32 ;  /* 0x000000268c20723c */ /* 0x040fee0000001820 */
[C---:B------:R-:W-:Y:S02]  /*d750*/  FMUL.FTZ R38, R3.reuse, R178 ;  /* 0x000000b203267220 */ /* 0x040fe40000410000 */
[C---:B------:R-:W-:Y:S01]  /*d760*/  FMUL.FTZ R39, R3.reuse, R179 ;  /* 0x000000b303277220 */ /* 0x040fe20000410000 */
[----:B------:R2:W-:Y:S02]  /*d770*/  MUFU.EX2 R178, R248 ;  /* 0x000000f800b27308 */ /* 0x0005e40000000800 */
[----:B------:R-:W-:Y:S01]  /*d780*/  MOV R179, R50 ;  /* 0x0000003200b37202 */ /* 0x000fe20000000f00 */
[----:B------:R-:W-:Y:S03]  /*d790*/  FMUL.FTZ R50, R3, R190 ;  /* 0x000000be03327220 */ /* 0x000fe60000410000 */
[-C--:B------:R-:W-:Y:S01]  /*d7a0*/  HMMA.16816.F32 R36, R140, R52.reuse, R36 ;  /* 0x000000348c24723c */ /* 0x080fe20000001824 */
[----:B-1----:R-:W-:Y:S01]  /*d7b0*/  FFMA.FTZ R152, R182, c[0x0][0x23c], -R208 ;  /* 0x00008f00b6987a23 */ /* 0x002fe200000108d0 */
[----:B------:R-:W-:Y:S01]  /*d7c0*/  MOV R182, R179 ;  /* 0x000000b300b67202 */ /* 0x000fe20000000f00 */
[----:B------:R-:W-:Y:S01]  /*d7d0*/  IMAD.MOV.U32 R179, RZ, RZ, R176 ;  /* 0x000000ffffb37224 */ /* 0x000fe200078e00b0 */
[----:B------:R-:W-:Y:S04]  /*d7e0*/  MOV R176, R175 ;  /* 0x000000af00b07202 */ /* 0x000fe80000000f00 */
[C---:B------:R-:W-:Y:S01]  /*d7f0*/  HMMA.16816.F32 R40, R144.reuse, R52, R40 ;  /* 0x000000349028723c */ /* 0x040fe20000001828 */
[----:B------:R-:W-:Y:S03]  /*d800*/  MOV R175, R174 ;  /* 0x000000ae00af7202 */ /* 0x000fe60000000f00 */
[----:B------:R-:W-:Y:S02]  /*d810*/  MOV R190, R179 ;  /* 0x000000b300be7202 */ /* 0x000fe40000000f00 */
[----:B------:R-:W-:Y:S01]  /*d820*/  MOV R174, R173 ;  /* 0x000000ad00ae7202 */ /* 0x000fe20000000f00 */
[C---:B------:R-:W-:Y:S01]  /*d830*/  FMUL.FTZ R52, R133.reuse, R192 ;  /* 0x000000c085347220 */ /* 0x040fe20000410000 */
[-C--:B------:R-:W-:Y:S01]  /*d840*/  HMMA.16816.F32 R44, R144, R54.reuse, R44 ;  /* 0x00000036902c723c */ /* 0x080fe2000000182c */
[----:B------:R-:W-:Y:S02]  /*d850*/  FMUL.FTZ R53, R133, R193 ;  /* 0x000000c185357220 */ /* 0x000fe40000410000 */
[----:B------:R-:W4:Y:S01]  /*d860*/  LDL.LU R193, [R1+0x2c] ;  /* 0x00002c0001c17983 */ /* 0x000f220000300800 */
[----:B------:R-:W-:Y:S02]  /*d870*/  MOV R173, R172 ;  /* 0x000000ac00ad7202 */ /* 0x000fe40000000f00 */
[----:B------:R-:W-:Y:S01]  /*d880*/  MOV R172, R171 ;  /* 0x000000ab00ac7202 */ /* 0x000fe20000000f00 */
[----:B------:R-:W4:Y:S01]  /*d890*/  LDL.LU R192, [R1+0x30] ;  /* 0x0000300001c07983 */ /* 0x000f220000300800 */
[C---:B------:R-:W-:Y:S01]  /*d8a0*/  HMMA.16816.F32 R48, R140.reuse, R54, R48 ;  /* 0x000000368c30723c */ /* 0x040fe20000001830 */
[----:B------:R-:W-:Y:S03]  /*d8b0*/  MOV R171, R170 ;  /* 0x000000aa00ab7202 */ /* 0x000fe60000000f00 */
[----:B------:R-:W-:Y:S01]  /*d8c0*/  IMAD.MOV.U32 R170, RZ, RZ, R168 ;  /* 0x000000ffffaa7224 */ /* 0x000fe200078e00a8 */
[----:B------:R-:W-:Y:S01]  /*d8d0*/  MOV R168, R166 ;  /* 0x000000a600a87202 */ /* 0x000fe20000000f00 */
[----:B------:R-:W-:Y:S01]  /*d8e0*/  IMAD.MOV.U32 R183, RZ, RZ, R173 ;  /* 0x000000ffffb77224 */ /* 0x000fe200078e00ad */
[----:B------:R-:W-:Y:S01]  /*d8f0*/  MOV R166, R164 ;  /* 0x000000a400a67202 */ /* 0x000fe20000000f00 */
[C---:B------:R-:W-:Y:S01]  /*d900*/  FMUL.FTZ R54, R3.reuse, R194 ;  /* 0x000000c203367220 */ /* 0x040fe20000410000 */
[----:B------:R1:W-:Y:S03]  /*d910*/  MUFU.EX2 R164, R152 ;  /* 0x0000009800a47308 */ /* 0x0003e60000000800 */
[----:B------:R-:W-:Y:S01]  /*d920*/  FMUL.FTZ R55, R3, R195 ;  /* 0x000000c303377220 */ /* 0x000fe20000410000 */
[----:B------:R-:W-:Y:S01]  /*d930*/  MOV R173, R170 ;  /* 0x000000aa00ad7202 */ /* 0x000fe20000000f00 */
[----:B------:R-:W-:Y:S01]  /*d940*/  IMAD.MOV.U32 R170, RZ, RZ, R162 ;  /* 0x000000ffffaa7224 */ /* 0x000fe200078e00a2 */
[----:B------:R-:W-:Y:S01]  /*d950*/  MOV R189, R176 ;  /* 0x000000b000bd7202 */ /* 0x000fe20000000f00 */
[--C-:B------:R-:W-:Y:S01]  /*d960*/  FFMA.FTZ R162, R246, c[0x0][0x23c], -R139.reuse ;  /* 0x00008f00f6a27a23 */ /* 0x100fe2000001088b */
[----:B------:R-:W-:Y:S02]  /*d970*/  MOV R195, R158 ;  /* 0x0000009e00c37202 */ /* 0x000fe40000000f00 */
[-C--:B---3--:R-:W-:Y:S01]  /*d980*/  HMMA.16816.F32 R52, R140, R148.reuse, R52 ;  /* 0x000000948c34723c */ /* 0x088fe20000001834 */
[----:B------:R-:W-:Y:S01]  /*d990*/  MOV R158, R153 ;  /* 0x00000099009e7202 */ /* 0x000fe20000000f00 */
[----:B------:R-:W-:Y:S01]  /*d9a0*/  MUFU.EX2 R202, R183 ;  /* 0x000000b700ca7308 */ /* 0x000fe20000000800 */
[----:B------:R-:W-:Y:S01]  /*d9b0*/  MOV R186, R174 ;  /* 0x000000ae00ba7202 */ /* 0x000fe20000000f00 */
[--C-:B--2---:R-:W-:Y:S01]  /*d9c0*/  FFMA.FTZ R248, R195, c[0x0][0x23c], -R208.reuse ;  /* 0x00008f00c3f87a23 */ /* 0x104fe200000108d0 */
[----:B------:R-:W-:Y:S01]  /*d9d0*/  MOV R174, R168 ;  /* 0x000000a800ae7202 */ /* 0x000fe20000000f00 */
[--C-:B------:R-:W-:Y:S01]  /*d9e0*/  FFMA.FTZ R158, R158, c[0x0][0x23c], -R208.reuse ;  /* 0x00008f009e9e7a23 */ /* 0x100fe200000108d0 */
[----:B------:R-:W-:Y:S01]  /*d9f0*/  MOV R168, R161 ;  /* 0x000000a100a87202 */ /* 0x000fe20000000f00 */
[C---:B------:R-:W-:Y:S01]  /*da00*/  HMMA.16816.F32 R56, R144.reuse, R148, R56 ;  /* 0x000000949038723c */ /* 0x040fe20000001838 */
[--C-:B------:R-:W-:Y:S03]  /*da10*/  FFMA.FTZ R161, R244, c[0x0][0x23c], -R139.reuse ;  /* 0x00008f00f4a17a23 */ /* 0x100fe6000001088b */
[----:B------:R-:W-:Y:S01]  /*da20*/  MOV R195, R191 ;  /* 0x000000bf00c37202 */ /* 0x000fe20000000f00 */
[----:B------:R-:W-:Y:S01]  /*da30*/  MUFU.EX2 R199, R161 ;  /* 0x000000a100c77308 */ /* 0x000fe20000000800 */
[----:B------:R-:W-:Y:S01]  /*da40*/  MOV R191, R186 ;  /* 0x000000ba00bf7202 */ /* 0x000fe20000000f00 */
[--C-:B-1----:R-:W-:Y:S01]  /*da50*/  FFMA.FTZ R152, R224, c[0x0][0x23c], -R208.reuse ;  /* 0x00008f00e0987a23 */ /* 0x102fe200000108d0 */
[-C--:B------:R-:W-:Y:S01]  /*da60*/  HMMA.16816.F32 R60, R144, R150.reuse, R60 ;  /* 0x00000096903c723c */ /* 0x080fe2000000183c */
[----:B------:R-:W-:Y:S03]  /*da70*/  MOV R188, R175 ;  /* 0x000000af00bc7202 */ /* 0x000fe60000000f00 */
[----:B------:R-:W-:Y:S01]  /*da80*/  MOV R175, R166 ;  /* 0x000000a600af7202 */ /* 0x000fe20000000f00 */
[----:B------:R-:W-:Y:S01]  /*da90*/  FFMA.FTZ R166, R251, c[0x0][0x23c], -R139 ;  /* 0x00008f00fba67a23 */ /* 0x000fe2000001088b */
[----:B------:R-:W-:Y:S01]  /*daa0*/  MOV R194, R159 ;  /* 0x0000009f00c27202 */ /* 0x000fe20000000f00 */
[----:B------:R1:W2:Y:S01]  /*dab0*/  MUFU.EX2 R224, R152 ;  /* 0x0000009800e07308 */ /* 0x0002a20000000800 */
[C---:B------:R-:W-:Y:S01]  /*dac0*/  HMMA.16816.F32 R64, R140.reuse, R150, R64 ;  /* 0x000000968c40723c */ /* 0x040fe20000001840 */
[----:B------:R-:W3:Y:S03]  /*dad0*/  LDSM.16.MT88.4 R148, [R225+0xe000] ;  /* 0x00e00000e194783b */ /* 0x000ee60000004200 */
[----:B------:R-:W-:Y:S01]  /*dae0*/  IMAD.MOV.U32 R186, RZ, RZ, R175 ;  /* 0x000000ffffba7224 */ /* 0x000fe200078e00af */
[----:B------:R-:W-:Y:S01]  /*daf0*/  MOV R159, R156 ;  /* 0x0000009c009f7202 */ /* 0x000fe20000000f00 */
[----:B------:R-:W-:Y:S02]  /*db00*/  IMAD.MOV.U32 R156, RZ, RZ, R155 ;  /* 0x000000ffff9c7224 */ /* 0x000fe400078e009b */
[--C-:B------:R-:W-:Y:S01]  /*db10*/  FFMA.FTZ R251, R196, c[0x0][0x23c], -R208.reuse ;  /* 0x00008f00c4fb7a23 */ /* 0x100fe200000108d0 */
[----:B------:R-:W-:Y:S03]  /*db20*/  MUFU.EX2 R198, R188 ;  /* 0x000000bc00c67308 */ /* 0x000fe60000000800 */
[--C-:B------:R-:W-:Y:S02]  /*db30*/  FFMA.FTZ R156, R156, c[0x0][0x23c], -R208.reuse ;  /* 0x00008f009c9c7a23 */ /* 0x100fe400000108d0 */
[--C-:B------:R-:W-:Y:S02]  /*db40*/  FFMA.FTZ R159, R159, c[0x0][0x23c], -R208.reuse ;  /* 0x00008f009f9f7a23 */ /* 0x100fe400000108d0 */
[----:B------:R-:W-:Y:S03]  /*db50*/  FFMA.FTZ R244, R186, c[0x0][0x23c], -R209 ;  /* 0x00008f00baf47a23 */ /* 0x000fe600000108d1 */
[----:B------:R-:W-:Y:S01]  /*db60*/  MUFU.EX2 R196, R158 ;  /* 0x0000009e00c47308 */ /* 0x000fe20000000800 */
[--C-:B-1----:R-:W-:Y:S09]  /*db70*/  FFMA.FTZ R152, R180, c[0x0][0x23c], -R208.reuse ;  /* 0x00008f00b4987a23 */ /* 0x102ff200000108d0 */
[----:B------:R-:W-:Y:S10]  /*db80*/  MUFU.EX2 R200, R156 ;  /* 0x0000009c00c87308 */ /* 0x000ff40000000800 */
[----:B------:R-:W-:Y:S01]  /*db90*/  MUFU.EX2 R186, R241 ;  /* 0x000000f100ba7308 */ /* 0x000fe20000000800 */
[-C--:B---3--:R-:W-:Y:S08]  /*dba0*/  HMMA.16816.F32 R68, R140, R148.reuse, R68 ;  /* 0x000000948c44723c */ /* 0x088ff00000001844 */
[C---:B------:R-:W-:Y:S01]  /*dbb0*/  HMMA.16816.F32 R72, R144.reuse, R148, R72 ;  /* 0x000000949048723c */ /* 0x040fe20000001848 */
[----:B------:R1:W-:Y:S07]  /*dbc0*/  MUFU.EX2 R180, R152 ;  /* 0x0000009800b47308 */ /* 0x0003ee0000000800 */
[-C--:B------:R-:W-:Y:S03]  /*dbd0*/  HMMA.16816.F32 R76, R144, R150.reuse, R76 ;  /* 0x00000096904c723c */ /* 0x080fe6000000184c */
[----:B------:R-:W-:Y:S05]  /*dbe0*/  MUFU.EX2 R251, R251 ;  /* 0x000000fb00fb7308 */ /* 0x000fea0000000800 */
[C---:B------:R-:W-:Y:S01]  /*dbf0*/  HMMA.16816.F32 R80, R140.reuse, R150, R80 ;  /* 0x000000968c50723c */ /* 0x040fe20000001850 */
[----:B------:R-:W3:Y:S04]  /*dc00*/  LDSM.16.MT88.4 R148, [R226+0xe000] ;  /* 0x00e00000e294783b */ /* 0x000ee80000004200 */
[----:B------:R-:W-:Y:S01]  /*dc10*/  MUFU.EX2 R248, R248 ;  /* 0x000000f800f87308 */ /* 0x000fe20000000800 */
[--C-:B-1----:R-:W-:Y:S01]  /*dc20*/  FFMA.FTZ R152, R182, c[0x0][0x23c], -R208.reuse ;  /* 0x00008f00b6987a23 */ /* 0x102fe200000108d0 */
[----:B------:R-:W-:Y:S02]  /*dc30*/  MOV R182, R172 ;  /* 0x000000ac00b67202 */ /* 0x000fe40000000f00 */
[----:B------:R-:W-:Y:S06]  /*dc40*/  MOV R172, R171 ;  /* 0x000000ab00ac7202 */ /* 0x000fec0000000f00 */
[----:B------:R1:W1:Y:S01]  /*dc50*/  MUFU.EX2 R184, R152 ;  /* 0x0000009800b87308 */ /* 0x0002620000000800 */
[----:B------:R-:W-:Y:S01]  /*dc60*/  MOV R171, R163 ;  /* 0x000000a300ab7202 */ /* 0x000fe20000000f00 */
[----:B------:R-:W-:Y:S01]  /*dc70*/  FFMA.FTZ R163, R247, c[0x0][0x23c], -R139 ;  /* 0x00008f00f7a37a23 */ /* 0x000fe2000001088b */
[----:B------:R-:W-:Y:S01]  /*dc80*/  MOV R188, R182 ;  /* 0x000000b600bc7202 */ /* 0x000fe20000000f00 */
[--C-:B------:R-:W-:Y:S01]  /*dc90*/  FFMA.FTZ R247, R194, c[0x0][0x23c], -R208.reuse ;  /* 0x00008f00c2f77a23 */ /* 0x100fe200000108d0 */
[----:B------:R-:W-:Y:S01]  /*dca0*/  MOV R194, R189 ;  /* 0x000000bd00c27202 */ /* 0x000fe20000000f00 */
[----:B------:R-:W-:Y:S01]  /*dcb0*/  FFMA.FTZ R208, R218, c[0x0][0x23c], -R208 ;  /* 0x00008f00dad07a23 */ /* 0x000fe200000108d0 */
[----:B------:R-:W-:Y:S02]  /*dcc0*/  MOV R183, R171 ;  /* 0x000000ab00b77202 */ /* 0x000fe40000000f00 */
[----:B------:R-:W-:Y:S01]  /*dcd0*/  MOV R182, R170 ;  /* 0x000000aa00b67202 */ /* 0x000fe20000000f00 */
[----:B------:R-:W-:Y:S02]  /*dce0*/  MUFU.EX2 R171, R157 ;  /* 0x0000009d00ab7308 */ /* 0x000fe40000000800 */
[--C-:B------:R-:W-:Y:S08]  /*dcf0*/  FFMA.FTZ R245, R183, c[0x0][0x23c], -R209.reuse ;  /* 0x00008f00b7f57a23 */ /* 0x100ff000000108d1 */
[----:B------:R2:W-:Y:S01]  /*dd00*/  MUFU.EX2 R189, R159 ;  /* 0x0000009f00bd7308 */ /* 0x0005e20000000800 */
[----:B-1----:R-:W-:Y:S01]  /*dd10*/  FFMA.FTZ R152, R252, c[0x0][0x23c], -R209 ;  /* 0x00008f00fc987a23 */ /* 0x002fe200000108d1 */
[-C--:B---3--:R-:W-:Y:S08]  /*dd20*/  HMMA.16816.F32 R84, R140, R148.reuse, R84 ;  /* 0x000000948c54723c */ /* 0x088ff00000001854 */
[----:B------:R1:W-:Y:S01]  /*dd30*/  MUFU.EX2 R185, R152 ;  /* 0x0000009800b97308 */ /* 0x0003e20000000800 */
[C---:B------:R-:W-:Y:S09]  /*dd40*/  HMMA.16816.F32 R88, R144.reuse, R148, R88 ;  /* 0x000000949058723c */ /* 0x040ff20000001858 */
[----:B------:R-:W-:Y:S01]  /*dd50*/  MUFU.EX2 R170, R162 ;  /* 0x000000a200aa7308 */ /* 0x000fe20000000800 */
[-C--:B------:R-:W-:Y:S01]  /*dd60*/  HMMA.16816.F32 R92, R144, R150.reuse, R92 ;  /* 0x00000096905c723c */ /* 0x080fe2000000185c */
[----:B--2---:R-:W-:Y:S07]  /*dd70*/  LDSM.16.MT88.4 R156, [R226+0xd000] ;  /* 0x00d00000e29c783b */ /* 0x004fee0000004200 */
[C---:B------:R-:W-:Y:S01]  /*dd80*/  HMMA.16816.F32 R96, R140.reuse, R150, R96 ;  /* 0x000000968c60723c */ /* 0x040fe20000001860 */
[----:B------:R-:W-:Y:S01]  /*dd90*/  MUFU.EX2 R252, R242 ;  /* 0x000000f200fc7308 */ /* 0x000fe20000000800 */
[----:B------:R-:W2:Y:S08]  /*dda0*/  LDSM.16.MT88.4 R148, [R228+0xe000] ;  /* 0x00e00000e494783b */ /* 0x000eb00000004200 */
[----:B-1----:R-:W-:Y:S01]  /*ddb0*/  LDSM.16.MT88.4 R152, [R226+0xc800] ;  /* 0x00c80000e298783b */ /* 0x002fe20000004200 */
[----:B------:R-:W-:Y:S10]  /*ddc0*/  MUFU.EX2 R183, R219 ;  /* 0x000000db00b77308 */ /* 0x000ff40000000800 */
[----:B------:R-:W-:Y:S10]  /*ddd0*/  MUFU.EX2 R246, R208 ;  /* 0x000000d000f67308 */ /* 0x000ff40000000800 */
[----:B------:R-:W-:Y:S10]  /*dde0*/  MUFU.EX2 R247, R247 ;  /* 0x000000f700f77308 */ /* 0x000ff40000000800 */
[----:B------:R-:W-:Y:S01]  /*ddf0*/  MUFU.EX2 R245, R245 ;  /* 0x000000f500f57308 */ /* 0x000fe20000000800 */
[-C--:B--2---:R-:W-:Y:S08]  /*de00*/  HMMA.16816.F32 R100, R140, R148.reuse, R100 ;  /* 0x000000948c64723c */ /* 0x084ff00000001864 */
[C---:B------:R-:W-:Y:S01]  /*de10*/  HMMA.16816.F32 R104, R144.reuse, R148, R104 ;  /* 0x000000949068723c */ /* 0x040fe20000001868 */
[----:B------:R-:W-:Y:S06]  /*de20*/  MUFU.EX2 R244, R244 ;  /* 0x000000f400f47308 */ /* 0x000fec0000000800 */
[--C-:B------:R-:W-:Y:S01]  /*de30*/  FFMA.FTZ R148, R214, c[0x0][0x23c], -R139.reuse ;  /* 0x00008f00d6947a23 */ /* 0x100fe2000001088b */
[-C--:B------:R-:W-:Y:S03]  /*de40*/  HMMA.16816.F32 R108, R144, R150.reuse, R108 ;  /* 0x00000096906c723c */ /* 0x080fe6000000186c */
[----:B------:R1:W-:Y:S05]  /*de50*/  MUFU.EX2 R165, R148 ;  /* 0x0000009400a57308 */ /* 0x0003ea0000000800 */
[C---:B------:R-:W-:Y:S01]  /*de60*/  HMMA.16816.F32 R112, R140.reuse, R150, R112 ;  /* 0x000000968c70723c */ /* 0x040fe20000001870 */
[----:B-1----:R-:W-:Y:S04]  /*de70*/  FFMA.FTZ R148, R213, c[0x0][0x23c], -R139 ;  /* 0x00008f00d5947a23 */ /* 0x002fe8000001088b */
[----:B------:R1:W-:Y:S02]  /*de80*/  MUFU.EX2 R229, R148 ;  /* 0x0000009400e57308 */ /* 0x0003e40000000800 */
[----:B-1----:R-:W1:Y:S01]  /*de90*/  LDSM.16.MT88.4 R148, [R227+0xe000] ;  /* 0x00e00000e394783b */ /* 0x002e620000004200 */
[----:B----4-:R-:W-:Y:S07]  /*dea0*/  FFMA.FTZ R133, R133, R193, R211 ;  /* 0x000000c185857223 */ /* 0x010fee00000100d3 */
[----:B------:R2:W-:Y:S01]  /*deb0*/  MUFU.EX2 R193, R163 ;  /* 0x000000a300c17308 */ /* 0x0005e20000000800 */
[----:B------:R-:W-:Y:S02]  /*dec0*/  FFMA.FTZ R210, R132, R192, R210 ;  /* 0x000000c084d27223 */ /* 0x000fe400000100d2 */
[--C-:B------:R-:W-:Y:S07]  /*ded0*/  FFMA.FTZ R132, R168, c[0x0][0x23c], -R209.reuse ;  /* 0x00008f00a8847a23 */ /* 0x100fee00000108d1 */
[----:B------:R3:W-:Y:S10]  /*dee0*/  MUFU.EX2 R192, R190 ;  /* 0x000000be00c07308 */ /* 0x0007f40000000800 */
[----:B------:R4:W-:Y:S01]  /*def0*/  MUFU.EX2 R168, R132 ;  /* 0x0000008400a87308 */ /* 0x0009e20000000800 */
[----:B--2---:R-:W-:Y:S01]  /*df00*/  LDSM.16.MT88.4 R160, [R228+0xd000] ;  /* 0x00d00000e4a0783b */ /* 0x004fe20000004200 */
[-C--:B-1----:R-:W-:Y:S07]  /*df10*/  HMMA.16816.F32 R116, R140, R148.reuse, R116 ;  /* 0x000000948c74723c */ /* 0x082fee0000001874 */
[----:B---3--:R-:W2:Y:S01]  /*df20*/  LDL.LU R190, [R1+0x34] ;  /* 0x0000340001be7983 */ /* 0x008ea20000300800 */
[C---:B------:R-:W-:Y:S03]  /*df30*/  HMMA.16816.F32 R120, R144.reuse, R148, R120 ;  /* 0x000000949078723c */ /* 0x040fe60000001878 */
[----:B------:R-:W3:Y:S04]  /*df40*/  LDL.LU R175, [R1+0x38] ;  /* 0x0000380001af7983 */ /* 0x000ee80000300800 */
[--C-:B------:R-:W-:Y:S01]  /*df50*/  FFMA.FTZ R148, R249, c[0x0][0x23c], -R209.reuse ;  /* 0x00008f00f9947a23 */ /* 0x100fe200000108d1 */
[-C--:B------:R-:W-:Y:S01]  /*df60*/  HMMA.16816.F32 R124, R144, R150.reuse, R124 ;  /* 0x00000096907c723c */ /* 0x080fe2000000187c */
[----:B------:R-:W1:Y:S01]  /*df70*/  LDSM.16.MT88.4 R144, [R225+0xc800] ;  /* 0x00c80000e190783b */ /* 0x000e620000004200 */
[----:B------:R1:W-:Y:S02]  /*df80*/  MUFU.EX2 R249, R243 ;  /* 0x000000f300f97308 */ /* 0x0003e40000000800 */
[--C-:B----4-:R-:W-:Y:S04]  /*df90*/  FFMA.FTZ R132, R195, c[0x0][0x23c], -R209.reuse ;  /* 0x00008f00c3847a23 */ /* 0x110fe800000108d1 */
[----:B------:R-:W-:Y:S04]  /*dfa0*/  HMMA.16816.F32 R128, R140, R150, R128 ;  /* 0x000000968c80723c */ /* 0x000fe80000001880 */
[----:B------:R4:W1:Y:S03]  /*dfb0*/  MUFU.EX2 R187, R148 ;  /* 0x0000009400bb7308 */ /* 0x0008660000000800 */
[----:B------:R-:W-:Y:S02]  /*dfc0*/  F2FP.PACK_AB R140, R230, R222 ;  /* 0x000000dee68c723e */ /* 0x000fe400000000ff */
[----:B------:R-:W-:Y:S03]  /*dfd0*/  F2FP.PACK_AB R141, R224, R164 ;  /* 0x000000a4e08d723e */ /* 0x000fe600000000ff */
[----:B------:R-:W-:Y:S02]  /*dfe0*/  F2FP.PACK_AB R142, R178, R167 ;  /* 0x000000a7b28e723e */ /* 0x000fe400000000ff */
[----:B------:R-:W-:Y:S01]  /*dff0*/  F2FP.PACK_AB R143, R184, R180 ;  /* 0x000000b4b88f723e */ /* 0x000fe200000000ff */
[----:B------:R1:W-:Y:S01]  /*e000*/  MUFU.EX2 R197, R132 ;  /* 0x0000008400c57308 */ /* 0x0003e20000000800 */
[----:B------:R-:W-:Y:S01]  /*e010*/  F2FP.PACK_AB R150, R177, R181 ;  /* 0x000000b5b196723e */ /* 0x000fe200000000ff */
[----:B-1----:R1:W5:Y:S04]  /*e020*/  LDL.LU R243, [R1+0xb0] ;  /* 0x0000b00001f37983 */ /* 0x0023680000300800 */
[----:B------:R1:W5:Y:S04]  /*e030*/  LDL.LU R242, [R1+0xac] ;  /* 0x0000ac0001f27983 */ /* 0x0003680000300800 */
[----:B------:R1:W5:Y:S01]  /*e040*/  LDL.LU R241, [R1+0xa8] ;  /* 0x0000a80001f17983 */ /* 0x0003620000300800 */
[----:B----4-:R-:W-:Y:S01]  /*e050*/  FFMA.FTZ R148, R250, c[0x0][0x23c], -R209 ;  /* 0x00008f00fa947a23 */ /* 0x010fe200000108d1 */
[----:B------:R-:W-:Y:S01]  /*e060*/  F2FP.PACK_AB R149, R187, R185 ;  /* 0x000000b9bb95723e */ /* 0x000fe200000000ff */
[--C-:B------:R-:W-:Y:S02]  /*e070*/  FFMA.FTZ R250, R221, c[0x0][0x23c], -R139.reuse ;  /* 0x00008f00ddfa7a23 */ /* 0x100fe4000001088b */
[----:B------:R4:W-:Y:S01]  /*e080*/  MUFU.EX2 R179, R148 ;  /* 0x0000009400b37308 */ /* 0x0009e20000000800 */
[-C--:B------:R-:W-:Y:S01]  /*e090*/  HMMA.16816.F32 R4, R140, R144.reuse, R4 ;  /* 0x000000908c04723c */ /* 0x080fe20000001804 */
[----:B------:R-:W-:Y:S02]  /*e0a0*/  FFMA.FTZ R139, R217, c[0x0][0x23c], -R139 ;  /* 0x00008f00d98b7a23 */ /* 0x000fe4000001088b */
[----:B------:R-:W-:Y:S01]  /*e0b0*/  LDSM.16.MT88.4 R216, [R226+0xf800] ;  /* 0x00f80000e2d8783b */ /* 0x000fe20000004200 */
[--C-:B------:R-:W-:Y:S05]  /*e0c0*/  FFMA.FTZ R132, R194, c[0x0][0x23c], -R209.reuse ;  /* 0x00008f00c2847a23 */ /* 0x100fea00000108d1 */
[----:B------:R1:W-:Y:S10]  /*e0d0*/  MUFU.EX2 R194, R240 ;  /* 0x000000f000c27308 */ /* 0x0003f40000000800 */
[----:B------:R-:W-:Y:S01]  /*e0e0*/  MUFU.EX2 R201, R132 ;  /* 0x0000008400c97308 */ /* 0x000fe20000000800 */
[----:B----4-:R-:W-:Y:S02]  /*e0f0*/  FFMA.FTZ R148, R212, c[0x0][0x23c], -R209 ;  /* 0x00008f00d4947a23 */ /* 0x010fe400000108d1 */
[----:B------:R-:W-:Y:S07]  /*e100*/  LDSM.16.MT88.4 R212, [R225+0xf800] ;  /* 0x00f80000e1d4783b */ /* 0x000fee0000004200 */
[----:B------:R4:W4:Y:S01]  /*e110*/  MUFU.EX2 R176, R148 ;  /* 0x0000009400b07308 */ /* 0x0009220000000800 */
[----:B-1----:R1:W5:Y:S09]  /*e120*/  LDL.LU R240, [R1+0xa4] ;  /* 0x0000a40001f07983 */ /* 0x0023720000300800 */
[----:B------:R-:W-:Y:S10]  /*e130*/  MUFU.EX2 R195, R139 ;  /* 0x0000008b00c37308 */ /* 0x000ff40000000800 */
[----:B------:R-:W-:Y:S01]  /*e140*/  MUFU.EX2 R139, R138 ;  /* 0x0000008a008b7308 */ /* 0x000fe20000000800 */
[----:B----4-:R-:W-:Y:S02]  /*e150*/  F2FP.PACK_AB R148, R229, R165 ;  /* 0x000000a5e594723e */ /* 0x010fe400000000ff */
[----:B------:R-:W-:Y:S07]  /*e160*/  F2FP.PACK_AB R151, R176, R179 ;  /* 0x000000b3b097723e */ /* 0x000fee00000000ff */
[----:B------:R-:W4:Y:S01]  /*e170*/  MUFU.EX2 R250, R250 ;  /* 0x000000fa00fa7308 */ /* 0x000f220000000800 */
[C---:B------:R-:W-:Y:S08]  /*e180*/  HMMA.16816.F32 R8, R148.reuse, R144, R8 ;  /* 0x000000909408723c */ /* 0x040ff00000001808 */
[-C--:B------:R-:W-:Y:S08]  /*e190*/  HMMA.16816.F32 R12, R148, R146.reuse, R12 ;  /* 0x00000092940c723c */ /* 0x080ff0000000180c */
[C---:B------:R-:W-:Y:S01]  /*e1a0*/  HMMA.16816.F32 R16, R140.reuse, R146, R16 ;  /* 0x000000928c10723c */ /* 0x040fe20000001810 */
[----:B------:R-:W1:Y:S03]  /*e1b0*/  LDSM.16.MT88.4 R144, [R228+0xc800] ;  /* 0x00c80000e490783b */ /* 0x000e660000004200 */
[----:B----4-:R-:W-:Y:S04]  /*e1c0*/  F2FP.PACK_AB R208, R183, R250 ;  /* 0x000000fab7d0723e */ /* 0x010fe800000000ff */
[-C--:B------:R-:W-:Y:S08]  /*e1d0*/  HMMA.16816.F32 R20, R140, R152.reuse, R20 ;  /* 0x000000988c14723c */ /* 0x080ff00000001814 */
        /* <DEDUP_REMOVED lines=23> */
[----:B------:R-:W4:Y:S03]  /*e350*/  LDSM.16.MT88.4 R152, [R227+0xe800] ;  /* 0x00e80000e398783b */ /* 0x000f260000004200 */
[----:B--2---:R-:W-:Y:S04]  /*e360*/  FFMA.FTZ R132, R3, R190, R191 ;  /* 0x000000be03847223 */ /* 0x004fe800000100bf */
[-C--:B-1----:R-:W-:Y:S01]  /*e370*/  HMMA.16816.F32 R100, R140, R144.reuse, R100 ;  /* 0x000000908c64723c */ /* 0x082fe20000001864 */
[----:B---3--:R-:W-:Y:S03]  /*e380*/  FFMA.FTZ R0, R0, R175, R182 ;  /* 0x000000af00007223 */ /* 0x008fe600000100b6 */
[----:B------:R-:W-:Y:S01]  /*e390*/  FADD.FTZ R132, R172, R132 ;  /* 0x00000084ac847221 */ /* 0x000fe20000010000 */
[----:B------:R-:W-:Y:S01]  /*e3a0*/  MUFU.EX2 R182, R166 ;  /* 0x000000a600b67308 */ /* 0x000fe20000000800 */
[----:B------:R-:W-:Y:S02]  /*e3b0*/  FADD.FTZ R0, R239, R0 ;  /* 0x00000000ef007221 */ /* 0x000fe40000010000 */
[C---:B------:R-:W-:Y:S01]  /*e3c0*/  HMMA.16816.F32 R104, R148.reuse, R144, R104 ;  /* 0x000000909468723c */ /* 0x040fe20000001868 */
[----:B------:R1:W5:Y:S03]  /*e3d0*/  LDL.LU R239, [R1+0xa0] ;  /* 0x0000a00001ef7983 */ /* 0x0003660000300800 */
[--C-:B------:R-:W-:Y:S02]  /*e3e0*/  FFMA.FTZ R3, R188, c[0x0][0x23c], -R209.reuse ;  /* 0x00008f00bc037a23 */ /* 0x100fe400000108d1 */
[----:B------:R-:W-:Y:S02]  /*e3f0*/  FFMA.FTZ R209, R2, c[0x0][0x23c], -R209 ;  /* 0x00008f0002d17a23 */ /* 0x000fe400000108d1 */
[-C--:B------:R-:W-:Y:S01]  /*e400*/  HMMA.16816.F32 R108, R148, R146.reuse, R108 ;  /* 0x00000092946c723c */ /* 0x080fe2000000186c */
[----:B------:R2:W3:Y:S03]  /*e410*/  MUFU.EX2 R188, R3 ;  /* 0x0000000300bc7308 */ /* 0x0004e60000000800 */
[----:B------:R-:W-:Y:S02]  /*e420*/  FADD.FTZ R2, R174, R133 ;  /* 0x00000085ae027221 */ /* 0x000fe40000010000 */
[----:B------:R-:W-:Y:S02]  /*e430*/  FADD.FTZ R133, R236, R132 ;  /* 0x00000084ec857221 */ /* 0x000fe40000010000 */
[C---:B------:R-:W-:Y:S01]  /*e440*/  HMMA.16816.F32 R112, R140.reuse, R146, R112 ;  /* 0x000000928c70723c */ /* 0x040fe20000001870 */
[----:B------:R-:W1:Y:S02]  /*e450*/  LDSM.16.MT88.4 R144, [R225+0xd000] ;  /* 0x00d00000e190783b */ /* 0x000e640000004200 */
[----:B------:R3:W1:Y:S01]  /*e460*/  MUFU.EX2 R138, R209 ;  /* 0x000000d1008a7308 */ /* 0x0006620000000800 */
[----:B------:R-:W-:Y:S02]  /*e470*/  FADD.FTZ R2, R238, R2 ;  /* 0x00000002ee027221 */ /* 0x000fe40000010000 */
[----:B------:R-:W-:Y:S02]  /*e480*/  FADD.FTZ R132, R235, R0 ;  /* 0x00000000eb847221 */ /* 0x000fe40000010000 */
[-C--:B----4-:R-:W-:Y:S01]  /*e490*/  HMMA.16816.F32 R116, R140, R152.reuse, R116 ;  /* 0x000000988c74723c */ /* 0x090fe20000001874 */
[----:B------:R4:W5:Y:S03]  /*e4a0*/  LDL.LU R238, [R1+0x9c] ;  /* 0x00009c0001ee7983 */ /* 0x0009660000300800 */
[----:B------:R-:W-:Y:S02]  /*e4b0*/  FADD.FTZ R2, R234, R2 ;  /* 0x00000002ea027221 */ /* 0x000fe40000010000 */
[----:B------:R-:W-:Y:S02]  /*e4c0*/  FADD.FTZ R133, R232, R133 ;  /* 0x00000085e8857221 */ /* 0x000fe40000010000 */
[C---:B------:R-:W-:Y:S01]  /*e4d0*/  HMMA.16816.F32 R120, R148.reuse, R152, R120 ;  /* 0x000000989478723c */ /* 0x040fe20000001878 */
[----:B--2---:R-:W-:Y:S02]  /*e4e0*/  FADD.FTZ R3, R173, R210 ;  /* 0x000000d2ad037221 */ /* 0x004fe40000010000 */
[----:B------:R-:W-:Y:S01]  /*e4f0*/  LDSM.16.MT88.4 R172, [R226+0xd800] ;  /* 0x00d80000e2ac783b */ /* 0x000fe20000004200 */
[----:B---3--:R-:W-:Y:S01]  /*e500*/  MOV R166, R188 ;  /* 0x000000bc00a67202 */ /* 0x008fe20000000f00 */
[----:B------:R-:W-:Y:S01]  /*e510*/  FADD.FTZ R2, R222, R2 ;  /* 0x00000002de027221 */ /* 0x000fe20000010000 */
[----:B------:R-:W-:Y:S01]  /*e520*/  F2FP.PACK_AB R210, R195, R182 ;  /* 0x000000b6c3d2723e */ /* 0x000fe200000000ff */
[----:B------:R-:W-:Y:S01]  /*e530*/  FADD.FTZ R3, R237, R3 ;  /* 0x00000003ed037221 */ /* 0x000fe20000010000 */
[-C--:B------:R-:W-:Y:S01]  /*e540*/  HMMA.16816.F32 R124, R148, R154.reuse, R124 ;  /* 0x0000009a947c723c */ /* 0x080fe2000000187c */
[----:B------:R-:W-:Y:S02]  /*e550*/  FADD.FTZ R132, R231, R132 ;  /* 0x00000084e7847221 */ /* 0x000fe40000010000 */
[----:B------:R-:W-:Y:S01]  /*e560*/  LDSM.16.MT88.4 R220, [R228+0xf800] ;  /* 0x00f80000e4dc783b */ /* 0x000fe20000004200 */
[----:B------:R-:W-:Y:S01]  /*e570*/  FADD.FTZ R0, R233, R3 ;  /* 0x00000003e9007221 */ /* 0x000fe20000010000 */
[----:B------:R-:W-:Y:S01]  /*e580*/  F2FP.PACK_AB R209, R245, R244 ;  /* 0x000000f4f5d1723e */ /* 0x000fe200000000ff */
[----:B------:R-:W-:Y:S01]  /*e590*/  FADD.FTZ R2, R230, R2 ;  /* 0x00000002e6027221 */ /* 0x000fe20000010000 */
[----:B------:R-:W-:Y:S01]  /*e5a0*/  F2FP.PACK_AB R151, R188, R201 ;  /* 0x000000c9bc97723e */ /* 0x000fe200000000ff */
[----:B------:R-:W-:Y:S01]  /*e5b0*/  HMMA.16816.F32 R128, R140, R154, R128 ;  /* 0x0000009a8c80723c */ /* 0x000fe20000001880 */
[----:B------:R-:W-:Y:S02]  /*e5c0*/  F2FP.PACK_AB R148, R170, R193 ;  /* 0x000000c1aa94723e */ /* 0x000fe400000000ff */
[----:B------:R-:W2:Y:S01]  /*e5d0*/  LDSM.16.MT88.4 R152, [R227+0xd000] ;  /* 0x00d00000e398783b */ /* 0x000ea20000004200 */
[----:B------:R-:W-:Y:S01]  /*e5e0*/  F2FP.PACK_AB R150, R203, R199 ;  /* 0x000000c7cb96723e */ /* 0x000fe200000000ff */
[----:B------:R-:W-:Y:S01]  /*e5f0*/  FADD.FTZ R3, R165, R0 ;  /* 0x00000000a5037221 */ /* 0x000fe20000010000 */
[----:B------:R-:W-:Y:S01]  /*e600*/  F2FP.PACK_AB R149, R197, R168 ;  /* 0x000000a8c595723e */ /* 0x000fe200000000ff */
[----:B------:R-:W-:Y:S01]  /*e610*/  FADD.FTZ R133, R164, R133 ;  /* 0x00000085a4857221 */ /* 0x000fe20000010000 */
[----:B------:R-:W-:Y:S01]  /*e620*/  F2FP.PACK_AB R143, R189, R200 ;  /* 0x000000c8bd8f723e */ /* 0x000fe200000000ff */
[----:B------:R-:W-:Y:S02]  /*e630*/  FADD.FTZ R3, R229, R3 ;  /* 0x00000003e5037221 */ /* 0x000fe40000010000 */
[----:B------:R4:W5:Y:S01]  /*e640*/  LDL.LU R237, [R1+0x98] ;  /* 0x0000980001ed7983 */ /* 0x0009620000300800 */
[----:B------:R-:W-:Y:S02]  /*e650*/  F2FP.PACK_AB R140, R169, R192 ;  /* 0x000000c0a98c723e */ /* 0x000fe400000000ff */
[----:B------:R-:W-:Y:S01]  /*e660*/  F2FP.PACK_AB R142, R202, R198 ;  /* 0x000000c6ca8e723e */ /* 0x000fe200000000ff */
[----:B------:R4:W5:Y:S01]  /*e670*/  LDL.LU R236, [R1+0x94] ;  /* 0x0000940001ec7983 */ /* 0x0009620000300800 */
[----:B------:R-:W-:Y:S02]  /*e680*/  F2FP.PACK_AB R141, R171, R196 ;  /* 0x000000c4ab8d723e */ /* 0x000fe400000000ff */
[----:B-1----:R-:W-:Y:S01]  /*e690*/  F2FP.PACK_AB R211, R138, R139 ;  /* 0x0000008b8ad3723e */ /* 0x002fe200000000ff */
[----:B------:R4:W5:Y:S01]  /*e6a0*/  LDL.LU R235, [R1+0x90] ;  /* 0x0000900001eb7983 */ /* 0x0009620000300800 */
[----:B------:R-:W-:Y:S03]  /*e6b0*/  MOV R0, R185 ;  /* 0x000000b900007202 */ /* 0x000fe60000000f00 */
[-C--:B------:R-:W-:Y:S01]  /*e6c0*/  HMMA.16816.F32 R4, R140, R144.reuse, R4 ;  /* 0x000000908c04723c */ /* 0x080fe20000001804 */
[----:B------:R4:W5:Y:S01]  /*e6d0*/  LDL.LU R234, [R1+0x8c] ;  /* 0x00008c0001ea7983 */ /* 0x0009620000300800 */
[----:B------:R-:W-:Y:S01]  /*e6e0*/  FADD.FTZ R0, R0, R132 ;  /* 0x0000008400007221 */ /* 0x000fe20000010000 */
[----:B------:R-:W-:Y:S02]  /*e6f0*/  MOV R132, R137 ;  /* 0x0000008900847202 */ /* 0x000fe40000000f00 */
[----:B------:R4:W5:Y:S03]  /*e700*/  LDL.LU R233, [R1+0x88] ;  /* 0x0000880001e97983 */ /* 0x0009660000300800 */
[C---:B------:R-:W-:Y:S01]  /*e710*/  HMMA.16816.F32 R8, R148.reuse, R144, R8 ;  /* 0x000000909408723c */ /* 0x040fe20000001808 */
[----:B------:R4:W5:Y:S04]  /*e720*/  LDL.LU R232, [R1+0x84] ;  /* 0x0000840001e87983 */ /* 0x0009680000300800 */
[----:B------:R4:W5:Y:S03]  /*e730*/  LDL.LU R231, [R1+0x80] ;  /* 0x0000800001e77983 */ /* 0x0009660000300800 */
[-C--:B------:R-:W-:Y:S01]  /*e740*/  HMMA.16816.F32 R12, R148, R146.reuse, R12 ;  /* 0x00000092940c723c */ /* 0x080fe2000000180c */
[----:B------:R4:W5:Y:S04]  /*e750*/  LDL.LU R230, [R1+0x7c] ;  /* 0x00007c0001e67983 */ /* 0x0009680000300800 */
[----:B------:R4:W5:Y:S03]  /*e760*/  LDL.LU R229, [R1+0x78] ;  /* 0x0000780001e57983 */ /* 0x0009660000300800 */
        /* <DEDUP_REMOVED lines=11> */
[----:B------:R-:W3:Y:S07]  /*e820*/  LDSM.16.MT88.4 R160, [R228+0xf000] ;  /* 0x00f00000e4a0783b */ /* 0x000eee0000004200 */
        /* <DEDUP_REMOVED lines=8> */
[C---:B------:R-:W-:Y:S08]  /*e8b0*/  HMMA.16816.F32 R80, R140.reuse, R146, R80 ;  /* 0x000000928c50723c */ /* 0x040ff00000001850 */
[-C--:B---3--:R-:W-:Y:S08]  /*e8c0*/  HMMA.16816.F32 R84, R140, R156.reuse, R84 ;  /* 0x0000009c8c54723c */ /* 0x088ff00000001854 */
[C---:B------:R-:W-:Y:S08]  /*e8d0*/  HMMA.16816.F32 R88, R148.reuse, R156, R88 ;  /* 0x0000009c9458723c */ /* 0x040ff00000001858 */
[-C--:B------:R-:W-:Y:S08]  /*e8e0*/  HMMA.16816.F32 R92, R148, R158.reuse, R92 ;  /* 0x0000009e945c723c */ /* 0x080ff0000000185c */
[C---:B------:R-:W-:Y:S01]  /*e8f0*/  HMMA.16816.F32 R96, R140.reuse, R158, R96 ;  /* 0x0000009e8c60723c */ /* 0x040fe20000001860 */
[----:B------:R-:W1:Y:S07]  /*e900*/  LDSM.16.MT88.4 R156, [R225+0xd800] ;  /* 0x00d80000e19c783b */ /* 0x000e6e0000004200 */
[-C--:B------:R-:W-:Y:S08]  /*e910*/  HMMA.16816.F32 R100, R140, R160.reuse, R100 ;  /* 0x000000a08c64723c */ /* 0x080ff00000001864 */
[C---:B------:R-:W-:Y:S07]  /*e920*/  HMMA.16816.F32 R104, R148.reuse, R160, R104 ;  /* 0x000000a09468723c */ /* 0x040fee0000001868 */
[----:B------:R-:W-:Y:S01]  /*e930*/  MOV R161, R189 ;  /* 0x000000bd00a17202 */ /* 0x000fe20000000f00 */
[-C--:B------:R-:W-:Y:S01]  /*e940*/  HMMA.16816.F32 R108, R148, R162.reuse, R108 ;  /* 0x000000a2946c723c */ /* 0x080fe2000000186c */
[----:B------:R-:W3:Y:S07]  /*e950*/  LDSM.16.MT88.4 R188, [R228+0xd800] ;  /* 0x00d80000e4bc783b */ /* 0x000eee0000004200 */
[C---:B------:R-:W-:Y:S08]  /*e960*/  HMMA.16816.F32 R112, R140.reuse, R162, R112 ;  /* 0x000000a28c70723c */ /* 0x040ff00000001870 */
[-C--:B--2---:R-:W-:Y:S08]  /*e970*/  HMMA.16816.F32 R116, R140, R152.reuse, R116 ;  /* 0x000000988c74723c */ /* 0x084ff00000001874 */
        /* <DEDUP_REMOVED lines=8> */
[----:B------:R-:W1:Y:S07]  /*ea00*/  LDSM.16.MT88.4 R4, [R227+0xf800] ;  /* 0x00f80000e304783b */ /* 0x000e6e0000004200 */
[C---:B------:R-:W-:Y:S07]  /*ea10*/  HMMA.16816.F32 R144, R208.reuse, R156, R8 ;  /* 0x0000009cd090723c */ /* 0x040fee0000001808 */
[----:B------:R-:W-:Y:S01]  /*ea20*/  MOV R8, R161 ;  /* 0x000000a100087202 */ /* 0x000fe20000000f00 */
[-C--:B------:R-:W-:Y:S01]  /*ea30*/  HMMA.16816.F32 R152, R208, R158.reuse, R12 ;  /* 0x0000009ed098723c */ /* 0x080fe2000000180c */
[----:B------:R-:W-:Y:S03]  /*ea40*/  MOV R11, R195 ;  /* 0x000000c3000b7202 */ /* 0x000fe60000000f00 */
[----:B------:R-:W-:Y:S01]  /*ea50*/  MOV R9, R184 ;  /* 0x000000b800097202 */ /* 0x000fe20000000f00 */
[----:B------:R-:W-:Y:S02]  /*ea60*/  IMAD.MOV.U32 R10, RZ, RZ, R167 ;  /* 0x000000ffff0a7224 */ /* 0x000fe400078e00a7 */
[----:B------:R-:W-:Y:S01]  /*ea70*/  IMAD.MOV.U32 R15, RZ, RZ, R194 ;  /* 0x000000ffff0f7224 */ /* 0x000fe200078e00c2 */
[C---:B------:R-:W-:Y:S01]  /*ea80*/  HMMA.16816.F32 R156, R140.reuse, R158, R16 ;  /* 0x0000009e8c9c723c */ /* 0x040fe20000001810 */
[----:B------:R-:W-:Y:S03]  /*ea90*/  MOV R14, R182 ;  /* 0x000000b6000e7202 */ /* 0x000fe60000000f00 */
[----:B------:R-:W-:Y:S01]  /*eaa0*/  MOV R13, R186 ;  /* 0x000000ba000d7202 */ /* 0x000fe20000000f00 */
[----:B------:R-:W-:Y:S02]  /*eab0*/  IMAD.MOV.U32 R12, RZ, RZ, R183 ;  /* 0x000000ffff0c7224 */ /* 0x000fe400078e00b7 */
[----:B------:R-:W-:Y:S01]  /*eac0*/  IMAD.MOV.U32 R18, RZ, RZ, R203 ;  /* 0x000000ffff127224 */ /* 0x000fe200078e00cb */
[-C--:B------:R-:W-:Y:S01]  /*ead0*/  HMMA.16816.F32 R160, R140, R172.reuse, R20 ;  /* 0x000000ac8ca0723c */ /* 0x080fe20000001814 */
[----:B------:R-:W-:Y:S03]  /*eae0*/  MOV R19, R166 ;  /* 0x000000a600137202 */ /* 0x000fe60000000f00 */
[----:B------:R-:W-:Y:S01]  /*eaf0*/  MOV R17, R202 ;  /* 0x000000ca00117202 */ /* 0x000fe20000000f00 */
[----:B------:R-:W-:Y:S01]  /*eb00*/  FADD.FTZ R10, R10, R2 ;  /* 0x000000020a0a7221 */ /* 0x000fe20000010000 */
[----:B------:R-:W-:Y:S02]  /*eb10*/  MOV R16, R201 ;  /* 0x000000c900107202 */ /* 0x000fe40000000f00 */
[C---:B------:R-:W-:Y:S01]  /*eb20*/  HMMA.16816.F32 R164, R208.reuse, R172, R24 ;  /* 0x000000acd0a4723c */ /* 0x040fe20000001818 */
[----:B------:R-:W-:Y:S03]  /*eb30*/  MOV R23, R200 ;  /* 0x000000c800177202 */ /* 0x000fe60000000f00 */
[----:B------:R-:W-:Y:S02]  /*eb40*/  MOV R22, R199 ;  /* 0x000000c700167202 */ /* 0x000fe40000000f00 */
[----:B------:R-:W-:Y:S02]  /*eb50*/  MOV R20, R197 ;  /* 0x000000c500147202 */ /* 0x000fe40000000f00 */
[----:B------:R-:W-:Y:S04]  /*eb60*/  MOV R27, R171 ;  /* 0x000000ab001b7202 */ /* 0x000fe80000000f00 */
[----:B------:R-:W-:Y:S02]  /*eb70*/  MOV R24, R168 ;  /* 0x000000a800187202 */ /* 0x000fe40000000f00 */
[----:B------:R-:W-:Y:S02]  /*eb80*/  MOV R26, R170 ;  /* 0x000000aa001a7202 */ /* 0x000fe40000000f00 */
[----:B------:R-:W-:Y:S02]  /*eb90*/  MOV R25, R169 ;  /* 0x000000a900197202 */ /* 0x000fe40000000f00 */
[-C--:B------:R-:W-:Y:S01]  /*eba0*/  HMMA.16816.F32 R168, R208, R174.reuse, R28 ;  /* 0x000000aed0a8723c */ /* 0x080fe2000000181c */
[----:B------:R-:W-:Y:S06]  /*ebb0*/  MOV R21, R198 ;  /* 0x000000c600157202 */ /* 0x000fec0000000f00 */
[----:B------:R-:W-:Y:S01]  /*ebc0*/  MOV R31, R196 ;  /* 0x000000c4001f7202 */ /* 0x000fe20000000f00 */
        /* <DEDUP_REMOVED lines=8> */
[-C--:B---3--:R-:W-:Y:S01]  /*ec50*/  HMMA.16816.F32 R176, R140, R188.reuse, R36 ;  /* 0x000000bc8cb0723c */ /* 0x088fe20000001824 */
[----:B------:R-:W-:Y:S06]  /*ec60*/  FADD.FTZ R10, R33, R10 ;  /* 0x0000000a210a7221 */ /* 0x000fec0000010000 */
[----:B------:R-:W-:Y:S01]  /*ec70*/  MOV R37, R28 ;  /* 0x0000001c00257202 */ /* 0x000fe20000000f00 */
[----:B------:R-:W-:Y:S01]  /*ec80*/  IMAD.MOV.U32 R39, RZ, RZ, R180 ;  /* 0x000000ffff277224 */ /* 0x000fe200078e00b4 */
[----:B------:R-:W-:Y:S03]  /*ec90*/  MOV R28, R29 ;  /* 0x0000001d001c7202 */ /* 0x000fe60000000f00 */
[----:B------:R-:W-:Y:S01]  /*eca0*/  MOV R29, R30 ;  /* 0x0000001e001d7202 */ /* 0x000fe20000000f00 */
[----:B------:R-:W-:Y:S01]  /*ecb0*/  FADD.FTZ R0, R37, R0 ;  /* 0x0000000025007221 */ /* 0x000fe20000010000 */
[----:B------:R-:W-:Y:S02]  /*ecc0*/  MOV R30, R31 ;  /* 0x0000001f001e7202 */ /* 0x000fe40000000f00 */
[----:B------:R-:W-:Y:S01]  /*ecd0*/  MOV R31, R24 ;  /* 0x00000018001f7202 */ /* 0x000fe20000000f00 */
[----:B------:R-:W-:Y:S01]  /*ece0*/  FADD.FTZ R0, R32, R0 ;  /* 0x0000000020007221 */ /* 0x000fe20000010000 */
[----:B------:R-:W-:Y:S01]  /*ecf0*/  MOV R24, R25 ;  /* 0x0000001900187202 */ /* 0x000fe20000000f00 */
[----:B------:R-:W-:Y:S01]  /*ed00*/  IMAD.MOV.U32 R25, RZ, RZ, R26 ;  /* 0x000000ffff197224 */ /* 0x000fe200078e001a */
        /* <DEDUP_REMOVED lines=8> */
[----:B------:R-:W-:Y:S01]  /*ed90*/  MOV R18, R8 ;  /* 0x0000000800127202 */ /* 0x000fe20000000f00 */
[----:B------:R-:W-:Y:S01]  /*eda0*/  FADD.FTZ R8, R224, R133 ;  /* 0x00000085e0087221 */ /* 0x000fe20000010000 */
[----:B------:R-:W-:Y:S01]  /*edb0*/  MOV R38, R181 ;  /* 0x000000b500267202 */ /* 0x000fe20000000f00 */
[----:B------:R4:W5:Y:S01]  /*edc0*/  LDL.LU R224, [R1+0x74] ;  /* 0x0000740001e07983 */ /* 0x0009620000300800 */
[C---:B------:R-:W-:Y:S03]  /*edd0*/  HMMA.16816.F32 R180, R208.reuse, R188, R40 ;  /* 0x000000bcd0b4723c */ /* 0x040fe60000001828 */
[----:B------:R-:W-:Y:S02]  /*ede0*/  FADD.FTZ R2, R38, R3 ;  /* 0x0000000326027221 */ /* 0x000fe40000010000 */
[----:B------:R-:W-:Y:S02]  /*edf0*/  FADD.FTZ R3, R39, R8 ;  /* 0x0000000827037221 */ /* 0x000fe40000010000 */
        /* <DEDUP_REMOVED lines=19> */
[----:B------:R-:W-:Y:S04]  /*ef30*/  FADD.FTZ R3, R20, R3 ;  /* 0x0000000314037221 */ /* 0x000fe80000010000 */
[C---:B------:R-:W-:Y:S01]  /*ef40*/  HMMA.16816.F32 R204, R140.reuse, R206, R64 ;  /* 0x000000ce8ccc723c */ /* 0x040fe20000001840 */
[----:B------:R-:W-:Y:S04]  /*ef50*/  FADD.FTZ R3, R16, R3 ;  /* 0x0000000310037221 */ /* 0x000fe80000010000 */
[----:B------:R-:W-:Y:S03]  /*ef60*/  FADD.FTZ R3, R249, R3 ;  /* 0x00000003f9037221 */ /* 0x000fe60000010000 */
[-C--:B------:R-:W-:Y:S01]  /*ef70*/  HMMA.16816.F32 R68, R140, R212.reuse, R68 ;  /* 0x000000d48c44723c */ /* 0x080fe20000001844 */
[----:B------:R-:W-:Y:S07]  /*ef80*/  FADD.FTZ R8, R252, R3 ;  /* 0x00000003fc087221 */ /* 0x000fee0000010000 */
        /* <DEDUP_REMOVED lines=11> */
[-C--:B-1----:R-:W-:Y:S08]  /*f040*/  HMMA.16816.F32 R116, R140, R4.reuse, R116 ;  /* 0x000000048c74723c */ /* 0x082ff00000001874 */
        /* <DEDUP_REMOVED lines=8> */
[----:B------:R-:W-:Y:S02]  /*f0d0*/  FADD.FTZ R4, R244, R0 ;  /* 0x00000000f4047221 */ /* 0x000fe40000010000 */
[----:B------:R-:W-:Y:S02]  /*f0e0*/  FADD.FTZ R0, R12, R5 ;  /* 0x000000050c007221 */ /* 0x000fe40000010000 */
[----:B------:R-:W-:Y:S01]  /*f0f0*/  FADD.FTZ R5, R13, R8 ;  /* 0x000000080d057221 */ /* 0x000fe20000010000 */
[----:B------:R-:W-:Y:S01]  /*f100*/  MOV R141, R134 ;  /* 0x00000086008d7202 */ /* 0x000fe20000000f00 */
[----:B------:R-:W-:Y:S03]  /*f110*/  FADD.FTZ R2, R248, R2 ;  /* 0x00000002f8027221 */ /* 0x000fe60000010000 */
[----:B------:R-:W-:Y:S01]  /*f120*/  FADD.FTZ R5, R15, R5 ;  /* 0x000000050f057221 */ /* 0x000fe20000010000 */
[----:B------:R-:W-:Y:S01]  /*f130*/  MOV R140, R135 ;  /* 0x00000087008c7202 */ /* 0x000fe20000000f00 */
        /* <DEDUP_REMOVED lines=12> */
[----:B----45:R-:W-:-:S05]  /*f200*/  @P4 BRA `(.L_x_374) ;  /* 0xffffa64000004947 */ /* 0x030fca000383ffff */
.L_x_373:
[----:B----4-:R-:W2:Y:S04]  /*f210*/  LDL.LU R2, [R1+0x2c] ;  /* 0x00002c0001027983 */ /* 0x010ea80000300800 */
[----:B------:R-:W3:Y:S04]  /*f220*/  LDL.LU R8, [R1+0x34] ;  /* 0x0000340001087983 */ /* 0x000ee80000300800 */
[----:B------:R-:W4:Y:S04]  /*f230*/  LDL.LU R7, [R1+0x30] ;  /* 0x0000300001077983 */ /* 0x000f280000300800 */
        /* <DEDUP_REMOVED lines=33> */
[----:B---3--:R-:W-:Y:S01]  /*f450*/  FMUL.FTZ R49, R0, R85 ;  /* 0x0000005500317220 */ /* 0x008fe20000410000 */
[----:B------:R-:W-:Y:S01]  /*f460*/  MOV R2, 0x3f800000 ;  /* 0x3f80000000027802 */ /* 0x000fe20000000f00 */
[----:B------:R-:W1:Y:S01]  /*f470*/  S2R R85, SR_TID.X ;  /* 0x0000000000557919 */ /* 0x000e620000002100 */
[----:B------:R-:W-:Y:S01]  /*f480*/  FSETP.NE.FTZ.AND P0, PT, R138, RZ, PT ;  /* 0x000000ff8a00720b */ /* 0x000fe20003f15000 */
[C---:B------:R-:W-:Y:S02]  /*f490*/  FMUL.FTZ R148, R0.reuse, R148 ;  /* 0x0000009400947220 */ /* 0x040fe40000410000 */
[C---:B------:R-:W-:Y:S02]  /*f4a0*/  FMUL.FTZ R6, R0.reuse, R149 ;  /* 0x0000009500067220 */ /* 0x040fe40000410000 */
[C---:B------:R-:W-:Y:S02]  /*f4b0*/  FMUL.FTZ R156, R0.reuse, R156 ;  /* 0x0000009c009c7220 */ /* 0x040fe40000410000 */
[----:B------:R-:W-:Y:S01]  /*f4c0*/  FMUL.FTZ R4, R0, R157 ;  /* 0x0000009d00047220 */ /* 0x000fe20000410000 */
[----:B------:R-:W-:Y:S01]  /*f4d0*/  F2FP.PACK_AB R6, R6, R148 ;  /* 0x000000940606723e */ /* 0x000fe200000000ff */
[----:B------:R-:W2:Y:S01]  /*f4e0*/  @P3 MUFU.RCP R2, R139 ;  /* 0x0000008b00023308 */ /* 0x000ea20000001000 */
        /* <DEDUP_REMOVED lines=20> */
[----:B-1----:R-:W-:Y:S01]  /*f630*/  SHF.R.S32.HI R69, RZ, 0x1f, R85 ;  /* 0x0000001fff457819 */ /* 0x002fe20000011455 */
[C---:B------:R-:W-:Y:S01]  /*f640*/  FMUL.FTZ R80, R0.reuse, R80 ;  /* 0x0000005000507220 */ /* 0x040fe20000410000 */
[----:B------:R-:W-:Y:S01]  /*f650*/  F2FP.PACK_AB R61, R61, R204 ;  /* 0x000000cc3d3d723e */ /* 0x000fe200000000ff */
[C---:B------:R-:W-:Y:S01]  /*f660*/  FMUL.FTZ R53, R0.reuse, R81 ;  /* 0x0000005100357220 */ /* 0x040fe20000410000 */
[----:B------:R-:W-:Y:S01]  /*f670*/  LEA.HI R25, R69, R85, RZ, 0x2 ;  /* 0x0000005545197211 */ /* 0x000fe200078f10ff */
[C---:B------:R-:W-:Y:S01]  /*f680*/  FMUL.FTZ R84, R0.reuse, R84 ;  /* 0x0000005400547220 */ /* 0x040fe20000410000 */
[----:B------:R-:W-:Y:S01]  /*f690*/  F2FP.PACK_AB R57, R57, R27 ;  /* 0x0000001b3939723e */ /* 0x000fe200000000ff */
[C---:B------:R-:W-:Y:S01]  /*f6a0*/  FMUL.FTZ R96, R0.reuse, R96 ;  /* 0x0000006000607220 */ /* 0x040fe20000410000 */
[----:B------:R-:W-:Y:S01]  /*f6b0*/  F2FP.PACK_AB R53, R53, R80 ;  /* 0x000000503535723e */ /* 0x000fe200000000ff */
[C---:B------:R-:W-:Y:S01]  /*f6c0*/  FMUL.FTZ R45, R0.reuse, R97 ;  /* 0x00000061002d7220 */ /* 0x040fe20000410000 */
[----:B------:R-:W-:Y:S01]  /*f6d0*/  F2FP.PACK_AB R49, R49, R84 ;  /* 0x000000543131723e */ /* 0x000fe200000000ff */
[C---:B------:R-:W-:Y:S01]  /*f6e0*/  FMUL.FTZ R100, R0.reuse, R100 ;  /* 0x0000006400647220 */ /* 0x040fe20000410000 */
[----:B------:R-:W-:Y:S01]  /*f6f0*/  LEA.HI R84, R69, R85, RZ, 0x5 ;  /* 0x0000005545547211 */ /* 0x000fe200078f28ff */
        /* <DEDUP_REMOVED lines=112> */
[C---:B------:R-:W-:Y:S01]  /*fe00*/  FMUL.FTZ R8, R0.reuse, R146 ;  /* 0x0000009200087220 */ /* 0x040fe20000410000 */
[----:B------:R-:W-:Y:S01]  /*fe10*/  LEA.HI R3, R3, R2, RZ, 0x3 ;  /* 0x0000000203037211 */ /* 0x000fe200078f18ff */
[----:B------:R-:W-:-:S02]  /*fe20*/  FMUL.FTZ R155, R0, R155 ;  /* 0x0000009b009b7220 */ /* 0x000fc40000410000 */
[C---:B------:R-:W-:Y:S01]  /*fe30*/  FMUL.FTZ R13, R0.reuse, R154 ;  /* 0x0000009a000d7220 */ /* 0x040fe20000410000 */
[----:B------:R-:W-:Y:S01]  /*fe40*/  LOP3.LUT R3, R3, 0xfffffff8, RZ, 0xc0, !PT ;  /* 0xfffffff803037812 */ /* 0x000fe200078ec0ff */
[C---:B------:R-:W-:Y:S01]  /*fe50*/  FMUL.FTZ R167, R0.reuse, R167 ;  /* 0x000000a700a77220 */ /* 0x040fe20000410000 */
[----:B------:R-:W-:Y:S01]  /*fe60*/  F2FP.PACK_AB R8, R147, R8 ;  /* 0x000000089308723e */ /* 0x000fe200000000ff */
[----:B------:R-:W-:Y:S01]  /*fe70*/  FMUL.FTZ R17, R0, R166 ;  /* 0x000000a600117220 */ /* 0x000fe20000410000 */
[----:B------:R-:W-:Y:S01]  /*fe80*/  IADD3 R3, R2, -R3, RZ ;  /* 0x8000000302037210 */ /* 0x000fe20007ffe0ff */
[C---:B------:R-:W-:Y:S01]  /*fe90*/  FMUL.FTZ R171, R0.reuse, R171 ;  /* 0x000000ab00ab7220 */ /* 0x040fe20000410000 */
[----:B------:R-:W-:Y:S01]  /*fea0*/  F2FP.PACK_AB R13, R155, R13 ;  /* 0x0000000d9b0d723e */ /* 0x000fe200000000ff */
[C---:B------:R-:W-:Y:S01]  /*feb0*/  FMUL.FTZ R23, R0.reuse, R170 ;  /* 0x000000aa00177220 */ /* 0x040fe20000410000 */
        /* <DEDUP_REMOVED lines=59> */
[----:B------:R4:W-:Y:S04]  /*10270*/  STS [R0+0x2000], R9 ;  /* 0x0020000900007388 */ /* 0x0009e80000000800 */
        /* <DEDUP_REMOVED lines=9> */
[-C--:B------:R-:W-:Y:S02]  /*10310*/  IADD3 R3, R3, R2.reuse, RZ ;  /* 0x0000000203037210 */ /* 0x080fe40007ffe0ff */
[-C--:B---3--:R-:W-:Y:S01]  /*10320*/  IADD3 R7, R0, R5.reuse, RZ ;  /* 0x0000000500077210 */ /* 0x088fe20007ffe0ff */
[----:B------:R2:W-:Y:S01]  /*10330*/  STS [R4], R12 ;  /* 0x0000000c04007388 */ /* 0x0005e20000000800 */
[----:B------:R-:W-:Y:S01]  /*10340*/  IADD3 R6, R4, R5, RZ ;  /* 0x0000000504067210 */ /* 0x000fe20007ffe0ff */
[----:B------:R-:W-:Y:S01]  /*10350*/  ULDC.64 UR4, c[0x0][0x1e0] ;  /* 0x0000780000047ab9 */ /* 0x000fe20000000a00 */
[----:B----4-:R-:W-:Y:S01]  /*10360*/  MOV R9, 0x7f800000 ;  /* 0x7f80000000097802 */ /* 0x010fe20000000f00 */
[----:B------:R-:W-:Y:S01]  /*10370*/  STS [R4+0x400], R11 ;  /* 0x0004000b04007388 */ /* 0x000fe20000000800 */
[----:B------:R-:W-:Y:S01]  /*10380*/  @!UP0 UIMAD UR12, UR12, UR4, URZ ;  /* 0x000000040c0c82a4 */ /* 0x000fe2000f8e023f */
[----:B------:R-:W-:-:S02]  /*10390*/  IADD3 R8, R5, R2, RZ ;  /* 0x0000000205087210 */ /* 0x000fc40007ffe0ff */
[----:B------:R-:W-:Y:S01]  /*103a0*/  STS [R3], R15 ;  /* 0x0000000f03007388 */ /* 0x000fe20000000800 */
[----:B------:R-:W-:Y:S01]  /*103b0*/  IADD3 R5, R3, R5, RZ ;  /* 0x0000000503057210 */ /* 0x000fe20007ffe0ff */
[----:B------:R-:W-:Y:S02]  /*103c0*/  @!UP0 UIMAD.WIDE.U32 UR22, UR6, UR4, URZ ;  /* 0x00000004061682a5 */ /* 0x000fe4000f8e003f */
[----:B------:R3:W-:Y:S01]  /*103d0*/  STS [R3+0x400], R14 ;  /* 0x0004000e03007388 */ /* 0x0007e20000000800 */
        /* <DEDUP_REMOVED lines=14> */
[----:B------:R-:W-:Y:S02]  /*104c0*/  @UP1 ULDC UR13, c[0x0][0x210] ;  /* 0x00008400000d1ab9 */ /* 0x000fe40000000800 */
[----:B------:R-:W-:Y:S01]  /*104d0*/  ULDC UR5, c[0x0][0x234] ;  /* 0x00008d0000057ab9 */ /* 0x000fe20000000800 */
[----:B------:R-:W-:Y:S01]  /*104e0*/  STS [R7], R22 ;  /* 0x0000001607007388 */ /* 0x000fe20000000800 */
[----:B------:R-:W-:-:S02]  /*104f0*/  @UP1 UIMAD UR13, UR13, UR9, URZ ;  /* 0x000000090d0d12a4 */ /* 0x000fc4000f8e023f */
[----:B------:R-:W-:Y:S01]  /*10500*/  @!UP1 USEL UR13, UR9, UR5, !UP2 ;  /* 0x00000005090d9287 */ /* 0x000fe2000d000000 */
[----:B------:R-:W-:Y:S01]  /*10510*/  STS [R7+0x400], R21 ;  /* 0x0004001507007388 */ /* 0x000fe20000000800 */
[----:B------:R-:W-:Y:S01]  /*10520*/  ULDC UR4, c[0x0][0x1c0] ;  /* 0x0000700000047ab9 */ /* 0x000fe20000000800 */
[----:B---3--:R-:W-:Y:S01]  /*10530*/  MOV R14, 0x7f800000 ;  /* 0x7f800000000e7802 */ /* 0x008fe20000000f00 */
        /* <DEDUP_REMOVED lines=52> */
[----:B------:R3:W-:Y:S04]  /*10880*/  STS [R7+0x4000], R41 ;  /* 0x0040002907007388 */ /* 0x0007e80000000800 */
[----:B------:R3:W-:Y:S01]  /*10890*/  STS [R7+0x4400], R40 ;  /* 0x0044002807007388 */ /* 0x0007e20000000800 */
[----:B--2---:R-:W-:-:S03]  /*108a0*/  @P3 FMUL.FTZ R2, R2, 0.69314718246459960938 ;  /* 0x3f31721802023820 */ /* 0x004fc60000410000 */
[----:B------:R2:W-:Y:S01]  /*108b0*/  STS [R8+0x4000], R37 ;  /* 0x0040002508007388 */ /* 0x0005e20000000800 */
[----:B------:R-:W-:-:S03]  /*108c0*/  @P3 FFMA.FTZ R9, R136, c[0x0][0x238], R2 ;  /* 0x00008e0088093a23 */ /* 0x000fc60000010002 */
[----:B------:R2:W-:Y:S01]  /*108d0*/  STS [R8+0x4400], R36 ;  /* 0x0044002408007388 */ /* 0x0005e20000000800 */
[----:B-1----:R-:W1:Y:S01]  /*108e0*/  @P5 MUFU.LG2 R4, R133 ;  /* 0x0000008500045308 */ /* 0x002e620000000c00 */
[----:B----4-:R-:W-:Y:S02]  /*108f0*/  @P0 FMUL.FTZ R0, R0, 0.69314718246459960938 ;  /* 0x3f31721800000820 */ /* 0x010fe40000410000 */
[----:B------:R2:W-:Y:S02]  /*10900*/  STS [R7+0x6000], R39 ;  /* 0x0060002707007388 */ /* 0x0005e40000000800 */
[----:B------:R-:W-:Y:S02]  /*10910*/  @P0 FFMA.FTZ R12, R134, c[0x0][0x238], R0 ;  /* 0x00008e00860c0a23 */ /* 0x000fe40000010000 */
[----:B------:R2:W-:Y:S01]  /*10920*/  STS [R7+0x6400], R38 ;  /* 0x0064002607007388 */ /* 0x0005e20000000800 */
[----:B---3--:R-:W3:Y:S03]  /*10930*/  @P4 MUFU.LG2 R3, R132 ;  /* 0x0000008400034308 */ /* 0x008ee60000000c00 */
[----:B------:R2:W-:Y:S04]  /*10940*/  STS [R8+0x6000], R35 ;  /* 0x0060002308007388 */ /* 0x0005e80000000800 */
[----:B------:R2:W-:Y:S01]  /*10950*/  STS [R8+0x6400], R34 ;  /* 0x0064002208007388 */ /* 0x0005e20000000800 */
[----:B-1----:R-:W-:-:S03]  /*10960*/  @P5 FMUL.FTZ R4, R4, 0.69314718246459960938 ;  /* 0x3f31721804045820 */ /* 0x002fc60000410000 */
[----:B------:R2:W-:Y:S01]  /*10970*/  STS [R6+0x4000], R33 ;  /* 0x0040002106007388 */ /* 0x0005e20000000800 */
[----:B------:R-:W-:-:S03]  /*10980*/  @P5 FFMA.FTZ R13, R137, c[0x0][0x238], R4 ;  /* 0x00008e00890d5a23 */ /* 0x000fc60000010004 */
[----:B------:R2:W-:Y:S01]  /*10990*/  STS [R6+0x4400], R32 ;  /* 0x0044002006007388 */ /* 0x0005e20000000800 */
[----:B---3--:R-:W-:-:S03]  /*109a0*/  @P4 FMUL.FTZ R3, R3, 0.69314718246459960938 ;  /* 0x3f31721803034820 */ /* 0x008fc60000410000 */
[----:B------:R2:W-:Y:S01]  /*109b0*/  STS [R5+0x4000], R29 ;  /* 0x0040001d05007388 */ /* 0x0005e20000000800 */
[----:B------:R-:W-:-:S03]  /*109c0*/  @P4 FFMA.FTZ R14, R135, c[0x0][0x238], R3 ;  /* 0x00008e00870e4a23 */ /* 0x000fc60000010003 */
[----:B------:R2:W-:Y:S04]  /*109d0*/  STS [R5+0x4400], R28 ;  /* 0x0044001c05007388 */ /* 0x0005e80000000800 */
[----:B------:R2:W-:Y:S04]  /*109e0*/  STS [R6+0x6000], R31 ;  /* 0x0060001f06007388 */ /* 0x0005e80000000800 */
[----:B------:R2:W-:Y:S04]  /*109f0*/  STS [R6+0x6400], R30 ;  /* 0x0064001e06007388 */ /* 0x0005e80000000800 */
[----:B------:R2:W-:Y:S04]  /*10a00*/  STS [R5+0x6000], R27 ;  /* 0x0060001b05007388 */ /* 0x0005e80000000800 */
[----:B------:R2:W-:Y:S04]  /*10a10*/  STS [R5+0x6400], R68 ;  /* 0x0064004405007388 */ /* 0x0005e80000000800 */
[----:B------:R-:W-:Y:S06]  /*10a20*/  BAR.SYNC.DEFER_BLOCKING 0x0 ;  /* 0x0000000000007b1d */ /* 0x000fec0000010000 */
[----:B-----5:R2:W1:Y:S04]  /*10a30*/  LDS.128 R20, [R243] ;  /* 0x00000000f3147984 */ /* 0x0204680000000c00 */
        /* <DEDUP_REMOVED lines=19> */
[----:B------:R-:W-:-:S05]  /*10b70*/  LOP3.LUT R0, R0, 0xffffffc, RZ, 0xc0, !PT ;  /* 0x0ffffffc00007812 */ /* 0x000fca00078ec0ff */
[----:B------:R-:W-:-:S04]  /*10b80*/  IMAD.IADD R0, R25, 0x1, -R0 ;  /* 0x0000000119007824 */ /* 0x000fc800078e0a00 */
[----:B---3--:R-:W-:-:S05]  /*10b90*/  IMAD R0, R0, 0x10, R140 ;  /* 0x0000001000007824 */ /* 0x008fca00078e028c */
[C---:B------:R-:W-:Y:S02]  /*10ba0*/  ISETP.GE.AND P6, PT, R0.reuse, UR15, PT ;  /* 0x0000000f00007c0c */ /* 0x040fe4000bfc6270 */
[C---:B------:R-:W-:Y:S02]  /*10bb0*/  IADD3 R2, R0.reuse, 0x8, RZ ;  /* 0x0000000800027810 */ /* 0x040fe40007ffe0ff */
[----:B--2---:R-:W-:Y:S02]  /*10bc0*/  IADD3 R5, R0, 0x40, RZ ;  /* 0x0000004000057810 */ /* 0x004fe40007ffe0ff */
        /* <DEDUP_REMOVED lines=28> */
.L_x_378:
[----:B---34-:R-:W-:Y:S05]  /*10d90*/  BSYNC B0 ;  /* 0x0000000000007941 */ /* 0x018fea0003800000 */
.L_x_377:
[----:B--2---:R-:W2:Y:S04]  /*10da0*/  LDL.64 R14, [R1+0x40] ;  /* 0x00004000010e7983 */ /* 0x004ea80000100a00 */
[----:B------:R3:W5:Y:S04]  /*10db0*/  LDL.64 R24, [R1+0x48] ;  /* 0x0000480001187983 */ /* 0x0007680000100a00 */
[----:B------:R3:W5:Y:S04]  /*10dc0*/  LDL R12, [R1+0x50] ;  /* 0x00005000010c7983 */ /* 0x0007680000100800 */
[----:B------:R-:W4:Y:S04]  /*10dd0*/  S2R R4, SR_TID.X ;  /* 0x0000000000047919 */ /* 0x000f280000002100 */
[----:B------:R-:W1:Y:S01]  /*10de0*/  S2R R10, SR_CTAID.Z ;  /* 0x00000000000a7919 */ /* 0x000e620000002700 */
[----:B------:R-:W-:-:S02]  /*10df0*/  USHF.R.S32.HI UR6, URZ, 0x1f, UR11 ;  /* 0x0000001f3f067899 */ /* 0x000fc4000801140b */
[----:B------:R-:W-:Y:S02]  /*10e00*/  ULDC.64 UR4, c[0x0][0x1f0] ;  /* 0x00007c0000047ab9 */ /* 0x000fe40000000a00 */
[----:B------:R-:W-:Y:S01]  /*10e10*/  UIMAD UR4, UR6, UR4, URZ ;  /* 0x00000004060472a4 */ /* 0x000fe2000f8e023f */
[----:B----4-:R-:W-:-:S04]  /*10e20*/  SHF.R.S32.HI R0, RZ, 0x1f, R4 ;  /* 0x0000001fff007819 */ /* 0x010fc80000011404 */
        /* <DEDUP_REMOVED lines=8> */
[----:B-1----:R-:W-:-:S05]  /*10eb0*/  IMAD.WIDE.U32 R10, R10, c[0x0][0x1f0], R2 ;  /* 0x00007c000a0a7a25 */ /* 0x002fca00078e0002 */
[----:B------:R-:W-:-:S05]  /*10ec0*/  IADD3 R9, R11, UR4, RZ ;  /* 0x000000040b097c10 */ /* 0x000fca000fffe0ff */
[----:B------:R-:W-:Y:S05]  /*10ed0*/  @P0 BRA `(.L_x_380) ;  /* 0x000000b000000947 */ /* 0x000fea0003800000 */
[----:B---3-5:R-:W-:Y:S01]  /*10ee0*/  IMAD R0, R25, c[0x0][0x1e8], RZ ;  /* 0x00007a0019007a24 */ /* 0x028fe200078e02ff */
        /* <DEDUP_REMOVED lines=10> */
.L_x_380:
[----:B---3--:R-:W-:Y:S05]  /*10f90*/  BSYNC B0 ;  /* 0x0000000000007941 */ /* 0x008fea0003800000 */
.L_x_379:
        /* <DEDUP_REMOVED lines=18> */
.L_x_382:
[----:B------:R-:W-:Y:S05]  /*110c0*/  BSYNC B0 ;  /* 0x0000000000007941 */ /* 0x000fea0003800000 */
.L_x_381:
        /* <DEDUP_REMOVED lines=18> */
.L_x_384:
[----:B------:R-:W-:Y:S05]  /*111f0*/  BSYNC B0 ;  /* 0x0000000000007941 */ /* 0x000fea0003800000 */
.L_x_383:
        /* <DEDUP_REMOVED lines=18> */
.L_x_386:
[----:B------:R-:W-:Y:S05]  /*11320*/  BSYNC B0 ;  /* 0x0000000000007941 */ /* 0x000fea0003800000 */
.L_x_385:
        /* <DEDUP_REMOVED lines=18> */
.L_x_388:
[----:B------:R-:W-:Y:S05]  /*11450*/  BSYNC B0 ;  /* 0x0000000000007941 */ /* 0x000fea0003800000 */
.L_x_387:
        /* <DEDUP_REMOVED lines=18> */
.L_x_390:
[----:B------:R-:W-:Y:S05]  /*11580*/  BSYNC B0 ;  /* 0x0000000000007941 */ /* 0x000fea0003800000 */
.L_x_389:
        /* <DEDUP_REMOVED lines=18> */
.L_x_392:
[----:B------:R-:W-:Y:S05]  /*116b0*/  BSYNC B0 ;  /* 0x0000000000007941 */ /* 0x000fea0003800000 */
.L_x_391:
        /* <DEDUP_REMOVED lines=19> */
.L_x_335:
        /* <DEDUP_REMOVED lines=74> */
.L_x_394:
[----:B------:R-:W-:Y:S05]  /*11c90*/  BSYNC B0 ;  /* 0x0000000000007941 */ /* 0x000fea0003800000 */
.L_x_393:
        /* <DEDUP_REMOVED lines=18> */
.L_x_396:
[----:B------:R-:W-:Y:S05]  /*11dc0*/  BSYNC B0 ;  /* 0x0000000000007941 */ /* 0x000fea0003800000 */
.L_x_395:
        /* <DEDUP_REMOVED lines=18> */
.L_x_398:
[----:B------:R-:W-:Y:S05]  /*11ef0*/  BSYNC B0 ;  /* 0x0000000000007941 */ /* 0x000fea0003800000 */
.L_x_397:
        /* <DEDUP_REMOVED lines=18> */
.L_x_400:
[----:B------:R-:W-:Y:S05]  /*12020*/  BSYNC B0 ;  /* 0x0000000000007941 */ /* 0x000fea0003800000 */
.L_x_399:
        /* <DEDUP_REMOVED lines=18> */
.L_x_402:
[----:B------:R-:W-:Y:S05]  /*12150*/  BSYNC B0 ;  /* 0x0000000000007941 */ /* 0x000fea0003800000 */
.L_x_401:
        /* <DEDUP_REMOVED lines=18> */
.L_x_404:
[----:B------:R-:W-:Y:S05]  /*12280*/  BSYNC B0 ;  /* 0x0000000000007941 */ /* 0x000fea0003800000 */
.L_x_403:
        /* <DEDUP_REMOVED lines=18> */
.L_x_406:
[----:B------:R-:W-:Y:S05]  /*123b0*/  BSYNC B0 ;  /* 0x0000000000007941 */ /* 0x000fea0003800000 */
.L_x_405:
        /* <DEDUP_REMOVED lines=18> */
.L_x_408:
[----:B------:R-:W-:Y:S05]  /*124e0*/  BSYNC B0 ;  /* 0x0000000000007941 */ /* 0x000fea0003800000 */
.L_x_407:
        /* <DEDUP_REMOVED lines=67> */
.L_x_409:
        /* <DEDUP_REMOVED lines=14> */
.L_x_2379:


//--------------------- .text._ZN5flash16flash_fwd_kernelI23Flash_fwd_kernel_traitsILi128ELi128ELi64ELi4ELb0ELb0EN7cutlass6half_tE19Flash_kernel_traitsILi128ELi128ELi64ELi4ES3_EELb0ELb0ELb1ELb0ELb0ELb1ELb0ELb0EEEvNS_16Flash_fwd_paramsE --------------------------
	.section	.text._ZN5flash16flash_fwd_kernelI23Flash_fwd_kernel_traitsILi128ELi128ELi64ELi4ELb0ELb0EN7cutlass6half_tE19Flash_kernel_traitsILi128ELi128ELi64ELi4ES3_EELb0ELb0ELb1ELb0ELb0ELb1ELb0ELb0EEEvNS_16Flash_fwd_paramsE,"ax",@progbits
	.sectioninfo	@"SHI_REGISTERS=255"
	.align	128
        .global         _ZN5flash16flash_fwd_kernelI23Flash_fwd_kernel_traitsILi128ELi128ELi64ELi4ELb0ELb0EN7cutlass6half_tE19Flash_kernel_traitsILi128ELi128ELi64ELi4ES3_EELb0ELb0ELb1ELb0ELb0ELb1ELb0ELb0EEEvNS_16Flash_fwd_paramsE
        .type           _ZN5flash16flash_fwd_kernelI23Flash_fwd_kernel_traitsILi128ELi128ELi64ELi4ELb0ELb0EN7cutlass6half_tE19Flash_kernel_traitsILi128ELi128ELi64ELi4ES3_EELb0ELb0ELb1ELb0ELb0ELb1ELb0ELb0EEEvNS_16Flash_fwd_paramsE,@function
        .size           _ZN5flash16flash_fwd_kernelI23Flash_fwd_kernel_traitsILi128ELi128ELi64ELi4ELb0ELb0EN7cutlass6half_tE19Flash_kernel_traitsILi128ELi128ELi64ELi4ES3_EELb0ELb0ELb1ELb0ELb0ELb1ELb0ELb0EEEvNS_16Flash_fwd_paramsE,(.L_x_2380 - _ZN5flash16flash_fwd_kernelI23Flash_fwd_kernel_traitsILi128ELi128ELi64ELi4ELb0ELb0EN7cutlass6half_tE19Flash_kernel_traitsILi128ELi128ELi64ELi4ES3_EELb0ELb0ELb1ELb0ELb0ELb1ELb0ELb0EEEvNS_16Flash_fwd_paramsE)
        .other          _ZN5flash16flash_fwd_kernelI23Flash_fwd_kernel_traitsILi128ELi128ELi64ELi4ELb0ELb0EN7cutlass6half_tE19Flash_kernel_traitsILi128ELi128ELi64ELi4ES3_EELb0ELb0ELb1ELb0ELb0ELb1ELb0ELb0EEEvNS_16Flash_fwd_paramsE,@"STO_CUDA_ENTRY STV_DEFAULT"
_ZN5flash16flash_fwd_kernelI23Flash_fwd_kernel_traitsILi128ELi128ELi64ELi4ELb0ELb0EN7cutlass6half_tE19Flash_kernel_traitsILi128ELi128ELi64ELi4ES3_EELb0ELb0ELb1ELb0ELb0ELb1ELb0ELb0EEEvNS_16Flash_fwd_paramsE:
.text._ZN5flash16flash_fwd_kernelI23Flash_fwd_kernel_traitsILi128ELi128ELi64ELi4ELb0ELb0EN7cutlass6half_tE19Flash_kernel_traitsILi128ELi128ELi64ELi4ES3_EELb0ELb0ELb1ELb0ELb0ELb1ELb0ELb0EEEvNS_16Flash_fwd_paramsE:
        /* <DEDUP_REMOVED lines=56> */
.L_x_410:
[----:B------:R-:W-:Y:S02]  /*0380*/  ULDC UR6, c[0x0][0x218] ;  /* 0x0000860000067ab9 */ /* 0x000fe40000000800 */
.L_x_411:
        /* <DEDUP_REMOVED lines=21> */
[----:B------:R-:W-:Y:S01]  /*04e0*/  UIADD3 UR6, UR14, UR13, -UR16 ;  /* 0x0000000d0e067290 */ /* 0x000fe2000fffe810 */
[----:B------:R-:W1:Y:S01]  /*04f0*/  S2R R140, SR_TID.X ;  /* 0x00000000008c7919 */ /* 0x000e620000002100 */
[----:B------:R-:W-:Y:S02]  /*0500*/  UIADD3 UR7, UR14, 0x3f, URZ ;  /* 0x0000003f0e077890 */ /* 0x000fe4000fffe03f */
[----:B------:R-:W-:Y:S02]  /*0510*/  ULDC UR8, c[0x0][0x2e4] ;  /* 0x0000b90000087ab9 */ /* 0x000fe40000000800 */
[----:B------:R-:W-:Y:S02]  /*0520*/  UIADD3 UR5, -UR16, 0xbf, UR13 ;  /* 0x000000bf10057890 */ /* 0x000fe4000fffe10d */
[----:B------:R-:W-:Y:S02]  /*0530*/  ULDC UR4, c[0x0][0x2e8] ;  /* 0x0000ba0000047ab9 */ /* 0x000fe40000000800 */
[----:B------:R-:W-:-:S02]  /*0540*/  UIADD3 UR8, UR6, -UR8, URZ ;  /* 0x8000000806087290 */ /* 0x000fc4000fffe03f */
[----:B------:R-:W-:Y:S02]  /*0550*/  USHF.R.S32.HI UR6, URZ, 0x1f, UR7 ;  /* 0x0000001f3f067899 */ /* 0x000fe40008011407 */
[----:B------:R-:W-:Y:S02]  /*0560*/  UIADD3 UR4, UR5, UR4, UR14 ;  /* 0x0000000405047290 */ /* 0x000fe4000fffe00e */
[----:B------:R-:W-:Y:S02]  /*0570*/  ULEA.HI UR7, UR6, UR7, URZ, 0x6 ;  /* 0x0000000706077291 */ /* 0x000fe4000f8f303f */
[----:B------:R-:W-:Y:S02]  /*0580*/  USHF.R.S32.HI UR5, URZ, 0x1f, UR8 ;  /* 0x0000001f3f057899 */ /* 0x000fe40008011408 */
[----:B------:R-:W-:Y:S02]  /*0590*/  USHF.R.S32.HI UR6, URZ, 0x1f, UR4 ;  /* 0x0000001f3f067899 */ /* 0x000fe40008011404 */
[----:B------:R-:W-:-:S02]  /*05a0*/  ULEA.HI UR5, UR5, UR8, URZ, 0x6 ;  /* 0x0000000805057291 */ /* 0x000fc4000f8f303f */
[----:B------:R-:W-:Y:S02]  /*05b0*/  ULEA.HI UR6, UR6, UR4, URZ, 0x6 ;  /* 0x0000000406067291 */ /* 0x000fe4000f8f303f */
[----:B------:R-:W-:Y:S02]  /*05c0*/  USHF.R.S32.HI UR7, URZ, 0x6, UR7 ;  /* 0x000000063f077899 */ /* 0x000fe40008011407 */
[----:B------:R-:W-:Y:S02]  /*05d0*/  USHF.R.S32.HI UR5, URZ, 0x6, UR5 ;  /* 0x000000063f057899 */ /* 0x000fe40008011405 */
[----:B------:R-:W-:Y:S02]  /*05e0*/  USHF.R.S32.HI UR8, URZ, 0x6, UR6 ;  /* 0x000000063f087899 */ /* 0x000fe40008011406 */
[----:B------:R-:W-:Y:S02]  /*05f0*/  UISETP.LT.AND UP1, UPT, URZ, UR5, UPT ;  /* 0x000000053f00728c */ /* 0x000fe4000bf21270 */
[----:B------:R-:W-:-:S02]  /*0600*/  UISETP.LT.AND UP0, UPT, UR7, UR8, UPT ;  /* 0x000000080700728c */ /* 0x000fc4000bf01270 */
[----:B------:R-:W-:Y:S02]  /*0610*/  USEL UR9, URZ, UR5, !UP1 ;  /* 0x000000053f097287 */ /* 0x000fe4000c800000 */
[----:B------:R-:W-:-:S04]  /*0620*/  USEL UR8, UR7, UR8, UP0 ;  /* 0x0000000807087287 */ /* 0x000fc80008000000 */
[----:B------:R-:W-:-:S06]  /*0630*/  UISETP.GT.AND UP0, UPT, UR8, UR9, UPT ;  /* 0x000000090800728c */ /* 0x000fcc000bf04270 */
[----:B------:R-:W-:-:S13]  /*0640*/  PLOP3.LUT P0, PT, PT, PT, UP0, 0x80, 0x0 ;  /* 0x000000000000781c */ /* 0x000fda0003f0f008 */
[----:B------:R-:W-:Y:S05]  /*0650*/  @P0 BRA `(.L_x_412) ;  /* 0x0000102000000947 */ /* 0x000fea0003800000 */
[----:B-1----:R-:W-:Y:S01]  /*0660*/  UISETP.NE.AND UP0, UPT, UR10, -0x1, UPT ;  /* 0xffffffff0a00788c */ /* 0x002fe2000bf05270 */
[----:B------:R-:W-:Y:S01]  /*0670*/  SHF.R.S32.HI R8, RZ, 0x1f, R140 ;  /* 0x0000001fff087819 */ /* 0x000fe2000001148c */
[----:B------:R-:W-:Y:S01]  /*0680*/  ULDC.64 UR4, c[0x0][0x1e0] ;  /* 0x0000780000047ab9 */ /* 0x000fe20000000a00 */
[----:B------:R-:W1:Y:S01]  /*0690*/  S2R R12, SR_CTAID.Z ;  /* 0x00000000000c7919 */ /* 0x000e620000002700 */
[----:B------:R-:W-:Y:S01]  /*06a0*/  USHF.R.S32.HI UR15, URZ, 0x1f, UR12 ;  /* 0x0000001f3f0f7899 */ /* 0x000fe2000801140c */
[----:B------:R-:W-:Y:S01]  /*06b0*/  LEA.HI R8, R8, R140, RZ, 0x3 ;  /* 0x0000008c08087211 */ /* 0x000fe200078f18ff */
[----:B------:R-:W-:Y:S01]  /*06c0*/  ULDC.64 UR6, c[0x0][0x1e8] ;  /* 0x00007a0000067ab9 */ /* 0x000fe20000000a00 */
[----:B------:R-:W2:Y:S01]  /*06d0*/  S2R R6, SR_CTAID.X ;  /* 0x0000000000067919 */ /* 0x000ea20000002500 */
[----:B------:R-:W-:Y:S01]  /*06e0*/  ULDC UR9, c[0x0][0x214] ;  /* 0x0000850000097ab9 */ /* 0x000fe20000000800 */
[----:B------:R-:W-:Y:S01]  /*06f0*/  LOP3.LUT R0, R8, 0x1ffffff8, RZ, 0xc0, !PT ;  /* 0x1ffffff808007812 */ /* 0x000fe200078ec0ff */
[----:B------:R-:W-:Y:S01]  /*0700*/  ULDC UR8, c[0x0][0x234] ;  /* 0x00008d0000087ab9 */ /* 0x000fe20000000800 */
[----:B------:R-:W-:Y:S01]  /*0710*/  SHF.R.S32.HI R8, RZ, 0x3, R8 ;  /* 0x00000003ff087819 */ /* 0x000fe20000011408 */
[----:B------:R-:W-:Y:S01]  /*0720*/  @!UP0 USHF.R.S32.HI UR14, URZ, 0x1f, UR11 ;  /* 0x0000001f3f0e8899 */ /* 0x000fe2000801140b */
[----:B------:R-:W-:Y:S01]  /*0730*/  BSSY B0, `(.L_x_413) ;  /* 0x000003a000007945 */ /* 0x000fe20003800000 */
[----:B------:R-:W-:Y:S01]  /*0740*/  @!UP0 UIMAD.WIDE.U32 UR20, UR11, UR4, URZ ;  /* 0x000000040b1482a5 */ /* 0x000fe2000f8e003f */
[----:B------:R-:W-:Y:S01]  /*0750*/  IMAD.IADD R0, R140, 0x1, -R0 ;  /* 0x000000018c007824 */ /* 0x000fe200078e0a00 */
[----:B------:R-:W-:Y:S01]  /*0760*/  @!UP0 UIMAD UR14, UR14, UR4, URZ ;  /* 0x000000040e0e82a4 */ /* 0x000fe2000f8e023f */
[----:B------:R-:W-:Y:S01]  /*0770*/  SHF.R.S32.HI R9, RZ, 0x1f, R8 ;  /* 0x0000001fff097819 */ /* 0x000fe20000011408 */
[----:B------:R-:W-:Y:S01]  /*0780*/  @UP0 UIMAD.WIDE.U32 UR22, UR10, UR6, URZ ;  /* 0x000000060a1602a5 */ /* 0x000fe2000f8e003f */
[----:B------:R-:W-:Y:S01]  /*0790*/  IMAD.SHL.U32 R0, R0, 0x8, RZ ;  /* 0x0000000800007824 */ /* 0x000fe200078e00ff */
[----:B------:R-:W-:-:S02]  /*07a0*/  ULDC.U8 UR4, c[0x0][0x329] ;  /* 0x0000ca4000047ab9 */ /* 0x000fc40000000000 */
[----:B------:R-:W-:Y:S02]  /*07b0*/  @!UP0 UIMAD UR14, UR11, UR5, UR14 ;  /* 0x000000050b0e82a4 */ /* 0x000fe4000f8e020e */
[----:B------:R-:W-:Y:S02]  /*07c0*/  UISETP.NE.AND UP1, UPT, UR4, URZ, UPT ;  /* 0x0000003f0400728c */ /* 0x000fe4000bf25270 */
[----:B------:R-:W-:Y:S02]  /*07d0*/  ULDC.U8 UR5, c[0x0][0x328] ;  /* 0x0000ca0000057ab9 */ /* 0x000fe40000000000 */
[----:B------:R-:W-:Y:S02]  /*07e0*/  UISETP.NE.AND UP2, UPT, UR5, URZ, UPT ;  /* 0x0000003f0500728c */ /* 0x000fe4000bf45270 */
[----:B------:R-:W-:Y:S01]  /*07f0*/  ULDC UR6, c[0x0][0x1c0] ;  /* 0x0000700000067ab9 */ /* 0x000fe20000000800 */
[----:B--2---:R-:W-:Y:S01]  /*0800*/  IMAD.WIDE R6, R6, 0x80, R8 ;  /* 0x0000008006067825 */ /* 0x004fe200078e0208 */
[----:B------:R-:W-:-:S02]  /*0810*/  UISETP.NE.OR UP3, UPT, UR4, URZ, !UP2 ;  /* 0x0000003f0400728c */ /* 0x000fc4000d765670 */
[----:B------:R-:W-:Y:S02]  /*0820*/  @UP0 UIMAD UR7, UR10, UR7, UR23 ;  /* 0x000000070a0702a4 */ /* 0x000fe4000f8e0217 */
[----:B------:R-:W-:Y:S02]  /*0830*/  ULDC.64 UR4, c[0x0][0x1f0] ;  /* 0x00007c0000047ab9 */ /* 0x000fe40000000a00 */
[----:B------:R-:W-:Y:S02]  /*0840*/  UIMAD UR15, UR15, UR4, URZ ;  /* 0x000000040f0f72a4 */ /* 0x000fe4000f8e023f */
[----:B------:R-:W-:Y:S02]  /*0850*/  @UP1 UMOV UR17, 0x1 ;  /* 0x0000000100111882 */ /* 0x000fe40000000000 */
[----:B------:R-:W-:Y:S02]  /*0860*/  @UP1 ULDC UR4, c[0x0][0x210] ;  /* 0x0000840000041ab9 */ /* 0x000fe40000000800 */
[----:B------:R-:W-:-:S02]  /*0870*/  @UP1 UIMAD UR4, UR4, UR9, URZ ;  /* 0x00000009040412a4 */ /* 0x000fc4000f8e023f */
[----:B------:R-:W-:Y:S02]  /*0880*/  @!UP1 USEL UR4, UR9, UR8, !UP2 ;  /* 0x0000000809049287 */ /* 0x000fe4000d000000 */
[----:B------:R-:W-:Y:S02]  /*0890*/  @!UP0 UMOV UR22, UR20 ;  /* 0x0000001400168c82 */ /* 0x000fe40008000000 */
[----:B------:R-:W-:Y:S01]  /*08a0*/  @!UP1 UIMAD UR17, UR4, UR6, URZ ;  /* 0x00000006041192a4 */ /* 0x000fe2000f8e023f */
[----:B------:R-:W-:Y:S01]  /*08b0*/  IADD3 R2, P0, R0, UR22, RZ ;  /* 0x0000001600027c10 */ /* 0x000fe2000ff1e0ff */
[----:B------:R-:W-:Y:S02]  /*08c0*/  @!UP0 UIADD3 UR7, UR21, UR14, URZ ;  /* 0x0000000e15078290 */ /* 0x000fe4000fffe03f */
[----:B------:R-:W-:Y:S02]  /*08d0*/  UIADD3 UR16, -UR13, UR16, URZ ;  /* 0x000000100d107290 */ /* 0x000fe4000fffe13f */
[----:B------:R-:W-:-:S02]  /*08e0*/  @!UP3 UIMAD UR20, UR11, UR9, URZ ;  /* 0x000000090b14b2a4 */ /* 0x000fc4000f8e023f */
[----:B------:R-:W-:Y:S01]  /*08f0*/  UIMAD UR17, UR11, UR17, URZ ;  /* 0x000000110b1172a4 */ /* 0x000fe2000f8e023f */
[----:B------:R-:W-:Y:S01]  /*0900*/  LEA.HI.X.SX32 R3, R0, UR7, 0x1, P0 ;  /* 0x0000000700037c11 */ /* 0x000fe200080f0eff */
[----:B------:R-:W-:Y:S01]  /*0910*/  @!UP3 USEL UR20, UR20, UR10, !UP0 ;  /* 0x0000000a1414b287 */ /* 0x000fe2000c000000 */
[----:B------:R-:W-:Y:S01]  /*0920*/  ISETP.GE.AND P0, PT, R8, UR16, PT ;  /* 0x0000001008007c0c */ /* 0x000fe2000bf06270 */
[----:B------:R-:W-:Y:S02]  /*0930*/  @UP1 ULDC UR23, c[0x0][0x210] ;  /* 0x0000840000171ab9 */ /* 0x000fe40000000800 */
[----:B------:R-:W-:Y:S01]  /*0940*/  USEL UR17, UR17, URZ, UP3 ;  /* 0x0000003f11117287 */ /* 0x000fe20009800000 */
[----:B-1----:R-:W-:Y:S01]  /*0950*/  IMAD.WIDE.U32 R12, R12, c[0x0][0x1f0], R2 ;  /* 0x00007c000c0c7a25 */ /* 0x002fe200078e0002 */
[----:B------:R-:W-:Y:S02]  /*0960*/  @!UP1 UMOV UR23, 0x1 ;  /* 0x0000000100179882 */ /* 0x000fe40000000000 */
        /* <DEDUP_REMOVED lines=22> */
.L_x_414:
[----:B------:R-:W-:Y:S05]  /*0ad0*/  BSYNC B0 ;  /* 0x0000000000007941 */ /* 0x000fea0003800000 */
.L_x_413:
        /* <DEDUP_REMOVED lines=16> */
.L_x_416:
[----:B------:R-:W-:Y:S05]  /*0be0*/  BSYNC B0 ;  /* 0x0000000000007941 */ /* 0x000fea0003800000 */
.L_x_415:
        /* <DEDUP_REMOVED lines=16> */
.L_x_418:
[----:B------:R-:W-:Y:S05]  /*0cf0*/  BSYNC B0 ;  /* 0x0000000000007941 */ /* 0x000fea0003800000 */
.L_x_417:
        /* <DEDUP_REMOVED lines=16> */
.L_x_420:
[----:B------:R-:W-:Y:S05]  /*0e00*/  BSYNC B0 ;  /* 0x0000000000007941 */ /* 0x000fea0003800000 */
.L_x_419:
        /* <DEDUP_REMOVED lines=16> */
.L_x_422:
[----:B------:R-:W-:Y:S05]  /*0f10*/  BSYNC B0 ;  /* 0x0000000000007941 */ /* 0x000fea0003800000 */
.L_x_421:
        /* <DEDUP_REMOVED lines=16> */
.L_x_424:
[----:B------:R-:W-:Y:S05]  /*1020*/  BSYNC B0 ;  /* 0x0000000000007941 */ /* 0x000fea0003800000 */
.L_x_423:
        /* <DEDUP_REMOVED lines=16> */
.L_x_426:
[----:B------:R-:W-:Y:S05]  /*1130*/  BSYNC B0 ;  /* 0x0000000000007941 */ /* 0x000fea0003800000 */
.L_x_425:
        /* <DEDUP_REMOVED lines=16> */
.L_x_428:
[----:B------:R-:W-:Y:S05]  /*1240*/  BSYNC B0 ;  /* 0x0000000000007941 */ /* 0x000fea0003800000 */
.L_x_427:
        /* <DEDUP_REMOVED lines=67> */
.L_x_412:
[----:B-1----:R-:W-:Y:S02]  /*1680*/  UISETP.NE.AND UP0, UPT, UR10, -0x1, UPT ;  /* 0xffffffff0a00788c */ /* 0x002fe4000bf05270 */
        /* <DEDUP_REMOVED lines=31> */
.L_x_429:
        /* <DEDUP_REMOVED lines=46> */
.L_x_430:
[----:B------:R-:W1:Y:S01]  /*1b60*/  S2R R4, SR_CTAID.X ;  /* 0x0000000000047919 */ /* 0x000e620000002500 */
[----:B------:R-:W-:Y:S01]  /*1b70*/  SHF.R.S32.HI R29, RZ, 0x1f, R140 ;  /* 0x0000001fff1d7819 */ /* 0x000fe2000001148c */
[----:B------:R-:W-:Y:S02]  /*1b80*/  UIADD3 UR11, -UR13, UR16, URZ ;  /* 0x000000100d0b7290 */ /* 0x000fe4000fffe13f */
[----:B------:R-:W2:Y:S01]  /*1b90*/  S2R R7, SR_CTAID.Z ;  /* 0x0000000000077919 */ /* 0x000ea20000002700 */
[CC--:B------:R-:W-:Y:S01]  /*1ba0*/  LEA.HI R2, R29.reuse, R140.reuse, RZ, 0x3 ;  /* 0x0000008c1d027211 */ /* 0x0c0fe200078f18ff */
[----:B------:R-:W-:Y:S01]  /*1bb0*/  ULDC.64 UR4, c[0x0][0x1a8] ;  /* 0x00006a0000047ab9 */ /* 0x000fe20000000a00 */
[----:B------:R-:W-:Y:S01]  /*1bc0*/  LEA.HI R139, R29, R140, RZ, 0x5 ;  /* 0x0000008c1d8b7211 */ /* 0x000fe200078f28ff */
[----:B------:R-:W-:Y:S01]  /*1bd0*/  UIMAD UR4, UR20, UR4, URZ ;  /* 0x00000004140472a4 */ /* 0x000fe2000f8e023f */
[----:B------:R-:W-:Y:S02]  /*1be0*/  LOP3.LUT R0, R2, 0xfffffff8, RZ, 0xc0, !PT ;  /* 0xfffffff802007812 */ /* 0x000fe400078ec0ff */
[----:B------:R-:W-:Y:S01]  /*1bf0*/  SHF.R.S32.HI R2, RZ, 0x3, R2 ;  /* 0x00000003ff027819 */ /* 0x000fe20000011402 */
[----:B------:R-:W-:Y:S01]  /*1c00*/  UIMAD UR4, UR12, UR5, UR4 ;  /* 0x000000050c0472a4 */ /* 0x000fe2000f8e0204 */
[----:B------:R-:W-:Y:S01]  /*1c10*/  SHF.R.S32.HI R138, RZ, 0x5, R139 ;  /* 0x00000005ff8a7819 */ /* 0x000fe2000001148b */
[----:B------:R-:W-:Y:S01]  /*1c20*/  IMAD.IADD R28, R140, 0x1, -R0 ;  /* 0x000000018c1c7824 */ /* 0x000fe200078e0a00 */
[C---:B------:R-:W-:Y:S01]  /*1c30*/  IADD3 R26, R2.reuse, 0x10, RZ ;  /* 0x00000010021a7810 */ /* 0x040fe20007ffe0ff */
[----:B------:R-:W-:Y:S01]  /*1c40*/  IMAD.SHL.U32 R0, R2, 0x40, RZ ;  /* 0x0000004002007824 */ /* 0x000fe200078e00ff */
[----:B------:R-:W-:Y:S01]  /*1c50*/  SHF.R.S32.HI R3, RZ, 0x1f, R2 ;  /* 0x0000001fff037819 */ /* 0x000fe20000011402 */
[----:B------:R-:W-:Y:S01]  /*1c60*/  IMAD.SHL.U32 R32, R28, 0x8, RZ ;  /* 0x000000081c207824 */ /* 0x000fe200078e00ff */
[----:B------:R-:W-:Y:S01]  /*1c70*/  ISETP.GE.AND P0, PT, R26, UR11, PT ;  /* 0x0000000b1a007c0c */ /* 0x000fe2000bf06270 */
[----:B------:R-:W-:Y:S01]  /*1c80*/  UMOV UR12, 0x6 ;  /* 0x00000006000c7882 */ /* 0x000fe20000000000 */
[----:B------:R-:W-:-:S02]  /*1c90*/  IADD3 R27, R2, 0x20, RZ ;  /* 0x00000020021b7810 */ /* 0x000fc40007ffe0ff */
[----:B------:R-:W-:Y:S01]  /*1ca0*/  LOP3.LUT R0, R0, 0x1c0, RZ, 0xc0, !PT ;  /* 0x000001c000007812 */ /* 0x000fe200078ec0ff */
[----:B-1----:R-:W-:Y:S01]  /*1cb0*/  IMAD.WIDE R24, R4, 0x80, R2 ;  /* 0x0000008004187825 */ /* 0x002fe200078e0202 */
[----:B------:R-:W-:Y:S02]  /*1cc0*/  SHF.R.S32.HI R33, RZ, 0x1f, R32 ;  /* 0x0000001fff217819 */ /* 0x000fe40000011420 */
[----:B------:R-:W-:Y:S02]  /*1cd0*/  IADD3 R4, P1, R32, UR6, RZ ;  /* 0x0000000620047c10 */ /* 0x000fe4000ff3e0ff */
[----:B------:R-:W-:Y:S01]  /*1ce0*/  ISETP.GE.AND P6, PT, R27, UR11, PT ;  /* 0x0000000b1b007c0c */ /* 0x000fe2000bfc6270 */
[----:B------:R-:W-:Y:S01]  /*1cf0*/  STL.64 [R1+0x50], R24 ;  /* 0x0000501801007387 */ /* 0x000fe20000100a00 */
[----:B------:R-:W-:Y:S02]  /*1d00*/  SHF.R.U32.HI R6, RZ, 0x3, R0 ;  /* 0x00000003ff067819 */ /* 0x000fe40000011600 */
[----:B------:R-:W-:Y:S01]  /*1d10*/  IADD3.X R5, R33, UR17, RZ, P1, !PT ;  /* 0x0000001121057c10 */ /* 0x000fe20008ffe4ff */
[----:B------:R-:W-:Y:S01]  /*1d20*/  STL.64 [R1+0x70], R32 ;  /* 0x0000702001007387 */ /* 0x000fe20000100a00 */
[----:B------:R-:W-:-:S02]  /*1d30*/  LOP3.LUT R0, R0, 0x38, R32, 0xf8, !PT ;  /* 0x0000003800007812 */ /* 0x000fc400078ef820 */
[----:B------:R-:W-:Y:S01]  /*1d40*/  IADD3 R9, R2, 0x40, RZ ;  /* 0x0000004002097810 */ /* 0x000fe20007ffe0ff */
[----:B--2---:R-:W-:Y:S01]  /*1d50*/  IMAD.WIDE.U32 R4, R7, c[0x0][0x1a8], R4 ;  /* 0x00006a0007047a25 */ /* 0x004fe200078e0004 */
[----:B------:R-:W-:Y:S02]  /*1d60*/  LOP3.LUT R8, R0, R6, RZ, 0x3c, !PT ;  /* 0x0000000600087212 */ /* 0x000fe400078e3cff */
[----:B------:R-:W-:Y:S02]  /*1d70*/  LEA.HI R7, R29, R140, RZ, 0x6 ;  /* 0x0000008c1d077211 */ /* 0x000fe400078f30ff */
[----:B------:R-:W-:Y:S02]  /*1d80*/  @!P0 IADD3 R0, P1, R24, 0x10, RZ ;  /* 0x0000001018008810 */ /* 0x000fe40007f3e0ff */
[----:B------:R-:W-:Y:S01]  /*1d90*/  ISETP.GE.AND P3, PT, R2, UR11, PT ;  /* 0x0000000b02007c0c */ /* 0x000fe2000bf66270 */
[----:B------:R-:W-:Y:S01]  /*1da0*/  IMAD.SHL.U32 R7, R7, 0x8, RZ ;  /* 0x0000000807077824 */ /* 0x000fe200078e00ff */
[----:B------:R-:W-:Y:S01]  /*1db0*/  ISETP.GE.AND P4, PT, R9, UR11, PT ;  /* 0x0000000b09007c0c */ /* 0x000fe2000bf86270 */
[----:B------:R-:W-:Y:S01]  /*1dc0*/  @!P0 IMAD.X R6, RZ, RZ, R25, P1 ;  /* 0x000000ffff068224 */ /* 0x000fe200008e0619 */
[----:B------:R-:W-:-:S02]  /*1dd0*/  @!P6 IADD3 R12, P1, R24, 0x20, RZ ;  /* 0x00000020180ce810 */ /* 0x000fc40007f3e0ff */
[----:B------:R-:W-:Y:S01]  /*1de0*/  IADD3 R30, R2, 0x30, RZ ;  /* 0x00000030021e7810 */ /* 0x000fe20007ffe0ff */
[----:B------:R-:W-:Y:S01]  /*1df0*/  @!P0 IMAD R6, R6, c[0x0][0x190], RZ ;  /* 0x0000640006068a24 */ /* 0x000fe200078e02ff */
[----:B------:R-:W-:Y:S02]  /*1e00*/  IADD3 R5, R5, UR4, RZ ;  /* 0x0000000405057c10 */ /* 0x000fe4000fffe0ff */
[----:B------:R-:W-:Y:S01]  /*1e10*/  LOP3.LUT R233, R8, 0xfffffe00, R7, 0xf8, !PT ;  /* 0xfffffe0008e97812 */ /* 0x000fe200078ef807 */
[----:B------:R-:W-:Y:S01]  /*1e20*/  @!P6 IMAD.X R7, RZ, RZ, R25, P1 ;  /* 0x000000ffff07e224 */ /* 0x000fe200008e0619 */
[----:B------:R-:W-:Y:S01]  /*1e30*/  ISETP.GE.AND P5, PT, R30, UR11, PT ;  /* 0x0000000b1e007c0c */ /* 0x000fe2000bfa6270 */
[C---:B------:R-:W-:Y:S01]  /*1e40*/  @!P0 IMAD R20, R0.reuse, c[0x0][0x194], R6 ;  /* 0x0000650000148a24 */ /* 0x040fe200078e0206 */
[----:B------:R-:W-:Y:S01]  /*1e50*/  STL [R1+0x68], R30 ;  /* 0x0000681e01007387 */ /* 0x000fe20000100800 */
[----:B------:R-:W-:Y:S01]  /*1e60*/  @!P0 IMAD.WIDE.U32 R16, R0, c[0x0][0x190], R4 ;  /* 0x0000640000108a25 */ /* 0x000fe200078e0004 */
[----:B------:R-:W-:-:S02]  /*1e70*/  @!P4 IADD3 R11, P1, R24, 0x40, RZ ;  /* 0x00000040180bc810 */ /* 0x000fc40007f3e0ff */
[----:B------:R1:W-:Y:S01]  /*1e80*/  STL [R1+0x94], R9 ;  /* 0x0000940901007387 */ /* 0x0003e20000100800 */
[----:B------:R-:W-:Y:S01]  /*1e90*/  @!P3 IMAD R0, R25, c[0x0][0x190], RZ ;  /* 0x000064001900ba24 */ /* 0x000fe200078e02ff */
[C---:B------:R-:W-:Y:S01]  /*1ea0*/  IADD3 R34, R2.reuse, 0x50, RZ ;  /* 0x0000005002227810 */ /* 0x040fe20007ffe0ff */
[----:B------:R-:W-:Y:S01]  /*1eb0*/  @!P6 IMAD R6, R7, c[0x0][0x190], RZ ;  /* 0x000064000706ea24 */ /* 0x000fe200078e02ff */
[----:B------:R-:W-:Y:S01]  /*1ec0*/  IADD3 R31, R2, 0x60, RZ ;  /* 0x00000060021f7810 */ /* 0x000fe20007ffe0ff */
[C---:B------:R-:W-:Y:S02]  /*1ed0*/  @!P3 IMAD R10, R24.reuse, c[0x0][0x194], R0 ;  /* 0x00006500180aba24 */ /* 0x040fe400078e0200 */
[----:B------:R-:W-:Y:S01]  /*1ee0*/  @!P4 IMAD.X R0, RZ, RZ, R25, P1 ;  /* 0x000000ffff00c224 */ /* 0x000fe200008e0619 */
[----:B------:R-:W-:Y:S01]  /*1ef0*/  @!P5 IADD3 R8, P2, R24, 0x30, RZ ;  /* 0x000000301808d810 */ /* 0x000fe20007f5e0ff */
[----:B------:R-:W-:Y:S01]  /*1f00*/  @!P6 IMAD R18, R12, c[0x0][0x194], R6 ;  /* 0x000065000c12ea24 */ /* 0x000fe200078e0206 */
[----:B------:R-:W-:Y:S01]  /*1f10*/  STL [R1+0x88], R34 ;  /* 0x0000882201007387 */ /* 0x000fe20000100800 */
[----:B------:R-:W-:-:S03]  /*1f20*/  @!P3 IMAD.WIDE.U32 R6, R24, c[0x0][0x190], R4 ;  /* 0x000064001806ba25 */ /* 0x000fc600078e0004 */
[----:B------:R-:W-:Y:S01]  /*1f30*/  STL [R1+0x8c], R31 ;  /* 0x00008c1f01007387 */ /* 0x000fe20000100800 */
[----:B------:R-:W-:Y:S01]  /*1f40*/  @!P4 IMAD R19, R0, c[0x0][0x190], RZ ;  /* 0x000064000013ca24 */ /* 0x000fe200078e02ff */
[C---:B------:R-:W-:Y:S01]  /*1f50*/  @!P3 LEA R14, P1, R6.reuse, c[0x0][0x160], 0x1 ;  /* 0x00005800060eba11 */ /* 0x040fe200078208ff */
[----:B------:R-:W-:Y:S02]  /*1f60*/  @!P3 IMAD.IADD R0, R7, 0x1, R10 ;  /* 0x000000010700b824 */ /* 0x000fe400078e020a */
[----:B------:R-:W-:Y:S02]  /*1f70*/  IMAD.SHL.U32 R233, R233, 0x2, RZ ;  /* 0x00000002e9e97824 */ /* 0x000fe400078e00ff */
[----:B------:R-:W-:Y:S01]  /*1f80*/  @!P4 IMAD.MOV.U32 R7, RZ, RZ, R5 ;  /* 0x000000ffff07c224 */ /* 0x000fe200078e0005 */
[----:B------:R-:W-:Y:S01]  /*1f90*/  @!P3 LEA.HI.X R15, R6, c[0x0][0x164], R0, 0x1, P1 ;  /* 0x00005900060fba11 */ /* 0x000fe200008f0c00 */
[----:B------:R-:W-:Y:S02]  /*1fa0*/  @!P4 IMAD.MOV.U32 R6, RZ, RZ, R4 ;  /* 0x000000ffff06c224 */ /* 0x000fe400078e0004 */
[----:B-1----:R-:W-:Y:S01]  /*1fb0*/  @!P5 IMAD.X R9, RZ, RZ, R25, P2 ;  /* 0x000000ffff09d224 */ /* 0x002fe200010e0619 */
[----:B------:R-:W-:Y:S01]  /*1fc0*/  @!P0 LEA R10, P2, R16, c[0x0][0x160], 0x1 ;  /* 0x00005800100a8a11 */ /* 0x000fe200078408ff */
[----:B------:R-:W-:Y:S01]  /*1fd0*/  @!P0 IMAD.IADD R0, R17, 0x1, R20 ;  /* 0x0000000111008824 */ /* 0x000fe200078e0214 */
[----:B------:R-:W-:Y:S01]  /*1fe0*/  @!PT LDS RZ, [RZ] ;  /* 0x00000000fffff984 */ /* 0x000fe20000000800 */
[----:B------:R-:W-:Y:S01]  /*1ff0*/  @!PT LDS RZ, [RZ] ;  /* 0x00000000fffff984 */ /* 0x000fe20000000800 */
[----:B------:R-:W-:Y:S01]  /*2000*/  @!PT LDS RZ, [RZ] ;  /* 0x00000000fffff984 */ /* 0x000fe20000000800 */
[----:B------:R1:W-:Y:S01]  /*2010*/  @!P3 LDGSTS.E.BYPASS.LTC128B.128 [R233], [R14.64] ;  /* 0x000000000ee9bfae */ /* 0x0003e2000b901d52 */
[----:B------:R-:W-:-:S03]  /*2020*/  @!P6 IMAD.WIDE.U32 R12, R12, c[0x0][0x190], R4 ;  /* 0x000064000c0cea25 */ /* 0x000fc600078e0004 */
[----:B------:R1:W-:Y:S01]  /*2030*/  @!P3 LDGSTS.E.BYPASS.LTC128B.128 [R233+0x4000], [R14.64+0x80] ;  /* 0x040000800ee9bfae */ /* 0x0003e2000b901d52 */
[----:B------:R-:W-:Y:S01]  /*2040*/  @!P5 IMAD R9, R9, c[0x0][0x190], RZ ;  /* 0x000064000909da24 */ /* 0x000fe200078e02ff */
[----:B------:R-:W-:Y:S01]  /*2050*/  ISETP.GE.AND P3, PT, R34, UR11, PT ;  /* 0x0000000b22007c0c */ /* 0x000fe2000bf66270 */
[C---:B------:R-:W-:Y:S01]  /*2060*/  @!P4 IMAD R19, R11.reuse, c[0x0][0x194], R19 ;  /* 0x000065000b13ca24 */ /* 0x040fe200078e0213 */
[----:B------:R-:W-:Y:S01]  /*2070*/  @!P6 LEA R20, P1, R12, c[0x0][0x160], 0x1 ;  /* 0x000058000c14ea11 */ /* 0x000fe200078208ff */
[----:B------:R-:W-:Y:S01]  /*2080*/  @!P4 IMAD.WIDE.U32 R6, R11, c[0x0][0x190], R6 ;  /* 0x000064000b06ca25 */ /* 0x000fe200078e0006 */
[----:B------:R-:W-:Y:S02]  /*2090*/  @!P0 LEA.HI.X R11, R16, c[0x0][0x164], R0, 0x1, P2 ;  /* 0x00005900100b8a11 */ /* 0x000fe400010f0c00 */
[----:B------:R-:W-:Y:S01]  /*20a0*/  ISETP.GE.AND P2, PT, R31, UR11, PT ;  /* 0x0000000b1f007c0c */ /* 0x000fe2000bf46270 */
[C---:B------:R-:W-:Y:S02]  /*20b0*/  @!P5 IMAD R23, R8.reuse, c[0x0][0x194], R9 ;  /* 0x000065000817da24 */ /* 0x040fe400078e0209 */
[----:B------:R-:W-:Y:S01]  /*20c0*/  @!P6 IMAD.IADD R13, R13, 0x1, R18 ;  /* 0x000000010d0de824 */ /* 0x000fe200078e0212 */
[----:B------:R2:W-:Y:S01]  /*20d0*/  @!P0 LDGSTS.E.BYPASS.LTC128B.128 [R233+0x800], [R10.64] ;  /* 0x008000000ae98fae */ /* 0x0005e2000b901d52 */
[----:B------:R-:W-:-:S03]  /*20e0*/  @!P5 IMAD.WIDE.U32 R8, R8, c[0x0][0x190], R4 ;  /* 0x000064000808da25 */ /* 0x000fc600078e0004 */
[----:B------:R-:W-:Y:S01]  /*20f0*/  @!P6 LEA.HI.X R21, R12, c[0x0][0x164], R13, 0x1, P1 ;  /* 0x000059000c15ea11 */ /* 0x000fe200008f0c0d */
[----:B------:R-:W-:Y:S01]  /*2100*/  @!P5 IMAD.IADD R0, R9, 0x1, R23 ;  /* 0x000000010900d824 */ /* 0x000fe200078e0217 */
[----:B------:R2:W-:Y:S01]  /*2110*/  @!P0 LDGSTS.E.BYPASS.LTC128B.128 [R233+0x4800], [R10.64+0x80] ;  /* 0x048000800ae98fae */ /* 0x0005e2000b901d52 */
[----:B------:R-:W-:Y:S01]  /*2120*/  @!P5 LEA R18, P1, R8, c[0x0][0x160], 0x1 ;  /* 0x000058000812da11 */ /* 0x000fe200078208ff */
[----:B------:R-:W-:Y:S01]  /*2130*/  @!P4 IMAD.IADD R7, R7, 0x1, R19 ;  /* 0x000000010707c824 */ /* 0x000fe200078e0213 */
[----:B------:R-:W-:Y:S01]  /*2140*/  @!P4 LEA R16, P0, R6, c[0x0][0x160], 0x1 ;  /* 0x000058000610ca11 */ /* 0x000fe200078008ff */
[----:B------:R3:W-:Y:S01]  /*2150*/  @!P6 LDGSTS.E.BYPASS.LTC128B.128 [R233+0x1000], [R20.64] ;  /* 0x0100000014e9efae */ /* 0x0007e2000b901d52 */
[----:B------:R-:W-:Y:S01]  /*2160*/  @!P5 LEA.HI.X R19, R8, c[0x0][0x164], R0, 0x1, P1 ;  /* 0x000059000813da11 */ /* 0x000fe200008f0c00 */
[----:B------:R-:W-:Y:S01]  /*2170*/  IMAD R8, R3, c[0x0][0x198], RZ ;  /* 0x0000660003087a24 */ /* 0x000fe200078e02ff */
[----:B------:R-:W-:Y:S01]  /*2180*/  @!P4 LEA.HI.X R17, R6, c[0x0][0x164], R7, 0x1, P0 ;  /* 0x000059000611ca11 */ /* 0x000fe200000f0c07 */
[----:B------:R-:W-:Y:S01]  /*2190*/  IMAD.WIDE.U32 R6, R2, c[0x0][0x198], R32 ;  /* 0x0000660002067a25 */ /* 0x000fe200078e0020 */
[----:B------:R-:W-:Y:S01]  /*21a0*/  @!P3 IADD3 R0, P0, R24, 0x50, RZ ;  /* 0x000000501800b810 */ /* 0x000fe20007f1e0ff */
[----:B------:R3:W-:Y:S02]  /*21b0*/  @!P6 LDGSTS.E.BYPASS.LTC128B.128 [R233+0x5000], [R20.64+0x80] ;  /* 0x0500008014e9efae */ /* 0x0007e4000b901d52 */
[----:B------:R-:W-:-:S02]  /*21c0*/  IMAD R8, R2, c[0x0][0x19c], R8 ;  /* 0x0000670002087a24 */ /* 0x000fc400078e0208 */
[----:B------:R-:W-:Y:S01]  /*21d0*/  @!P3 IMAD.X R9, RZ, RZ, R25, P0 ;  /* 0x000000ffff09b224 */ /* 0x000fe200000e0619 */
[----:B------:R4:W-:Y:S01]  /*21e0*/  @!P5 LDGSTS.E.BYPASS.LTC128B.128 [R233+0x1800], [R18.64] ;  /* 0x0180000012e9dfae */ /* 0x0009e2000b901d52 */
[----:B------:R-:W-:-:S03]  /*21f0*/  IMAD R3, R3, c[0x0][0x1a0], RZ ;  /* 0x0000680003037a24 */ /* 0x000fc600078e02ff */
[----:B------:R4:W-:Y:S04]  /*2200*/  @!P5 LDGSTS.E.BYPASS.LTC128B.128 [R233+0x5800], [R18.64+0x80] ;  /* 0x0580008012e9dfae */ /* 0x0009e8000b901d52 */
[----:B------:R5:W-:Y:S01]  /*2210*/  @!P4 LDGSTS.E.BYPASS.LTC128B.128 [R233+0x2000], [R16.64] ;  /* 0x0200000010e9cfae */ /* 0x000be2000b901d52 */
[----:B--2---:R-:W-:-:S03]  /*2220*/  IADD3 R10, R2, 0x70, RZ ;  /* 0x00000070020a7810 */ /* 0x004fc60007ffe0ff */
[----:B------:R5:W-:Y:S01]  /*2230*/  @!P4 LDGSTS.E.BYPASS.LTC128B.128 [R233+0x6000], [R16.64+0x80] ;  /* 0x0600008010e9cfae */ /* 0x000be2000b901d52 */
[----:B------:R-:W-:-:S03]  /*2240*/  ISETP.GE.AND P1, PT, R10, UR11, PT ;  /* 0x0000000b0a007c0c */ /* 0x000fc6000bf26270 */
[----:B------:R2:W-:Y:S02]  /*2250*/  STL [R1+0x90], R10 ;  /* 0x0000900a01007387 */ /* 0x0005e40000100800 */
[----:B--2---:R-:W-:-:S05]  /*2260*/  @!P2 IADD3 R10, P0, R24, 0x60, RZ ;  /* 0x00000060180aa810 */ /* 0x004fca0007f1e0ff */
[----:B------:R-:W-:-:S03]  /*2270*/  @!P2 IMAD.X R11, RZ, RZ, R25, P0 ;  /* 0x000000ffff0ba224 */ /* 0x000fc600000e0619 */
[----:B------:R-:W-:Y:S01]  /*2280*/  @!P1 IADD3 R12, P0, R24, 0x70, RZ ;  /* 0x00000070180c9810 */ /* 0x000fe20007f1e0ff */
[----:B------:R-:W-:Y:S02]  /*2290*/  @!P3 IMAD R24, R9, c[0x0][0x190], RZ ;  /* 0x000064000918ba24 */ /* 0x000fe400078e02ff */
[----:B------:R-:W-:Y:S02]  /*22a0*/  @!P2 IMAD R11, R11, c[0x0][0x190], RZ ;  /* 0x000064000b0baa24 */ /* 0x000fe400078e02ff */
[----:B------:R-:W-:Y:S01]  /*22b0*/  @!P1 IMAD.X R13, RZ, RZ, R25, P0 ;  /* 0x000000ffff0d9224 */ /* 0x000fe200000e0619 */
[----:B-1----:R-:W-:Y:S01]  /*22c0*/  IADD3 R14, P0, R6, UR22, RZ ;  /* 0x00000016060e7c10 */ /* 0x002fe2000ff1e0ff */
[----:B------:R-:W-:Y:S01]  /*22d0*/  @!P3 IMAD.MOV.U32 R6, RZ, RZ, R4 ;  /* 0x000000ffff06b224 */ /* 0x000fe200078e0004 */
[----:B------:R-:W-:Y:S01]  /*22e0*/  SHF.R.S32.HI R25, RZ, 0x1f, R22 ;  /* 0x0000001fff197819 */ /* 0x000fe20000011416 */
[C---:B------:R-:W-:Y:S01]  /*22f0*/  @!P3 IMAD R24, R0.reuse, c[0x0][0x194], R24 ;  /* 0x000065000018ba24 */ /* 0x040fe200078e0218 */
[----:B------:R-:W-:Y:S01]  /*2300*/  IADD3.X R15, R7, UR7, R8, P0, !PT ;  /* 0x00000007070f7c10 */ /* 0x000fe200087fe408 */
[----:B------:R-:W-:Y:S01]  /*2310*/  @!P3 IMAD.MOV.U32 R7, RZ, RZ, R5 ;  /* 0x000000ffff07b224 */ /* 0x000fe200078e0005 */
[----:B------:R-:W-:Y:S01]  /*2320*/  UIADD3 UR22, UR8, -0x1, URZ ;  /* 0xffffffff08167890 */ /* 0x000fe2000fffe03f */
[----:B------:R-:W-:Y:S01]  /*2330*/  @!P1 IMAD.MOV.U32 R8, RZ, RZ, R4 ;  /* 0x000000ffff089224 */ /* 0x000fe200078e0004 */
[----:B------:R-:W-:Y:S01]  /*2340*/  ULDC.64 UR6, c[0x0][0x198] ;  /* 0x0000660000067ab9 */ /* 0x000fe20000000a00 */
[----:B------:R-:W-:Y:S01]  /*2350*/  @!P3 IMAD.WIDE.U32 R6, R0, c[0x0][0x190], R6 ;  /* 0x000064000006ba25 */ /* 0x000fe200078e0006 */
[----:B------:R-:W-:-:S02]  /*2360*/  UIMAD UR17, UR22, -0x40, UR14 ;  /* 0xffffffc0161178a4 */ /* 0x000fc4000f8e020e */
[----:B------:R-:W-:Y:S01]  /*2370*/  USHF.L.U32 UR25, UR6, 0x6, URZ ;  /* 0x0000000606197899 */ /* 0x000fe2000800063f */
[----:B------:R-:W-:Y:S01]  /*2380*/  @!P1 IMAD R0, R13, c[0x0][0x190], RZ ;  /* 0x000064000d009a24 */ /* 0x000fe200078e02ff */
[----:B------:R-:W-:Y:S01]  /*2390*/  USHF.L.U64.HI UR23, UR6, UR12, UR7 ;  /* 0x0000000c06177299 */ /* 0x000fe20008010207 */
[----:B------:R-:W-:Y:S01]  /*23a0*/  @!P1 IMAD.MOV.U32 R9, RZ, RZ, R5 ;  /* 0x000000ffff099224 */ /* 0x000fe200078e0005 */
[----:B------:R-:W-:Y:S01]  /*23b0*/  USHF.R.S32.HI UR20, URZ, 0x1f, UR22 ;  /* 0x0000001f3f147899 */ /* 0x000fe20008011416 */
[----:B------:R-:W-:Y:S01]  /*23c0*/  @!P1 IMAD R23, R12, c[0x0][0x194], R0 ;  /* 0x000065000c179a24 */ /* 0x000fe200078e0200 */
[----:B------:R-:W-:Y:S01]  /*23d0*/  UIMAD UR4, UR23, UR22, URZ ;  /* 0x00000016170472a4 */ /* 0x000fe2000f8e023f */
[----:B------:R-:W-:Y:S01]  /*23e0*/  IMAD R0, R25, c[0x0][0x1b0], RZ ;  /* 0x00006c0019007a24 */ /* 0x000fe200078e02ff */
[----:B------:R-:W-:Y:S01]  /*23f0*/  ISETP.GE.AND P4, PT, R2, UR17, PT ;  /* 0x0000001102007c0c */ /* 0x000fe2000bf86270 */
[C---:B------:R-:W-:Y:S01]  /*2400*/  @!P2 IMAD R11, R10.reuse, c[0x0][0x194], R11 ;  /* 0x000065000a0baa24 */ /* 0x040fe200078e020b */
[----:B------:R-:W-:Y:S01]  /*2410*/  UIMAD UR4, UR20, UR25, UR4 ;  /* 0x00000019140472a4 */ /* 0x000fe2000f8e0204 */
[----:B------:R-:W-:Y:S01]  /*2420*/  @!P2 IMAD.WIDE.U32 R4, R10, c[0x0][0x190], R4 ;  /* 0x000064000a04aa25 */ /* 0x000fe200078e0004 */
[----:B------:R-:W-:Y:S01]  /*2430*/  @!P3 LEA R10, P0, R6, c[0x0][0x160], 0x1 ;  /* 0x00005800060aba11 */ /* 0x000fe200078008ff */
[----:B------:R-:W-:Y:S01]  /*2440*/  UIMAD.WIDE.U32 UR26, UR6, 0x20, URZ ;  /* 0x00000020061a78a5 */ /* 0x000fe2000f8e003f */
[----:B------:R-:W-:Y:S01]  /*2450*/  ISETP.GE.AND P5, PT, R26, UR17, PT ;  /* 0x000000111a007c0c */ /* 0x000fe2000bfa6270 */
[----:B------:R-:W-:-:S02]  /*2460*/  @!P3 IMAD.IADD R7, R7, 0x1, R24 ;  /* 0x000000010707b824 */ /* 0x000fc400078e0218 */
[----:B---3--:R-:W-:Y:S02]  /*2470*/  IMAD R20, R22, c[0x0][0x1b4], R0 ;  /* 0x00006d0016147a24 */ /* 0x008fe400078e0200 */
[----:B------:R-:W-:Y:S01]  /*2480*/  @!P2 IMAD.IADD R0, R5, 0x1, R11 ;  /* 0x000000010500a824 */ /* 0x000fe200078e020b */
[----:B------:R-:W-:Y:S01]  /*2490*/  @!P3 LEA.HI.X R11, R6, c[0x0][0x164], R7, 0x1, P0 ;  /* 0x00005900060bba11 */ /* 0x000fe200000f0c07 */
[----:B------:R-:W-:Y:S01]  /*24a0*/  @!P1 IMAD.WIDE.U32 R12, R12, c[0x0][0x190], R8 ;  /* 0x000064000c0c9a25 */ /* 0x000fe200078e0008 */
[----:B------:R-:W-:Y:S02]  /*24b0*/  ISETP.GE.AND P0, PT, R26, UR17, PT ;  /* 0x000000111a007c0c */ /* 0x000fe4000bf06270 */
[----:B------:R-:W-:Y:S01]  /*24c0*/  @!P2 LEA R8, P6, R4, c[0x0][0x160], 0x1 ;  /* 0x000058000408aa11 */ /* 0x000fe200078c08ff */
[----:B------:R-:W-:Y:S01]  /*24d0*/  IMAD.WIDE.U32 R34, R22, c[0x0][0x1b0], R14 ;  /* 0x00006c0016227a25 */ /* 0x000fe200078e000e */
[----:B------:R1:W-:Y:S02]  /*24e0*/  @!P3 LDGSTS.E.BYPASS.LTC128B.128 [R233+0x2800], [R10.64] ;  /* 0x028000000ae9bfae */ /* 0x0003e4000b901d52 */
[----:B------:R-:W-:Y:S01]  /*24f0*/  @!P2 LEA.HI.X R9, R4, c[0x0][0x164], R0, 0x1, P6 ;  /* 0x000059000409aa11 */ /* 0x000fe200030f0c00 */
[----:B------:R-:W-:Y:S01]  /*2500*/  IMAD.IADD R165, R35, 0x1, R20 ;  /* 0x0000000123a57824 */ /* 0x000fe200078e0214 */
[----:B------:R-:W-:Y:S01]  /*2510*/  @!P1 LEA R6, P6, R12, c[0x0][0x160], 0x1 ;  /* 0x000058000c069a11 */ /* 0x000fe200078c08ff */
[----:B------:R-:W-:Y:S01]  /*2520*/  IMAD.U32 R163, RZ, RZ, UR25 ;  /* 0x00000019ffa37e24 */ /* 0x000fe2000f8e00ff */
[----:B------:R1:W-:Y:S01]  /*2530*/  @!P3 LDGSTS.E.BYPASS.LTC128B.128 [R233+0x6800], [R10.64+0x80] ;  /* 0x068000800ae9bfae */ /* 0x0003e2000b901d52 */
[----:B------:R-:W-:Y:S01]  /*2540*/  IMAD.MOV.U32 R164, RZ, RZ, R34 ;  /* 0x000000ffffa47224 */ /* 0x000fe200078e0022 */
[----:B------:R-:W-:Y:S01]  /*2550*/  ISETP.GE.AND P3, PT, R27, UR17, PT ;  /* 0x000000111b007c0c */ /* 0x000fe2000bf66270 */
[----:B------:R-:W-:Y:S01]  /*2560*/  @!P1 IMAD.IADD R0, R13, 0x1, R23 ;  /* 0x000000010d009824 */ /* 0x000fe200078e0217 */
[----:B------:R2:W-:Y:S01]  /*2570*/  @!P2 LDGSTS.E.BYPASS.LTC128B.128 [R233+0x3000], [R8.64] ;  /* 0x0300000008e9afae */ /* 0x0005e2000b901d52 */
[----:B------:R-:W-:-:S03]  /*2580*/  IMAD.WIDE.U32 R4, R163, UR22, R164 ;  /* 0x00000016a3047c25 */ /* 0x000fc6000f8e00a4 */
[----:B------:R-:W-:Y:S01]  /*2590*/  @!P1 LEA.HI.X R7, R12, c[0x0][0x164], R0, 0x1, P6 ;  /* 0x000059000c079a11 */ /* 0x000fe200030f0c00 */
[----:B------:R-:W-:Y:S01]  /*25a0*/  IMAD.U32 R14, RZ, RZ, UR6 ;  /* 0x00000006ff0e7e24 */ /* 0x000fe2000f8e00ff */
[----:B------:R-:W-:Y:S01]  /*25b0*/  IADD3 R5, R5, UR4, RZ ;  /* 0x0000000405057c10 */ /* 0x000fe2000fffe0ff */
[----:B------:R-:W-:Y:S01]  /*25c0*/  IMAD.U32 R12, RZ, RZ, UR6 ;  /* 0x00000006ff0c7e24 */ /* 0x000fe2000f8e00ff */
[----:B------:R-:W-:Y:S01]  /*25d0*/  USHF.L.U32 UR4, UR7, 0x5, URZ ;  /* 0x0000000507047899 */ /* 0x000fe2000800063f */
[----:B------:R-:W-:Y:S01]  /*25e0*/  IMAD.U32 R13, RZ, RZ, UR7 ;  /* 0x00000007ff0d7e24 */ /* 0x000fe2000f8e00ff */
[----:B------:R-:W-:Y:S01]  /*25f0*/  @!P0 LEA R0, P6, R14, R4, 0x4 ;  /* 0x000000040e008211 */ /* 0x000fe200078c20ff */
[----:B------:R2:W-:Y:S01]  /*2600*/  @!P2 LDGSTS.E.BYPASS.LTC128B.128 [R233+0x7000], [R8.64+0x80] ;  /* 0x0700008008e9afae */ /* 0x0005e2000b901d52 */
[----:B------:R-:W-:Y:S01]  /*2610*/  ISETP.GE.AND P2, PT, R30, UR17, PT ;  /* 0x000000111e007c0c */ /* 0x000fe2000bf46270 */
[----:B------:R-:W-:Y:S01]  /*2620*/  IMAD R15, R2, c[0x0][0x1a4], R3 ;  /* 0x00006900020f7a24 */ /* 0x000fe200078e0203 */
[----:B------:R-:W-:Y:S01]  /*2630*/  @!P0 LEA.HI.X R13, R12, R5, R13, 0x4, P6 ;  /* 0x000000050c0d8211 */ /* 0x000fe200030f240d */
[----:B------:R3:W-:Y:S01]  /*2640*/  @!P1 LDGSTS.E.BYPASS.LTC128B.128 [R233+0x3800], [R6.64] ;  /* 0x0380000006e99fae */ /* 0x0007e2000b901d52 */
[----:B------:R-:W-:-:S03]  /*2650*/  @!P0 LEA R12, P6, R0, c[0x0][0x168], 0x1 ;  /* 0x00005a00000c8a11 */ /* 0x000fc600078c08ff */
[----:B------:R3:W-:Y:S01]  /*2660*/  @!P1 LDGSTS.E.BYPASS.LTC128B.128 [R233+0x7800], [R6.64+0x80] ;  /* 0x0780008006e99fae */ /* 0x0007e2000b901d52 */
[----:B------:R-:W-:Y:S02]  /*2670*/  @!P0 LEA.HI.X R13, R0, c[0x0][0x16c], R13, 0x1, P6 ;  /* 0x00005b00000d8a11 */ /* 0x000fe400030f0c0d */
[----:B------:R-:W-:Y:S01]  /*2680*/  @!P3 IADD3 R0, P1, R4, UR26, RZ ;  /* 0x0000001a0400bc10 */ /* 0x000fe2000ff3e0ff */
[----:B------:R-:W-:Y:S01]  /*2690*/  STL.64 [R1+0x60], R34 ;  /* 0x0000602201007387 */ /* 0x000fe20000100a00 */
[----:B-1----:R-:W-:Y:S01]  /*26a0*/  LEA.HI R11, R29, R140, RZ, 0x4 ;  /* 0x0000008c1d0b7211 */ /* 0x002fe200078f20ff */
[----:B------:R-:W-:Y:S02]  /*26b0*/  VOTEU.ALL UP0, P2 ;  /* 0x00000000003f7886 */ /* 0x000fe40001000000 */
[----:B------:R-:W-:Y:S01]  /*26c0*/  STL.64 [R1+0x58], R164 ;  /* 0x000058a401007387 */ /* 0x000fe20000100a00 */
[----:B------:R-:W-:-:S04]  /*26d0*/  SHF.R.S32.HI R14, RZ, 0x4, R11 ;  /* 0x00000004ff0e7819 */ /* 0x000fc8000001140b */
[----:B------:R-:W-:-:S04]  /*26e0*/  LEA.HI R10, R11, R14, RZ, 0x1 ;  /* 0x0000000e0b0a7211 */ /* 0x000fc800078f08ff */
[----:B------:R-:W-:-:S05]  /*26f0*/  LOP3.LUT R10, R10, 0xfffffffe, RZ, 0xc0, !PT ;  /* 0xfffffffe0a0a7812 */ /* 0x000fca00078ec0ff */
[----:B-----5:R-:W-:Y:S02]  /*2700*/  IMAD.IADD R16, R14, 0x1, -R10 ;  /* 0x000000010e107824 */ /* 0x020fe400078e0a0a */
[----:B------:R-:W-:Y:S02]  /*2710*/  IMAD.SHL.U32 R10, R28, 0x40, RZ ;  /* 0x000000401c0a7824 */ /* 0x000fe400078e00ff */
[----:B------:R-:W-:Y:S01]  /*2720*/  IMAD.U32 R14, RZ, RZ, UR6 ;  /* 0x00000006ff0e7e24 */ /* 0x000fe2000f8e00ff */
[----:B---3--:R-:W-:Y:S01]  /*2730*/  @!P4 LEA R6, P6, R4, c[0x0][0x168], 0x1 ;  /* 0x00005a000406ca11 */ /* 0x008fe200078c08ff */
[----:B------:R-:W-:Y:S01]  /*2740*/  IMAD.U32 R7, RZ, RZ, UR4 ;  /* 0x00000004ff077e24 */ /* 0x000fe2000f8e00ff */
[----:B------:R-:W-:Y:S01]  /*2750*/  LOP3.LUT R10, R10, 0x1c0, RZ, 0xc0, !PT ;  /* 0x000001c00a0a7812 */ /* 0x000fe200078ec0ff */
[----:B------:R-:W-:Y:S02]  /*2760*/  @!UP0 UIMAD UR4, UR7, 0x30, URZ ;  /* 0x00000030070488a4 */ /* 0x000fe4000f8e023f */
[----:B------:R-:W-:Y:S01]  /*2770*/  UISETP.GT.AND UP0, UPT, UR22, UR9, UPT ;  /* 0x000000091600728c */ /* 0x000fe2000bf04270 */
[----:B--2---:R-:W-:-:S02]  /*2780*/  @!P3 IADD3.X R9, R5, UR27, R7, P1, !PT ;  /* 0x0000001b0509bc10 */ /* 0x004fc40008ffe407 */
[----:B------:R-:W-:Y:S02]  /*2790*/  @!P4 LEA.HI.X R7, R4, c[0x0][0x16c], R5, 0x1, P6 ;  /* 0x00005b000407ca11 */ /* 0x000fe400030f0c05 */
[C---:B------:R-:W-:Y:S02]  /*27a0*/  @!P3 LEA R8, P6, R0.reuse, c[0x0][0x168], 0x1 ;  /* 0x00005a000008ba11 */ /* 0x040fe400078c08ff */
[----:B------:R-:W-:Y:S01]  /*27b0*/  ISETP.GE.AND P1, PT, R27, UR17, PT ;  /* 0x000000111b007c0c */ /* 0x000fe2000bf26270 */
[----:B------:R1:W-:Y:S01]  /*27c0*/  @!P4 LDGSTS.E.BYPASS.LTC128B.128 [R233+0x8000], [R6.64] ;  /* 0x0800000006e9cfae */ /* 0x0003e2000b901d52 */
[----:B------:R-:W-:Y:S02]  /*27d0*/  @!P3 LEA.HI.X R9, R0, c[0x0][0x16c], R9, 0x1, P6 ;  /* 0x00005b000009ba11 */ /* 0x000fe400030f0c09 */
[----:B------:R-:W-:Y:S01]  /*27e0*/  LOP3.LUT R0, R11, 0xfffffff0, RZ, 0xc0, !PT ;  /* 0xfffffff00b007812 */ /* 0x000fe200078ec0ff */
[----:B------:R1:W-:Y:S01]  /*27f0*/  @!P4 LDGSTS.E.BYPASS.LTC128B.128 [R233+0xa000], [R6.64+0x80] ;  /* 0x0a00008006e9cfae */ /* 0x0003e2000b901d52 */
[C---:B------:R-:W-:Y:S01]  /*2800*/  IMAD.SHL.U32 R11, R2.reuse, 0x8, RZ ;  /* 0x00000008020b7824 */ /* 0x040fe200078e00ff */
[----:B------:R-:W-:-:S02]  /*2810*/  ISETP.GE.AND P4, PT, R2, UR17, PT ;  /* 0x0000001102007c0c */ /* 0x000fc4000bf86270 */
[----:B------:R-:W-:Y:S01]  /*2820*/  IMAD.IADD R0, R140, 0x1, -R0 ;  /* 0x000000018c007824 */ /* 0x000fe200078e0a00 */
[----:B------:R2:W-:Y:S01]  /*2830*/  @!P0 LDGSTS.E.BYPASS.LTC128B.128 [R233+0x8800], [R12.64] ;  /* 0x088000000ce98fae */ /* 0x0005e2000b901d52 */
[----:B------:R-:W-:Y:S02]  /*2840*/  LOP3.LUT R11, R10, 0x8, R11, 0xf8, !PT ;  /* 0x000000080a0b7812 */ /* 0x000fe400078ef80b */
[----:B------:R-:W-:Y:S01]  /*2850*/  SHF.R.U32.HI R10, RZ, 0x3, R10 ;  /* 0x00000003ff0a7819 */ /* 0x000fe2000001160a */
[----:B------:R2:W-:Y:S01]  /*2860*/  @!P0 LDGSTS.E.BYPASS.LTC128B.128 [R233+0xa800], [R12.64+0x80] ;  /* 0x0a8000800ce98fae */ /* 0x0005e2000b901d52 */
[----:B------:R-:W-:Y:S02]  /*2870*/  SHF.R.S32.HI R17, RZ, 0x1f, R0 ;  /* 0x0000001fff117819 */ /* 0x000fe40000011400 */
[----:B------:R-:W-:Y:S01]  /*2880*/  LOP3.LUT R11, R11, R10, RZ, 0x3c, !PT ;  /* 0x0000000a0b0b7212 */ /* 0x000fe200078e3cff */
[----:B------:R3:W-:Y:S01]  /*2890*/  @!P3 LDGSTS.E.BYPASS.LTC128B.128 [R233+0x9000], [R8.64] ;  /* 0x0900000008e9bfae */ /* 0x0007e2000b901d52 */
[----:B------:R-:W-:-:S02]  /*28a0*/  LEA.HI R17, R17, R0, RZ, 0x3 ;  /* 0x0000000011117211 */ /* 0x000fc400078f18ff */
[----:B------:R-:W-:Y:S01]  /*28b0*/  ISETP.GE.AND P0, PT, R30, UR17, PT ;  /* 0x000000111e007c0c */ /* 0x000fe2000bf06270 */
[----:B------:R3:W-:Y:S01]  /*28c0*/  @!P3 LDGSTS.E.BYPASS.LTC128B.128 [R233+0xb000], [R8.64+0x80] ;  /* 0x0b00008008e9bfae */ /* 0x0007e2000b901d52 */
[----:B------:R-:W-:Y:S02]  /*28d0*/  ULDC UR17, c[0x0][0x2e4] ;  /* 0x0000b90000117ab9 */ /* 0x000fe40000000800 */
[----:B------:R-:W-:Y:S01]  /*28e0*/  UIADD3 UR17, UR14, -UR17, -UR16 ;  /* 0x800000110e117290 */ /* 0x000fe2000fffe810 */
[----:B-1----:R-:W-:-:S04]  /*28f0*/  IMAD.WIDE.U32 R6, R2, c[0x0][0x1a0], R32 ;  /* 0x0000680002067a25 */ /* 0x002fc800078e0020 */
[----:B------:R-:W-:Y:S01]  /*2900*/  @!P2 IMAD.WIDE.U32 R2, R14, 0x30, R4 ;  /* 0x000000300e02a825 */ /* 0x000fe200078e0004 */
[----:B------:R-:W-:Y:S02]  /*2910*/  LOP3.LUT R5, R17, 0xfffffff8, RZ, 0xc0, !PT ;  /* 0xfffffff811057812 */ /* 0x000fe400078ec0ff */
[----:B------:R-:W-:Y:S01]  /*2920*/  IADD3 R4, P6, R6, UR24, RZ ;  /* 0x0000001806047c10 */ /* 0x000fe2000ffde0ff */
[----:B------:R-:W-:Y:S02]  /*2930*/  IMAD R6, R25, c[0x0][0x1b8], RZ ;  /* 0x00006e0019067a24 */ /* 0x000fe400078e02ff */
[----:B----4-:R-:W-:Y:S01]  /*2940*/  IMAD.IADD R18, R0, 0x1, -R5 ;  /* 0x0000000100127824 */ /* 0x010fe200078e0a05 */
[----:B------:R-:W-:Y:S01]  /*2950*/  IADD3.X R5, R7, UR21, R15, P6, !PT ;  /* 0x0000001507057c10 */ /* 0x000fe2000b7fe40f */
[----:B------:R-:W-:Y:S01]  /*2960*/  IMAD R10, R22, c[0x0][0x1bc], R6 ;  /* 0x00006f00160a7a24 */ /* 0x000fe200078e0206 */
[----:B------:R-:W-:Y:S01]  /*2970*/  @!P2 IADD3 R0, R3, UR4, RZ ;  /* 0x000000040300ac10 */ /* 0x000fe2000fffe0ff */
[----:B------:R-:W-:Y:S01]  /*2980*/  ULDC.64 UR4, c[0x0][0x1a0] ;  /* 0x0000680000047ab9 */ /* 0x000fe20000000a00 */
[----:B------:R-:W-:Y:S01]  /*2990*/  @!P2 LEA R6, P6, R2, c[0x0][0x168], 0x1 ;  /* 0x00005a000206aa11 */ /* 0x000fe200078c08ff */
[----:B------:R-:W-:Y:S01]  /*29a0*/  USHF.L.U64.HI UR12, UR4, UR12, UR5 ;  /* 0x0000000c040c7299 */ /* 0x000fe20008010205 */
[----:B------:R-:W-:Y:S01]  /*29b0*/  IMAD.WIDE.U32 R26, R22, c[0x0][0x1b8], R4 ;  /* 0x00006e00161a7a25 */ /* 0x000fe200078e0004 */
[----:B------:R-:W-:Y:S01]  /*29c0*/  USHF.L.U32 UR15, UR4, 0x6, URZ ;  /* 0x00000006040f7899 */ /* 0x000fe2000800063f */
[----:B------:R-:W-:Y:S01]  /*29d0*/  @!P2 LEA.HI.X R7, R2, c[0x0][0x16c], R0, 0x1, P6 ;  /* 0x00005b000207aa11 */ /* 0x000fe200030f0c00 */
[----:B------:R-:W-:Y:S01]  /*29e0*/  UIMAD UR5, UR12, UR22, URZ ;  /* 0x000000160c0572a4 */ /* 0x000fe2000f8e023f */
[----:B------:R-:W-:Y:S01]  /*29f0*/  IMAD.U32 R2, RZ, RZ, UR22 ;  /* 0x00000016ff027e24 */ /* 0x000fe2000f8e00ff */
[----:B------:R-:W-:Y:S01]  /*2a00*/  STL.64 [R1+0x80], R26 ;  /* 0x0000801a01007387 */ /* 0x000fe20000100a00 */
[----:B------:R-:W-:Y:S01]  /*2a10*/  IMAD.IADD R21, R27, 0x1, R10 ;  /* 0x000000011b157824 */ /* 0x000fe200078e020a */
[----:B------:R-:W-:Y:S01]  /*2a20*/  UIMAD UR5, UR20, UR15, UR5 ;  /* 0x0000000f140572a4 */ /* 0x000fe2000f8e0205 */
[----:B------:R-:W-:Y:S01]  /*2a30*/  IMAD.MOV.U32 R20, RZ, RZ, R26 ;  /* 0x000000ffff147224 */ /* 0x000fe200078e001a */
[----:B------:R1:W-:Y:S01]  /*2a40*/  @!P2 LDGSTS.E.BYPASS.LTC128B.128 [R233+0x9800], [R6.64] ;  /* 0x0980000006e9afae */ /* 0x0003e2000b901d52 */
[----:B------:R-:W-:Y:S01]  /*2a50*/  UIMAD.WIDE.U32 UR20, UR4, 0x20, URZ ;  /* 0x00000020041478a5 */ /* 0x000fe2000f8e003f */
[----:B------:R-:W-:-:S02]  /*2a60*/  IMAD.U32 R4, RZ, RZ, UR4 ;  /* 0x00000004ff047e24 */ /* 0x000fc4000f8e00ff */
[----:B------:R1:W-:Y:S01]  /*2a70*/  @!P2 LDGSTS.E.BYPASS.LTC128B.128 [R233+0xb800], [R6.64+0x80] ;  /* 0x0b80008006e9afae */ /* 0x0003e2000b901d52 */
[----:B------:R-:W-:-:S03]  /*2a80*/  IMAD.WIDE.U32 R2, R2, UR15, R20 ;  /* 0x0000000f02027c25 */ /* 0x000fc6000f8e0014 */
[----:B------:R-:W0:Y:S01]  /*2a90*/  LDGDEPBAR ;  /* 0x00000000000079af */ /* 0x000e220000000000 */
[----:B--2---:R-:W-:Y:S01]  /*2aa0*/  IMAD.MOV.U32 R12, RZ, RZ, c[0x0][0x1a4] ;  /* 0x00006900ff0c7624 */ /* 0x004fe200078e00ff */
[----:B------:R-:W-:Y:S01]  /*2ab0*/  IADD3 R3, R3, UR5, RZ ;  /* 0x0000000503037c10 */ /* 0x000fe2000fffe0ff */
[----:B------:R-:W-:Y:S01]  /*2ac0*/  IMAD.SHL.U32 R10, R16, 0x8, RZ ;  /* 0x00000008100a7824 */ /* 0x000fe200078e00ff */
[----:B---3--:R-:W-:Y:S01]  /*2ad0*/  @!P4 LEA R8, P6, R2, c[0x0][0x170], 0x1 ;  /* 0x00005c000208ca11 */ /* 0x008fe200078c08ff */
[----:B------:R-:W-:Y:S01]  /*2ae0*/  IMAD.SHL.U32 R14, R12, 0x20, RZ ;  /* 0x000000200c0e7824 */ /* 0x000fe200078e00ff */
[----:B------:R-:W-:Y:S01]  /*2af0*/  @!P1 IADD3 R13, P2, R2, UR20, RZ ;  /* 0x00000014020d9c10 */ /* 0x000fe2000ff5e0ff */
[----:B------:R-:W-:Y:S01]  /*2b00*/  @!P0 IMAD.WIDE.U32 R4, R4, 0x30, R2 ;  /* 0x0000003004048825 */ /* 0x000fe200078e0002 */
[----:B------:R-:W-:Y:S01]  /*2b10*/  @!P4 LEA.HI.X R9, R2, c[0x0][0x174], R3, 0x1, P6 ;  /* 0x00005d000209ca11 */ /* 0x000fe200030f0c03 */
[----:B------:R-:W-:Y:S01]  /*2b20*/  STL.64 [R1+0x78], R20 ;  /* 0x0000781401007387 */ /* 0x000fe20000100a00 */
[----:B------:R-:W-:Y:S01]  /*2b30*/  UIADD3 UR20, UR14, 0x1, -UR16 ;  /* 0x000000010e147890 */ /* 0x000fe2000fffe810 */
[----:B------:R-:W-:Y:S01]  /*2b40*/  IMAD R0, R16, 0x200, R11 ;  /* 0x0000020010007824 */ /* 0x000fe200078e020b */
[----:B------:R-:W-:-:S02]  /*2b50*/  ULDC UR5, c[0x0][0x2e8] ;  /* 0x0000ba0000057ab9 */ /* 0x000fc40000000800 */
[----:B------:R-:W-:Y:S01]  /*2b60*/  UIADD3 UR5, UR20, UR5, URZ ;  /* 0x0000000514057290 */ /* 0x000fe2000fffe03f */
[----:B------:R-:W-:-:S05]  /*2b70*/  IMAD.SHL.U32 R212, R0, 0x2, RZ ;  /* 0x0000000200d47824 */ /* 0x000fca00078e00ff */
[C---:B------:R-:W-:Y:S02]  /*2b80*/  IADD3 R0, R212.reuse, 0x8000, RZ ;  /* 0x00008000d4007810 */ /* 0x040fe40007ffe0ff */
[----:B------:R-:W-:Y:S01]  /*2b90*/  IADD3 R223, R212, 0x8020, RZ ;  /* 0x00008020d4df7810 */ /* 0x000fe20007ffe0ff */
[----:B-1----:R-:W-:Y:S01]  /*2ba0*/  IMAD.U32 R7, RZ, RZ, UR4 ;  /* 0x00000004ff077e24 */ /* 0x002fe2000f8e00ff */
[----:B------:R-:W-:-:S04]  /*2bb0*/  DEPBAR.LE SB0, 0x0 ;  /* 0x000080000000791a */ /* 0x000fc80000000000 */
[----:B------:R-:W-:Y:S01]  /*2bc0*/  BAR.SYNC.DEFER_BLOCKING 0x0 ;  /* 0x0000000000007b1d */ /* 0x000fe20000010000 */
[----:B------:R-:W-:Y:S01]  /*2bd0*/  @!P5 LEA R7, P3, R7, R2, 0x4 ;  /* 0x000000020707d211 */ /* 0x000fe200078620ff */
[----:B------:R-:W-:Y:S02]  /*2be0*/  IMAD.SHL.U32 R2, R18, 0x40, RZ ;  /* 0x0000004012027824 */ /* 0x000fe400078e00ff */
[----:B------:R-:W-:-:S03]  /*2bf0*/  IMAD.U32 R6, RZ, RZ, UR4 ;  /* 0x00000004ff067e24 */ /* 0x000fc6000f8e00ff */
[----:B------:R-:W-:Y:S02]  /*2c00*/  LOP3.LUT R2, R2, 0x1c0, RZ, 0xc0, !PT ;  /* 0x000001c002027812 */ /* 0x000fe400078ec0ff */
[----:B------:R-:W-:Y:S01]  /*2c10*/  @!P5 LEA.HI.X R6, R6, R3, R12, 0x4, P3 ;  /* 0x000000030606d211 */ /* 0x000fe200018f240c */
[----:B------:R-:W-:Y:S01]  /*2c20*/  @!P0 IMAD R12, R12, 0x30, RZ ;  /* 0x000000300c0c8824 */ /* 0x000fe200078e02ff */
[----:B------:R-:W-:Y:S02]  /*2c30*/  LOP3.LUT R11, R2, 0x8, R10, 0xf8, !PT ;  /* 0x00000008020b7812 */ /* 0x000fe400078ef80a */
[----:B------:R-:W-:Y:S01]  /*2c40*/  SHF.R.U32.HI R10, RZ, 0x3, R2 ;  /* 0x00000003ff0a7819 */ /* 0x000fe20000011602 */
[----:B------:R-:W-:Y:S01]  /*2c50*/  @!P0 IMAD.IADD R5, R5, 0x1, R12 ;  /* 0x0000000105058824 */ /* 0x000fe200078e020c */
[----:B------:R-:W-:Y:S01]  /*2c60*/  @!P5 LEA R2, P3, R7, c[0x0][0x170], 0x1 ;  /* 0x00005c000702da11 */ /* 0x000fe200078608ff */
[----:B------:R-:W-:Y:S01]  /*2c70*/  IMAD.SHL.U32 R12, R17, 0x40, RZ ;  /* 0x00000040110c7824 */ /* 0x000fe200078e00ff */
[----:B------:R-:W-:-:S02]  /*2c80*/  LOP3.LUT R137, R11, R10, RZ, 0x3c, !PT ;  /* 0x0000000a0b897212 */ /* 0x000fc400078e3cff */
[----:B------:R-:W-:Y:S02]  /*2c90*/  @!P1 IADD3.X R11, R3, UR21, R14, P2, !PT ;  /* 0x00000015030b9c10 */ /* 0x000fe400097fe40e */
[----:B------:R-:W-:Y:S02]  /*2ca0*/  @!P5 LEA.HI.X R3, R7, c[0x0][0x174], R6, 0x1, P3 ;  /* 0x00005d000703da11 */ /* 0x000fe400018f0c06 */
[C---:B------:R-:W-:Y:S01]  /*2cb0*/  @!P1 LEA R6, P3, R13.reuse, c[0x0][0x170], 0x1 ;  /* 0x00005c000d069a11 */ /* 0x040fe200078608ff */
[----:B------:R-:W-:Y:S01]  /*2cc0*/  @P4 STS.128 [R233+0xc000], RZ ;  /* 0x00c000ffe9004388 */ /* 0x000fe20000000c00 */
[----:B------:R-:W-:Y:S02]  /*2cd0*/  @!P0 LEA R10, P2, R4, c[0x0][0x170], 0x1 ;  /* 0x00005c00040a8a11 */ /* 0x000fe400078408ff */
[----:B------:R-:W-:Y:S01]  /*2ce0*/  LOP3.LUT R136, R12, 0xfffffe00, RZ, 0xc0, !PT ;  /* 0xfffffe000c887812 */ /* 0x000fe200078ec0ff */
[----:B------:R-:W-:Y:S01]  /*2cf0*/  @P4 STS.128 [R233+0xe000], RZ ;  /* 0x00e000ffe9004388 */ /* 0x000fe20000000c00 */
[----:B------:R-:W-:-:S02]  /*2d00*/  @!P1 LEA.HI.X R7, R13, c[0x0][0x174], R11, 0x1, P3 ;  /* 0x00005d000d079a11 */ /* 0x000fc400018f0c0b */
[----:B------:R-:W-:Y:S01]  /*2d10*/  @!P0 LEA.HI.X R11, R4, c[0x0][0x174], R5, 0x1, P2 ;  /* 0x00005d00040b8a11 */ /* 0x000fe200010f0c05 */
[----:B------:R-:W-:Y:S01]  /*2d20*/  @!PT LDS RZ, [RZ] ;  /* 0x00000000fffff984 */ /* 0x000fe20000000800 */
[----:B------:R-:W-:Y:S01]  /*2d30*/  @!PT LDS RZ, [RZ] ;  /* 0x00000000fffff984 */ /* 0x000fe20000000800 */
[----:B------:R-:W-:Y:S01]  /*2d40*/  @!PT LDS RZ, [RZ] ;  /* 0x00000000fffff984 */ /* 0x000fe20000000800 */
[----:B------:R1:W-:Y:S01]  /*2d50*/  @!P4 LDGSTS.E.BYPASS.LTC128B.128 [R233+0xc000], [R8.64] ;  /* 0x0c00000008e9cfae */ /* 0x0003e2000b901d52 */
[----:B------:R-:W-:-:S03]  /*2d60*/  IMAD R4, R138, 0x400, R136 ;  /* 0x000004008a047824 */ /* 0x000fc600078e0288 */
        /* <DEDUP_REMOVED lines=16> */
[----:B------:R-:W-:Y:S04]  /*2e70*/  @P0 STS.128 [R233+0xd800], RZ ;  /* 0x00d800ffe9000388 */ /* 0x000fe80000000c00 */
[----:B------:R-:W-:Y:S01]  /*2e80*/  @P0 STS.128 [R233+0xf800], RZ ;  /* 0x00f800ffe9000388 */ /* 0x000fe20000000c00 */
[----:B--2---:R-:W-:-:S03]  /*2e90*/  IMAD.IADD R2, R137, 0x1, R4 ;  /* 0x0000000189027824 */ /* 0x004fc600078e0204 */
[----:B------:R-:W-:Y:S01]  /*2ea0*/  @!PT LDS RZ, [RZ] ;  /* 0x00000000fffff984 */ /* 0x000fe20000000800 */
[----:B------:R-:W-:Y:S01]  /*2eb0*/  @!PT LDS RZ, [RZ] ;  /* 0x00000000fffff984 */ /* 0x000fe20000000800 */
[----:B------:R-:W-:Y:S01]  /*2ec0*/  @!PT LDS RZ, [RZ] ;  /* 0x00000000fffff984 */ /* 0x000fe20000000800 */
[----:B------:R1:W-:Y:S01]  /*2ed0*/  @!P0 LDGSTS.E.BYPASS.LTC128B.128 [R233+0xd800], [R10.64] ;  /* 0x0d8000000ae98fae */ /* 0x0003e2000b901d52 */
[----:B------:R-:W-:Y:S02]  /*2ee0*/  IMAD.MOV.U32 R3, RZ, RZ, 0x10 ;  /* 0x00000010ff037424 */ /* 0x000fe400078e00ff */
[----:B------:R-:W-:Y:S01]  /*2ef0*/  IMAD.SHL.U32 R219, R2, 0x2, RZ ;  /* 0x0000000202db7824 */ /* 0x000fe200078e00ff */
[----:B------:R1:W-:Y:S01]  /*2f00*/  @!P0 LDGSTS.E.BYPASS.LTC128B.128 [R233+0xf800], [R10.64+0x80] ;  /* 0x0f8000800ae98fae */ /* 0x0003e2000b901d52 */
[----:B------:R-:W-:Y:S01]  /*2f10*/  IMAD.MOV.U32 R2, RZ, RZ, 0x20 ;  /* 0x00000020ff027424 */ /* 0x000fe200078e00ff */
[----:B------:R-:W-:Y:S02]  /*2f20*/  SEL R3, R3, 0xfffffff0, !P1 ;  /* 0xfffffff003037807 */ /* 0x000fe40004800000 */
[----:B------:R-:W-:Y:S02]  /*2f30*/  LDSM.16.M88.4 R32, [R212+0x8800] ;  /* 0x00880000d420783b */ /* 0x000fe40000000200 */
[----:B------:R-:W-:Y:S01]  /*2f40*/  SEL R2, R2, 0xffffffe0, !P2 ;  /* 0xffffffe002027807 */ /* 0x000fe20005000000 */
[----:B------:R-:W-:Y:S01]  /*2f50*/  IMAD R220, R3, 0x2, R219 ;  /* 0x0000000203dc7824 */ /* 0x000fe200078e02db */
[----:B------:R-:W-:Y:S01]  /*2f60*/  LDSM.16.M88.4 R40, [R212+0x9000] ;  /* 0x00900000d428783b */ /* 0x000fe20000000200 */
[----:B------:R-:W-:-:S02]  /*2f70*/  R2P PR, R28, 0x6 ;  /* 0x000000061c007804 */ /* 0x000fc40000000000 */
[C---:B------:R-:W-:Y:S01]  /*2f80*/  IMAD R222, R2.reuse, 0x2, R219 ;  /* 0x0000000202de7824 */ /* 0x040fe200078e02db */
[----:B---3--:R-:W2:Y:S01]  /*2f90*/  LDSM.16.M88.4 R4, [R219+0x2000] ;  /* 0x00200000db04783b */ /* 0x008ea20000000200 */
[----:B------:R-:W-:-:S03]  /*2fa0*/  IMAD R221, R2, 0x2, R220 ;  /* 0x0000000202dd7824 */ /* 0x000fc600078e02dc */
[----:B------:R-:W-:Y:S04]  /*2fb0*/  LDSM.16.M88.4 R44, [R212+0x9800] ;  /* 0x00980000d42c783b */ /* 0x000fe80000000200 */
[----:B------:R-:W-:Y:S02]  /*2fc0*/  LDSM.16.M88.4 R12, [R219] ;  /* 0x00000000db0c783b */ /* 0x000fe40000000200 */
[----:B------:R-:W-:Y:S01]  /*2fd0*/  @P1 IADD3 R223, R0, -0x20, RZ ;  /* 0xffffffe000df1810 */ /* 0x000fe20007ffe0ff */
[----:B------:R-:W-:Y:S01]  /*2fe0*/  IMAD.MOV.U32 R0, RZ, RZ, 0x40 ;  /* 0x00000040ff007424 */ /* 0x000fe200078e00ff */
[----:B------:R-:W-:Y:S02]  /*2ff0*/  LDSM.16.M88.4 R16, [R222+0x2000] ;  /* 0x00200000de10783b */ /* 0x000fe40000000200 */
[----:B------:R-:W-:-:S02]  /*3000*/  IADD3 R230, R223, 0x800, RZ ;  /* 0x00000800dfe67810 */ /* 0x000fc40007ffe0ff */
[----:B-1----:R-:W1:Y:S01]  /*3010*/  LDSM.16.M88.4 R8, [R212+0x8000] ;  /* 0x00800000d408783b */ /* 0x002e620000000200 */
[----:B------:R-:W-:Y:S02]  /*3020*/  SEL R0, R0, 0xffffffc0, !P2 ;  /* 0xffffffc000007807 */ /* 0x000fe40005000000 */
[C---:B------:R-:W-:Y:S01]  /*3030*/  IADD3 R229, R223.reuse, 0x1000, RZ ;  /* 0x00001000dfe57810 */ /* 0x040fe20007ffe0ff */
[----:B------:R-:W-:Y:S01]  /*3040*/  LDSM.16.M88.4 R28, [R223+0x1000] ;  /* 0x00100000df1c783b */ /* 0x000fe20000000200 */
[C---:B------:R-:W-:Y:S01]  /*3050*/  IADD3 R228, R223.reuse, 0x1800, RZ ;  /* 0x00001800dfe47810 */ /* 0x040fe20007ffe0ff */
[----:B------:R-:W-:Y:S01]  /*3060*/  IMAD.IADD R218, R212, 0x1, R0 ;  /* 0x00000001d4da7824 */ /* 0x000fe200078e0200 */
[----:B------:R-:W-:Y:S01]  /*3070*/  IADD3 R227, R223, 0x2000, RZ ;  /* 0x00002000dfe37810 */ /* 0x000fe20007ffe0ff */
[----:B------:R-:W-:Y:S01]  /*3080*/  LDSM.16.M88.4 R36, [R223] ;  /* 0x00000000df24783b */ /* 0x000fe20000000200 */
[----:B------:R-:W-:Y:S01]  /*3090*/  IMAD.IADD R217, R0, 0x1, R223 ;  /* 0x0000000100d97824 */ /* 0x000fe200078e02df */
[----:B------:R-:W-:-:S02]  /*30a0*/  LOP3.LUT R0, R139, 0xffffffe0, RZ, 0xc0, !PT ;  /* 0xffffffe08b007812 */ /* 0x000fc400078ec0ff */
[----:B------:R-:W-:Y:S01]  /*30b0*/  LDSM.16.M88.4 R20, [R223+0x800] ;  /* 0x00080000df14783b */ /* 0x000fe20000000200 */
[C---:B------:R-:W-:Y:S02]  /*30c0*/  IADD3 R226, R223.reuse, 0x2800, RZ ;  /* 0x00002800dfe27810 */ /* 0x040fe40007ffe0ff */
[C---:B------:R-:W-:Y:S01]  /*30d0*/  IMAD.IADD R0, R140.reuse, 0x1, -R0 ;  /* 0x000000018c007824 */ /* 0x040fe200078e0a00 */
[----:B------:R-:W-:Y:S01]  /*30e0*/  LDSM.16.M88.4 R24, [R223+0x1800] ;  /* 0x00180000df18783b */ /* 0x000fe20000000200 */
[----:B------:R-:W-:Y:S01]  /*30f0*/  IMAD.SHL.U32 R140, R140, 0x2, RZ ;  /* 0x000000028c8c7824 */ /* 0x000fe200078e00ff */
[C---:B------:R-:W-:Y:S02]  /*3100*/  IADD3 R225, R223.reuse, 0x3000, RZ ;  /* 0x00003000dfe17810 */ /* 0x040fe40007ffe0ff */
[----:B------:R-:W-:Y:S01]  /*3110*/  LDSM.16.M88.4 R96, [R218+0x9000] ;  /* 0x00900000da60783b */ /* 0x000fe20000000200 */
[----:B------:R-:W-:Y:S02]  /*3120*/  IADD3 R224, R223, 0x3800, RZ ;  /* 0x00003800dfe07810 */ /* 0x000fe40007ffe0ff */
[----:B------:R-:W-:Y:S01]  /*3130*/  LOP3.LUT R142, R140, 0x6, RZ, 0xc0, !PT ;  /* 0x000000068c8e7812 */ /* 0x000fe200078ec0ff */
[C---:B--2---:R-:W-:Y:S01]  /*3140*/  HMMA.16816.F32 R52, R4.reuse, R32, RZ ;  /* 0x000000200434723c */ /* 0x044fe200000018ff */
[----:B------:R-:W-:Y:S04]  /*3150*/  LDSM.16.M88.4 R60, [R218+0x8000] ;  /* 0x00800000da3c783b */ /* 0x000fe80000000200 */
[----:B------:R-:W-:Y:S03]  /*3160*/  LDSM.16.M88.4 R116, [R218+0x9800] ;  /* 0x00980000da74783b */ /* 0x000fe60000000200 */
[C---:B------:R-:W-:Y:S01]  /*3170*/  HMMA.16816.F32 R56, R4.reuse, R40, RZ ;  /* 0x000000280438723c */ /* 0x040fe200000018ff */
[----:B------:R-:W-:Y:S04]  /*3180*/  LDSM.16.M88.4 R80, [R218+0x8800] ;  /* 0x00880000da50783b */ /* 0x000fe80000000200 */
[----:B------:R-:W0:Y:S03]  /*3190*/  LDGDEPBAR ;  /* 0x00000000000079af */ /* 0x000e260000000000 */
[C---:B-1----:R-:W-:Y:S08]  /*31a0*/  HMMA.16816.F32 R48, R4.reuse, R8, RZ ;  /* 0x000000080430723c */ /* 0x042ff000000018ff */
[C---:B------:R-:W-:Y:S08]  /*31b0*/  HMMA.16816.F32 R68, R4.reuse, R10, RZ ;  /* 0x0000000a0444723c */ /* 0x040ff000000018ff */
[C---:B------:R-:W-:Y:S08]  /*31c0*/  HMMA.16816.F32 R64, R4.reuse, R44, RZ ;  /* 0x0000002c0440723c */ /* 0x040ff000000018ff */
[C---:B------:R-:W-:Y:S08]  /*31d0*/  HMMA.16816.F32 R72, R4.reuse, R34, RZ ;  /* 0x000000220448723c */ /* 0x040ff000000018ff */
[C---:B------:R-:W-:Y:S08]  /*31e0*/  HMMA.16816.F32 R100, R4.reuse, R42, RZ ;  /* 0x0000002a0464723c */ /* 0x040ff000000018ff */
[----:B------:R-:W-:Y:S01]  /*31f0*/  HMMA.16816.F32 R84, R4, R46, RZ ;  /* 0x0000002e0454723c */ /* 0x000fe200000018ff */
[----:B------:R-:W1:Y:S07]  /*3200*/  LDSM.16.M88.4 R4, [R220+0x2000] ;  /* 0x00200000dc04783b */ /* 0x000e6e0000000200 */
[C---:B------:R-:W-:Y:S08]  /*3210*/  HMMA.16816.F32 R124, R12.reuse, R8, RZ ;  /* 0x000000080c7c723c */ /* 0x040ff000000018ff */
[C---:B------:R-:W-:Y:S01]  /*3220*/  HMMA.16816.F32 R120, R12.reuse, R10, RZ ;  /* 0x0000000a0c78723c */ /* 0x040fe200000018ff */
[----:B------:R-:W2:Y:S07]  /*3230*/  LDSM.16.M88.4 R8, [R220] ;  /* 0x00000000dc08783b */ /* 0x000eae0000000200 */
[C---:B------:R-:W-:Y:S08]  /*3240*/  HMMA.16816.F32 R88, R12.reuse, R40, RZ ;  /* 0x000000280c58723c */ /* 0x040ff000000018ff */
[C---:B------:R-:W-:Y:S08]  /*3250*/  HMMA.16816.F32 R76, R12.reuse, R44, RZ ;  /* 0x0000002c0c4c723c */ /* 0x040ff000000018ff */
[C---:B------:R-:W-:Y:S08]  /*3260*/  HMMA.16816.F32 R104, R12.reuse, R32, RZ ;  /* 0x000000200c68723c */ /* 0x040ff000000018ff */
[C---:B------:R-:W-:Y:S08]  /*3270*/  HMMA.16816.F32 R92, R12.reuse, R34, RZ ;  /* 0x000000220c5c723c */ /* 0x040ff000000018ff */
[C---:B------:R-:W-:Y:S08]  /*3280*/  HMMA.16816.F32 R112, R12.reuse, R42, RZ ;  /* 0x0000002a0c70723c */ /* 0x040ff000000018ff */
[----:B------:R-:W-:Y:S08]  /*3290*/  HMMA.16816.F32 R108, R12, R46, RZ ;  /* 0x0000002e0c6c723c */ /* 0x000ff000000018ff */
[C---:B-1----:R-:W-:Y:S08]  /*32a0*/  HMMA.16816.F32 R32, R4.reuse, R28, R56 ;  /* 0x0000001c0420723c */ /* 0x042ff00000001838 */
[C---:B------:R-:W-:Y:S08]  /*32b0*/  HMMA.16816.F32 R44, R4.reuse, R36, R48 ;  /* 0x00000024042c723c */ /* 0x040ff00000001830 */
[C---:B------:R-:W-:Y:S08]  /*32c0*/  HMMA.16816.F32 R40, R4.reuse, R20, R52 ;  /* 0x000000140428723c */ /* 0x040ff00000001834 */
[C---:B------:R-:W-:Y:S08]  /*32d0*/  HMMA.16816.F32 R12, R4.reuse, R24, R64 ;  /* 0x00000018040c723c */ /* 0x040ff00000001840 */
[C---:B------:R-:W-:Y:S08]  /*32e0*/  HMMA.16816.F32 R48, R4.reuse, R38, R68 ;  /* 0x000000260430723c */ /* 0x040ff00000001844 */
[C---:B------:R-:W-:Y:S08]  /*32f0*/  HMMA.16816.F32 R52, R4.reuse, R22, R72 ;  /* 0x000000160434723c */ /* 0x040ff00000001848 */
[C---:B------:R-:W-:Y:S08]  /*3300*/  HMMA.16816.F32 R56, R4.reuse, R30, R100 ;  /* 0x0000001e0438723c */ /* 0x040ff00000001864 */
[----:B------:R-:W-:Y:S01]  /*3310*/  HMMA.16816.F32 R64, R4, R26, R84 ;  /* 0x0000001a0440723c */ /* 0x000fe20000001854 */
[----:B------:R-:W1:Y:S07]  /*3320*/  LDSM.16.M88.4 R4, [R222] ;  /* 0x00000000de04783b */ /* 0x000e6e0000000200 */
[C---:B--2---:R-:W-:Y:S08]  /*3330*/  HMMA.16816.F32 R68, R8.reuse, R36, R124 ;  /* 0x000000240844723c */ /* 0x044ff0000000187c */
[C---:B------:R-:W-:Y:S08]  /*3340*/  HMMA.16816.F32 R124, R8.reuse, R28, R88 ;  /* 0x0000001c087c723c */ /* 0x040ff00000001858 */
[C---:B------:R-:W-:Y:S08]  /*3350*/  HMMA.16816.F32 R128, R8.reuse, R24, R76 ;  /* 0x000000180880723c */ /* 0x040ff0000000184c */
[C---:B------:R-:W-:Y:S08]  /*3360*/  HMMA.16816.F32 R104, R8.reuse, R20, R104 ;  /* 0x000000140868723c */ /* 0x040ff00000001868 */
[C---:B------:R-:W-:Y:S08]  /*3370*/  HMMA.16816.F32 R72, R8.reuse, R38, R120 ;  /* 0x000000260848723c */ /* 0x040ff00000001878 */
[C---:B------:R-:W-:Y:S01]  /*3380*/  HMMA.16816.F32 R76, R8.reuse, R22, R92 ;  /* 0x00000016084c723c */ /* 0x040fe2000000185c */
[----:B------:R-:W-:Y:S07]  /*3390*/  LDSM.16.M88.4 R20, [R217+0x1800] ;  /* 0x00180000d914783b */ /* 0x000fee0000000200 */
[C---:B------:R-:W-:Y:S01]  /*33a0*/  HMMA.16816.F32 R84, R8.reuse, R30, R112 ;  /* 0x0000001e0854723c */ /* 0x040fe20000001870 */
[----:B------:R-:W-:Y:S07]  /*33b0*/  LDSM.16.M88.4 R28, [R217] ;  /* 0x00000000d91c783b */ /* 0x000fee0000000200 */
[----:B------:R-:W-:Y:S01]  /*33c0*/  HMMA.16816.F32 R88, R8, R26, R108 ;  /* 0x0000001a0858723c */ /* 0x000fe2000000186c */
[----:B------:R-:W2:Y:S04]  /*33d0*/  LDSM.16.M88.4 R8, [R221+0x2000] ;  /* 0x00200000dd08783b */ /* 0x000ea80000000200 */
[----:B------:R-:W3:Y:S03]  /*33e0*/  LDSM.16.M88.4 R24, [R217+0x1000] ;  /* 0x00100000d918783b */ /* 0x000ee60000000200 */
[C---:B------:R-:W-:Y:S01]  /*33f0*/  HMMA.16816.F32 R120, R16.reuse, R96, R32 ;  /* 0x000000601078723c */ /* 0x040fe20000001820 */
[----:B------:R-:W4:Y:S07]  /*3400*/  LDSM.16.M88.4 R32, [R217+0x800] ;  /* 0x00080000d920783b */ /* 0x000f2e0000000200 */
        /* <DEDUP_REMOVED lines=9> */
[----:B------:R-:W5:Y:S07]  /*34a0*/  LDSM.16.M88.4 R16, [R221] ;  /* 0x00000000dd10783b */ /* 0x000f6e0000000200 */
        /* <DEDUP_REMOVED lines=8> */
[----:B------:R-:W1:Y:S07]  /*3530*/  LDSM.16.M88.4 R4, [R219+0x6000] ;  /* 0x00600000db04783b */ /* 0x000e6e0000000200 */
[C---:B--2---:R-:W-:Y:S01]  /*3540*/  HMMA.16816.F32 R104, R8.reuse, R30, R48 ;  /* 0x0000001e0868723c */ /* 0x044fe20000001830 */
[----:B------:R-:W2:Y:S07]  /*3550*/  LDSM.16.M88.4 R48, [R212+0xb800] ;  /* 0x00b80000d430783b */ /* 0x000eae0000000200 */
[C---:B---3--:R-:W-:Y:S08]  /*3560*/  HMMA.16816.F32 R128, R8.reuse, R24, R120 ;  /* 0x000000180880723c */ /* 0x048ff00000001878 */
[C---:B------:R-:W-:Y:S01]  /*3570*/  HMMA.16816.F32 R120, R8.reuse, R22, R12 ;  /* 0x000000160878723c */ /* 0x040fe2000000180c */
[----:B------:R-:W3:Y:S07]  /*3580*/  LDSM.16.M88.4 R12, [R219+0x4000] ;  /* 0x00400000db0c783b */ /* 0x000eee0000000200 */
[C---:B----4-:R-:W-:Y:S01]  /*3590*/  HMMA.16816.F32 R112, R8.reuse, R34, R44 ;  /* 0x000000220870723c */ /* 0x050fe2000000182c */
[----:B------:R-:W4:Y:S07]  /*35a0*/  LDSM.16.M88.4 R44, [R212+0xa800] ;  /* 0x00a80000d42c783b */ /* 0x000f2e0000000200 */
[C---:B------:R-:W-:Y:S01]  /*35b0*/  HMMA.16816.F32 R124, R8.reuse, R26, R36 ;  /* 0x0000001a087c723c */ /* 0x040fe20000001824 */
[----:B------:R-:W-:Y:S07]  /*35c0*/  LDSM.16.M88.4 R36, [R223+0x2000] ;  /* 0x00200000df24783b */ /* 0x000fee0000000200 */
[C---:B------:R-:W-:Y:S08]  /*35d0*/  HMMA.16816.F32 R116, R8.reuse, R32, R108 ;  /* 0x000000200874723c */ /* 0x040ff0000000186c */
[C---:B------:R-:W-:Y:S08]  /*35e0*/  HMMA.16816.F32 R96, R8.reuse, R28, R100 ;  /* 0x0000001c0860723c */ /* 0x040ff00000001864 */
[----:B------:R-:W-:Y:S08]  /*35f0*/  HMMA.16816.F32 R132, R8, R20, R132 ;  /* 0x000000140884723c */ /* 0x000ff00000001884 */
[C---:B-----5:R-:W-:Y:S08]  /*3600*/  HMMA.16816.F32 R108, R16.reuse, R28, R56 ;  /* 0x0000001c106c723c */ /* 0x060ff00000001838 */
[C---:B------:R-:W-:Y:S08]  /*3610*/  HMMA.16816.F32 R8, R16.reuse, R34, R64 ;  /* 0x000000221008723c */ /* 0x040ff00000001840 */
[C---:B------:R-:W-:Y:S01]  /*3620*/  HMMA.16816.F32 R100, R16.reuse, R30, R72 ;  /* 0x0000001e1064723c */ /* 0x040fe20000001848 */
[----:B------:R-:W-:Y:S07]  /*3630*/  LDSM.16.M88.4 R28, [R223+0x3000] ;  /* 0x00300000df1c783b */ /* 0x000fee0000000200 */
[C---:B------:R-:W-:Y:S08]  /*3640*/  HMMA.16816.F32 R64, R16.reuse, R20, R92 ;  /* 0x000000141040723c */ /* 0x040ff0000000185c */
[C---:B------:R-:W-:Y:S01]  /*3650*/  HMMA.16816.F32 R80, R16.reuse, R32, R68 ;  /* 0x000000201050723c */ /* 0x040fe20000001844 */
[----:B------:R-:W-:Y:S07]  /*3660*/  LDSM.16.M88.4 R32, [R223+0x2800] ;  /* 0x00280000df20783b */ /* 0x000fee0000000200 */
[C---:B------:R-:W-:Y:S08]  /*3670*/  HMMA.16816.F32 R76, R16.reuse, R24, R60 ;  /* 0x00000018104c723c */ /* 0x040ff0000000183c */
[C---:B------:R-:W-:Y:S01]  /*3680*/  HMMA.16816.F32 R72, R16.reuse, R26, R84 ;  /* 0x0000001a1048723c */ /* 0x040fe20000001854 */
[----:B------:R-:W-:Y:S07]  /*3690*/  LDSM.16.M88.4 R24, [R223+0x3800] ;  /* 0x00380000df18783b */ /* 0x000fee0000000200 */
[----:B------:R-:W-:Y:S01]  /*36a0*/  HMMA.16816.F32 R20, R16, R22, R88 ;  /* 0x000000161014723c */ /* 0x000fe20000001858 */
[----:B------:R-:W5:Y:S07]  /*36b0*/  LDSM.16.M88.4 R16, [R220+0x6000] ;  /* 0x00600000dc10783b */ /* 0x000f6e0000000200 */
[C---:B-1----:R-:W-:Y:S08]  /*36c0*/  HMMA.16816.F32 R56, R4.reuse, R42, R104 ;  /* 0x0000002a0438723c */ /* 0x042ff00000001868 */
[C---:B------:R-:W-:Y:S08]  /*36d0*/  HMMA.16816.F32 R104, R4.reuse, R54, R124 ;  /* 0x000000360468723c */ /* 0x040ff0000000187c */
[----:B--2---:R-:W-:Y:S08]  /*36e0*/  HMMA.16816.F32 R124, R4, R50, R120 ;  /* 0x00000032047c723c */ /* 0x004ff00000001878 */
[C---:B---3--:R-:W-:Y:S08]  /*36f0*/  HMMA.16816.F32 R120, R12.reuse, R40, R108 ;  /* 0x000000280c78723c */ /* 0x048ff0000000186c */
[----:B----4-:R-:W-:Y:S01]  /*3700*/  HMMA.16816.F32 R108, R12, R46, R8 ;  /* 0x0000002e0c6c723c */ /* 0x010fe20000001808 */
[----:B------:R-:W1:Y:S07]  /*3710*/  LDSM.16.M88.4 R8, [R220+0x4000] ;  /* 0x00400000dc08783b */ /* 0x000e6e0000000200 */
[C---:B------:R-:W-:Y:S08]  /*3720*/  HMMA.16816.F32 R60, R4.reuse, R40, R96 ;  /* 0x00000028043c723c */ /* 0x040ff00000001860 */
        /* <DEDUP_REMOVED lines=10> */
[C---:B------:R-:W-:Y:S08]  /*37d0*/  HMMA.16816.F32 R96, R12.reuse, R54, R72 ;  /* 0x000000360c60723c */ /* 0x040ff00000001848 */
[C---:B------:R-:W-:Y:S08]  /*37e0*/  HMMA.16816.F32 R88, R12.reuse, R48, R64 ;  /* 0x000000300c58723c */ /* 0x040ff00000001840 */
[----:B------:R-:W-:Y:S01]  /*37f0*/  HMMA.16816.F32 R12, R12, R50, R20 ;  /* 0x000000320c0c723c */ /* 0x000fe20000001814 */
[----:B------:R-:W2:Y:S07]  /*3800*/  LDSM.16.M88.4 R20, [R222+0x4000] ;  /* 0x00400000de14783b */ /* 0x000eae0000000200 */
[C---:B-----5:R-:W-:Y:S08]  /*3810*/  HMMA.16816.F32 R76, R16.reuse, R36, R60 ;  /* 0x00000024104c723c */ /* 0x060ff0000000183c */
        /* <DEDUP_REMOVED lines=8> */
[----:B------:R-:W-:Y:S08]  /*38a0*/  HMMA.16816.F32 R48, R16, R26, R124 ;  /* 0x0000001a1030723c */ /* 0x000ff0000000187c */
[C---:B-1----:R-:W-:Y:S08]  /*38b0*/  HMMA.16816.F32 R16, R8.reuse, R36, R120 ;  /* 0x000000240810723c */ /* 0x042ff00000001878 */
[C---:B------:R-:W-:Y:S08]  /*38c0*/  HMMA.16816.F32 R120, R8.reuse, R24, R88 ;  /* 0x000000180878723c */ /* 0x040ff00000001858 */
[----:B------:R-:W-:Y:S01]  /*38d0*/  HMMA.16816.F32 R124, R8, R26, R12 ;  /* 0x0000001a087c723c */ /* 0x000fe2000000180c */
[----:B------:R-:W-:Y:S04]  /*38e0*/  LDSM.16.M88.4 R24, [R217+0x2000] ;  /* 0x00200000d918783b */ /* 0x000fe80000000200 */
[----:B------:R-:W1:Y:S03]  /*38f0*/  LDSM.16.M88.4 R12, [R221+0x4000] ;  /* 0x00400000dd0c783b */ /* 0x000e660000000200 */
[----:B--2---:R-:W-:Y:S08]  /*3900*/  HMMA.16816.F32 R16, R20, R40, R16 ;  /* 0x000000281410723c */ /* 0x004ff00000001810 */
        /* <DEDUP_REMOVED lines=8> */
[C---:B---3--:R-:W-:Y:S08]  /*3990*/  HMMA.16816.F32 R88, R4.reuse, R84, R60 ;  /* 0x000000540458723c */ /* 0x048ff0000000183c */
[C---:B------:R-:W-:Y:S08]  /*39a0*/  HMMA.16816.F32 R96, R4.reuse, R86, R56 ;  /* 0x000000560460723c */ /* 0x040ff00000001838 */
[C---:B----4-:R-:W-:Y:S08]  /*39b0*/  HMMA.16816.F32 R116, R4.reuse, R92, R52 ;  /* 0x0000005c0474723c */ /* 0x050ff00000001834 */
[----:B------:R-:W-:Y:S07]  /*39c0*/  HMMA.16816.F32 R112, R4, R94, R48 ;  /* 0x0000005e0470723c */ /* 0x000fee0000001830 */
[----:B------:R-:W-:Y:S01]  /*39d0*/  SHF.R.S32.HI R4, RZ, 0x1f, R0 ;  /* 0x0000001fff047819 */ /* 0x000fe20000011400 */
[----:B------:R-:W-:Y:S01]  /*39e0*/  HMMA.16816.F32 R108, R8, R34, R108 ;  /* 0x00000022086c723c */ /* 0x000fe2000000186c */
[----:B------:R-:W2:Y:S01]  /*39f0*/  LDSM.16.M88.4 R8, [R221+0x6000] ;  /* 0x00600000dd08783b */ /* 0x000ea20000000200 */
[----:B------:R-:W-:-:S02]  /*3a00*/  LEA R5, R138, UR13, 0x4 ;  /* 0x0000000d8a057c11 */ /* 0x000fc4000f8e20ff */
[----:B------:R-:W-:Y:S01]  /*3a10*/  LEA.HI R0, R4, R0, RZ, 0x2 ;  /* 0x0000000004007211 */ /* 0x000fe200078f10ff */
[----:B------:R-:W-:-:S03]  /*3a20*/  IMAD.U32 R4, RZ, RZ, UR22 ;  /* 0x00000016ff047e24 */ /* 0x000fc6000f8e00ff */
[----:B------:R-:W-:Y:S01]  /*3a30*/  SHF.R.S32.HI R141, RZ, 0x2, R0 ;  /* 0x00000002ff8d7819 */ /* 0x000fe20000011400 */
[----:B-1----:R-:W-:Y:S01]  /*3a40*/  HMMA.16816.F32 R32, R12, R24, R16 ;  /* 0x000000180c20723c */ /* 0x002fe20000001810 */
[----:B------:R-:W-:Y:S02]  /*3a50*/  IMAD R4, R4, 0x40, R142 ;  /* 0x0000004004047824 */ /* 0x000fe400078e028e */
[----:B------:R-:W-:Y:S01]  /*3a60*/  IMAD.IADD R0, R136, 0x1, R137 ;  /* 0x0000000188007824 */ /* 0x000fe200078e0289 */
[----:B------:R-:W-:Y:S01]  /*3a70*/  STL [R1+0x98], R141 ;  /* 0x0000988d01007387 */ /* 0x000fe20000100800 */
[----:B------:R-:W-:Y:S01]  /*3a80*/  IMAD.IADD R5, R141, 0x1, R5 ;  /* 0x000000018d057824 */ /* 0x000fe200078e0205 */
[----:B------:R-:W-:Y:S02]  /*3a90*/  IADD3 R6, R4, 0x1, RZ ;  /* 0x0000000104067810 */ /* 0x000fe40007ffe0ff */
[----:B------:R-:W-:Y:S02]  /*3aa0*/  HMMA.16816.F32 R48, R20, R42, R36 ;  /* 0x0000002a1430723c */ /* 0x000fe40000001824 */
[----:B------:R-:W-:-:S02]  /*3ab0*/  IADD3 R17, R5, UR17, RZ ;  /* 0x0000001105117c10 */ /* 0x000fc4000fffe0ff */
[C---:B------:R-:W-:Y:S02]  /*3ac0*/  IADD3 R18, R5.reuse, UR5, RZ ;  /* 0x0000000505127c10 */ /* 0x040fe4000fffe0ff */
[C---:B------:R-:W-:Y:S02]  /*3ad0*/  IADD3 R16, R5.reuse, 0x8, RZ ;  /* 0x0000000805107810 */ /* 0x040fe40007ffe0ff */
[C---:B------:R-:W-:Y:S01]  /*3ae0*/  IADD3 R7, R5.reuse, 0x40, RZ ;  /* 0x0000004005077810 */ /* 0x040fe20007ffe0ff */
[----:B------:R-:W-:Y:S01]  /*3af0*/  HMMA.16816.F32 R52, R20, R44, R72 ;  /* 0x0000002c1434723c */ /* 0x000fe20000001848 */
[----:B------:R-:W-:Y:S02]  /*3b00*/  IADD3 R5, R5, 0x48, RZ ;  /* 0x0000004805057810 */ /* 0x000fe40007ffe0ff */
[----:B------:R-:W-:Y:S02]  /*3b10*/  IMNMX R236, RZ, R17, !PT ;  /* 0x00000011ffec7217 */ /* 0x000fe40007800200 */
[----:B------:R-:W-:-:S02]  /*3b20*/  IMNMX R240, R18, UR14, PT ;  /* 0x0000000e12f07c17 */ /* 0x000fc4000b800200 */
[C---:B------:R-:W-:Y:S01]  /*3b30*/  IADD3 R17, R16.reuse, UR17, RZ ;  /* 0x0000001110117c10 */ /* 0x040fe2000fffe0ff */
[----:B------:R-:W-:Y:S01]  /*3b40*/  HMMA.16816.F32 R44, R20, R46, R108 ;  /* 0x0000002e142c723c */ /* 0x000fe2000000186c */
[----:B------:R-:W-:Y:S02]  /*3b50*/  IADD3 R16, R16, UR5, RZ ;  /* 0x0000000510107c10 */ /* 0x000fe4000fffe0ff */
[----:B------:R-:W-:Y:S02]  /*3b60*/  IADD3 R18, R7, UR17, RZ ;  /* 0x0000001107127c10 */ /* 0x000fe4000fffe0ff */
[----:B------:R-:W-:Y:S02]  /*3b70*/  IADD3 R19, R5, UR17, RZ ;  /* 0x0000001105137c10 */ /* 0x000fe4000fffe0ff */
[----:B------:R-:W-:Y:S01]  /*3b80*/  IMNMX R235, RZ, R17, !PT ;  /* 0x00000011ffeb7217 */ /* 0x000fe20007800200 */
[----:B--2---:R-:W-:Y:S01]  /*3b90*/  HMMA.16816.F32 R36, R8, R24, R28 ;  /* 0x000000180824723c */ /* 0x004fe2000000181c */
[----:B------:R-:W-:-:S02]  /*3ba0*/  IMNMX R239, R16, UR14, PT ;  /* 0x0000000e10ef7c17 */ /* 0x000fc4000b800200 */
[----:B------:R-:W-:Y:S02]  /*3bb0*/  IMNMX R234, RZ, R18, !PT ;  /* 0x00000012ffea7217 */ /* 0x000fe40007800200 */
[----:B------:R-:W-:Y:S02]  /*3bc0*/  IMNMX R232, RZ, R19, !PT ;  /* 0x00000013ffe87217 */ /* 0x000fe40007800200 */
[----:B------:R-:W1:Y:S01]  /*3bd0*/  LDSM.16.M88.4 R16, [R217+0x2800] ;  /* 0x00280000d910783b */ /* 0x000e620000000200 */
[----:B------:R-:W-:Y:S01]  /*3be0*/  IADD3 R7, R7, UR5, RZ ;  /* 0x0000000507077c10 */ /* 0x000fe2000fffe0ff */
[----:B------:R-:W-:Y:S01]  /*3bf0*/  HMMA.16816.F32 R28, R12, R26, R48 ;  /* 0x0000001a0c1c723c */ /* 0x000fe20000001830 */
[----:B------:R-:W-:Y:S02]  /*3c00*/  ISETP.GE.AND P6, PT, R4, R240, PT ;  /* 0x000000f00400720c */ /* 0x000fe40003fc6270 */
[----:B------:R-:W-:Y:S02]  /*3c10*/  IMNMX R238, R7, UR14, PT ;  /* 0x0000000e07ee7c17 */ /* 0x000fe4000b800200 */
[----:B------:R-:W-:-:S02]  /*3c20*/  IADD3 R5, R5, UR5, RZ ;  /* 0x0000000505057c10 */ /* 0x000fc4000fffe0ff */
[C---:B------:R-:W-:Y:S01]  /*3c30*/  ISETP.GE.AND P1, PT, R4.reuse, R239, PT ;  /* 0x000000ef0400720c */ /* 0x040fe20003f26270 */
[----:B------:R-:W-:Y:S01]  /*3c40*/  HMMA.16816.F32 R40, R8, R26, R80 ;  /* 0x0000001a0828723c */ /* 0x000fe20000001850 */
[C---:B------:R-:W-:Y:S01]  /*3c50*/  ISETP.GE.AND P2, PT, R4.reuse, R238, PT ;  /* 0x000000ee0400720c */ /* 0x040fe20003f46270 */
[----:B------:R-:W2:Y:S01]  /*3c60*/  LDSM.16.M88.4 R24, [R217+0x3000] ;  /* 0x00300000d918783b */ /* 0x000ea20000000200 */
[C---:B------:R-:W-:Y:S02]  /*3c70*/  ISETP.LT.OR P6, PT, R4.reuse, R236, P6 ;  /* 0x000000ec0400720c */ /* 0x040fe400037c1670 */
[----:B------:R-:W-:Y:S02]  /*3c80*/  IMNMX R237, R5, UR14, PT ;  /* 0x0000000e05ed7c17 */ /* 0x000fe4000b800200 */
[C---:B------:R-:W-:Y:S02]  /*3c90*/  ISETP.LT.OR P1, PT, R4.reuse, R235, P1 ;  /* 0x000000eb0400720c */ /* 0x040fe40000f21670 */
[----:B------:R-:W-:-:S02]  /*3ca0*/  ISETP.LT.OR P2, PT, R4, R234, P2 ;  /* 0x000000ea0400720c */ /* 0x000fc40001741670 */
[----:B------:R-:W-:Y:S02]  /*3cb0*/  IADD3 R5, R4, 0x8, RZ ;  /* 0x0000000804057810 */ /* 0x000fe40007ffe0ff */
[C---:B------:R-:W-:Y:S02]  /*3cc0*/  ISETP.GE.AND P5, PT, R6.reuse, R240, PT ;  /* 0x000000f00600720c */ /* 0x040fe40003fa6270 */
[----:B------:R-:W-:Y:S02]  /*3cd0*/  ISETP.GE.AND P4, PT, R6, R239, PT ;  /* 0x000000ef0600720c */ /* 0x000fe40003f86270 */
[----:B------:R-:W-:Y:S02]  /*3ce0*/  FSEL R60, R32, -INF , !P6 ;  /* 0xff800000203c7808 */ /* 0x000fe40007000000 */
[C---:B------:R-:W-:Y:S02]  /*3cf0*/  ISETP.GE.AND P3, PT, R6.reuse, R238, PT ;  /* 0x000000ee0600720c */ /* 0x040fe40003f66270 */
[----:B------:R-:W-:-:S02]  /*3d00*/  ISETP.GE.AND P0, PT, R6, R237, PT ;  /* 0x000000ed0600720c */ /* 0x000fc40003f06270 */
[----:B------:R-:W-:Y:S02]  /*3d10*/  ISETP.GE.AND P6, PT, R4, R237, PT ;  /* 0x000000ed0400720c */ /* 0x000fe40003fc6270 */
[----:B------:R-:W-:Y:S02]  /*3d20*/  FSEL R73, R34, -INF , !P1 ;  /* 0xff80000022497808 */ /* 0x000fe40004800000 */
[----:B------:R-:W-:Y:S02]  /*3d30*/  FSEL R75, R36, -INF , !P2 ;  /* 0xff800000244b7808 */ /* 0x000fe40005000000 */
[C---:B------:R-:W-:Y:S01]  /*3d40*/  ISETP.GE.AND P1, PT, R5.reuse, R240, PT ;  /* 0x000000f00500720c */ /* 0x040fe20003f26270 */
[----:B-1----:R-:W-:Y:S01]  /*3d50*/  HMMA.16816.F32 R48, R12, R16, R52 ;  /* 0x000000100c30723c */ /* 0x002fe20000001834 */
[----:B------:R-:W-:Y:S02]  /*3d60*/  ISETP.GE.AND P2, PT, R5, R239, PT ;  /* 0x000000ef0500720c */ /* 0x000fe40003f46270 */
[----:B------:R-:W-:-:S02]  /*3d70*/  ISETP.LT.OR P5, PT, R6, R236, P5 ;  /* 0x000000ec0600720c */ /* 0x000fc40002fa1670 */
[CC--:B------:R-:W-:Y:S02]  /*3d80*/  ISETP.LT.OR P4, PT, R6.reuse, R235.reuse, P4 ;  /* 0x000000eb0600720c */ /* 0x0c0fe40002781670 */
[C---:B------:R-:W-:Y:S01]  /*3d90*/  ISETP.LT.OR P3, PT, R6.reuse, R234, P3 ;  /* 0x000000ea0600720c */ /* 0x040fe20001f61670 */
[----:B------:R-:W-:Y:S01]  /*3da0*/  HMMA.16816.F32 R52, R12, R18, R44 ;  /* 0x000000120c34723c */ /* 0x000fe2000000182c */
[-C--:B------:R-:W-:Y:S02]  /*3db0*/  ISETP.LT.OR P0, PT, R6, R232.reuse, P0 ;  /* 0x000000e80600720c */ /* 0x080fe40000701670 */
[C---:B------:R-:W-:Y:S02]  /*3dc0*/  ISETP.LT.OR P6, PT, R4.reuse, R232, P6 ;  /* 0x000000e80400720c */ /* 0x040fe400037c1670 */
[C---:B------:R-:W-:Y:S02]  /*3dd0*/  ISETP.LT.OR P1, PT, R5.reuse, R236, P1 ;  /* 0x000000ec0500720c */ /* 0x040fe40000f21670 */
[----:B------:R-:W-:Y:S01]  /*3de0*/  ISETP.LT.OR P2, PT, R5, R235, P2 ;  /* 0x000000eb0500720c */ /* 0x000fe20001741670 */
[----:B------:R-:W-:Y:S01]  /*3df0*/  HMMA.16816.F32 R44, R20, R86, R104 ;  /* 0x00000056142c723c */ /* 0x000fe20000001868 */
[----:B------:R-:W-:-:S02]  /*3e00*/  IADD3 R6, R4, 0x9, RZ ;  /* 0x0000000904067810 */ /* 0x000fc40007ffe0ff */
[----:B------:R-:W-:Y:S02]  /*3e10*/  FSEL R57, R33, -INF , !P5 ;  /* 0xff80000021397808 */ /* 0x000fe40006800000 */
[----:B------:R-:W-:Y:S02]  /*3e20*/  FSEL R67, R35, -INF , !P4 ;  /* 0xff80000023437808 */ /* 0x000fe40006000000 */
[----:B------:R-:W-:Y:S01]  /*3e30*/  FSEL R81, R38, -INF , !P6 ;  /* 0xff80000026517808 */ /* 0x000fe20007000000 */
[----:B------:R-:W-:Y:S01]  /*3e40*/  HMMA.16816.F32 R32, R8, R16, R68 ;  /* 0x000000100820723c */ /* 0x000fe20000001844 */
[----:B------:R-:W-:Y:S02]  /*3e50*/  FSEL R74, R37, -INF , !P3 ;  /* 0xff800000254a7808 */ /* 0x000fe40005800000 */
[----:B------:R-:W-:Y:S02]  /*3e60*/  FSEL R80, R39, -INF , !P0 ;  /* 0xff80000027507808 */ /* 0x000fe40004000000 */
[----:B------:R-:W-:-:S02]  /*3e70*/  ISETP.GE.AND P6, PT, R5, R238, PT ;  /* 0x000000ee0500720c */ /* 0x000fc40003fc6270 */
[CC--:B------:R-:W-:Y:S01]  /*3e80*/  ISETP.GE.AND P3, PT, R5.reuse, R237.reuse, PT ;  /* 0x000000ed0500720c */ /* 0x0c0fe20003f66270 */
[----:B------:R-:W-:Y:S01]  /*3e90*/  HMMA.16816.F32 R36, R20, R84, R100 ;  /* 0x000000541424723c */ /* 0x000fe20000001864 */
[----:B------:R-:W-:Y:S02]  /*3ea0*/  FSEL R59, R28, -INF , !P1 ;  /* 0xff8000001c3b7808 */ /* 0x000fe40004800000 */
[----:B------:R-:W-:Y:S02]  /*3eb0*/  FSEL R72, R30, -INF , !P2 ;  /* 0xff8000001e487808 */ /* 0x000fe40005000000 */
[C---:B------:R-:W-:Y:S02]  /*3ec0*/  ISETP.GE.AND P1, PT, R6.reuse, R238, PT ;  /* 0x000000ee0600720c */ /* 0x040fe40003f26270 */
[----:B------:R-:W-:Y:S01]  /*3ed0*/  ISETP.GE.AND P2, PT, R6, R237, PT ;  /* 0x000000ed0600720c */ /* 0x000fe20003f46270 */
[----:B--2---:R-:W-:Y:S01]  /*3ee0*/  HMMA.16816.F32 R44, R12, R26, R44 ;  /* 0x0000001a0c2c723c */ /* 0x004fe2000000182c */
[----:B------:R-:W-:-:S02]  /*3ef0*/  ISETP.LT.OR P6, PT, R5, R234, P6 ;  /* 0x000000ea0500720c */ /* 0x000fc400037c1670 */
[----:B------:R-:W-:Y:S02]  /*3f00*/  ISETP.LT.OR P3, PT, R5, R232, P3 ;  /* 0x000000e80500720c */ /* 0x000fe40001f61670 */
[----:B------:R-:W-:Y:S02]  /*3f10*/  IADD3 R5, R4, 0x10, RZ ;  /* 0x0000001004057810 */ /* 0x000fe40007ffe0ff */
[C---:B------:R-:W-:Y:S02]  /*3f20*/  ISETP.LT.OR P1, PT, R6.reuse, R234, P1 ;  /* 0x000000ea0600720c */ /* 0x040fe40000f21670 */
[C---:B------:R-:W-:Y:S02]  /*3f30*/  ISETP.LT.OR P2, PT, R6.reuse, R232, P2 ;  /* 0x000000e80600720c */ /* 0x040fe40001741670 */
[-C--:B------:R-:W-:Y:S02]  /*3f40*/  ISETP.GE.AND P5, PT, R6, R240.reuse, PT ;  /* 0x000000f00600720c */ /* 0x080fe40003fa6270 */
[----:B------:R-:W-:-:S02]  /*3f50*/  ISETP.GE.AND P0, PT, R5, R240, PT ;  /* 0x000000f00500720c */ /* 0x000fc40003f06270 */
[----:B------:R-:W-:Y:S01]  /*3f60*/  ISETP.GE.AND P4, PT, R6, R239, PT ;  /* 0x000000ef0600720c */ /* 0x000fe20003f86270 */
[----:B------:R-:W-:Y:S01]  /*3f70*/  HMMA.16816.F32 R36, R12, R24, R36 ;  /* 0x000000180c24723c */ /* 0x000fe20000001824 */
[----:B------:R-:W-:Y:S02]  /*3f80*/  FSEL R69, R40, -INF , !P6 ;  /* 0xff80000028457808 */ /* 0x000fe40007000000 */
[----:B------:R-:W-:Y:S02]  /*3f90*/  FSEL R71, R42, -INF , !P3 ;  /* 0xff8000002a477808 */ /* 0x000fe40005800000 */
[----:B------:R-:W-:Y:S02]  /*3fa0*/  FSEL R68, R41, -INF , !P1 ;  /* 0xff80000029447808 */ /* 0x000fe40004800000 */
[----:B------:R-:W-:Y:S02]  /*3fb0*/  FSEL R70, R43, -INF , !P2 ;  /* 0xff8000002b467808 */ /* 0x000fe40005000000 */
[----:B------:R-:W-:Y:S01]  /*3fc0*/  HMMA.16816.F32 R40, R8, R18, R76 ;  /* 0x000000120828723c */ /* 0x000fe2000000184c */
[----:B------:R-:W1:Y:S01]  /*3fd0*/  LDSM.16.M88.4 R16, [R217+0x3800] ;  /* 0x00380000d910783b */ /* 0x000e620000000200 */
[----:B------:R-:W-:Y:S01]  /*3fe0*/  ISETP.LT.OR P5, PT, R6, R236, P5 ;  /* 0x000000ec0600720c */ /* 0x000fe20002fa1670 */
[----:B------:R-:W-:-:S04]  /*3ff0*/  DEPBAR.LE SB0, 0x0 ;  /* 0x000080000000791a */ /* 0x000fc80000000000 */
[----:B------:R-:W-:Y:S01]  /*4000*/  BAR.SYNC.DEFER_BLOCKING 0x0 ;  /* 0x0000000000007b1d */ /* 0x000fe20000010000 */
[----:B------:R-:W-:Y:S02]  /*4010*/  ISETP.LT.OR P4, PT, R6, R235, P4 ;  /* 0x000000eb0600720c */ /* 0x000fe40002781670 */
[C---:B------:R-:W-:Y:S02]  /*4020*/  ISETP.LT.OR P0, PT, R5.reuse, R236, P0 ;  /* 0x000000ec0500720c */ /* 0x040fe40000701670 */
[----:B------:R-:W-:Y:S02]  /*4030*/  IADD3 R6, R4, 0x11, RZ ;  /* 0x0000001104067810 */ /* 0x000fe40007ffe0ff */
[C---:B------:R-:W-:Y:S02]  /*4040*/  ISETP.GE.AND P6, PT, R5.reuse, R239, PT ;  /* 0x000000ef0500720c */ /* 0x040fe40003fc6270 */
[C---:B------:R-:W-:Y:S02]  /*4050*/  ISETP.GE.AND P3, PT, R5.reuse, R238, PT ;  /* 0x000000ee0500720c */ /* 0x040fe40003f66270 */
[----:B------:R-:W-:-:S02]  /*4060*/  ISETP.GE.AND P1, PT, R5, R237, PT ;  /* 0x000000ed0500720c */ /* 0x000fc40003f26270 */
[----:B------:R-:W-:Y:S02]  /*4070*/  FSEL R63, R31, -INF , !P4 ;  /* 0xff8000001f3f7808 */ /* 0x000fe40006000000 */
[----:B------:R-:W-:Y:S02]  /*4080*/  FSEL R56, R48, -INF , !P0 ;  /* 0xff80000030387808 */ /* 0x000fe40004000000 */
[C---:B------:R-:W-:Y:S02]  /*4090*/  ISETP.GE.AND P4, PT, R6.reuse, R238, PT ;  /* 0x000000ee0600720c */ /* 0x040fe40003f86270 */
[----:B------:R-:W-:Y:S02]  /*40a0*/  ISETP.GE.AND P0, PT, R6, R237, PT ;  /* 0x000000ed0600720c */ /* 0x000fe40003f06270 */
[C---:B------:R-:W-:Y:S02]  /*40b0*/  ISETP.LT.OR P6, PT, R5.reuse, R235, P6 ;  /* 0x000000eb0500720c */ /* 0x040fe400037c1670 */
[----:B------:R-:W-:-:S02]  /*40c0*/  ISETP.LT.OR P3, PT, R5, R234, P3 ;  /* 0x000000ea0500720c */ /* 0x000fc40001f61670 */
[----:B------:R-:W-:Y:S02]  /*40d0*/  ISETP.LT.OR P1, PT, R5, R232, P1 ;  /* 0x000000e80500720c */ /* 0x000fe40000f21670 */
[----:B------:R-:W-:Y:S02]  /*40e0*/  IADD3 R5, R4, 0x18, RZ ;  /* 0x0000001804057810 */ /* 0x000fe40007ffe0ff */
[C---:B------:R-:W-:Y:S02]  /*40f0*/  ISETP.GE.AND P2, PT, R6.reuse, R240, PT ;  /* 0x000000f00600720c */ /* 0x040fe40003f46270 */
[C---:B------:R-:W-:Y:S02]  /*4100*/  ISETP.LT.OR P4, PT, R6.reuse, R234, P4 ;  /* 0x000000ea0600720c */ /* 0x040fe40002781670 */
[----:B------:R-:W-:Y:S02]  /*4110*/  ISETP.LT.OR P0, PT, R6, R232, P0 ;  /* 0x000000e80600720c */ /* 0x000fe40000701670 */
[----:B------:R-:W-:-:S02]  /*4120*/  FSEL R58, R29, -INF , !P5 ;  /* 0xff8000001d3a7808 */ /* 0x000fc40006800000 */
[----:B------:R-:W-:Y:S01]  /*4130*/  FSEL R62, R50, -INF , !P6 ;  /* 0xff800000323e7808 */ /* 0x000fe20007000000 */
[----:B------:R-:W-:Y:S01]  /*4140*/  HMMA.16816.F32 R28, R8, R24, R88 ;  /* 0x00000018081c723c */ /* 0x000fe20000001858 */
[----:B------:R-:W-:Y:S02]  /*4150*/  FSEL R65, R32, -INF , !P3 ;  /* 0xff80000020417808 */ /* 0x000fe40005800000 */
[CC--:B------:R-:W-:Y:S02]  /*4160*/  ISETP.GE.AND P5, PT, R6.reuse, R239.reuse, PT ;  /* 0x000000ef0600720c */ /* 0x0c0fe40003fa6270 */
[C---:B------:R-:W-:Y:S02]  /*4170*/  ISETP.GE.AND P6, PT, R5.reuse, R240, PT ;  /* 0x000000f00500720c */ /* 0x040fe40003fc6270 */
[----:B------:R-:W-:Y:S02]  /*4180*/  ISETP.GE.AND P3, PT, R5, R239, PT ;  /* 0x000000ef0500720c */ /* 0x000fe40003f66270 */
[----:B------:R-:W-:-:S02]  /*4190*/  ISETP.LT.OR P2, PT, R6, R236, P2 ;  /* 0x000000ec0600720c */ /* 0x000fc40001741670 */
[----:B------:R-:W-:Y:S02]  /*41a0*/  FSEL R77, R34, -INF , !P1 ;  /* 0xff800000224d7808 */ /* 0x000fe40004800000 */
[----:B------:R-:W-:Y:S02]  /*41b0*/  FSEL R64, R33, -INF , !P4 ;  /* 0xff80000021407808 */ /* 0x000fe40006000000 */
[----:B------:R-:W-:Y:S02]  /*41c0*/  FSEL R79, R35, -INF , !P0 ;  /* 0xff800000234f7808 */ /* 0x000fe40004000000 */
[----:B------:R-:W-:Y:S01]  /*41d0*/  HMMA.16816.F32 R32, R20, R92, R120 ;  /* 0x0000005c1420723c */ /* 0x000fe20000001878 */
[-C--:B------:R-:W-:Y:S02]  /*41e0*/  ISETP.LT.OR P5, PT, R6, R235.reuse, P5 ;  /* 0x000000eb0600720c */ /* 0x080fe40002fa1670 */
[C---:B------:R-:W-:Y:S02]  /*41f0*/  ISETP.LT.OR P6, PT, R5.reuse, R236, P6 ;  /* 0x000000ec0500720c */ /* 0x040fe400037c1670 */
[----:B------:R-:W-:-:S02]  /*4200*/  ISETP.LT.OR P3, PT, R5, R235, P3 ;  /* 0x000000eb0500720c */ /* 0x000fc40001f61670 */
[----:B------:R-:W-:Y:S02]  /*4210*/  IADD3 R6, R4, 0x19, RZ ;  /* 0x0000001904067810 */ /* 0x000fe40007ffe0ff */
[----:B------:R-:W-:Y:S02]  /*4220*/  FSEL R50, R49, -INF , !P2 ;  /* 0xff80000031327808 */ /* 0x000fe40005000000 */
[C---:B------:R-:W-:Y:S02]  /*4230*/  ISETP.GE.AND P1, PT, R5.reuse, R238, PT ;  /* 0x000000ee0500720c */ /* 0x040fe40003f26270 */
[----:B------:R-:W-:Y:S02]  /*4240*/  ISETP.GE.AND P2, PT, R5, R237, PT ;  /* 0x000000ed0500720c */ /* 0x000fe40003f46270 */
[----:B------:R-:W-:Y:S02]  /*4250*/  FSEL R49, R52, -INF , !P6 ;  /* 0xff80000034317808 */ /* 0x000fe40007000000 */
[----:B------:R-:W-:-:S02]  /*4260*/  FSEL R54, R54, -INF , !P3 ;  /* 0xff80000036367808 */ /* 0x000fc40005800000 */
[C---:B------:R-:W-:Y:S02]  /*4270*/  ISETP.GE.AND P6, PT, R6.reuse, R238, PT ;  /* 0x000000ee0600720c */ /* 0x040fe40003fc6270 */
[----:B------:R-:W-:Y:S02]  /*4280*/  ISETP.GE.AND P3, PT, R6, R237, PT ;  /* 0x000000ed0600720c */ /* 0x000fe40003f66270 */
[C---:B------:R-:W-:Y:S01]  /*4290*/  ISETP.LT.OR P1, PT, R5.reuse, R234, P1 ;  /* 0x000000ea0500720c */ /* 0x040fe20000f21670 */
[----:B-1----:R-:W-:Y:S01]  /*42a0*/  HMMA.16816.F32 R32, R12, R16, R32 ;  /* 0x000000100c20723c */ /* 0x002fe20000001820 */
[----:B------:R-:W-:Y:S02]  /*42b0*/  ISETP.LT.OR P2, PT, R5, R232, P2 ;  /* 0x000000e80500720c */ /* 0x000fe40001741670 */
[----:B------:R-:W-:Y:S02]  /*42c0*/  IADD3 R5, R4, 0x20, RZ ;  /* 0x0000002004057810 */ /* 0x000fe40007ffe0ff */
[----:B------:R-:W-:-:S02]  /*42d0*/  ISETP.LT.OR P6, PT, R6, R234, P6 ;  /* 0x000000ea0600720c */ /* 0x000fc400037c1670 */
[C---:B------:R-:W-:Y:S02]  /*42e0*/  ISETP.LT.OR P3, PT, R6.reuse, R232, P3 ;  /* 0x000000e80600720c */ /* 0x040fe40001f61670 */
[----:B------:R-:W-:Y:S02]  /*42f0*/  FSEL R61, R51, -INF , !P5 ;  /* 0xff800000333d7808 */ /* 0x000fe40006800000 */
[CC--:B------:R-:W-:Y:S02]  /*4300*/  ISETP.GE.AND P5, PT, R6.reuse, R240.reuse, PT ;  /* 0x000000f00600720c */ /* 0x0c0fe40003fa6270 */
[----:B------:R-:W-:Y:S02]  /*4310*/  ISETP.GE.AND P0, PT, R5, R240, PT ;  /* 0x000000f00500720c */ /* 0x000fe40003f06270 */
[----:B------:R-:W-:Y:S02]  /*4320*/  ISETP.GE.AND P4, PT, R6, R239, PT ;  /* 0x000000ef0600720c */ /* 0x000fe40003f86270 */
[----:B------:R-:W-:-:S02]  /*4330*/  FSEL R52, R40, -INF , !P1 ;  /* 0xff80000028347808 */ /* 0x000fc40004800000 */
[----:B------:R-:W-:Y:S02]  /*4340*/  FSEL R76, R42, -INF , !P2 ;  /* 0xff8000002a4c7808 */ /* 0x000fe40005000000 */
[----:B------:R-:W-:Y:S02]  /*4350*/  FSEL R66, R41, -INF , !P6 ;  /* 0xff80000029427808 */ /* 0x000fe40007000000 */
[----:B------:R-:W-:Y:S02]  /*4360*/  FSEL R78, R43, -INF , !P3 ;  /* 0xff8000002b4e7808 */ /* 0x000fe40005800000 */
[----:B------:R-:W-:Y:S01]  /*4370*/  HMMA.16816.F32 R40, R8, R26, R96 ;  /* 0x0000001a0828723c */ /* 0x000fe20000001860 */
[CC--:B------:R-:W-:Y:S02]  /*4380*/  ISETP.LT.OR P5, PT, R6.reuse, R236.reuse, P5 ;  /* 0x000000ec0600720c */ /* 0x0c0fe40002fa1670 */
[----:B------:R-:W-:Y:S02]  /*4390*/  ISETP.LT.OR P4, PT, R6, R235, P4 ;  /* 0x000000eb0600720c */ /* 0x000fe40002781670 */
[----:B------:R-:W-:-:S02]  /*43a0*/  ISETP.LT.OR P0, PT, R5, R236, P0 ;  /* 0x000000ec0500720c */ /* 0x000fc40000701670 */
[----:B------:R-:W-:Y:S01]  /*43b0*/  IADD3 R6, R4, 0x21, RZ ;  /* 0x0000002104067810 */ /* 0x000fe20007ffe0ff */
[----:B------:R-:W-:Y:S01]  /*43c0*/  HMMA.16816.F32 R24, R20, R94, R124 ;  /* 0x0000005e1418723c */ /* 0x000fe2000000187c */
[----:B------:R-:W-:Y:S02]  /*43d0*/  FSEL R48, R53, -INF , !P5 ;  /* 0xff80000035307808 */ /* 0x000fe40006800000 */
[----:B------:R-:W-:Y:S02]  /*43e0*/  FSEL R51, R55, -INF , !P4 ;  /* 0xff80000037337808 */ /* 0x000fe40006000000 */
[----:B------:R-:W-:Y:S02]  /*43f0*/  FSEL R160, R36, -INF , !P0 ;  /* 0xff80000024a07808 */ /* 0x000fe40004000000 */
[C---:B------:R-:W-:Y:S01]  /*4400*/  ISETP.GE.AND P1, PT, R5.reuse, R239, PT ;  /* 0x000000ef0500720c */ /* 0x040fe20003f26270 */
[----:B------:R-:W-:Y:S01]  /*4410*/  HMMA.16816.F32 R20, R8, R16, R116 ;  /* 0x000000100814723c */ /* 0x000fe20000001874 */
[----:B------:R-:W-:-:S02]  /*4420*/  ISETP.GE.AND P2, PT, R5, R238, PT ;  /* 0x000000ee0500720c */ /* 0x000fc40003f46270 */
[C---:B------:R-:W-:Y:S02]  /*4430*/  ISETP.GE.AND P6, PT, R5.reuse, R237, PT ;  /* 0x000000ed0500720c */ /* 0x040fe40003fc6270 */
[C---:B------:R-:W-:Y:S02]  /*4440*/  ISETP.GE.AND P4, PT, R6.reuse, R240, PT ;  /* 0x000000f00600720c */ /* 0x040fe40003f86270 */
[C---:B------:R-:W-:Y:S01]  /*4450*/  ISETP.GE.AND P5, PT, R6.reuse, R239, PT ;  /* 0x000000ef0600720c */ /* 0x040fe20003fa6270 */
[----:B------:R-:W-:Y:S01]  /*4460*/  HMMA.16816.F32 R8, R8, R18, R112 ;  /* 0x000000120808723c */ /* 0x000fe20000001870 */
[C---:B------:R-:W-:Y:S02]  /*4470*/  ISETP.GE.AND P3, PT, R6.reuse, R238, PT ;  /* 0x000000ee0600720c */ /* 0x040fe40003f66270 */
[----:B------:R-:W-:Y:S02]  /*4480*/  ISETP.GE.AND P0, PT, R6, R237, PT ;  /* 0x000000ed0600720c */ /* 0x000fe40003f06270 */
[----:B------:R-:W-:-:S02]  /*4490*/  ISETP.LT.OR P1, PT, R5, R235, P1 ;  /* 0x000000eb0500720c */ /* 0x000fc40000f21670 */
[C---:B------:R-:W-:Y:S01]  /*44a0*/  ISETP.LT.OR P2, PT, R5.reuse, R234, P2 ;  /* 0x000000ea0500720c */ /* 0x040fe20001741670 */
[----:B------:R-:W-:Y:S01]  /*44b0*/  HMMA.16816.F32 R12, R12, R18, R24 ;  /* 0x000000120c0c723c */ /* 0x000fe20000001818 */
[----:B------:R-:W-:Y:S02]  /*44c0*/  ISETP.LT.OR P6, PT, R5, R232, P6 ;  /* 0x000000e80500720c */ /* 0x000fe400037c1670 */
[C---:B------:R-:W-:Y:S02]  /*44d0*/  ISETP.LT.OR P4, PT, R6.reuse, R236, P4 ;  /* 0x000000ec0600720c */ /* 0x040fe40002781670 */
[C---:B------:R-:W-:Y:S02]  /*44e0*/  ISETP.LT.OR P5, PT, R6.reuse, R235, P5 ;  /* 0x000000eb0600720c */ /* 0x040fe40002fa1670 */
[C---:B------:R-:W-:Y:S02]  /*44f0*/  ISETP.LT.OR P3, PT, R6.reuse, R234, P3 ;  /* 0x000000ea0600720c */ /* 0x040fe40001f61670 */
[----:B------:R-:W-:-:S02]  /*4500*/  ISETP.LT.OR P0, PT, R6, R232, P0 ;  /* 0x000000e80600720c */ /* 0x000fc40000701670 */
[C---:B------:R-:W-:Y:S02]  /*4510*/  IADD3 R5, R4.reuse, 0x28, RZ ;  /* 0x0000002804057810 */ /* 0x040fe40007ffe0ff */
[----:B------:R-:W-:Y:S02]  /*4520*/  IADD3 R6, R4, 0x29, RZ ;  /* 0x0000002904067810 */ /* 0x000fe40007ffe0ff */
[----:B------:R-:W-:Y:S02]  /*4530*/  FSEL R158, R38, -INF , !P1 ;  /* 0xff800000269e7808 */ /* 0x000fe40004800000 */
[----:B------:R-:W-:Y:S02]  /*4540*/  FSEL R159, R28, -INF , !P2 ;  /* 0xff8000001c9f7808 */ /* 0x000fe40005000000 */
[----:B------:R-:W-:Y:S02]  /*4550*/  FSEL R162, R30, -INF , !P6 ;  /* 0xff8000001ea27808 */ /* 0x000fe40007000000 */
[----:B------:R-:W-:-:S02]  /*4560*/  FSEL R157, R37, -INF , !P4 ;  /* 0xff800000259d7808 */ /* 0x000fc40006000000 */
[----:B------:R-:W-:Y:S02]  /*4570*/  FSEL R161, R31, -INF , !P0 ;  /* 0xff8000001fa17808 */ /* 0x000fe40004000000 */
[C---:B------:R-:W-:Y:S02]  /*4580*/  ISETP.GE.AND P1, PT, R5.reuse, R240, PT ;  /* 0x000000f00500720c */ /* 0x040fe40003f26270 */
[C---:B------:R-:W-:Y:S02]  /*4590*/  ISETP.GE.AND P2, PT, R5.reuse, R239, PT ;  /* 0x000000ef0500720c */ /* 0x040fe40003f46270 */
[CC--:B------:R-:W-:Y:S02]  /*45a0*/  ISETP.GE.AND P6, PT, R5.reuse, R238.reuse, PT ;  /* 0x000000ee0500720c */ /* 0x0c0fe40003fc6270 */
[----:B------:R-:W-:Y:S02]  /*45b0*/  ISETP.GE.AND P4, PT, R5, R237, PT ;  /* 0x000000ed0500720c */ /* 0x000fe40003f86270 */
[----:B------:R-:W-:-:S02]  /*45c0*/  ISETP.GE.AND P0, PT, R6, R238, PT ;  /* 0x000000ee0600720c */ /* 0x000fc40003f06270 */
[C---:B------:R-:W-:Y:S02]  /*45d0*/  ISETP.LT.OR P1, PT, R5.reuse, R236, P1 ;  /* 0x000000ec0500720c */ /* 0x040fe40000f21670 */
[C---:B------:R-:W-:Y:S02]  /*45e0*/  ISETP.LT.OR P2, PT, R5.reuse, R235, P2 ;  /* 0x000000eb0500720c */ /* 0x040fe40001741670 */
[C---:B------:R-:W-:Y:S02]  /*45f0*/  ISETP.LT.OR P6, PT, R5.reuse, R234, P6 ;  /* 0x000000ea0500720c */ /* 0x040fe400037c1670 */
[----:B------:R-:W-:Y:S02]  /*4600*/  ISETP.LT.OR P4, PT, R5, R232, P4 ;  /* 0x000000e80500720c */ /* 0x000fe40002781670 */
[----:B------:R-:W-:Y:S02]  /*4610*/  ISETP.LT.OR P0, PT, R6, R234, P0 ;  /* 0x000000ea0600720c */ /* 0x000fe40000701670 */
[----:B------:R-:W-:-:S02]  /*4620*/  IADD3 R5, R4, 0x30, RZ ;  /* 0x0000003004057810 */ /* 0x000fc40007ffe0ff */
[----:B------:R-:W-:Y:S02]  /*4630*/  FSEL R154, R39, -INF , !P5 ;  /* 0xff800000279a7808 */ /* 0x000fe40006800000 */
[----:B------:R-:W-:Y:S02]  /*4640*/  FSEL R155, R29, -INF , !P3 ;  /* 0xff8000001d9b7808 */ /* 0x000fe40005800000 */
[----:B------:R-:W-:Y:S02]  /*4650*/  FSEL R151, R44, -INF , !P1 ;  /* 0xff8000002c977808 */ /* 0x000fe40004800000 */
[----:B------:R-:W-:Y:S02]  /*4660*/  FSEL R149, R46, -INF , !P2 ;  /* 0xff8000002e957808 */ /* 0x000fe40005000000 */
[----:B------:R-:W-:Y:S02]  /*4670*/  FSEL R150, R40, -INF , !P6 ;  /* 0xff80000028967808 */ /* 0x000fe40007000000 */
[----:B------:R-:W-:-:S02]  /*4680*/  FSEL R156, R42, -INF , !P4 ;  /* 0xff8000002a9c7808 */ /* 0x000fc40006000000 */
[----:B------:R-:W-:Y:S02]  /*4690*/  FSEL R152, R41, -INF , !P0 ;  /* 0xff80000029987808 */ /* 0x000fe40004000000 */
[CC--:B------:R-:W-:Y:S02]  /*46a0*/  ISETP.GE.AND P5, PT, R6.reuse, R240.reuse, PT ;  /* 0x000000f00600720c */ /* 0x0c0fe40003fa6270 */
[C---:B------:R-:W-:Y:S02]  /*46b0*/  ISETP.GE.AND P3, PT, R6.reuse, R239, PT ;  /* 0x000000ef0600720c */ /* 0x040fe40003f66270 */
[----:B------:R-:W-:Y:S02]  /*46c0*/  ISETP.GE.AND P1, PT, R6, R237, PT ;  /* 0x000000ed0600720c */ /* 0x000fe40003f26270 */
[C---:B------:R-:W-:Y:S02]  /*46d0*/  ISETP.GE.AND P2, PT, R5.reuse, R240, PT ;  /* 0x000000f00500720c */ /* 0x040fe40003f46270 */
[----:B------:R-:W-:-:S02]  /*46e0*/  ISETP.GE.AND P6, PT, R5, R239, PT ;  /* 0x000000ef0500720c */ /* 0x000fc40003fc6270 */
[C---:B------:R-:W-:Y:S02]  /*46f0*/  ISETP.GE.AND P4, PT, R5.reuse, R238, PT ;  /* 0x000000ee0500720c */ /* 0x040fe40003f86270 */
[C---:B------:R-:W-:Y:S02]  /*4700*/  ISETP.GE.AND P0, PT, R5.reuse, R237, PT ;  /* 0x000000ed0500720c */ /* 0x040fe40003f06270 */
[C---:B------:R-:W-:Y:S02]  /*4710*/  ISETP.LT.OR P5, PT, R6.reuse, R236, P5 ;  /* 0x000000ec0600720c */ /* 0x040fe40002fa1670 */
[C---:B------:R-:W-:Y:S02]  /*4720*/  ISETP.LT.OR P3, PT, R6.reuse, R235, P3 ;  /* 0x000000eb0600720c */ /* 0x040fe40001f61670 */
[----:B------:R-:W-:Y:S02]  /*4730*/  ISETP.LT.OR P1, PT, R6, R232, P1 ;  /* 0x000000e80600720c */ /* 0x000fe40000f21670 */
[----:B------:R-:W-:-:S02]  /*4740*/  ISETP.LT.OR P2, PT, R5, R236, P2 ;  /* 0x000000ec0500720c */ /* 0x000fc40001741670 */
[C---:B------:R-:W-:Y:S02]  /*4750*/  ISETP.LT.OR P6, PT, R5.reuse, R235, P6 ;  /* 0x000000eb0500720c */ /* 0x040fe400037c1670 */
[C---:B------:R-:W-:Y:S02]  /*4760*/  ISETP.LT.OR P4, PT, R5.reuse, R234, P4 ;  /* 0x000000ea0500720c */ /* 0x040fe40002781670 */
[----:B------:R-:W-:Y:S02]  /*4770*/  ISETP.LT.OR P0, PT, R5, R232, P0 ;  /* 0x000000e80500720c */ /* 0x000fe40000701670 */
[----:B------:R-:W-:Y:S02]  /*4780*/  IADD3 R5, R4, 0x31, RZ ;  /* 0x0000003104057810 */ /* 0x000fe40007ffe0ff */
[----:B------:R-:W-:Y:S02]  /*4790*/  FSEL R153, R43, -INF , !P1 ;  /* 0xff8000002b997808 */ /* 0x000fe40004800000 */
[----:B------:R-:W-:-:S02]  /*47a0*/  FSEL R141, R45, -INF , !P5 ;  /* 0xff8000002d8d7808 */ /* 0x000fc40006800000 */
[----:B------:R-:W-:Y:S02]  /*47b0*/  FSEL R143, R47, -INF , !P3 ;  /* 0xff8000002f8f7808 */ /* 0x000fe40005800000 */
[----:B------:R-:W-:Y:S02]  /*47c0*/  FSEL R145, R32, -INF , !P2 ;  /* 0xff80000020917808 */ /* 0x000fe40005000000 */
[C---:B------:R-:W-:Y:S02]  /*47d0*/  ISETP.GE.AND P1, PT, R5.reuse, R240, PT ;  /* 0x000000f00500720c */ /* 0x040fe40003f26270 */
[C---:B------:R-:W-:Y:S02]  /*47e0*/  ISETP.GE.AND P5, PT, R5.reuse, R239, PT ;  /* 0x000000ef0500720c */ /* 0x040fe40003fa6270 */
[C---:B------:R-:W-:Y:S02]  /*47f0*/  ISETP.GE.AND P3, PT, R5.reuse, R238, PT ;  /* 0x000000ee0500720c */ /* 0x040fe40003f66270 */
[----:B------:R-:W-:-:S02]  /*4800*/  ISETP.GE.AND P2, PT, R5, R237, PT ;  /* 0x000000ed0500720c */ /* 0x000fc40003f46270 */
[C---:B------:R-:W-:Y:S02]  /*4810*/  ISETP.LT.OR P1, PT, R5.reuse, R236, P1 ;  /* 0x000000ec0500720c */ /* 0x040fe40000f21670 */
[C---:B------:R-:W-:Y:S02]  /*4820*/  ISETP.LT.OR P5, PT, R5.reuse, R235, P5 ;  /* 0x000000eb0500720c */ /* 0x040fe40002fa1670 */
[C---:B------:R-:W-:Y:S02]  /*4830*/  ISETP.LT.OR P3, PT, R5.reuse, R234, P3 ;  /* 0x000000ea0500720c */ /* 0x040fe40001f61670 */
[----:B------:R-:W-:Y:S02]  /*4840*/  ISETP.LT.OR P2, PT, R5, R232, P2 ;  /* 0x000000e80500720c */ /* 0x000fe40001741670 */
[----:B------:R-:W-:Y:S02]  /*4850*/  IADD3 R5, R4, 0x38, RZ ;  /* 0x0000003804057810 */ /* 0x000fe40007ffe0ff */
[----:B------:R-:W-:-:S02]  /*4860*/  FSEL R148, R22, -INF , !P0 ;  /* 0xff80000016947808 */ /* 0x000fc40004000000 */
[C---:B------:R-:W-:Y:S02]  /*4870*/  ISETP.GE.AND P0, PT, R5.reuse, R238, PT ;  /* 0x000000ee0500720c */ /* 0x040fe40003f06270 */
[----:B------:R-:W-:Y:S02]  /*4880*/  IADD3 R4, R4, 0x39, RZ ;  /* 0x0000003904047810 */ /* 0x000fe40007ffe0ff */
[----:B------:R-:W-:Y:S02]  /*4890*/  ISETP.LT.OR P0, PT, R5, R234, P0 ;  /* 0x000000ea0500720c */ /* 0x000fe40000701670 */
[----:B------:R-:W-:Y:S02]  /*48a0*/  FSEL R139, R34, -INF , !P6 ;  /* 0xff800000228b7808 */ /* 0x000fe40007000000 */
[----:B------:R-:W-:Y:S02]  /*48b0*/  FSEL R138, R8, -INF , !P0 ;  /* 0xff800000088a7808 */ /* 0x000fe40004000000 */
[----:B------:R-:W-:-:S02]  /*48c0*/  ISETP.GE.AND P0, PT, R4, R237, PT ;  /* 0x000000ed0400720c */ /* 0x000fc40003f06270 */
[----:B------:R-:W-:Y:S02]  /*48d0*/  FSEL R142, R20, -INF , !P4 ;  /* 0xff800000148e7808 */ /* 0x000fe40006000000 */
[----:B------:R-:W-:Y:S02]  /*48e0*/  ISETP.LT.OR P0, PT, R4, R232, P0 ;  /* 0x000000e80400720c */ /* 0x000fe40000701670 */
[----:B------:R-:W-:Y:S02]  /*48f0*/  FSEL R131, R33, -INF , !P1 ;  /* 0xff80000021837808 */ /* 0x000fe40004800000 */
[----:B------:R-:W-:Y:S02]  /*4900*/  FSEL R144, R11, -INF , !P0 ;  /* 0xff8000000b907808 */ /* 0x000fe40004000000 */
[----:B------:R-:W-:Y:S02]  /*4910*/  PLOP3.LUT P0, PT, PT, PT, UP0, 0x80, 0x0 ;  /* 0x000000000000781c */ /* 0x000fe40003f0f008 */
[----:B------:R-:W-:-:S02]  /*4920*/  FSEL R136, R35, -INF , !P5 ;  /* 0xff80000023887808 */ /* 0x000fc40006800000 */
[----:B------:R-:W-:Y:S02]  /*4930*/  FSEL R140, R21, -INF , !P3 ;  /* 0xff800000158c7808 */ /* 0x000fe40005800000 */
[----:B------:R-:W-:Y:S02]  /*4940*/  FSEL R147, R23, -INF , !P2 ;  /* 0xff80000017937808 */ /* 0x000fe40005000000 */
[CC--:B------:R-:W-:Y:S02]  /*4950*/  ISETP.GE.AND P6, PT, R5.reuse, R240.reuse, PT ;  /* 0x000000f00500720c */ /* 0x0c0fe40003fc6270 */
[C---:B------:R-:W-:Y:S02]  /*4960*/  ISETP.GE.AND P4, PT, R5.reuse, R239, PT ;  /* 0x000000ef0500720c */ /* 0x040fe40003f86270 */
[----:B------:R-:W-:Y:S02]  /*4970*/  ISETP.GE.AND P1, PT, R5, R237, PT ;  /* 0x000000ed0500720c */ /* 0x000fe40003f26270 */
        /* <DEDUP_REMOVED lines=8> */
[----:B------:R-:W-:Y:S02]  /*4a00*/  ISETP.LT.OR P2, PT, R4, R234, P2 ;  /* 0x000000ea0400720c */ /* 0x000fe40001741670 */
[----:B------:R-:W-:Y:S02]  /*4a10*/  FSEL R146, R10, -INF , !P1 ;  /* 0xff8000000a927808 */ /* 0x000fe40004800000 */
[----:B------:R-:W-:Y:S02]  /*4a20*/  FSEL R137, R9, -INF , !P2 ;  /* 0xff80000009897808 */ /* 0x000fe40005000000 */
[----:B------:R-:W-:Y:S02]  /*4a30*/  FSEL R128, R12, -INF , !P6 ;  /* 0xff8000000c807808 */ /* 0x000fe40007000000 */
[----:B------:R-:W-:-:S02]  /*4a40*/  FSEL R130, R14, -INF , !P4 ;  /* 0xff8000000e827808 */ /* 0x000fc40006000000 */
[----:B------:R-:W-:Y:S02]  /*4a50*/  FSEL R23, R13, -INF , !P5 ;  /* 0xff8000000d177808 */ /* 0x000fe40006800000 */
[----:B------:R-:W-:Y:S01]  /*4a60*/  FSEL R129, R15, -INF , !P3 ;  /* 0xff8000000f817808 */ /* 0x000fe20005800000 */
[----:B------:R-:W-:Y:S05]  /*4a70*/  @!P0 BRA `(.L_x_431) ;  /* 0x000001c000008947 */ /* 0x000fea0003800000 */
[----:B------:R-:W-:-:S04]  /*4a80*/  UIADD3 UR13, UR8, -0x2, URZ ;  /* 0xfffffffe080d7890 */ /* 0x000fc8000fffe03f */
[----:B------:R-:W-:Y:S02]  /*4a90*/  USHF.R.S32.HI UR5, URZ, 0x1f, UR13 ;  /* 0x0000001f3f057899 */ /* 0x000fe4000801140d */
[----:B------:R-:W-:Y:S01]  /*4aa0*/  UIMAD UR23, UR23, UR13, URZ ;  /* 0x0000000d171772a4 */ /* 0x000fe2000f8e023f */
[----:B------:R-:W-:Y:S01]  /*4ab0*/  IMAD.WIDE.U32 R4, R163, UR13, R164 ;  /* 0x0000000da3047c25 */ /* 0x000fe2000f8e00a4 */
[----:B------:R-:W-:Y:S02]  /*4ac0*/  USHF.L.U32 UR13, UR6, 0x5, URZ ;  /* 0x00000005060d7899 */ /* 0x000fe4000800063f */
[----:B------:R-:W-:Y:S02]  /*4ad0*/  UIMAD UR5, UR5, UR25, UR23 ;  /* 0x00000019050572a4 */ /* 0x000fe4000f8e0217 */
[----:B------:R-:W-:-:S04]  /*4ae0*/  LEA R8, P2, R4, c[0x0][0x168], 0x1 ;  /* 0x00005a0004087a11 */ /* 0x000fc800078408ff */
[----:B------:R-:W-:Y:S01]  /*4af0*/  IADD3 R5, R5, UR5, RZ ;  /* 0x0000000505057c10 */ /* 0x000fe2000fffe0ff */
[----:B------:R-:W-:Y:S01]  /*4b00*/  USHF.L.U64.HI UR5, UR6, 0x5, UR7 ;  /* 0x0000000506057899 */ /* 0x000fe20008010207 */
        /* <DEDUP_REMOVED lines=8> */
[----:B------:R-:W-:-:S02]  /*4b90*/  IADD3 R10, P1, R4, UR13, RZ ;  /* 0x0000000d040a7c10 */ /* 0x000fc4000ff3e0ff */
        /* <DEDUP_REMOVED lines=10> */
.L_x_431:
[----:B------:R-:W-:Y:S01]  /*4c40*/  FMNMX.FTZ R135, R60, R57, !PT ;  /* 0x000000393c877209 */ /* 0x000fe20007810000 */
[----:B------:R-:W-:Y:S01]  /*4c50*/  STL [R1+0xa8], R219 ;  /* 0x0000a8db01007387 */ /* 0x000fe20000100800 */
[----:B-1----:R-:W-:-:S02]  /*4c60*/  FMNMX.FTZ R4, R73, R67, !PT ;  /* 0x0000004349047209 */ /* 0x002fc40007810000 */
        /* <DEDUP_REMOVED lines=24> */
[----:B------:R-:W-:Y:S02]  /*4df0*/  SHF.L.U32 R213, R0, 0x1, RZ ;  /* 0x0000000100d57819 */ /* 0x000fe400000006ff */
[----:B------:R-:W-:Y:S02]  /*4e00*/  FMNMX.FTZ R135, R131, R135, !PT ;  /* 0x0000008783877209 */ /* 0x000fe40007810000 */
[----:B------:R-:W-:Y:S01]  /*4e10*/  LEA R216, R2, R213, 0x1 ;  /* 0x000000d502d87211 */ /* 0x000fe200078e08ff */
[----:B------:R-:W-:Y:S01]  /*4e20*/  IMAD R214, R3, 0x2, R213 ;  /* 0x0000000203d67824 */ /* 0x000fe200078e02d5 */
[----:B------:R-:W-:Y:S01]  /*4e30*/  FMNMX.FTZ R135, R128, R135, !PT ;  /* 0x0000008780877209 */ /* 0x000fe20007810000 */
[----:B------:R-:W-:Y:S02]  /*4e40*/  LDSM.16.MT88.4 R44, [R213+0xc800] ;  /* 0x00c80000d52c783b */ /* 0x000fe40000004200 */
[----:B------:R-:W-:Y:S01]  /*4e50*/  IMAD R215, R2, 0x2, R214 ;  /* 0x0000000202d77824 */ /* 0x000fe200078e02d6 */
[----:B------:R-:W-:Y:S01]  /*4e60*/  FMNMX.FTZ R135, R23, R135, !PT ;  /* 0x0000008717877209 */ /* 0x000fe20007810000 */
[----:B------:R-:W-:Y:S04]  /*4e70*/  LDSM.16.MT88.4 R24, [R214+0xc000] ;  /* 0x00c00000d618783b */ /* 0x000fe80000004200 */
[----:B------:R-:W1:Y:S04]  /*4e80*/  SHFL.BFLY PT, R5, R135, 0x2, 0x1f ;  /* 0x0c401f0087057f89 */ /* 0x000e6800000e0000 */
[----:B------:R-:W-:Y:S04]  /*4e90*/  LDSM.16.MT88.4 R32, [R216+0xc000] ;  /* 0x00c00000d820783b */ /* 0x000fe80000004200 */
[----:B------:R-:W-:Y:S04]  /*4ea0*/  LDSM.16.MT88.4 R84, [R215+0xe000] ;  /* 0x00e00000d754783b */ /* 0x000fe80000004200 */
[----:B------:R-:W-:Y:S01]  /*4eb0*/  LDSM.16.MT88.4 R40, [R214+0xc800] ;  /* 0x00c80000d628783b */ /* 0x000fe20000004200 */
[----:B-1----:R-:W-:-:S02]  /*4ec0*/  FMNMX.FTZ R135, R135, R5, !PT ;  /* 0x0000000587877209 */ /* 0x002fc40007810000 */
[----:B------:R-:W-:Y:S02]  /*4ed0*/  FMNMX.FTZ R5, R139, R4, !PT ;  /* 0x000000048b057209 */ /* 0x000fe40007810000 */
[----:B------:R-:W-:Y:S01]  /*4ee0*/  FMNMX.FTZ R4, R75, R74, !PT ;  /* 0x0000004a4b047209 */ /* 0x000fe20007810000 */
[----:B------:R-:W1:Y:S01]  /*4ef0*/  SHFL.BFLY PT, R6, R135, 0x1, 0x1f ;  /* 0x0c201f0087067f89 */ /* 0x000e6200000e0000 */
[----:B------:R-:W-:Y:S02]  /*4f00*/  FMNMX.FTZ R5, R136, R5, !PT ;  /* 0x0000000588057209 */ /* 0x000fe40007810000 */
[----:B------:R-:W-:Y:S02]  /*4f10*/  FMNMX.FTZ R4, R69, R4, !PT ;  /* 0x0000000445047209 */ /* 0x000fe40007810000 */
[----:B------:R-:W-:Y:S02]  /*4f20*/  FMNMX.FTZ R134, R130, R5, !PT ;  /* 0x0000000582867209 */ /* 0x000fe40007810000 */
[----:B------:R-:W-:-:S02]  /*4f30*/  FMNMX.FTZ R4, R68, R4, !PT ;  /* 0x0000000444047209 */ /* 0x000fc40007810000 */
[----:B------:R-:W-:Y:S02]  /*4f40*/  FMNMX.FTZ R134, R129, R134, !PT ;  /* 0x0000008681867209 */ /* 0x000fe40007810000 */
[----:B------:R-:W-:-:S03]  /*4f50*/  FMNMX.FTZ R4, R65, R4, !PT ;  /* 0x0000000441047209 */ /* 0x000fc60007810000 */
[----:B------:R-:W2:Y:S01]  /*4f60*/  SHFL.BFLY PT, R7, R134, 0x2, 0x1f ;  /* 0x0c401f0086077f89 */ /* 0x000ea200000e0000 */
        /* <DEDUP_REMOVED lines=10> */
[----:B--2---:R-:W-:Y:S01]  /*5010*/  FMNMX.FTZ R134, R134, R7, !PT ;  /* 0x0000000786867209 */ /* 0x004fe20007810000 */
[--C-:B------:R-:W-:Y:S01]  /*5020*/  FFMA.FTZ R4, R60, c[0x0][0x23c], -R22.reuse ;  /* 0x00008f003c047a23 */ /* 0x100fe20000010816 */
[----:B------:R-:W-:Y:S01]  /*5030*/  FMNMX.FTZ R133, R152, R5, !PT ;  /* 0x0000000598857209 */ /* 0x000fe20007810000 */
[--C-:B------:R-:W-:Y:S02]  /*5040*/  FFMA.FTZ R5, R59, c[0x0][0x23c], -R22.reuse ;  /* 0x00008f003b057a23 */ /* 0x100fe40000010816 */
[----:B------:R1:W-:Y:S01]  /*5050*/  MUFU.EX2 R201, R4 ;  /* 0x0000000400c97308 */ /* 0x0003e20000000800 */
[----:B------:R-:W-:Y:S01]  /*5060*/  FMNMX.FTZ R133, R142, R133, !PT ;  /* 0x000000858e857209 */ /* 0x000fe20007810000 */
[----:B------:R-:W2:Y:S01]  /*5070*/  SHFL.BFLY PT, R7, R134, 0x1, 0x1f ;  /* 0x0c201f0086077f89 */ /* 0x000ea200000e0000 */
[----:B------:R-:W-:-:S02]  /*5080*/  FFMA.FTZ R6, R57, c[0x0][0x23c], -R22 ;  /* 0x00008f0039067a23 */ /* 0x000fc40000010816 */
[----:B------:R-:W-:-:S03]  /*5090*/  FMNMX.FTZ R133, R140, R133, !PT ;  /* 0x000000858c857209 */ /* 0x000fc60007810000 */
[----:B------:R3:W-:Y:S01]  /*50a0*/  MUFU.EX2 R191, R5 ;  /* 0x0000000500bf7308 */ /* 0x0007e20000000800 */
[----:B------:R-:W-:-:S04]  /*50b0*/  FMNMX.FTZ R133, R138, R133, !PT ;  /* 0x000000858a857209 */ /* 0x000fc80007810000 */
[----:B------:R-:W-:Y:S02]  /*50c0*/  FMNMX.FTZ R133, R137, R133, !PT ;  /* 0x0000008589857209 */ /* 0x000fe40007810000 */
[----:B-1----:R-:W-:Y:S01]  /*50d0*/  FMNMX.FTZ R4, R81, R80, !PT ;  /* 0x0000005051047209 */ /* 0x002fe20007810000 */
[----:B------:R1:W4:Y:S03]  /*50e0*/  MUFU.EX2 R200, R6 ;  /* 0x0000000600c87308 */ /* 0x0003260000000800 */
[----:B------:R-:W-:-:S04]  /*50f0*/  FMNMX.FTZ R4, R71, R4, !PT ;  /* 0x0000000447047209 */ /* 0x000fc80007810000 */
[----:B------:R-:W-:Y:S01]  /*5100*/  FMNMX.FTZ R4, R70, R4, !PT ;  /* 0x0000000446047209 */ /* 0x000fe20007810000 */
[----:B---3--:R-:W-:Y:S01]  /*5110*/  FFMA.FTZ R5, R58, c[0x0][0x23c], -R22 ;  /* 0x00008f003a057a23 */ /* 0x008fe20000010816 */
[----:B--2---:R-:W-:Y:S02]  /*5120*/  FMNMX.FTZ R134, R134, R7, !PT ;  /* 0x0000000786867209 */ /* 0x004fe40007810000 */
[----:B------:R-:W-:Y:S01]  /*5130*/  FMNMX.FTZ R4, R77, R4, !PT ;  /* 0x000000044d047209 */ /* 0x000fe20007810000 */
[----:B------:R2:W3:Y:S01]  /*5140*/  MUFU.EX2 R95, R5 ;  /* 0x00000005005f7308 */ /* 0x0004e20000000800 */
[C---:B------:R-:W-:Y:S01]  /*5150*/  FSETP.NEU.FTZ.AND P1, PT, R134.reuse, -INF , PT ;  /* 0xff8000008600780b */ /* 0x040fe20003f3d000 */
[----:B------:R-:W-:Y:S01]  /*5160*/  FMUL.FTZ R21, R134, c[0x0][0x23c] ;  /* 0x00008f0086157a20 */ /* 0x000fe20000410000 */
[----:B------:R-:W-:Y:S01]  /*5170*/  FMNMX.FTZ R4, R79, R4, !PT ;  /* 0x000000044f047209 */ /* 0x000fe20007810000 */
[----:B-1----:R-:W1:Y:S01]  /*5180*/  SHFL.BFLY PT, R6, R133, 0x2, 0x1f ;  /* 0x0c401f0085067f89 */ /* 0x002e6200000e0000 */
[----:B----4-:R-:W-:-:S02]  /*5190*/  F2FP.PACK_AB R16, R200, R201 ;  /* 0x000000c9c810723e */ /* 0x010fc400000000ff */
[----:B------:R-:W-:Y:S02]  /*51a0*/  FMNMX.FTZ R4, R76, R4, !PT ;  /* 0x000000044c047209 */ /* 0x000fe40007810000 */
[----:B------:R-:W-:Y:S02]  /*51b0*/  FSEL R21, R21, RZ, P1 ;  /* 0x000000ff15157208 */ /* 0x000fe40000800000 */
[----:B--2---:R-:W-:Y:S01]  /*51c0*/  FMNMX.FTZ R5, R78, R4, !PT ;  /* 0x000000044e057209 */ /* 0x004fe20007810000 */
[----:B------:R-:W-:Y:S01]  /*51d0*/  FFMA.FTZ R4, R56, c[0x0][0x23c], -R22 ;  /* 0x00008f0038047a23 */ /* 0x000fe20000010816 */
[----:B---3--:R-:W-:Y:S01]  /*51e0*/  F2FP.PACK_AB R18, R95, R191 ;  /* 0x000000bf5f12723e */ /* 0x008fe200000000ff */
[----:B------:R-:W-:Y:S01]  /*51f0*/  LDSM.16.MT88.4 R56, [R215+0xc000] ;  /* 0x00c00000d738783b */ /* 0x000fe20000004200 */
[----:B------:R-:W-:Y:S01]  /*5200*/  FMNMX.FTZ R5, R162, R5, !PT ;  /* 0x00000005a2057209 */ /* 0x000fe20007810000 */
[----:B------:R2:W-:Y:S03]  /*5210*/  MUFU.EX2 R9, R4 ;  /* 0x0000000400097308 */ /* 0x0005e60000000800 */
[----:B------:R-:W-:-:S04]  /*5220*/  FMNMX.FTZ R5, R161, R5, !PT ;  /* 0x00000005a1057209 */ /* 0x000fc80007810000 */
[----:B------:R-:W-:Y:S02]  /*5230*/  FMNMX.FTZ R5, R156, R5, !PT ;  /* 0x000000059c057209 */ /* 0x000fe40007810000 */
[----:B-1----:R-:W-:Y:S02]  /*5240*/  FMNMX.FTZ R133, R133, R6, !PT ;  /* 0x0000000685857209 */ /* 0x002fe40007810000 */
[----:B------:R-:W-:-:S04]  /*5250*/  FMNMX.FTZ R5, R153, R5, !PT ;  /* 0x0000000599057209 */ /* 0x000fc80007810000 */
[----:B------:R-:W-:Y:S01]  /*5260*/  FMNMX.FTZ R5, R148, R5, !PT ;  /* 0x0000000594057209 */ /* 0x000fe20007810000 */
[----:B--2---:R-:W-:-:S03]  /*5270*/  FFMA.FTZ R4, R50, c[0x0][0x23c], -R22 ;  /* 0x00008f0032047a23 */ /* 0x004fc60000010816 */
[----:B------:R-:W-:Y:S01]  /*5280*/  FMNMX.FTZ R5, R147, R5, !PT ;  /* 0x0000000593057209 */ /* 0x000fe20007810000 */
[----:B------:R1:W-:Y:S03]  /*5290*/  MUFU.EX2 R92, R4 ;  /* 0x00000004005c7308 */ /* 0x0003e60000000800 */
[----:B------:R-:W-:Y:S02]  /*52a0*/  FMNMX.FTZ R132, R146, R5, !PT ;  /* 0x0000000592847209 */ /* 0x000fe40007810000 */
[----:B------:R-:W2:Y:S02]  /*52b0*/  SHFL.BFLY PT, R5, R133, 0x1, 0x1f ;  /* 0x0c201f0085057f89 */ /* 0x000ea400000e0000 */
[----:B------:R-:W-:-:S05]  /*52c0*/  FMNMX.FTZ R132, R144, R132, !PT ;  /* 0x0000008490847209 */ /* 0x000fca0007810000 */
[----:B------:R-:W3:Y:S01]  /*52d0*/  SHFL.BFLY PT, R6, R132, 0x2, 0x1f ;  /* 0x0c401f0084067f89 */ /* 0x000ee200000e0000 */
[----:B-1----:R-:W-:-:S04]  /*52e0*/  FFMA.FTZ R4, R49, c[0x0][0x23c], -R22 ;  /* 0x00008f0031047a23 */ /* 0x002fc80000010816 */
[----:B------:R1:W-:Y:S01]  /*52f0*/  MUFU.EX2 R242, R4 ;  /* 0x0000000400f27308 */ /* 0x0003e20000000800 */
[----:B--2---:R-:W-:-:S04]  /*5300*/  FMNMX.FTZ R133, R133, R5, !PT ;  /* 0x0000000585857209 */ /* 0x004fc80007810000 */
[C---:B------:R-:W-:Y:S01]  /*5310*/  FSETP.NEU.FTZ.AND P1, PT, R133.reuse, -INF , PT ;  /* 0xff8000008500780b */ /* 0x040fe20003f3d000 */
[----:B------:R-:W-:Y:S02]  /*5320*/  FMUL.FTZ R20, R133, c[0x0][0x23c] ;  /* 0x00008f0085147a20 */ /* 0x000fe40000410000 */
[----:B-1----:R-:W-:Y:S01]  /*5330*/  FFMA.FTZ R4, R48, c[0x0][0x23c], -R22 ;  /* 0x00008f0030047a23 */ /* 0x002fe20000010816 */
[----:B---3--:R-:W-:Y:S02]  /*5340*/  FMNMX.FTZ R132, R132, R6, !PT ;  /* 0x0000000684847209 */ /* 0x008fe40007810000 */
[----:B------:R-:W-:Y:S01]  /*5350*/  FSEL R20, R20, RZ, P1 ;  /* 0x000000ff14147208 */ /* 0x000fe20000800000 */
[----:B------:R1:W-:Y:S02]  /*5360*/  MUFU.EX2 R252, R4 ;  /* 0x0000000400fc7308 */ /* 0x0003e40000000800 */
[----:B------:R-:W2:Y:S01]  /*5370*/  SHFL.BFLY PT, R5, R132, 0x1, 0x1f ;  /* 0x0c201f0084057f89 */ /* 0x000ea200000e0000 */
[----:B-1----:R-:W-:-:S05]  /*5380*/  FFMA.FTZ R4, R73, c[0x0][0x23c], -R21 ;  /* 0x00008f0049047a23 */ /* 0x002fca0000010815 */
[----:B------:R1:W-:Y:S01]  /*5390*/  MUFU.EX2 R189, R4 ;  /* 0x0000000400bd7308 */ /* 0x0003e20000000800 */
[----:B--2---:R-:W-:Y:S01]  /*53a0*/  FMNMX.FTZ R132, R132, R5, !PT ;  /* 0x0000000584847209 */ /* 0x004fe20007810000 */
[----:B------:R-:W-:-:S03]  /*53b0*/  FFMA.FTZ R5, R65, c[0x0][0x23c], -R20 ;  /* 0x00008f0041057a23 */ /* 0x000fc60000010814 */
[----:B------:R-:W-:-:S03]  /*53c0*/  FSETP.NEU.FTZ.AND P1, PT, R132, -INF , PT ;  /* 0xff8000008400780b */ /* 0x000fc60003f3d000 */
[----:B------:R-:W-:Y:S01]  /*53d0*/  MUFU.EX2 R217, R5 ;  /* 0x0000000500d97308 */ /* 0x000fe20000000800 */
[----:B-1----:R-:W-:-:S07]  /*53e0*/  FFMA.FTZ R4, R67, c[0x0][0x23c], -R21 ;  /* 0x00008f0043047a23 */ /* 0x002fce0000010815 */
        /* <DEDUP_REMOVED lines=9> */
[C---:B------:R-:W-:Y:S08]  /*5480*/  HMMA.16816.F32 R28, R16.reuse, R32, RZ ;  /* 0x00000020101c723c */ /* 0x040ff000000018ff */
[----:B------:R-:W-:Y:S01]  /*5490*/  HMMA.16816.F32 R124, R16, R56, RZ ;  /* 0x00000038107c723c */ /* 0x000fe200000018ff */
[----:B-1----:R-:W-:-:S02]  /*54a0*/  FFMA.FTZ R4, R61, c[0x0][0x23c], -R21 ;  /* 0x00008f003d047a23 */ /* 0x002fc40000010815 */
[----:B------:R-:W1:Y:S02]  /*54b0*/  LDSM.16.MT88.4 R60, [R213+0xe000] ;  /* 0x00e00000d53c783b */ /* 0x000e640000004200 */
[----:B------:R2:W-:Y:S02]  /*54c0*/  MUFU.EX2 R202, R4 ;  /* 0x0000000400ca7308 */ /* 0x0005e40000000800 */
[----:B--2---:R-:W-:-:S06]  /*54d0*/  FFMA.FTZ R4, R54, c[0x0][0x23c], -R21 ;  /* 0x00008f0036047a23 */ /* 0x004fcc0000010815 */
[----:B------:R2:W-:Y:S02]  /*54e0*/  MUFU.EX2 R10, R4 ;  /* 0x00000004000a7308 */ /* 0x0005e40000000800 */
[----:B--2---:R-:W-:Y:S02]  /*54f0*/  FFMA.FTZ R4, R51, c[0x0][0x23c], -R21 ;  /* 0x00008f0033047a23 */ /* 0x004fe40000010815 */
[----:B------:R-:W2:Y:S01]  /*5500*/  LDSM.16.MT88.4 R48, [R213+0xc000] ;  /* 0x00c00000d530783b */ /* 0x000ea20000004200 */
[----:B-1----:R-:W-:Y:S03]  /*5510*/  HMMA.16816.F32 R116, R16, R60, RZ ;  /* 0x0000003c1074723c */ /* 0x002fe600000018ff */
[----:B------:R1:W-:Y:S02]  /*5520*/  MUFU.EX2 R97, R4 ;  /* 0x0000000400617308 */ /* 0x0003e40000000800 */
[----:B-1----:R-:W-:-:S06]  /*5530*/  FFMA.FTZ R4, R75, c[0x0][0x23c], -R20 ;  /* 0x00008f004b047a23 */ /* 0x002fcc0000010814 */
[----:B------:R1:W-:Y:S02]  /*5540*/  MUFU.EX2 R182, R4 ;  /* 0x0000000400b67308 */ /* 0x0003e40000000800 */
[--C-:B-1----:R-:W-:Y:S02]  /*5550*/  FFMA.FTZ R4, R74, c[0x0][0x23c], -R20.reuse ;  /* 0x00008f004a047a23 */ /* 0x102fe40000010814 */
[----:B------:R-:W1:Y:S04]  /*5560*/  LDSM.16.MT88.4 R72, [R216+0xc800] ;  /* 0x00c80000d848783b */ /* 0x000e680000004200 */
[----:B------:R3:W4:Y:S02]  /*5570*/  MUFU.EX2 R181, R4 ;  /* 0x0000000400b57308 */ /* 0x0007240000000800 */
[----:B---3--:R-:W-:Y:S01]  /*5580*/  FFMA.FTZ R4, R69, c[0x0][0x23c], -R20 ;  /* 0x00008f0045047a23 */ /* 0x008fe20000010814 */
[----:B----4-:R-:W-:-:S05]  /*5590*/  F2FP.PACK_AB R12, R181, R182 ;  /* 0x000000b6b50c723e */ /* 0x010fca00000000ff */
[----:B------:R3:W-:Y:S02]  /*55a0*/  MUFU.EX2 R183, R4 ;  /* 0x0000000400b77308 */ /* 0x0007e40000000800 */
[----:B---3--:R-:W-:-:S06]  /*55b0*/  FFMA.FTZ R4, R68, c[0x0][0x23c], -R20 ;  /* 0x00008f0044047a23 */ /* 0x008fcc0000010814 */
[----:B------:R3:W4:Y:S02]  /*55c0*/  MUFU.EX2 R241, R4 ;  /* 0x0000000400f17308 */ /* 0x0007240000000800 */
[----:B---3--:R-:W-:Y:S01]  /*55d0*/  FMUL.FTZ R4, R132, c[0x0][0x23c] ;  /* 0x00008f0084047a20 */ /* 0x008fe20000410000 */
[----:B----4-:R-:W-:-:S04]  /*55e0*/  F2FP.PACK_AB R14, R241, R183 ;  /* 0x000000b7f10e723e */ /* 0x010fc800000000ff */
[----:B------:R-:W-:Y:S01]  /*55f0*/  FSEL R0, R4, RZ, P1 ;  /* 0x000000ff04007208 */ /* 0x000fe20000800000 */
[----:B------:R-:W-:-:S04]  /*5600*/  FFMA.FTZ R4, R64, c[0x0][0x23c], -R20 ;  /* 0x00008f0040047a23 */ /* 0x000fc80000010814 */
[----:B------:R3:W-:Y:S01]  /*5610*/  MUFU.EX2 R94, R4 ;  /* 0x00000004005e7308 */ /* 0x0007e20000000800 */
[----:B------:R-:W-:-:S07]  /*5620*/  FFMA.FTZ R3, R71, c[0x0][0x23c], -R0 ;  /* 0x00008f0047037a23 */ /* 0x000fce0000010800 */
[----:B------:R4:W1:Y:S01]  /*5630*/  MUFU.EX2 R93, R3 ;  /* 0x00000003005d7308 */ /* 0x0008620000000800 */
[----:B---3--:R-:W-:-:S07]  /*5640*/  FFMA.FTZ R4, R81, c[0x0][0x23c], -R0 ;  /* 0x00008f0051047a23 */ /* 0x008fce0000010800 */
[----:B------:R3:W-:Y:S01]  /*5650*/  MUFU.EX2 R180, R4 ;  /* 0x0000000400b47308 */ /* 0x0007e20000000800 */
[--C-:B----4-:R-:W-:Y:S01]  /*5660*/  FFMA.FTZ R3, R70, c[0x0][0x23c], -R0.reuse ;  /* 0x00008f0046037a23 */ /* 0x110fe20000010800 */
[-C--:B-1----:R-:W-:Y:S01]  /*5670*/  MOV R2, R93.reuse ;  /* 0x0000005d00027202 */ /* 0x082fe20000000f00 */
[C---:B--2---:R-:W-:Y:S05]  /*5680*/  HMMA.16816.F32 R68, R16.reuse, R48, RZ ;  /* 0x000000301044723c */ /* 0x044fea00000018ff */
[----:B------:R1:W2:Y:S01]  /*5690*/  MUFU.EX2 R8, R3 ;  /* 0x0000000300087308 */ /* 0x0002a20000000800 */
[----:B---3--:R-:W-:Y:S02]  /*56a0*/  FFMA.FTZ R4, R80, c[0x0][0x23c], -R0 ;  /* 0x00008f0050047a23 */ /* 0x008fe40000010800 */
[----:B------:R-:W3:Y:S05]  /*56b0*/  LDSM.16.MT88.4 R80, [R214+0xe000] ;  /* 0x00e00000d650783b */ /* 0x000eea0000004200 */
[----:B------:R-:W4:Y:S01]  /*56c0*/  MUFU.EX2 R163, R4 ;  /* 0x0000000400a37308 */ /* 0x000f220000000800 */
[----:B-1----:R-:W-:Y:S01]  /*56d0*/  FFMA.FTZ R3, R52, c[0x0][0x23c], -R20 ;  /* 0x00008f0034037a23 */ /* 0x002fe20000010814 */
[----:B--2---:R-:W-:Y:S01]  /*56e0*/  F2FP.PACK_AB R15, R8, R93 ;  /* 0x0000005d080f723e */ /* 0x004fe200000000ff */
[----:B------:R-:W-:Y:S05]  /*56f0*/  HMMA.16816.F32 R52, R16, R24, RZ ;  /* 0x000000181034723c */ /* 0x000fea00000018ff */
[----:B------:R1:W-:Y:S01]  /*5700*/  MUFU.EX2 R219, R3 ;  /* 0x0000000300db7308 */ /* 0x0003e20000000800 */
[----:B----4-:R-:W-:-:S07]  /*5710*/  F2FP.PACK_AB R13, R163, R180 ;  /* 0x000000b4a30d723e */ /* 0x010fce00000000ff */
[----:B------:R-:W-:Y:S01]  /*5720*/  HMMA.16816.F32 R36, R12, R24, RZ ;  /* 0x000000180c24723c */ /* 0x000fe200000018ff */
[----:B-1----:R-:W-:-:S04]  /*5730*/  FFMA.FTZ R3, R66, c[0x0][0x23c], -R20 ;  /* 0x00008f0042037a23 */ /* 0x002fc80000010814 */
[----:B------:R1:W2:Y:S02]  /*5740*/  MUFU.EX2 R243, R3 ;  /* 0x0000000300f37308 */ /* 0x0002a40000000800 */
[----:B------:R-:W-:Y:S01]  /*5750*/  IMAD.MOV.U32 R25, RZ, RZ, R8 ;  /* 0x000000ffff197224 */ /* 0x000fe200078e0008 */
[C---:B------:R-:W-:Y:S07]  /*5760*/  HMMA.16816.F32 R64, R12.reuse, R48, RZ ;  /* 0x000000300c40723c */ /* 0x040fee00000018ff */
[----:B------:R-:W-:Y:S01]  /*5770*/  IMAD.MOV.U32 R48, RZ, RZ, R10 ;  /* 0x000000ffff307224 */ /* 0x000fe200078e000a */
[----:B------:R-:W-:Y:S01]  /*5780*/  HMMA.16816.F32 R88, R12, R32, RZ ;  /* 0x000000200c58723c */ /* 0x000fe200000018ff */
[----:B------:R-:W-:-:S02]  /*5790*/  MOV R49, R9 ;  /* 0x0000000900317202 */ /* 0x000fc40000000f00 */
[----:B------:R-:W-:Y:S01]  /*57a0*/  F2FP.PACK_AB R9, R202, R212 ;  /* 0x000000d4ca09723e */ /* 0x000fe200000000ff */
[----:B-1----:R-:W-:Y:S01]  /*57b0*/  FFMA.FTZ R3, R77, c[0x0][0x23c], -R0 ;  /* 0x00008f004d037a23 */ /* 0x002fe20000010800 */
[----:B--2---:R-:W-:Y:S02]  /*57c0*/  F2FP.PACK_AB R6, R243, R219 ;  /* 0x000000dbf306723e */ /* 0x004fe400000000ff */
[----:B------:R-:W-:Y:S01]  /*57d0*/  F2FP.PACK_AB R8, R92, R49 ;  /* 0x000000315c08723e */ /* 0x000fe200000000ff */
[----:B------:R1:W-:Y:S01]  /*57e0*/  MUFU.EX2 R218, R3 ;  /* 0x0000000300da7308 */ /* 0x0003e20000000800 */
[----:B------:R-:W-:Y:S01]  /*57f0*/  F2FP.PACK_AB R10, R252, R242 ;  /* 0x000000f2fc0a723e */ /* 0x000fe200000000ff */
[----:B------:R-:W-:Y:S01]  /*5800*/  HMMA.16816.F32 R112, R12, R60, RZ ;  /* 0x0000003c0c70723c */ /* 0x000fe200000018ff */
[----:B------:R-:W-:-:S07]  /*5810*/  F2FP.PACK_AB R11, R97, R48 ;  /* 0x00000030610b723e */ /* 0x000fce00000000ff */
[----:B------:R-:W-:Y:S01]  /*5820*/  HMMA.16816.F32 R164, R8, R40, R52 ;  /* 0x0000002808a4723c */ /* 0x000fe20000001834 */
[----:B------:R-:W2:Y:S01]  /*5830*/  LDSM.16.MT88.4 R52, [R214+0xe800] ;  /* 0x00e80000d634783b */ /* 0x000ea20000004200 */
[----:B-1----:R-:W-:-:S06]  /*5840*/  FFMA.FTZ R3, R79, c[0x0][0x23c], -R0 ;  /* 0x00008f004f037a23 */ /* 0x002fcc0000010800 */
[C---:B------:R-:W-:Y:S01]  /*5850*/  HMMA.16816.F32 R196, R8.reuse, R72, R28 ;  /* 0x0000004808c4723c */ /* 0x040fe2000000181c */
[----:B------:R-:W1:Y:S01]  /*5860*/  LDSM.16.MT88.4 R28, [R213+0xe800] ;  /* 0x00e80000d51c783b */ /* 0x000e620000004200 */
[----:B------:R4:W-:Y:S06]  /*5870*/  MUFU.EX2 R4, R3 ;  /* 0x0000000300047308 */ /* 0x0009ec0000000800 */
[----:B------:R-:W-:Y:S01]  /*5880*/  HMMA.16816.F32 R168, R8, R44, R68 ;  /* 0x0000002c08a8723c */ /* 0x000fe20000001844 */
[----:B------:R-:W-:Y:S07]  /*5890*/  LDSM.16.MT88.4 R68, [R216+0xe800] ;  /* 0x00e80000d844783b */ /* 0x000fee0000004200 */
[----:B---3--:R-:W-:Y:S01]  /*58a0*/  HMMA.16816.F32 R108, R16, R80, RZ ;  /* 0x00000050106c723c */ /* 0x008fe200000018ff */
[----:B----4-:R-:W-:-:S04]  /*58b0*/  FFMA.FTZ R3, R76, c[0x0][0x23c], -R0 ;  /* 0x00008f004c037a23 */ /* 0x010fc80000010800 */
[----:B------:R3:W4:Y:S03]  /*58c0*/  MUFU.EX2 R24, R3 ;  /* 0x0000000300187308 */ /* 0x0007260000000800 */
[C---:B------:R-:W-:Y:S08]  /*58d0*/  HMMA.16816.F32 R120, R12.reuse, R56, RZ ;  /* 0x000000380c78723c */ /* 0x040ff000000018ff */
[----:B------:R-:W-:Y:S01]  /*58e0*/  HMMA.16816.F32 R104, R12, R80, RZ ;  /* 0x000000500c68723c */ /* 0x000fe200000018ff */
[----:B---3--:R-:W-:-:S02]  /*58f0*/  FFMA.FTZ R3, R78, c[0x0][0x23c], -R0 ;  /* 0x00008f004e037a23 */ /* 0x008fc40000010800 */
[----:B------:R-:W3:Y:S05]  /*5900*/  LDSM.16.MT88.4 R76, [R216+0xe000] ;  /* 0x00e00000d84c783b */ /* 0x000eea0000004200 */
[----:B--2---:R-:W-:Y:S01]  /*5910*/  HMMA.16816.F32 R248, R8, R52, R108 ;  /* 0x0000003408f8723c */ /* 0x004fe2000000186c */
[----:B------:R2:W2:Y:S01]  /*5920*/  MUFU.EX2 R231, R3 ;  /* 0x0000000300e77308 */ /* 0x0004a20000000800 */
[----:B------:R-:W-:Y:S02]  /*5930*/  IMAD.MOV.U32 R81, RZ, RZ, R48 ;  /* 0x000000ffff517224 */ /* 0x000fe400078e0030 */
[----:B----4-:R-:W-:-:S04]  /*5940*/  IMAD.MOV.U32 R57, RZ, RZ, R24 ;  /* 0x000000ffff397224 */ /* 0x010fc800078e0018 */
[----:B-1----:R-:W-:Y:S01]  /*5950*/  HMMA.16816.F32 R204, R8, R28, R116 ;  /* 0x0000001c08cc723c */ /* 0x002fe20000001874 */
[----:B--2---:R-:W-:Y:S02]  /*5960*/  MOV R3, R4 ;  /* 0x0000000400037202 */ /* 0x004fe40000000f00 */
[----:B------:R-:W-:Y:S02]  /*5970*/  F2FP.PACK_AB R4, R94, R217 ;  /* 0x000000d95e04723e */ /* 0x000fe400000000ff */
[----:B------:R-:W-:Y:S02]  /*5980*/  F2FP.PACK_AB R5, R3, R218 ;  /* 0x000000da0305723e */ /* 0x000fe400000000ff */
[----:B------:R-:W-:-:S07]  /*5990*/  F2FP.PACK_AB R7, R231, R24 ;  /* 0x00000018e707723e */ /* 0x000fce00000000ff */
[C---:B------:R-:W-:Y:S01]  /*59a0*/  HMMA.16816.F32 R172, R4.reuse, R44, R64 ;  /* 0x0000002c04ac723c */ /* 0x040fe20000001840 */
[----:B------:R-:W1:Y:S06]  /*59b0*/  LDSM.16.MT88.4 R64, [R215+0xe800] ;  /* 0x00e80000d740783b */ /* 0x000e6c0000004200 */
[----:B------:R-:W-:Y:S01]  /*59c0*/  MOV R44, R95 ;  /* 0x0000005f002c7202 */ /* 0x000fe20000000f00 */
[----:B------:R-:W-:Y:S01]  /*59d0*/  HMMA.16816.F32 R184, R4, R72, R88 ;  /* 0x0000004804b8723c */ /* 0x000fe20000001858 */
[----:B------:R-:W-:-:S06]  /*59e0*/  IMAD.MOV.U32 R45, RZ, RZ, R94 ;  /* 0x000000ffff2d7224 */ /* 0x000fcc00078e005e */
[----:B------:R-:W-:Y:S01]  /*59f0*/  IMAD.MOV.U32 R73, RZ, RZ, R92 ;  /* 0x000000ffff497224 */ /* 0x000fe200078e005c */
[----:B------:R-:W-:Y:S04]  /*5a00*/  HMMA.16816.F32 R88, R12, R84, RZ ;  /* 0x000000540c58723c */ /* 0x000fe800000018ff */
[----:B------:R-:W-:-:S04]  /*5a10*/  MOV R80, R73 ;  /* 0x0000004900507202 */ /* 0x000fc80000000f00 */
[----:B------:R-:W-:Y:S01]  /*5a20*/  HMMA.16816.F32 R176, R4, R40, R36 ;  /* 0x0000002804b0723c */ /* 0x000fe20000001824 */
[----:B------:R-:W2:Y:S06]  /*5a30*/  LDSM.16.MT88.4 R36, [R215+0xc800] ;  /* 0x00c80000d724783b */ /* 0x000eac0000004200 */
[----:B------:R-:W-:Y:S01]  /*5a40*/  MOV R40, R97 ;  /* 0x0000006100287202 */ /* 0x000fe20000000f00 */
[----:B------:R-:W-:Y:S01]  /*5a50*/  IMAD.MOV.U32 R41, RZ, RZ, R96 ;  /* 0x000000ffff297224 */ /* 0x000fe200078e0060 */
[----:B---3--:R-:W-:Y:S08]  /*5a60*/  HMMA.16816.F32 R100, R16, R76, RZ ;  /* 0x0000004c1064723c */ /* 0x008ff000000018ff */
[----:B-1----:R-:W-:Y:S08]  /*5a70*/  HMMA.16816.F32 R88, R4, R64, R88 ;  /* 0x000000400458723c */ /* 0x002ff00000001858 */
[----:B------:R-:W-:Y:S08]  /*5a80*/  HMMA.16816.F32 R96, R12, R76, RZ ;  /* 0x0000004c0c60723c */ /* 0x000ff000000018ff */
[----:B------:R-:W-:Y:S08]  /*5a90*/  HMMA.16816.F32 R92, R16, R84, RZ ;  /* 0x00000054105c723c */ /* 0x000ff000000018ff */
[----:B------:R-:W-:Y:S01]  /*5aa0*/  MOV R84, R88 ;  /* 0x0000005800547202 */ /* 0x000fe20000000f00 */
[----:B------:R-:W-:Y:S01]  /*5ab0*/  IMAD.MOV.U32 R77, RZ, RZ, R89 ;  /* 0x000000ffff4d7224 */ /* 0x000fe200078e0059 */
[----:B------:R-:W-:Y:S01]  /*5ac0*/  MOV R76, R90 ;  /* 0x0000005a004c7202 */ /* 0x000fe20000000f00 */
[----:B------:R-:W-:Y:S01]  /*5ad0*/  IMAD.MOV.U32 R61, RZ, RZ, R91 ;  /* 0x000000ffff3d7224 */ /* 0x000fe200078e005b */
[----:B------:R-:W-:Y:S08]  /*5ae0*/  HMMA.16816.F32 R100, R8, R68, R100 ;  /* 0x000000440864723c */ /* 0x000ff00000001864 */
[----:B------:R-:W-:Y:S08]  /*5af0*/  HMMA.16816.F32 R88, R12, R62, RZ ;  /* 0x0000003e0c58723c */ /* 0x000ff000000018ff */
[----:B------:R-:W-:Y:S08]  /*5b00*/  HMMA.16816.F32 R96, R4, R68, R96 ;  /* 0x000000440460723c */ /* 0x000ff00000001860 */
[----:B------:R-:W-:Y:S01]  /*5b10*/  HMMA.16816.F32 R92, R8, R64, R92 ;  /* 0x00000040085c723c */ /* 0x000fe2000000185c */
[----:B------:R-:W-:-:S05]  /*5b20*/  MOV R56, R102 ;  /* 0x0000006600387202 */ /* 0x000fca0000000f00 */
[----:B------:R-:W-:Y:S01]  /*5b30*/  IMAD.MOV.U32 R68, RZ, RZ, R56 ;  /* 0x000000ffff447224 */ /* 0x000fe200078e0038 */
[----:B------:R-:W-:Y:S01]  /*5b40*/  MOV R56, R49 ;  /* 0x0000003100387202 */ /* 0x000fe20000000f00 */
[----:B------:R-:W-:Y:S08]  /*5b50*/  HMMA.16816.F32 R108, R4, R30, R88 ;  /* 0x0000001e046c723c */ /* 0x000ff00000001858 */
[----:B------:R-:W-:Y:S01]  /*5b60*/  HMMA.16816.F32 R88, R12, R82, RZ ;  /* 0x000000520c58723c */ /* 0x000fe200000018ff */
[----:B------:R-:W-:Y:S01]  /*5b70*/  MOV R33, R98 ;  /* 0x0000006200217202 */ /* 0x000fe20000000f00 */
[----:B------:R-:W-:-:S06]  /*5b80*/  IMAD.MOV.U32 R32, RZ, RZ, R97 ;  /* 0x000000ffff207224 */ /* 0x000fcc00078e0061 */
[----:B--2---:R-:W-:Y:S01]  /*5b90*/  HMMA.16816.F32 R192, R8, R36, R124 ;  /* 0x0000002408c0723c */ /* 0x004fe2000000187c */
[----:B------:R-:W-:Y:S01]  /*5ba0*/  IMAD.MOV.U32 R203, RZ, RZ, R94 ;  /* 0x000000ffffcb7224 */ /* 0x000fe200078e005e */
[----:B------:R-:W-:Y:S01]  /*5bb0*/  MOV R85, R95 ;  /* 0x0000005f00557202 */ /* 0x000fe20000000f00 */
[----:B------:R-:W-:-:S05]  /*5bc0*/  IMAD.MOV.U32 R60, RZ, RZ, R92 ;  /* 0x000000ffff3c7224 */ /* 0x000fca00078e005c */
[C---:B------:R-:W-:Y:S07]  /*5bd0*/  HMMA.16816.F32 R120, R4.reuse, R36, R120 ;  /* 0x000000240478723c */ /* 0x040fee0000001878 */
[----:B------:R-:W-:Y:S01]  /*5be0*/  IMAD.MOV.U32 R37, RZ, RZ, R103 ;  /* 0x000000ffff257224 */ /* 0x000fe200078e0067 */
[----:B------:R-:W-:Y:S01]  /*5bf0*/  HMMA.16816.F32 R208, R4, R28, R112 ;  /* 0x0000001c04d0723c */ /* 0x000fe20000001870 */
[----:B------:R-:W-:-:S03]  /*5c00*/  MOV R36, R93 ;  /* 0x0000005d00247202 */ /* 0x000fc60000000f00 */
[----:B------:R-:W-:Y:S02]  /*5c10*/  MOV R69, R37 ;  /* 0x0000002500457202 */ /* 0x000fe40000000f00 */
[----:B------:R-:W-:Y:S01]  /*5c20*/  MOV R37, R25 ;  /* 0x0000001900257202 */ /* 0x000fe20000000f00 */
[----:B------:R-:W-:Y:S01]  /*5c30*/  IMAD.MOV.U32 R28, RZ, RZ, R96 ;  /* 0x000000ffff1c7224 */ /* 0x000fe200078e0060 */
[----:B------:R-:W-:Y:S01]  /*5c40*/  HMMA.16816.F32 R244, R4, R52, R104 ;  /* 0x0000003404f4723c */ /* 0x000fe20000001868 */
[----:B------:R-:W-:-:S06]  /*5c50*/  MOV R29, R99 ;  /* 0x00000063001d7202 */ /* 0x000fcc0000000f00 */
[----:B------:R-:W-:Y:S01]  /*5c60*/  MOV R53, R100 ;  /* 0x0000006400357202 */ /* 0x000fe20000000f00 */
[----:B------:R-:W-:Y:S01]  /*5c70*/  IMAD.MOV.U32 R52, RZ, RZ, R101 ;  /* 0x000000ffff347224 */ /* 0x000fe200078e0065 */
[----:B------:R-:W-:Y:S08]  /*5c80*/  HMMA.16816.F32 R112, R4, R54, R88 ;  /* 0x000000360470723c */ /* 0x000ff00000001858 */
        /* <DEDUP_REMOVED lines=9> */
[C---:B------:R-:W-:Y:S08]  /*5d20*/  HMMA.16816.F32 R92, R4.reuse, R38, R92 ;  /* 0x00000026045c723c */ /* 0x040ff0000000185c */
[C---:B------:R-:W-:Y:S08]  /*5d30*/  HMMA.16816.F32 R116, R4.reuse, R70, R88 ;  /* 0x000000460474723c */ /* 0x040ff00000001858 */
[----:B------:R-:W-:Y:S07]  /*5d40*/  HMMA.16816.F32 R124, R4, R66, R12 ;  /* 0x00000042047c723c */ /* 0x000fee000000180c */
[----:B------:R-:W-:Y:S01]  /*5d50*/  IMAD.MOV.U32 R14, RZ, RZ, R44 ;  /* 0x000000ffff0e7224 */ /* 0x000fe200078e002c */
[----:B------:R-:W-:Y:S01]  /*5d60*/  HMMA.16816.F32 R48, R16, R50, RZ ;  /* 0x000000321030723c */ /* 0x000fe200000018ff */
[----:B------:R-:W-:Y:S01]  /*5d70*/  MOV R13, R45 ;  /* 0x0000002d000d7202 */ /* 0x000fe20000000f00 */
[----:B------:R-:W-:Y:S01]  /*5d80*/  IMAD.MOV.U32 R12, RZ, RZ, R2 ;  /* 0x000000ffff0c7224 */ /* 0x000fe200078e0002 */
[----:B------:R-:W-:Y:S01]  /*5d90*/  MOV R15, R41 ;  /* 0x00000029000f7202 */ /* 0x000fe20000000f00 */
[----:B------:R-:W-:-:S04]  /*5da0*/  FFMA.FTZ R2, R160, c[0x0][0x23c], -R22 ;  /* 0x00008f00a0027a23 */ /* 0x000fc80000010816 */
[C---:B------:R-:W-:Y:S01]  /*5db0*/  HMMA.16816.F32 R4, R16.reuse, R58, RZ ;  /* 0x0000003a1004723c */ /* 0x040fe200000018ff */
[----:B------:R1:W-:Y:S07]  /*5dc0*/  MUFU.EX2 R59, R2 ;  /* 0x00000002003b7308 */ /* 0x0003ee0000000800 */
[----:B------:R-:W-:Y:S08]  /*5dd0*/  HMMA.16816.F32 R24, R16, R26, RZ ;  /* 0x0000001a1018723c */ /* 0x000ff000000018ff */
[----:B------:R-:W-:Y:S01]  /*5de0*/  HMMA.16816.F32 R48, R8, R46, R48 ;  /* 0x0000002e0830723c */ /* 0x000fe20000001830 */
[----:B-1----:R-:W-:-:S07]  /*5df0*/  FFMA.FTZ R2, R157, c[0x0][0x23c], -R22 ;  /* 0x00008f009d027a23 */ /* 0x002fce0000010816 */
[----:B------:R-:W-:Y:S08]  /*5e00*/  HMMA.16816.F32 R44, R8, R38, R4 ;  /* 0x00000026082c723c */ /* 0x000ff00000001804 */
[----:B------:R-:W-:Y:S08]  /*5e10*/  HMMA.16816.F32 R4, R16, R62, RZ ;  /* 0x0000003e1004723c */ /* 0x000ff000000018ff */
[----:B------:R-:W-:Y:S07]  /*5e20*/  HMMA.16816.F32 R88, R8, R42, R24 ;  /* 0x0000002a0858723c */ /* 0x000fee0000001818 */
[----:B------:R-:W-:Y:S01]  /*5e30*/  IMAD.MOV.U32 R27, RZ, RZ, R33 ;  /* 0x000000ffff1b7224 */ /* 0x000fe200078e0021 */
[----:B------:R-:W-:Y:S01]  /*5e40*/  MOV R26, R32 ;  /* 0x00000020001a7202 */ /* 0x000fe20000000f00 */
[----:B------:R-:W-:Y:S01]  /*5e50*/  IMAD.MOV.U32 R24, RZ, RZ, R40 ;  /* 0x000000ffff187224 */ /* 0x000fe200078e0028 */
[----:B------:R-:W-:Y:S01]  /*5e60*/  HMMA.16816.F32 R32, R16, R34, RZ ;  /* 0x000000221020723c */ /* 0x000fe200000018ff */
[----:B------:R-:W-:Y:S01]  /*5e70*/  MOV R25, R243 ;  /* 0x000000f300197202 */ /* 0x000fe20000000f00 */
[----:B------:R-:W-:Y:S01]  /*5e80*/  IMAD.MOV.U32 R58, RZ, RZ, R27 ;  /* 0x000000ffff3a7224 */ /* 0x000fe200078e001b */
[----:B------:R-:W-:Y:S01]  /*5e90*/  MOV R39, R26 ;  /* 0x0000001a00277202 */ /* 0x000fe20000000f00 */
[----:B------:R-:W-:-:S02]  /*5ea0*/  FFMA.FTZ R26, R130, c[0x0][0x23c], -R21 ;  /* 0x00008f00821a7a23 */ /* 0x000fc40000010815 */
[----:B------:R-:W-:Y:S02]  /*5eb0*/  FFMA.FTZ R27, R136, c[0x0][0x23c], -R21 ;  /* 0x00008f00881b7a23 */ /* 0x000fe40000010815 */
[----:B------:R-:W-:Y:S07]  /*5ec0*/  HMMA.16816.F32 R40, R8, R30, R4 ;  /* 0x0000001e0828723c */ /* 0x000fee0000001804 */
[--C-:B------:R-:W-:Y:S01]  /*5ed0*/  FFMA.FTZ R31, R131, c[0x0][0x23c], -R22.reuse ;  /* 0x00008f00831f7a23 */ /* 0x100fe20000010816 */
[----:B------:R-:W-:Y:S01]  /*5ee0*/  HMMA.16816.F32 R4, R16, R82, RZ ;  /* 0x000000521004723c */ /* 0x000fe200000018ff */
[----:B------:R1:W2:Y:S01]  /*5ef0*/  MUFU.EX2 R82, R2 ;  /* 0x0000000200527308 */ /* 0x0002a20000000800 */
[----:B------:R-:W-:-:S02]  /*5f00*/  FFMA.FTZ R30, R128, c[0x0][0x23c], -R22 ;  /* 0x00008f00801e7a23 */ /* 0x000fc40000010816 */
[----:B------:R-:W-:-:S04]  /*5f10*/  IMAD.MOV.U32 R128, RZ, RZ, R37 ;  /* 0x000000ffff807224 */ /* 0x000fc800078e0025 */
[----:B------:R-:W-:Y:S01]  /*5f20*/  HMMA.16816.F32 R72, R8, R74, R32 ;  /* 0x0000004a0848723c */ /* 0x000fe20000001820 */
[----:B------:R-:W-:-:S06]  /*5f30*/  IMAD.MOV.U32 R136, RZ, RZ, R128 ;  /* 0x000000ffff887224 */ /* 0x000fcc00078e0080 */
        /* <DEDUP_REMOVED lines=9> */
[----:B------:R-:W-:Y:S01]  /*5fd0*/  HMMA.16816.F32 R52, R8, R54, R4 ;  /* 0x000000360834723c */ /* 0x000fe20000001804 */
[----:B--2---:R-:W-:Y:S01]  /*5fe0*/  IMAD.MOV.U32 R130, RZ, RZ, R82 ;  /* 0x000000ffff827224 */ /* 0x004fe200078e0052 */
[----:B------:R-:W-:Y:S01]  /*5ff0*/  MOV R82, R83 ;  /* 0x0000005300527202 */ /* 0x000fe20000000f00 */
[----:B------:R-:W-:Y:S01]  /*6000*/  IMAD.MOV.U32 R62, RZ, RZ, R33 ;  /* 0x000000ffff3e7224 */ /* 0x000fe200078e0021 */
[----:B------:R-:W-:Y:S01]  /*6010*/  MOV R34, R80 ;  /* 0x0000005000227202 */ /* 0x000fe20000000f00 */
[----:B------:R-:W-:Y:S01]  /*6020*/  IMAD.MOV.U32 R33, RZ, RZ, R28 ;  /* 0x000000ffff217224 */ /* 0x000fe200078e001c */
[----:B------:R-:W-:Y:S01]  /*6030*/  MOV R80, R252 ;  /* 0x000000fc00507202 */ /* 0x000fe20000000f00 */
[----:B------:R-:W-:Y:S01]  /*6040*/  IMAD.MOV.U32 R83, RZ, RZ, R62 ;  /* 0x000000ffff537224 */ /* 0x000fe200078e003e */
[----:B------:R-:W-:Y:S01]  /*6050*/  HMMA.16816.F32 R4, R16, R78, RZ ;  /* 0x0000004e1004723c */ /* 0x000fe200000018ff */
[----:B------:R-:W-:Y:S01]  /*6060*/  MOV R62, R63 ;  /* 0x0000003f003e7202 */ /* 0x000fe20000000f00 */
[----:B------:R-:W-:Y:S01]  /*6070*/  IMAD.MOV.U32 R63, RZ, RZ, R38 ;  /* 0x000000ffff3f7224 */ /* 0x000fe200078e0026 */
[----:B------:R-:W-:Y:S01]  /*6080*/  MOV R38, R39 ;  /* 0x0000002700267202 */ /* 0x000fe20000000f00 */
[----:B------:R-:W-:-:S02]  /*6090*/  IMAD.MOV.U32 R39, RZ, RZ, R58 ;  /* 0x000000ffff277224 */ /* 0x000fc400078e003a */
[----:B------:R-:W-:Y:S02]  /*60a0*/  FFMA.FTZ R32, R145, c[0x0][0x23c], -R22 ;  /* 0x00008f0091207a23 */ /* 0x000fe40000010816 */
[----:B------:R-:W-:Y:S01]  /*60b0*/  HMMA.16816.F32 R16, R16, R86, RZ ;  /* 0x000000561010723c */ /* 0x000fe200000018ff */
[----:B------:R-:W-:Y:S01]  /*60c0*/  FFMA.FTZ R28, R139, c[0x0][0x23c], -R21 ;  /* 0x00008f008b1c7a23 */ /* 0x000fe20000010815 */
[----:B------:R-:W-:Y:S11]  /*60d0*/  MOV R139, R56 ;  /* 0x00000038008b7202 */ /* 0x000ff60000000f00 */
[----:B------:R-:W-:Y:S03]  /*60e0*/  @!UPT UIADD3 URZ, URZ, URZ, URZ ;  /* 0x0000003f3f3ff290 */ /* 0x000fe6000fffe03f */
[C---:B------:R-:W-:Y:S07]  /*60f0*/  HMMA.16816.F32 R68, R8.reuse, R70, R4 ;  /* 0x000000460844723c */ /* 0x040fee0000001804 */
[----:B------:R-:W-:Y:S01]  /*6100*/  MOV R5, R39 ;  /* 0x0000002700057202 */ /* 0x000fe20000000f00 */
[----:B------:R-:W-:Y:S01]  /*6110*/  HMMA.16816.F32 R64, R8, R66, R16 ;  /* 0x000000420840723c */ /* 0x000fe20000001810 */
[----:B------:R1:W-:Y:S01]  /*6120*/  MUFU.EX2 R19, R2 ;  /* 0x0000000200137308 */ /* 0x0003e20000000800 */
[----:B------:R-:W-:-:S05]  /*6130*/  MOV R39, R13 ;  /* 0x0000000d00277202 */ /* 0x000fca0000000f00 */
[----:B------:R-:W-:Y:S02]  /*6140*/  IMAD.MOV.U32 R151, RZ, RZ, R39 ;  /* 0x000000ffff977224 */ /* 0x000fe400078e0027 */
[----:B-1----:R-:W-:Y:S01]  /*6150*/  FFMA.FTZ R2, R141, c[0x0][0x23c], -R22 ;  /* 0x00008f008d027a23 */ /* 0x002fe20000010816 */
[----:B------:R-:W-:-:S03]  /*6160*/  MOV R141, R231 ;  /* 0x000000e7008d7202 */ /* 0x000fc60000000f00 */
[----:B------:R1:W-:Y:S02]  /*6170*/  MUFU.EX2 R78, R2 ;  /* 0x00000002004e7308 */ /* 0x0003e40000000800 */
[----:B-1----:R-:W-:-:S06]  /*6180*/  FFMA.FTZ R2, R158, c[0x0][0x23c], -R21 ;  /* 0x00008f009e027a23 */ /* 0x002fcc0000010815 */
[----:B------:R1:W2:Y:S02]  /*6190*/  MUFU.EX2 R79, R2 ;  /* 0x00000002004f7308 */ /* 0x0002a40000000800 */
[----:B-1----:R-:W-:-:S06]  /*61a0*/  FFMA.FTZ R2, R154, c[0x0][0x23c], -R21 ;  /* 0x00008f009a027a23 */ /* 0x002fcc0000010815 */
[----:B------:R1:W-:Y:S02]  /*61b0*/  MUFU.EX2 R87, R2 ;  /* 0x0000000200577308 */ /* 0x0003e40000000800 */
[----:B-1----:R-:W-:-:S06]  /*61c0*/  FFMA.FTZ R2, R149, c[0x0][0x23c], -R21 ;  /* 0x00008f0095027a23 */ /* 0x002fcc0000010815 */
[----:B------:R1:W3:Y:S02]  /*61d0*/  MUFU.EX2 R243, R2 ;  /* 0x0000000200f37308 */ /* 0x0002e40000000800 */
[----:B-1----:R-:W-:Y:S02]  /*61e0*/  FFMA.FTZ R2, R143, c[0x0][0x23c], -R21 ;  /* 0x00008f008f027a23 */ /* 0x002fe40000010815 */
[----:B------:R-:W-:Y:S01]  /*61f0*/  IMAD.MOV.U32 R143, RZ, RZ, R59 ;  /* 0x000000ffff8f7224 */ /* 0x000fe200078e003b */
[----:B------:R-:W-:-:S03]  /*6200*/  MOV R59, R29 ;  /* 0x0000001d003b7202 */ /* 0x000fc60000000f00 */
[----:B------:R1:W4:Y:S01]  /*6210*/  MUFU.EX2 R218, R2 ;  /* 0x0000000200da7308 */ /* 0x0003220000000800 */
[----:B------:R-:W-:Y:S01]  /*6220*/  FFMA.FTZ R29, R23, c[0x0][0x23c], -R22 ;  /* 0x00008f00171d7a23 */ /* 0x000fe20000010816 */
[----:B------:R-:W-:Y:S01]  /*6230*/  MOV R58, R59 ;  /* 0x0000003b003a7202 */ /* 0x000fe20000000f00 */
[----:B------:R-:W-:Y:S01]  /*6240*/  IMAD.MOV.U32 R59, RZ, RZ, R33 ;  /* 0x000000ffff3b7224 */ /* 0x000fe200078e0021 */
[----:B------:R-:W-:Y:S01]  /*6250*/  MOV R33, R34 ;  /* 0x0000002200217202 */ /* 0x000fe20000000f00 */
[----:B------:R-:W-:Y:S02]  /*6260*/  FFMA.FTZ R22, R140, c[0x0][0x23c], -R20 ;  /* 0x00008f008c167a23 */ /* 0x000fe40000010814 */
[----:B------:R-:W-:Y:S01]  /*6270*/  IMAD.MOV.U32 R86, RZ, RZ, R58 ;  /* 0x000000ffff567224 */ /* 0x000fe200078e003a */
[----:B------:R-:W-:Y:S01]  /*6280*/  MOV R6, R59 ;  /* 0x0000003b00067202 */ /* 0x000fe20000000f00 */
[----:B------:R-:W-:Y:S01]  /*6290*/  IMAD.MOV.U32 R34, RZ, RZ, R35 ;  /* 0x000000ffff227224 */ /* 0x000fe200078e0023 */
[----:B------:R-:W-:Y:S01]  /*62a0*/  MOV R59, R15 ;  /* 0x0000000f003b7202 */ /* 0x000fe20000000f00 */
[----:B------:R-:W-:Y:S01]  /*62b0*/  IMAD.MOV.U32 R58, RZ, RZ, R14 ;  /* 0x000000ffff3a7224 */ /* 0x000fe200078e000e */
[----:B------:R-:W-:Y:S01]  /*62c0*/  MOV R35, R24 ;  /* 0x0000001800237202 */ /* 0x000fe20000000f00 */
[--C-:B------:R-:W-:Y:S01]  /*62d0*/  FFMA.FTZ R23, R142, c[0x0][0x23c], -R20.reuse ;  /* 0x00008f008e177a23 */ /* 0x100fe20000010814 */
[----:B--2---:R-:W-:Y:S01]  /*62e0*/  MOV R142, R79 ;  /* 0x0000004f008e7202 */ /* 0x004fe20000000f00 */
[----:B-1----:R-:W-:Y:S01]  /*62f0*/  FFMA.FTZ R2, R159, c[0x0][0x23c], -R20 ;  /* 0x00008f009f027a23 */ /* 0x002fe20000010814 */
[----:B------:R-:W-:Y:S01]  /*6300*/  MOV R17, R6 ;  /* 0x0000000600117202 */ /* 0x000fe20000000f00 */
[----:B---3--:R-:W-:Y:S01]  /*6310*/  IMAD.MOV.U32 R159, RZ, RZ, R243 ;  /* 0x000000ffff9f7224 */ /* 0x008fe200078e00f3 */
[----:B------:R-:W-:Y:S01]  /*6320*/  MOV R154, R58 ;  /* 0x0000003a009a7202 */ /* 0x000fe20000000f00 */
[----:B------:R1:W2:Y:S01]  /*6330*/  MUFU.EX2 R4, R2 ;  /* 0x0000000200047308 */ /* 0x0002a20000000800 */
[----:B------:R-:W-:-:S02]  /*6340*/  IMAD.MOV.U32 R79, RZ, RZ, R83 ;  /* 0x000000ffff4f7224 */ /* 0x000fc400078e0053 */
[----:B------:R-:W-:Y:S01]  /*6350*/  IMAD.MOV.U32 R83, RZ, RZ, R35 ;  /* 0x000000ffff537224 */ /* 0x000fe200078e0023 */
[----:B----4-:R-:W-:Y:S01]  /*6360*/  F2FP.PACK_AB R11, R218, R159 ;  /* 0x0000009fda0b723e */ /* 0x010fe200000000ff */
[----:B------:R-:W-:Y:S02]  /*6370*/  IMAD.MOV.U32 R35, RZ, RZ, R241 ;  /* 0x000000ffff237224 */ /* 0x000fe400078e00f1 */
[----:B------:R-:W-:Y:S02]  /*6380*/  IMAD.MOV.U32 R7, RZ, RZ, R33 ;  /* 0x000000ffff077224 */ /* 0x000fe400078e0021 */
[----:B------:R-:W-:Y:S01]  /*6390*/  IMAD.MOV.U32 R33, RZ, RZ, R3 ;  /* 0x000000ffff217224 */ /* 0x000fe200078e0003 */
[----:B------:R-:W-:Y:S01]  /*63a0*/  MOV R131, R35 ;  /* 0x0000002300837202 */ /* 0x000fe20000000f00 */
[----:B------:R-:W-:Y:S02]  /*63b0*/  FFMA.FTZ R3, R156, c[0x0][0x23c], -R0 ;  /* 0x00008f009c037a23 */ /* 0x000fe40000010800 */
[----:B------:R-:W-:-:S02]  /*63c0*/  IMAD.MOV.U32 R149, RZ, RZ, R59 ;  /* 0x000000ffff957224 */ /* 0x000fc400078e003b */
[----:B------:R-:W-:Y:S01]  /*63d0*/  MUFU.EX2 R231, R3 ;  /* 0x0000000300e77308 */ /* 0x000fe20000000800 */
[----:B-1----:R-:W-:Y:S01]  /*63e0*/  FFMA.FTZ R2, R155, c[0x0][0x23c], -R20 ;  /* 0x00008f009b027a23 */ /* 0x002fe20000010814 */
[----:B------:R-:W-:Y:S01]  /*63f0*/  MOV R155, R33 ;  /* 0x00000021009b7202 */ /* 0x000fe20000000f00 */
[----:B--2---:R-:W-:Y:S02]  /*6400*/  IMAD.MOV.U32 R140, RZ, RZ, R4 ;  /* 0x000000ffff8c7224 */ /* 0x004fe400078e0004 */
[----:B------:R-:W-:Y:S01]  /*6410*/  IMAD.MOV.U32 R4, RZ, RZ, R38 ;  /* 0x000000ffff047224 */ /* 0x000fe200078e0026 */
[----:B------:R-:W-:Y:S01]  /*6420*/  MOV R128, R155 ;  /* 0x0000009b00807202 */ /* 0x000fe20000000f00 */
[----:B------:R-:W-:Y:S01]  /*6430*/  IMAD.MOV.U32 R38, RZ, RZ, R12 ;  /* 0x000000ffff267224 */ /* 0x000fe200078e000c */
[----:B------:R1:W2:Y:S01]  /*6440*/  MUFU.EX2 R8, R2 ;  /* 0x0000000200087308 */ /* 0x0002a20000000800 */
[----:B------:R-:W3:Y:S01]  /*6450*/  LDSM.16.MT88.4 R12, [R213+0xd000] ;  /* 0x00d00000d50c783b */ /* 0x000ee20000004200 */
[----:B------:R-:W-:Y:S01]  /*6460*/  FFMA.FTZ R24, R129, c[0x0][0x23c], -R21 ;  /* 0x00008f0081187a23 */ /* 0x000fe20000010815 */
[----:B------:R-:W-:Y:S01]  /*6470*/  MOV R18, R4 ;  /* 0x0000000400127202 */ /* 0x000fe20000000f00 */
[----:B------:R-:W-:Y:S01]  /*6480*/  IMAD.MOV.U32 R129, RZ, RZ, R87 ;  /* 0x000000ffff817224 */ /* 0x000fe200078e0057 */
[----:B------:R-:W-:Y:S01]  /*6490*/  MOV R87, R63 ;  /* 0x0000003f00577202 */ /* 0x000fe20000000f00 */
[----:B------:R-:W-:Y:S01]  /*64a0*/  FADD.FTZ R4, R189, R188 ;  /* 0x000000bcbd047221 */ /* 0x000fe20000010000 */
[----:B------:R-:W-:Y:S01]  /*64b0*/  MOV R63, R25 ;  /* 0x00000019003f7202 */ /* 0x000fe20000000f00 */
[----:B------:R-:W-:Y:S01]  /*64c0*/  FFMA.FTZ R25, R148, c[0x0][0x23c], -R0 ;  /* 0x00008f0094197a23 */ /* 0x000fe20000010800 */
[----:B------:R-:W-:Y:S01]  /*64d0*/  F2FP.PACK_AB R9, R129, R142 ;  /* 0x0000008e8109723e */ /* 0x000fe200000000ff */
[----:B------:R-:W-:Y:S01]  /*64e0*/  IMAD.MOV.U32 R148, RZ, RZ, R19 ;  /* 0x000000ffff947224 */ /* 0x000fe200078e0013 */
[----:B------:R-:W-:Y:S01]  /*64f0*/  MOV R158, R38 ;  /* 0x00000026009e7202 */ /* 0x000fe20000000f00 */
[----:B------:R-:W-:-:S02]  /*6500*/  IMAD.MOV.U32 R19, RZ, RZ, R5 ;  /* 0x000000ffff137224 */ /* 0x000fc400078e0005 */
[----:B------:R-:W-:Y:S02]  /*6510*/  IMAD.MOV.U32 R16, RZ, RZ, R7 ;  /* 0x000000ffff107224 */ /* 0x000fe400078e0007 */
[----:B-1----:R-:W-:Y:S01]  /*6520*/  FFMA.FTZ R2, R150, c[0x0][0x23c], -R20 ;  /* 0x00008f0096027a23 */ /* 0x002fe20000010814 */
[----:B------:R-:W-:Y:S01]  /*6530*/  MOV R150, R78 ;  /* 0x0000004e00967202 */ /* 0x000fe20000000f00 */
[----:B------:R-:W-:Y:S01]  /*6540*/  FADD.FTZ R3, R182, R181 ;  /* 0x000000b5b6037221 */ /* 0x000fe20000010000 */
[----:B------:R-:W-:Y:S01]  /*6550*/  MOV R78, R82 ;  /* 0x00000052004e7202 */ /* 0x000fe20000000f00 */
[----:B------:R1:W-:Y:S01]  /*6560*/  MUFU.EX2 R252, R2 ;  /* 0x0000000200fc7308 */ /* 0x0003e20000000800 */
[----:B------:R-:W-:Y:S01]  /*6570*/  MOV R82, R34 ;  /* 0x0000002200527202 */ /* 0x000fe20000000f00 */
[----:B------:R-:W-:Y:S01]  /*6580*/  FADD.FTZ R58, R180, R163 ;  /* 0x000000a3b43a7221 */ /* 0x000fe20000010000 */
[----:B------:R-:W-:Y:S01]  /*6590*/  MOV R34, R242 ;  /* 0x000000f200227202 */ /* 0x000fe20000000f00 */
[----:B------:R-:W-:Y:S01]  /*65a0*/  FADD.FTZ R56, R183, R3 ;  /* 0x00000003b7387221 */ /* 0x000fe20000010000 */
[----:B--2---:R-:W-:Y:S01]  /*65b0*/  MOV R156, R8 ;  /* 0x00000008009c7202 */ /* 0x004fe20000000f00 */
[----:B------:R-:W-:Y:S01]  /*65c0*/  FFMA.FTZ R33, R147, c[0x0][0x23c], -R0 ;  /* 0x00008f0093217a23 */ /* 0x000fe20000010800 */
[----:B------:R-:W-:Y:S01]  /*65d0*/  F2FP.PACK_AB R8, R130, R143 ;  /* 0x0000008f8208723e */ /* 0x000fe200000000ff */
[----:B------:R-:W-:Y:S01]  /*65e0*/  IMAD.MOV.U32 R145, RZ, RZ, R34 ;  /* 0x000000ffff917224 */ /* 0x000fe200078e0022 */
[----:B------:R-:W-:Y:S01]  /*65f0*/  F2FP.PACK_AB R10, R150, R148 ;  /* 0x00000094960a723e */ /* 0x000fe200000000ff */
[----:B------:R-:W-:Y:S01]  /*6600*/  FFMA.FTZ R34, R146, c[0x0][0x23c], -R0 ;  /* 0x00008f0092227a23 */ /* 0x000fe20000010800 */
[----:B------:R-:W-:Y:S01]  /*6610*/  MOV R157, R82 ;  /* 0x00000052009d7202 */ /* 0x000fe20000000f00 */
[----:B------:R-:W-:-:S02]  /*6620*/  IMAD.MOV.U32 R82, RZ, RZ, R63 ;  /* 0x000000ffff527224 */ /* 0x000fc400078e003f */
[----:B------:R-:W-:Y:S02]  /*6630*/  IMAD.MOV.U32 R63, RZ, RZ, R36 ;  /* 0x000000ffff3f7224 */ /* 0x000fe400078e0024 */
[----:B-1----:R-:W-:Y:S01]  /*6640*/  FFMA.FTZ R2, R152, c[0x0][0x23c], -R20 ;  /* 0x00008f0098027a23 */ /* 0x002fe20000010814 */
[----:B------:R-:W-:Y:S01]  /*6650*/  MOV R152, R81 ;  /* 0x0000005100987202 */ /* 0x000fe20000000f00 */
[----:B------:R-:W-:Y:S02]  /*6660*/  IMAD.MOV.U32 R81, RZ, RZ, R57 ;  /* 0x000000ffff517224 */ /* 0x000fe400078e0039 */
[----:B------:R1:W2:Y:S01]  /*6670*/  MUFU.EX2 R243, R2 ;  /* 0x0000000200f37308 */ /* 0x0002a20000000800 */
[----:B------:R-:W-:Y:S01]  /*6680*/  FADD.FTZ R57, R190, R4 ;  /* 0x00000004be397221 */ /* 0x000fe20000010000 */
[----:B------:R-:W-:Y:S01]  /*6690*/  F2FP.PACK_AB R4, R156, R140 ;  /* 0x0000008c9c04723e */ /* 0x000fe200000000ff */
[----:B---3--:R-:W-:Y:S01]  /*66a0*/  HMMA.16816.F32 R168, R8, R12, R168 ;  /* 0x0000000c08a8723c */ /* 0x008fe200000018a8 */
[----:B------:R-:W-:-:S02]  /*66b0*/  FFMA.FTZ R35, R144, c[0x0][0x23c], -R0 ;  /* 0x00008f0090237a23 */ /* 0x000fc40000010800 */
[--C-:B------:R-:W-:Y:S01]  /*66c0*/  FFMA.FTZ R21, R138, c[0x0][0x23c], -R20.reuse ;  /* 0x00008f008a157a23 */ /* 0x100fe20000010814 */
[----:B------:R-:W-:Y:S01]  /*66d0*/  MOV R138, R139 ;  /* 0x0000008b008a7202 */ /* 0x000fe20000000f00 */
[----:B------:R-:W-:Y:S01]  /*66e0*/  FFMA.FTZ R20, R137, c[0x0][0x23c], -R20 ;  /* 0x00008f0089147a23 */ /* 0x000fe20000010814 */
[----:B------:R-:W-:Y:S01]  /*66f0*/  MOV R139, R131 ;  /* 0x00000083008b7202 */ /* 0x000fe20000000f00 */
[----:B------:R-:W-:Y:S01]  /*6700*/  IMAD.MOV.U32 R131, RZ, RZ, R145 ;  /* 0x000000ffff837224 */ /* 0x000fe200078e0091 */
[----:B------:R-:W-:Y:S01]  /*6710*/  HMMA.16816.F32 R36, R8, R14, R48 ;  /* 0x0000000e0824723c */ /* 0x000fe20000001830 */
[----:B------:R-:W-:Y:S01]  /*6720*/  IMAD.MOV.U32 R145, RZ, RZ, R149 ;  /* 0x000000ffff917224 */ /* 0x000fe200078e0095 */
[----:B------:R-:W-:Y:S01]  /*6730*/  MOV R149, R154 ;  /* 0x0000009a00957202 */ /* 0x000fe20000000f00 */
[--C-:B-1----:R-:W-:Y:S01]  /*6740*/  FFMA.FTZ R2, R162, c[0x0][0x23c], -R0.reuse ;  /* 0x00008f00a2027a23 */ /* 0x102fe20000010800 */
[----:B--2---:R-:W-:Y:S02]  /*6750*/  F2FP.PACK_AB R6, R243, R252 ;  /* 0x000000fcf306723e */ /* 0x004fe400000000ff */
[----:B------:R-:W-:Y:S01]  /*6760*/  MOV R3, R145 ;  /* 0x0000009100037202 */ /* 0x000fe20000000f00 */
[----:B------:R1:W-:Y:S02]  /*6770*/  MUFU.EX2 R241, R2 ;  /* 0x0000000200f17308 */ /* 0x0003e40000000800 */
[----:B-1----:R-:W-:-:S06]  /*6780*/  FFMA.FTZ R2, R161, c[0x0][0x23c], -R0 ;  /* 0x00008f00a1027a23 */ /* 0x002fcc0000010800 */
[----:B------:R1:W2:Y:S02]  /*6790*/  MUFU.EX2 R242, R2 ;  /* 0x0000000200f27308 */ /* 0x0002a40000000800 */
[----:B-1----:R-:W-:Y:S01]  /*67a0*/  FFMA.FTZ R2, R153, c[0x0][0x23c], -R0 ;  /* 0x00008f0099027a23 */ /* 0x002fe20000010800 */
[----:B--2---:R-:W-:Y:S01]  /*67b0*/  F2FP.PACK_AB R5, R242, R241 ;  /* 0x000000f1f205723e */ /* 0x004fe200000000ff */
[----:B------:R-:W-:-:S04]  /*67c0*/  FADD.FTZ R0, R201, R200 ;  /* 0x000000c8c9007221 */ /* 0x000fc80000010000 */
[----:B------:R-:W1:Y:S01]  /*67d0*/  MUFU.EX2 R59, R2 ;  /* 0x00000002003b7308 */ /* 0x000e620000000800 */
[----:B------:R-:W-:Y:S01]  /*67e0*/  FADD.FTZ R0, R191, R0 ;  /* 0x00000000bf007221 */ /* 0x000fe20000010000 */
[----:B-1----:R-:W-:Y:S02]  /*67f0*/  F2FP.PACK_AB R7, R59, R231 ;  /* 0x000000e73b07723e */ /* 0x002fe400000000ff */
[----:B------:R-:W-:Y:S01]  /*6800*/  MOV R2, R158 ;  /* 0x0000009e00027202 */ /* 0x000fe20000000f00 */
[----:B------:R-:W-:-:S04]  /*6810*/  IMAD.MOV.U32 R158, RZ, RZ, R16 ;  /* 0x000000ffff9e7224 */ /* 0x000fc800078e0010 */
[C---:B------:R-:W-:Y:S08]  /*6820*/  HMMA.16816.F32 R172, R4.reuse, R12, R172 ;  /* 0x0000000c04ac723c */ /* 0x040ff000000018ac */
[----:B------:R-:W-:Y:S01]  /*6830*/  HMMA.16816.F32 R180, R4, R14, R104 ;  /* 0x0000000e04b4723c */ /* 0x000fe20000001868 */
[----:B------:R-:W1:Y:S06]  /*6840*/  LDSM.16.MT88.4 R12, [R214+0xd000] ;  /* 0x00d00000d60c783b */ /* 0x000e6c0000004200 */
[----:B------:R-:W-:Y:S01]  /*6850*/  MOV R107, R86 ;  /* 0x00000056006b7202 */ /* 0x000fe20000000f00 */
[----:B------:R-:W-:Y:S01]  /*6860*/  IMAD.MOV.U32 R106, RZ, RZ, R19 ;  /* 0x000000ffff6a7224 */ /* 0x000fe200078e0013 */
[----:B------:R-:W-:-:S02]  /*6870*/  MOV R104, R17 ;  /* 0x0000001100687202 */ /* 0x000fc40000000f00 */
[----:B------:R-:W-:Y:S02]  /*6880*/  MOV R105, R18 ;  /* 0x0000001200697202 */ /* 0x000fe40000000f00 */
[----:B------:R-:W2:Y:S01]  /*6890*/  LDSM.16.MT88.4 R16, [R216+0xf000] ;  /* 0x00f00000d810783b */ /* 0x000ea20000004200 */
[-C--:B-1----:R-:W-:Y:S07]  /*68a0*/  HMMA.16816.F32 R160, R8, R12.reuse, R164 ;  /* 0x0000000c08a0723c */ /* 0x082fee00000018a4 */
[----:B------:R-:W-:Y:S01]  /*68b0*/  IMAD.MOV.U32 R164, RZ, RZ, R152 ;  /* 0x000000ffffa47224 */ /* 0x000fe200078e0098 */
[----:B------:R-:W-:Y:S01]  /*68c0*/  HMMA.16816.F32 R176, R4, R12, R176 ;  /* 0x0000000c04b0723c */ /* 0x000fe200000018b0 */
[----:B------:R-:W-:Y:S01]  /*68d0*/  IMAD.MOV.U32 R165, RZ, RZ, R149 ;  /* 0x000000ffffa57224 */ /* 0x000fe200078e0095 */
[----:B------:R-:W-:Y:S01]  /*68e0*/  MOV R149, R157 ;  /* 0x0000009d00957202 */ /* 0x000fe20000000f00 */
[----:B------:R-:W-:Y:S01]  /*68f0*/  IMAD.MOV.U32 R166, RZ, RZ, R139 ;  /* 0x000000ffffa67224 */ /* 0x000fe200078e008b */
[----:B------:R-:W-:Y:S01]  /*6900*/  MOV R167, R136 ;  /* 0x0000008800a77202 */ /* 0x000fe20000000f00 */
[----:B------:R-:W-:-:S03]  /*6910*/  IMAD.MOV.U32 R157, RZ, RZ, R202 ;  /* 0x000000ffff9d7224 */ /* 0x000fc600078e00ca */
[-C--:B------:R-:W-:Y:S07]  /*6920*/  HMMA.16816.F32 R188, R4, R14.reuse, R100 ;  /* 0x0000000e04bc723c */ /* 0x080fee0000001864 */
[----:B------:R-:W-:Y:S01]  /*6930*/  IMAD.MOV.U32 R101, RZ, RZ, R78 ;  /* 0x000000ffff657224 */ /* 0x000fe200078e004e */
[----:B------:R-:W-:Y:S01]  /*6940*/  HMMA.16816.F32 R48, R8, R14, R88 ;  /* 0x0000000e0830723c */ /* 0x000fe20000001858 */
[----:B------:R-:W1:Y:S01]  /*6950*/  LDSM.16.MT88.4 R12, [R216+0xd000] ;  /* 0x00d00000d80c783b */ /* 0x000e620000004200 */
[----:B------:R-:W-:-:S02]  /*6960*/  MOV R102, R79 ;  /* 0x0000004f00667202 */ /* 0x000fc40000000f00 */
[----:B------:R-:W-:Y:S02]  /*6970*/  MOV R103, R62 ;  /* 0x0000003e00677202 */ /* 0x000fe40000000f00 */
[----:B------:R-:W-:Y:S01]  /*6980*/  MOV R100, R87 ;  /* 0x0000005700647202 */ /* 0x000fe20000000f00 */
[----:B------:R-:W-:Y:S01]  /*6990*/  FADD.FTZ R2, R2, R58 ;  /* 0x0000003a02027221 */ /* 0x000fe20000010000 */
[----:B--2---:R-:W-:Y:S08]  /*69a0*/  HMMA.16816.F32 R104, R4, R16, R104 ;  /* 0x000000100468723c */ /* 0x004ff00000001868 */
[-C--:B-1----:R-:W-:Y:S08]  /*69b0*/  HMMA.16816.F32 R152, R8, R12.reuse, R196 ;  /* 0x0000000c0898723c */ /* 0x082ff000000018c4 */
[C---:B------:R-:W-:Y:S08]  /*69c0*/  HMMA.16816.F32 R184, R4.reuse, R12, R184 ;  /* 0x0000000c04b8723c */ /* 0x040ff000000018b8 */
[-C--:B------:R-:W-:Y:S07]  /*69d0*/  HMMA.16816.F32 R196, R4, R14.reuse, R96 ;  /* 0x0000000e04c4723c */ /* 0x080fee0000001860 */
[----:B------:R-:W-:Y:S01]  /*69e0*/  IMAD.MOV.U32 R99, RZ, RZ, R138 ;  /* 0x000000ffff637224 */ /* 0x000fe200078e008a */
[----:B------:R-:W-:Y:S01]  /*69f0*/  HMMA.16816.F32 R72, R8, R14, R72 ;  /* 0x0000000e0848723c */ /* 0x000fe20000001848 */
[----:B------:R-:W1:Y:S01]  /*6a00*/  LDSM.16.MT88.4 R12, [R215+0xd000] ;  /* 0x00d00000d70c783b */ /* 0x000e620000004200 */
[----:B------:R-:W-:Y:S01]  /*6a10*/  MOV R97, R203 ;  /* 0x000000cb00617202 */ /* 0x000fe20000000f00 */
[----:B------:R-:W-:Y:S01]  /*6a20*/  IMAD.MOV.U32 R96, RZ, RZ, R63 ;  /* 0x000000ffff607224 */ /* 0x000fe200078e003f */
[----:B------:R-:W-:-:S04]  /*6a30*/  MOV R98, R85 ;  /* 0x0000005500627202 */ /* 0x000fc80000000f00 */
[-C--:B-1----:R-:W-:Y:S08]  /*6a40*/  HMMA.16816.F32 R144, R8, R12.reuse, R192 ;  /* 0x0000000c0890723c */ /* 0x082ff000000018c0 */
[C---:B------:R-:W-:Y:S07]  /*6a50*/  HMMA.16816.F32 R192, R4.reuse, R12, R120 ;  /* 0x0000000c04c0723c */ /* 0x040fee0000001878 */
[----:B------:R-:W-:Y:S01]  /*6a60*/  MOV R121, R77 ;  /* 0x0000004d00797202 */ /* 0x000fe20000000f00 */
[----:B------:R-:W-:Y:S01]  /*6a70*/  HMMA.16816.F32 R200, R4, R14, R92 ;  /* 0x0000000e04c8723c */ /* 0x000fe2000000185c */
[----:B------:R-:W-:Y:S01]  /*6a80*/  IMAD.MOV.U32 R122, RZ, RZ, R76 ;  /* 0x000000ffff7a7224 */ /* 0x000fe200078e004c */
[----:B------:R-:W-:-:S02]  /*6a90*/  MOV R123, R61 ;  /* 0x0000003d007b7202 */ /* 0x000fc40000000f00 */
[----:B------:R-:W-:-:S04]  /*6aa0*/  MOV R120, R84 ;  /* 0x0000005400787202 */ /* 0x000fc80000000f00 */
[----:B------:R-:W-:Y:S01]  /*6ab0*/  HMMA.16816.F32 R136, R8, R14, R44 ;  /* 0x0000000e0888723c */ /* 0x000fe2000000182c */
[----:B------:R-:W1:Y:S07]  /*6ac0*/  LDSM.16.MT88.4 R12, [R213+0xf000] ;  /* 0x00f00000d50c783b */ /* 0x000e6e0000004200 */
[-C--:B-1----:R-:W-:Y:S07]  /*6ad0*/  HMMA.16816.F32 R44, R4, R12.reuse, R208 ;  /* 0x0000000c042c723c */ /* 0x082fee00000018d0 */
[----:B------:R-:W-:Y:S01]  /*6ae0*/  MOV R211, R60 ;  /* 0x0000003c00d37202 */ /* 0x000fe20000000f00 */
[----:B------:R-:W-:Y:S08]  /*6af0*/  HMMA.16816.F32 R204, R8, R12, R204 ;  /* 0x0000000c08cc723c */ /* 0x000ff000000018cc */
[-C--:B------:R-:W-:Y:S08]  /*6b00*/  HMMA.16816.F32 R76, R4, R14.reuse, R108 ;  /* 0x0000000e044c723c */ /* 0x080ff0000000186c */
[C---:B------:R-:W-:Y:S01]  /*6b10*/  HMMA.16816.F32 R60, R8.reuse, R14, R40 ;  /* 0x0000000e083c723c */ /* 0x040fe20000001828 */
[----:B------:R-:W1:Y:S07]  /*6b20*/  LDSM.16.MT88.4 R12, [R214+0xf000] ;  /* 0x00f00000d60c783b */ /* 0x000e6e0000004200 */
[-C--:B-1----:R-:W-:Y:S07]  /*6b30*/  HMMA.16816.F32 R84, R8, R12.reuse, R248 ;  /* 0x0000000c0854723c */ /* 0x082fee00000018f8 */
[----:B------:R-:W-:Y:S01]  /*6b40*/  IMAD.MOV.U32 R248, RZ, RZ, R211 ;  /* 0x000000fffff87224 */ /* 0x000fe200078e00d3 */
[----:B------:R-:W-:Y:S01]  /*6b50*/  HMMA.16816.F32 R88, R4, R12, R244 ;  /* 0x0000000c0458723c */ /* 0x000fe200000018f4 */
[----:B------:R-:W-:Y:S01]  /*6b60*/  MOV R211, R99 ;  /* 0x0000006300d37202 */ /* 0x000fe20000000f00 */
[----:B------:R-:W-:Y:S01]  /*6b70*/  IMAD.MOV.U32 R251, RZ, RZ, R98 ;  /* 0x000000fffffb7224 */ /* 0x000fe200078e0062 */
[----:B------:R-:W-:-:S02]  /*6b80*/  MOV R249, R96 ;  /* 0x0000006000f97202 */ /* 0x000fc40000000f00 */
[----:B------:R-:W-:Y:S01]  /*6b90*/  MOV R250, R97 ;  /* 0x0000006100fa7202 */ /* 0x000fe20000000f00 */
[----:B------:R-:W-:Y:S01]  /*6ba0*/  IMAD.MOV.U32 R97, RZ, RZ, R219 ;  /* 0x000000ffff617224 */ /* 0x000fe200078e00db */
[----:B------:R-:W-:Y:S01]  /*6bb0*/  MOV R96, R164 ;  /* 0x000000a400607202 */ /* 0x000fe20000000f00 */
        /* <DEDUP_REMOVED lines=12> */
[----:B------:R-:W-:Y:S01]  /*6c80*/  FADD.FTZ R0, R165, R0 ;  /* 0x00000000a5007221 */ /* 0x000fe20000010000 */
[----:B------:R-:W-:Y:S01]  /*6c90*/  MOV R96, R97 ;  /* 0x0000006100607202 */ /* 0x000fe20000000f00 */
[----:B------:R-:W-:Y:S01]  /*6ca0*/  IMAD.MOV.U32 R97, RZ, RZ, R98 ;  /* 0x000000ffff617224 */ /* 0x000fe200078e0062 */
        /* <DEDUP_REMOVED lines=13> */
[----:B------:R-:W-:Y:S01]  /*6d80*/  FADD.FTZ R0, R158, R0 ;  /* 0x000000009e007221 */ /* 0x000fe20000010000 */
[----:B------:R-:W-:Y:S01]  /*6d90*/  MOV R247, R142 ;  /* 0x0000008e00f77202 */ /* 0x000fe20000000f00 */
[----:B------:R-:W-:Y:S01]  /*6da0*/  LDSM.16.MT88.4 R112, [R216+0xf800] ;  /* 0x00f80000d870783b */ /* 0x000fe20000004200 */
[----:B------:R-:W-:-:S02]  /*6db0*/  MOV R245, R141 ;  /* 0x0000008d00f57202 */ /* 0x000fc40000000f00 */
[----:B------:R-:W-:Y:S01]  /*6dc0*/  MOV R244, R82 ;  /* 0x0000005200f47202 */ /* 0x000fe20000000f00 */
[----:B------:R-:W-:Y:S01]  /*6dd0*/  MUFU.EX2 R32, R32 ;  /* 0x0000002000207308 */ /* 0x000fe20000000800 */
[----:B------:R2:W5:Y:S01]  /*6de0*/  LDL.LU R219, [R1+0xa8] ;  /* 0x0000a80001db7983 */ /* 0x0005620000300800 */
[C---:B-1----:R-:W-:Y:S06]  /*6df0*/  HMMA.16816.F32 R120, R4.reuse, R12, R120 ;  /* 0x0000000c0478723c */ /* 0x042fec0000001878 */
[----:B------:R-:W-:Y:S01]  /*6e00*/  MUFU.EX2 R31, R31 ;  /* 0x0000001f001f7308 */ /* 0x000fe20000000800 */
[----:B------:R2:W5:Y:S04]  /*6e10*/  LDL.LU R218, [R1+0xa4] ;  /* 0x0000a40001da7983 */ /* 0x0005680000300800 */
[----:B------:R2:W5:Y:S01]  /*6e20*/  LDL.LU R217, [R1+0xa0] ;  /* 0x0000a00001d97983 */ /* 0x0005620000300800 */
[----:B------:R-:W-:Y:S02]  /*6e30*/  HMMA.16816.F32 R40, R4, R14, R124 ;  /* 0x0000000e0428723c */ /* 0x000fe4000000187c */
[----:B------:R-:W-:Y:S01]  /*6e40*/  MUFU.EX2 R30, R30 ;  /* 0x0000001e001e7308 */ /* 0x000fe20000000800 */
[----:B------:R2:W5:Y:S04]  /*6e50*/  LDL.LU R212, [R1+0x9c] ;  /* 0x00009c0001d47983 */ /* 0x0005680000300800 */
[----:B------:R-:W-:Y:S01]  /*6e60*/  FADD.FTZ R5, R166, R56 ;  /* 0x00000038a6057221 */ /* 0x000fe20000010000 */
[----:B------:R-:W-:Y:S01]  /*6e70*/  HMMA.16816.F32 R116, R8, R12, R248 ;  /* 0x0000000c0874723c */ /* 0x000fe200000018f8 */
[----:B------:R-:W-:Y:S01]  /*6e80*/  FADD.FTZ R4, R167, R2 ;  /* 0x00000002a7047221 */ /* 0x000fe20000010000 */
[----:B------:R-:W1:Y:S01]  /*6e90*/  MUFU.EX2 R29, R29 ;  /* 0x0000001d001d7308 */ /* 0x000e620000000800 */
[----:B------:R-:W-:Y:S01]  /*6ea0*/  FADD.FTZ R2, R159, R5 ;  /* 0x000000059f027221 */ /* 0x000fe20000010000 */
[----:B------:R-:W-:Y:S01]  /*6eb0*/  LDSM.16.MT88.4 R164, [R213+0xd800] ;  /* 0x00d80000d5a4783b */ /* 0x000fe20000004200 */
[----:B------:R-:W-:-:S02]  /*6ec0*/  FADD.FTZ R4, R149, R4 ;  /* 0x0000000495047221 */ /* 0x000fc40000010000 */
[----:B------:R-:W-:Y:S01]  /*6ed0*/  IMAD.MOV.U32 R251, RZ, RZ, R211 ;  /* 0x000000fffffb7224 */ /* 0x000fe200078e00d3 */
[----:B------:R-:W-:Y:S01]  /*6ee0*/  MOV R211, R97 ;  /* 0x0000006100d37202 */ /* 0x000fe20000000f00 */
[----:B------:R-:W-:Y:S01]  /*6ef0*/  IMAD.MOV.U32 R97, RZ, RZ, R156 ;  /* 0x000000ffff617224 */ /* 0x000fe200078e009c */
[C---:B------:R-:W-:Y:S01]  /*6f00*/  HMMA.16816.F32 R16, R8.reuse, R18, R68 ;  /* 0x000000120810723c */ /* 0x040fe20000001844 */
[----:B------:R-:W-:Y:S01]  /*6f10*/  FADD.FTZ R2, R151, R2 ;  /* 0x0000000297027221 */ /* 0x000fe20000010000 */
[----:B------:R-:W-:Y:S01]  /*6f20*/  MOV R250, R98 ;  /* 0x0000006200fa7202 */ /* 0x000fe20000000f00 */
[----:B------:R-:W3:Y:S01]  /*6f30*/  LDSM.16.MT88.4 R148, [R216+0xd800] ;  /* 0x00d80000d894783b */ /* 0x000ee20000004200 */
[----:B------:R-:W-:Y:S01]  /*6f40*/  IMAD.MOV.U32 R249, RZ, RZ, R99 ;  /* 0x000000fffff97224 */ /* 0x000fe200078e0063 */
[----:B------:R-:W-:Y:S01]  /*6f50*/  MOV R248, R140 ;  /* 0x0000008c00f87202 */ /* 0x000fe20000000f00 */
[----:B------:R-:W-:Y:S01]  /*6f60*/  IMAD.MOV.U32 R13, RZ, RZ, R83 ;  /* 0x000000ffff0d7224 */ /* 0x000fe200078e0053 */
[----:B------:R-:W-:Y:S01]  /*6f70*/  MOV R12, R80 ;  /* 0x00000050000c7202 */ /* 0x000fe20000000f00 */
[----:B------:R-:W-:Y:S01]  /*6f80*/  HMMA.16816.F32 R64, R8, R14, R64 ;  /* 0x0000000e0840723c */ /* 0x000fe20000001840 */
[----:B------:R-:W4:Y:S01]  /*6f90*/  LDSM.16.MT88.4 R156, [R214+0xd800] ;  /* 0x00d80000d69c783b */ /* 0x000f220000004200 */
[----:B------:R-:W-:Y:S01]  /*6fa0*/  MUFU.EX2 R28, R28 ;  /* 0x0000001c001c7308 */ /* 0x000fe20000000800 */
[----:B-1----:R-:W-:-:S02]  /*6fb0*/  F2FP.PACK_AB R130, R29, R30 ;  /* 0x0000001e1d82723e */ /* 0x002fc400000000ff */
[----:B------:R-:W1:Y:S02]  /*6fc0*/  LDSM.16.MT88.4 R140, [R215+0xd800] ;  /* 0x00d80000d78c783b */ /* 0x000e640000004200 */
[----:B------:R-:W-:Y:S01]  /*6fd0*/  FADD.FTZ R9, R251, R3 ;  /* 0x00000003fb097221 */ /* 0x000fe20000010000 */
[----:B------:R-:W-:Y:S01]  /*6fe0*/  MOV R251, R97 ;  /* 0x0000006100fb7202 */ /* 0x000fe20000000f00 */
[----:B------:R-:W-:Y:S01]  /*6ff0*/  FADD.FTZ R8, R208, R2 ;  /* 0x00000002d0087221 */ /* 0x000fe20000010000 */
[----:B------:R-:W-:Y:S01]  /*7000*/  MOV R15, R81 ;  /* 0x00000051000f7202 */ /* 0x000fe20000000f00 */
[----:B------:R-:W-:Y:S01]  /*7010*/  FADD.FTZ R10, R128, R4 ;  /* 0x00000004800a7221 */ /* 0x000fe20000010000 */
[----:B------:R-:W1:Y:S01]  /*7020*/  LDSM.16.MT88.4 R80, [R213+0xf800] ;  /* 0x00f80000d550783b */ /* 0x000e620000004200 */
[----:B------:R-:W-:Y:S01]  /*7030*/  IMAD.MOV.U32 R208, RZ, RZ, R96 ;  /* 0x000000ffffd07224 */ /* 0x000fe200078e0060 */
[----:B------:R-:W2:Y:S01]  /*7040*/  MUFU.EX2 R27, R27 ;  /* 0x0000001b001b7308 */ /* 0x000ea20000000800 */
[----:B------:R-:W-:Y:S01]  /*7050*/  FADD.FTZ R11, R131, R0 ;  /* 0x00000000830b7221 */ /* 0x000fe20000010000 */
[----:B------:R-:W1:Y:S01]  /*7060*/  LDSM.16.MT88.4 R96, [R214+0xf800] ;  /* 0x00f80000d660783b */ /* 0x000e620000004200 */
[----:B------:R-:W-:Y:S01]  /*7070*/  F2FP.PACK_AB R128, R31, R32 ;  /* 0x000000201f80723e */ /* 0x000fe200000000ff */
[----:B------:R-:W-:-:S02]  /*7080*/  FADD.FTZ R0, R15, R10 ;  /* 0x0000000a0f007221 */ /* 0x000fc40000010000 */
[----:B------:R-:W1:Y:S01]  /*7090*/  LDSM.16.MT88.4 R4, [R215+0xf800] ;  /* 0x00f80000d704783b */ /* 0x000e620000004200 */
[----:B------:R-:W-:Y:S01]  /*70a0*/  FADD.FTZ R3, R12, R11 ;  /* 0x0000000b0c037221 */ /* 0x000fe20000010000 */
[----:B------:R-:W-:Y:S01]  /*70b0*/  MUFU.EX2 R26, R26 ;  /* 0x0000001a001a7308 */ /* 0x000fe20000000800 */
[----:B------:R-:W-:-:S04]  /*70c0*/  FADD.FTZ R2, R13, R9 ;  /* 0x000000090d027221 */ /* 0x000fc80000010000 */
[----:B------:R-:W-:-:S03]  /*70d0*/  FADD.FTZ R2, R247, R2 ;  /* 0x00000002f7027221 */ /* 0x000fc60000010000 */
[----:B------:R-:W3:Y:S01]  /*70e0*/  MUFU.EX2 R24, R24 ;  /* 0x0000001800187308 */ /* 0x000ee20000000800 */
[----:B--2---:R-:W-:-:S07]  /*70f0*/  F2FP.PACK_AB R129, R27, R28 ;  /* 0x0000001c1b81723e */ /* 0x004fce00000000ff */
[----:B------:R-:W-:Y:S08]  /*7100*/  MUFU.EX2 R23, R23 ;  /* 0x0000001700177308 */ /* 0x000ff00000000800 */
[----:B------:R-:W2:Y:S01]  /*7110*/  MUFU.EX2 R22, R22 ;  /* 0x0000001600167308 */ /* 0x000ea20000000800 */
[----:B---3--:R-:W-:-:S07]  /*7120*/  F2FP.PACK_AB R131, R24, R26 ;  /* 0x0000001a1883723e */ /* 0x008fce00000000ff */
[----:B------:R-:W-:Y:S01]  /*7130*/  MUFU.EX2 R21, R21 ;  /* 0x0000001500157308 */ /* 0x000fe20000000800 */
[C---:B------:R-:W-:Y:S07]  /*7140*/  HMMA.16816.F32 R152, R128.reuse, R148, R152 ;  /* 0x000000948098723c */ /* 0x040fee0000001898 */
[----:B------:R-:W3:Y:S01]  /*7150*/  MUFU.EX2 R20, R20 ;  /* 0x0000001400147308 */ /* 0x000ee20000000800 */
[----:B--2---:R-:W-:Y:S01]  /*7160*/  F2FP.PACK_AB R124, R22, R23 ;  /* 0x00000017167c723e */ /* 0x004fe200000000ff */
[C---:B------:R-:W-:Y:S06]  /*7170*/  HMMA.16816.F32 R168, R128.reuse, R164, R168 ;  /* 0x000000a480a8723c */ /* 0x040fec00000018a8 */
[----:B------:R-:W-:Y:S02]  /*7180*/  MUFU.EX2 R25, R25 ;  /* 0x0000001900197308 */ /* 0x000fe40000000800 */
[C---:B----4-:R-:W-:Y:S06]  /*7190*/  HMMA.16816.F32 R160, R128.reuse, R156, R160 ;  /* 0x0000009c80a0723c */ /* 0x050fec00000018a0 */
[----:B------:R-:W2:Y:S01]  /*71a0*/  MUFU.EX2 R33, R33 ;  /* 0x0000002100217308 */ /* 0x000ea20000000800 */
[----:B---3--:R-:W-:Y:S01]  /*71b0*/  F2FP.PACK_AB R126, R20, R21 ;  /* 0x00000015147e723e */ /* 0x008fe200000000ff */
[C---:B-1----:R-:W-:Y:S06]  /*71c0*/  HMMA.16816.F32 R144, R128.reuse, R140, R144 ;  /* 0x0000008c8090723c */ /* 0x042fec0000001890 */
[----:B------:R-:W-:Y:S02]  /*71d0*/  MUFU.EX2 R34, R34 ;  /* 0x0000002200227308 */ /* 0x000fe40000000800 */
[C---:B------:R-:W-:Y:S06]  /*71e0*/  HMMA.16816.F32 R68, R128.reuse, R80, R204 ;  /* 0x000000508044723c */ /* 0x040fec00000018cc */
[----:B------:R-:W1:Y:S01]  /*71f0*/  MUFU.EX2 R35, R35 ;  /* 0x0000002300237308 */ /* 0x000e620000000800 */
[----:B--2---:R-:W-:Y:S01]  /*7200*/  F2FP.PACK_AB R125, R33, R25 ;  /* 0x00000019217d723e */ /* 0x004fe200000000ff */
[C---:B------:R-:W-:Y:S08]  /*7210*/  HMMA.16816.F32 R84, R128.reuse, R96, R84 ;  /* 0x000000608054723c */ /* 0x040ff00000001854 */
[----:B------:R-:W-:Y:S01]  /*7220*/  HMMA.16816.F32 R100, R128, R112, R100 ;  /* 0x000000708064723c */ /* 0x000fe20000001864 */
[----:B-1----:R-:W-:-:S07]  /*7230*/  F2FP.PACK_AB R127, R35, R34 ;  /* 0x00000022237f723e */ /* 0x002fce00000000ff */
[----:B------:R-:W-:Y:S08]  /*7240*/  HMMA.16816.F32 R116, R128, R4, R116 ;  /* 0x000000048074723c */ /* 0x000ff00000001874 */
[C---:B------:R-:W-:Y:S08]  /*7250*/  HMMA.16816.F32 R184, R124.reuse, R148, R184 ;  /* 0x000000947cb8723c */ /* 0x040ff000000018b8 */
[-C--:B------:R-:W-:Y:S08]  /*7260*/  HMMA.16816.F32 R196, R124, R150.reuse, R196 ;  /* 0x000000967cc4723c */ /* 0x080ff000000018c4 */
        /* <DEDUP_REMOVED lines=14> */
[----:B------:R-:W-:Y:S01]  /*7350*/  FADD.FTZ R5, R244, R8 ;  /* 0x00000008f4057221 */ /* 0x000fe20000010000 */
[----:B------:R-:W-:Y:S01]  /*7360*/  HMMA.16816.F32 R164, R128, R166, R36 ;  /* 0x000000a680a4723c */ /* 0x000fe20000001824 */
[----:B------:R-:W-:-:S02]  /*7370*/  FADD.FTZ R4, R245, R0 ;  /* 0x00000000f5047221 */ /* 0x000fc40000010000 */
[----:B------:R-:W-:-:S05]  /*7380*/  FADD.FTZ R0, R248, R5 ;  /* 0x00000005f8007221 */ /* 0x000fca0000010000 */
        /* <DEDUP_REMOVED lines=42> */
[----:B------:R-:W2:Y:S01]  /*7630*/  LDL.64 R210, [R1+0x78] ;  /* 0x0000780001d27983 */ /* 0x000ea20000100a00 */
[----:B------:R-:W-:Y:S01]  /*7640*/  UIADD3 UR22, UR8, -0x2, URZ ;  /* 0xfffffffe08167890 */ /* 0x000fe2000fffe03f */
[----:B------:R-:W-:-:S04]  /*7650*/  DEPBAR.LE SB0, 0x0 ;  /* 0x000080000000791a */ /* 0x000fc80000000000 */
[----:B------:R-:W-:Y:S01]  /*7660*/  USHF.R.S32.HI UR5, URZ, 0x1f, UR22 ;  /* 0x0000001f3f057899 */ /* 0x000fe20008011416 */
[----:B------:R-:W-:Y:S01]  /*7670*/  IMAD.U32 R2, RZ, RZ, UR22 ;  /* 0x00000016ff027e24 */ /* 0x000fe2000f8e00ff */
[----:B------:R-:W-:Y:S01]  /*7680*/  UIMAD UR13, UR12, UR22, URZ ;  /* 0x000000160c0d72a4 */ /* 0x000fe2000f8e023f */
[----:B------:R-:W-:Y:S01]  /*7690*/  IMAD.U32 R0, RZ, RZ, UR4 ;  /* 0x00000004ff007e24 */ /* 0x000fe2000f8e00ff */
[----:B------:R-:W-:Y:S02]  /*76a0*/  UISETP.GT.AND UP0, UPT, UR22, UR9, UPT ;  /* 0x000000091600728c */ /* 0x000fe4000bf04270 */
[----:B------:R-:W-:Y:S02]  /*76b0*/  UIMAD UR5, UR5, UR15, UR13 ;  /* 0x0000000f050572a4 */ /* 0x000fe4000f8e020d */
[----:B------:R-:W-:Y:S01]  /*76c0*/  USHF.L.U32 UR13, UR4, 0x5, URZ ;  /* 0x00000005040d7899 */ /* 0x000fe2000800063f */
[----:B------:R-:W-:Y:S01]  /*76d0*/  BAR.SYNC.DEFER_BLOCKING 0x0 ;  /* 0x0000000000007b1d */ /* 0x000fe20000010000 */
[----:B--2---:R-:W-:-:S04]  /*76e0*/  IMAD.WIDE.U32 R2, R2, UR15, R210 ;  /* 0x0000000f02027c25 */ /* 0x004fc8000f8e00d2 */
[----:B------:R-:W-:Y:S01]  /*76f0*/  IMAD.MOV.U32 R211, RZ, RZ, c[0x0][0x1a4] ;  /* 0x00006900ffd37624 */ /* 0x000fe200078e00ff */
[----:B------:R-:W-:Y:S02]  /*7700*/  IADD3 R3, R3, UR5, RZ ;  /* 0x0000000503037c10 */ /* 0x000fe4000fffe0ff */
[----:B------:R-:W-:Y:S02]  /*7710*/  LEA R6, P0, R2, c[0x0][0x170], 0x1 ;  /* 0x00005c0002067a11 */ /* 0x000fe400078008ff */
[----:B------:R-:W-:Y:S02]  /*7720*/  SHF.L.U64.HI R0, R0, 0x5, R211 ;  /* 0x0000000500007819 */ /* 0x000fe400000102d3 */
[----:B------:R-:W-:Y:S02]  /*7730*/  LEA.HI.X R7, R2, c[0x0][0x174], R3, 0x1, P0 ;  /* 0x00005d0002077a11 */ /* 0x000fe400000f0c03 */
[----:B------:R-:W-:-:S03]  /*7740*/  IADD3 R4, P0, R6, UR13, RZ ;  /* 0x0000000d06047c10 */ /* 0x000fc6000ff1e0ff */
[----:B------:R-:W-:Y:S01]  /*7750*/  @!PT LDS RZ, [RZ] ;  /* 0x00000000fffff984 */ /* 0x000fe20000000800 */
[----:B------:R-:W-:Y:S01]  /*7760*/  @!PT LDS RZ, [RZ] ;  /* 0x00000000fffff984 */ /* 0x000fe20000000800 */
[----:B------:R-:W-:Y:S01]  /*7770*/  @!PT LDS RZ, [RZ] ;  /* 0x00000000fffff984 */ /* 0x000fe20000000800 */
[----:B------:R2:W-:Y:S02]  /*7780*/  LDGSTS.E.BYPASS.LTC128B.128 [R233+0xc000], [R6.64] ;  /* 0x0c00000006e97fae */ /* 0x0005e4000b901d52 */
[----:B------:R-:W-:Y:S01]  /*7790*/  IMAD.X R5, R0, 0x1, R7, P0 ;  /* 0x0000000100057824 */ /* 0x000fe200000e0607 */
[----:B------:R-:W-:Y:S01]  /*77a0*/  IADD3 R2, P0, R4, UR13, RZ ;  /* 0x0000000d04027c10 */ /* 0x000fe2000ff1e0ff */
[----:B------:R2:W-:Y:S04]  /*77b0*/  LDGSTS.E.BYPASS.LTC128B.128 [R233+0xe000], [R6.64+0x80] ;  /* 0x0e00008006e97fae */ /* 0x0005e8000b901d52 */
[--C-:B------:R-:W-:Y:S01]  /*77c0*/  IMAD.X R3, R5, 0x1, R0.reuse, P0 ;  /* 0x0000000105037824 */ /* 0x100fe200000e0600 */
[----:B------:R-:W-:Y:S01]  /*77d0*/  IADD3 R8, P0, R2, UR13, RZ ;  /* 0x0000000d02087c10 */ /* 0x000fe2000ff1e0ff */
[----:B------:R2:W-:Y:S04]  /*77e0*/  LDGSTS.E.BYPASS.LTC128B.128 [R233+0xc800], [R4.64] ;  /* 0x0c80000004e97fae */ /* 0x0005e8000b901d52 */
[----:B------:R-:W-:Y:S01]  /*77f0*/  IMAD.X R9, R3, 0x1, R0, P0 ;  /* 0x0000000103097824 */ /* 0x000fe200000e0600 */
[----:B------:R2:W-:Y:S04]  /*7800*/  LDGSTS.E.BYPASS.LTC128B.128 [R233+0xe800], [R4.64+0x80] ;  /* 0x0e80008004e97fae */ /* 0x0005e8000b901d52 */
[----:B------:R3:W-:Y:S04]  /*7810*/  LDGSTS.E.BYPASS.LTC128B.128 [R233+0xd000], [R2.64] ;  /* 0x0d00000002e97fae */ /* 0x0007e8000b901d52 */
[----:B------:R3:W-:Y:S04]  /*7820*/  LDGSTS.E.BYPASS.LTC128B.128 [R233+0xf000], [R2.64+0x80] ;  /* 0x0f00008002e97fae */ /* 0x0007e8000b901d52 */
[----:B------:R4:W-:Y:S04]  /*7830*/  LDGSTS.E.BYPASS.LTC128B.128 [R233+0xd800], [R8.64] ;  /* 0x0d80000008e97fae */ /* 0x0009e8000b901d52 */
[----:B------:R4:W-:Y:S04]  /*7840*/  LDGSTS.E.BYPASS.LTC128B.128 [R233+0xf800], [R8.64+0x80] ;  /* 0x0f80008008e97fae */ /* 0x0009e8000b901d52 */
[----:B-----5:R-:W-:Y:S04]  /*7850*/  LDSM.16.M88.4 R12, [R219+0x2000] ;  /* 0x00200000db0c783b */ /* 0x020fe80000000200 */
[----:B------:R-:W1:Y:S04]  /*7860*/  LDSM.16.M88.4 R40, [R212+0x9000] ;  /* 0x00900000d428783b */ /* 0x000e680000000200 */
[----:B------:R-:W3:Y:S04]  /*7870*/  LDSM.16.M88.4 R36, [R212+0x9800] ;  /* 0x00980000d424783b */ /* 0x000ee80000000200 */
[----:B------:R-:W-:Y:S04]  /*7880*/  LDSM.16.M88.4 R16, [R219] ;  /* 0x00000000db10783b */ /* 0x000fe80000000200 */
[----:B------:R-:W3:Y:S04]  /*7890*/  LDSM.16.M88.4 R48, [R212+0x8000] ;  /* 0x00800000d430783b */ /* 0x000ee80000000200 */
[----:B--2---:R-:W-:Y:S04]  /*78a0*/  LDSM.16.M88.4 R4, [R220+0x2000] ;  /* 0x00200000dc04783b */ /* 0x004fe80000000200 */
[----:B------:R-:W2:Y:S04]  /*78b0*/  LDSM.16.M88.4 R24, [R229] ;  /* 0x00000000e518783b */ /* 0x000ea80000000200 */
[----:B------:R-:W2:Y:S04]  /*78c0*/  LDSM.16.M88.4 R20, [R228] ;  /* 0x00000000e414783b */ /* 0x000ea80000000200 */
[----:B------:R-:W2:Y:S04]  /*78d0*/  LDSM.16.M88.4 R44, [R212+0x8800] ;  /* 0x00880000d42c783b */ /* 0x000ea80000000200 */
[----:B----4-:R-:W-:Y:S04]  /*78e0*/  LDSM.16.M88.4 R8, [R220] ;  /* 0x00000000dc08783b */ /* 0x010fe80000000200 */
[----:B------:R-:W4:Y:S01]  /*78f0*/  LDSM.16.M88.4 R32, [R223] ;  /* 0x00000000df20783b */ /* 0x000f220000000200 */
[C---:B-1----:R-:W-:Y:S03]  /*7900*/  HMMA.16816.F32 R60, R12.reuse, R40, RZ ;  /* 0x000000280c3c723c */ /* 0x042fe600000018ff */
[----:B------:R-:W1:Y:S04]  /*7910*/  LDSM.16.M88.4 R28, [R230] ;  /* 0x00000000e61c783b */ /* 0x000e680000000200 */
[----:B------:R-:W0:Y:S01]  /*7920*/  LDGDEPBAR ;  /* 0x00000000000079af */ /* 0x000e220000000000 */
[----:B---3--:R-:W-:Y:S08]  /*7930*/  HMMA.16816.F32 R52, R12, R36, RZ ;  /* 0x000000240c34723c */ /* 0x008ff000000018ff */
[-C--:B------:R-:W-:Y:S08]  /*7940*/  HMMA.16816.F32 R244, R16, R48.reuse, RZ ;  /* 0x0000003010f4723c */ /* 0x080ff000000018ff */
[----:B------:R-:W-:Y:S08]  /*7950*/  HMMA.16816.F32 R208, R12, R48, RZ ;  /* 0x000000300cd0723c */ /* 0x000ff000000018ff */
[----:B------:R-:W-:Y:S08]  /*7960*/  HMMA.16816.F32 R64, R16, R40, RZ ;  /* 0x000000281040723c */ /* 0x000ff000000018ff */
[C---:B--2---:R-:W-:Y:S08]  /*7970*/  HMMA.16816.F32 R60, R4.reuse, R24, R60 ;  /* 0x00000018043c723c */ /* 0x044ff0000000183c */
[----:B------:R-:W-:Y:S08]  /*7980*/  HMMA.16816.F32 R52, R4, R20, R52 ;  /* 0x000000140434723c */ /* 0x000ff00000001834 */
[C---:B------:R-:W-:Y:S08]  /*7990*/  HMMA.16816.F32 R56, R16.reuse, R36, RZ ;  /* 0x000000241038723c */ /* 0x040ff000000018ff */
[----:B------:R-:W-:Y:S01]  /*79a0*/  HMMA.16816.F32 R204, R16, R44, RZ ;  /* 0x0000002c10cc723c */ /* 0x000fe200000018ff */
[----:B------:R-:W-:-:S07]  /*79b0*/  IMAD.MOV.U32 R243, RZ, RZ, R60 ;  /* 0x000000fffff37224 */ /* 0x000fce00078e003c */
[----:B------:R-:W-:Y:S01]  /*79c0*/  HMMA.16816.F32 R136, R12, R44, RZ ;  /* 0x0000002c0c88723c */ /* 0x000fe200000018ff */
[----:B------:R-:W-:Y:S02]  /*79d0*/  IMAD.MOV.U32 R49, RZ, RZ, R52 ;  /* 0x000000ffff317224 */ /* 0x000fe400078e0034 */
[----:B------:R-:W-:-:S04]  /*79e0*/  IMAD.MOV.U32 R48, RZ, RZ, R53 ;  /* 0x000000ffff307224 */ /* 0x000fc800078e0035 */
[----:B------:R-:W-:Y:S01]  /*79f0*/  IMAD.MOV.U32 R45, RZ, RZ, R54 ;  /* 0x000000ffff2d7224 */ /* 0x000fe200078e0036 */
[----:B----4-:R-:W-:Y:S01]  /*7a00*/  HMMA.16816.F32 R244, R8, R32, R244 ;  /* 0x0000002008f4723c */ /* 0x010fe200000018f4 */
[----:B------:R-:W-:-:S07]  /*7a10*/  IMAD.MOV.U32 R44, RZ, RZ, R55 ;  /* 0x000000ffff2c7224 */ /* 0x000fce00078e0037 */
[----:B------:R-:W-:Y:S07]  /*7a20*/  HMMA.16816.F32 R208, R4, R32, R208 ;  /* 0x0000002004d0723c */ /* 0x000fee00000018d0 */
[----:B------:R-:W-:Y:S01]  /*7a30*/  IMAD.MOV.U32 R33, RZ, RZ, R61 ;  /* 0x000000ffff217224 */ /* 0x000fe200078e003d */
[----:B------:R-:W-:Y:S07]  /*7a40*/  HMMA.16816.F32 R64, R8, R24, R64 ;  /* 0x000000180840723c */ /* 0x000fee0000001840 */
[----:B------:R-:W-:Y:S01]  /*7a50*/  IMAD.MOV.U32 R25, RZ, RZ, R62 ;  /* 0x000000ffff197224 */ /* 0x000fe200078e003e */
[----:B------:R-:W-:Y:S01]  /*7a60*/  HMMA.16816.F32 R52, R12, R42, RZ ;  /* 0x0000002a0c34723c */ /* 0x000fe200000018ff */
[----:B------:R-:W-:-:S07]  /*7a70*/  IMAD.MOV.U32 R24, RZ, RZ, R63 ;  /* 0x000000ffff187224 */ /* 0x000fce00078e003f */
[C---:B------:R-:W-:Y:S08]  /*7a80*/  HMMA.16816.F32 R60, R8.reuse, R20, R56 ;  /* 0x00000014083c723c */ /* 0x040ff00000001838 */
[----:B-1----:R-:W-:Y:S01]  /*7a90*/  HMMA.16816.F32 R248, R8, R28, R204 ;  /* 0x0000001c08f8723c */ /* 0x002fe200000018cc */
[----:B------:R-:W-:Y:S02]  /*7aa0*/  IMAD.MOV.U32 R32, RZ, RZ, R64 ;  /* 0x000000ffff207224 */ /* 0x000fe400078e0040 */
[----:B------:R-:W-:-:S05]  /*7ab0*/  IMAD.MOV.U32 R3, RZ, RZ, R65 ;  /* 0x000000ffff037224 */ /* 0x000fca00078e0041 */
[C---:B------:R-:W-:Y:S08]  /*7ac0*/  HMMA.16816.F32 R204, R4.reuse, R28, R136 ;  /* 0x0000001c04cc723c */ /* 0x040ff00000001888 */
[----:B------:R-:W-:Y:S01]  /*7ad0*/  IMAD.MOV.U32 R57, RZ, RZ, R60 ;  /* 0x000000ffff397224 */ /* 0x000fe200078e003c */
[----:B------:R-:W-:Y:S01]  /*7ae0*/  HMMA.16816.F32 R136, R4, R26, R52 ;  /* 0x0000001a0488723c */ /* 0x000fe20000001834 */
[----:B------:R-:W-:-:S02]  /*7af0*/  IMAD.MOV.U32 R56, RZ, RZ, R61 ;  /* 0x000000ffff387224 */ /* 0x000fc400078e003d */
[----:B------:R-:W-:Y:S02]  /*7b00*/  IMAD.MOV.U32 R37, RZ, RZ, R62 ;  /* 0x000000ffff257224 */ /* 0x000fe400078e003e */
[----:B------:R-:W-:Y:S02]  /*7b10*/  IMAD.MOV.U32 R36, RZ, RZ, R63 ;  /* 0x000000ffff247224 */ /* 0x000fe400078e003f */
[----:B------:R-:W-:Y:S01]  /*7b20*/  IMAD.MOV.U32 R54, RZ, RZ, R49 ;  /* 0x000000ffff367224 */ /* 0x000fe200078e0031 */
[----:B------:R-:W-:Y:S01]  /*7b30*/  HMMA.16816.F32 R60, R12, R50, RZ ;  /* 0x000000320c3c723c */ /* 0x000fe200000018ff */
[----:B------:R-:W-:Y:S02]  /*7b40*/  IMAD.MOV.U32 R55, RZ, RZ, R48 ;  /* 0x000000ffff377224 */ /* 0x000fe400078e0030 */
[----:B------:R-:W-:Y:S02]  /*7b50*/  IMAD.MOV.U32 R20, RZ, RZ, R57 ;  /* 0x000000ffff147224 */ /* 0x000fe400078e0039 */
[----:B------:R-:W-:-:S02]  /*7b60*/  IMAD.MOV.U32 R21, RZ, RZ, R56 ;  /* 0x000000ffff157224 */ /* 0x000fc400078e0038 */
[----:B------:R-:W-:Y:S01]  /*7b70*/  IMAD.MOV.U32 R2, RZ, RZ, R249 ;  /* 0x000000ffff027224 */ /* 0x000fe200078e00f9 */
[----:B------:R-:W-:Y:S01]  /*7b80*/  HMMA.16816.F32 R48, R16, R50, RZ ;  /* 0x000000321030723c */ /* 0x000fe200000018ff */
[----:B------:R-:W-:Y:S02]  /*7b90*/  IMAD.MOV.U32 R0, RZ, RZ, R248 ;  /* 0x000000ffff007224 */ /* 0x000fe400078e00f8 */
[----:B------:R-:W-:Y:S02]  /*7ba0*/  IMAD.MOV.U32 R41, RZ, RZ, R250 ;  /* 0x000000ffff297224 */ /* 0x000fe400078e00fa */
[----:B------:R-:W-:Y:S02]  /*7bb0*/  IMAD.MOV.U32 R40, RZ, RZ, R251 ;  /* 0x000000ffff287224 */ /* 0x000fe400078e00fb */
[----:B------:R-:W-:Y:S01]  /*7bc0*/  IMAD.MOV.U32 R29, RZ, RZ, R2 ;  /* 0x000000ffff1d7224 */ /* 0x000fe200078e0002 */
[----:B------:R-:W-:Y:S01]  /*7bd0*/  HMMA.16816.F32 R56, R12, R46, RZ ;  /* 0x0000002e0c38723c */ /* 0x000fe200000018ff */
[----:B------:R-:W-:-:S02]  /*7be0*/  IMAD.MOV.U32 R28, RZ, RZ, R0 ;  /* 0x000000ffff1c7224 */ /* 0x000fc400078e0000 */
[----:B------:R-:W-:Y:S02]  /*7bf0*/  IMAD.MOV.U32 R2, RZ, RZ, R66 ;  /* 0x000000ffff027224 */ /* 0x000fe400078e0042 */
[----:B------:R-:W-:-:S03]  /*7c00*/  IMAD.MOV.U32 R0, RZ, RZ, R67 ;  /* 0x000000ffff007224 */ /* 0x000fc600078e0043 */
[-C--:B------:R-:W-:Y:S08]  /*7c10*/  HMMA.16816.F32 R60, R4, R34.reuse, R60 ;  /* 0x00000022043c723c */ /* 0x080ff0000000183c */
[----:B------:R-:W-:Y:S07]  /*7c20*/  HMMA.16816.F32 R48, R8, R34, R48 ;  /* 0x000000220830723c */ /* 0x000fee0000001830 */
[----:B------:R-:W-:Y:S01]  /*7c30*/  IMAD.MOV.U32 R34, RZ, RZ, R45 ;  /* 0x000000ffff227224 */ /* 0x000fe200078e002d */
[----:B------:R-:W-:Y:S01]  /*7c40*/  HMMA.16816.F32 R64, R4, R30, R56 ;  /* 0x0000001e0440723c */ /* 0x000fe20000001838 */
[----:B------:R-:W-:-:S07]  /*7c50*/  IMAD.MOV.U32 R35, RZ, RZ, R44 ;  /* 0x000000ffff237224 */ /* 0x000fce00078e002c */
[----:B------:R-:W-:Y:S08]  /*7c60*/  HMMA.16816.F32 R44, R16, R46, RZ ;  /* 0x0000002e102c723c */ /* 0x000ff000000018ff */
[----:B------:R-:W-:Y:S11]  /*7c70*/  HMMA.16816.F32 R12, R12, R38, RZ ;  /* 0x000000260c0c723c */ /* 0x000ff600000018ff */
[----:B------:R-:W-:Y:S05]  /*7c80*/  @!UPT UIADD3 URZ, URZ, URZ, URZ ;  /* 0x0000003f3f3ff290 */ /* 0x000fea000fffe03f */
[----:B------:R-:W-:Y:S07]  /*7c90*/  HMMA.16816.F32 R56, R8, R30, R44 ;  /* 0x0000001e0838723c */ /* 0x000fee000000182c */
[----:B------:R-:W-:Y:S01]  /*7ca0*/  IMAD.MOV.U32 R30, RZ, RZ, R41 ;  /* 0x000000ffff1e7224 */ /* 0x000fe200078e0029 */
[----:B------:R-:W-:Y:S01]  /*7cb0*/  HMMA.16816.F32 R248, R4, R22, R12 ;  /* 0x0000001604f8723c */ /* 0x000fe2000000180c */
[----:B------:R-:W-:Y:S01]  /*7cc0*/  IMAD.MOV.U32 R31, RZ, RZ, R40 ;  /* 0x000000ffff1f7224 */ /* 0x000fe200078e0028 */
[----:B------:R-:W-:Y:S01]  /*7cd0*/  LDSM.16.M88.4 R4, [R222+0x2000] ;  /* 0x00200000de04783b */ /* 0x000fe20000000200 */
[----:B------:R-:W-:-:S02]  /*7ce0*/  IMAD.MOV.U32 R46, RZ, RZ, R54 ;  /* 0x000000ffff2e7224 */ /* 0x000fc400078e0036 */
[----:B------:R-:W-:Y:S01]  /*7cf0*/  IMAD.MOV.U32 R47, RZ, RZ, R55 ;  /* 0x000000ffff2f7224 */ /* 0x000fe200078e0037 */
[----:B------:R-:W1:Y:S02]  /*7d00*/  LDSM.16.M88.4 R12, [R218+0x8000] ;  /* 0x00800000da0c783b */ /* 0x000e640000000200 */
[C---:B------:R-:W-:Y:S08]  /*7d10*/  HMMA.16816.F32 R40, R16.reuse, R42, RZ ;  /* 0x0000002a1028723c */ /* 0x040ff000000018ff */
[----:B------:R-:W-:Y:S11]  /*7d20*/  HMMA.16816.F32 R16, R16, R38, RZ ;  /* 0x000000261010723c */ /* 0x000ff600000018ff */
[----:B------:R-:W-:Y:S05]  /*7d30*/  @!UPT UIADD3 URZ, URZ, URZ, URZ ;  /* 0x0000003f3f3ff290 */ /* 0x000fea000fffe03f */
[C---:B------:R-:W-:Y:S08]  /*7d40*/  HMMA.16816.F32 R40, R8.reuse, R26, R40 ;  /* 0x0000001a0828723c */ /* 0x040ff00000001828 */
[----:B------:R-:W-:Y:S01]  /*7d50*/  HMMA.16816.F32 R16, R8, R22, R16 ;  /* 0x000000160810723c */ /* 0x000fe20000001810 */
[----:B------:R-:W2:Y:S07]  /*7d60*/  LDSM.16.M88.4 R8, [R222] ;  /* 0x00000000de08783b */ /* 0x000eae0000000200 */
[----:B-1----:R-:W-:Y:S07]  /*7d70*/  HMMA.16816.F32 R52, R4, R12, R208 ;  /* 0x0000000c0434723c */ /* 0x002fee00000018d0 */
[----:B------:R-:W-:-:S02]  /*7d80*/  IMAD.MOV.U32 R208, RZ, RZ, R46 ;  /* 0x000000ffffd07224 */ /* 0x000fc400078e002e */
[----:B------:R-:W-:Y:S02]  /*7d90*/  IMAD.MOV.U32 R209, RZ, RZ, R47 ;  /* 0x000000ffffd17224 */ /* 0x000fe400078e002f */
[----:B------:R-:W-:Y:S02]  /*7da0*/  IMAD.MOV.U32 R210, RZ, RZ, R34 ;  /* 0x000000ffffd27224 */ /* 0x000fe400078e0022 */
[----:B------:R-:W-:Y:S01]  /*7db0*/  IMAD.MOV.U32 R211, RZ, RZ, R35 ;  /* 0x000000ffffd37224 */ /* 0x000fe200078e0023 */
[----:B--2---:R-:W-:Y:S07]  /*7dc0*/  HMMA.16816.F32 R44, R8, R12, R244 ;  /* 0x0000000c082c723c */ /* 0x004fee00000018f4 */
[----:B------:R-:W-:-:S02]  /*7dd0*/  IMAD.MOV.U32 R244, RZ, RZ, R20 ;  /* 0x000000fffff47224 */ /* 0x000fc400078e0014 */
[----:B------:R-:W-:Y:S02]  /*7de0*/  IMAD.MOV.U32 R245, RZ, RZ, R21 ;  /* 0x000000fffff57224 */ /* 0x000fe400078e0015 */
[----:B------:R-:W-:Y:S01]  /*7df0*/  IMAD.MOV.U32 R246, RZ, RZ, R37 ;  /* 0x000000fffff67224 */ /* 0x000fe200078e0025 */
[----:B------:R-:W-:Y:S01]  /*7e00*/  HMMA.16816.F32 R20, R8, R14, R48 ;  /* 0x0000000e0814723c */ /* 0x000fe20000001830 */
[----:B------:R-:W-:-:S07]  /*7e10*/  IMAD.MOV.U32 R247, RZ, RZ, R36 ;  /* 0x000000fffff77224 */ /* 0x000fce00078e0024 */
[----:B------:R-:W-:Y:S01]  /*7e20*/  HMMA.16816.F32 R36, R4, R14, R60 ;  /* 0x0000000e0424723c */ /* 0x000fe2000000183c */
[----:B------:R-:W1:Y:S06]  /*7e30*/  LDSM.16.M88.4 R12, [R218+0x8800] ;  /* 0x00880000da0c783b */ /* 0x000e6c0000000200 */
[----:B------:R-:W-:Y:S02]  /*7e40*/  IMAD.MOV.U32 R62, RZ, RZ, R25 ;  /* 0x000000ffff3e7224 */ /* 0x000fe400078e0019 */
[----:B------:R-:W-:Y:S02]  /*7e50*/  IMAD.MOV.U32 R63, RZ, RZ, R24 ;  /* 0x000000ffff3f7224 */ /* 0x000fe400078e0018 */
[----:B------:R-:W-:-:S02]  /*7e60*/  IMAD.MOV.U32 R61, RZ, RZ, R33 ;  /* 0x000000ffff3d7224 */ /* 0x000fc400078e0021 */
[----:B------:R-:W-:Y:S01]  /*7e70*/  IMAD.MOV.U32 R60, RZ, RZ, R243 ;  /* 0x000000ffff3c7224 */ /* 0x000fe200078e00f3 */
[-C--:B-1----:R-:W-:Y:S08]  /*7e80*/  HMMA.16816.F32 R24, R8, R12.reuse, R28 ;  /* 0x0000000c0818723c */ /* 0x082ff0000000181c */
[----:B------:R-:W-:Y:S07]  /*7e90*/  HMMA.16816.F32 R28, R4, R12, R204 ;  /* 0x0000000c041c723c */ /* 0x000fee00000018cc */
[----:B------:R-:W-:Y:S01]  /*7ea0*/  IMAD.MOV.U32 R204, RZ, RZ, R32 ;  /* 0x000000ffffcc7224 */ /* 0x000fe200078e0020 */
[----:B------:R-:W-:Y:S01]  /*7eb0*/  HMMA.16816.F32 R48, R8, R14, R56 ;  /* 0x0000000e0830723c */ /* 0x000fe20000001838 */
[----:B------:R-:W-:-:S02]  /*7ec0*/  IMAD.MOV.U32 R205, RZ, RZ, R3 ;  /* 0x000000ffffcd7224 */ /* 0x000fc400078e0003 */
[----:B------:R-:W-:Y:S02]  /*7ed0*/  IMAD.MOV.U32 R206, RZ, RZ, R2 ;  /* 0x000000ffffce7224 */ /* 0x000fe400078e0002 */
[----:B------:R-:W-:-:S03]  /*7ee0*/  IMAD.MOV.U32 R207, RZ, RZ, R0 ;  /* 0x000000ffffcf7224 */ /* 0x000fc600078e0000 */
[----:B------:R-:W-:Y:S01]  /*7ef0*/  HMMA.16816.F32 R32, R4, R14, R64 ;  /* 0x0000000e0420723c */ /* 0x000fe20000001840 */
[----:B------:R-:W1:Y:S07]  /*7f00*/  LDSM.16.M88.4 R12, [R218+0x9000] ;  /* 0x00900000da0c783b */ /* 0x000e6e0000000200 */
[-C--:B-1----:R-:W-:Y:S08]  /*7f10*/  HMMA.16816.F32 R56, R8, R12.reuse, R204 ;  /* 0x0000000c0838723c */ /* 0x082ff000000018cc */
[C---:B------:R-:W-:Y:S08]  /*7f20*/  HMMA.16816.F32 R60, R4.reuse, R12, R60 ;  /* 0x0000000c043c723c */ /* 0x040ff0000000183c */
[-C--:B------:R-:W-:Y:S08]  /*7f30*/  HMMA.16816.F32 R64, R4, R14.reuse, R136 ;  /* 0x0000000e0440723c */ /* 0x080ff00000001888 */
[----:B------:R-:W-:Y:S01]  /*7f40*/  HMMA.16816.F32 R40, R8, R14, R40 ;  /* 0x0000000e0828723c */ /* 0x000fe20000001828 */
[----:B------:R-:W1:Y:S07]  /*7f50*/  LDSM.16.M88.4 R12, [R218+0x9800] ;  /* 0x00980000da0c783b */ /* 0x000e6e0000000200 */
[-C--:B-1----:R-:W-:Y:S08]  /*7f60*/  HMMA.16816.F32 R136, R4, R12.reuse, R208 ;  /* 0x0000000c0488723c */ /* 0x082ff000000018d0 */
[----:B------:R-:W-:Y:S08]  /*7f70*/  HMMA.16816.F32 R204, R8, R12, R244 ;  /* 0x0000000c08cc723c */ /* 0x000ff000000018f4 */
[----:B------:R-:W-:Y:S01]  /*7f80*/  HMMA.16816.F32 R248, R4, R14, R248 ;  /* 0x0000000e04f8723c */ /* 0x000fe200000018f8 */
[----:B------:R-:W-:Y:S07]  /*7f90*/  LDSM.16.M88.4 R4, [R221+0x2000] ;  /* 0x00200000dd04783b */ /* 0x000fee0000000200 */
[----:B------:R-:W-:-:S02]  /*7fa0*/  IMAD.MOV.U32 R211, RZ, RZ, R136 ;  /* 0x000000ffffd37224 */ /* 0x000fc400078e0088 */
[----:B------:R-:W-:Y:S02]  /*7fb0*/  IMAD.MOV.U32 R210, RZ, RZ, R137 ;  /* 0x000000ffffd27224 */ /* 0x000fe400078e0089 */
[----:B------:R-:W-:Y:S02]  /*7fc0*/  IMAD.MOV.U32 R209, RZ, RZ, R138 ;  /* 0x000000ffffd17224 */ /* 0x000fe400078e008a */
[----:B------:R-:W-:Y:S02]  /*7fd0*/  IMAD.MOV.U32 R208, RZ, RZ, R139 ;  /* 0x000000ffffd07224 */ /* 0x000fe400078e008b */
[----:B------:R-:W-:Y:S01]  /*7fe0*/  HMMA.16816.F32 R136, R8, R14, R16 ;  /* 0x0000000e0888723c */ /* 0x000fe20000001810 */
[----:B------:R-:W1:Y:S04]  /*7ff0*/  LDSM.16.M88.4 R12, [R217] ;  /* 0x00000000d90c783b */ /* 0x000e680000000200 */
[----:B------:R-:W2:Y:S03]  /*8000*/  LDSM.16.M88.4 R8, [R221] ;  /* 0x00000000dd08783b */ /* 0x000ea60000000200 */
[C---:B-1----:R-:W-:Y:S08]  /*8010*/  HMMA.16816.F32 R52, R4.reuse, R12, R52 ;  /* 0x0000000c0434723c */ /* 0x042ff00000001834 */
[----:B------:R-:W-:Y:S11]  /*8020*/  HMMA.16816.F32 R244, R4, R14, R36 ;  /* 0x0000000e04f4723c */ /* 0x000ff60000001824 */
[----:B------:R-:W-:Y:S05]  /*8030*/  @!UPT UIADD3 URZ, URZ, URZ, URZ ;  /* 0x0000003f3f3ff290 */ /* 0x000fea000fffe03f */
[----:B------:R-:W-:Y:S02]  /*8040*/  IMAD.MOV.U32 R243, RZ, RZ, R52 ;  /* 0x000000fffff37224 */ /* 0x000fe400078e0034 */
[----:B------:R-:W-:Y:S02]  /*8050*/  IMAD.MOV.U32 R3, RZ, RZ, R53 ;  /* 0x000000ffff037224 */ /* 0x000fe400078e0035 */
[----:B------:R-:W-:Y:S02]  /*8060*/  IMAD.MOV.U32 R2, RZ, RZ, R54 ;  /* 0x000000ffff027224 */ /* 0x000fe400078e0036 */
[----:B------:R-:W-:Y:S02]  /*8070*/  IMAD.MOV.U32 R0, RZ, RZ, R55 ;  /* 0x000000ffff007224 */ /* 0x000fe400078e0037 */
[----:B------:R-:W-:Y:S02]  /*8080*/  IMAD.MOV.U32 R52, RZ, RZ, R211 ;  /* 0x000000ffff347224 */ /* 0x000fe400078e00d3 */
[----:B------:R-:W-:-:S02]  /*8090*/  IMAD.MOV.U32 R53, RZ, RZ, R210 ;  /* 0x000000ffff357224 */ /* 0x000fc400078e00d2 */
[----:B------:R-:W-:Y:S02]  /*80a0*/  IMAD.MOV.U32 R54, RZ, RZ, R209 ;  /* 0x000000ffff367224 */ /* 0x000fe400078e00d1 */
[----:B------:R-:W-:Y:S02]  /*80b0*/  IMAD.MOV.U32 R55, RZ, RZ, R208 ;  /* 0x000000ffff377224 */ /* 0x000fe400078e00d0 */
[C---:B--2---:R-:W-:Y:S08]  /*80c0*/  HMMA.16816.F32 R208, R8.reuse, R12, R44 ;  /* 0x0000000c08d0723c */ /* 0x044ff0000000182c */
[C---:B------:R-:W-:Y:S01]  /*80d0*/  HMMA.16816.F32 R44, R8.reuse, R14, R20 ;  /* 0x0000000e082c723c */ /* 0x040fe20000001814 */
[----:B------:R-:W1:Y:S07]  /*80e0*/  LDSM.16.M88.4 R12, [R217+0x800] ;  /* 0x00080000d90c783b */ /* 0x000e6e0000000200 */
[-C--:B-1----:R-:W-:Y:S08]  /*80f0*/  HMMA.16816.F32 R16, R8, R12.reuse, R24 ;  /* 0x0000000c0810723c */ /* 0x082ff00000001818 */
[C---:B------:R-:W-:Y:S08]  /*8100*/  HMMA.16816.F32 R28, R4.reuse, R12, R28 ;  /* 0x0000000c041c723c */ /* 0x040ff0000000181c */
[----:B------:R-:W-:Y:S08]  /*8110*/  HMMA.16816.F32 R24, R4, R14, R32 ;  /* 0x0000000e0418723c */ /* 0x000ff00000001820 */
[----:B------:R-:W-:-:S02]  /*8120*/  IMAD.MOV.U32 R23, RZ, RZ, R16 ;  /* 0x000000ffff177224 */ /* 0x000fc400078e0010 */
[----:B------:R-:W-:Y:S02]  /*8130*/  IMAD.MOV.U32 R22, RZ, RZ, R17 ;  /* 0x000000ffff167224 */ /* 0x000fe400078e0011 */
[----:B------:R-:W-:Y:S02]  /*8140*/  IMAD.MOV.U32 R21, RZ, RZ, R18 ;  /* 0x000000ffff157224 */ /* 0x000fe400078e0012 */
[----:B------:R-:W-:Y:S02]  /*8150*/  IMAD.MOV.U32 R20, RZ, RZ, R19 ;  /* 0x000000ffff147224 */ /* 0x000fe400078e0013 */
[----:B------:R-:W-:Y:S01]  /*8160*/  HMMA.16816.F32 R16, R8, R14, R48 ;  /* 0x0000000e0810723c */ /* 0x000fe20000001830 */
[----:B------:R-:W1:Y:S06]  /*8170*/  LDSM.16.M88.4 R12, [R217+0x1000] ;  /* 0x00100000d90c783b */ /* 0x000e6c0000000200 */
[----:B------:R-:W-:-:S02]  /*8180*/  IMAD.MOV.U32 R48, RZ, RZ, R23 ;  /* 0x000000ffff307224 */ /* 0x000fc400078e0017 */
[----:B------:R-:W-:Y:S02]  /*8190*/  IMAD.MOV.U32 R49, RZ, RZ, R22 ;  /* 0x000000ffff317224 */ /* 0x000fe400078e0016 */
[----:B------:R-:W-:Y:S02]  /*81a0*/  IMAD.MOV.U32 R50, RZ, RZ, R21 ;  /* 0x000000ffff327224 */ /* 0x000fe400078e0015 */
[----:B------:R-:W-:Y:S01]  /*81b0*/  IMAD.MOV.U32 R51, RZ, RZ, R20 ;  /* 0x000000ffff337224 */ /* 0x000fe200078e0014 */
[-C--:B-1----:R-:W-:Y:S08]  /*81c0*/  HMMA.16816.F32 R32, R8, R12.reuse, R56 ;  /* 0x0000000c0820723c */ /* 0x082ff00000001838 */
[C---:B------:R-:W-:Y:S08]  /*81d0*/  HMMA.16816.F32 R20, R4.reuse, R12, R60 ;  /* 0x0000000c0414723c */ /* 0x040ff0000000183c */
[-C--:B------:R-:W-:Y:S07]  /*81e0*/  HMMA.16816.F32 R36, R4, R14.reuse, R64 ;  /* 0x0000000e0424723c */ /* 0x080fee0000001840 */
[----:B------:R-:W-:Y:S01]  /*81f0*/  IMAD.MOV.U32 R64, RZ, RZ, R48 ;  /* 0x000000ffff407224 */ /* 0x000fe200078e0030 */
[----:B------:R-:W-:Y:S01]  /*8200*/  HMMA.16816.F32 R40, R8, R14, R40 ;  /* 0x0000000e0828723c */ /* 0x000fe20000001828 */
[----:B------:R-:W1:Y:S01]  /*8210*/  LDSM.16.M88.4 R12, [R217+0x1800] ;  /* 0x00180000d90c783b */ /* 0x000e620000000200 */
[----:B------:R-:W-:-:S02]  /*8220*/  IMAD.MOV.U32 R65, RZ, RZ, R49 ;  /* 0x000000ffff417224 */ /* 0x000fc400078e0031 */
[----:B------:R-:W-:Y:S02]  /*8230*/  IMAD.MOV.U32 R66, RZ, RZ, R50 ;  /* 0x000000ffff427224 */ /* 0x000fe400078e0032 */
[----:B------:R-:W-:Y:S02]  /*8240*/  IMAD.MOV.U32 R67, RZ, RZ, R51 ;  /* 0x000000ffff437224 */ /* 0x000fe400078e0033 */
[-C--:B-1----:R-:W-:Y:S08]  /*8250*/  HMMA.16816.F32 R56, R4, R12.reuse, R52 ;  /* 0x0000000c0438723c */ /* 0x082ff00000001834 */
[----:B------:R-:W-:Y:S07]  /*8260*/  HMMA.16816.F32 R60, R8, R12, R204 ;  /* 0x0000000c083c723c */ /* 0x000fee00000018cc */
[----:B------:R-:W-:Y:S01]  /*8270*/  IMAD.MOV.U32 R204, RZ, RZ, R243 ;  /* 0x000000ffffcc7224 */ /* 0x000fe200078e00f3 */
[----:B------:R-:W-:Y:S01]  /*8280*/  HMMA.16816.F32 R52, R4, R14, R248 ;  /* 0x0000000e0434723c */ /* 0x000fe200000018f8 */
[----:B------:R-:W-:Y:S01]  /*8290*/  LDSM.16.M88.4 R4, [R219+0x6000] ;  /* 0x00600000db04783b */ /* 0x000fe20000000200 */
[----:B------:R-:W-:-:S02]  /*82a0*/  IMAD.MOV.U32 R205, RZ, RZ, R3 ;  /* 0x000000ffffcd7224 */ /* 0x000fc400078e0003 */
[----:B------:R-:W-:Y:S02]  /*82b0*/  IMAD.MOV.U32 R206, RZ, RZ, R2 ;  /* 0x000000ffffce7224 */ /* 0x000fe400078e0002 */
[----:B------:R-:W-:Y:S02]  /*82c0*/  IMAD.MOV.U32 R207, RZ, RZ, R0 ;  /* 0x000000ffffcf7224 */ /* 0x000fe400078e0000 */
[----:B------:R-:W-:Y:S01]  /*82d0*/  HMMA.16816.F32 R48, R8, R14, R136 ;  /* 0x0000000e0830723c */ /* 0x000fe20000001888 */
[----:B------:R-:W1:Y:S04]  /*82e0*/  LDSM.16.M88.4 R12, [R212+0xa000] ;  /* 0x00a00000d40c783b */ /* 0x000e680000000200 */
[----:B------:R-:W2:Y:S03]  /*82f0*/  LDSM.16.M88.4 R8, [R219+0x4000] ;  /* 0x00400000db08783b */ /* 0x000ea60000000200 */
[-C--:B-1----:R-:W-:Y:S08]  /*8300*/  HMMA.16816.F32 R204, R4, R12.reuse, R204 ;  /* 0x0000000c04cc723c */ /* 0x082ff000000018cc */
[----:B--2---:R-:W-:Y:S08]  /*8310*/  HMMA.16816.F32 R208, R8, R12, R208 ;  /* 0x0000000c08d0723c */ /* 0x004ff000000018d0 */
[----:B------:R-:W-:Y:S08]  /*8320*/  HMMA.16816.F32 R244, R4, R14, R244 ;  /* 0x0000000e04f4723c */ /* 0x000ff000000018f4 */
[----:B------:R-:W-:-:S02]  /*8330*/  IMAD.MOV.U32 R251, RZ, RZ, R204 ;  /* 0x000000fffffb7224 */ /* 0x000fc400078e00cc */
[----:B------:R-:W-:Y:S02]  /*8340*/  IMAD.MOV.U32 R250, RZ, RZ, R205 ;  /* 0x000000fffffa7224 */ /* 0x000fe400078e00cd */
[----:B------:R-:W-:Y:S02]  /*8350*/  IMAD.MOV.U32 R249, RZ, RZ, R206 ;  /* 0x000000fffff97224 */ /* 0x000fe400078e00ce */
[----:B------:R-:W-:Y:S02]  /*8360*/  IMAD.MOV.U32 R248, RZ, RZ, R207 ;  /* 0x000000fffff87224 */ /* 0x000fe400078e00cf */
[C---:B------:R-:W-:Y:S01]  /*8370*/  HMMA.16816.F32 R204, R8.reuse, R14, R44 ;  /* 0x0000000e08cc723c */ /* 0x040fe2000000182c */
[----:B------:R-:W1:Y:S07]  /*8380*/  LDSM.16.M88.4 R12, [R212+0xa800] ;  /* 0x00a80000d40c783b */ /* 0x000e6e0000000200 */
[-C--:B-1----:R-:W-:Y:S08]  /*8390*/  HMMA.16816.F32 R64, R8, R12.reuse, R64 ;  /* 0x0000000c0840723c */ /* 0x082ff00000001840 */
[----:B------:R-:W-:Y:S08]  /*83a0*/  HMMA.16816.F32 R136, R4, R12, R28 ;  /* 0x0000000c0488723c */ /* 0x000ff0000000181c */
        /* <DEDUP_REMOVED lines=9> */
[-C--:B------:R-:W-:Y:S08]  /*8440*/  HMMA.16816.F32 R24, R4, R14.reuse, R36 ;  /* 0x0000000e0418723c */ /* 0x080ff00000001824 */
[----:B------:R-:W-:Y:S01]  /*8450*/  HMMA.16816.F32 R20, R8, R14, R40 ;  /* 0x0000000e0814723c */ /* 0x000fe20000001828 */
[----:B------:R-:W1:Y:S06]  /*8460*/  LDSM.16.M88.4 R12, [R212+0xb800] ;  /* 0x00b80000d40c783b */ /* 0x000e6c0000000200 */
[----:B------:R-:W-:-:S02]  /*8470*/  IMAD.MOV.U32 R40, RZ, RZ, R251 ;  /* 0x000000ffff287224 */ /* 0x000fc400078e00fb */
[----:B------:R-:W-:Y:S02]  /*8480*/  IMAD.MOV.U32 R19, RZ, RZ, R32 ;  /* 0x000000ffff137224 */ /* 0x000fe400078e0020 */
[----:B------:R-:W-:Y:S02]  /*8490*/  IMAD.MOV.U32 R18, RZ, RZ, R33 ;  /* 0x000000ffff127224 */ /* 0x000fe400078e0021 */
[----:B------:R-:W-:Y:S02]  /*84a0*/  IMAD.MOV.U32 R17, RZ, RZ, R34 ;  /* 0x000000ffff117224 */ /* 0x000fe400078e0022 */
[----:B------:R-:W-:Y:S02]  /*84b0*/  IMAD.MOV.U32 R16, RZ, RZ, R35 ;  /* 0x000000ffff107224 */ /* 0x000fe400078e0023 */
[----:B------:R-:W-:Y:S02]  /*84c0*/  IMAD.MOV.U32 R41, RZ, RZ, R250 ;  /* 0x000000ffff297224 */ /* 0x000fe400078e00fa */
[----:B------:R-:W-:-:S02]  /*84d0*/  IMAD.MOV.U32 R42, RZ, RZ, R249 ;  /* 0x000000ffff2a7224 */ /* 0x000fc400078e00f9 */
[----:B------:R-:W-:Y:S02]  /*84e0*/  IMAD.MOV.U32 R43, RZ, RZ, R248 ;  /* 0x000000ffff2b7224 */ /* 0x000fe400078e00f8 */
[-C--:B-1----:R-:W-:Y:S07]  /*84f0*/  HMMA.16816.F32 R248, R8, R12.reuse, R60 ;  /* 0x0000000c08f8723c */ /* 0x082fee000000183c */
[----:B------:R-:W-:Y:S01]  /*8500*/  IMAD.MOV.U32 R60, RZ, RZ, R19 ;  /* 0x000000ffff3c7224 */ /* 0x000fe200078e0013 */
[----:B------:R-:W-:Y:S01]  /*8510*/  HMMA.16816.F32 R36, R4, R12, R56 ;  /* 0x0000000c0424723c */ /* 0x000fe20000001838 */
[----:B------:R-:W-:-:S02]  /*8520*/  IMAD.MOV.U32 R61, RZ, RZ, R18 ;  /* 0x000000ffff3d7224 */ /* 0x000fc400078e0012 */
[----:B------:R-:W-:Y:S02]  /*8530*/  IMAD.MOV.U32 R62, RZ, RZ, R17 ;  /* 0x000000ffff3e7224 */ /* 0x000fe400078e0011 */
[----:B------:R-:W-:Y:S02]  /*8540*/  IMAD.MOV.U32 R63, RZ, RZ, R16 ;  /* 0x000000ffff3f7224 */ /* 0x000fe400078e0010 */
[----:B------:R-:W-:Y:S01]  /*8550*/  IMAD.MOV.U32 R57, RZ, RZ, R3 ;  /* 0x000000ffff397224 */ /* 0x000fe200078e0003 */
[----:B------:R-:W-:Y:S01]  /*8560*/  HMMA.16816.F32 R32, R4, R14, R52 ;  /* 0x0000000e0420723c */ /* 0x000fe20000001834 */
[----:B------:R-:W-:Y:S01]  /*8570*/  LDSM.16.M88.4 R4, [R220+0x6000] ;  /* 0x00600000dc04783b */ /* 0x000fe20000000200 */
[----:B------:R-:W-:Y:S02]  /*8580*/  IMAD.MOV.U32 R58, RZ, RZ, R2 ;  /* 0x000000ffff3a7224 */ /* 0x000fe400078e0002 */
[----:B------:R-:W-:Y:S02]  /*8590*/  IMAD.MOV.U32 R59, RZ, RZ, R0 ;  /* 0x000000ffff3b7224 */ /* 0x000fe400078e0000 */
[----:B------:R-:W-:-:S02]  /*85a0*/  IMAD.MOV.U32 R56, RZ, RZ, R243 ;  /* 0x000000ffff387224 */ /* 0x000fc400078e00f3 */
[----:B------:R-:W-:Y:S01]  /*85b0*/  HMMA.16816.F32 R16, R8, R14, R48 ;  /* 0x0000000e0810723c */ /* 0x000fe20000001830 */
[----:B------:R-:W1:Y:S04]  /*85c0*/  LDSM.16.M88.4 R12, [R227] ;  /* 0x00000000e30c783b */ /* 0x000e680000000200 */
[----:B------:R-:W2:Y:S03]  /*85d0*/  LDSM.16.M88.4 R8, [R220+0x4000] ;  /* 0x00400000dc08783b */ /* 0x000ea60000000200 */
[C---:B-1----:R-:W-:Y:S08]  /*85e0*/  HMMA.16816.F32 R40, R4.reuse, R12, R40 ;  /* 0x0000000c0428723c */ /* 0x042ff00000001828 */
[-C--:B------:R-:W-:Y:S08]  /*85f0*/  HMMA.16816.F32 R244, R4, R14.reuse, R244 ;  /* 0x0000000e04f4723c */ /* 0x080ff000000018f4 */
[----:B--2---:R-:W-:Y:S08]  /*8600*/  HMMA.16816.F32 R204, R8, R14, R204 ;  /* 0x0000000e08cc723c */ /* 0x004ff000000018cc */
[----:B------:R-:W-:-:S02]  /*8610*/  IMAD.MOV.U32 R48, RZ, RZ, R40 ;  /* 0x000000ffff307224 */ /* 0x000fc400078e0028 */
[----:B------:R-:W-:Y:S02]  /*8620*/  IMAD.MOV.U32 R3, RZ, RZ, R41 ;  /* 0x000000ffff037224 */ /* 0x000fe400078e0029 */
[----:B------:R-:W-:Y:S02]  /*8630*/  IMAD.MOV.U32 R2, RZ, RZ, R42 ;  /* 0x000000ffff027224 */ /* 0x000fe400078e002a */
[----:B------:R-:W-:Y:S02]  /*8640*/  IMAD.MOV.U32 R0, RZ, RZ, R43 ;  /* 0x000000ffff007224 */ /* 0x000fe400078e002b */
[----:B------:R-:W-:Y:S01]  /*8650*/  HMMA.16816.F32 R40, R8, R12, R208 ;  /* 0x0000000c0828723c */ /* 0x000fe200000018d0 */
[----:B------:R-:W1:Y:S06]  /*8660*/  LDSM.16.M88.4 R12, [R226] ;  /* 0x00000000e20c783b */ /* 0x000e6c0000000200 */
[----:B------:R-:W-:-:S02]  /*8670*/  IMAD.MOV.U32 R208, RZ, RZ, R48 ;  /* 0x000000ffffd07224 */ /* 0x000fc400078e0030 */
[----:B------:R-:W-:Y:S02]  /*8680*/  IMAD.MOV.U32 R209, RZ, RZ, R3 ;  /* 0x000000ffffd17224 */ /* 0x000fe400078e0003 */
[----:B------:R-:W-:Y:S02]  /*8690*/  IMAD.MOV.U32 R210, RZ, RZ, R2 ;  /* 0x000000ffffd27224 */ /* 0x000fe400078e0002 */
[----:B------:R-:W-:Y:S01]  /*86a0*/  IMAD.MOV.U32 R211, RZ, RZ, R0 ;  /* 0x000000ffffd37224 */ /* 0x000fe200078e0000 */
[-C--:B-1----:R-:W-:Y:S08]  /*86b0*/  HMMA.16816.F32 R48, R8, R12.reuse, R56 ;  /* 0x0000000c0830723c */ /* 0x082ff00000001838 */
[C---:B------:R-:W-:Y:S08]  /*86c0*/  HMMA.16816.F32 R136, R4.reuse, R12, R136 ;  /* 0x0000000c0488723c */ /* 0x040ff00000001888 */
[-C--:B------:R-:W-:Y:S08]  /*86d0*/  HMMA.16816.F32 R64, R4, R14.reuse, R64 ;  /* 0x0000000e0440723c */ /* 0x080ff00000001840 */
[----:B------:R-:W-:Y:S01]  /*86e0*/  HMMA.16816.F32 R56, R8, R14, R44 ;  /* 0x0000000e0838723c */ /* 0x000fe2000000182c */
[----:B------:R-:W1:Y:S01]  /*86f0*/  LDSM.16.M88.4 R12, [R225] ;  /* 0x00000000e10c783b */ /* 0x000e620000000200 */
[----:B------:R-:W-:-:S02]  /*8700*/  IMAD.MOV.U32 R243, RZ, RZ, R48 ;  /* 0x000000fffff37224 */ /* 0x000fc400078e0030 */
[----:B------:R-:W-:Y:S02]  /*8710*/  IMAD.MOV.U32 R3, RZ, RZ, R49 ;  /* 0x000000ffff037224 */ /* 0x000fe400078e0031 */
[----:B------:R-:W-:Y:S02]  /*8720*/  IMAD.MOV.U32 R2, RZ, RZ, R50 ;  /* 0x000000ffff027224 */ /* 0x000fe400078e0032 */
[----:B------:R-:W-:Y:S02]  /*8730*/  IMAD.MOV.U32 R0, RZ, RZ, R51 ;  /* 0x000000ffff007224 */ /* 0x000fe400078e0033 */
[----:B-1----:R-:W-:Y:S08]  /*8740*/  HMMA.16816.F32 R48, R4, R14, R24 ;  /* 0x0000000e0430723c */ /* 0x002ff00000001818 */
[-C--:B------:R-:W-:Y:S08]  /*8750*/  HMMA.16816.F32 R60, R8, R12.reuse, R60 ;  /* 0x0000000c083c723c */ /* 0x080ff0000000183c */
[----:B------:R-:W-:Y:S08]  /*8760*/  HMMA.16816.F32 R52, R4, R12, R28 ;  /* 0x0000000c0434723c */ /* 0x000ff0000000181c */
[C---:B------:R-:W-:Y:S01]  /*8770*/  HMMA.16816.F32 R24, R8.reuse, R14, R20 ;  /* 0x0000000e0818723c */ /* 0x040fe20000001814 */
[----:B------:R-:W1:Y:S07]  /*8780*/  LDSM.16.M88.4 R12, [R224] ;  /* 0x00000000e00c783b */ /* 0x000e6e0000000200 */
[-C--:B-1----:R-:W-:Y:S07]  /*8790*/  HMMA.16816.F32 R44, R8, R12.reuse, R248 ;  /* 0x0000000c082c723c */ /* 0x082fee00000018f8 */
[----:B------:R-:W-:Y:S01]  /*87a0*/  IMAD.MOV.U32 R248, RZ, RZ, R243 ;  /* 0x000000fffff87224 */ /* 0x000fe200078e00f3 */
[----:B------:R-:W-:Y:S01]  /*87b0*/  HMMA.16816.F32 R28, R4, R12, R36 ;  /* 0x0000000c041c723c */ /* 0x000fe20000001824 */
[----:B------:R-:W-:-:S02]  /*87c0*/  IMAD.MOV.U32 R249, RZ, RZ, R3 ;  /* 0x000000fffff97224 */ /* 0x000fc400078e0003 */
[----:B------:R-:W-:Y:S02]  /*87d0*/  IMAD.MOV.U32 R250, RZ, RZ, R2 ;  /* 0x000000fffffa7224 */ /* 0x000fe400078e0002 */
[----:B------:R-:W-:-:S03]  /*87e0*/  IMAD.MOV.U32 R251, RZ, RZ, R0 ;  /* 0x000000fffffb7224 */ /* 0x000fc600078e0000 */
[-C--:B------:R-:W-:Y:S01]  /*87f0*/  HMMA.16816.F32 R20, R4, R14.reuse, R32 ;  /* 0x0000000e0414723c */ /* 0x080fe20000001820 */
[----:B------:R-:W-:Y:S07]  /*8800*/  LDSM.16.M88.4 R4, [R222+0x6000] ;  /* 0x00600000de04783b */ /* 0x000fee0000000200 */
        /* <DEDUP_REMOVED lines=10> */
[----:B------:R-:W-:Y:S01]  /*88b0*/  HMMA.16816.F32 R208, R8, R14, R204 ;  /* 0x0000000e08d0723c */ /* 0x000fe200000018cc */
        /* <DEDUP_REMOVED lines=12> */
[----:B------:R-:W-:Y:S01]  /*8980*/  HMMA.16816.F32 R248, R4, R14, R64 ;  /* 0x0000000e04f8723c */ /* 0x000fe20000001840 */
[----:B------:R-:W1:Y:S01]  /*8990*/  LDSM.16.M88.4 R12, [R218+0xb000] ;  /* 0x00b00000da0c783b */ /* 0x000e620000000200 */
[----:B------:R-:W-:Y:S02]  /*89a0*/  IMAD.MOV.U32 R34, RZ, RZ, R136 ;  /* 0x000000ffff227224 */ /* 0x000fe400078e0088 */
[----:B------:R-:W-:Y:S02]  /*89b0*/  IMAD.MOV.U32 R33, RZ, RZ, R137 ;  /* 0x000000ffff217224 */ /* 0x000fe400078e0089 */
[----:B------:R-:W-:Y:S02]  /*89c0*/  IMAD.MOV.U32 R56, RZ, RZ, R34 ;  /* 0x000000ffff387224 */ /* 0x000fe400078e0022 */
[----:B------:R-:W-:-:S02]  /*89d0*/  IMAD.MOV.U32 R64, RZ, RZ, R38 ;  /* 0x000000ffff407224 */ /* 0x000fc400078e0026 */
[----:B------:R-:W-:Y:S02]  /*89e0*/  IMAD.MOV.U32 R65, RZ, RZ, R37 ;  /* 0x000000ffff417224 */ /* 0x000fe400078e0025 */
[----:B------:R-:W-:Y:S02]  /*89f0*/  IMAD.MOV.U32 R66, RZ, RZ, R36 ;  /* 0x000000ffff427224 */ /* 0x000fe400078e0024 */
[----:B------:R-:W-:Y:S02]  /*8a00*/  IMAD.MOV.U32 R67, RZ, RZ, R35 ;  /* 0x000000ffff437224 */ /* 0x000fe400078e0023 */
[----:B------:R-:W-:Y:S01]  /*8a10*/  IMAD.MOV.U32 R57, RZ, RZ, R33 ;  /* 0x000000ffff397224 */ /* 0x000fe200078e0021 */
[-C--:B-1----:R-:W-:Y:S08]  /*8a20*/  HMMA.16816.F32 R136, R8, R12.reuse, R60 ;  /* 0x0000000c0888723c */ /* 0x082ff0000000183c */
[C---:B------:R-:W-:Y:S07]  /*8a30*/  HMMA.16816.F32 R60, R4.reuse, R12, R52 ;  /* 0x0000000c043c723c */ /* 0x040fee0000001834 */
[----:B------:R-:W-:Y:S01]  /*8a40*/  IMAD.MOV.U32 R52, RZ, RZ, R32 ;  /* 0x000000ffff347224 */ /* 0x000fe200078e0020 */
[----:B------:R-:W-:Y:S01]  /*8a50*/  HMMA.16816.F32 R48, R4, R14, R48 ;  /* 0x0000000e0430723c */ /* 0x000fe20000001830 */
[----:B------:R-:W-:-:S02]  /*8a60*/  IMAD.MOV.U32 R53, RZ, RZ, R3 ;  /* 0x000000ffff357224 */ /* 0x000fc400078e0003 */
[----:B------:R-:W-:Y:S02]  /*8a70*/  IMAD.MOV.U32 R54, RZ, RZ, R2 ;  /* 0x000000ffff367224 */ /* 0x000fe400078e0002 */
[----:B------:R-:W-:-:S03]  /*8a80*/  IMAD.MOV.U32 R55, RZ, RZ, R0 ;  /* 0x000000ffff377224 */ /* 0x000fc600078e0000 */
[C---:B------:R-:W-:Y:S01]  /*8a90*/  HMMA.16816.F32 R36, R8.reuse, R14, R24 ;  /* 0x0000000e0824723c */ /* 0x040fe20000001818 */
[----:B------:R-:W1:Y:S07]  /*8aa0*/  LDSM.16.M88.4 R12, [R218+0xb800] ;  /* 0x00b80000da0c783b */ /* 0x000e6e0000000200 */
[-C--:B-1----:R-:W-:Y:S08]  /*8ab0*/  HMMA.16816.F32 R44, R8, R12.reuse, R44 ;  /* 0x0000000c082c723c */ /* 0x082ff0000000182c */
[C---:B------:R-:W-:Y:S08]  /*8ac0*/  HMMA.16816.F32 R32, R4.reuse, R12, R28 ;  /* 0x0000000c0420723c */ /* 0x040ff0000000181c */
[-C--:B------:R-:W-:Y:S01]  /*8ad0*/  HMMA.16816.F32 R24, R4, R14.reuse, R20 ;  /* 0x0000000e0418723c */ /* 0x080fe20000001814 */
[----:B------:R-:W-:Y:S07]  /*8ae0*/  LDSM.16.M88.4 R4, [R221+0x6000] ;  /* 0x00600000dd04783b */ /* 0x000fee0000000200 */
[----:B------:R-:W-:Y:S01]  /*8af0*/  HMMA.16816.F32 R16, R8, R14, R16 ;  /* 0x0000000e0810723c */ /* 0x000fe20000001810 */
[----:B------:R-:W1:Y:S04]  /*8b00*/  LDSM.16.M88.4 R12, [R217+0x2000] ;  /* 0x00200000d90c783b */ /* 0x000e680000000200 */
[----:B------:R-:W2:Y:S03]  /*8b10*/  LDSM.16.M88.4 R8, [R221+0x4000] ;  /* 0x00400000dd08783b */ /* 0x000ea60000000200 */
[-C--:B-1----:R-:W-:Y:S08]  /*8b20*/  HMMA.16816.F32 R20, R4, R12.reuse, R64 ;  /* 0x0000000c0414723c */ /* 0x082ff00000001840 */
[----:B--2---:R-:W-:Y:S08]  /*8b30*/  HMMA.16816.F32 R40, R8, R12, R40 ;  /* 0x0000000c0828723c */ /* 0x004ff00000001828 */
[-C--:B------:R-:W-:Y:S08]  /*8b40*/  HMMA.16816.F32 R64, R4, R14.reuse, R244 ;  /* 0x0000000e0440723c */ /* 0x080ff000000018f4 */
[C---:B------:R-:W-:Y:S01]  /*8b50*/  HMMA.16816.F32 R28, R8.reuse, R14, R208 ;  /* 0x0000000e081c723c */ /* 0x040fe200000018d0 */
[----:B------:R-:W1:Y:S07]  /*8b60*/  LDSM.16.M88.4 R12, [R217+0x2800] ;  /* 0x00280000d90c783b */ /* 0x000e6e0000000200 */
[-C--:B-1----:R-:W-:Y:S08]  /*8b70*/  HMMA.16816.F32 R52, R8, R12.reuse, R52 ;  /* 0x0000000c0834723c */ /* 0x082ff00000001834 */
[C---:B------:R-:W-:Y:S08]  /*8b80*/  HMMA.16816.F32 R56, R4.reuse, R12, R56 ;  /* 0x0000000c0438723c */ /* 0x040ff00000001838 */
[-C--:B------:R-:W-:Y:S08]  /*8b90*/  HMMA.16816.F32 R244, R4, R14.reuse, R248 ;  /* 0x0000000e04f4723c */ /* 0x080ff000000018f8 */
[----:B------:R-:W-:Y:S01]  /*8ba0*/  HMMA.16816.F32 R204, R8, R14, R204 ;  /* 0x0000000e08cc723c */ /* 0x000fe200000018cc */
[----:B------:R-:W1:Y:S11]  /*8bb0*/  LDSM.16.M88.4 R12, [R217+0x3000] ;  /* 0x00300000d90c783b */ /* 0x000e760000000200 */
[----:B------:R-:W-:Y:S04]  /*8bc0*/  @!UPT UIADD3 URZ, URZ, URZ, URZ ;  /* 0x0000003f3f3ff290 */ /* 0x000fe8000fffe03f */
[----:B------:R-:W-:Y:S02]  /*8bd0*/  IMAD.MOV.U32 R208, RZ, RZ, R247 ;  /* 0x000000ffffd07224 */ /* 0x000fe400078e00f7 */
[----:B------:R-:W-:Y:S02]  /*8be0*/  IMAD.MOV.U32 R3, RZ, RZ, R246 ;  /* 0x000000ffff037224 */ /* 0x000fe400078e00f6 */
[----:B------:R-:W-:Y:S02]  /*8bf0*/  IMAD.MOV.U32 R0, RZ, RZ, R245 ;  /* 0x000000ffff007224 */ /* 0x000fe400078e00f5 */
[----:B------:R-:W-:Y:S01]  /*8c00*/  IMAD.MOV.U32 R2, RZ, RZ, R244 ;  /* 0x000000ffff027224 */ /* 0x000fe200078e00f4 */
[C---:B-1----:R-:W-:Y:S08]  /*8c10*/  HMMA.16816.F32 R60, R4.reuse, R12, R60 ;  /* 0x0000000c043c723c */ /* 0x042ff0000000183c */
[----:B------:R-:W-:Y:S08]  /*8c20*/  HMMA.16816.F32 R48, R4, R14, R48 ;  /* 0x0000000e0430723c */ /* 0x000ff00000001830 */
[C---:B------:R-:W-:Y:S07]  /*8c30*/  HMMA.16816.F32 R244, R8.reuse, R12, R136 ;  /* 0x0000000c08f4723c */ /* 0x040fee0000001888 */
[----:B------:R-:W-:Y:S01]  /*8c40*/  IMAD.MOV.U32 R136, RZ, RZ, R208 ;  /* 0x000000ffff887224 */ /* 0x000fe200078e00d0 */
[----:B------:R-:W-:Y:S01]  /*8c50*/  HMMA.16816.F32 R248, R8, R14, R36 ;  /* 0x0000000e08f8723c */ /* 0x000fe20000001824 */
[----:B------:R-:W-:-:S02]  /*8c60*/  IMAD.MOV.U32 R12, RZ, RZ, R63 ;  /* 0x000000ffff0c7224 */ /* 0x000fc400078e003f */
[----:B------:R-:W-:Y:S02]  /*8c70*/  IMAD.MOV.U32 R63, RZ, RZ, R0 ;  /* 0x000000ffff3f7224 */ /* 0x000fe400078e0000 */
[----:B------:R-:W-:Y:S02]  /*8c80*/  IMAD.MOV.U32 R138, RZ, RZ, R61 ;  /* 0x000000ffff8a7224 */ /* 0x000fe400078e003d */
[----:B------:R-:W-:Y:S02]  /*8c90*/  IMAD.MOV.U32 R38, RZ, RZ, R12 ;  /* 0x000000ffff267224 */ /* 0x000fe400078e000c */
[----:B------:R-:W-:Y:S02]  /*8ca0*/  IMAD.MOV.U32 R13, RZ, RZ, R50 ;  /* 0x000000ffff0d7224 */ /* 0x000fe400078e0032 */
[----:B------:R-:W-:Y:S02]  /*8cb0*/  IMAD.MOV.U32 R0, RZ, RZ, R48 ;  /* 0x000000ffff007224 */ /* 0x000fe400078e0030 */
[----:B------:R-:W-:-:S02]  /*8cc0*/  IMAD.MOV.U32 R37, RZ, RZ, R13 ;  /* 0x000000ffff257224 */ /* 0x000fc400078e000d */
[----:B------:R-:W1:Y:S01]  /*8cd0*/  LDSM.16.M88.4 R12, [R217+0x3800] ;  /* 0x00380000d90c783b */ /* 0x000e620000000200 */
[----:B------:R-:W-:Y:S01]  /*8ce0*/  IMAD.MOV.U32 R137, RZ, RZ, R244 ;  /* 0x000000ffff897224 */ /* 0x000fe200078e00f4 */
[----:B------:R-:W-:-:S04]  /*8cf0*/  DEPBAR.LE SB0, 0x0 ;  /* 0x000080000000791a */ /* 0x000fc80000000000 */
        /* <DEDUP_REMOVED lines=20> */
[----:B------:R-:W-:-:S02]  /*8e40*/  IMAD.MOV.U32 R36, RZ, RZ, R44 ;  /* 0x000000ffff247224 */ /* 0x000fc400078e002c */
[----:B------:R-:W1:Y:S01]  /*8e50*/  S2R R44, SR_TID.X ;  /* 0x00000000002c7919 */ /* 0x000e620000002100 */
[----:B------:R-:W-:Y:S02]  /*8e60*/  IMAD.MOV.U32 R137, RZ, RZ, R47 ;  /* 0x000000ffff897224 */ /* 0x000fe400078e002f */
[----:B------:R-:W-:Y:S02]  /*8e70*/  IMAD.MOV.U32 R47, RZ, RZ, R0 ;  /* 0x000000ffff2f7224 */ /* 0x000fe400078e0000 */
[----:B------:R-:W-:Y:S02]  /*8e80*/  IMAD.U32 R0, RZ, RZ, UR22 ;  /* 0x00000016ff007e24 */ /* 0x000fe4000f8e00ff */
        /* <DEDUP_REMOVED lines=9> */
[----:B-1----:R-:W-:Y:S02]  /*8f20*/  IMAD.SHL.U32 R44, R44, 0x2, RZ ;  /* 0x000000022c2c7824 */ /* 0x002fe400078e00ff */
[----:B------:R-:W-:Y:S02]  /*8f30*/  IMAD.MOV.U32 R139, RZ, RZ, R32 ;  /* 0x000000ffff8b7224 */ /* 0x000fe400078e0020 */
[----:B------:R-:W-:Y:S01]  /*8f40*/  IMAD.MOV.U32 R32, RZ, RZ, R47 ;  /* 0x000000ffff207224 */ /* 0x000fe200078e002f */
[----:B------:R-:W-:Y:S01]  /*8f50*/  LOP3.LUT R44, R44, 0x6, RZ, 0xc0, !PT ;  /* 0x000000062c2c7812 */ /* 0x000fe200078ec0ff */
[----:B------:R-:W-:Y:S02]  /*8f60*/  IMAD.MOV.U32 R14, RZ, RZ, R48 ;  /* 0x000000ffff0e7224 */ /* 0x000fe400078e0030 */
[----:B------:R-:W-:Y:S02]  /*8f70*/  IMAD.MOV.U32 R15, RZ, RZ, R49 ;  /* 0x000000ffff0f7224 */ /* 0x000fe400078e0031 */
[----:B------:R-:W-:-:S02]  /*8f80*/  IMAD R0, R0, 0x40, R44 ;  /* 0x0000004000007824 */ /* 0x000fc400078e022c */
[----:B------:R-:W-:Y:S02]  /*8f90*/  IMAD.MOV.U32 R243, RZ, RZ, R46 ;  /* 0x000000fffff37224 */ /* 0x000fe400078e002e */
[----:B------:R-:W-:Y:S01]  /*8fa0*/  IMAD.MOV.U32 R46, RZ, RZ, R3 ;  /* 0x000000ffff2e7224 */ /* 0x000fe200078e0003 */
[C---:B------:R-:W-:Y:S01]  /*8fb0*/  ISETP.GE.AND P3, PT, R0.reuse, R240, PT ;  /* 0x000000f00000720c */ /* 0x040fe20003f66270 */
[----:B------:R-:W-:Y:S01]  /*8fc0*/  IMAD.MOV.U32 R13, RZ, RZ, R34 ;  /* 0x000000ffff0d7224 */ /* 0x000fe200078e0022 */
[C---:B------:R-:W-:Y:S01]  /*8fd0*/  IADD3 R2, R0.reuse, 0x1, RZ ;  /* 0x0000000100027810 */ /* 0x040fe20007ffe0ff */
[----:B------:R-:W-:Y:S01]  /*8fe0*/  IMAD.MOV.U32 R12, RZ, RZ, R33 ;  /* 0x000000ffff0c7224 */ /* 0x000fe200078e0021 */
[C---:B------:R-:W-:Y:S01]  /*8ff0*/  ISETP.LT.OR P3, PT, R0.reuse, R236, P3 ;  /* 0x000000ec0000720c */ /* 0x040fe20001f61670 */
[----:B------:R-:W-:Y:S01]  /*9000*/  IMAD.MOV.U32 R24, RZ, RZ, R46 ;  /* 0x000000ffff187224 */ /* 0x000fe200078e002e */
[-C--:B------:R-:W-:Y:S01]  /*9010*/  ISETP.GE.AND P2, PT, R0, R239.reuse, PT ;  /* 0x000000ef0000720c */ /* 0x080fe20003f46270 */
[----:B------:R-:W-:Y:S01]  /*9020*/  IMAD.MOV.U32 R6, RZ, RZ, R45 ;  /* 0x000000ffff067224 */ /* 0x000fe200078e002d */
[----:B------:R-:W-:Y:S01]  /*9030*/  FSEL R27, R40, -INF , !P3 ;  /* 0xff800000281b7808 */ /* 0x000fe20005800000 */
[----:B------:R-:W-:Y:S01]  /*9040*/  IMAD.MOV.U32 R7, RZ, RZ, R36 ;  /* 0x000000ffff077224 */ /* 0x000fe200078e0024 */
[C---:B------:R-:W-:Y:S01]  /*9050*/  ISETP.GE.AND P6, PT, R2.reuse, R240, PT ;  /* 0x000000f00200720c */ /* 0x040fe20003fc6270 */
[----:B------:R-:W-:Y:S01]  /*9060*/  IMAD.MOV.U32 R11, RZ, RZ, R39 ;  /* 0x000000ffff0b7224 */ /* 0x000fe200078e0027 */
[C---:B------:R-:W-:Y:S01]  /*9070*/  ISETP.GE.AND P5, PT, R2.reuse, R239, PT ;  /* 0x000000ef0200720c */ /* 0x040fe20003fa6270 */
[----:B------:R-:W-:Y:S01]  /*9080*/  IMAD.MOV.U32 R36, RZ, RZ, R63 ;  /* 0x000000ffff247224 */ /* 0x000fe200078e003f */
[CC--:B------:R-:W-:Y:S01]  /*9090*/  ISETP.GE.AND P1, PT, R2.reuse, R238.reuse, PT ;  /* 0x000000ee0200720c */ /* 0x0c0fe20003f26270 */
[----:B------:R-:W-:Y:S01]  /*90a0*/  IMAD.MOV.U32 R3, RZ, RZ, R35 ;  /* 0x000000ffff037224 */ /* 0x000fe200078e0023 */
[-C--:B------:R-:W-:Y:S01]  /*90b0*/  ISETP.GE.AND P0, PT, R2, R237.reuse, PT ;  /* 0x000000ed0200720c */ /* 0x080fe20003f06270 */
[----:B------:R-:W-:Y:S01]  /*90c0*/  IMAD.MOV.U32 R18, RZ, RZ, R19 ;  /* 0x000000ffff127224 */ /* 0x000fe200078e0013 */
[C---:B------:R-:W-:Y:S01]  /*90d0*/  ISETP.GE.AND P4, PT, R0.reuse, R238, PT ;  /* 0x000000ee0000720c */ /* 0x040fe20003f86270 */
[----:B------:R-:W-:Y:S01]  /*90e0*/  IMAD.MOV.U32 R19, RZ, RZ, R4 ;  /* 0x000000ffff137224 */ /* 0x000fe200078e0004 */
[C---:B------:R-:W-:Y:S01]  /*90f0*/  ISETP.GE.AND P3, PT, R0.reuse, R237, PT ;  /* 0x000000ed0000720c */ /* 0x040fe20003f66270 */
[----:B------:R-:W-:Y:S01]  /*9100*/  IMAD.MOV.U32 R4, RZ, RZ, R5 ;  /* 0x000000ffff047224 */ /* 0x000fe200078e0005 */
[-C--:B------:R-:W-:Y:S01]  /*9110*/  ISETP.LT.OR P2, PT, R0, R235.reuse, P2 ;  /* 0x000000eb0000720c */ /* 0x080fe20001741670 */
[----:B------:R-:W-:Y:S01]  /*9120*/  IMAD.MOV.U32 R5, RZ, RZ, R6 ;  /* 0x000000ffff057224 */ /* 0x000fe200078e0006 */
[C---:B------:R-:W-:Y:S01]  /*9130*/  ISETP.LT.OR P6, PT, R2.reuse, R236, P6 ;  /* 0x000000ec0200720c */ /* 0x040fe200037c1670 */
[----:B------:R-:W-:Y:S01]  /*9140*/  IMAD.MOV.U32 R6, RZ, RZ, R24 ;  /* 0x000000ffff067224 */ /* 0x000fe200078e0018 */
[C---:B------:R-:W-:Y:S01]  /*9150*/  ISETP.LT.OR P5, PT, R2.reuse, R235, P5 ;  /* 0x000000eb0200720c */ /* 0x040fe20002fa1670 */
[----:B------:R-:W-:Y:S01]  /*9160*/  IMAD.MOV.U32 R24, RZ, RZ, R32 ;  /* 0x000000ffff187224 */ /* 0x000fe200078e0020 */
[----:B------:R-:W-:Y:S01]  /*9170*/  BAR.SYNC.DEFER_BLOCKING 0x0 ;  /* 0x0000000000007b1d */ /* 0x000fe20000010000 */
[----:B------:R-:W-:-:S02]  /*9180*/  ISETP.LT.OR P1, PT, R2, R234, P1 ;  /* 0x000000ea0200720c */ /* 0x000fc40000f21670 */
[----:B------:R-:W-:Y:S02]  /*9190*/  ISETP.LT.OR P0, PT, R2, R232, P0 ;  /* 0x000000e80200720c */ /* 0x000fe40000701670 */
[C---:B------:R-:W-:Y:S02]  /*91a0*/  ISETP.LT.OR P4, PT, R0.reuse, R234, P4 ;  /* 0x000000ea0000720c */ /* 0x040fe40002781670 */
[C---:B------:R-:W-:Y:S02]  /*91b0*/  ISETP.LT.OR P3, PT, R0.reuse, R232, P3 ;  /* 0x000000e80000720c */ /* 0x040fe40001f61670 */
        /* <DEDUP_REMOVED lines=15> */
[----:B------:R-:W-:Y:S02]  /*92b0*/  FSEL R41, R41, -INF , !P6 ;  /* 0xff80000029297808 */ /* 0x000fe40007000000 */
[----:B------:R-:W-:Y:S02]  /*92c0*/  FSEL R50, R43, -INF , !P5 ;  /* 0xff8000002b327808 */ /* 0x000fe40006800000 */
[----:B------:R-:W-:Y:S02]  /*92d0*/  FSEL R40, R28, -INF , !P2 ;  /* 0xff8000001c287808 */ /* 0x000fe40005000000 */
[C---:B------:R-:W-:Y:S02]  /*92e0*/  ISETP.GE.AND P6, PT, R2.reuse, R240, PT ;  /* 0x000000f00200720c */ /* 0x040fe40003fc6270 */
[C---:B------:R-:W-:Y:S02]  /*92f0*/  ISETP.GE.AND P5, PT, R2.reuse, R239, PT ;  /* 0x000000ef0200720c */ /* 0x040fe40003fa6270 */
[----:B------:R-:W-:-:S02]  /*9300*/  ISETP.GE.AND P0, PT, R2, R238, PT ;  /* 0x000000ee0200720c */ /* 0x000fc40003f06270 */
[C---:B------:R-:W-:Y:S02]  /*9310*/  ISETP.GE.AND P2, PT, R2.reuse, R237, PT ;  /* 0x000000ed0200720c */ /* 0x040fe40003f46270 */
[C---:B------:R-:W-:Y:S02]  /*9320*/  ISETP.LT.OR P6, PT, R2.reuse, R236, P6 ;  /* 0x000000ec0200720c */ /* 0x040fe400037c1670 */
[C---:B------:R-:W-:Y:S02]  /*9330*/  ISETP.LT.OR P5, PT, R2.reuse, R235, P5 ;  /* 0x000000eb0200720c */ /* 0x040fe40002fa1670 */
[C---:B------:R-:W-:Y:S02]  /*9340*/  ISETP.LT.OR P0, PT, R2.reuse, R234, P0 ;  /* 0x000000ea0200720c */ /* 0x040fe40000701670 */
[----:B------:R-:W-:Y:S02]  /*9350*/  ISETP.LT.OR P2, PT, R2, R232, P2 ;  /* 0x000000e80200720c */ /* 0x000fe40001741670 */
[----:B------:R-:W-:-:S02]  /*9360*/  IADD3 R2, R0, 0x10, RZ ;  /* 0x0000001000027810 */ /* 0x000fc40007ffe0ff */
[----:B------:R-:W-:Y:S02]  /*9370*/  FSEL R47, R30, -INF , !P4 ;  /* 0xff8000001e2f7808 */ /* 0x000fe40006000000 */
[----:B------:R-:W-:Y:S02]  /*9380*/  FSEL R49, R64, -INF , !P3 ;  /* 0xff80000040317808 */ /* 0x000fe40005800000 */
[----:B------:R-:W-:Y:S02]  /*9390*/  FSEL R66, R66, -INF , !P1 ;  /* 0xff80000042427808 */ /* 0x000fe40004800000 */
[----:B------:R-:W-:Y:S02]  /*93a0*/  FSEL R48, R65, -INF , !P0 ;  /* 0xff80000041307808 */ /* 0x000fe40004000000 */
[C---:B------:R-:W-:Y:S02]  /*93b0*/  ISETP.GE.AND P4, PT, R2.reuse, R240, PT ;  /* 0x000000f00200720c */ /* 0x040fe40003f86270 */
[----:B------:R-:W-:-:S02]  /*93c0*/  ISETP.GE.AND P3, PT, R2, R239, PT ;  /* 0x000000ef0200720c */ /* 0x000fc40003f66270 */
[C---:B------:R-:W-:Y:S02]  /*93d0*/  ISETP.GE.AND P1, PT, R2.reuse, R238, PT ;  /* 0x000000ee0200720c */ /* 0x040fe40003f26270 */
[C---:B------:R-:W-:Y:S02]  /*93e0*/  ISETP.GE.AND P0, PT, R2.reuse, R237, PT ;  /* 0x000000ed0200720c */ /* 0x040fe40003f06270 */
[C---:B------:R-:W-:Y:S02]  /*93f0*/  ISETP.LT.OR P4, PT, R2.reuse, R236, P4 ;  /* 0x000000ec0200720c */ /* 0x040fe40002781670 */
[C---:B------:R-:W-:Y:S02]  /*9400*/  ISETP.LT.OR P3, PT, R2.reuse, R235, P3 ;  /* 0x000000eb0200720c */ /* 0x040fe40001f61670 */
[C---:B------:R-:W-:Y:S02]  /*9410*/  ISETP.LT.OR P1, PT, R2.reuse, R234, P1 ;  /* 0x000000ea0200720c */ /* 0x040fe40000f21670 */
[----:B------:R-:W-:-:S02]  /*9420*/  ISETP.LT.OR P0, PT, R2, R232, P0 ;  /* 0x000000e80200720c */ /* 0x000fc40000701670 */
[----:B------:R-:W-:Y:S02]  /*9430*/  IADD3 R2, R0, 0x11, RZ ;  /* 0x0000001100027810 */ /* 0x000fe40007ffe0ff */
[----:B------:R-:W-:Y:S02]  /*9440*/  FSEL R65, R67, -INF , !P2 ;  /* 0xff80000043417808 */ /* 0x000fe40005000000 */
[----:B------:R-:W-:Y:S02]  /*9450*/  FSEL R34, R29, -INF , !P6 ;  /* 0xff8000001d227808 */ /* 0x000fe40007000000 */
[----:B------:R-:W-:Y:S02]  /*9460*/  FSEL R46, R31, -INF , !P5 ;  /* 0xff8000001f2e7808 */ /* 0x000fe40006800000 */
[----:B------:R-:W-:Y:S02]  /*9470*/  FSEL R33, R52, -INF , !P4 ;  /* 0xff80000034217808 */ /* 0x000fe40006000000 */
[----:B------:R-:W-:-:S02]  /*9480*/  ISETP.GE.AND P2, PT, R2, R240, PT ;  /* 0x000000f00200720c */ /* 0x000fc40003f46270 */
[C---:B------:R-:W-:Y:S02]  /*9490*/  ISETP.GE.AND P6, PT, R2.reuse, R239, PT ;  /* 0x000000ef0200720c */ /* 0x040fe40003fc6270 */
[C---:B------:R-:W-:Y:S02]  /*94a0*/  ISETP.GE.AND P5, PT, R2.reuse, R238, PT ;  /* 0x000000ee0200720c */ /* 0x040fe40003fa6270 */
[C---:B------:R-:W-:Y:S02]  /*94b0*/  ISETP.GE.AND P4, PT, R2.reuse, R237, PT ;  /* 0x000000ed0200720c */ /* 0x040fe40003f86270 */
[C---:B------:R-:W-:Y:S02]  /*94c0*/  ISETP.LT.OR P2, PT, R2.reuse, R236, P2 ;  /* 0x000000ec0200720c */ /* 0x040fe40001741670 */
[C---:B------:R-:W-:Y:S02]  /*94d0*/  ISETP.LT.OR P6, PT, R2.reuse, R235, P6 ;  /* 0x000000eb0200720c */ /* 0x040fe400037c1670 */
[----:B------:R-:W-:-:S02]  /*94e0*/  ISETP.LT.OR P5, PT, R2, R234, P5 ;  /* 0x000000ea0200720c */ /* 0x000fc40002fa1670 */
[----:B------:R-:W-:Y:S02]  /*94f0*/  ISETP.LT.OR P4, PT, R2, R232, P4 ;  /* 0x000000e80200720c */ /* 0x000fe40002781670 */
[----:B------:R-:W-:Y:S02]  /*9500*/  IADD3 R2, R0, 0x18, RZ ;  /* 0x0000001800027810 */ /* 0x000fe40007ffe0ff */
[----:B------:R-:W-:Y:S02]  /*9510*/  FSEL R44, R54, -INF , !P3 ;  /* 0xff800000362c7808 */ /* 0x000fe40005800000 */
[----:B------:R-:W-:Y:S02]  /*9520*/  FSEL R45, R56, -INF , !P1 ;  /* 0xff800000382d7808 */ /* 0x000fe40004800000 */
[----:B------:R-:W-:Y:S02]  /*9530*/  FSEL R64, R58, -INF , !P0 ;  /* 0xff8000003a407808 */ /* 0x000fe40004000000 */
[----:B------:R-:W-:-:S02]  /*9540*/  FSEL R30, R53, -INF , !P2 ;  /* 0xff800000351e7808 */ /* 0x000fc40005000000 */
[C---:B------:R-:W-:Y:S02]  /*9550*/  ISETP.GE.AND P3, PT, R2.reuse, R240, PT ;  /* 0x000000f00200720c */ /* 0x040fe40003f66270 */
[C---:B------:R-:W-:Y:S02]  /*9560*/  ISETP.GE.AND P1, PT, R2.reuse, R239, PT ;  /* 0x000000ef0200720c */ /* 0x040fe40003f26270 */
[C---:B------:R-:W-:Y:S02]  /*9570*/  ISETP.GE.AND P0, PT, R2.reuse, R238, PT ;  /* 0x000000ee0200720c */ /* 0x040fe40003f06270 */
[C---:B------:R-:W-:Y:S02]  /*9580*/  ISETP.GE.AND P2, PT, R2.reuse, R237, PT ;  /* 0x000000ed0200720c */ /* 0x040fe40003f46270 */
[C---:B------:R-:W-:Y:S02]  /*9590*/  ISETP.LT.OR P3, PT, R2.reuse, R236, P3 ;  /* 0x000000ec0200720c */ /* 0x040fe40001f61670 */
[----:B------:R-:W-:-:S02]  /*95a0*/  ISETP.LT.OR P1, PT, R2, R235, P1 ;  /* 0x000000eb0200720c */ /* 0x000fc40000f21670 */
[C---:B------:R-:W-:Y:S02]  /*95b0*/  ISETP.LT.OR P0, PT, R2.reuse, R234, P0 ;  /* 0x000000ea0200720c */ /* 0x040fe40000701670 */
[----:B------:R-:W-:Y:S02]  /*95c0*/  ISETP.LT.OR P2, PT, R2, R232, P2 ;  /* 0x000000e80200720c */ /* 0x000fe40001741670 */
[----:B------:R-:W-:Y:S02]  /*95d0*/  IADD3 R2, R0, 0x19, RZ ;  /* 0x0000001900027810 */ /* 0x000fe40007ffe0ff */
[----:B------:R-:W-:Y:S02]  /*95e0*/  FSEL R39, R55, -INF , !P6 ;  /* 0xff80000037277808 */ /* 0x000fe40007000000 */
[----:B------:R-:W-:Y:S02]  /*95f0*/  FSEL R43, R57, -INF , !P5 ;  /* 0xff800000392b7808 */ /* 0x000fe40006800000 */
[----:B------:R-:W-:-:S02]  /*9600*/  FSEL R63, R59, -INF , !P4 ;  /* 0xff8000003b3f7808 */ /* 0x000fc40006000000 */
[----:B------:R-:W-:Y:S02]  /*9610*/  FSEL R26, R204, -INF , !P3 ;  /* 0xff800000cc1a7808 */ /* 0x000fe40005800000 */
[C---:B------:R-:W-:Y:S02]  /*9620*/  ISETP.GE.AND P5, PT, R2.reuse, R240, PT ;  /* 0x000000f00200720c */ /* 0x040fe40003fa6270 */
[C---:B------:R-:W-:Y:S02]  /*9630*/  ISETP.GE.AND P4, PT, R2.reuse, R239, PT ;  /* 0x000000ef0200720c */ /* 0x040fe40003f86270 */
[C---:B------:R-:W-:Y:S02]  /*9640*/  ISETP.GE.AND P6, PT, R2.reuse, R238, PT ;  /* 0x000000ee0200720c */ /* 0x040fe40003fc6270 */
[C---:B------:R-:W-:Y:S02]  /*9650*/  ISETP.GE.AND P3, PT, R2.reuse, R237, PT ;  /* 0x000000ed0200720c */ /* 0x040fe40003f66270 */
        /* <DEDUP_REMOVED lines=84> */
[----:B------:R-:W-:-:S02]  /*9ba0*/  ISETP.GE.AND P0, PT, R2, R237, PT ;  /* 0x000000ed0200720c */ /* 0x000fc40003f06270 */
[----:B------:R-:W-:Y:S02]  /*9bb0*/  FSEL R55, R13, -INF , !P1 ;  /* 0xff8000000d377808 */ /* 0x000fe40004800000 */
[C---:B------:R-:W-:Y:S02]  /*9bc0*/  ISETP.LT.OR P0, PT, R2.reuse, R232, P0 ;  /* 0x000000e80200720c */ /* 0x040fe40000701670 */
[----:B------:R-:W-:Y:S02]  /*9bd0*/  ISETP.GE.AND P1, PT, R2, R238, PT ;  /* 0x000000ee0200720c */ /* 0x000fe40003f26270 */
[----:B------:R-:W-:Y:S02]  /*9be0*/  FSEL R53, R246, -INF , !P0 ;  /* 0xff800000f6357808 */ /* 0x000fe40004000000 */
[----:B------:R-:W-:Y:S02]  /*9bf0*/  PLOP3.LUT P0, PT, PT, PT, UP0, 0x80, 0x0 ;  /* 0x000000000000781c */ /* 0x000fe40003f0f008 */
[----:B------:R-:W-:-:S02]  /*9c00*/  ISETP.LT.OR P1, PT, R2, R234, P1 ;  /* 0x000000ea0200720c */ /* 0x000fc40000f21670 */
[----:B------:R-:W-:Y:S02]  /*9c10*/  IADD3 R0, R0, 0x39, RZ ;  /* 0x0000003900007810 */ /* 0x000fe40007ffe0ff */
[----:B------:R-:W-:Y:S02]  /*9c20*/  FSEL R15, R12, -INF , !P3 ;  /* 0xff8000000c0f7808 */ /* 0x000fe40005800000 */
[----:B------:R-:W-:Y:S02]  /*9c30*/  FSEL R16, R243, -INF , !P6 ;  /* 0xff800000f3107808 */ /* 0x000fe40007000000 */
[----:B------:R-:W-:Y:S02]  /*9c40*/  FSEL R18, R139, -INF , !P4 ;  /* 0xff8000008b127808 */ /* 0x000fe40006000000 */
[----:B------:R-:W-:Y:S02]  /*9c50*/  FSEL R13, R137, -INF , !P5 ;  /* 0xff800000890d7808 */ /* 0x000fe40006800000 */
[----:B------:R-:W-:-:S02]  /*9c60*/  FSEL R54, R3, -INF , !P2 ;  /* 0xff80000003367808 */ /* 0x000fc40005000000 */
[----:B------:R-:W-:Y:S02]  /*9c70*/  FSEL R12, R244, -INF , !P1 ;  /* 0xff800000f40c7808 */ /* 0x000fe40004800000 */
[CC--:B------:R-:W-:Y:S02]  /*9c80*/  ISETP.GE.AND P6, PT, R2.reuse, R240.reuse, PT ;  /* 0x000000f00200720c */ /* 0x0c0fe40003fc6270 */
[-C--:B------:R-:W-:Y:S02]  /*9c90*/  ISETP.GE.AND P4, PT, R2, R239.reuse, PT ;  /* 0x000000ef0200720c */ /* 0x080fe40003f86270 */
[C---:B------:R-:W-:Y:S02]  /*9ca0*/  ISETP.GE.AND P5, PT, R0.reuse, R240, PT ;  /* 0x000000f00000720c */ /* 0x040fe40003fa6270 */
[C---:B------:R-:W-:Y:S02]  /*9cb0*/  ISETP.GE.AND P3, PT, R0.reuse, R239, PT ;  /* 0x000000ef0000720c */ /* 0x040fe40003f66270 */
[----:B------:R-:W-:-:S02]  /*9cc0*/  ISETP.GE.AND P2, PT, R0, R238, PT ;  /* 0x000000ee0000720c */ /* 0x000fc40003f46270 */
[----:B------:R-:W-:Y:S02]  /*9cd0*/  ISETP.GE.AND P1, PT, R0, R237, PT ;  /* 0x000000ed0000720c */ /* 0x000fe40003f26270 */
[CC--:B------:R-:W-:Y:S02]  /*9ce0*/  ISETP.LT.OR P6, PT, R2.reuse, R236.reuse, P6 ;  /* 0x000000ec0200720c */ /* 0x0c0fe400037c1670 */
[-C--:B------:R-:W-:Y:S02]  /*9cf0*/  ISETP.LT.OR P4, PT, R2, R235.reuse, P4 ;  /* 0x000000eb0200720c */ /* 0x080fe40002781670 */
[C---:B------:R-:W-:Y:S02]  /*9d00*/  ISETP.LT.OR P5, PT, R0.reuse, R236, P5 ;  /* 0x000000ec0000720c */ /* 0x040fe40002fa1670 */
[C---:B------:R-:W-:Y:S02]  /*9d10*/  ISETP.LT.OR P3, PT, R0.reuse, R235, P3 ;  /* 0x000000eb0000720c */ /* 0x040fe40001f61670 */
[----:B------:R-:W-:-:S02]  /*9d20*/  ISETP.LT.OR P2, PT, R0, R234, P2 ;  /* 0x000000ea0000720c */ /* 0x000fc40001741670 */
[----:B------:R-:W-:Y:S02]  /*9d30*/  ISETP.LT.OR P1, PT, R0, R232, P1 ;  /* 0x000000e80000720c */ /* 0x000fe40000f21670 */
[----:B------:R-:W-:Y:S02]  /*9d40*/  FSEL R11, R245, -INF , !P2 ;  /* 0xff800000f50b7808 */ /* 0x000fe40005000000 */
[----:B------:R-:W-:Y:S02]  /*9d50*/  FSEL R52, R247, -INF , !P1 ;  /* 0xff800000f7347808 */ /* 0x000fe40004800000 */
[----:B------:R-:W-:Y:S02]  /*9d60*/  FSEL R5, R208, -INF , !P6 ;  /* 0xff800000d0057808 */ /* 0x000fe40007000000 */
[----:B------:R-:W-:Y:S02]  /*9d70*/  FSEL R8, R210, -INF , !P4 ;  /* 0xff800000d2087808 */ /* 0x000fe40006000000 */
[----:B------:R-:W-:-:S02]  /*9d80*/  FSEL R4, R209, -INF , !P5 ;  /* 0xff800000d1047808 */ /* 0x000fc40006800000 */
[----:B------:R-:W-:Y:S01]  /*9d90*/  FSEL R7, R211, -INF , !P3 ;  /* 0xff800000d3077808 */ /* 0x000fe20005800000 */
[----:B------:R-:W-:Y:S05]  /*9da0*/  @!P0 BRA `(.L_x_433) ;  /* 0x0000024000008947 */ /* 0x000fea0003800000 */
[----:B------:R-:W2:Y:S04]  /*9db0*/  LDL.64 R204, [R1+0x60] ;  /* 0x0000600001cc7983 */ /* 0x000ea80000100a00 */
[----:B------:R-:W3:Y:S01]  /*9dc0*/  LDL.64 R138, [R1+0x58] ;  /* 0x00005800018a7983 */ /* 0x000ee20000100a00 */
[----:B------:R-:W-:Y:S02]  /*9dd0*/  UIADD3 UR14, UR8, -0x3, URZ ;  /* 0xfffffffd080e7890 */ /* 0x000fe4000fffe03f */
[----:B------:R-:W-:Y:S02]  /*9de0*/  ULDC.64 UR4, c[0x0][0x198] ;  /* 0x0000660000047ab9 */ /* 0x000fe40000000a00 */
[----:B------:R-:W-:-:S02]  /*9df0*/  USHF.R.S32.HI UR13, URZ, 0x1f, UR14 ;  /* 0x0000001f3f0d7899 */ /* 0x000fc4000801140e */
[----:B------:R-:W-:Y:S02]  /*9e00*/  UIMAD.WIDE.U32 UR16, UR14, UR4, URZ ;  /* 0x000000040e1072a5 */ /* 0x000fe4000f8e003f */
[----:B------:R-:W-:Y:S02]  /*9e10*/  UIMAD UR13, UR13, UR4, URZ ;  /* 0x000000040d0d72a4 */ /* 0x000fe4000f8e023f */
[----:B------:R-:W-:Y:S02]  /*9e20*/  USHF.L.U32 UR4, UR6, 0x5, URZ ;  /* 0x0000000506047899 */ /* 0x000fe4000800063f */
[----:B------:R-:W-:Y:S01]  /*9e30*/  UIMAD UR5, UR14, UR5, UR13 ;  /* 0x000000050e0572a4 */ /* 0x000fe2000f8e020d */
[----:B------:R-:W-:Y:S02]  /*9e40*/  IMAD.U32 R0, RZ, RZ, UR16 ;  /* 0x00000010ff007e24 */ /* 0x000fe4000f8e00ff */
[----:B------:R-:W-:Y:S01]  /*9e50*/  IMAD.U32 R3, RZ, RZ, UR16 ;  /* 0x00000010ff037e24 */ /* 0x000fe2000f8e00ff */
[----:B------:R-:W-:-:S06]  /*9e60*/  UIADD3 UR5, UR17, UR5, URZ ;  /* 0x0000000511057290 */ /* 0x000fcc000fffe03f */
[----:B------:R-:W-:Y:S01]  /*9e70*/  IMAD.U32 R2, RZ, RZ, UR5 ;  /* 0x00000005ff027e24 */ /* 0x000fe2000f8e00ff */
[----:B------:R-:W-:Y:S01]  /*9e80*/  USHF.L.U64.HI UR5, UR6, 0x5, UR7 ;  /* 0x0000000506057899 */ /* 0x000fe20008010207 */
[----:B--2---:R-:W-:-:S04]  /*9e90*/  LEA R0, P1, R0, R204, 0x6 ;  /* 0x000000cc00007211 */ /* 0x004fc800078230ff */
[----:B---3--:R-:W-:Y:S02]  /*9ea0*/  LEA.HI.X R3, R3, R139, R2, 0x6, P1 ;  /* 0x0000008b03037211 */ /* 0x008fe400008f3402 */
[----:B------:R-:W-:-:S04]  /*9eb0*/  LEA R2, P1, R0, c[0x0][0x168], 0x1 ;  /* 0x00005a0000027a11 */ /* 0x000fc800078208ff */
[----:B------:R-:W-:-:S05]  /*9ec0*/  LEA.HI.X R3, R0, c[0x0][0x16c], R3, 0x1, P1 ;  /* 0x00005b0000037a11 */ /* 0x000fca00008f0c03 */
[----:B------:R-:W-:Y:S01]  /*9ed0*/  @!PT LDS RZ, [RZ] ;  /* 0x00000000fffff984 */ /* 0x000fe20000000800 */
[----:B------:R-:W-:Y:S01]  /*9ee0*/  @!PT LDS RZ, [RZ] ;  /* 0x00000000fffff984 */ /* 0x000fe20000000800 */
[----:B------:R-:W-:Y:S01]  /*9ef0*/  @!PT LDS RZ, [RZ] ;  /* 0x00000000fffff984 */ /* 0x000fe20000000800 */
[----:B------:R1:W-:Y:S04]  /*9f00*/  LDGSTS.E.BYPASS.LTC128B.128 [R233+0x8000], [R2.64] ;  /* 0x0800000002e97fae */ /* 0x0003e8000b901d52 */
[----:B------:R1:W-:Y:S02]  /*9f10*/  LDGSTS.E.BYPASS.LTC128B.128 [R233+0xa000], [R2.64+0x80] ;  /* 0x0a00008002e97fae */ /* 0x0003e4000b901d52 */
[----:B-1----:R-:W-:-:S04]  /*9f20*/  IADD3 R2, P1, R2, UR4, RZ ;  /* 0x0000000402027c10 */ /* 0x002fc8000ff3e0ff */
[----:B------:R-:W-:-:S05]  /*9f30*/  IADD3.X R3, R3, UR5, RZ, P1, !PT ;  /* 0x0000000503037c10 */ /* 0x000fca0008ffe4ff */
        /* <DEDUP_REMOVED lines=9> */
[----:B------:R1:W-:Y:S04]  /*9fd0*/  LDGSTS.E.BYPASS.LTC128B.128 [R233+0xb800], [R2.64+0x80] ;  /* 0x0b80008002e97fae */ /* 0x0003e8000b901d52 */
[----:B------:R-:W0:Y:S02]  /*9fe0*/  LDGDEPBAR ;  /* 0x00000000000079af */ /* 0x000e240000000000 */
.L_x_433:
        /* <DEDUP_REMOVED lines=20> */
[----:B------:R-:W-:-:S02]  /*a130*/  MOV R210, R242 ;  /* 0x000000f200d27202 */ /* 0x000fc40000000f00 */
[----:B------:R-:W-:Y:S01]  /*a140*/  FMNMX.FTZ R0, R21, R0, !PT ;  /* 0x0000000015007209 */ /* 0x000fe20007810000 */
[----:B------:R-:W-:Y:S01]  /*a150*/  STL [R1+0xa4], R218 ;  /* 0x0000a4da01007387 */ /* 0x000fe20000100800 */
[----:B------:R-:W-:Y:S02]  /*a160*/  MOV R211, R241 ;  /* 0x000000f100d37202 */ /* 0x000fe40000000f00 */
[----:B------:R-:W-:Y:S01]  /*a170*/  FMNMX.FTZ R0, R20, R0, !PT ;  /* 0x0000000014007209 */ /* 0x000fe20007810000 */
[----:B------:R-:W-:Y:S01]  /*a180*/  STL [R1+0xa0], R217 ;  /* 0x0000a0d901007387 */ /* 0x000fe20000100800 */
[----:B------:R-:W-:Y:S02]  /*a190*/  MOV R207, R231 ;  /* 0x000000e700cf7202 */ /* 0x000fe40000000f00 */
[----:B------:R-:W-:Y:S01]  /*a1a0*/  FMNMX.FTZ R0, R17, R0, !PT ;  /* 0x0000000011007209 */ /* 0x000fe20007810000 */
[----:B------:R-:W-:Y:S03]  /*a1b0*/  STL [R1+0x9c], R212 ;  /* 0x00009cd401007387 */ /* 0x000fe60000100800 */
[----:B------:R-:W-:-:S04]  /*a1c0*/  FMNMX.FTZ R0, R14, R0, !PT ;  /* 0x000000000e007209 */ /* 0x000fc80007810000 */
[----:B------:R-:W-:-:S04]  /*a1d0*/  FMNMX.FTZ R0, R10, R0, !PT ;  /* 0x000000000a007209 */ /* 0x000fc80007810000 */
[----:B------:R-:W-:-:S04]  /*a1e0*/  FMNMX.FTZ R0, R9, R0, !PT ;  /* 0x0000000009007209 */ /* 0x000fc80007810000 */
[----:B------:R-:W-:-:S04]  /*a1f0*/  FMNMX.FTZ R0, R6, R0, !PT ;  /* 0x0000000006007209 */ /* 0x000fc80007810000 */
[----:B------:R-:W-:-:S04]  /*a200*/  FMNMX.FTZ R0, R5, R0, !PT ;  /* 0x0000000005007209 */ /* 0x000fc80007810000 */
        /* <DEDUP_REMOVED lines=17> */
[----:B-1----:R-:W-:Y:S02]  /*a320*/  FMNMX.FTZ R218, R0, R67, !PT ;  /* 0x0000004300da7209 */ /* 0x002fe40007810000 */
[----:B------:R-:W-:Y:S02]  /*a330*/  FMNMX.FTZ R0, R38, R2, !PT ;  /* 0x0000000226007209 */ /* 0x000fe40007810000 */
[----:B------:R-:W-:-:S02]  /*a340*/  FMNMX.FTZ R3, R13, R3, !PT ;  /* 0x000000030d037209 */ /* 0x000fc40007810000 */
[----:B------:R-:W-:Y:S01]  /*a350*/  FMNMX.FTZ R2, R36, R0, !PT ;  /* 0x0000000024027209 */ /* 0x000fe20007810000 */
[C---:B------:R-:W-:Y:S01]  /*a360*/  FMUL.FTZ R0, R218.reuse, c[0x0][0x23c] ;  /* 0x00008f00da007a20 */ /* 0x040fe20000410000 */
[----:B------:R-:W-:Y:S02]  /*a370*/  FSETP.NEU.FTZ.AND P3, PT, R218, -INF , PT ;  /* 0xff800000da00780b */ /* 0x000fe40003f7d000 */
[----:B------:R-:W-:Y:S02]  /*a380*/  FMNMX.FTZ R2, R31, R2, !PT ;  /* 0x000000021f027209 */ /* 0x000fe40007810000 */
[----:B------:R-:W-:Y:S02]  /*a390*/  FMNMX.FTZ R3, R8, R3, !PT ;  /* 0x0000000308037209 */ /* 0x000fe40007810000 */
[----:B------:R-:W-:Y:S02]  /*a3a0*/  FSEL R0, R0, RZ, P3 ;  /* 0x000000ff00007208 */ /* 0x000fe40001800000 */
[----:B------:R-:W-:-:S02]  /*a3b0*/  FMNMX.FTZ R2, R28, R2, !PT ;  /* 0x000000021c027209 */ /* 0x000fc40007810000 */
[----:B------:R-:W-:Y:S01]  /*a3c0*/  FMNMX.FTZ R3, R7, R3, !PT ;  /* 0x0000000307037209 */ /* 0x000fe20007810000 */
[--C-:B------:R-:W-:Y:S01]  /*a3d0*/  FFMA.FTZ R250, R30, c[0x0][0x23c], -R0.reuse ;  /* 0x00008f001efa7a23 */ /* 0x100fe20000010800 */
[----:B------:R-:W-:Y:S01]  /*a3e0*/  MOV R67, R211 ;  /* 0x000000d300437202 */ /* 0x000fe20000000f00 */
[--C-:B------:R-:W-:Y:S02]  /*a3f0*/  FFMA.FTZ R30, R20, c[0x0][0x23c], -R0.reuse ;  /* 0x00008f00141e7a23 */ /* 0x100fe40000010800 */
[--C-:B------:R-:W-:Y:S02]  /*a400*/  FFMA.FTZ R224, R14, c[0x0][0x23c], -R0.reuse ;  /* 0x00008f000ee07a23 */ /* 0x100fe40000010800 */
[--C-:B------:R-:W-:Y:S02]  /*a410*/  FFMA.FTZ R27, R27, c[0x0][0x23c], -R0.reuse ;  /* 0x00008f001b1b7a23 */ /* 0x100fe40000010800 */
[--C-:B------:R-:W-:Y:S02]  /*a420*/  FFMA.FTZ R41, R41, c[0x0][0x23c], -R0.reuse ;  /* 0x00008f0029297a23 */ /* 0x100fe40000010800 */
[----:B------:R-:W-:-:S02]  /*a430*/  FFMA.FTZ R40, R40, c[0x0][0x23c], -R0 ;  /* 0x00008f0028287a23 */ /* 0x000fc40000010800 */
[--C-:B------:R-:W-:Y:S01]  /*a440*/  FFMA.FTZ R206, R34, c[0x0][0x23c], -R0.reuse ;  /* 0x00008f0022ce7a23 */ /* 0x100fe20000010800 */
[----:B------:R-:W-:Y:S01]  /*a450*/  MOV R34, R207 ;  /* 0x000000cf00227202 */ /* 0x000fe20000000f00 */
[--C-:B------:R-:W-:Y:S01]  /*a460*/  FFMA.FTZ R251, R33, c[0x0][0x23c], -R0.reuse ;  /* 0x00008f0021fb7a23 */ /* 0x100fe20000010800 */
[----:B------:R-:W-:Y:S01]  /*a470*/  MUFU.EX2 R41, R41 ;  /* 0x0000002900297308 */ /* 0x000fe20000000800 */
[--C-:B------:R-:W-:Y:S02]  /*a480*/  FFMA.FTZ R249, R26, c[0x0][0x23c], -R0.reuse ;  /* 0x00008f001af97a23 */ /* 0x100fe40000010800 */
[--C-:B------:R-:W-:Y:S02]  /*a490*/  FFMA.FTZ R248, R21, c[0x0][0x23c], -R0.reuse ;  /* 0x00008f0015f87a23 */ /* 0x100fe40000010800 */
[--C-:B------:R-:W-:Y:S02]  /*a4a0*/  FFMA.FTZ R225, R17, c[0x0][0x23c], -R0.reuse ;  /* 0x00008f0011e17a23 */ /* 0x100fe40000010800 */
[--C-:B------:R-:W-:Y:S01]  /*a4b0*/  FFMA.FTZ R223, R10, c[0x0][0x23c], -R0.reuse ;  /* 0x00008f000adf7a23 */ /* 0x100fe20000010800 */
[----:B------:R-:W-:Y:S01]  /*a4c0*/  MUFU.EX2 R40, R40 ;  /* 0x0000002800287308 */ /* 0x000fe20000000800 */
[----:B------:R-:W-:-:S02]  /*a4d0*/  FFMA.FTZ R209, R9, c[0x0][0x23c], -R0 ;  /* 0x00008f0009d17a23 */ /* 0x000fc40000010800 */
[--C-:B------:R-:W-:Y:S02]  /*a4e0*/  FFMA.FTZ R14, R6, c[0x0][0x23c], -R0.reuse ;  /* 0x00008f00060e7a23 */ /* 0x100fe40000010800 */
[--C-:B------:R-:W-:Y:S02]  /*a4f0*/  FFMA.FTZ R208, R5, c[0x0][0x23c], -R0.reuse ;  /* 0x00008f0005d07a23 */ /* 0x100fe40000010800 */
[----:B------:R-:W-:Y:S01]  /*a500*/  FFMA.FTZ R20, R4, c[0x0][0x23c], -R0 ;  /* 0x00008f0004147a23 */ /* 0x000fe20000010800 */
[----:B------:R-:W-:Y:S01]  /*a510*/  FMNMX.FTZ R0, R24, R2, !PT ;  /* 0x0000000218007209 */ /* 0x000fe20007810000 */
[----:B------:R-:W-:Y:S01]  /*a520*/  IMAD.MOV.U32 R21, RZ, RZ, R210 ;  /* 0x000000ffff157224 */ /* 0x000fe200078e00d2 */
[----:B------:R-:W1:Y:S01]  /*a530*/  SHFL.BFLY PT, R2, R3, 0x2, 0x1f ;  /* 0x0c401f0003027f89 */ /* 0x000e6200000e0000 */
[----:B------:R-:W-:Y:S01]  /*a540*/  IMAD.MOV.U32 R207, RZ, RZ, R252 ;  /* 0x000000ffffcf7224 */ /* 0x000fe200078e00fc */
[----:B------:R-:W-:Y:S01]  /*a550*/  FMNMX.FTZ R0, R23, R0, !PT ;  /* 0x0000000017007209 */ /* 0x000fe20007810000 */
[----:B------:R-:W-:Y:S03]  /*a560*/  MUFU.EX2 R206, R206 ;  /* 0x000000ce00ce7308 */ /* 0x000fe60000000800 */
[----:B------:R-:W-:-:S04]  /*a570*/  FMNMX.FTZ R0, R18, R0, !PT ;  /* 0x0000000012007209 */ /* 0x000fc80007810000 */
[----:B------:R-:W-:-:S04]  /*a580*/  FMNMX.FTZ R0, R15, R0, !PT ;  /* 0x000000000f007209 */ /* 0x000fc80007810000 */
[----:B------:R-:W-:-:S04]  /*a590*/  FMNMX.FTZ R0, R12, R0, !PT ;  /* 0x000000000c007209 */ /* 0x000fc80007810000 */
[----:B------:R-:W-:Y:S02]  /*a5a0*/  FMNMX.FTZ R0, R11, R0, !PT ;  /* 0x000000000b007209 */ /* 0x000fe40007810000 */
[----:B-1----:R-:W-:-:S03]  /*a5b0*/  FMNMX.FTZ R3, R3, R2, !PT ;  /* 0x0000000203037209 */ /* 0x002fc60007810000 */
[----:B------:R-:W1:Y:S04]  /*a5c0*/  SHFL.BFLY PT, R2, R0, 0x2, 0x1f ;  /* 0x0c401f0000027f89 */ /* 0x000e6800000e0000 */
[----:B------:R-:W2:Y:S01]  /*a5d0*/  SHFL.BFLY PT, R4, R3, 0x1, 0x1f ;  /* 0x0c201f0003047f89 */ /* 0x000ea200000e0000 */
[----:B-1----:R-:W-:Y:S02]  /*a5e0*/  FMNMX.FTZ R2, R0, R2, !PT ;  /* 0x0000000200027209 */ /* 0x002fe40007810000 */
[----:B--2---:R-:W-:-:S03]  /*a5f0*/  FMNMX.FTZ R138, R3, R4, !PT ;  /* 0x00000004038a7209 */ /* 0x004fc60007810000 */
[----:B------:R-:W1:Y:S01]  /*a600*/  SHFL.BFLY PT, R3, R2, 0x1, 0x1f ;  /* 0x0c201f0002037f89 */ /* 0x000e6200000e0000 */
[C---:B------:R-:W-:Y:S01]  /*a610*/  FSETP.NEU.FTZ.AND P2, PT, R138.reuse, -INF , PT ;  /* 0xff8000008a00780b */ /* 0x040fe20003f5d000 */
[----:B------:R-:W-:Y:S02]  /*a620*/  FMUL.FTZ R0, R138, c[0x0][0x23c] ;  /* 0x00008f008a007a20 */ /* 0x000fe40000410000 */
[----:B------:R2:W-:Y:S03]  /*a630*/  STL [R1+0x34], R138 ;  /* 0x0000348a01007387 */ /* 0x0005e60000100800 */
[----:B------:R-:W-:-:S05]  /*a640*/  FSEL R0, R0, RZ, P2 ;  /* 0x000000ff00007208 */ /* 0x000fca0001000000 */
[--C-:B------:R-:W-:Y:S02]  /*a650*/  FFMA.FTZ R204, R47, c[0x0][0x23c], -R0.reuse ;  /* 0x00008f002fcc7a23 */ /* 0x100fe40000010800 */
[--C-:B------:R-:W-:Y:S02]  /*a660*/  FFMA.FTZ R247, R44, c[0x0][0x23c], -R0.reuse ;  /* 0x00008f002cf77a23 */ /* 0x100fe40000010800 */
[--C-:B------:R-:W-:Y:S02]  /*a670*/  FFMA.FTZ R246, R39, c[0x0][0x23c], -R0.reuse ;  /* 0x00008f0027f67a23 */ /* 0x100fe40000010800 */
[--C-:B------:R-:W-:Y:S01]  /*a680*/  FFMA.FTZ R244, R32, c[0x0][0x23c], -R0.reuse ;  /* 0x00008f0020f47a23 */ /* 0x100fe20000010800 */
[----:B------:R-:W-:Y:S01]  /*a690*/  MUFU.EX2 R204, R204 ;  /* 0x000000cc00cc7308 */ /* 0x000fe20000000800 */
[--C-:B------:R-:W-:Y:S02]  /*a6a0*/  FFMA.FTZ R222, R29, c[0x0][0x23c], -R0.reuse ;  /* 0x00008f001dde7a23 */ /* 0x100fe40000010800 */
[--C-:B------:R-:W-:Y:S01]  /*a6b0*/  FFMA.FTZ R221, R25, c[0x0][0x23c], -R0.reuse ;  /* 0x00008f0019dd7a23 */ /* 0x100fe20000010800 */
[----:B-1----:R-:W-:Y:S01]  /*a6c0*/  FMNMX.FTZ R137, R2, R3, !PT ;  /* 0x0000000302897209 */ /* 0x002fe20007810000 */
[--C-:B------:R-:W-:Y:S01]  /*a6d0*/  FFMA.FTZ R6, R37, c[0x0][0x23c], -R0.reuse ;  /* 0x00008f0025067a23 */ /* 0x100fe20000010800 */
[----:B------:R-:W-:Y:S01]  /*a6e0*/  MOV R37, R138 ;  /* 0x0000008a00257202 */ /* 0x000fe20000000f00 */
[----:B------:R-:W-:Y:S01]  /*a6f0*/  FFMA.FTZ R205, R50, c[0x0][0x23c], -R0 ;  /* 0x00008f0032cd7a23 */ /* 0x000fe20000010800 */
[----:B------:R-:W-:Y:S01]  /*a700*/  MOV R50, R209 ;  /* 0x000000d100327202 */ /* 0x000fe20000000f00 */
[----:B------:R-:W-:-:S02]  /*a710*/  IMAD.MOV.U32 R47, RZ, RZ, R137 ;  /* 0x000000ffff2f7224 */ /* 0x000fc400078e0089 */
[--C-:B------:R-:W-:Y:S01]  /*a720*/  FFMA.FTZ R139, R46, c[0x0][0x23c], -R0.reuse ;  /* 0x00008f002e8b7a23 */ /* 0x100fe20000010800 */
[----:B------:R-:W-:Y:S01]  /*a730*/  MOV R46, R208 ;  /* 0x000000d0002e7202 */ /* 0x000fe20000000f00 */
[--C-:B------:R-:W-:Y:S01]  /*a740*/  FFMA.FTZ R245, R35, c[0x0][0x23c], -R0.reuse ;  /* 0x00008f0023f57a23 */ /* 0x100fe20000010800 */
[----:B------:R-:W-:Y:S01]  /*a750*/  FSETP.NEU.FTZ.AND P1, PT, R47, -INF , PT ;  /* 0xff8000002f00780b */ /* 0x000fe20003f3d000 */
[--C-:B------:R-:W-:Y:S01]  /*a760*/  FFMA.FTZ R220, R22, c[0x0][0x23c], -R0.reuse ;  /* 0x00008f0016dc7a23 */ /* 0x100fe20000010800 */
[----:B------:R-:W-:Y:S01]  /*a770*/  MUFU.EX2 R205, R205 ;  /* 0x000000cd00cd7308 */ /* 0x000fe20000000800 */
[--C-:B------:R-:W-:Y:S02]  /*a780*/  FFMA.FTZ R25, R19, c[0x0][0x23c], -R0.reuse ;  /* 0x00008f0013197a23 */ /* 0x100fe40000010800 */
[--C-:B------:R-:W-:Y:S02]  /*a790*/  FFMA.FTZ R44, R16, c[0x0][0x23c], -R0.reuse ;  /* 0x00008f00102c7a23 */ /* 0x100fe40000010800 */
[----:B------:R-:W-:-:S02]  /*a7a0*/  FFMA.FTZ R39, R13, c[0x0][0x23c], -R0 ;  /* 0x00008f000d277a23 */ /* 0x000fc40000010800 */
[--C-:B------:R-:W-:Y:S01]  /*a7b0*/  FFMA.FTZ R29, R8, c[0x0][0x23c], -R0.reuse ;  /* 0x00008f00081d7a23 */ /* 0x100fe20000010800 */
[----:B------:R-:W-:Y:S01]  /*a7c0*/  MUFU.EX2 R245, R245 ;  /* 0x000000f500f57308 */ /* 0x000fe20000000800 */
[----:B------:R-:W-:Y:S02]  /*a7d0*/  FFMA.FTZ R32, R7, c[0x0][0x23c], -R0 ;  /* 0x00008f0007207a23 */ /* 0x000fe40000010800 */
[----:B------:R-:W-:-:S05]  /*a7e0*/  FMUL.FTZ R0, R47, c[0x0][0x23c] ;  /* 0x00008f002f007a20 */ /* 0x000fca0000410000 */
[----:B------:R-:W-:-:S05]  /*a7f0*/  FSEL R0, R0, RZ, P1 ;  /* 0x000000ff00007208 */ /* 0x000fca0000800000 */
[--C-:B------:R-:W-:Y:S01]  /*a800*/  FFMA.FTZ R219, R31, c[0x0][0x23c], -R0.reuse ;  /* 0x00008f001fdb7a23 */ /* 0x100fe20000010800 */
[----:B------:R-:W-:Y:S01]  /*a810*/  MOV R31, R218 ;  /* 0x000000da001f7202 */ /* 0x000fe20000000f00 */
[--C-:B------:R-:W-:Y:S02]  /*a820*/  FFMA.FTZ R218, R24, c[0x0][0x23c], -R0.reuse ;  /* 0x00008f0018da7a23 */ /* 0x100fe40000010800 */
[--C-:B------:R-:W-:Y:S01]  /*a830*/  FFMA.FTZ R5, R42, c[0x0][0x23c], -R0.reuse ;  /* 0x00008f002a057a23 */ /* 0x100fe20000010800 */
[----:B------:R-:W-:Y:S01]  /*a840*/  MOV R42, R50 ;  /* 0x00000032002a7202 */ /* 0x000fe20000000f00 */
[--C-:B--2---:R-:W-:Y:S02]  /*a850*/  FFMA.FTZ R138, R51, c[0x0][0x23c], -R0.reuse ;  /* 0x00008f00338a7a23 */ /* 0x104fe40000010800 */
[--C-:B------:R-:W-:Y:S02]  /*a860*/  FFMA.FTZ R137, R49, c[0x0][0x23c], -R0.reuse ;  /* 0x00008f0031897a23 */ /* 0x100fe40000010800 */
[----:B------:R-:W-:-:S02]  /*a870*/  FFMA.FTZ R10, R48, c[0x0][0x23c], -R0 ;  /* 0x00008f00300a7a23 */ /* 0x000fc40000010800 */
[--C-:B------:R-:W-:Y:S01]  /*a880*/  FFMA.FTZ R243, R45, c[0x0][0x23c], -R0.reuse ;  /* 0x00008f002df37a23 */ /* 0x100fe20000010800 */
[----:B------:R-:W-:Y:S01]  /*a890*/  MOV R45, R20 ;  /* 0x00000014002d7202 */ /* 0x000fe20000000f00 */
[--C-:B------:R-:W-:Y:S02]  /*a8a0*/  FFMA.FTZ R242, R43, c[0x0][0x23c], -R0.reuse ;  /* 0x00008f002bf27a23 */ /* 0x100fe40000010800 */
[--C-:B------:R-:W-:Y:S02]  /*a8b0*/  FFMA.FTZ R241, R38, c[0x0][0x23c], -R0.reuse ;  /* 0x00008f0026f17a23 */ /* 0x100fe40000010800 */
[--C-:B------:R-:W-:Y:S01]  /*a8c0*/  FFMA.FTZ R231, R36, c[0x0][0x23c], -R0.reuse ;  /* 0x00008f0024e77a23 */ /* 0x100fe20000010800 */
[----:B------:R-:W-:Y:S01]  /*a8d0*/  MUFU.EX2 R243, R243 ;  /* 0x000000f300f37308 */ /* 0x000fe20000000800 */
[--C-:B------:R-:W-:Y:S02]  /*a8e0*/  FFMA.FTZ R28, R28, c[0x0][0x23c], -R0.reuse ;  /* 0x00008f001c1c7a23 */ /* 0x100fe40000010800 */
[----:B------:R-:W-:-:S02]  /*a8f0*/  FFMA.FTZ R217, R23, c[0x0][0x23c], -R0 ;  /* 0x00008f0017d97a23 */ /* 0x000fc40000010800 */
[--C-:B------:R-:W-:Y:S02]  /*a900*/  FFMA.FTZ R24, R18, c[0x0][0x23c], -R0.reuse ;  /* 0x00008f0012187a23 */ /* 0x100fe40000010800 */
[--C-:B------:R-:W-:Y:S02]  /*a910*/  FFMA.FTZ R15, R15, c[0x0][0x23c], -R0.reuse ;  /* 0x00008f000f0f7a23 */ /* 0x100fe40000010800 */
[--C-:B------:R-:W-:Y:S02]  /*a920*/  FFMA.FTZ R212, R12, c[0x0][0x23c], -R0.reuse ;  /* 0x00008f000cd47a23 */ /* 0x100fe40000010800 */
[----:B------:R-:W-:Y:S01]  /*a930*/  FFMA.FTZ R26, R11, c[0x0][0x23c], -R0 ;  /* 0x00008f000b1a7a23 */ /* 0x000fe20000010800 */
[----:B------:R-:W-:Y:S01]  /*a940*/  FSEL R0, R31, RZ, P3 ;  /* 0x000000ff1f007208 */ /* 0x000fe20001800000 */
[----:B------:R-:W-:Y:S01]  /*a950*/  IMAD.MOV.U32 R12, RZ, RZ, R21 ;  /* 0x000000ffff0c7224 */ /* 0x000fe200078e0015 */
[----:B------:R-:W-:Y:S03]  /*a960*/  MUFU.EX2 R11, R6 ;  /* 0x00000006000b7308 */ /* 0x000fe60000000800 */
[----:B------:R-:W-:Y:S01]  /*a970*/  FADD.FTZ R4, R135, -R0 ;  /* 0x8000000087047221 */ /* 0x000fe20000010000 */
[----:B------:R-:W-:-:S04]  /*a980*/  FSEL R0, R37, RZ, P2 ;  /* 0x000000ff25007208 */ /* 0x000fc80001000000 */
[----:B------:R-:W-:Y:S01]  /*a990*/  MUFU.EX2 R6, R5 ;  /* 0x0000000500067308 */ /* 0x000fe20000000800 */
[----:B------:R-:W-:Y:S01]  /*a9a0*/  FADD.FTZ R3, R134, -R0 ;  /* 0x8000000086037221 */ /* 0x000fe20000010000 */
[----:B------:R-:W-:-:S03]  /*a9b0*/  FMNMX.FTZ R0, R132, R60, !PT ;  /* 0x0000003c84007209 */ /* 0x000fc60007810000 */
[----:B------:R-:W-:Y:S01]  /*a9c0*/  FMUL.FTZ R3, R3, c[0x0][0x23c] ;  /* 0x00008f0003037a20 */ /* 0x000fe20000410000 */
[----:B------:R-:W-:Y:S02]  /*a9d0*/  FMNMX.FTZ R0, R136, R0, !PT ;  /* 0x0000000088007209 */ /* 0x000fe40007810000 */
[----:B------:R1:W-:Y:S02]  /*a9e0*/  MUFU.EX2 R134, R27 ;  /* 0x0000001b00867308 */ /* 0x0003e40000000800 */
[----:B------:R-:W-:-:S04]  /*a9f0*/  FMNMX.FTZ R0, R66, R0, !PT ;  /* 0x0000000042007209 */ /* 0x000fc80007810000 */
[----:B------:R-:W-:-:S04]  /*aa00*/  FMNMX.FTZ R0, R65, R0, !PT ;  /* 0x0000000041007209 */ /* 0x000fc80007810000 */
[----:B------:R-:W-:-:S04]  /*aa10*/  FMNMX.FTZ R0, R64, R0, !PT ;  /* 0x0000000040007209 */ /* 0x000fc80007810000 */
[----:B------:R-:W-:Y:S02]  /*aa20*/  FMNMX.FTZ R0, R63, R0, !PT ;  /* 0x000000003f007209 */ /* 0x000fe40007810000 */
[----:B-1----:R-:W-:Y:S02]  /*aa30*/  MOV R27, R67 ;  /* 0x00000043001b7202 */ /* 0x002fe40000000f00 */
[----:B------:R-:W-:-:S04]  /*aa40*/  FMNMX.FTZ R0, R62, R0, !PT ;  /* 0x000000003e007209 */ /* 0x000fc80007810000 */
        /* <DEDUP_REMOVED lines=8> */
[----:B------:R-:W-:-:S05]  /*aad0*/  FMNMX.FTZ R0, R52, R0, !PT ;  /* 0x0000000034007209 */ /* 0x000fca0007810000 */
[----:B------:R-:W1:Y:S02]  /*aae0*/  SHFL.BFLY PT, R2, R0, 0x2, 0x1f ;  /* 0x0c401f0000027f89 */ /* 0x000e6400000e0000 */
[----:B-1----:R-:W-:-:S05]  /*aaf0*/  FMNMX.FTZ R0, R0, R2, !PT ;  /* 0x0000000200007209 */ /* 0x002fca0007810000 */
[----:B------:R-:W1:Y:S02]  /*ab00*/  SHFL.BFLY PT, R2, R0, 0x1, 0x1f ;  /* 0x0c201f0000027f89 */ /* 0x000e6400000e0000 */
[----:B-1----:R-:W-:Y:S01]  /*ab10*/  FMNMX.FTZ R19, R0, R2, !PT ;  /* 0x0000000200137209 */ /* 0x002fe20007810000 */
[----:B------:R-:W-:-:S03]  /*ab20*/  FMUL.FTZ R2, R4, c[0x0][0x23c] ;  /* 0x00008f0004027a20 */ /* 0x000fc60000410000 */
[C---:B------:R-:W-:Y:S01]  /*ab30*/  FSETP.NEU.FTZ.AND P2, PT, R19.reuse, -INF , PT ;  /* 0xff8000001300780b */ /* 0x040fe20003f5d000 */
[----:B------:R-:W-:Y:S01]  /*ab40*/  FMUL.FTZ R0, R19, c[0x0][0x23c] ;  /* 0x00008f0013007a20 */ /* 0x000fe20000410000 */
[----:B------:R1:W-:Y:S01]  /*ab50*/  STL [R1+0x30], R19 ;  /* 0x0000301301007387 */ /* 0x0003e20000100800 */
[----:B------:R-:W2:Y:S03]  /*ab60*/  MUFU.EX2 R2, R2 ;  /* 0x0000000200027308 */ /* 0x000ea60000000800 */
[----:B------:R-:W-:-:S05]  /*ab70*/  FSEL R0, R0, RZ, P2 ;  /* 0x000000ff00007208 */ /* 0x000fca0001000000 */
[--C-:B------:R-:W-:Y:S02]  /*ab80*/  FFMA.FTZ R7, R65, c[0x0][0x23c], -R0.reuse ;  /* 0x00008f0041077a23 */ /* 0x100fe40000010800 */
[--C-:B------:R-:W-:Y:S02]  /*ab90*/  FFMA.FTZ R210, R64, c[0x0][0x23c], -R0.reuse ;  /* 0x00008f0040d27a23 */ /* 0x100fe40000010800 */
[--C-:B------:R-:W-:Y:S02]  /*aba0*/  FFMA.FTZ R43, R53, c[0x0][0x23c], -R0.reuse ;  /* 0x00008f00352b7a23 */ /* 0x100fe40000010800 */
[----:B------:R-:W-:Y:S02]  /*abb0*/  FFMA.FTZ R33, R52, c[0x0][0x23c], -R0 ;  /* 0x00008f0034217a23 */ /* 0x000fe40000010800 */
[-C--:B--2---:R-:W-:Y:S01]  /*abc0*/  FMUL.FTZ R64, R148, R2.reuse ;  /* 0x0000000294407220 */ /* 0x084fe20000410000 */
[----:B------:R-:W-:Y:S01]  /*abd0*/  MUFU.EX2 R210, R210 ;  /* 0x000000d200d27308 */ /* 0x000fe20000000800 */
[----:B------:R-:W-:-:S02]  /*abe0*/  FMUL.FTZ R65, R149, R2 ;  /* 0x0000000295417220 */ /* 0x000fc40000410000 */
[-C--:B------:R-:W-:Y:S02]  /*abf0*/  FMUL.FTZ R52, R140, R2.reuse ;  /* 0x000000028c347220 */ /* 0x080fe40000410000 */
[-C--:B------:R-:W-:Y:S02]  /*ac00*/  FMUL.FTZ R53, R141, R2.reuse ;  /* 0x000000028d357220 */ /* 0x080fe40000410000 */
[-C--:B------:R-:W-:Y:S02]  /*ac10*/  FFMA.FTZ R207, R207, R2.reuse, R134 ;  /* 0x00000002cfcf7223 */ /* 0x080fe40000010086 */
[-C--:B------:R-:W-:Y:S02]  /*ac20*/  FMUL.FTZ R168, R168, R2.reuse ;  /* 0x00000002a8a87220 */ /* 0x080fe40000410000 */
[-C--:B------:R-:W-:Y:S02]  /*ac30*/  FMUL.FTZ R169, R169, R2.reuse ;  /* 0x00000002a9a97220 */ /* 0x080fe40000410000 */
[-C--:B------:R-:W-:Y:S01]  /*ac40*/  FMUL.FTZ R16, R164, R2.reuse ;  /* 0x00000002a4107220 */ /* 0x080fe20000410000 */
[----:B------:R-:W-:Y:S01]  /*ac50*/  MOV R164, R31 ;  /* 0x0000001f00a47202 */ /* 0x000fe20000000f00 */
[----:B------:R-:W-:-:S02]  /*ac60*/  FMUL.FTZ R17, R165, R2 ;  /* 0x00000002a5117220 */ /* 0x000fc40000410000 */
[-C--:B------:R-:W-:Y:S02]  /*ac70*/  FMUL.FTZ R160, R160, R2.reuse ;  /* 0x00000002a0a07220 */ /* 0x080fe40000410000 */
[-C--:B------:R-:W-:Y:S02]  /*ac80*/  FMUL.FTZ R161, R161, R2.reuse ;  /* 0x00000002a1a17220 */ /* 0x080fe40000410000 */
[-C--:B------:R-:W-:Y:S02]  /*ac90*/  FMUL.FTZ R156, R156, R2.reuse ;  /* 0x000000029c9c7220 */ /* 0x080fe40000410000 */
[-C--:B------:R-:W-:Y:S02]  /*aca0*/  FMUL.FTZ R157, R157, R2.reuse ;  /* 0x000000029d9d7220 */ /* 0x080fe40000410000 */
[-C--:B------:R-:W-:Y:S02]  /*acb0*/  FMUL.FTZ R152, R152, R2.reuse ;  /* 0x0000000298987220 */ /* 0x080fe40000410000 */
[----:B------:R-:W-:-:S02]  /*acc0*/  FMUL.FTZ R153, R153, R2 ;  /* 0x0000000299997220 */ /* 0x000fc40000410000 */
[-C--:B------:R-:W-:Y:S02]  /*acd0*/  FMUL.FTZ R144, R144, R2.reuse ;  /* 0x0000000290907220 */ /* 0x080fe40000410000 */
[-C--:B------:R-:W-:Y:S02]  /*ace0*/  FMUL.FTZ R145, R145, R2.reuse ;  /* 0x0000000291917220 */ /* 0x080fe40000410000 */
[-C--:B------:R-:W-:Y:S02]  /*acf0*/  FMUL.FTZ R48, R68, R2.reuse ;  /* 0x0000000244307220 */ /* 0x080fe40000410000 */
[-C--:B------:R-:W-:Y:S01]  /*ad00*/  FMUL.FTZ R49, R69, R2.reuse ;  /* 0x0000000245317220 */ /* 0x080fe20000410000 */
[----:B------:R-:W-:Y:S01]  /*ad10*/  MOV R69, R19 ;  /* 0x0000001300457202 */ /* 0x000fe20000000f00 */
        /* <DEDUP_REMOVED lines=11> */
[----:B------:R-:W-:Y:S01]  /*add0*/  FMUL.FTZ R140, R116, R2 ;  /* 0x00000002748c7220 */ /* 0x000fe20000410000 */
[----:B------:R-:W-:Y:S01]  /*ade0*/  MOV R116, R40 ;  /* 0x0000002800747202 */ /* 0x000fe20000000f00 */
[-C--:B------:R-:W-:Y:S01]  /*adf0*/  FMUL.FTZ R141, R117, R2.reuse ;  /* 0x00000002758d7220 */ /* 0x080fe20000410000 */
[----:B------:R-:W-:Y:S01]  /*ae00*/  MOV R117, R41 ;  /* 0x0000002900757202 */ /* 0x000fe20000000f00 */
[-C--:B------:R-:W-:Y:S02]  /*ae10*/  FMUL.FTZ R148, R128, R2.reuse ;  /* 0x0000000280947220 */ /* 0x080fe40000410000 */
[----:B------:R-:W-:Y:S01]  /*ae20*/  FMUL.FTZ R149, R129, R2 ;  /* 0x0000000281957220 */ /* 0x000fe20000410000 */
[----:B------:R-:W-:Y:S01]  /*ae30*/  FSEL R2, R47, RZ, P1 ;  /* 0x000000ff2f027208 */ /* 0x000fe20000800000 */
[----:B------:R-:W-:-:S02]  /*ae40*/  FFMA.FTZ R4, R60, c[0x0][0x23c], -R0 ;  /* 0x00008f003c047a23 */ /* 0x000fc40000010800 */
[--C-:B------:R-:W-:Y:S01]  /*ae50*/  FFMA.FTZ R9, R136, c[0x0][0x23c], -R0.reuse ;  /* 0x00008f0088097a23 */ /* 0x100fe20000010800 */
[----:B------:R-:W-:Y:S01]  /*ae60*/  MOV R136, R25 ;  /* 0x0000001900887202 */ /* 0x000fe20000000f00 */
[--C-:B------:R-:W-:Y:S02]  /*ae70*/  FFMA.FTZ R8, R66, c[0x0][0x23c], -R0.reuse ;  /* 0x00008f0042087a23 */ /* 0x100fe40000010800 */
[--C-:B------:R-:W-:Y:S02]  /*ae80*/  FFMA.FTZ R209, R63, c[0x0][0x23c], -R0.reuse ;  /* 0x00008f003fd17a23 */ /* 0x100fe40000010800 */
[--C-:B------:R-:W-:Y:S02]  /*ae90*/  FFMA.FTZ R208, R62, c[0x0][0x23c], -R0.reuse ;  /* 0x00008f003ed07a23 */ /* 0x100fe40000010800 */
[--C-:B------:R-:W-:Y:S02]  /*aea0*/  FFMA.FTZ R211, R61, c[0x0][0x23c], -R0.reuse ;  /* 0x00008f003dd37a23 */ /* 0x100fe40000010800 */
[----:B------:R-:W-:-:S02]  /*aeb0*/  FFMA.FTZ R252, R59, c[0x0][0x23c], -R0 ;  /* 0x00008f003bfc7a23 */ /* 0x000fc40000010800 */
[--C-:B------:R-:W-:Y:S02]  /*aec0*/  FFMA.FTZ R13, R58, c[0x0][0x23c], -R0.reuse ;  /* 0x00008f003a0d7a23 */ /* 0x100fe40000010800 */
[--C-:B------:R-:W-:Y:S02]  /*aed0*/  FFMA.FTZ R36, R57, c[0x0][0x23c], -R0.reuse ;  /* 0x00008f0039247a23 */ /* 0x100fe40000010800 */
[--C-:B------:R-:W-:Y:S02]  /*aee0*/  FFMA.FTZ R38, R56, c[0x0][0x23c], -R0.reuse ;  /* 0x00008f0038267a23 */ /* 0x100fe40000010800 */
[--C-:B------:R-:W-:Y:S01]  /*aef0*/  FFMA.FTZ R135, R55, c[0x0][0x23c], -R0.reuse ;  /* 0x00008f0037877a23 */ /* 0x100fe20000010800 */
[----:B------:R-:W-:Y:S01]  /*af00*/  MOV R165, R36 ;  /* 0x0000002400a57202 */ /* 0x000fe20000000f00 */
[----:B------:R-:W-:Y:S01]  /*af10*/  FFMA.FTZ R35, R54, c[0x0][0x23c], -R0 ;  /* 0x00008f0036237a23 */ /* 0x000fe20000010800 */
[----:B------:R-:W-:Y:S01]  /*af20*/  MOV R68, R38 ;  /* 0x0000002600447202 */ /* 0x000fe20000000f00 */
[----:B------:R2:W3:Y:S01]  /*af30*/  MUFU.EX2 R0, R3 ;  /* 0x0000000300007308 */ /* 0x0004e20000000800 */
[----:B------:R-:W-:-:S02]  /*af40*/  IMAD.MOV.U32 R80, RZ, RZ, R43 ;  /* 0x000000ffff507224 */ /* 0x000fc400078e002b */
[----:B--2---:R-:W-:Y:S01]  /*af50*/  FADD.FTZ R3, R133, -R2 ;  /* 0x8000000285037221 */ /* 0x004fe20000010000 */
[----:B------:R-:W-:Y:S01]  /*af60*/  FSEL R2, R69, RZ, P2 ;  /* 0x000000ff45027208 */ /* 0x000fe20001000000 */
[----:B---3--:R-:W-:Y:S01]  /*af70*/  FMUL.FTZ R66, R150, R0 ;  /* 0x0000000096427220 */ /* 0x008fe20000410000 */
[----:B------:R-:W-:Y:S01]  /*af80*/  MOV R133, R32 ;  /* 0x0000002000857202 */ /* 0x000fe20000000f00 */
[----:B------:R-:W-:Y:S02]  /*af90*/  FMUL.FTZ R3, R3, c[0x0][0x23c] ;  /* 0x00008f0003037a20 */ /* 0x000fe40000410000 */
[----:B------:R-:W-:Y:S02]  /*afa0*/  FADD.FTZ R2, R132, -R2 ;  /* 0x8000000284027221 */ /* 0x000fe40000010000 */
[----:B------:R-:W-:Y:S02]  /*afb0*/  FMUL.FTZ R54, R142, R0 ;  /* 0x000000008e367220 */ /* 0x000fe40000410000 */
[----:B------:R-:W-:-:S02]  /*afc0*/  FMUL.FTZ R5, R2, c[0x0][0x23c] ;  /* 0x00008f0002057a20 */ /* 0x000fc40000410000 */
[----:B------:R-:W2:Y:S01]  /*afd0*/  MUFU.EX2 R2, R3 ;  /* 0x0000000300027308 */ /* 0x000ea20000000800 */
        /* <DEDUP_REMOVED lines=8> */
[----:B------:R-:W-:Y:S02]  /*b060*/  IMAD.MOV.U32 R132, RZ, RZ, R29 ;  /* 0x000000ffff847224 */ /* 0x000fe400078e001d */
[----:B------:R-:W-:Y:S02]  /*b070*/  IMAD.MOV.U32 R82, RZ, RZ, R44 ;  /* 0x000000ffff527224 */ /* 0x000fe400078e002c */
[----:B--2---:R-:W-:Y:S02]  /*b080*/  FFMA.FTZ R128, R12, R2, R6 ;  /* 0x000000020c807223 */ /* 0x004fe40000010006 */
[----:B------:R-:W-:Y:S02]  /*b090*/  IMAD.MOV.U32 R12, RZ, RZ, R24 ;  /* 0x000000ffff0c7224 */ /* 0x000fe400078e0018 */
[----:B------:R-:W-:Y:S02]  /*b0a0*/  IMAD.MOV.U32 R119, RZ, RZ, R28 ;  /* 0x000000ffff777224 */ /* 0x000fe400078e001c */
[----:B------:R-:W-:-:S02]  /*b0b0*/  FMUL.FTZ R170, R170, R0 ;  /* 0x00000000aaaa7220 */ /* 0x000fc40000410000 */
[-C--:B------:R-:W-:Y:S02]  /*b0c0*/  FMUL.FTZ R171, R171, R0.reuse ;  /* 0x00000000abab7220 */ /* 0x080fe40000410000 */
[----:B------:R-:W-:Y:S01]  /*b0d0*/  FMUL.FTZ R18, R166, R0 ;  /* 0x00000000a6127220 */ /* 0x000fe20000410000 */
[----:B------:R-:W-:Y:S01]  /*b0e0*/  MOV R166, R42 ;  /* 0x0000002a00a67202 */ /* 0x000fe20000000f00 */
[-C--:B-1----:R-:W-:Y:S01]  /*b0f0*/  FMUL.FTZ R19, R167, R0.reuse ;  /* 0x00000000a7137220 */ /* 0x082fe20000410000 */
[----:B------:R-:W-:Y:S01]  /*b100*/  MOV R167, R47 ;  /* 0x0000002f00a77202 */ /* 0x000fe20000000f00 */
[-C--:B------:R-:W-:Y:S02]  /*b110*/  FMUL.FTZ R162, R162, R0.reuse ;  /* 0x00000000a2a27220 */ /* 0x080fe40000410000 */
[-C--:B------:R-:W-:Y:S02]  /*b120*/  FMUL.FTZ R163, R163, R0.reuse ;  /* 0x00000000a3a37220 */ /* 0x080fe40000410000 */
[----:B------:R-:W-:-:S02]  /*b130*/  FMUL.FTZ R158, R158, R0 ;  /* 0x000000009e9e7220 */ /* 0x000fc40000410000 */
[-C--:B------:R-:W-:Y:S02]  /*b140*/  FMUL.FTZ R159, R159, R0.reuse ;  /* 0x000000009f9f7220 */ /* 0x080fe40000410000 */
[-C--:B------:R-:W-:Y:S02]  /*b150*/  FMUL.FTZ R154, R154, R0.reuse ;  /* 0x000000009a9a7220 */ /* 0x080fe40000410000 */
[-C--:B------:R-:W-:Y:S02]  /*b160*/  FMUL.FTZ R155, R155, R0.reuse ;  /* 0x000000009b9b7220 */ /* 0x080fe40000410000 */
[-C--:B------:R-:W-:Y:S02]  /*b170*/  FMUL.FTZ R146, R146, R0.reuse ;  /* 0x0000000092927220 */ /* 0x080fe40000410000 */
[-C--:B------:R-:W-:Y:S02]  /*b180*/  FMUL.FTZ R147, R147, R0.reuse ;  /* 0x0000000093937220 */ /* 0x080fe40000410000 */
[-C--:B------:R-:W-:Y:S01]  /*b190*/  FMUL.FTZ R50, R70, R0.reuse ;  /* 0x0000000046327220 */ /* 0x080fe20000410000 */
[----:B------:R-:W-:Y:S01]  /*b1a0*/  MOV R70, R35 ;  /* 0x0000002300467202 */ /* 0x000fe20000000f00 */
[-C--:B------:R-:W-:Y:S01]  /*b1b0*/  FMUL.FTZ R51, R71, R0.reuse ;  /* 0x0000000047337220 */ /* 0x080fe20000410000 */
[----:B------:R-:W-:Y:S01]  /*b1c0*/  MOV R71, R39 ;  /* 0x0000002700477202 */ /* 0x000fe20000000f00 */
[----:B------:R-:W-:Y:S01]  /*b1d0*/  FMUL.FTZ R23, R83, R0 ;  /* 0x0000000053177220 */ /* 0x000fe20000410000 */
        /* <DEDUP_REMOVED lines=11> */
[----:B------:R-:W-:Y:S02]  /*b290*/  FFMA.FTZ R129, R27, R0, R11 ;  /* 0x000000001b817223 */ /* 0x000fe4000001000b */
[-C--:B------:R-:W-:Y:S01]  /*b2a0*/  FMUL.FTZ R172, R172, R2.reuse ;  /* 0x00000002acac7220 */ /* 0x080fe20000410000 */
[----:B------:R1:W2:Y:S01]  /*b2b0*/  MUFU.EX2 R0, R5 ;  /* 0x0000000500007308 */ /* 0x0002a20000000800 */
[-C--:B------:R-:W-:Y:S02]  /*b2c0*/  FMUL.FTZ R173, R173, R2.reuse ;  /* 0x00000002adad7220 */ /* 0x080fe40000410000 */
[----:B------:R-:W-:-:S02]  /*b2d0*/  FMUL.FTZ R180, R180, R2 ;  /* 0x00000002b4b47220 */ /* 0x000fc40000410000 */
[-C--:B------:R-:W-:Y:S02]  /*b2e0*/  FMUL.FTZ R181, R181, R2.reuse ;  /* 0x00000002b5b57220 */ /* 0x080fe40000410000 */
[-C--:B------:R-:W-:Y:S02]  /*b2f0*/  FMUL.FTZ R176, R176, R2.reuse ;  /* 0x00000002b0b07220 */ /* 0x080fe40000410000 */
[-C--:B------:R-:W-:Y:S02]  /*b300*/  FMUL.FTZ R177, R177, R2.reuse ;  /* 0x00000002b1b17220 */ /* 0x080fe40000410000 */
[-C--:B------:R-:W-:Y:S02]  /*b310*/  FMUL.FTZ R188, R188, R2.reuse ;  /* 0x00000002bcbc7220 */ /* 0x080fe40000410000 */
[-C--:B------:R-:W-:Y:S02]  /*b320*/  FMUL.FTZ R189, R189, R2.reuse ;  /* 0x00000002bdbd7220 */ /* 0x080fe40000410000 */
[----:B------:R-:W-:Y:S01]  /*b330*/  FMUL.FTZ R184, R184, R2 ;  /* 0x00000002b8b87220 */ /* 0x000fe20000410000 */
[----:B-1----:R-:W-:Y:S01]  /*b340*/  MOV R5, R26 ;  /* 0x0000001a00057202 */ /* 0x002fe20000000f00 */
[----:B------:R-:W-:-:S02]  /*b350*/  FMUL.FTZ R185, R185, R2 ;  /* 0x00000002b9b97220 */ /* 0x000fc40000410000 */
[-C--:B------:R-:W-:Y:S02]  /*b360*/  FMUL.FTZ R196, R196, R2.reuse ;  /* 0x00000002c4c47220 */ /* 0x080fe40000410000 */
[-C--:B------:R-:W-:Y:S02]  /*b370*/  FMUL.FTZ R197, R197, R2.reuse ;  /* 0x00000002c5c57220 */ /* 0x080fe40000410000 */
[-C--:B------:R-:W-:Y:S02]  /*b380*/  FMUL.FTZ R192, R192, R2.reuse ;  /* 0x00000002c0c07220 */ /* 0x080fe40000410000 */
[-C--:B------:R-:W-:Y:S02]  /*b390*/  FMUL.FTZ R193, R193, R2.reuse ;  /* 0x00000002c1c17220 */ /* 0x080fe40000410000 */
[-C--:B------:R-:W-:Y:S02]  /*b3a0*/  FMUL.FTZ R200, R200, R2.reuse ;  /* 0x00000002c8c87220 */ /* 0x080fe40000410000 */
[----:B------:R-:W-:-:S02]  /*b3b0*/  FMUL.FTZ R201, R201, R2 ;  /* 0x00000002c9c97220 */ /* 0x000fc40000410000 */
[----:B------:R-:W-:Y:S01]  /*b3c0*/  FMUL.FTZ R40, R72, R2 ;  /* 0x0000000248287220 */ /* 0x000fe20000410000 */
[----:B------:R-:W-:Y:S01]  /*b3d0*/  MOV R72, R12 ;  /* 0x0000000c00487202 */ /* 0x000fe20000000f00 */
[-C--:B------:R-:W-:Y:S02]  /*b3e0*/  FMUL.FTZ R41, R73, R2.reuse ;  /* 0x0000000249297220 */ /* 0x080fe40000410000 */
[-C--:B------:R-:W-:Y:S02]  /*b3f0*/  FMUL.FTZ R36, R76, R2.reuse ;  /* 0x000000024c247220 */ /* 0x080fe40000410000 */
[-C--:B------:R-:W-:Y:S02]  /*b400*/  FMUL.FTZ R37, R77, R2.reuse ;  /* 0x000000024d257220 */ /* 0x080fe40000410000 */
[-C--:B------:R-:W-:Y:S02]  /*b410*/  FMUL.FTZ R60, R88, R2.reuse ;  /* 0x00000002583c7220 */ /* 0x080fe40000410000 */
[-C--:B------:R-:W-:Y:S01]  /*b420*/  FMUL.FTZ R61, R89, R2.reuse ;  /* 0x00000002593d7220 */ /* 0x080fe20000410000 */
[----:B------:R1:W-:Y:S01]  /*b430*/  MUFU.EX2 R88, R9 ;  /* 0x0000000900587308 */ /* 0x0003e20000000800 */
[----:B------:R-:W-:Y:S01]  /*b440*/  FMUL.FTZ R56, R92, R2 ;  /* 0x000000025c387220 */ /* 0x000fe20000410000 */
[----:B------:R-:W-:Y:S01]  /*b450*/  MOV R92, R82 ;  /* 0x00000052005c7202 */ /* 0x000fe20000000f00 */
[-C--:B------:R-:W-:Y:S01]  /*b460*/  FMUL.FTZ R57, R93, R2.reuse ;  /* 0x000000025d397220 */ /* 0x080fe20000410000 */
[----:B------:R-:W-:Y:S01]  /*b470*/  MOV R93, R71 ;  /* 0x00000047005d7202 */ /* 0x000fe20000000f00 */
[----:B------:R-:W-:Y:S01]  /*b480*/  FMUL.FTZ R32, R104, R2 ;  /* 0x0000000268207220 */ /* 0x000fe20000410000 */
[----:B------:R-:W-:Y:S01]  /*b490*/  MOV R104, R80 ;  /* 0x0000005000687202 */ /* 0x000fe20000000f00 */
[-C--:B------:R-:W-:Y:S01]  /*b4a0*/  FMUL.FTZ R33, R105, R2.reuse ;  /* 0x0000000269217220 */ /* 0x080fe20000410000 */
[----:B------:R-:W-:Y:S01]  /*b4b0*/  MOV R105, R13 ;  /* 0x0000000d00697202 */ /* 0x000fe20000000f00 */
[-C--:B------:R-:W-:Y:S01]  /*b4c0*/  FMUL.FTZ R28, R108, R2.reuse ;  /* 0x000000026c1c7220 */ /* 0x080fe20000410000 */
[----:B------:R-:W-:Y:S01]  /*b4d0*/  MOV R108, R15 ;  /* 0x0000000f006c7202 */ /* 0x000fe20000000f00 */
[-C--:B------:R-:W-:Y:S01]  /*b4e0*/  FMUL.FTZ R29, R109, R2.reuse ;  /* 0x000000026d1d7220 */ /* 0x080fe20000410000 */
[----:B------:R-:W3:Y:S01]  /*b4f0*/  MUFU.EX2 R89, R138 ;  /* 0x0000008a00597308 */ /* 0x000ee20000000800 */
[----:B------:R-:W-:-:S02]  /*b500*/  FMUL.FTZ R44, R120, R2 ;  /* 0x00000002782c7220 */ /* 0x000fc40000410000 */
[-C--:B------:R-:W-:Y:S01]  /*b510*/  FMUL.FTZ R45, R121, R2.reuse ;  /* 0x00000002792d7220 */ /* 0x080fe20000410000 */
[----:B-1----:R-:W-:Y:S01]  /*b520*/  F2FP.PACK_AB R9, R205, R11 ;  /* 0x0000000bcd09723e */ /* 0x002fe200000000ff */
[-C--:B------:R-:W-:Y:S01]  /*b530*/  FMUL.FTZ R24, R124, R2.reuse ;  /* 0x000000027c187220 */ /* 0x080fe20000410000 */
[----:B------:R-:W-:Y:S01]  /*b540*/  MOV R124, R5 ;  /* 0x00000005007c7202 */ /* 0x000fe20000000f00 */
[----:B------:R-:W-:Y:S01]  /*b550*/  FMUL.FTZ R25, R125, R2 ;  /* 0x000000027d197220 */ /* 0x000fe20000410000 */
[----:B------:R-:W-:Y:S01]  /*b560*/  MOV R125, R119 ;  /* 0x00000077007d7202 */ /* 0x000fe20000000f00 */
[----:B------:R3:W1:Y:S01]  /*b570*/  MUFU.EX2 R2, R4 ;  /* 0x0000000400027308 */ /* 0x0006620000000800 */
[----:B------:R-:W-:Y:S01]  /*b580*/  IMAD.MOV.U32 R73, RZ, RZ, R14 ;  /* 0x000000ffff497224 */ /* 0x000fe200078e000e */
[----:B------:R-:W-:Y:S01]  /*b590*/  MOV R119, R81 ;  /* 0x0000005100777202 */ /* 0x000fe20000000f00 */
[----:B------:R-:W4:Y:S01]  /*b5a0*/  LDSM.16.MT88.4 R12, [R213+0xc000] ;  /* 0x00c00000d50c783b */ /* 0x000f220000004200 */
[----:B------:R-:W-:-:S02]  /*b5b0*/  IMAD.MOV.U32 R3, RZ, RZ, R34 ;  /* 0x000000ffff037224 */ /* 0x000fc400078e0022 */
[-C--:B--2---:R-:W-:Y:S02]  /*b5c0*/  FMUL.FTZ R174, R174, R0.reuse ;  /* 0x00000000aeae7220 */ /* 0x084fe40000410000 */
[-C--:B------:R-:W-:Y:S02]  /*b5d0*/  FMUL.FTZ R175, R175, R0.reuse ;  /* 0x00000000afaf7220 */ /* 0x080fe40000410000 */
[-C--:B------:R-:W-:Y:S02]  /*b5e0*/  FMUL.FTZ R182, R182, R0.reuse ;  /* 0x00000000b6b67220 */ /* 0x080fe40000410000 */
[-C--:B------:R-:W-:Y:S02]  /*b5f0*/  FMUL.FTZ R183, R183, R0.reuse ;  /* 0x00000000b7b77220 */ /* 0x080fe40000410000 */
[-C--:B------:R-:W-:Y:S02]  /*b600*/  FMUL.FTZ R178, R178, R0.reuse ;  /* 0x00000000b2b27220 */ /* 0x080fe40000410000 */
[----:B------:R-:W-:Y:S01]  /*b610*/  FMUL.FTZ R179, R179, R0 ;  /* 0x00000000b3b37220 */ /* 0x000fe20000410000 */
[----:B---3--:R-:W-:Y:S01]  /*b620*/  F2FP.PACK_AB R4, R89, R6 ;  /* 0x000000065904723e */ /* 0x008fe200000000ff */
[----:B------:R-:W-:Y:S01]  /*b630*/  FMUL.FTZ R190, R190, R0 ;  /* 0x00000000bebe7220 */ /* 0x000fe20000410000 */
[----:B-1----:R-:W-:Y:S01]  /*b640*/  F2FP.PACK_AB R5, R88, R2 ;  /* 0x000000025805723e */ /* 0x002fe200000000ff */
        /* <DEDUP_REMOVED lines=14> */
[-C--:B------:R-:W-:Y:S01]  /*b730*/  FMUL.FTZ R63, R91, R0.reuse ;  /* 0x000000005b3f7220 */ /* 0x080fe20000410000 */
[----:B------:R1:W2:Y:S01]  /*b740*/  MUFU.EX2 R90, R8 ;  /* 0x00000008005a7308 */ /* 0x0002a20000000800 */
[-C--:B------:R-:W-:Y:S02]  /*b750*/  FMUL.FTZ R58, R94, R0.reuse ;  /* 0x000000005e3a7220 */ /* 0x080fe40000410000 */
[-C--:B------:R-:W-:Y:S02]  /*b760*/  FMUL.FTZ R59, R95, R0.reuse ;  /* 0x000000005f3b7220 */ /* 0x080fe40000410000 */
[-C--:B------:R-:W-:Y:S02]  /*b770*/  FMUL.FTZ R34, R106, R0.reuse ;  /* 0x000000006a227220 */ /* 0x080fe40000410000 */
[-C--:B------:R-:W-:Y:S01]  /*b780*/  FMUL.FTZ R35, R107, R0.reuse ;  /* 0x000000006b237220 */ /* 0x080fe20000410000 */
[----:B------:R-:W-:Y:S01]  /*b790*/  MUFU.EX2 R91, R137 ;  /* 0x00000089005b7308 */ /* 0x000fe20000000800 */
[----:B------:R-:W-:-:S02]  /*b7a0*/  FMUL.FTZ R30, R110, R0 ;  /* 0x000000006e1e7220 */ /* 0x000fc40000410000 */
[-C--:B------:R-:W-:Y:S02]  /*b7b0*/  FMUL.FTZ R31, R111, R0.reuse ;  /* 0x000000006f1f7220 */ /* 0x080fe40000410000 */
[-C--:B------:R-:W-:Y:S02]  /*b7c0*/  FMUL.FTZ R46, R122, R0.reuse ;  /* 0x000000007a2e7220 */ /* 0x080fe40000410000 */
[----:B------:R-:W-:Y:S01]  /*b7d0*/  FMUL.FTZ R47, R123, R0 ;  /* 0x000000007b2f7220 */ /* 0x000fe20000410000 */
[----:B-1----:R-:W-:Y:S01]  /*b7e0*/  F2FP.PACK_AB R8, R117, R134 ;  /* 0x000000867508723e */ /* 0x002fe200000000ff */
[----:B------:R-:W-:Y:S01]  /*b7f0*/  FMUL.FTZ R26, R126, R0 ;  /* 0x000000007e1a7220 */ /* 0x000fe20000410000 */
[----:B------:R-:W-:Y:S01]  /*b800*/  MOV R126, R118 ;  /* 0x00000076007e7202 */ /* 0x000fe20000000f00 */
[-C--:B------:R-:W-:Y:S01]  /*b810*/  FMUL.FTZ R27, R127, R0.reuse ;  /* 0x000000007f1b7220 */ /* 0x080fe20000410000 */
[----:B------:R-:W-:Y:S01]  /*b820*/  MUFU.EX2 R95, R241 ;  /* 0x000000f1005f7308 */ /* 0x000fe20000000800 */
[----:B------:R-:W-:Y:S01]  /*b830*/  FFMA.FTZ R3, R3, R0, R2 ;  /* 0x0000000003037223 */ /* 0x000fe20000010002 */
[----:B------:R-:W-:Y:S01]  /*b840*/  MOV R0, R70 ;  /* 0x0000004600007202 */ /* 0x000fe20000000f00 */
[----:B------:R-:W-:Y:S01]  /*b850*/  IMAD.MOV.U32 R118, RZ, RZ, R166 ;  /* 0x000000ffff767224 */ /* 0x000fe200078e00a6 */
[----:B------:R-:W-:Y:S01]  /*b860*/  MOV R70, R165 ;  /* 0x000000a500467202 */ /* 0x000fe20000000f00 */
[----:B------:R-:W-:Y:S01]  /*b870*/  IMAD.MOV.U32 R71, RZ, RZ, R164 ;  /* 0x000000ffff477224 */ /* 0x000fe200078e00a4 */
[----:B------:R-:W-:Y:S01]  /*b880*/  MOV R2, R117 ;  /* 0x0000007500027202 */ /* 0x000fe20000000f00 */
[----:B------:R-:W-:Y:S01]  /*b890*/  IMAD.MOV.U32 R127, RZ, RZ, R83 ;  /* 0x000000ffff7f7224 */ /* 0x000fe200078e0053 */
[----:B------:R-:W1:Y:S01]  /*b8a0*/  MUFU.EX2 R166, R139 ;  /* 0x0000008b00a67308 */ /* 0x000e620000000800 */
[----:B------:R-:W-:Y:S01]  /*b8b0*/  FADD.FTZ R3, R88, R3 ;  /* 0x0000000358037221 */ /* 0x000fe20000010000 */
[----:B------:R-:W-:Y:S01]  /*b8c0*/  MOV R88, R245 ;  /* 0x000000f500587202 */ /* 0x000fe20000000f00 */
[----:B------:R-:W-:Y:S01]  /*b8d0*/  FADD.FTZ R2, R2, R207 ;  /* 0x000000cf02027221 */ /* 0x000fe20000010000 */
[----:B------:R-:W-:Y:S01]  /*b8e0*/  MOV R245, R125 ;  /* 0x0000007d00f57202 */ /* 0x000fe20000000f00 */
[----:B--2---:R-:W-:-:S03]  /*b8f0*/  FADD.FTZ R3, R90, R3 ;  /* 0x000000035a037221 */ /* 0x004fc60000010000 */
[----:B------:R2:W3:Y:S08]  /*b900*/  MUFU.EX2 R165, R10 ;  /* 0x0000000a00a57308 */ /* 0x0004f00000000800 */
[----:B------:R-:W4:Y:S01]  /*b910*/  MUFU.EX2 R164, R7 ;  /* 0x0000000700a47308 */ /* 0x000f220000000800 */
[----:B-1----:R-:W-:Y:S02]  /*b920*/  F2FP.PACK_AB R11, R166, R204 ;  /* 0x000000cca60b723e */ /* 0x002fe400000000ff */
[----:B--2---:R-:W-:-:S05]  /*b930*/  F2FP.PACK_AB R10, R206, R116 ;  /* 0x00000074ce0a723e */ /* 0x004fca00000000ff */
[----:B------:R-:W1:Y:S01]  /*b940*/  MUFU.EX2 R94, R248 ;  /* 0x000000f8005e7308 */ /* 0x000e620000000800 */
[----:B---3--:R-:W-:Y:S01]  /*b950*/  F2FP.PACK_AB R6, R165, R91 ;  /* 0x0000005ba506723e */ /* 0x008fe200000000ff */
[----:B----4-:R-:W-:Y:S01]  /*b960*/  HMMA.16816.F32 R168, R8, R12, R168 ;  /* 0x0000000c08a8723c */ /* 0x010fe200000018a8 */
[----:B------:R-:W-:-:S07]  /*b970*/  F2FP.PACK_AB R7, R164, R90 ;  /* 0x0000005aa407723e */ /* 0x000fce00000000ff */
[----:B------:R-:W-:Y:S01]  /*b980*/  HMMA.16816.F32 R172, R4, R12, R172 ;  /* 0x0000000c04ac723c */ /* 0x000fe200000018ac */
[----:B-1----:R-:W-:-:S07]  /*b990*/  IMAD.MOV.U32 R90, RZ, RZ, R94 ;  /* 0x000000ffff5a7224 */ /* 0x002fce00078e005e */
[-C--:B------:R-:W-:Y:S08]  /*b9a0*/  HMMA.16816.F32 R180, R4, R14.reuse, R180 ;  /* 0x0000000e04b4723c */ /* 0x080ff000000018b4 */
[C---:B------:R-:W-:Y:S01]  /*b9b0*/  HMMA.16816.F32 R16, R8.reuse, R14, R16 ;  /* 0x0000000e0810723c */ /* 0x040fe20000001810 */
[----:B------:R-:W1:Y:S07]  /*b9c0*/  LDSM.16.MT88.4 R12, [R214+0xc000] ;  /* 0x00c00000d60c783b */ /* 0x000e6e0000004200 */
[-C--:B-1----:R-:W-:Y:S01]  /*b9d0*/  HMMA.16816.F32 R80, R8, R12.reuse, R160 ;  /* 0x0000000c0850723c */ /* 0x082fe200000018a0 */
[----:B------:R-:W-:Y:S06]  /*b9e0*/  MUFU.EX2 R163, R244 ;  /* 0x000000f400a37308 */ /* 0x000fec0000000800 */
[----:B------:R-:W-:Y:S01]  /*b9f0*/  MOV R161, R73 ;  /* 0x0000004900a17202 */ /* 0x000fe20000000f00 */
[C---:B------:R-:W-:Y:S01]  /*ba00*/  HMMA.16816.F32 R176, R4.reuse, R12, R176 ;  /* 0x0000000c04b0723c */ /* 0x040fe200000018b0 */
[----:B------:R-:W-:Y:S01]  /*ba10*/  IMAD.MOV.U32 R160, RZ, RZ, R72 ;  /* 0x000000ffffa07224 */ /* 0x000fe200078e0048 */
[----:B------:R-:W-:Y:S06]  /*ba20*/  MUFU.EX2 R244, R242 ;  /* 0x000000f200f47308 */ /* 0x000fec0000000800 */
[-C--:B------:R-:W-:Y:S02]  /*ba30*/  HMMA.16816.F32 R188, R4, R14.reuse, R188 ;  /* 0x0000000e04bc723c */ /* 0x080fe400000018bc */
[----:B------:R-:W-:Y:S06]  /*ba40*/  MUFU.EX2 R162, R231 ;  /* 0x000000e700a27308 */ /* 0x000fec0000000800 */
[----:B------:R-:W-:Y:S01]  /*ba50*/  HMMA.16816.F32 R76, R8, R14, R156 ;  /* 0x0000000e084c723c */ /* 0x000fe2000000189c */
[----:B------:R-:W1:Y:S01]  /*ba60*/  LDSM.16.MT88.4 R12, [R216+0xc000] ;  /* 0x00c00000d80c783b */ /* 0x000e620000004200 */
[----:B------:R-:W-:Y:S05]  /*ba70*/  MUFU.EX2 R158, R247 ;  /* 0x000000f7009e7308 */ /* 0x000fea0000000800 */
[----:B------:R-:W-:-:S02]  /*ba80*/  MOV R159, R108 ;  /* 0x0000006c009f7202 */ /* 0x000fc40000000f00 */
[----:B------:R-:W-:Y:S01]  /*ba90*/  MOV R156, R105 ;  /* 0x00000069009c7202 */ /* 0x000fe20000000f00 */
[----:B------:R-:W-:Y:S08]  /*baa0*/  MUFU.EX2 R157, R251 ;  /* 0x000000fb009d7308 */ /* 0x000ff00000000800 */
[----:B------:R-:W-:Y:S01]  /*bab0*/  MUFU.EX2 R247, R246 ;  /* 0x000000f600f77308 */ /* 0x000fe20000000800 */
[-C--:B-1----:R-:W-:Y:S07]  /*bac0*/  HMMA.16816.F32 R72, R8, R12.reuse, R152 ;  /* 0x0000000c0848723c */ /* 0x082fee0000001898 */
[----:B------:R-:W-:Y:S01]  /*bad0*/  MOV R155, R71 ;  /* 0x00000047009b7202 */ /* 0x000fe20000000f00 */
[----:B------:R-:W-:Y:S01]  /*bae0*/  HMMA.16816.F32 R184, R4, R12, R184 ;  /* 0x0000000c04b8723c */ /* 0x000fe200000018b8 */
[----:B------:R-:W-:Y:S01]  /*baf0*/  MOV R154, R70 ;  /* 0x00000046009a7202 */ /* 0x000fe20000000f00 */
[----:B------:R-:W-:Y:S01]  /*bb00*/  IMAD.MOV.U32 R152, RZ, RZ, R68 ;  /* 0x000000ffff987224 */ /* 0x000fe200078e0044 */
[----:B------:R-:W-:-:S05]  /*bb10*/  MOV R153, R69 ;  /* 0x0000004500997202 */ /* 0x000fca0000000f00 */
[-C--:B------:R-:W-:Y:S08]  /*bb20*/  HMMA.16816.F32 R196, R4, R14.reuse, R196 ;  /* 0x0000000e04c4723c */ /* 0x080ff000000018c4 */
[C---:B------:R-:W-:Y:S01]  /*bb30*/  HMMA.16816.F32 R64, R8.reuse, R14, R64 ;  /* 0x0000000e0840723c */ /* 0x040fe20000001840 */
[----:B------:R-:W1:Y:S07]  /*bb40*/  LDSM.16.MT88.4 R12, [R215+0xc000] ;  /* 0x00c00000d70c783b */ /* 0x000e6e0000004200 */
[-C--:B-1----:R-:W-:Y:S07]  /*bb50*/  HMMA.16816.F32 R68, R8, R12.reuse, R144 ;  /* 0x0000000c0844723c */ /* 0x082fee0000001890 */
[----:B------:R-:W-:Y:S01]  /*bb60*/  IMAD.MOV.U32 R144, RZ, RZ, R136 ;  /* 0x000000ffff907224 */ /* 0x000fe200078e0088 */
[----:B------:R-:W-:Y:S01]  /*bb70*/  HMMA.16816.F32 R192, R4, R12, R192 ;  /* 0x0000000c04c0723c */ /* 0x000fe200000018c0 */
[----:B------:R-:W-:-:S02]  /*bb80*/  MOV R146, R119 ;  /* 0x0000007700927202 */ /* 0x000fc40000000f00 */
[----:B------:R-:W-:Y:S02]  /*bb90*/  MOV R145, R118 ;  /* 0x0000007600917202 */ /* 0x000fe40000000f00 */
[----:B------:R-:W-:-:S03]  /*bba0*/  MOV R147, R104 ;  /* 0x0000006800937202 */ /* 0x000fc60000000f00 */
        /* <DEDUP_REMOVED lines=8> */
[-C--:B-1----:R-:W-:Y:S01]  /*bc30*/  HMMA.16816.F32 R136, R8, R12.reuse, R84 ;  /* 0x0000000c0888723c */ /* 0x082fe20000001854 */
[----:B------:R1:W-:Y:S06]  /*bc40*/  MUFU.EX2 R86, R249 ;  /* 0x000000f900567308 */ /* 0x0003ec0000000800 */
[----:B------:R-:W-:Y:S01]  /*bc50*/  MOV R87, R132 ;  /* 0x0000008400577202 */ /* 0x000fe20000000f00 */
[C---:B------:R-:W-:Y:S01]  /*bc60*/  HMMA.16816.F32 R60, R4.reuse, R12, R60 ;  /* 0x0000000c043c723c */ /* 0x040fe2000000183c */
[----:B------:R-:W-:Y:S01]  /*bc70*/  MOV R84, R133 ;  /* 0x0000008500547202 */ /* 0x000fe20000000f00 */
[----:B------:R-:W-:Y:S06]  /*bc80*/  MUFU.EX2 R85, R209 ;  /* 0x000000d100557308 */ /* 0x000fec0000000800 */
[----:B------:R-:W-:Y:S01]  /*bc90*/  HMMA.16816.F32 R56, R4, R14, R56 ;  /* 0x0000000e0438723c */ /* 0x000fe20000001838 */
[----:B-1----:R-:W-:-:S06]  /*bca0*/  IMAD.MOV.U32 R249, RZ, RZ, R131 ;  /* 0x000000fffff97224 */ /* 0x002fcc00078e0083 */
[----:B------:R-:W-:Y:S01]  /*bcb0*/  MUFU.EX2 R249, R249 ;  /* 0x000000f900f97308 */ /* 0x000fe20000000800 */
[----:B------:R-:W-:Y:S01]  /*bcc0*/  HMMA.16816.F32 R120, R8, R14, R96 ;  /* 0x0000000e0878723c */ /* 0x000fe20000001860 */
[----:B------:R-:W1:Y:S06]  /*bcd0*/  LDSM.16.MT88.4 R12, [R216+0xe000] ;  /* 0x00e00000d80c783b */ /* 0x000e6c0000004200 */
[----:B------:R-:W-:Y:S01]  /*bce0*/  IMAD.MOV.U32 R98, RZ, RZ, R116 ;  /* 0x000000ffff627224 */ /* 0x000fe200078e0074 */
[----:B------:R-:W-:Y:S01]  /*bcf0*/  MOV R99, R135 ;  /* 0x0000008700637202 */ /* 0x000fe20000000f00 */
[----:B------:R-:W2:Y:S03]  /*bd00*/  MUFU.EX2 R96, R250 ;  /* 0x000000fa00607308 */ /* 0x000ea60000000800 */
[----:B------:R-:W-:Y:S01]  /*bd10*/  MOV R97, R98 ;  /* 0x0000006200617202 */ /* 0x000fe20000000f00 */
[----:B------:R-:W-:Y:S01]  /*bd20*/  IMAD.MOV.U32 R98, RZ, RZ, R99 ;  /* 0x000000ffff627224 */ /* 0x000fe200078e0063 */
[----:B------:R-:W-:-:S02]  /*bd30*/  MOV R99, R84 ;  /* 0x0000005400637202 */ /* 0x000fc40000000f00 */
[----:B------:R-:W-:Y:S01]  /*bd40*/  MOV R84, R87 ;  /* 0x0000005700547202 */ /* 0x000fe20000000f00 */
[----:B------:R-:W-:Y:S01]  /*bd50*/  FADD.FTZ R2, R97, R2 ;  /* 0x0000000261027221 */ /* 0x000fe20000010000 */
[----:B------:R-:W-:Y:S01]  /*bd60*/  MOV R87, R144 ;  /* 0x0000009000577202 */ /* 0x000fe20000000f00 */
[----:B------:R-:W-:Y:S01]  /*bd70*/  IMAD.MOV.U32 R144, RZ, RZ, R145 ;  /* 0x000000ffff907224 */ /* 0x000fe200078e0091 */
[----:B------:R-:W-:Y:S01]  /*bd80*/  MOV R145, R146 ;  /* 0x0000009200917202 */ /* 0x000fe20000000f00 */
[----:B------:R-:W-:Y:S01]  /*bd90*/  IMAD.MOV.U32 R248, RZ, RZ, R99 ;  /* 0x000000fffff87224 */ /* 0x000fe200078e0063 */
[----:B------:R-:W-:Y:S02]  /*bda0*/  MOV R146, R147 ;  /* 0x0000009300927202 */ /* 0x000fe40000000f00 */
[----:B------:R-:W-:Y:S01]  /*bdb0*/  MOV R147, R152 ;  /* 0x0000009800937202 */ /* 0x000fe20000000f00 */
[----:B------:R-:W-:Y:S01]  /*bdc0*/  IMAD.MOV.U32 R152, RZ, RZ, R153 ;  /* 0x000000ffff987224 */ /* 0x000fe200078e0099 */
[----:B------:R-:W-:-:S02]  /*bdd0*/  MOV R153, R154 ;  /* 0x0000009a00997202 */ /* 0x000fc40000000f00 */
[----:B------:R-:W-:Y:S02]  /*bde0*/  MOV R154, R155 ;  /* 0x0000009b009a7202 */ /* 0x000fe40000000f00 */
[----:B------:R-:W-:Y:S01]  /*bdf0*/  MOV R155, R156 ;  /* 0x0000009c009b7202 */ /* 0x000fe20000000f00 */
[----:B------:R-:W-:Y:S01]  /*be00*/  IMAD.MOV.U32 R156, RZ, RZ, R159 ;  /* 0x000000ffff9c7224 */ /* 0x000fe200078e009f */
[----:B------:R-:W-:Y:S01]  /*be10*/  MOV R159, R0 ;  /* 0x00000000009f7202 */ /* 0x000fe20000000f00 */
[----:B------:R-:W-:Y:S01]  /*be20*/  FADD.FTZ R0, R205, R129 ;  /* 0x00000081cd007221 */ /* 0x000fe20000010000 */
[----:B--2---:R-:W-:Y:S01]  /*be30*/  MOV R207, R96 ;  /* 0x0000006000cf7202 */ /* 0x004fe20000000f00 */
[----:B------:R-:W-:Y:S01]  /*be40*/  IMAD.MOV.U32 R205, RZ, RZ, R127 ;  /* 0x000000ffffcd7224 */ /* 0x000fe200078e007f */
[----:B------:R-:W-:Y:S01]  /*be50*/  MOV R209, R156 ;  /* 0x0000009c00d17202 */ /* 0x000fe20000000f00 */
[----:B------:R-:W-:Y:S01]  /*be60*/  FADD.FTZ R0, R204, R0 ;  /* 0x00000000cc007221 */ /* 0x000fe20000010000 */
[----:B------:R-:W-:Y:S01]  /*be70*/  MOV R204, R95 ;  /* 0x0000005f00cc7202 */ /* 0x000fe20000000f00 */
[----:B------:R-:W-:Y:S01]  /*be80*/  IMAD.MOV.U32 R231, RZ, RZ, R154 ;  /* 0x000000ffffe77224 */ /* 0x000fe200078e009a */
[----:B------:R-:W-:Y:S01]  /*be90*/  MOV R250, R124 ;  /* 0x0000007c00fa7202 */ /* 0x000fe20000000f00 */
[----:B-1----:R-:W-:Y:S01]  /*bea0*/  HMMA.16816.F32 R132, R8, R12, R100 ;  /* 0x0000000c0884723c */ /* 0x002fe20000001864 */
[----:B------:R-:W-:-:S02]  /*beb0*/  MOV R251, R98 ;  /* 0x0000006200fb7202 */ /* 0x000fc40000000f00 */
[----:B------:R-:W-:Y:S02]  /*bec0*/  MOV R242, R153 ;  /* 0x0000009900f27202 */ /* 0x000fe40000000f00 */
[----:B------:R-:W-:Y:S02]  /*bed0*/  MOV R241, R155 ;  /* 0x0000009b00f17202 */ /* 0x000fe40000000f00 */
[----:B------:R-:W-:Y:S01]  /*bee0*/  MOV R246, R84 ;  /* 0x0000005400f67202 */ /* 0x000fe20000000f00 */
[----:B------:R-:W-:Y:S01]  /*bef0*/  HMMA.16816.F32 R32, R4, R12, R32 ;  /* 0x0000000c0420723c */ /* 0x000fe20000001820 */
[----:B------:R-:W-:-:S07]  /*bf00*/  MOV R84, R144 ;  /* 0x0000009000547202 */ /* 0x000fce0000000f00 */
[-C--:B------:R-:W-:Y:S08]  /*bf10*/  HMMA.16816.F32 R28, R4, R14.reuse, R28 ;  /* 0x0000000e041c723c */ /* 0x080ff0000000181c */
[----:B------:R-:W-:Y:S01]  /*bf20*/  HMMA.16816.F32 R116, R8, R14, R112 ;  /* 0x0000000e0874723c */ /* 0x000fe20000001870 */
[----:B------:R-:W1:Y:S07]  /*bf30*/  LDSM.16.MT88.4 R12, [R215+0xe000] ;  /* 0x00e00000d70c783b */ /* 0x000e6e0000004200 */
[C---:B-1----:R-:W-:Y:S08]  /*bf40*/  HMMA.16816.F32 R44, R4.reuse, R12, R44 ;  /* 0x0000000c042c723c */ /* 0x042ff0000000182c */
[----:B------:R-:W-:Y:S01]  /*bf50*/  HMMA.16816.F32 R24, R4, R14, R24 ;  /* 0x0000000e0418723c */ /* 0x000fe20000001818 */
[----:B------:R1:W2:Y:S06]  /*bf60*/  MUFU.EX2 R5, R208 ;  /* 0x000000d000057308 */ /* 0x0002ac0000000800 */
[----:B------:R-:W-:Y:S01]  /*bf70*/  FADD.FTZ R4, R89, R128 ;  /* 0x0000008059047221 */ /* 0x000fe20000010000 */
[----:B------:R-:W-:Y:S01]  /*bf80*/  HMMA.16816.F32 R108, R8, R12, R140 ;  /* 0x0000000c086c723c */ /* 0x000fe2000000188c */
[----:B------:R-:W-:-:S02]  /*bf90*/  F2FP.PACK_AB R6, R162, R204 ;  /* 0x000000cca206723e */ /* 0x000fc400000000ff */
[----:B------:R-:W-:Y:S01]  /*bfa0*/  FADD.FTZ R156, R91, R4 ;  /* 0x000000045b9c7221 */ /* 0x000fe20000010000 */
[----:B------:R-:W-:Y:S02]  /*bfb0*/  F2FP.PACK_AB R4, R244, R243 ;  /* 0x000000f3f404723e */ /* 0x000fe400000000ff */
[----:B------:R-:W-:Y:S01]  /*bfc0*/  MOV R89, R126 ;  /* 0x0000007e00597202 */ /* 0x000fe20000000f00 */
[----:B------:R-:W-:Y:S01]  /*bfd0*/  IMAD.MOV.U32 R142, RZ, RZ, R146 ;  /* 0x000000ffff8e7224 */ /* 0x000fe200078e0092 */
[----:B------:R-:W-:Y:S01]  /*bfe0*/  HMMA.16816.F32 R104, R8, R14, R148 ;  /* 0x0000000e0868723c */ /* 0x000fe20000001894 */
[----:B------:R-:W3:Y:S01]  /*bff0*/  LDSM.16.MT88.4 R12, [R213+0xc800] ;  /* 0x00c80000d50c783b */ /* 0x000ee20000004200 */
[----:B-1----:R-:W-:Y:S02]  /*c000*/  MOV R208, R159 ;  /* 0x0000009f00d07202 */ /* 0x002fe40000000f00 */
[----:B------:R-:W1:Y:S01]  /*c010*/  MUFU.EX2 R159, R211 ;  /* 0x000000d3009f7308 */ /* 0x000e620000000800 */
[----:B--2---:R-:W-:-:S02]  /*c020*/  MOV R91, R5 ;  /* 0x00000005005b7202 */ /* 0x004fc40000000f00 */
[----:B------:R-:W-:Y:S02]  /*c030*/  F2FP.PACK_AB R8, R207, R157 ;  /* 0x0000009dcf08723e */ /* 0x000fe400000000ff */
[----:B------:R-:W-:Y:S02]  /*c040*/  F2FP.PACK_AB R9, R247, R158 ;  /* 0x0000009ef709723e */ /* 0x000fe400000000ff */
[----:B------:R-:W-:Y:S02]  /*c050*/  F2FP.PACK_AB R10, R94, R86 ;  /* 0x000000565e0a723e */ /* 0x000fe400000000ff */
[----:B------:R-:W-:Y:S02]  /*c060*/  F2FP.PACK_AB R11, R163, R88 ;  /* 0x00000058a30b723e */ /* 0x000fe400000000ff */
[----:B------:R-:W-:Y:S02]  /*c070*/  F2FP.PACK_AB R5, R85, R210 ;  /* 0x000000d25505723e */ /* 0x000fe400000000ff */
[----:B------:R-:W-:-:S02]  /*c080*/  MOV R140, R152 ;  /* 0x00000098008c7202 */ /* 0x000fc40000000f00 */
[----:B------:R-:W-:Y:S02]  /*c090*/  MOV R143, R145 ;  /* 0x00000091008f7202 */ /* 0x000fe40000000f00 */
[----:B-1----:R-:W-:Y:S02]  /*c0a0*/  F2FP.PACK_AB R7, R159, R91 ;  /* 0x0000005b9f07723e */ /* 0x002fe400000000ff */
[----:B------:R-:W-:Y:S02]  /*c0b0*/  MOV R211, R130 ;  /* 0x0000008200d37202 */ /* 0x000fe40000000f00 */
[----:B------:R-:W-:Y:S01]  /*c0c0*/  MOV R141, R147 ;  /* 0x00000093008d7202 */ /* 0x000fe20000000f00 */
[C---:B---3--:R-:W-:Y:S01]  /*c0d0*/  HMMA.16816.F32 R128, R8.reuse, R14, R16 ;  /* 0x0000000e0880723c */ /* 0x048fe20000001810 */
[----:B------:R-:W1:Y:S07]  /*c0e0*/  LDSM.16.MT88.4 R16, [R214+0xc800] ;  /* 0x00c80000d610783b */ /* 0x000e6e0000004200 */
[-C--:B------:R-:W-:Y:S08]  /*c0f0*/  HMMA.16816.F32 R168, R8, R12.reuse, R168 ;  /* 0x0000000c08a8723c */ /* 0x080ff000000018a8 */
[C---:B------:R-:W-:Y:S08]  /*c100*/  HMMA.16816.F32 R172, R4.reuse, R12, R172 ;  /* 0x0000000c04ac723c */ /* 0x040ff000000018ac */
[----:B------:R-:W-:Y:S01]  /*c110*/  HMMA.16816.F32 R180, R4, R14, R180 ;  /* 0x0000000e04b4723c */ /* 0x000fe200000018b4 */
[----:B------:R-:W2:Y:S07]  /*c120*/  LDSM.16.MT88.4 R12, [R216+0xc800] ;  /* 0x00c80000d80c783b */ /* 0x000eae0000004200 */
[-C--:B-1----:R-:W-:Y:S07]  /*c130*/  HMMA.16816.F32 R124, R8, R16.reuse, R80 ;  /* 0x00000010087c723c */ /* 0x082fee0000001850 */
[----:B------:R-:W-:Y:S01]  /*c140*/  MOV R82, R93 ;  /* 0x0000005d00527202 */ /* 0x000fe20000000f00 */
[----:B------:R-:W-:Y:S01]  /*c150*/  HMMA.16816.F32 R176, R4, R16, R176 ;  /* 0x0000001004b0723c */ /* 0x000fe200000018b0 */
[----:B------:R-:W-:-:S07]  /*c160*/  MOV R83, R92 ;  /* 0x0000005c00537202 */ /* 0x000fce0000000f00 */
[-C--:B------:R-:W-:Y:S08]  /*c170*/  HMMA.16816.F32 R188, R4, R18.reuse, R188 ;  /* 0x0000001204bc723c */ /* 0x080ff000000018bc */
[C---:B------:R-:W-:Y:S01]  /*c180*/  HMMA.16816.F32 R112, R8.reuse, R18, R76 ;  /* 0x000000120870723c */ /* 0x040fe2000000184c */
[----:B------:R-:W1:Y:S06]  /*c190*/  LDSM.16.MT88.4 R16, [R215+0xc800] ;  /* 0x00c80000d710783b */ /* 0x000e6c0000004200 */
[----:B------:R-:W-:Y:S01]  /*c1a0*/  IMAD.MOV.U32 R77, RZ, RZ, R208 ;  /* 0x000000ffff4d7224 */ /* 0x000fe200078e00d0 */
[----:B--2---:R-:W-:Y:S01]  /*c1b0*/  HMMA.16816.F32 R100, R8, R12, R72 ;  /* 0x0000000c0864723c */ /* 0x004fe20000001848 */
[----:B------:R-:W-:Y:S01]  /*c1c0*/  MOV R208, R231 ;  /* 0x000000e700d07202 */ /* 0x000fe20000000f00 */
[----:B------:R-:W-:Y:S01]  /*c1d0*/  IMAD.MOV.U32 R79, RZ, RZ, R140 ;  /* 0x000000ffff4f7224 */ /* 0x000fe200078e008c */
[----:B------:R-:W-:-:S02]  /*c1e0*/  MOV R76, R209 ;  /* 0x000000d1004c7202 */ /* 0x000fc40000000f00 */
[----:B------:R-:W-:Y:S02]  /*c1f0*/  MOV R231, R242 ;  /* 0x000000f200e77202 */ /* 0x000fe40000000f00 */
[----:B------:R-:W-:Y:S01]  /*c200*/  MOV R242, R141 ;  /* 0x0000008d00f27202 */ /* 0x000fe20000000f00 */
[----:B------:R-:W-:Y:S01]  /*c210*/  HMMA.16816.F32 R184, R4, R12, R184 ;  /* 0x0000000c04b8723c */ /* 0x000fe200000018b8 */
[----:B------:R-:W-:Y:S02]  /*c220*/  MOV R209, R143 ;  /* 0x0000008f00d17202 */ /* 0x000fe40000000f00 */
[----:B------:R-:W-:-:S05]  /*c230*/  MOV R78, R89 ;  /* 0x00000059004e7202 */ /* 0x000fca0000000f00 */
[-C--:B------:R-:W-:Y:S08]  /*c240*/  HMMA.16816.F32 R196, R4, R14.reuse, R196 ;  /* 0x0000000e04c4723c */ /* 0x080ff000000018c4 */
[C---:B------:R-:W-:Y:S01]  /*c250*/  HMMA.16816.F32 R96, R8.reuse, R14, R64 ;  /* 0x0000000e0860723c */ /* 0x040fe20000001840 */
[----:B------:R-:W2:Y:S06]  /*c260*/  LDSM.16.MT88.4 R12, [R213+0xe800] ;  /* 0x00e80000d50c783b */ /* 0x000eac0000004200 */
[----:B------:R-:W-:Y:S01]  /*c270*/  MOV R65, R88 ;  /* 0x0000005800417202 */ /* 0x000fe20000000f00 */
[----:B------:R-:W-:Y:S01]  /*c280*/  IMAD.MOV.U32 R64, RZ, RZ, R204 ;  /* 0x000000ffff407224 */ /* 0x000fe200078e00cc */
[----:B-1----:R-:W-:Y:S01]  /*c290*/  HMMA.16816.F32 R152, R8, R18, R52 ;  /* 0x000000120898723c */ /* 0x002fe20000001834 */
[----:B------:R-:W-:Y:S01]  /*c2a0*/  IMAD.MOV.U32 R204, RZ, RZ, R84 ;  /* 0x000000ffffcc7224 */ /* 0x000fe200078e0054 */
[----:B------:R-:W-:-:S02]  /*c2b0*/  MOV R66, R85 ;  /* 0x0000005500427202 */ /* 0x000fc40000000f00 */
[----:B------:R-:W-:-:S03]  /*c2c0*/  MOV R67, R86 ;  /* 0x0000005600437202 */ /* 0x000fc60000000f00 */
[----:B------:R-:W-:Y:S01]  /*c2d0*/  MOV R55, R211 ;  /* 0x000000d300377202 */ /* 0x000fe20000000f00 */
[----:B------:R-:W-:Y:S01]  /*c2e0*/  HMMA.16816.F32 R144, R8, R16, R68 ;  /* 0x000000100890723c */ /* 0x000fe20000001844 */
[----:B------:R-:W-:Y:S02]  /*c2f0*/  MOV R211, R205 ;  /* 0x000000cd00d37202 */ /* 0x000fe40000000f00 */
[----:B------:R-:W-:Y:S02]  /*c300*/  MOV R205, R142 ;  /* 0x0000008e00cd7202 */ /* 0x000fe40000000f00 */
[----:B------:R-:W-:-:S03]  /*c310*/  MOV R54, R87 ;  /* 0x0000005700367202 */ /* 0x000fc60000000f00 */
[C---:B------:R-:W-:Y:S08]  /*c320*/  HMMA.16816.F32 R192, R4.reuse, R16, R192 ;  /* 0x0000001004c0723c */ /* 0x040ff000000018c0 */
[C---:B------:R-:W-:Y:S01]  /*c330*/  HMMA.16816.F32 R200, R4.reuse, R18, R200 ;  /* 0x0000001204c8723c */ /* 0x040fe200000018c8 */
[----:B------:R-:W1:Y:S07]  /*c340*/  LDSM.16.MT88.4 R16, [R216+0xe800] ;  /* 0x00e80000d810783b */ /* 0x000e6e0000004200 */
[----:B--2---:R-:W-:Y:S07]  /*c350*/  HMMA.16816.F32 R92, R4, R12, R40 ;  /* 0x0000000c045c723c */ /* 0x004fee0000001828 */
[----:B------:R-:W-:Y:S01]  /*c360*/  MOV R41, R90 ;  /* 0x0000005a00297202 */ /* 0x000fe20000000f00 */
[----:B------:R-:W-:Y:S01]  /*c370*/  HMMA.16816.F32 R140, R8, R14, R20 ;  /* 0x0000000e088c723c */ /* 0x000fe20000001814 */
[----:B------:R-:W-:Y:S01]  /*c380*/  MOV R40, R91 ;  /* 0x0000005b00287202 */ /* 0x000fe20000000f00 */
[----:B------:R-:W2:Y:S01]  /*c390*/  LDSM.16.MT88.4 R20, [R214+0xe800] ;  /* 0x00e80000d614783b */ /* 0x000ea20000004200 */
[----:B------:R-:W-:Y:S01]  /*c3a0*/  IMAD.MOV.U32 R42, RZ, RZ, R83 ;  /* 0x000000ffff2a7224 */ /* 0x000fe200078e0053 */
[----:B------:R-:W-:-:S04]  /*c3b0*/  MOV R43, R82 ;  /* 0x00000052002b7202 */ /* 0x000fc80000000f00 */
[----:B------:R-:W-:Y:S08]  /*c3c0*/  HMMA.16816.F32 R148, R8, R12, R48 ;  /* 0x0000000c0894723c */ /* 0x000ff00000001830 */
[C---:B------:R-:W-:Y:S01]  /*c3d0*/  HMMA.16816.F32 R88, R4.reuse, R14, R36 ;  /* 0x0000000e0458723c */ /* 0x040fe20000001824 */
[----:B------:R-:W3:Y:S07]  /*c3e0*/  LDSM.16.MT88.4 R12, [R215+0xe800] ;  /* 0x00e80000d70c783b */ /* 0x000eee0000004200 */
[C---:B-1----:R-:W-:Y:S07]  /*c3f0*/  HMMA.16816.F32 R68, R4.reuse, R18, R28 ;  /* 0x000000120444723c */ /* 0x042fee000000181c */
[----:B------:R-:W-:Y:S01]  /*c400*/  MOV R30, R65 ;  /* 0x00000041001e7202 */ /* 0x000fe20000000f00 */
[----:B------:R-:W-:Y:S01]  /*c410*/  IMAD.MOV.U32 R31, RZ, RZ, R64 ;  /* 0x000000ffff1f7224 */ /* 0x000fe200078e0040 */
[----:B------:R-:W-:Y:S01]  /*c420*/  MOV R29, R66 ;  /* 0x00000042001d7202 */ /* 0x000fe20000000f00 */
[----:B------:R-:W-:Y:S01]  /*c430*/  HMMA.16816.F32 R72, R4, R16, R32 ;  /* 0x000000100448723c */ /* 0x000fe20000001820 */
[----:B------:R-:W-:-:S07]  /*c440*/  MOV R28, R67 ;  /* 0x00000043001c7202 */ /* 0x000fce0000000f00 */
[C---:B--2---:R-:W-:Y:S08]  /*c450*/  HMMA.16816.F32 R84, R4.reuse, R20, R60 ;  /* 0x000000140454723c */ /* 0x044ff0000000183c */
[C---:B------:R-:W-:Y:S08]  /*c460*/  HMMA.16816.F32 R80, R4.reuse, R22, R56 ;  /* 0x000000160450723c */ /* 0x040ff00000001838 */
[C---:B---3--:R-:W-:Y:S07]  /*c470*/  HMMA.16816.F32 R60, R4.reuse, R14, R24 ;  /* 0x0000000e043c723c */ /* 0x048fee0000001818 */
[----:B------:R-:W-:Y:S01]  /*c480*/  IMAD.MOV.U32 R26, RZ, RZ, R54 ;  /* 0x000000ffff1a7224 */ /* 0x000fe200078e0036 */
[----:B------:R-:W-:Y:S01]  /*c490*/  HMMA.16816.F32 R64, R4, R12, R44 ;  /* 0x0000000c0440723c */ /* 0x000fe2000000182c */
[----:B------:R-:W-:-:S03]  /*c4a0*/  MOV R27, R55 ;  /* 0x00000037001b7202 */ /* 0x000fc60000000f00 */
[----:B------:R-:W-:Y:S02]  /*c4b0*/  MOV R25, R26 ;  /* 0x0000001a00197202 */ /* 0x000fe40000000f00 */
[----:B------:R-:W-:Y:S01]  /*c4c0*/  MOV R26, R30 ;  /* 0x0000001e001a7202 */ /* 0x000fe20000000f00 */
[----:B------:R-:W-:Y:S01]  /*c4d0*/  IMAD.MOV.U32 R30, RZ, RZ, R31 ;  /* 0x000000ffff1e7224 */ /* 0x000fe200078e001f */
[----:B------:R-:W-:Y:S01]  /*c4e0*/  MOV R31, R40 ;  /* 0x00000028001f7202 */ /* 0x000fe20000000f00 */
[----:B------:R-:W-:Y:S01]  /*c4f0*/  HMMA.16816.F32 R48, R8, R16, R132 ;  /* 0x000000100830723c */ /* 0x000fe20000001884 */
[----:B------:R-:W-:Y:S02]  /*c500*/  MOV R40, R41 ;  /* 0x0000002900287202 */ /* 0x000fe40000000f00 */
[----:B------:R-:W-:Y:S01]  /*c510*/  MOV R41, R42 ;  /* 0x0000002a00297202 */ /* 0x000fe20000000f00 */
[----:B------:R-:W-:Y:S01]  /*c520*/  IMAD.MOV.U32 R42, RZ, RZ, R43 ;  /* 0x000000ffff2a7224 */ /* 0x000fe200078e002b */
[----:B------:R-:W-:-:S02]  /*c530*/  MOV R24, R25 ;  /* 0x0000001900187202 */ /* 0x000fc40000000f00 */
[----:B------:R-:W-:Y:S01]  /*c540*/  MOV R25, R30 ;  /* 0x0000001e00197202 */ /* 0x000fe20000000f00 */
[----:B------:R-:W-:Y:S01]  /*c550*/  IMAD.MOV.U32 R30, RZ, RZ, R31 ;  /* 0x000000ffff1e7224 */ /* 0x000fe200078e001f */
[----:B------:R-:W-:Y:S01]  /*c560*/  MOV R31, R40 ;  /* 0x00000028001f7202 */ /* 0x000fe20000000f00 */
[C---:B------:R-:W-:Y:S01]  /*c570*/  HMMA.16816.F32 R36, R8.reuse, R18, R116 ;  /* 0x000000120824723c */ /* 0x040fe20000001874 */
[----:B------:R-:W-:Y:S01]  /*c580*/  MOV R40, R41 ;  /* 0x0000002900287202 */ /* 0x000fe20000000f00 */
[----:B------:R-:W1:Y:S01]  /*c590*/  LDSM.16.MT88.4 R16, [R214+0xd000] ;  /* 0x00d00000d610783b */ /* 0x000e620000004200 */
[----:B------:R-:W-:Y:S01]  /*c5a0*/  MOV R41, R42 ;  /* 0x0000002a00297202 */ /* 0x000fe20000000f00 */
[----:B------:R-:W-:Y:S01]  /*c5b0*/  IMAD.MOV.U32 R42, RZ, RZ, R248 ;  /* 0x000000ffff2a7224 */ /* 0x000fe200078e00f8 */
[----:B------:R-:W-:Y:S02]  /*c5c0*/  MOV R7, R24 ;  /* 0x0000001800077202 */ /* 0x000fe40000000f00 */
[----:B------:R-:W-:Y:S01]  /*c5d0*/  MOV R24, R30 ;  /* 0x0000001e00187202 */ /* 0x000fe20000000f00 */
[----:B------:R-:W-:Y:S01]  /*c5e0*/  HMMA.16816.F32 R44, R8, R12, R108 ;  /* 0x0000000c082c723c */ /* 0x000fe2000000186c */
[----:B------:R-:W-:Y:S01]  /*c5f0*/  MOV R30, R31 ;  /* 0x0000001f001e7202 */ /* 0x000fe20000000f00 */
[----:B------:R-:W-:Y:S01]  /*c600*/  IMAD.MOV.U32 R31, RZ, RZ, R40 ;  /* 0x000000ffff1f7224 */ /* 0x000fe200078e0028 */
[----:B------:R-:W-:Y:S01]  /*c610*/  MOV R40, R41 ;  /* 0x0000002900287202 */ /* 0x000fe20000000f00 */
[----:B------:R2:W-:Y:S01]  /*c620*/  MUFU.EX2 R111, R7 ;  /* 0x00000007006f7308 */ /* 0x0005e20000000800 */
[----:B------:R-:W-:-:S02]  /*c630*/  MOV R41, R42 ;  /* 0x0000002a00297202 */ /* 0x000fc40000000f00 */
[----:B------:R-:W-:Y:S01]  /*c640*/  MOV R42, R251 ;  /* 0x000000fb002a7202 */ /* 0x000fe20000000f00 */
[----:B------:R-:W-:Y:S01]  /*c650*/  HMMA.16816.F32 R56, R8, R20, R136 ;  /* 0x000000140838723c */ /* 0x000fe20000001888 */
[----:B------:R-:W-:-:S03]  /*c660*/  MOV R43, R246 ;  /* 0x000000f6002b7202 */ /* 0x000fc60000000f00 */
[----:B------:R3:W4:Y:S04]  /*c670*/  MUFU.EX2 R108, R225 ;  /* 0x000000e1006c7308 */ /* 0x0007280000000800 */
[----:B------:R-:W-:Y:S01]  /*c680*/  HMMA.16816.F32 R52, R8, R22, R120 ;  /* 0x000000160834723c */ /* 0x000fe20000001878 */
[----:B------:R-:W1:Y:S01]  /*c690*/  LDSM.16.MT88.4 R20, [R213+0xd000] ;  /* 0x00d00000d514783b */ /* 0x000e620000004200 */
[----:B--2---:R-:W-:Y:S01]  /*c6a0*/  IMAD.MOV.U32 R7, RZ, RZ, R30 ;  /* 0x000000ffff077224 */ /* 0x004fe200078e001e */
[----:B------:R-:W-:Y:S02]  /*c6b0*/  MOV R30, R31 ;  /* 0x0000001f001e7202 */ /* 0x000fe40000000f00 */
[----:B------:R-:W-:-:S03]  /*c6c0*/  MOV R31, R40 ;  /* 0x00000028001f7202 */ /* 0x000fc60000000f00 */
[----:B------:R-:W-:Y:S01]  /*c6d0*/  HMMA.16816.F32 R32, R8, R14, R104 ;  /* 0x0000000e0820723c */ /* 0x000fe20000001868 */
[----:B------:R-:W-:Y:S01]  /*c6e0*/  MOV R40, R41 ;  /* 0x0000002900287202 */ /* 0x000fe20000000f00 */
[----:B------:R-:W-:Y:S01]  /*c6f0*/  IMAD.MOV.U32 R41, RZ, RZ, R42 ;  /* 0x000000ffff297224 */ /* 0x000fe200078e002a */
[----:B------:R-:W-:Y:S01]  /*c700*/  MOV R6, R7 ;  /* 0x0000000700067202 */ /* 0x000fe20000000f00 */
[----:B------:R2:W-:Y:S01]  /*c710*/  MUFU.EX2 R109, R224 ;  /* 0x000000e0006d7308 */ /* 0x0005e20000000800 */
[----:B------:R-:W-:Y:S01]  /*c720*/  MOV R42, R244 ;  /* 0x000000f4002a7202 */ /* 0x000fe20000000f00 */
[----:B------:R-:W1:Y:S01]  /*c730*/  LDSM.16.MT88.4 R12, [R216+0xd000] ;  /* 0x00d00000d80c783b */ /* 0x000e620000004200 */
[----:B------:R-:W-:Y:S01]  /*c740*/  MOV R7, R30 ;  /* 0x0000001e00077202 */ /* 0x000fe20000000f00 */
[----:B------:R-:W-:Y:S01]  /*c750*/  IMAD.MOV.U32 R30, RZ, RZ, R31 ;  /* 0x000000ffff1e7224 */ /* 0x000fe200078e001f */
[----:B------:R-:W-:-:S03]  /*c760*/  MOV R31, R40 ;  /* 0x00000028001f7202 */ /* 0x000fc60000000f00 */
[----:B------:R-:W-:Y:S01]  /*c770*/  MUFU.EX2 R245, R245 ;  /* 0x000000f500f57308 */ /* 0x000fe20000000800 */
[----:B------:R-:W-:-:S07]  /*c780*/  MOV R40, R41 ;  /* 0x0000002900287202 */ /* 0x000fce0000000f00 */
[----:B------:R-:W-:Y:S01]  /*c790*/  MUFU.EX2 R252, R252 ;  /* 0x000000fc00fc7308 */ /* 0x000fe20000000800 */
[----:B------:R-:W-:Y:S01]  /*c7a0*/  MOV R41, R42 ;  /* 0x0000002a00297202 */ /* 0x000fe20000000f00 */
[----:B------:R-:W-:Y:S01]  /*c7b0*/  IMAD.MOV.U32 R42, RZ, RZ, R247 ;  /* 0x000000ffff2a7224 */ /* 0x000fe200078e00f7 */
[----:B------:R-:W-:-:S05]  /*c7c0*/  MOV R5, R6 ;  /* 0x0000000600057202 */ /* 0x000fca0000000f00 */
[----:B------:R-:W-:Y:S01]  /*c7d0*/  MUFU.EX2 R241, R241 ;  /* 0x000000f100f17308 */ /* 0x000fe20000000800 */
[----:B------:R-:W-:-:S07]  /*c7e0*/  MOV R6, R7 ;  /* 0x0000000700067202 */ /* 0x000fce0000000f00 */
[----:B------:R-:W-:Y:S01]  /*c7f0*/  MUFU.EX2 R231, R231 ;  /* 0x000000e700e77308 */ /* 0x000fe20000000800 */
[----:B------:R-:W-:Y:S01]  /*c800*/  MOV R7, R30 ;  /* 0x0000001e00077202 */ /* 0x000fe20000000f00 */
[----:B------:R-:W-:Y:S01]  /*c810*/  IMAD.MOV.U32 R30, RZ, RZ, R31 ;  /* 0x000000ffff1e7224 */ /* 0x000fe200078e001f */
[----:B------:R-:W-:-:S05]  /*c820*/  MOV R31, R40 ;  /* 0x00000028001f7202 */ /* 0x000fca0000000f00 */
[----:B------:R-:W-:Y:S01]  /*c830*/  MUFU.EX2 R242, R242 ;  /* 0x000000f200f27308 */ /* 0x000fe20000000800 */
[----:B------:R-:W-:Y:S01]  /*c840*/  MOV R139, R5 ;  /* 0x00000005008b7202 */ /* 0x000fe20000000f00 */
[----:B------:R-:W-:Y:S01]  /*c850*/  IMAD.MOV.U32 R133, RZ, RZ, R77 ;  /* 0x000000ffff857224 */ /* 0x000fe200078e004d */
[----:B------:R-:W-:Y:S01]  /*c860*/  MOV R40, R41 ;  /* 0x0000002900287202 */ /* 0x000fe20000000f00 */
[----:B------:R-:W-:-:S04]  /*c870*/  FADD.FTZ R4, R165, R156 ;  /* 0x0000009ca5047221 */ /* 0x000fc80000010000 */
[----:B------:R-:W-:Y:S01]  /*c880*/  MUFU.EX2 R110, R223 ;  /* 0x000000df006e7308 */ /* 0x000fe20000000800 */
[----:B------:R-:W-:Y:S01]  /*c890*/  MOV R5, R6 ;  /* 0x0000000600057202 */ /* 0x000fe20000000f00 */
[----:B------:R-:W-:Y:S01]  /*c8a0*/  FADD.FTZ R2, R206, R2 ;  /* 0x00000002ce027221 */ /* 0x000fe20000010000 */
[----:B------:R-:W-:-:S05]  /*c8b0*/  MOV R41, R42 ;  /* 0x0000002a00297202 */ /* 0x000fca0000000f00 */
[----:B------:R-:W-:Y:S01]  /*c8c0*/  MUFU.EX2 R246, R222 ;  /* 0x000000de00f67308 */ /* 0x000fe20000000800 */
[----:B------:R-:W-:Y:S01]  /*c8d0*/  MOV R6, R7 ;  /* 0x0000000700067202 */ /* 0x000fe20000000f00 */
[----:B------:R-:W-:Y:S01]  /*c8e0*/  IMAD.MOV.U32 R42, RZ, RZ, R250 ;  /* 0x000000ffff2a7224 */ /* 0x000fe200078e00fa */
[----:B------:R-:W-:-:S05]  /*c8f0*/  MOV R132, R76 ;  /* 0x0000004c00847202 */ /* 0x000fca0000000f00 */
[----:B------:R-:W1:Y:S01]  /*c900*/  MUFU.EX2 R248, R221 ;  /* 0x000000dd00f87308 */ /* 0x000e620000000800 */
[----:B------:R-:W-:-:S07]  /*c910*/  IMAD.MOV.U32 R7, RZ, RZ, R30 ;  /* 0x000000ffff077224 */ /* 0x000fce00078e001e */
[----:B------:R-:W1:Y:S01]  /*c920*/  MUFU.EX2 R251, R220 ;  /* 0x000000dc00fb7308 */ /* 0x000e620000000800 */
[----:B------:R-:W-:Y:S01]  /*c930*/  MOV R30, R31 ;  /* 0x0000001f001e7202 */ /* 0x000fe20000000f00 */
[----:B------:R-:W-:Y:S01]  /*c940*/  FADD.FTZ R0, R166, R0 ;  /* 0x00000000a6007221 */ /* 0x000fe20000010000 */
[----:B------:R-:W-:Y:S01]  /*c950*/  MOV R31, R40 ;  /* 0x00000028001f7202 */ /* 0x000fe20000000f00 */
[----:B------:R-:W-:Y:S01]  /*c960*/  FADD.FTZ R3, R164, R3 ;  /* 0x00000003a4037221 */ /* 0x000fe20000010000 */
[----:B------:R-:W-:Y:S01]  /*c970*/  MOV R40, R41 ;  /* 0x0000002900287202 */ /* 0x000fe20000000f00 */
[----:B------:R-:W-:Y:S01]  /*c980*/  IMAD.MOV.U32 R41, RZ, RZ, R42 ;  /* 0x000000ffff297224 */ /* 0x000fe200078e002a */
[----:B------:R-:W-:Y:S01]  /*c990*/  MOV R42, R212 ;  /* 0x000000d4002a7202 */ /* 0x000fe20000000f00 */
[----:B------:R-:W-:Y:S01]  /*c9a0*/  MUFU.EX2 R244, R219 ;  /* 0x000000db00f47308 */ /* 0x000fe20000000800 */
[----:B------:R-:W-:Y:S01]  /*c9b0*/  MOV R137, R6 ;  /* 0x0000000600897202 */ /* 0x000fe20000000f00 */
[----:B---3--:R3:W5:Y:S01]  /*c9c0*/  LDL.LU R225, [R1+0xc0] ;  /* 0x0000c00001e17983 */ /* 0x0087620000300800 */
[----:B------:R-:W-:-:S02]  /*c9d0*/  MOV R6, R30 ;  /* 0x0000001e00067202 */ /* 0x000fc40000000f00 */
[----:B------:R-:W-:-:S03]  /*c9e0*/  MOV R138, R5 ;  /* 0x00000005008a7202 */ /* 0x000fc60000000f00 */
[----:B------:R-:W-:Y:S01]  /*c9f0*/  MUFU.EX2 R247, R218 ;  /* 0x000000da00f77308 */ /* 0x000fe20000000800 */
[----:B------:R-:W-:Y:S01]  /*ca00*/  MOV R30, R40 ;  /* 0x00000028001e7202 */ /* 0x000fe20000000f00 */
[----:B------:R-:W-:Y:S01]  /*ca10*/  IMAD.MOV.U32 R5, RZ, RZ, R7 ;  /* 0x000000ffff057224 */ /* 0x000fe200078e0007 */
[----:B------:R-:W-:Y:S01]  /*ca20*/  MOV R40, R42 ;  /* 0x0000002a00287202 */ /* 0x000fe20000000f00 */
[----:B--2---:R3:W5:Y:S04]  /*ca30*/  LDL.LU R224, [R1+0xbc] ;  /* 0x0000bc0001e07983 */ /* 0x0047680000300800 */
[----:B------:R-:W2:Y:S01]  /*ca40*/  MUFU.EX2 R250, R217 ;  /* 0x000000d900fa7308 */ /* 0x000ea20000000800 */
[----:B------:R-:W-:Y:S02]  /*ca50*/  MOV R7, R41 ;  /* 0x0000002900077202 */ /* 0x000fe40000000f00 */
[----:B----4-:R-:W-:-:S02]  /*ca60*/  F2FP.PACK_AB R8, R108, R249 ;  /* 0x000000f96c08723e */ /* 0x010fc400000000ff */
[----:B-1----:R-:W-:Y:S02]  /*ca70*/  F2FP.PACK_AB R9, R248, R246 ;  /* 0x000000f6f809723e */ /* 0x002fe400000000ff */
[----:B------:R-:W-:Y:S02]  /*ca80*/  F2FP.PACK_AB R10, R110, R109 ;  /* 0x0000006d6e0a723e */ /* 0x000fe400000000ff */
[----:B------:R-:W-:Y:S02]  /*ca90*/  F2FP.PACK_AB R11, R111, R251 ;  /* 0x000000fb6f0b723e */ /* 0x000fe400000000ff */
[----:B------:R-:W-:Y:S01]  /*caa0*/  MOV R117, R6 ;  /* 0x0000000600757202 */ /* 0x000fe20000000f00 */
[----:B------:R-:W-:Y:S01]  /*cab0*/  IMAD.MOV.U32 R136, RZ, RZ, R5 ;  /* 0x000000ffff887224 */ /* 0x000fe200078e0005 */
[----:B------:R-:W-:Y:S02]  /*cac0*/  MOV R119, R40 ;  /* 0x0000002800777202 */ /* 0x000fe40000000f00 */
[----:B------:R-:W-:-:S02]  /*cad0*/  MOV R123, R208 ;  /* 0x000000d0007b7202 */ /* 0x000fc40000000f00 */
[----:B------:R-:W-:Y:S02]  /*cae0*/  MOV R134, R162 ;  /* 0x000000a200867202 */ /* 0x000fe40000000f00 */
[----:B------:R-:W-:Y:S02]  /*caf0*/  MOV R120, R160 ;  /* 0x000000a000787202 */ /* 0x000fe40000000f00 */
[----:B------:R-:W-:Y:S02]  /*cb00*/  MOV R135, R163 ;  /* 0x000000a300877202 */ /* 0x000fe40000000f00 */
[----:B------:R-:W-:Y:S02]  /*cb10*/  MOV R122, R78 ;  /* 0x0000004e007a7202 */ /* 0x000fe40000000f00 */
[----:B------:R-:W-:Y:S01]  /*cb20*/  MOV R121, R79 ;  /* 0x0000004f00797202 */ /* 0x000fe20000000f00 */
[----:B------:R-:W-:Y:S01]  /*cb30*/  FADD.FTZ R42, R157, R2 ;  /* 0x000000029d2a7221 */ /* 0x000fe20000010000 */
[----:B------:R-:W-:Y:S01]  /*cb40*/  MOV R118, R7 ;  /* 0x0000000700767202 */ /* 0x000fe20000000f00 */
[----:B------:R-:W-:Y:S01]  /*cb50*/  IMAD.MOV.U32 R208, RZ, RZ, R161 ;  /* 0x000000ffffd07224 */ /* 0x000fe200078e00a1 */
[----:B------:R-:W-:Y:S01]  /*cb60*/  MUFU.EX2 R211, R211 ;  /* 0x000000d300d37308 */ /* 0x000fe20000000800 */
[----:B------:R-:W-:Y:S01]  /*cb70*/  HMMA.16816.F32 R160, R8, R16, R124 ;  /* 0x0000001008a0723c */ /* 0x000fe2000000187c */
[----:B------:R-:W-:Y:S01]  /*cb80*/  MOV R107, R118 ;  /* 0x00000076006b7202 */ /* 0x000fe20000000f00 */
[----:B------:R-:W-:Y:S01]  /*cb90*/  IMAD.MOV.U32 R116, RZ, RZ, R119 ;  /* 0x000000ffff747224 */ /* 0x000fe200078e0077 */
[----:B------:R-:W-:Y:S01]  /*cba0*/  MOV R118, R133 ;  /* 0x0000008500767202 */ /* 0x000fe20000000f00 */
[----:B------:R-:W-:Y:S01]  /*cbb0*/  IMAD.MOV.U32 R133, RZ, RZ, R136 ;  /* 0x000000ffff857224 */ /* 0x000fe200078e0088 */
[----:B------:R-:W-:Y:S01]  /*cbc0*/  MOV R119, R134 ;  /* 0x0000008600777202 */ /* 0x000fe20000000f00 */
[----:B------:R3:W5:Y:S01]  /*cbd0*/  LDL.LU R223, [R1+0xb8] ;  /* 0x0000b80001df7983 */ /* 0x0007620000300800 */
[----:B------:R-:W-:-:S02]  /*cbe0*/  MOV R125, R117 ;  /* 0x00000075007d7202 */ /* 0x000fc40000000f00 */
[----:B------:R-:W-:Y:S01]  /*cbf0*/  MOV R117, R132 ;  /* 0x0000008400757202 */ /* 0x000fe20000000f00 */
[----:B------:R-:W-:Y:S01]  /*cc00*/  FADD.FTZ R40, R243, R4 ;  /* 0x00000004f3287221 */ /* 0x000fe20000010000 */
[----:B------:R-:W-:Y:S02]  /*cc10*/  MOV R132, R135 ;  /* 0x0000008700847202 */ /* 0x000fe40000000f00 */
[----:B------:R-:W-:Y:S02]  /*cc20*/  F2FP.PACK_AB R5, R241, R252 ;  /* 0x000000fcf105723e */ /* 0x000fe400000000ff */
[----:B--2---:R-:W-:Y:S02]  /*cc30*/  F2FP.PACK_AB R6, R250, R247 ;  /* 0x000000f7fa06723e */ /* 0x004fe400000000ff */
[----:B------:R-:W-:Y:S01]  /*cc40*/  F2FP.PACK_AB R7, R242, R231 ;  /* 0x000000e7f207723e */ /* 0x000fe200000000ff */
[----:B------:R-:W-:Y:S01]  /*cc50*/  HMMA.16816.F32 R76, R8, R22, R128 ;  /* 0x00000016084c723c */ /* 0x000fe20000001880 */
[----:B------:R-:W-:-:S07]  /*cc60*/  MOV R134, R137 ;  /* 0x0000008900867202 */ /* 0x000fce0000000f00 */
[----:B------:R-:W-:Y:S01]  /*cc70*/  HMMA.16816.F32 R168, R8, R20, R168 ;  /* 0x0000001408a8723c */ /* 0x000fe200000018a8 */
[----:B------:R-:W-:Y:S01]  /*cc80*/  MOV R135, R138 ;  /* 0x0000008a00877202 */ /* 0x000fe20000000f00 */
[----:B------:R-:W-:Y:S01]  /*cc90*/  IMAD.MOV.U32 R138, RZ, RZ, R25 ;  /* 0x000000ffff8a7224 */ /* 0x000fe200078e0019 */
[----:B------:R-:W-:Y:S01]  /*cca0*/  MOV R136, R139 ;  /* 0x0000008b00887202 */ /* 0x000fe20000000f00 */
[----:B------:R-:W-:Y:S01]  /*ccb0*/  FADD.FTZ R41, R158, R0 ;  /* 0x000000009e297221 */ /* 0x000fe20000010000 */
[----:B------:R-:W-:Y:S01]  /*ccc0*/  MOV R137, R24 ;  /* 0x0000001800897202 */ /* 0x000fe20000000f00 */
[----:B------:R-:W-:Y:S01]  /*ccd0*/  FADD.FTZ R2, R210, R3 ;  /* 0x00000003d2027221 */ /* 0x000fe20000010000 */
[----:B------:R-:W-:Y:S01]  /*cce0*/  F2FP.PACK_AB R4, R245, R244 ;  /* 0x000000f4f504723e */ /* 0x000fe200000000ff */
[----:B------:R-:W-:Y:S01]  /*ccf0*/  MUFU.EX2 R208, R208 ;  /* 0x000000d000d07308 */ /* 0x000fe20000000800 */
[----:B------:R-:W-:Y:S01]  /*cd00*/  MOV R139, R26 ;  /* 0x0000001a008b7202 */ /* 0x000fe20000000f00 */
[----:B------:R3:W5:Y:S01]  /*cd10*/  LDL.LU R222, [R1+0xb4] ;  /* 0x0000b40001de7983 */ /* 0x0007620000300800 */
[----:B------:R-:W-:Y:S01]  /*cd20*/  MOV R24, R27 ;  /* 0x0000001b00187202 */ /* 0x000fe20000000f00 */
[----:B------:R-:W-:Y:S01]  /*cd30*/  IMAD.MOV.U32 R27, RZ, RZ, R204 ;  /* 0x000000ffff1b7224 */ /* 0x000fe200078e00cc */
[----:B------:R-:W-:-:S02]  /*cd40*/  MOV R25, R28 ;  /* 0x0000001c00197202 */ /* 0x000fc40000000f00 */
[----:B------:R-:W-:Y:S01]  /*cd50*/  MOV R26, R29 ;  /* 0x0000001d001a7202 */ /* 0x000fe20000000f00 */
[----:B------:R-:W-:Y:S01]  /*cd60*/  HMMA.16816.F32 R172, R4, R20, R172 ;  /* 0x0000001404ac723c */ /* 0x000fe200000018ac */
[----:B------:R-:W-:-:S07]  /*cd70*/  MOV R28, R205 ;  /* 0x000000cd001c7202 */ /* 0x000fce0000000f00 */
[----:B------:R-:W-:Y:S01]  /*cd80*/  HMMA.16816.F32 R180, R4, R22, R180 ;  /* 0x0000001604b4723c */ /* 0x000fe200000018b4 */
[----:B------:R-:W-:Y:S01]  /*cd90*/  MOV R29, R207 ;  /* 0x000000cf001d7202 */ /* 0x000fe20000000f00 */
[----:B------:R-:W1:Y:S01]  /*cda0*/  LDSM.16.MT88.4 R20, [R214+0xf000] ;  /* 0x00f00000d614783b */ /* 0x000e620000004200 */
[----:B------:R-:W-:Y:S02]  /*cdb0*/  MOV R130, R24 ;  /* 0x0000001800827202 */ /* 0x000fe40000000f00 */
[----:B------:R-:W-:Y:S01]  /*cdc0*/  MOV R129, R25 ;  /* 0x0000001900817202 */ /* 0x000fe20000000f00 */
[----:B------:R-:W-:Y:S01]  /*cdd0*/  IMAD.MOV.U32 R164, RZ, RZ, R134 ;  /* 0x000000ffffa47224 */ /* 0x000fe200078e0086 */
[----:B------:R-:W-:Y:S01]  /*cde0*/  MOV R128, R26 ;  /* 0x0000001a00807202 */ /* 0x000fe20000000f00 */
[----:B------:R-:W-:Y:S01]  /*cdf0*/  HMMA.16816.F32 R204, R8, R18, R112 ;  /* 0x0000001208cc723c */ /* 0x000fe20000001870 */
[----:B------:R-:W-:Y:S01]  /*ce00*/  MOV R156, R132 ;  /* 0x00000084009c7202 */ /* 0x000fe20000000f00 */
[----:B------:R-:W-:Y:S01]  /*ce10*/  IMAD.MOV.U32 R131, RZ, RZ, R139 ;  /* 0x000000ffff837224 */ /* 0x000fe200078e008b */
[----:B------:R-:W-:Y:S01]  /*ce20*/  MOV R165, R133 ;  /* 0x0000008500a57202 */ /* 0x000fe20000000f00 */
[----:B------:R-:W-:Y:S01]  /*ce30*/  MUFU.EX2 R209, R209 ;  /* 0x000000d100d17308 */ /* 0x000fe20000000800 */
[----:B------:R-:W-:Y:S01]  /*ce40*/  MOV R157, R135 ;  /* 0x00000087009d7202 */ /* 0x000fe20000000f00 */
[----:B------:R3:W5:Y:S01]  /*ce50*/  LDL.LU R221, [R1+0xb0] ;  /* 0x0000b00001dd7983 */ /* 0x0007620000300800 */
[----:B------:R-:W-:-:S03]  /*ce60*/  MOV R112, R27 ;  /* 0x0000001b00707202 */ /* 0x000fc60000000f00 */
[----:B------:R-:W2:Y:S01]  /*ce70*/  LDSM.16.MT88.4 R24, [R213+0xf000] ;  /* 0x00f00000d518783b */ /* 0x000ea20000004200 */
[----:B------:R-:W-:Y:S01]  /*ce80*/  MOV R158, R136 ;  /* 0x00000088009e7202 */ /* 0x000fe20000000f00 */
[C---:B------:R-:W-:Y:S01]  /*ce90*/  HMMA.16816.F32 R176, R4.reuse, R16, R176 ;  /* 0x0000001004b0723c */ /* 0x040fe200000018b0 */
[----:B------:R-:W-:Y:S01]  /*cea0*/  MOV R243, R137 ;  /* 0x0000008900f37202 */ /* 0x000fe20000000f00 */
[----:B------:R-:W-:Y:S01]  /*ceb0*/  IMAD.MOV.U32 R126, RZ, RZ, R28 ;  /* 0x000000ffff7e7224 */ /* 0x000fe200078e001c */
[----:B------:R-:W-:Y:S02]  /*cec0*/  MOV R210, R138 ;  /* 0x0000008a00d27202 */ /* 0x000fe40000000f00 */
[----:B------:R-:W-:Y:S02]  /*ced0*/  MOV R0, R29 ;  /* 0x0000001d00007202 */ /* 0x000fe40000000f00 */
[----:B------:R-:W-:Y:S01]  /*cee0*/  MOV R127, R30 ;  /* 0x0000001e007f7202 */ /* 0x000fe20000000f00 */
[----:B------:R-:W-:Y:S01]  /*cef0*/  HMMA.16816.F32 R188, R4, R18, R188 ;  /* 0x0000001204bc723c */ /* 0x000fe200000018bc */
[----:B------:R-:W-:Y:S01]  /*cf00*/  MOV R3, R31 ;  /* 0x0000001f00037202 */ /* 0x000fe20000000f00 */
[----:B------:R-:W-:Y:S04]  /*cf10*/  LDSM.16.MT88.4 R16, [R216+0xf000] ;  /* 0x00f00000d810783b */ /* 0x000fe80000004200 */
[----:B------:R-:W4:Y:S02]  /*cf20*/  LDSM.16.MT88.4 R28, [R215+0xd000] ;  /* 0x00d00000d71c783b */ /* 0x000f240000004200 */
[-C--:B------:R-:W-:Y:S08]  /*cf30*/  HMMA.16816.F32 R136, R8, R12.reuse, R100 ;  /* 0x0000000c0888723c */ /* 0x080ff00000001864 */
[C---:B------:R-:W-:Y:S08]  /*cf40*/  HMMA.16816.F32 R184, R4.reuse, R12, R184 ;  /* 0x0000000c04b8723c */ /* 0x040ff000000018b8 */
[-C--:B------:R-:W-:Y:S01]  /*cf50*/  HMMA.16816.F32 R196, R4, R14.reuse, R196 ;  /* 0x0000000e04c4723c */ /* 0x080fe200000018c4 */
[----:B------:R-:W-:Y:S01]  /*cf60*/  IMAD.MOV.U32 R113, RZ, RZ, R117 ;  /* 0x000000ffff717224 */ /* 0x000fe200078e0075 */
[----:B------:R-:W-:Y:S01]  /*cf70*/  MOV R114, R116 ;  /* 0x0000007400727202 */ /* 0x000fe20000000f00 */
[----:B------:R-:W-:Y:S01]  /*cf80*/  MUFU.EX2 R43, R43 ;  /* 0x0000002b002b7308 */ /* 0x000fe20000000800 */
[----:B------:R-:W-:Y:S01]  /*cf90*/  MOV R115, R107 ;  /* 0x0000006b00737202 */ /* 0x000fe20000000f00 */
[----:B------:R3:W5:Y:S03]  /*cfa0*/  LDL.LU R220, [R1+0xac] ;  /* 0x0000ac0001dc7983 */ /* 0x0007660000300800 */
[C---:B------:R-:W-:Y:S01]  /*cfb0*/  HMMA.16816.F32 R132, R8.reuse, R14, R96 ;  /* 0x0000000e0884723c */ /* 0x040fe20000001860 */
[----:B------:R-:W3:Y:S07]  /*cfc0*/  LDSM.16.MT88.4 R12, [R215+0xf000] ;  /* 0x00f00000d70c783b */ /* 0x000eee0000004200 */
[----:B-1----:R-:W-:Y:S01]  /*cfd0*/  HMMA.16816.F32 R52, R8, R22, R52 ;  /* 0x000000160834723c */ /* 0x002fe20000001834 */
[----:B------:R-:W-:-:S07]  /*cfe0*/  MOV R124, R118 ;  /* 0x00000076007c7202 */ /* 0x000fce0000000f00 */
[----:B--2---:R-:W-:Y:S01]  /*cff0*/  HMMA.16816.F32 R88, R4, R26, R88 ;  /* 0x0000001a0458723c */ /* 0x004fe20000001858 */
[----:B------:R-:W-:-:S07]  /*d000*/  MOV R166, R119 ;  /* 0x0000007700a67202 */ /* 0x000fce0000000f00 */
[-C--:B------:R-:W-:Y:S08]  /*d010*/  HMMA.16816.F32 R84, R4, R20.reuse, R84 ;  /* 0x000000140454723c */ /* 0x080ff00000001854 */
[----:B------:R-:W-:Y:S08]  /*d020*/  HMMA.16816.F32 R56, R8, R20, R56 ;  /* 0x000000140838723c */ /* 0x000ff00000001838 */
[----:B------:R-:W-:Y:S01]  /*d030*/  HMMA.16816.F32 R100, R4, R24, R92 ;  /* 0x000000180464723c */ /* 0x000fe2000000185c */
[----:B------:R-:W-:Y:S01]  /*d040*/  FADD.FTZ R0, R0, R42 ;  /* 0x0000002a00007221 */ /* 0x000fe20000010000 */
[----:B------:R-:W-:Y:S01]  /*d050*/  LDSM.16.MT88.4 R96, [R214+0xf800] ;  /* 0x00f80000d660783b */ /* 0x000fe20000004200 */
[----:B------:R-:W-:-:S03]  /*d060*/  FADD.FTZ R3, R3, R40 ;  /* 0x0000002803037221 */ /* 0x000fc60000010000 */
[----:B------:R1:W5:Y:S02]  /*d070*/  LDL.LU R219, [R1+0xa8] ;  /* 0x0000a80001db7983 */ /* 0x0003640000300800 */
[C---:B------:R-:W-:Y:S01]  /*d080*/  HMMA.16816.F32 R92, R4.reuse, R22, R80 ;  /* 0x00000016045c723c */ /* 0x040fe20000001850 */
[----:B------:R2:W-:Y:S01]  /*d090*/  MUFU.EX2 R23, R112 ;  /* 0x0000007000177308 */ /* 0x0005e20000000800 */
[----:B------:R-:W-:Y:S06]  /*d0a0*/  LDSM.16.MT88.4 R80, [R213+0xf800] ;  /* 0x00f80000d550783b */ /* 0x000fec0000004200 */
[C---:B----4-:R-:W-:Y:S01]  /*d0b0*/  HMMA.16816.F32 R192, R4.reuse, R28, R192 ;  /* 0x0000001c04c0723c */ /* 0x050fe200000018c0 */
[----:B------:R4:W-:Y:S07]  /*d0c0*/  MUFU.EX2 R20, R157 ;  /* 0x0000009d00147308 */ /* 0x0009ee0000000800 */
[----:B------:R-:W-:Y:S01]  /*d0d0*/  HMMA.16816.F32 R200, R4, R30, R200 ;  /* 0x0000001e04c8723c */ /* 0x000fe200000018c8 */
[----:B--2---:R-:W-:Y:S01]  /*d0e0*/  MOV R112, R113 ;  /* 0x0000007100707202 */ /* 0x004fe20000000f00 */
[----:B------:R-:W-:Y:S01]  /*d0f0*/  IMAD.MOV.U32 R113, RZ, RZ, R114 ;  /* 0x000000ffff717224 */ /* 0x000fe200078e0072 */
[----:B------:R-:W-:-:S05]  /*d100*/  MOV R114, R115 ;  /* 0x0000007300727202 */ /* 0x000fca0000000f00 */
[----:B------:R-:W-:Y:S01]  /*d110*/  HMMA.16816.F32 R104, R4, R16, R72 ;  /* 0x000000100468723c */ /* 0x000fe20000001848 */
[----:B------:R-:W-:-:S07]  /*d120*/  MOV R115, R125 ;  /* 0x0000007d00737202 */ /* 0x000fce0000000f00 */
[----:B------:R-:W-:Y:S01]  /*d130*/  HMMA.16816.F32 R68, R4, R18, R68 ;  /* 0x000000120444723c */ /* 0x000fe20000001844 */
[----:B------:R-:W-:-:S07]  /*d140*/  MOV R125, R126 ;  /* 0x0000007e007d7202 */ /* 0x000fce0000000f00 */
[----:B---3--:R-:W-:Y:S01]  /*d150*/  HMMA.16816.F32 R64, R4, R12, R64 ;  /* 0x0000000c0440723c */ /* 0x008fe20000001840 */
[----:B------:R-:W-:Y:S01]  /*d160*/  MOV R126, R127 ;  /* 0x0000007f007e7202 */ /* 0x000fe20000000f00 */
[----:B------:R-:W-:Y:S01]  /*d170*/  IMAD.MOV.U32 R127, RZ, RZ, R128 ;  /* 0x000000ffff7f7224 */ /* 0x000fe200078e0080 */
[----:B------:R-:W-:-:S05]  /*d180*/  MOV R128, R129 ;  /* 0x0000008100807202 */ /* 0x000fca0000000f00 */
[----:B------:R-:W-:Y:S01]  /*d190*/  HMMA.16816.F32 R60, R4, R14, R60 ;  /* 0x0000000e043c723c */ /* 0x000fe2000000183c */
[----:B------:R-:W-:-:S07]  /*d1a0*/  MOV R129, R130 ;  /* 0x0000008200817202 */ /* 0x000fce0000000f00 */
[----:B------:R-:W-:Y:S01]  /*d1b0*/  HMMA.16816.F32 R144, R8, R28, R144 ;  /* 0x0000001c0890723c */ /* 0x000fe20000001890 */
[----:B------:R-:W-:Y:S01]  /*d1c0*/  MOV R130, R131 ;  /* 0x0000008300827202 */ /* 0x000fe20000000f00 */
[----:B------:R-:W-:-:S06]  /*d1d0*/  FADD.FTZ R4, R126, R41 ;  /* 0x000000297e047221 */ /* 0x000fcc0000010000 */
[----:B------:R-:W-:Y:S01]  /*d1e0*/  HMMA.16816.F32 R116, R8, R24, R148 ;  /* 0x000000180874723c */ /* 0x000fe20000001894 */
[----:B------:R-:W-:-:S07]  /*d1f0*/  FADD.FTZ R4, R130, R4 ;  /* 0x0000000482047221 */ /* 0x000fce0000010000 */
[C---:B------:R-:W-:Y:S01]  /*d200*/  HMMA.16816.F32 R48, R8.reuse, R16, R48 ;  /* 0x000000100830723c */ /* 0x040fe20000001830 */
[----:B----4-:R-:W-:Y:S01]  /*d210*/  IMAD.MOV.U32 R157, RZ, RZ, R156 ;  /* 0x000000ffff9d7224 */ /* 0x010fe200078e009c */
[----:B------:R-:W-:Y:S06]  /*d220*/  MUFU.EX2 R16, R112 ;  /* 0x0000007000107308 */ /* 0x000fec0000000800 */
[C---:B------:R-:W-:Y:S08]  /*d230*/  HMMA.16816.F32 R36, R8.reuse, R18, R36 ;  /* 0x000000120824723c */ /* 0x040ff00000001824 */
[C---:B------:R-:W-:Y:S01]  /*d240*/  HMMA.16816.F32 R44, R8.reuse, R12, R44 ;  /* 0x0000000c082c723c */ /* 0x040fe2000000182c */
[----:B------:R-:W-:Y:S07]  /*d250*/  MUFU.EX2 R19, R113 ;  /* 0x0000007100137308 */ /* 0x000fee0000000800 */
[C---:B------:R-:W-:Y:S01]  /*d260*/  HMMA.16816.F32 R32, R8.reuse, R14, R32 ;  /* 0x0000000e0820723c */ /* 0x040fe20000001820 */
[----:B------:R-:W2:Y:S01]  /*d270*/  MUFU.EX2 R21, R114 ;  /* 0x0000007200157308 */ /* 0x000ea20000000800 */
[----:B------:R-:W-:Y:S01]  /*d280*/  IMAD.MOV.U32 R42, RZ, RZ, R111 ;  /* 0x000000ffff2a7224 */ /* 0x000fe200078e006f */
[----:B------:R-:W-:Y:S01]  /*d290*/  MOV R40, R109 ;  /* 0x0000006d00287202 */ /* 0x000fe20000000f00 */
[----:B------:R1:W5:Y:S04]  /*d2a0*/  LDL.LU R218, [R1+0xa4] ;  /* 0x0000a40001da7983 */ /* 0x0003680000300800 */
[----:B------:R-:W-:Y:S01]  /*d2b0*/  HMMA.16816.F32 R28, R8, R30, R152 ;  /* 0x0000001e081c723c */ /* 0x000fe20000001898 */
[----:B------:R3:W-:Y:S01]  /*d2c0*/  MUFU.EX2 R13, R115 ;  /* 0x00000073000d7308 */ /* 0x0007e20000000800 */
[----:B------:R-:W-:-:S07]  /*d2d0*/  MOV R131, R210 ;  /* 0x000000d200837202 */ /* 0x000fce0000000f00 */
[----:B------:R-:W-:Y:S01]  /*d2e0*/  MUFU.EX2 R22, R164 ;  /* 0x000000a400167308 */ /* 0x000fe20000000800 */
[----:B------:R-:W-:Y:S01]  /*d2f0*/  HMMA.16816.F32 R24, R8, R26, R140 ;  /* 0x0000001a0818723c */ /* 0x000fe2000000188c */
[----:B------:R-:W-:Y:S02]  /*d300*/  FADD.FTZ R2, R127, R2 ;  /* 0x000000027f027221 */ /* 0x000fe40000010000 */
[----:B------:R-:W-:Y:S01]  /*d310*/  FADD.FTZ R0, R128, R0 ;  /* 0x0000000080007221 */ /* 0x000fe20000010000 */
[----:B------:R-:W-:Y:S01]  /*d320*/  MOV R41, R110 ;  /* 0x0000006e00297202 */ /* 0x000fe20000000f00 */
[----:B------:R-:W-:Y:S02]  /*d330*/  LDSM.16.MT88.4 R148, [R216+0xd800] ;  /* 0x00d80000d894783b */ /* 0x000fe40000004200 */
[----:B------:R-:W-:Y:S02]  /*d340*/  FADD.FTZ R9, R157, R4 ;  /* 0x000000049d097221 */ /* 0x000fe40000010000 */
[----:B------:R-:W-:Y:S04]  /*d350*/  LDSM.16.MT88.4 R4, [R215+0xf800] ;  /* 0x00f80000d704783b */ /* 0x000fe80000004200 */
[----:B---3--:R-:W3:Y:S01]  /*d360*/  LDSM.16.MT88.4 R112, [R216+0xf800] ;  /* 0x00f80000d870783b */ /* 0x008ee20000004200 */
[----:B------:R4:W1:Y:S08]  /*d370*/  MUFU.EX2 R18, R120 ;  /* 0x0000007800127308 */ /* 0x0008700000000800 */
[----:B------:R1:W1:Y:S08]  /*d380*/  MUFU.EX2 R17, R124 ;  /* 0x0000007c00117308 */ /* 0x0002700000000800 */
[----:B------:R1:W-:Y:S01]  /*d390*/  MUFU.EX2 R12, R125 ;  /* 0x0000007d000c7308 */ /* 0x0003e20000000800 */
[----:B--2---:R-:W-:Y:S01]  /*d3a0*/  F2FP.PACK_AB R126, R21, R19 ;  /* 0x00000013157e723e */ /* 0x004fe200000000ff */
[----:B------:R2:W5:Y:S06]  /*d3b0*/  LDL.LU R217, [R1+0xa0] ;  /* 0x0000a00001d97983 */ /* 0x00056c0000300800 */
[----:B------:R-:W2:Y:S08]  /*d3c0*/  MUFU.EX2 R11, R129 ;  /* 0x00000081000b7308 */ /* 0x000eb00000000800 */
[----:B------:R-:W3:Y:S01]  /*d3d0*/  MUFU.EX2 R210, R165 ;  /* 0x000000a500d27308 */ /* 0x000ee20000000800 */
[----:B----4-:R-:W-:Y:S01]  /*d3e0*/  MOV R120, R121 ;  /* 0x0000007900787202 */ /* 0x010fe20000000f00 */
[----:B------:R-:W-:Y:S01]  /*d3f0*/  FADD.FTZ R3, R131, R3 ;  /* 0x0000000383037221 */ /* 0x000fe20000010000 */
[----:B------:R-:W-:-:S02]  /*d400*/  MOV R121, R122 ;  /* 0x0000007a00797202 */ /* 0x000fc40000000f00 */
[----:B------:R-:W-:Y:S01]  /*d410*/  MOV R156, R166 ;  /* 0x000000a6009c7202 */ /* 0x000fe20000000f00 */
[----:B------:R-:W-:Y:S01]  /*d420*/  FADD.FTZ R2, R243, R2 ;  /* 0x00000002f3027221 */ /* 0x000fe20000010000 */
[----:B-1----:R-:W-:Y:S01]  /*d430*/  F2FP.PACK_AB R124, R16, R18 ;  /* 0x00000012107c723e */ /* 0x002fe200000000ff */
[----:B------:R-:W-:Y:S01]  /*d440*/  LDSM.16.MT88.4 R140, [R215+0xd800] ;  /* 0x00d80000d78c783b */ /* 0x000fe20000004200 */
[----:B------:R-:W-:Y:S02]  /*d450*/  F2FP.PACK_AB R125, R17, R13 ;  /* 0x0000000d117d723e */ /* 0x000fe400000000ff */
[----:B--2---:R-:W-:Y:S02]  /*d460*/  F2FP.PACK_AB R127, R11, R12 ;  /* 0x0000000c0b7f723e */ /* 0x004fe400000000ff */
[----:B------:R-:W-:Y:S02]  /*d470*/  F2FP.PACK_AB R128, R208, R23 ;  /* 0x00000017d080723e */ /* 0x000fe400000000ff */
[----:B------:R-:W-:Y:S01]  /*d480*/  F2FP.PACK_AB R130, R209, R211 ;  /* 0x000000d3d182723e */ /* 0x000fe200000000ff */
[----:B------:R-:W-:Y:S01]  /*d490*/  FADD.FTZ R10, R158, R0 ;  /* 0x000000009e0a7221 */ /* 0x000fe20000010000 */
[----:B------:R-:W-:Y:S01]  /*d4a0*/  MOV R122, R167 ;  /* 0x000000a7007a7202 */ /* 0x000fe20000000f00 */
[----:B------:R1:W5:Y:S01]  /*d4b0*/  LDL.LU R212, [R1+0x9c] ;  /* 0x00009c0001d47983 */ /* 0x0003620000300800 */
[----:B------:R-:W-:Y:S01]  /*d4c0*/  F2FP.PACK_AB R129, R22, R20 ;  /* 0x000000141681723e */ /* 0x000fe200000000ff */
[----:B------:R-:W-:Y:S01]  /*d4d0*/  FADD.FTZ R0, R156, R3 ;  /* 0x000000039c007221 */ /* 0x000fe20000010000 */
[----:B---3--:R-:W-:Y:S01]  /*d4e0*/  F2FP.PACK_AB R131, R210, R43 ;  /* 0x0000002bd283723e */ /* 0x008fe200000000ff */
        /* <DEDUP_REMOVED lines=8> */
[----:B------:R-:W-:Y:S01]  /*d570*/  FADD.FTZ R2, R246, R9 ;  /* 0x00000009f6027221 */ /* 0x000fe20000010000 */
[----:B------:R-:W2:Y:S01]  /*d580*/  LDSM.16.MT88.4 R164, [R213+0xd800] ;  /* 0x00d80000d5a4783b */ /* 0x000ea20000004200 */
[----:B------:R-:W-:-:S02]  /*d590*/  FADD.FTZ R0, R244, R0 ;  /* 0x00000000f4007221 */ /* 0x000fc40000010000 */
[----:B------:R-:W-:Y:S01]  /*d5a0*/  HMMA.16816.F32 R120, R124, R4, R64 ;  /* 0x000000047c78723c */ /* 0x000fe20000001840 */
[----:B------:R-:W3:Y:S06]  /*d5b0*/  LDSM.16.MT88.4 R156, [R214+0xd800] ;  /* 0x00d80000d69c783b */ /* 0x000eec0000004200 */
[----:B------:R-:W-:Y:S01]  /*d5c0*/  MOV R66, R154 ;  /* 0x0000009a00427202 */ /* 0x000fe20000000f00 */
[----:B------:R-:W-:Y:S01]  /*d5d0*/  HMMA.16816.F32 R68, R128, R80, R116 ;  /* 0x000000508044723c */ /* 0x000fe20000001874 */
[----:B------:R-:W-:-:S07]  /*d5e0*/  MOV R67, R155 ;  /* 0x0000009b00437202 */ /* 0x000fce0000000f00 */
[----:B------:R-:W-:Y:S07]  /*d5f0*/  HMMA.16816.F32 R116, R128, R4, R44 ;  /* 0x000000048074723c */ /* 0x000fee000000182c */
[----:B------:R-:W-:Y:S01]  /*d600*/  FADD.FTZ R4, R252, R8 ;  /* 0x00000008fc047221 */ /* 0x000fe20000010000 */
[----:B------:R-:W-:Y:S01]  /*d610*/  HMMA.16816.F32 R72, R124, R80, R100 ;  /* 0x000000507c48723c */ /* 0x000fe20000001864 */
[----:B------:R-:W-:Y:S02]  /*d620*/  FADD.FTZ R5, R66, R3 ;  /* 0x0000000342057221 */ /* 0x000fe40000010000 */
[----:B------:R-:W-:-:S02]  /*d630*/  FADD.FTZ R3, R248, R2 ;  /* 0x00000002f8037221 */ /* 0x000fc40000010000 */
[----:B------:R-:W-:Y:S02]  /*d640*/  FADD.FTZ R2, R245, R0 ;  /* 0x00000000f5027221 */ /* 0x000fe40000010000 */
[----:B------:R-:W-:Y:S01]  /*d650*/  FADD.FTZ R0, R241, R4 ;  /* 0x00000004f1007221 */ /* 0x000fe20000010000 */
[----:B------:R-:W-:Y:S01]  /*d660*/  HMMA.16816.F32 R184, R124, R148, R184 ;  /* 0x000000947cb8723c */ /* 0x000fe200000018b8 */
[----:B------:R-:W-:Y:S02]  /*d670*/  FADD.FTZ R4, R40, R5 ;  /* 0x0000000528047221 */ /* 0x000fe40000010000 */
[----:B------:R-:W-:Y:S02]  /*d680*/  FADD.FTZ R3, R251, R3 ;  /* 0x00000003fb037221 */ /* 0x000fe40000010000 */
[----:B------:R-:W-:Y:S02]  /*d690*/  FADD.FTZ R2, R247, R2 ;  /* 0x00000002f7027221 */ /* 0x000fe40000010000 */
[----:B------:R-:W-:Y:S01]  /*d6a0*/  FADD.FTZ R0, R231, R0 ;  /* 0x00000000e7007221 */ /* 0x000fe20000010000 */
[----:B--2---:R-:W-:Y:S01]  /*d6b0*/  HMMA.16816.F32 R168, R128, R164, R168 ;  /* 0x000000a480a8723c */ /* 0x004fe200000018a8 */
[----:B------:R-:W-:-:S02]  /*d6c0*/  FADD.FTZ R4, R41, R4 ;  /* 0x0000000429047221 */ /* 0x000fc40000010000 */
[----:B------:R-:W-:Y:S02]  /*d6d0*/  FADD.FTZ R3, R42, R3 ;  /* 0x000000032a037221 */ /* 0x000fe40000010000 */
[----:B------:R-:W-:Y:S02]  /*d6e0*/  FADD.FTZ R2, R250, R2 ;  /* 0x00000002fa027221 */ /* 0x000fe40000010000 */
[----:B------:R-:W-:Y:S01]  /*d6f0*/  FADD.FTZ R0, R242, R0 ;  /* 0x00000000f2007221 */ /* 0x000fe20000010000 */
[----:B------:R-:W-:Y:S01]  /*d700*/  HMMA.16816.F32 R172, R124, R164, R172 ;  /* 0x000000a47cac723c */ /* 0x000fe200000018ac */
[----:B------:R-:W-:Y:S02]  /*d710*/  FADD.FTZ R4, R23, R4 ;  /* 0x0000000417047221 */ /* 0x000fe40000010000 */
[----:B------:R-:W-:Y:S02]  /*d720*/  FADD.FTZ R3, R20, R3 ;  /* 0x0000000314037221 */ /* 0x000fe40000010000 */
[----:B------:R-:W-:-:S02]  /*d730*/  FADD.FTZ R2, R18, R2 ;  /* 0x0000000212027221 */ /* 0x000fc40000010000 */
[----:B------:R-:W-:Y:S01]  /*d740*/  FADD.FTZ R0, R13, R0 ;  /* 0x000000000d007221 */ /* 0x000fe20000010000 */
[-C--:B------:R-:W-:Y:S01]  /*d750*/  HMMA.16816.F32 R180, R124, R166.reuse, R180 ;  /* 0x000000a67cb4723c */ /* 0x080fe200000018b4 */
[----:B------:R-:W-:Y:S02]  /*d760*/  FADD.FTZ R4, R208, R4 ;  /* 0x00000004d0047221 */ /* 0x000fe40000010000 */
[----:B------:R-:W-:Y:S02]  /*d770*/  FADD.FTZ R3, R22, R3 ;  /* 0x0000000316037221 */ /* 0x000fe40000010000 */
[----:B------:R-:W-:Y:S02]  /*d780*/  FADD.FTZ R2, R16, R2 ;  /* 0x0000000210027221 */ /* 0x000fe40000010000 */
[----:B------:R-:W-:Y:S01]  /*d790*/  FADD.FTZ R0, R17, R0 ;  /* 0x0000000011007221 */ /* 0x000fe20000010000 */
[----:B------:R-:W-:Y:S01]  /*d7a0*/  HMMA.16816.F32 R164, R128, R166, R76 ;  /* 0x000000a680a4723c */ /* 0x000fe2000000184c */
        /* <DEDUP_REMOVED lines=9> */
[----:B------:R1:W-:Y:S01]  /*d840*/  STL [R1+0x3c], R4 ;  /* 0x00003c0401007387 */ /* 0x0003e20000100800 */
[C---:B------:R-:W-:Y:S01]  /*d850*/  HMMA.16816.F32 R88, R124.reuse, R96, R84 ;  /* 0x000000607c58723c */ /* 0x040fe20000001854 */
[----:B------:R-:W-:Y:S02]  /*d860*/  IMAD.MOV.U32 R241, RZ, RZ, R67 ;  /* 0x000000fffff17224 */ /* 0x000fe400078e0043 */
[----:B------:R1:W-:Y:S04]  /*d870*/  STL [R1+0x38], R231 ;  /* 0x000038e701007387 */ /* 0x0003e80000100800 */
[----:B------:R1:W-:Y:S01]  /*d880*/  STL [R1+0x40], R2 ;  /* 0x0000400201007387 */ /* 0x0003e20000100800 */
[C---:B---3--:R-:W-:Y:S03]  /*d890*/  HMMA.16816.F32 R176, R124.reuse, R156, R176 ;  /* 0x0000009c7cb0723c */ /* 0x048fe600000018b0 */
[----:B------:R1:W-:Y:S05]  /*d8a0*/  STL [R1+0x44], R242 ;  /* 0x000044f201007387 */ /* 0x0003ea0000100800 */
        /* <DEDUP_REMOVED lines=12> */
[C---:B------:R-:W-:Y:S07]  /*d970*/  HMMA.16816.F32 R148, R128.reuse, R150, R132 ;  /* 0x000000968094723c */ /* 0x040fee0000001884 */
[----:B------:R-:W-:Y:S01]  /*d980*/  MOV R134, R14 ;  /* 0x0000000e00867202 */ /* 0x000fe20000000f00 */
[----:B------:R-:W-:Y:S01]  /*d990*/  HMMA.16816.F32 R140, R128, R142, R28 ;  /* 0x0000008e808c723c */ /* 0x000fe2000000181c */
[----:B------:R-:W-:-:S02]  /*d9a0*/  MOV R135, R241 ;  /* 0x000000f100877202 */ /* 0x000fc40000000f00 */
[----:B------:R-:W-:Y:S02]  /*d9b0*/  MOV R132, R15 ;  /* 0x0000000f00847202 */ /* 0x000fe40000000f00 */
[----:B------:R-:W-:-:S03]  /*d9c0*/  MOV R133, R243 ;  /* 0x000000f300857202 */ /* 0x000fc60000000f00 */
[C---:B------:R-:W-:Y:S08]  /*d9d0*/  HMMA.16816.F32 R80, R128.reuse, R82, R24 ;  /* 0x000000528050723c */ /* 0x040ff00000001818 */
[C---:B------:R-:W-:Y:S08]  /*d9e0*/  HMMA.16816.F32 R96, R128.reuse, R98, R52 ;  /* 0x000000628060723c */ /* 0x040ff00000001834 */
[----:B------:R-:W-:Y:S08]  /*d9f0*/  HMMA.16816.F32 R112, R128, R114, R36 ;  /* 0x000000728070723c */ /* 0x000ff00000001824 */
[-C--:B------:R-:W-:Y:S08]  /*da00*/  HMMA.16816.F32 R124, R124, R6.reuse, R60 ;  /* 0x000000067c7c723c */ /* 0x080ff0000000183c */
[----:B------:R-:W-:Y:S01]  /*da10*/  HMMA.16816.F32 R128, R128, R6, R32 ;  /* 0x000000068080723c */ /* 0x000fe20000001820 */
[----:B------:R-:W-:Y:S07]  /*da20*/  @!P0 BRA `(.L_x_432) ;  /* 0x0000548000008947 */ /* 0x000fee0003800000 */
[----:B-1----:R-:W2:Y:S04]  /*da30*/  LDL.64 R40, [R1+0x80] ;  /* 0x0000800001287983 */ /* 0x002ea80000100a00 */
[----:B------:R-:W3:Y:S01]  /*da40*/  LDL.64 R14, [R1+0x78] ;  /* 0x00007800010e7983 */ /* 0x000ee20000100a00 */
[----:B------:R-:W-:Y:S01]  /*da50*/  UIADD3 UR22, UR8, -0x3, URZ ;  /* 0xfffffffd08167890 */ /* 0x000fe2000fffe03f */
[----:B------:R-:W-:-:S04]  /*da60*/  DEPBAR.LE SB0, 0x0 ;  /* 0x000080000000791a */ /* 0x000fc80000000000 */
[----:B------:R-:W-:Y:S02]  /*da70*/  USHF.R.S32.HI UR13, URZ, 0x1f, UR22 ;  /* 0x0000001f3f0d7899 */ /* 0x000fe40008011416 */
[----:B------:R-:W-:Y:S02]  /*da80*/  ULDC.64 UR4, c[0x0][0x1a0] ;  /* 0x0000680000047ab9 */ /* 0x000fe40000000a00 */
[----:B------:R-:W-:Y:S02]  /*da90*/  UIMAD UR13, UR13, UR4, URZ ;  /* 0x000000040d0d72a4 */ /* 0x000fe4000f8e023f */
[----:B------:R-:W-:Y:S02]  /*daa0*/  UIMAD.WIDE.U32 UR16, UR22, UR4, URZ ;  /* 0x00000004161072a5 */ /* 0x000fe4000f8e003f */
[----:B------:R-:W-:Y:S02]  /*dab0*/  UIMAD UR13, UR22, UR5, UR13 ;  /* 0x00000005160d72a4 */ /* 0x000fe4000f8e020d */
[----:B------:R-:W-:-:S02]  /*dac0*/  UISETP.GT.AND UP0, UPT, UR22, UR9, UPT ;  /* 0x000000091600728c */ /* 0x000fc4000bf04270 */
[----:B------:R-:W-:Y:S01]  /*dad0*/  UIADD3 UR13, UR17, UR13, URZ ;  /* 0x0000000d110d7290 */ /* 0x000fe2000fffe03f */
[----:B------:R-:W-:Y:S02]  /*dae0*/  IMAD.U32 R4, RZ, RZ, UR16 ;  /* 0x00000010ff047e24 */ /* 0x000fe4000f8e00ff */
[----:B------:R-:W-:-:S03]  /*daf0*/  IMAD.U32 R5, RZ, RZ, UR17 ;  /* 0x00000011ff057e24 */ /* 0x000fc6000f8e00ff */
[----:B------:R-:W-:Y:S01]  /*db00*/  MOV R2, UR13 ;  /* 0x0000000d00027c02 */ /* 0x000fe20008000f00 */
[----:B------:R-:W-:Y:S02]  /*db10*/  USHF.L.U32 UR13, UR4, 0x5, URZ ;  /* 0x00000005040d7899 */ /* 0x000fe4000800063f */
[----:B------:R-:W-:Y:S01]  /*db20*/  USHF.L.U64.HI UR4, UR4, 0x5, UR5 ;  /* 0x0000000504047899 */ /* 0x000fe20008010205 */
[----:B------:R-:W-:Y:S01]  /*db30*/  BAR.SYNC.DEFER_BLOCKING 0x0 ;  /* 0x0000000000007b1d */ /* 0x000fe20000010000 */
[----:B--2---:R-:W-:-:S04]  /*db40*/  LEA R0, P0, R4, R40, 0x6 ;  /* 0x0000002804007211 */ /* 0x004fc800078030ff */
        /* <DEDUP_REMOVED lines=14> */
[----:B------:R1:W-:Y:S01]  /*dc30*/  LDGSTS.E.BYPASS.LTC128B.128 [R233+0xc800], [R4.64] ;  /* 0x0c80000004e97fae */ /* 0x0003e2000b901d52 */
[----:B------:R-:W-:-:S03]  /*dc40*/  PLOP3.LUT P0, PT, PT, PT, UP0, 0x80, 0x0 ;  /* 0x000000000000781c */ /* 0x000fc60003f0f008 */
[----:B------:R1:W-:Y:S04]  /*dc50*/  LDGSTS.E.BYPASS.LTC128B.128 [R233+0xe800], [R4.64+0x80] ;  /* 0x0e80008004e97fae */ /* 0x0003e8000b901d52 */
[----:B------:R2:W-:Y:S04]  /*dc60*/  LDGSTS.E.BYPASS.LTC128B.128 [R233+0xd000], [R2.64] ;  /* 0x0d00000002e97fae */ /* 0x0005e8000b901d52 */
[----:B------:R2:W-:Y:S04]  /*dc70*/  LDGSTS.E.BYPASS.LTC128B.128 [R233+0xf000], [R2.64+0x80] ;  /* 0x0f00008002e97fae */ /* 0x0005e8000b901d52 */
[----:B------:R3:W-:Y:S04]  /*dc80*/  LDGSTS.E.BYPASS.LTC128B.128 [R233+0xd800], [R8.64] ;  /* 0x0d80000008e97fae */ /* 0x0007e8000b901d52 */
[----:B------:R3:W-:Y:S04]  /*dc90*/  LDGSTS.E.BYPASS.LTC128B.128 [R233+0xf800], [R8.64+0x80] ;  /* 0x0f80008008e97fae */ /* 0x0007e8000b901d52 */
[----:B-----5:R-:W-:Y:S04]  /*dca0*/  LDSM.16.M88.4 R12, [R219+0x2000] ;  /* 0x00200000db0c783b */ /* 0x020fe80000000200 */
[----:B------:R-:W4:Y:S04]  /*dcb0*/  LDSM.16.M88.4 R40, [R212+0x9000] ;  /* 0x00900000d428783b */ /* 0x000f280000000200 */
[----:B------:R-:W2:Y:S04]  /*dcc0*/  LDSM.16.M88.4 R36, [R212+0x9800] ;  /* 0x00980000d424783b */ /* 0x000ea80000000200 */
[----:B------:R-:W-:Y:S04]  /*dcd0*/  LDSM.16.M88.4 R16, [R219] ;  /* 0x00000000db10783b */ /* 0x000fe80000000200 */
[----:B------:R-:W2:Y:S04]  /*dce0*/  LDSM.16.M88.4 R48, [R212+0x8000] ;  /* 0x00800000d430783b */ /* 0x000ea80000000200 */
[----:B------:R-:W2:Y:S04]  /*dcf0*/  LDSM.16.M88.4 R44, [R212+0x8800] ;  /* 0x00880000d42c783b */ /* 0x000ea80000000200 */
[----:B-1----:R-:W-:Y:S04]  /*dd00*/  LDSM.16.M88.4 R4, [R220+0x2000] ;  /* 0x00200000dc04783b */ /* 0x002fe80000000200 */
[----:B------:R-:W1:Y:S04]  /*dd10*/  LDSM.16.M88.4 R24, [R229] ;  /* 0x00000000e518783b */ /* 0x000e680000000200 */
[----:B------:R-:W1:Y:S04]  /*dd20*/  LDSM.16.M88.4 R20, [R228] ;  /* 0x00000000e414783b */ /* 0x000e680000000200 */
[----:B---3--:R-:W-:Y:S04]  /*dd30*/  LDSM.16.M88.4 R8, [R220] ;  /* 0x00000000dc08783b */ /* 0x008fe80000000200 */
[----:B------:R-:W3:Y:S01]  /*dd40*/  LDSM.16.M88.4 R32, [R223] ;  /* 0x00000000df20783b */ /* 0x000ee20000000200 */
[C---:B----4-:R-:W-:Y:S03]  /*dd50*/  HMMA.16816.F32 R60, R12.reuse, R40, RZ ;  /* 0x000000280c3c723c */ /* 0x050fe600000018ff */
[----:B------:R-:W4:Y:S04]  /*dd60*/  LDSM.16.M88.4 R28, [R230] ;  /* 0x00000000e61c783b */ /* 0x000f280000000200 */
[----:B------:R-:W0:Y:S01]  /*dd70*/  LDGDEPBAR ;  /* 0x00000000000079af */ /* 0x000e220000000000 */
[----:B--2---:R-:W-:Y:S08]  /*dd80*/  HMMA.16816.F32 R52, R12, R36, RZ ;  /* 0x000000240c34723c */ /* 0x004ff000000018ff */
[-C--:B------:R-:W-:Y:S08]  /*dd90*/  HMMA.16816.F32 R208, R16, R48.reuse, RZ ;  /* 0x0000003010d0723c */ /* 0x080ff000000018ff */
[----:B------:R-:W-:Y:S08]  /*dda0*/  HMMA.16816.F32 R204, R12, R48, RZ ;  /* 0x000000300ccc723c */ /* 0x000ff000000018ff */
[-C--:B------:R-:W-:Y:S08]  /*ddb0*/  HMMA.16816.F32 R136, R16, R44.reuse, RZ ;  /* 0x0000002c1088723c */ /* 0x080ff000000018ff */
[----:B------:R-:W-:Y:S08]  /*ddc0*/  HMMA.16816.F32 R132, R12, R44, RZ ;  /* 0x0000002c0c84723c */ /* 0x000ff000000018ff */
[----:B------:R-:W-:Y:S08]  /*ddd0*/  HMMA.16816.F32 R64, R16, R40, RZ ;  /* 0x000000281040723c */ /* 0x000ff000000018ff */
[----:B-1----:R-:W-:Y:S08]  /*dde0*/  HMMA.16816.F32 R60, R4, R24, R60 ;  /* 0x00000018043c723c */ /* 0x002ff0000000183c */
[----:B------:R-:W-:Y:S08]  /*ddf0*/  HMMA.16816.F32 R56, R16, R36, RZ ;  /* 0x000000241038723c */ /* 0x000ff000000018ff */
[----:B------:R-:W-:Y:S08]  /*de00*/  HMMA.16816.F32 R52, R4, R20, R52 ;  /* 0x000000140434723c */ /* 0x000ff00000001834 */
[-C--:B---3--:R-:W-:Y:S08]  /*de10*/  HMMA.16816.F32 R208, R8, R32.reuse, R208 ;  /* 0x0000002008d0723c */ /* 0x088ff000000018d0 */
[----:B------:R-:W-:Y:S07]  /*de20*/  HMMA.16816.F32 R204, R4, R32, R204 ;  /* 0x0000002004cc723c */ /* 0x000fee00000018cc */
[----:B------:R-:W-:Y:S01]  /*de30*/  IMAD.MOV.U32 R32, RZ, RZ, R60 ;  /* 0x000000ffff207224 */ /* 0x000fe200078e003c */
[----:B----4-:R-:W-:Y:S01]  /*de40*/  HMMA.16816.F32 R244, R8, R28, R136 ;  /* 0x0000001c08f4723c */ /* 0x010fe20000001888 */
[----:B------:R-:W-:-:S02]  /*de50*/  IMAD.MOV.U32 R40, RZ, RZ, R53 ;  /* 0x000000ffff287224 */ /* 0x000fc400078e0035 */
[----:B------:R-:W-:-:S05]  /*de60*/  IMAD.MOV.U32 R41, RZ, RZ, R52 ;  /* 0x000000ffff297224 */ /* 0x000fca00078e0034 */
[----:B------:R-:W-:Y:S07]  /*de70*/  HMMA.16816.F32 R132, R4, R28, R132 ;  /* 0x0000001c0484723c */ /* 0x000fee0000001884 */
[----:B------:R-:W-:Y:S01]  /*de80*/  MOV R29, R61 ;  /* 0x0000003d001d7202 */ /* 0x000fe20000000f00 */
[C---:B------:R-:W-:Y:S07]  /*de90*/  HMMA.16816.F32 R248, R8.reuse, R24, R64 ;  /* 0x0000001808f8723c */ /* 0x040fee0000001840 */
[----:B------:R-:W-:Y:S01]  /*dea0*/  IMAD.MOV.U32 R25, RZ, RZ, R62 ;  /* 0x000000ffff197224 */ /* 0x000fe200078e003e */
[----:B------:R-:W-:Y:S01]  /*deb0*/  HMMA.16816.F32 R56, R8, R20, R56 ;  /* 0x000000140838723c */ /* 0x000fe20000001838 */
[----:B------:R-:W-:-:S06]  /*dec0*/  IMAD.MOV.U32 R24, RZ, RZ, R63 ;  /* 0x000000ffff187224 */ /* 0x000fcc00078e003f */
[----:B------:R-:W-:Y:S01]  /*ded0*/  MOV R21, R54 ;  /* 0x0000003600157202 */ /* 0x000fe20000000f00 */
[----:B------:R-:W-:Y:S01]  /*dee0*/  HMMA.16816.F32 R60, R12, R50, RZ ;  /* 0x000000320c3c723c */ /* 0x000fe200000018ff */
[----:B------:R-:W-:-:S07]  /*def0*/  IMAD.MOV.U32 R20, RZ, RZ, R55 ;  /* 0x000000ffff147224 */ /* 0x000fce00078e0037 */
[----:B------:R-:W-:Y:S01]  /*df00*/  HMMA.16816.F32 R48, R16, R50, RZ ;  /* 0x000000321030723c */ /* 0x000fe200000018ff */
[----:B------:R-:W-:Y:S01]  /*df10*/  IMAD.MOV.U32 R28, RZ, RZ, R248 ;  /* 0x000000ffff1c7224 */ /* 0x000fe200078e00f8 */
[----:B------:R-:W-:Y:S01]  /*df20*/  MOV R2, R250 ;  /* 0x000000fa00027202 */ /* 0x000fe20000000f00 */
[----:B------:R-:W-:Y:S02]  /*df30*/  IMAD.MOV.U32 R3, RZ, RZ, R249 ;  /* 0x000000ffff037224 */ /* 0x000fe400078e00f9 */
[----:B------:R-:W-:-:S03]  /*df40*/  IMAD.MOV.U32 R0, RZ, RZ, R251 ;  /* 0x000000ffff007224 */ /* 0x000fc600078e00fb */
[----:B------:R-:W-:Y:S01]  /*df50*/  MOV R252, R56 ;  /* 0x0000003800fc7202 */ /* 0x000fe20000000f00 */
[----:B------:R-:W-:Y:S01]  /*df60*/  IMAD.MOV.U32 R37, RZ, RZ, R57 ;  /* 0x000000ffff257224 */ /* 0x000fe200078e0039 */
[----:B------:R-:W-:Y:S01]  /*df70*/  MOV R33, R59 ;  /* 0x0000003b00217202 */ /* 0x000fe20000000f00 */
[----:B------:R-:W-:Y:S01]  /*df80*/  IMAD.MOV.U32 R36, RZ, RZ, R58 ;  /* 0x000000ffff247224 */ /* 0x000fe200078e003a */
[----:B------:R-:W-:Y:S08]  /*df90*/  HMMA.16816.F32 R52, R12, R42, RZ ;  /* 0x0000002a0c34723c */ /* 0x000ff000000018ff */
[-C--:B------:R-:W-:Y:S08]  /*dfa0*/  HMMA.16816.F32 R60, R4, R34.reuse, R60 ;  /* 0x00000022043c723c */ /* 0x080ff0000000183c */
[----:B------:R-:W-:Y:S07]  /*dfb0*/  HMMA.16816.F32 R48, R8, R34, R48 ;  /* 0x000000220830723c */ /* 0x000fee0000001830 */
[----:B------:R-:W-:Y:S01]  /*dfc0*/  IMAD.MOV.U32 R34, RZ, RZ, R41 ;  /* 0x000000ffff227224 */ /* 0x000fe200078e0029 */
[----:B------:R-:W-:Y:S01]  /*dfd0*/  HMMA.16816.F32 R56, R12, R46, RZ ;  /* 0x0000002e0c38723c */ /* 0x000fe200000018ff */
[----:B------:R-:W-:-:S07]  /*dfe0*/  MOV R35, R40 ;  /* 0x0000002800237202 */ /* 0x000fce0000000f00 */
[C---:B------:R-:W-:Y:S08]  /*dff0*/  HMMA.16816.F32 R44, R16.reuse, R46, RZ ;  /* 0x0000002e102c723c */ /* 0x040ff000000018ff */
[----:B------:R-:W-:Y:S08]  /*e000*/  HMMA.16816.F32 R40, R16, R42, RZ ;  /* 0x0000002a1028723c */ /* 0x000ff000000018ff */
[-C--:B------:R-:W-:Y:S08]  /*e010*/  HMMA.16816.F32 R12, R12, R38.reuse, RZ ;  /* 0x000000260c0c723c */ /* 0x080ff000000018ff */
[----:B------:R-:W-:Y:S08]  /*e020*/  HMMA.16816.F32 R16, R16, R38, RZ ;  /* 0x000000261010723c */ /* 0x000ff000000018ff */
[C---:B------:R-:W-:Y:S08]  /*e030*/  HMMA.16816.F32 R64, R4.reuse, R30, R56 ;  /* 0x0000001e0440723c */ /* 0x040ff00000001838 */
[C---:B------:R-:W-:Y:S08]  /*e040*/  HMMA.16816.F32 R136, R4.reuse, R26, R52 ;  /* 0x0000001a0488723c */ /* 0x040ff00000001834 */
[----:B------:R-:W-:Y:S01]  /*e050*/  HMMA.16816.F32 R248, R4, R22, R12 ;  /* 0x0000001604f8723c */ /* 0x000fe2000000180c */
[----:B------:R-:W-:Y:S04]  /*e060*/  LDSM.16.M88.4 R4, [R222+0x2000] ;  /* 0x00200000de04783b */ /* 0x000fe80000000200 */
[----:B------:R-:W1:Y:S03]  /*e070*/  LDSM.16.M88.4 R12, [R218+0x8000] ;  /* 0x00800000da0c783b */ /* 0x000e660000000200 */
[C---:B------:R-:W-:Y:S08]  /*e080*/  HMMA.16816.F32 R56, R8.reuse, R30, R44 ;  /* 0x0000001e0838723c */ /* 0x040ff0000000182c */
[C---:B------:R-:W-:Y:S08]  /*e090*/  HMMA.16816.F32 R40, R8.reuse, R26, R40 ;  /* 0x0000001a0828723c */ /* 0x040ff00000001828 */
[----:B------:R-:W-:Y:S01]  /*e0a0*/  HMMA.16816.F32 R16, R8, R22, R16 ;  /* 0x000000160810723c */ /* 0x000fe20000001810 */
[----:B------:R-:W2:Y:S07]  /*e0b0*/  LDSM.16.M88.4 R8, [R222] ;  /* 0x00000000de08783b */ /* 0x000eae0000000200 */
[----:B-1----:R-:W-:Y:S07]  /*e0c0*/  HMMA.16816.F32 R52, R4, R12, R204 ;  /* 0x0000000c0434723c */ /* 0x002fee00000018cc */
[----:B------:R-:W-:Y:S01]  /*e0d0*/  MOV R206, R21 ;  /* 0x0000001500ce7202 */ /* 0x000fe20000000f00 */
[----:B------:R-:W-:-:S02]  /*e0e0*/  IMAD.MOV.U32 R207, RZ, RZ, R20 ;  /* 0x000000ffffcf7224 */ /* 0x000fc400078e0014 */
[----:B------:R-:W-:Y:S02]  /*e0f0*/  IMAD.MOV.U32 R204, RZ, RZ, R34 ;  /* 0x000000ffffcc7224 */ /* 0x000fe400078e0022 */
[----:B------:R-:W-:Y:S01]  /*e100*/  IMAD.MOV.U32 R205, RZ, RZ, R35 ;  /* 0x000000ffffcd7224 */ /* 0x000fe200078e0023 */
[C---:B--2---:R-:W-:Y:S07]  /*e110*/  HMMA.16816.F32 R44, R8.reuse, R12, R208 ;  /* 0x0000000c082c723c */ /* 0x044fee00000018d0 */
[----:B------:R-:W-:Y:S01]  /*e120*/  MOV R209, R37 ;  /* 0x0000002500d17202 */ /* 0x000fe20000000f00 */
[----:B------:R-:W-:Y:S01]  /*e130*/  IMAD.MOV.U32 R210, RZ, RZ, R36 ;  /* 0x000000ffffd27224 */ /* 0x000fe200078e0024 */
[----:B------:R-:W-:Y:S01]  /*e140*/  HMMA.16816.F32 R20, R8, R14, R48 ;  /* 0x0000000e0814723c */ /* 0x000fe20000001830 */
[----:B------:R-:W-:Y:S01]  /*e150*/  MOV R211, R33 ;  /* 0x0000002100d37202 */ /* 0x000fe20000000f00 */
[----:B------:R-:W-:-:S06]  /*e160*/  IMAD.MOV.U32 R208, RZ, RZ, R252 ;  /* 0x000000ffffd07224 */ /* 0x000fcc00078e00fc */
[----:B------:R-:W-:Y:S01]  /*e170*/  HMMA.16816.F32 R36, R4, R14, R60 ;  /* 0x0000000e0424723c */ /* 0x000fe2000000183c */
[----:B------:R-:W1:Y:S06]  /*e180*/  LDSM.16.M88.4 R12, [R218+0x8800] ;  /* 0x00880000da0c783b */ /* 0x000e6c0000000200 */
[----:B------:R-:W-:Y:S01]  /*e190*/  IMAD.MOV.U32 R60, RZ, RZ, R32 ;  /* 0x000000ffff3c7224 */ /* 0x000fe200078e0020 */
[----:B------:R-:W-:Y:S01]  /*e1a0*/  MOV R61, R29 ;  /* 0x0000001d003d7202 */ /* 0x000fe20000000f00 */
[----:B------:R-:W-:Y:S01]  /*e1b0*/  IMAD.MOV.U32 R62, RZ, RZ, R25 ;  /* 0x000000ffff3e7224 */ /* 0x000fe200078e0019 */
[----:B------:R-:W-:Y:S01]  /*e1c0*/  MOV R63, R24 ;  /* 0x00000018003f7202 */ /* 0x000fe20000000f00 */
[----:B-1----:R-:W-:Y:S07]  /*e1d0*/  HMMA.16816.F32 R32, R8, R12, R244 ;  /* 0x0000000c0820723c */ /* 0x002fee00000018f4 */
[----:B------:R-:W-:Y:S01]  /*e1e0*/  IMAD.MOV.U32 R244, RZ, RZ, R28 ;  /* 0x000000fffff47224 */ /* 0x000fe200078e001c */
[----:B------:R-:W-:Y:S01]  /*e1f0*/  HMMA.16816.F32 R24, R4, R14, R64 ;  /* 0x0000000e0418723c */ /* 0x000fe20000001840 */
[----:B------:R-:W-:Y:S01]  /*e200*/  MOV R245, R3 ;  /* 0x0000000300f57202 */ /* 0x000fe20000000f00 */
[----:B------:R-:W-:Y:S01]  /*e210*/  IMAD.MOV.U32 R246, RZ, RZ, R2 ;  /* 0x000000fffff67224 */ /* 0x000fe200078e0002 */
[----:B------:R-:W-:-:S05]  /*e220*/  MOV R247, R0 ;  /* 0x0000000000f77202 */ /* 0x000fca0000000f00 */
[----:B------:R-:W-:Y:S08]  /*e230*/  HMMA.16816.F32 R28, R4, R12, R132 ;  /* 0x0000000c041c723c */ /* 0x000ff00000001884 */
[C---:B------:R-:W-:Y:S01]  /*e240*/  HMMA.16816.F32 R48, R8.reuse, R14, R56 ;  /* 0x0000000e0830723c */ /* 0x040fe20000001838 */
[----:B------:R-:W1:Y:S07]  /*e250*/  LDSM.16.M88.4 R12, [R218+0x9000] ;  /* 0x00900000da0c783b */ /* 0x000e6e0000000200 */
[-C--:B-1----:R-:W-:Y:S08]  /*e260*/  HMMA.16816.F32 R56, R8, R12.reuse, R244 ;  /* 0x0000000c0838723c */ /* 0x082ff000000018f4 */
[C---:B------:R-:W-:Y:S08]  /*e270*/  HMMA.16816.F32 R60, R4.reuse, R12, R60 ;  /* 0x0000000c043c723c */ /* 0x040ff0000000183c */
[-C--:B------:R-:W-:Y:S08]  /*e280*/  HMMA.16816.F32 R136, R4, R14.reuse, R136 ;  /* 0x0000000e0488723c */ /* 0x080ff00000001888 */
[----:B------:R-:W-:Y:S01]  /*e290*/  HMMA.16816.F32 R132, R8, R14, R40 ;  /* 0x0000000e0884723c */ /* 0x000fe20000001828 */
[----:B------:R-:W1:Y:S07]  /*e2a0*/  LDSM.16.M88.4 R12, [R218+0x9800] ;  /* 0x00980000da0c783b */ /* 0x000e6e0000000200 */
[C---:B-1----:R-:W-:Y:S08]  /*e2b0*/  HMMA.16816.F32 R64, R4.reuse, R12, R204 ;  /* 0x0000000c0440723c */ /* 0x042ff000000018cc */
[----:B------:R-:W-:Y:S08]  /*e2c0*/  HMMA.16816.F32 R4, R4, R14, R248 ;  /* 0x0000000e0404723c */ /* 0x000ff000000018f8 */
[C---:B------:R-:W-:Y:S08]  /*e2d0*/  HMMA.16816.F32 R244, R8.reuse, R12, R208 ;  /* 0x0000000c08f4723c */ /* 0x040ff000000018d0 */
[----:B------:R-:W-:Y:S01]  /*e2e0*/  IMAD.MOV.U32 R40, RZ, RZ, R64 ;  /* 0x000000ffff287224 */ /* 0x000fe200078e0040 */
[----:B------:R-:W-:Y:S01]  /*e2f0*/  HMMA.16816.F32 R204, R8, R14, R16 ;  /* 0x0000000e08cc723c */ /* 0x000fe20000001810 */
[----:B------:R-:W-:Y:S01]  /*e300*/  LDSM.16.M88.4 R12, [R217] ;  /* 0x00000000d90c783b */ /* 0x000fe20000000200 */
[----:B------:R-:W-:Y:S01]  /*e310*/  MOV R3, R65 ;  /* 0x0000004100037202 */ /* 0x000fe20000000f00 */
[----:B------:R-:W-:Y:S01]  /*e320*/  IMAD.MOV.U32 R2, RZ, RZ, R66 ;  /* 0x000000ffff027224 */ /* 0x000fe200078e0042 */
[----:B------:R-:W-:Y:S01]  /*e330*/  MOV R0, R67 ;  /* 0x0000004300007202 */ /* 0x000fe20000000f00 */
[----:B------:R-:W1:Y:S02]  /*e340*/  LDSM.16.M88.4 R8, [R221] ;  /* 0x00000000dd08783b */ /* 0x000e640000000200 */
[----:B------:R-:W-:Y:S01]  /*e350*/  IMAD.MOV.U32 R64, RZ, RZ, R4 ;  /* 0x000000ffff407224 */ /* 0x000fe200078e0004 */
[----:B------:R-:W-:Y:S01]  /*e360*/  MOV R43, R5 ;  /* 0x00000005002b7202 */ /* 0x000fe20000000f00 */
[----:B------:R-:W-:Y:S01]  /*e370*/  IMAD.MOV.U32 R42, RZ, RZ, R6 ;  /* 0x000000ffff2a7224 */ /* 0x000fe200078e0006 */
[----:B------:R-:W-:-:S02]  /*e380*/  MOV R41, R7 ;  /* 0x0000000700297202 */ /* 0x000fc40000000f00 */
[----:B------:R-:W2:Y:S01]  /*e390*/  LDSM.16.M88.4 R4, [R221+0x2000] ;  /* 0x00200000dd04783b */ /* 0x000ea20000000200 */
[-C--:B-1----:R-:W-:Y:S07]  /*e3a0*/  HMMA.16816.F32 R248, R8, R12.reuse, R44 ;  /* 0x0000000c08f8723c */ /* 0x082fee000000182c */
[----:B------:R-:W-:Y:S01]  /*e3b0*/  MOV R45, R3 ;  /* 0x00000003002d7202 */ /* 0x000fe20000000f00 */
[----:B--2---:R-:W-:Y:S01]  /*e3c0*/  HMMA.16816.F32 R52, R4, R12, R52 ;  /* 0x0000000c0434723c */ /* 0x004fe20000001834 */
[----:B------:R-:W-:Y:S01]  /*e3d0*/  IMAD.MOV.U32 R46, RZ, RZ, R2 ;  /* 0x000000ffff2e7224 */ /* 0x000fe200078e0002 */
[----:B------:R-:W-:Y:S01]  /*e3e0*/  MOV R47, R0 ;  /* 0x00000000002f7202 */ /* 0x000fe20000000f00 */
[----:B------:R-:W-:-:S05]  /*e3f0*/  IMAD.MOV.U32 R44, RZ, RZ, R40 ;  /* 0x000000ffff2c7224 */ /* 0x000fca00078e0028 */
[-C--:B------:R-:W-:Y:S11]  /*e400*/  HMMA.16816.F32 R208, R4, R14.reuse, R36 ;  /* 0x0000000e04d0723c */ /* 0x080ff60000001824 */
[----:B------:R-:W-:Y:S05]  /*e410*/  @!UPT UIADD3 URZ, URZ, URZ, URZ ;  /* 0x0000003f3f3ff290 */ /* 0x000fea000fffe03f */
[----:B------:R-:W-:Y:S01]  /*e420*/  IMAD.MOV.U32 R19, RZ, RZ, R52 ;  /* 0x000000ffff137224 */ /* 0x000fe200078e0034 */
[----:B------:R-:W-:Y:S01]  /*e430*/  MOV R18, R53 ;  /* 0x0000003500127202 */ /* 0x000fe20000000f00 */
[----:B------:R-:W-:Y:S01]  /*e440*/  IMAD.MOV.U32 R52, RZ, RZ, R64 ;  /* 0x000000ffff347224 */ /* 0x000fe200078e0040 */
[----:B------:R-:W-:Y:S01]  /*e450*/  MOV R16, R55 ;  /* 0x0000003700107202 */ /* 0x000fe20000000f00 */
[----:B------:R-:W-:Y:S01]  /*e460*/  HMMA.16816.F32 R64, R8, R14, R20 ;  /* 0x0000000e0840723c */ /* 0x000fe20000001814 */
[----:B------:R-:W1:Y:S01]  /*e470*/  LDSM.16.M88.4 R12, [R217+0x800] ;  /* 0x00080000d90c783b */ /* 0x000e620000000200 */
[----:B------:R-:W-:Y:S01]  /*e480*/  IMAD.MOV.U32 R17, RZ, RZ, R54 ;  /* 0x000000ffff117224 */ /* 0x000fe200078e0036 */
[----:B------:R-:W-:Y:S01]  /*e490*/  MOV R53, R43 ;  /* 0x0000002b00357202 */ /* 0x000fe20000000f00 */
[----:B------:R-:W-:Y:S01]  /*e4a0*/  IMAD.MOV.U32 R54, RZ, RZ, R42 ;  /* 0x000000ffff367224 */ /* 0x000fe200078e002a */
[----:B------:R-:W-:-:S03]  /*e4b0*/  MOV R55, R41 ;  /* 0x0000002900377202 */ /* 0x000fc60000000f00 */
[-C--:B-1----:R-:W-:Y:S08]  /*e4c0*/  HMMA.16816.F32 R32, R8, R12.reuse, R32 ;  /* 0x0000000c0820723c */ /* 0x082ff00000001820 */
[----:B------:R-:W-:Y:S08]  /*e4d0*/  HMMA.16816.F32 R40, R4, R12, R28 ;  /* 0x0000000c0428723c */ /* 0x000ff0000000181c */
[----:B------:R-:W-:Y:S08]  /*e4e0*/  HMMA.16816.F32 R20, R8, R14, R48 ;  /* 0x0000000e0814723c */ /* 0x000ff00000001830 */
[----:B------:R-:W-:Y:S01]  /*e4f0*/  IMAD.MOV.U32 R252, RZ, RZ, R32 ;  /* 0x000000fffffc7224 */ /* 0x000fe200078e0020 */
[----:B------:R-:W-:Y:S01]  /*e500*/  MOV R3, R33 ;  /* 0x0000002100037202 */ /* 0x000fe20000000f00 */
[----:B------:R-:W-:Y:S01]  /*e510*/  IMAD.MOV.U32 R2, RZ, RZ, R34 ;  /* 0x000000ffff027224 */ /* 0x000fe200078e0022 */
[----:B------:R-:W-:-:S02]  /*e520*/  MOV R0, R35 ;  /* 0x0000002300007202 */ /* 0x000fc40000000f00 */
[C---:B------:R-:W-:Y:S01]  /*e530*/  HMMA.16816.F32 R32, R4.reuse, R14, R24 ;  /* 0x0000000e0420723c */ /* 0x040fe20000001818 */
[----:B------:R-:W1:Y:S07]  /*e540*/  LDSM.16.M88.4 R12, [R217+0x1000] ;  /* 0x00100000d90c783b */ /* 0x000e6e0000000200 */
[-C--:B-1----:R-:W-:Y:S07]  /*e550*/  HMMA.16816.F32 R28, R4, R12.reuse, R60 ;  /* 0x0000000c041c723c */ /* 0x082fee000000183c */
[----:B------:R-:W-:Y:S01]  /*e560*/  IMAD.MOV.U32 R60, RZ, RZ, R19 ;  /* 0x000000ffff3c7224 */ /* 0x000fe200078e0013 */
[----:B------:R-:W-:Y:S01]  /*e570*/  MOV R61, R18 ;  /* 0x00000012003d7202 */ /* 0x000fe20000000f00 */
[----:B------:R-:W-:Y:S01]  /*e580*/  IMAD.MOV.U32 R62, RZ, RZ, R17 ;  /* 0x000000ffff3e7224 */ /* 0x000fe200078e0011 */
[----:B------:R-:W-:Y:S01]  /*e590*/  MOV R63, R16 ;  /* 0x00000010003f7202 */ /* 0x000fe20000000f00 */
[----:B------:R-:W-:Y:S08]  /*e5a0*/  HMMA.16816.F32 R36, R8, R12, R56 ;  /* 0x0000000c0824723c */ /* 0x000ff00000001838 */
[-C--:B------:R-:W-:Y:S08]  /*e5b0*/  HMMA.16816.F32 R24, R4, R14.reuse, R136 ;  /* 0x0000000e0418723c */ /* 0x080ff00000001888 */
[----:B------:R-:W-:Y:S01]  /*e5c0*/  HMMA.16816.F32 R16, R8, R14, R132 ;  /* 0x0000000e0810723c */ /* 0x000fe20000001884 */
[----:B------:R-:W1:Y:S06]  /*e5d0*/  LDSM.16.M88.4 R12, [R217+0x1800] ;  /* 0x00180000d90c783b */ /* 0x000e6c0000000200 */
[----:B------:R-:W-:Y:S01]  /*e5e0*/  IMAD.MOV.U32 R132, RZ, RZ, R252 ;  /* 0x000000ffff847224 */ /* 0x000fe200078e00fc */
[----:B------:R-:W-:Y:S01]  /*e5f0*/  MOV R133, R3 ;  /* 0x0000000300857202 */ /* 0x000fe20000000f00 */
[----:B------:R-:W-:Y:S01]  /*e600*/  IMAD.MOV.U32 R134, RZ, RZ, R2 ;  /* 0x000000ffff867224 */ /* 0x000fe200078e0002 */
[----:B------:R-:W-:Y:S01]  /*e610*/  MOV R135, R0 ;  /* 0x0000000000877202 */ /* 0x000fe20000000f00 */
[-C--:B-1----:R-:W-:Y:S08]  /*e620*/  HMMA.16816.F32 R56, R4, R12.reuse, R44 ;  /* 0x0000000c0438723c */ /* 0x082ff0000000182c */
[----:B------:R-:W-:Y:S08]  /*e630*/  HMMA.16816.F32 R48, R8, R12, R244 ;  /* 0x0000000c0830723c */ /* 0x000ff000000018f4 */
        /* <DEDUP_REMOVED lines=8> */
[----:B------:R-:W-:Y:S01]  /*e6c0*/  IMAD.MOV.U32 R63, RZ, RZ, R136 ;  /* 0x000000ffff3f7224 */ /* 0x000fe200078e0088 */
[----:B------:R-:W-:Y:S01]  /*e6d0*/  MOV R62, R137 ;  /* 0x00000089003e7202 */ /* 0x000fe20000000f00 */
[----:B------:R-:W-:Y:S01]  /*e6e0*/  IMAD.MOV.U32 R61, RZ, RZ, R138 ;  /* 0x000000ffff3d7224 */ /* 0x000fe200078e008a */
[----:B------:R-:W-:-:S02]  /*e6f0*/  MOV R60, R139 ;  /* 0x0000008b003c7202 */ /* 0x000fc40000000f00 */
[C---:B------:R-:W-:Y:S01]  /*e700*/  HMMA.16816.F32 R136, R8.reuse, R14, R64 ;  /* 0x0000000e0888723c */ /* 0x040fe20000001840 */
[----:B------:R-:W1:Y:S07]  /*e710*/  LDSM.16.M88.4 R12, [R212+0xa800] ;  /* 0x00a80000d40c783b */ /* 0x000e6e0000000200 */
[-C--:B-1----:R-:W-:Y:S08]  /*e720*/  HMMA.16816.F32 R132, R8, R12.reuse, R132 ;  /* 0x0000000c0884723c */ /* 0x082ff00000001884 */
[----:B------:R-:W-:Y:S07]  /*e730*/  HMMA.16816.F32 R204, R4, R12, R40 ;  /* 0x0000000c04cc723c */ /* 0x000fee0000001828 */
[----:B------:R-:W-:Y:S01]  /*e740*/  IMAD.MOV.U32 R40, RZ, RZ, R63 ;  /* 0x000000ffff287224 */ /* 0x000fe200078e003f */
[----:B------:R-:W-:Y:S01]  /*e750*/  HMMA.16816.F32 R64, R8, R14, R20 ;  /* 0x0000000e0840723c */ /* 0x000fe20000001814 */
[----:B------:R-:W-:Y:S01]  /*e760*/  MOV R41, R62 ;  /* 0x0000003e00297202 */ /* 0x000fe20000000f00 */
[----:B------:R-:W-:Y:S01]  /*e770*/  IMAD.MOV.U32 R42, RZ, RZ, R61 ;  /* 0x000000ffff2a7224 */ /* 0x000fe200078e003d */
[----:B------:R-:W-:-:S05]  /*e780*/  MOV R43, R60 ;  /* 0x0000003c002b7202 */ /* 0x000fca0000000f00 */
[----:B------:R-:W-:Y:S01]  /*e790*/  IMAD.MOV.U32 R252, RZ, RZ, R132 ;  /* 0x000000fffffc7224 */ /* 0x000fe200078e0084 */
[----:B------:R-:W-:Y:S01]  /*e7a0*/  MOV R3, R133 ;  /* 0x0000008500037202 */ /* 0x000fe20000000f00 */
[----:B------:R-:W-:Y:S01]  /*e7b0*/  IMAD.MOV.U32 R2, RZ, RZ, R134 ;  /* 0x000000ffff027224 */ /* 0x000fe200078e0086 */
[----:B------:R-:W-:Y:S02]  /*e7c0*/  MOV R0, R135 ;  /* 0x0000008700007202 */ /* 0x000fe40000000f00 */
[----:B------:R-:W-:Y:S01]  /*e7d0*/  HMMA.16816.F32 R132, R4, R14, R32 ;  /* 0x0000000e0484723c */ /* 0x000fe20000001820 */
[----:B------:R-:W1:Y:S07]  /*e7e0*/  LDSM.16.M88.4 R12, [R212+0xb000] ;  /* 0x00b00000d40c783b */ /* 0x000e6e0000000200 */
[----:B-1----:R-:W-:Y:S08]  /*e7f0*/  HMMA.16816.F32 R248, R8, R12, R36 ;  /* 0x0000000c08f8723c */ /* 0x002ff00000001824 */
[C---:B------:R-:W-:Y:S08]  /*e800*/  HMMA.16816.F32 R36, R4.reuse, R14, R24 ;  /* 0x0000000e0424723c */ /* 0x040ff00000001818 */
[----:B------:R-:W-:Y:S08]  /*e810*/  HMMA.16816.F32 R60, R4, R12, R28 ;  /* 0x0000000c043c723c */ /* 0x000ff0000000181c */
[C---:B------:R-:W-:Y:S01]  /*e820*/  HMMA.16816.F32 R24, R8.reuse, R14, R16 ;  /* 0x0000000e0818723c */ /* 0x040fe20000001810 */
[----:B------:R-:W1:Y:S07]  /*e830*/  LDSM.16.M88.4 R12, [R212+0xb800] ;  /* 0x00b80000d40c783b */ /* 0x000e6e0000000200 */
[-C--:B-1----:R-:W-:Y:S08]  /*e840*/  HMMA.16816.F32 R32, R8, R12.reuse, R48 ;  /* 0x0000000c0820723c */ /* 0x082ff00000001830 */
[C---:B------:R-:W-:Y:S08]  /*e850*/  HMMA.16816.F32 R28, R4.reuse, R12, R56 ;  /* 0x0000000c041c723c */ /* 0x040ff00000001838 */
[-C--:B------:R-:W-:Y:S01]  /*e860*/  HMMA.16816.F32 R20, R4, R14.reuse, R52 ;  /* 0x0000000e0414723c */ /* 0x080fe20000001834 */
[----:B------:R-:W-:Y:S06]  /*e870*/  LDSM.16.M88.4 R4, [R220+0x6000] ;  /* 0x00600000dc04783b */ /* 0x000fec0000000200 */
[----:B------:R-:W-:Y:S01]  /*e880*/  MOV R53, R3 ;  /* 0x0000000300357202 */ /* 0x000fe20000000f00 */
[----:B------:R-:W-:Y:S01]  /*e890*/  HMMA.16816.F32 R16, R8, R14, R44 ;  /* 0x0000000e0810723c */ /* 0x000fe2000000182c */
[----:B------:R-:W1:Y:S01]  /*e8a0*/  LDSM.16.M88.4 R12, [R227] ;  /* 0x00000000e30c783b */ /* 0x000e620000000200 */
[----:B------:R-:W-:Y:S01]  /*e8b0*/  IMAD.MOV.U32 R54, RZ, RZ, R2 ;  /* 0x000000ffff367224 */ /* 0x000fe200078e0002 */
[----:B------:R-:W-:Y:S01]  /*e8c0*/  MOV R55, R0 ;  /* 0x0000000000377202 */ /* 0x000fe20000000f00 */
[----:B------:R-:W-:Y:S01]  /*e8d0*/  IMAD.MOV.U32 R52, RZ, RZ, R252 ;  /* 0x000000ffff347224 */ /* 0x000fe200078e00fc */
[----:B------:R-:W2:Y:S03]  /*e8e0*/  LDSM.16.M88.4 R8, [R220+0x4000] ;  /* 0x00400000dc08783b */ /* 0x000ea60000000200 */
[C---:B-1----:R-:W-:Y:S08]  /*e8f0*/  HMMA.16816.F32 R40, R4.reuse, R12, R40 ;  /* 0x0000000c0428723c */ /* 0x042ff00000001828 */
[-C--:B------:R-:W-:Y:S08]  /*e900*/  HMMA.16816.F32 R44, R4, R14.reuse, R208 ;  /* 0x0000000e042c723c */ /* 0x080ff000000018d0 */
[----:B--2---:R-:W-:Y:S08]  /*e910*/  HMMA.16816.F32 R48, R8, R14, R136 ;  /* 0x0000000e0830723c */ /* 0x004ff00000001888 */
[----:B------:R-:W-:Y:S01]  /*e920*/  IMAD.MOV.U32 R56, RZ, RZ, R40 ;  /* 0x000000ffff387224 */ /* 0x000fe200078e0028 */
[----:B------:R-:W-:Y:S01]  /*e930*/  MOV R3, R41 ;  /* 0x0000002900037202 */ /* 0x000fe20000000f00 */
[----:B------:R-:W-:Y:S01]  /*e940*/  IMAD.MOV.U32 R2, RZ, RZ, R42 ;  /* 0x000000ffff027224 */ /* 0x000fe200078e002a */
[----:B------:R-:W-:-:S02]  /*e950*/  MOV R0, R43 ;  /* 0x0000002b00007202 */ /* 0x000fc40000000f00 */
        /* <DEDUP_REMOVED lines=9> */
[-C--:B------:R-:W-:Y:S07]  /*e9f0*/  HMMA.16816.F32 R132, R4, R14.reuse, R36 ;  /* 0x0000000e0484723c */ /* 0x080fee0000001824 */
[----:B------:R-:W-:Y:S01]  /*ea00*/  IMAD.MOV.U32 R36, RZ, RZ, R56 ;  /* 0x000000ffff247224 */ /* 0x000fe200078e0038 */
[----:B------:R-:W-:Y:S01]  /*ea10*/  HMMA.16816.F32 R64, R8, R14, R24 ;  /* 0x0000000e0840723c */ /* 0x000fe20000001818 */
[----:B------:R-:W1:Y:S01]  /*ea20*/  LDSM.16.M88.4 R12, [R224] ;  /* 0x00000000e00c783b */ /* 0x000e620000000200 */
[----:B------:R-:W-:Y:S01]  /*ea30*/  MOV R37, R3 ;  /* 0x0000000300257202 */ /* 0x000fe20000000f00 */
[----:B------:R-:W-:Y:S01]  /*ea40*/  IMAD.MOV.U32 R38, RZ, RZ, R2 ;  /* 0x000000ffff267224 */ /* 0x000fe200078e0002 */
[----:B------:R-:W-:-:S04]  /*ea50*/  MOV R39, R0 ;  /* 0x0000000000277202 */ /* 0x000fc80000000f00 */
[-C--:B-1----:R-:W-:Y:S08]  /*ea60*/  HMMA.16816.F32 R60, R8, R12.reuse, R32 ;  /* 0x0000000c083c723c */ /* 0x082ff00000001820 */
[C---:B------:R-:W-:Y:S08]  /*ea70*/  HMMA.16816.F32 R56, R4.reuse, R12, R28 ;  /* 0x0000000c0438723c */ /* 0x040ff0000000181c */
[-C--:B------:R-:W-:Y:S01]  /*ea80*/  HMMA.16816.F32 R20, R4, R14.reuse, R20 ;  /* 0x0000000e0414723c */ /* 0x080fe20000001814 */
[----:B------:R-:W-:Y:S07]  /*ea90*/  LDSM.16.M88.4 R4, [R222+0x6000] ;  /* 0x00600000de04783b */ /* 0x000fee0000000200 */
[----:B------:R-:W-:Y:S01]  /*eaa0*/  HMMA.16816.F32 R16, R8, R14, R16 ;  /* 0x0000000e0810723c */ /* 0x000fe20000001810 */
[----:B------:R-:W1:Y:S04]  /*eab0*/  LDSM.16.M88.4 R12, [R218+0xa000] ;  /* 0x00a00000da0c783b */ /* 0x000e680000000200 */
[----:B------:R-:W2:Y:S03]  /*eac0*/  LDSM.16.M88.4 R8, [R222+0x4000] ;  /* 0x00400000de08783b */ /* 0x000ea60000000200 */
[C---:B-1----:R-:W-:Y:S08]  /*ead0*/  HMMA.16816.F32 R36, R4.reuse, R12, R36 ;  /* 0x0000000c0424723c */ /* 0x042ff00000001824 */
[----:B------:R-:W-:Y:S08]  /*eae0*/  HMMA.16816.F32 R28, R4, R14, R44 ;  /* 0x0000000e041c723c */ /* 0x000ff0000000182c */
[C---:B--2---:R-:W-:Y:S08]  /*eaf0*/  HMMA.16816.F32 R32, R8.reuse, R12, R40 ;  /* 0x0000000c0820723c */ /* 0x044ff00000001828 */
[----:B------:R-:W-:Y:S01]  /*eb00*/  IMAD.MOV.U32 R24, RZ, RZ, R36 ;  /* 0x000000ffff187224 */ /* 0x000fe200078e0024 */
[----:B------:R-:W-:Y:S01]  /*eb10*/  MOV R3, R37 ;  /* 0x0000002500037202 */ /* 0x000fe20000000f00 */
[----:B------:R-:W-:Y:S01]  /*eb20*/  IMAD.MOV.U32 R2, RZ, RZ, R38 ;  /* 0x000000ffff027224 */ /* 0x000fe200078e0026 */
[----:B------:R-:W-:Y:S01]  /*eb30*/  MOV R0, R39 ;  /* 0x0000002700007202 */ /* 0x000fe20000000f00 */
[----:B------:R-:W-:Y:S01]  /*eb40*/  IMAD.MOV.U32 R44, RZ, RZ, R24 ;  /* 0x000000ffff2c7224 */ /* 0x000fe200078e0018 */
[----:B------:R-:W-:Y:S01]  /*eb50*/  MOV R45, R3 ;  /* 0x00000003002d7202 */ /* 0x000fe20000000f00 */
[----:B------:R-:W-:Y:S01]  /*eb60*/  HMMA.16816.F32 R24, R8, R14, R48 ;  /* 0x0000000e0818723c */ /* 0x000fe20000001830 */
[----:B------:R-:W1:Y:S01]  /*eb70*/  LDSM.16.M88.4 R12, [R218+0xa800] ;  /* 0x00a80000da0c783b */ /* 0x000e620000000200 */
[----:B------:R-:W-:Y:S01]  /*eb80*/  IMAD.MOV.U32 R46, RZ, RZ, R2 ;  /* 0x000000ffff2e7224 */ /* 0x000fe200078e0002 */
[----:B------:R-:W-:-:S05]  /*eb90*/  MOV R47, R0 ;  /* 0x00000000002f7202 */ /* 0x000fca0000000f00 */
[-C--:B-1----:R-:W-:Y:S08]  /*eba0*/  HMMA.16816.F32 R52, R8, R12.reuse, R52 ;  /* 0x0000000c0834723c */ /* 0x082ff00000001834 */
[C---:B------:R-:W-:Y:S08]  /*ebb0*/  HMMA.16816.F32 R48, R4.reuse, R12, R244 ;  /* 0x0000000c0430723c */ /* 0x040ff000000018f4 */
[-C--:B------:R-:W-:Y:S08]  /*ebc0*/  HMMA.16816.F32 R40, R4, R14.reuse, R208 ;  /* 0x0000000e0428723c */ /* 0x080ff000000018d0 */
[C---:B------:R-:W-:Y:S01]  /*ebd0*/  HMMA.16816.F32 R36, R8.reuse, R14, R136 ;  /* 0x0000000e0824723c */ /* 0x040fe20000001888 */
[----:B------:R-:W1:Y:S07]  /*ebe0*/  LDSM.16.M88.4 R12, [R218+0xb000] ;  /* 0x00b00000da0c783b */ /* 0x000e6e0000000200 */
[----:B-1----:R-:W-:Y:S08]  /*ebf0*/  HMMA.16816.F32 R248, R8, R12, R248 ;  /* 0x0000000c08f8723c */ /* 0x002ff000000018f8 */
[-C--:B------:R-:W-:Y:S08]  /*ec00*/  HMMA.16816.F32 R244, R4, R14.reuse, R132 ;  /* 0x0000000e04f4723c */ /* 0x080ff00000001884 */
[----:B------:R-:W-:Y:S08]  /*ec10*/  HMMA.16816.F32 R132, R8, R14, R64 ;  /* 0x0000000e0884723c */ /* 0x000ff00000001840 */
[----:B------:R-:W-:Y:S01]  /*ec20*/  IMAD.MOV.U32 R136, RZ, RZ, R248 ;  /* 0x000000ffff887224 */ /* 0x000fe200078e00f8 */
[----:B------:R-:W-:Y:S01]  /*ec30*/  MOV R3, R249 ;  /* 0x000000f900037202 */ /* 0x000fe20000000f00 */
[----:B------:R-:W-:Y:S01]  /*ec40*/  IMAD.MOV.U32 R2, RZ, RZ, R250 ;  /* 0x000000ffff027224 */ /* 0x000fe200078e00fa */
[----:B------:R-:W-:-:S02]  /*ec50*/  MOV R0, R251 ;  /* 0x000000fb00007202 */ /* 0x000fc40000000f00 */
[----:B------:R-:W-:Y:S01]  /*ec60*/  HMMA.16816.F32 R248, R4, R12, R204 ;  /* 0x0000000c04f8723c */ /* 0x000fe200000018cc */
[----:B------:R-:W1:Y:S07]  /*ec70*/  LDSM.16.M88.4 R12, [R218+0xb800] ;  /* 0x00b80000da0c783b */ /* 0x000e6e0000000200 */
[-C--:B-1----:R-:W-:Y:S08]  /*ec80*/  HMMA.16816.F32 R208, R8, R12.reuse, R60 ;  /* 0x0000000c08d0723c */ /* 0x082ff0000000183c */
[C---:B------:R-:W-:Y:S07]  /*ec90*/  HMMA.16816.F32 R64, R4.reuse, R12, R56 ;  /* 0x0000000c0440723c */ /* 0x040fee0000001838 */
[----:B------:R-:W-:Y:S01]  /*eca0*/  IMAD.MOV.U32 R56, RZ, RZ, R136 ;  /* 0x000000ffff387224 */ /* 0x000fe200078e0088 */
[----:B------:R-:W-:Y:S01]  /*ecb0*/  HMMA.16816.F32 R20, R4, R14, R20 ;  /* 0x0000000e0414723c */ /* 0x000fe20000001814 */
[----:B------:R-:W-:Y:S01]  /*ecc0*/  LDSM.16.M88.4 R4, [R221+0x6000] ;  /* 0x00600000dd04783b */ /* 0x000fe20000000200 */
[----:B------:R-:W-:Y:S01]  /*ecd0*/  MOV R57, R3 ;  /* 0x0000000300397202 */ /* 0x000fe20000000f00 */
[----:B------:R-:W-:Y:S01]  /*ece0*/  IMAD.MOV.U32 R58, RZ, RZ, R2 ;  /* 0x000000ffff3a7224 */ /* 0x000fe200078e0002 */
[----:B------:R-:W-:-:S04]  /*ecf0*/  MOV R59, R0 ;  /* 0x00000000003b7202 */ /* 0x000fc80000000f00 */
[----:B------:R-:W-:Y:S01]  /*ed00*/  HMMA.16816.F32 R16, R8, R14, R16 ;  /* 0x0000000e0810723c */ /* 0x000fe20000001810 */
[----:B------:R-:W1:Y:S04]  /*ed10*/  LDSM.16.M88.4 R12, [R217+0x2000] ;  /* 0x00200000d90c783b */ /* 0x000e680000000200 */
[----:B------:R-:W2:Y:S03]  /*ed20*/  LDSM.16.M88.4 R8, [R221+0x4000] ;  /* 0x00400000dd08783b */ /* 0x000ea60000000200 */
[-C--:B-1----:R-:W-:Y:S08]  /*ed30*/  HMMA.16816.F32 R44, R4, R12.reuse, R44 ;  /* 0x0000000c042c723c */ /* 0x082ff0000000182c */
[----:B--2---:R-:W-:Y:S08]  /*ed40*/  HMMA.16816.F32 R32, R8, R12, R32 ;  /* 0x0000000c0820723c */ /* 0x004ff00000001820 */
[-C--:B------:R-:W-:Y:S07]  /*ed50*/  HMMA.16816.F32 R28, R4, R14.reuse, R28 ;  /* 0x0000000e041c723c */ /* 0x080fee000000181c */
[----:B------:R-:W-:Y:S04]  /*ed60*/  STL.64 [R1+0x20], R44 ;  /* 0x0000202c01007387 */ /* 0x000fe80000100a00 */
[----:B------:R1:W-:Y:S11]  /*ed70*/  STL.64 [R1+0x28], R46 ;  /* 0x0000282e01007387 */ /* 0x0003f60000100a00 */
[----:B------:R-:W-:Y:S01]  /*ed80*/  @!UPT UIADD3 URZ, URZ, URZ, URZ ;  /* 0x0000003f3f3ff290 */ /* 0x000fe2000fffe03f */
[----:B------:R-:W-:Y:S04]  /*ed90*/  STL.64 [R1+0x10], R28 ;  /* 0x0000101c01007387 */ /* 0x000fe80000100a00 */
[----:B------:R-:W-:Y:S01]  /*eda0*/  STL.64 [R1+0x18], R30 ;  /* 0x0000181e01007387 */ /* 0x000fe20000100a00 */
[----:B-1----:R-:W-:Y:S03]  /*edb0*/  HMMA.16816.F32 R44, R8, R14, R24 ;  /* 0x0000000e082c723c */ /* 0x002fe60000001818 */
[----:B------:R-:W1:Y:S05]  /*edc0*/  LDSM.16.M88.4 R12, [R217+0x2800] ;  /* 0x00280000d90c783b */ /* 0x000e6a0000000200 */
[-C--:B-1----:R-:W-:Y:S08]  /*edd0*/  HMMA.16816.F32 R60, R4, R12.reuse, R48 ;  /* 0x0000000c043c723c */ /* 0x082ff00000001830 */
[----:B------:R-:W-:Y:S08]  /*ede0*/  HMMA.16816.F32 R204, R8, R12, R52 ;  /* 0x0000000c08cc723c */ /* 0x000ff00000001834 */
[-C--:B------:R-:W-:Y:S08]  /*edf0*/  HMMA.16816.F32 R136, R4, R14.reuse, R40 ;  /* 0x0000000e0488723c */ /* 0x080ff00000001828 */
[C---:B------:R-:W-:Y:S01]  /*ee00*/  HMMA.16816.F32 R48, R8.reuse, R14, R36 ;  /* 0x0000000e0830723c */ /* 0x040fe20000001824 */
[----:B------:R-:W1:Y:S07]  /*ee10*/  LDSM.16.M88.4 R12, [R217+0x3000] ;  /* 0x00300000d90c783b */ /* 0x000e6e0000000200 */
[-C--:B-1----:R-:W-:Y:S08]  /*ee20*/  HMMA.16816.F32 R52, R8, R12.reuse, R56 ;  /* 0x0000000c0834723c */ /* 0x082ff00000001838 */
[C---:B------:R-:W-:Y:S08]  /*ee30*/  HMMA.16816.F32 R56, R4.reuse, R12, R248 ;  /* 0x0000000c0438723c */ /* 0x040ff000000018f8 */
[-C--:B------:R-:W-:Y:S08]  /*ee40*/  HMMA.16816.F32 R24, R4, R14.reuse, R244 ;  /* 0x0000000e0418723c */ /* 0x080ff000000018f4 */
[----:B------:R-:W-:Y:S01]  /*ee50*/  HMMA.16816.F32 R132, R8, R14, R132 ;  /* 0x0000000e0884723c */ /* 0x000fe20000001884 */
[----:B------:R-:W1:Y:S01]  /*ee60*/  LDSM.16.M88.4 R12, [R217+0x3800] ;  /* 0x00380000d90c783b */ /* 0x000e620000000200 */
[----:B------:R-:W-:Y:S11]  /*ee70*/  DEPBAR.LE SB0, 0x0 ;  /* 0x000080000000791a */ /* 0x000ff60000000000 */
[----:B------:R-:W-:Y:S02]  /*ee80*/  @!UPT UIADD3 URZ, URZ, URZ, URZ ;  /* 0x0000003f3f3ff290 */ /* 0x000fe4000fffe03f */
[----:B------:R2:W-:Y:S04]  /*ee90*/  STL.64 [R1], R24 ;  /* 0x0000001801007387 */ /* 0x0005e80000100a00 */
[----:B------:R2:W-:Y:S01]  /*eea0*/  STL.64 [R1+0x8], R26 ;  /* 0x0000081a01007387 */ /* 0x0005e20000100a00 */
[-C--:B-1----:R-:W-:Y:S08]  /*eeb0*/  HMMA.16816.F32 R244, R4, R12.reuse, R64 ;  /* 0x0000000c04f4723c */ /* 0x082ff00000001840 */
[----:B------:R-:W-:Y:S08]  /*eec0*/  HMMA.16816.F32 R208, R8, R12, R208 ;  /* 0x0000000c08d0723c */ /* 0x000ff000000018d0 */
[-C--:B------:R-:W-:Y:S08]  /*eed0*/  HMMA.16816.F32 R248, R4, R14.reuse, R20 ;  /* 0x0000000e04f8723c */ /* 0x080ff00000001814 */
[----:B------:R-:W-:Y:S01]  /*eee0*/  HMMA.16816.F32 R64, R8, R14, R16 ;  /* 0x0000000e0840723c */ /* 0x000fe20000001810 */
[----:B------:R-:W-:Y:S06]  /*eef0*/  BAR.SYNC.DEFER_BLOCKING 0x0 ;  /* 0x0000000000007b1d */ /* 0x000fec0000010000 */
[----:B------:R-:W-:Y:S05]  /*ef00*/  @!P0 BRA `(.L_x_434) ;  /* 0x0000024000008947 */ /* 0x000fea0003800000 */
[----:B--2---:R-:W2:Y:S04]  /*ef10*/  LDL.64 R2, [R1+0x60] ;  /* 0x0000600001027983 */ /* 0x004ea80000100a00 */
[----:B------:R-:W3:Y:S01]  /*ef20*/  LDL.64 R30, [R1+0x58] ;  /* 0x00005800011e7983 */ /* 0x000ee20000100a00 */
[----:B------:R-:W-:-:S02]  /*ef30*/  UIADD3 UR13, UR8, -0x4, URZ ;  /* 0xfffffffc080d7890 */ /* 0x000fc4000fffe03f */
[----:B------:R-:W-:Y:S02]  /*ef40*/  ULDC.64 UR4, c[0x0][0x198] ;  /* 0x0000660000047ab9 */ /* 0x000fe40000000a00 */
[----:B------:R-:W-:Y:S02]  /*ef50*/  USHF.R.S32.HI UR8, URZ, 0x1f, UR13 ;  /* 0x0000001f3f087899 */ /* 0x000fe4000801140d */
[----:B------:R-:W-:Y:S02]  /*ef60*/  UIMAD.WIDE.U32 UR16, UR13, UR4, URZ ;  /* 0x000000040d1072a5 */ /* 0x000fe4000f8e003f */
[----:B------:R-:W-:Y:S02]  /*ef70*/  UIMAD UR8, UR8, UR4, URZ ;  /* 0x00000004080872a4 */ /* 0x000fe4000f8e023f */
[----:B------:R-:W-:Y:S02]  /*ef80*/  USHF.L.U32 UR4, UR6, 0x5, URZ ;  /* 0x0000000506047899 */ /* 0x000fe4000800063f */
[----:B------:R-:W-:Y:S01]  /*ef90*/  UIMAD UR5, UR13, UR5, UR8 ;  /* 0x000000050d0572a4 */ /* 0x000fe2000f8e0208 */
[----:B------:R-:W-:-:S03]  /*efa0*/  IMAD.U32 R0, RZ, RZ, UR16 ;  /* 0x00000010ff007e24 */ /* 0x000fc6000f8e00ff */
[----:B------:R-:W-:Y:S02]  /*efb0*/  UIADD3 UR5, UR17, UR5, URZ ;  /* 0x0000000511057290 */ /* 0x000fe4000fffe03f */
[----:B--2---:R-:W-:Y:S01]  /*efc0*/  LEA R0, P0, R0, R2, 0x6 ;  /* 0x0000000200007211 */ /* 0x004fe200078030ff */
[----:B------:R-:W-:-:S03]  /*efd0*/  IMAD.U32 R3, RZ, RZ, UR16 ;  /* 0x00000010ff037e24 */ /* 0x000fc6000f8e00ff */
[----:B------:R-:W-:Y:S01]  /*efe0*/  IMAD.U32 R2, RZ, RZ, UR5 ;  /* 0x00000005ff027e24 */ /* 0x000fe2000f8e00ff */
[----:B------:R-:W-:-:S04]  /*eff0*/  USHF.L.U64.HI UR5, UR6, 0x5, UR7 ;  /* 0x0000000506057899 */ /* 0x000fc80008010207 */
        /* <DEDUP_REMOVED lines=21> */
.L_x_434:
[----:B-12---:R-:W2:Y:S04]  /*f150*/  LDL.LU R2, [R1+0x24] ;  /* 0x0000240001027983 */ /* 0x006ea80000300800 */
[----:B------:R-:W3:Y:S04]  /*f160*/  LDL.LU R0, [R1+0x2c] ;  /* 0x00002c0001007983 */ /* 0x000ee80000300800 */
[----:B------:R-:W4:Y:S04]  /*f170*/  LDL.LU R13, [R1+0x20] ;  /* 0x00002000010d7983 */ /* 0x000f280000300800 */
[----:B------:R-:W5:Y:S04]  /*f180*/  LDL.LU R12, [R1+0x28] ;  /* 0x00002800010c7983 */ /* 0x000f680000300800 */
[----:B------:R-:W5:Y:S04]  /*f190*/  LDL.LU R9, [R1+0x18] ;  /* 0x0000180001097983 */ /* 0x000f680000300800 */
[----:B------:R-:W5:Y:S04]  /*f1a0*/  LDL.LU R8, [R1+0x14] ;  /* 0x0000140001087983 */ /* 0x000f680000300800 */
[----:B------:R-:W5:Y:S04]  /*f1b0*/  LDL.LU R7, [R1+0x1c] ;  /* 0x00001c0001077983 */ /* 0x000f680000300800 */
[----:B------:R-:W5:Y:S04]  /*f1c0*/  LDL.LU R10, [R1+0x10] ;  /* 0x00001000010a7983 */ /* 0x000f680000300800 */
[----:B------:R-:W5:Y:S04]  /*f1d0*/  LDL.LU R3, [R1+0x8] ;  /* 0x0000080001037983 */ /* 0x000f680000300800 */
[----:B------:R-:W5:Y:S04]  /*f1e0*/  LDL.LU R6, [R1] ;  /* 0x0000000001067983 */ /* 0x000f680000300800 */
[----:B------:R-:W5:Y:S04]  /*f1f0*/  LDL.LU R4, [R1+0xc] ;  /* 0x00000c0001047983 */ /* 0x000f680000300800 */
[----:B------:R-:W1:Y:S04]  /*f200*/  S2R R14, SR_TID.X ;  /* 0x00000000000e7919 */ /* 0x000e680000002100 */
[----:B------:R-:W5:Y:S01]  /*f210*/  LDL.LU R5, [R1+0x4] ;  /* 0x0000040001057983 */ /* 0x000f620000300800 */
[----:B-1----:R-:W-:-:S05]  /*f220*/  IMAD.SHL.U32 R14, R14, 0x2, RZ ;  /* 0x000000020e0e7824 */ /* 0x002fca00078e00ff */
[----:B------:R-:W-:Y:S01]  /*f230*/  LOP3.LUT R14, R14, 0x6, RZ, 0xc0, !PT ;  /* 0x000000060e0e7812 */ /* 0x000fe200078ec0ff */
[----:B--2---:R-:W-:Y:S02]  /*f240*/  IMAD.MOV.U32 R11, RZ, RZ, R2 ;  /* 0x000000ffff0b7224 */ /* 0x004fe400078e0002 */
[----:B---3--:R-:W-:Y:S01]  /*f250*/  IMAD.MOV.U32 R2, RZ, RZ, R0 ;  /* 0x000000ffff027224 */ /* 0x008fe200078e0000 */
[----:B------:R-:W-:-:S05]  /*f260*/  MOV R0, UR22 ;  /* 0x0000001600007c02 */ /* 0x000fca0008000f00 */
[----:B------:R-:W-:Y:S02]  /*f270*/  IMAD R0, R0, 0x40, R14 ;  /* 0x0000004000007824 */ /* 0x000fe400078e020e */
[----:B----4-:R-:W-:Y:S02]  /*f280*/  IMAD.MOV.U32 R14, RZ, RZ, R13 ;  /* 0x000000ffff0e7224 */ /* 0x010fe400078e000d */
[----:B-----5:R-:W-:Y:S01]  /*f290*/  IMAD.MOV.U32 R13, RZ, RZ, R12 ;  /* 0x000000ffff0d7224 */ /* 0x020fe200078e000c */
[C---:B------:R-:W-:Y:S02]  /*f2a0*/  ISETP.GE.AND P3, PT, R0.reuse, R240, PT ;  /* 0x000000f00000720c */ /* 0x040fe40003f66270 */
[----:B------:R-:W-:Y:S01]  /*f2b0*/  MOV R12, R11 ;  /* 0x0000000b000c7202 */ /* 0x000fe20000000f00 */
[----:B------:R-:W-:Y:S01]  /*f2c0*/  IMAD.MOV.U32 R11, RZ, RZ, R2 ;  /* 0x000000ffff0b7224 */ /* 0x000fe200078e0002 */
[C---:B------:R-:W-:Y:S02]  /*f2d0*/  ISETP.LT.OR P3, PT, R0.reuse, R236, P3 ;  /* 0x000000ec0000720c */ /* 0x040fe40001f61670 */
[----:B------:R-:W-:-:S02]  /*f2e0*/  IADD3 R2, R0, 0x1, RZ ;  /* 0x0000000100027810 */ /* 0x000fc40007ffe0ff */
[----:B------:R-:W-:Y:S02]  /*f2f0*/  FSEL R22, R32, -INF , !P3 ;  /* 0xff80000020167808 */ /* 0x000fe40005800000 */
[C---:B------:R-:W-:Y:S02]  /*f300*/  ISETP.GE.AND P1, PT, R2.reuse, R240, PT ;  /* 0x000000f00200720c */ /* 0x040fe40003f26270 */
[C---:B------:R-:W-:Y:S02]  /*f310*/  ISETP.GE.AND P6, PT, R2.reuse, R239, PT ;  /* 0x000000ef0200720c */ /* 0x040fe40003fc6270 */
[C---:B------:R-:W-:Y:S02]  /*f320*/  ISETP.GE.AND P5, PT, R2.reuse, R238, PT ;  /* 0x000000ee0200720c */ /* 0x040fe40003fa6270 */
[----:B------:R-:W-:Y:S02]  /*f330*/  ISETP.GE.AND P4, PT, R2, R237, PT ;  /* 0x000000ed0200720c */ /* 0x000fe40003f86270 */
[----:B------:R-:W-:-:S02]  /*f340*/  ISETP.GE.AND P2, PT, R0, R239, PT ;  /* 0x000000ef0000720c */ /* 0x000fc40003f46270 */
[C---:B------:R-:W-:Y:S02]  /*f350*/  ISETP.GE.AND P0, PT, R0.reuse, R238, PT ;  /* 0x000000ee0000720c */ /* 0x040fe40003f06270 */
[----:B------:R-:W-:Y:S02]  /*f360*/  ISETP.GE.AND P3, PT, R0, R237, PT ;  /* 0x000000ed0000720c */ /* 0x000fe40003f66270 */
[C---:B------:R-:W-:Y:S02]  /*f370*/  ISETP.LT.OR P1, PT, R2.reuse, R236, P1 ;  /* 0x000000ec0200720c */ /* 0x040fe40000f21670 */
[C---:B------:R-:W-:Y:S02]  /*f380*/  ISETP.LT.OR P6, PT, R2.reuse, R235, P6 ;  /* 0x000000eb0200720c */ /* 0x040fe400037c1670 */
[C---:B------:R-:W-:Y:S02]  /*f390*/  ISETP.LT.OR P5, PT, R2.reuse, R234, P5 ;  /* 0x000000ea0200720c */ /* 0x040fe40002fa1670 */
[----:B------:R-:W-:-:S02]  /*f3a0*/  ISETP.LT.OR P4, PT, R2, R232, P4 ;  /* 0x000000e80200720c */ /* 0x000fc40002781670 */
[C---:B------:R-:W-:Y:S02]  /*f3b0*/  ISETP.LT.OR P2, PT, R0.reuse, R235, P2 ;  /* 0x000000eb0000720c */ /* 0x040fe40001741670 */
        /* <DEDUP_REMOVED lines=29> */
[----:B------:R-:W-:Y:S01]  /*f590*/  FSEL R34, R46, -INF , !P0 ;  /* 0xff8000002e227808 */ /* 0x000fe20004000000 */
[----:B------:R-:W-:Y:S01]  /*f5a0*/  IMAD.MOV.U32 R46, RZ, RZ, R243 ;  /* 0x000000ffff2e7224 */ /* 0x000fe200078e00f3 */
        /* <DEDUP_REMOVED lines=14> */
[----:B------:R-:W-:Y:S01]  /*f690*/  FSEL R43, R7, -INF , !P2 ;  /* 0xff800000072b7808 */ /* 0x000fe20005000000 */
[----:B------:R-:W-:Y:S01]  /*f6a0*/  IMAD.MOV.U32 R7, RZ, RZ, R6 ;  /* 0x000000ffff077224 */ /* 0x000fe200078e0006 */
        /* <DEDUP_REMOVED lines=23> */
[----:B------:R-:W-:Y:S01]  /*f820*/  MOV R8, R4 ;  /* 0x0000000400087202 */ /* 0x000fe20000000f00 */
[----:B------:R-:W-:Y:S01]  /*f830*/  IMAD.MOV.U32 R4, RZ, RZ, R242 ;  /* 0x000000ffff047224 */ /* 0x000fe200078e00f2 */
[----:B------:R-:W-:Y:S02]  /*f840*/  FSEL R28, R207, -INF , !P6 ;  /* 0xff800000cf1c7808 */ /* 0x000fe40007000000 */
[----:B------:R-:W-:-:S02]  /*f850*/  FSEL R242, R61, -INF , !P4 ;  /* 0xff8000003df27808 */ /* 0x000fc40006000000 */
[----:B------:R-:W-:Y:S02]  /*f860*/  FSEL R6, R63, -INF , !P0 ;  /* 0xff8000003f067808 */ /* 0x000fe40004000000 */
[----:B------:R-:W-:Y:S02]  /*f870*/  FSEL R21, R48, -INF , !P3 ;  /* 0xff80000030157808 */ /* 0x000fe40005800000 */
[C---:B------:R-:W-:Y:S01]  /*f880*/  ISETP.GE.AND P0, PT, R2.reuse, R240, PT ;  /* 0x000000f00200720c */ /* 0x040fe20003f06270 */
[----:B------:R-:W-:Y:S01]  /*f890*/  IMAD.MOV.U32 R48, RZ, RZ, R6 ;  /* 0x000000ffff307224 */ /* 0x000fe200078e0006 */
[C---:B------:R-:W-:Y:S01]  /*f8a0*/  ISETP.GE.AND P6, PT, R2.reuse, R239, PT ;  /* 0x000000ef0200720c */ /* 0x040fe20003fc6270 */
[----:B------:R-:W-:Y:S01]  /*f8b0*/  IMAD.MOV.U32 R6, RZ, RZ, R241 ;  /* 0x000000ffff067224 */ /* 0x000fe200078e00f1 */
        /* <DEDUP_REMOVED lines=21> */
[C---:B------:R-:W-:Y:S02]  /*fa10*/  ISETP.GE.AND P1, PT, R2.reuse, R237, PT ;  /* 0x000000ed0200720c */ /* 0x040fe40003f26270 */
[----:B------:R-:W-:Y:S02]  /*fa20*/  FSEL R63, R139, -INF , !P3 ;  /* 0xff8000008b3f7808 */ /* 0x000fe40005800000 */
[C---:B------:R-:W-:Y:S02]  /*fa30*/  ISETP.LT.OR P1, PT, R2.reuse, R232, P1 ;  /* 0x000000e80200720c */ /* 0x040fe40000f21670 */
[----:B------:R-:W-:Y:S02]  /*fa40*/  ISETP.GE.AND P3, PT, R2, R238, PT ;  /* 0x000000ee0200720c */ /* 0x000fe40003f66270 */
[----:B------:R-:W-:-:S02]  /*fa50*/  FSEL R136, R59, -INF , !P1 ;  /* 0xff8000003b887808 */ /* 0x000fc40004800000 */
[----:B------:R-:W2:Y:S01]  /*fa60*/  LDL.LU R59, [R1+0x34] ;  /* 0x00003400013b7983 */ /* 0x000ea20000300800 */
[----:B------:R-:W-:Y:S02]  /*fa70*/  ISETP.LT.OR P3, PT, R2, R234, P3 ;  /* 0x000000ea0200720c */ /* 0x000fe40001f61670 */
[----:B------:R-:W-:Y:S02]  /*fa80*/  MOV R10, R231 ;  /* 0x000000e7000a7202 */ /* 0x000fe40000000f00 */
[----:B------:R-:W-:Y:S02]  /*fa90*/  FSEL R207, R57, -INF , !P3 ;  /* 0xff80000039cf7808 */ /* 0x000fe40005800000 */
[----:B------:R-:W-:Y:S01]  /*faa0*/  MOV R57, R6 ;  /* 0x0000000600397202 */ /* 0x000fe20000000f00 */
[----:B------:R-:W-:Y:S01]  /*fab0*/  IMAD.MOV.U32 R6, RZ, RZ, R5 ;  /* 0x000000ffff067224 */ /* 0x000fe200078e0005 */
[----:B------:R-:W-:Y:S01]  /*fac0*/  FSEL R23, R51, -INF , !P6 ;  /* 0xff80000033177808 */ /* 0x000fe20007000000 */
[----:B------:R-:W-:Y:S01]  /*fad0*/  IMAD.MOV.U32 R5, RZ, RZ, R3 ;  /* 0x000000ffff057224 */ /* 0x000fe200078e0003 */
[----:B------:R-:W-:-:S02]  /*fae0*/  FMNMX.FTZ R3, R57, R22, !PT ;  /* 0x0000001639037209 */ /* 0x000fc40007810000 */
[----:B------:R-:W-:Y:S02]  /*faf0*/  FSEL R231, R137, -INF , !P4 ;  /* 0xff80000089e77808 */ /* 0x000fe40006000000 */
[C---:B------:R-:W-:Y:S02]  /*fb00*/  ISETP.GE.AND P6, PT, R2.reuse, R240, PT ;  /* 0x000000f00200720c */ /* 0x040fe40003fc6270 */
[C---:B------:R-:W-:Y:S02]  /*fb10*/  ISETP.GE.AND P4, PT, R2.reuse, R239, PT ;  /* 0x000000ef0200720c */ /* 0x040fe40003f86270 */
[----:B------:R-:W-:Y:S02]  /*fb20*/  FMNMX.FTZ R3, R33, R3, !PT ;  /* 0x0000000321037209 */ /* 0x000fe40007810000 */
[C---:B------:R-:W-:Y:S02]  /*fb30*/  ISETP.LT.OR P6, PT, R2.reuse, R236, P6 ;  /* 0x000000ec0200720c */ /* 0x040fe400037c1670 */
[----:B------:R-:W-:-:S02]  /*fb40*/  ISETP.LT.OR P4, PT, R2, R235, P4 ;  /* 0x000000eb0200720c */ /* 0x000fc40002781670 */
[----:B------:R-:W-:Y:S02]  /*fb50*/  IADD3 R2, R0, 0x28, RZ ;  /* 0x0000002800027810 */ /* 0x000fe40007ffe0ff */
[----:B------:R-:W-:Y:S02]  /*fb60*/  FMNMX.FTZ R3, R31, R3, !PT ;  /* 0x000000031f037209 */ /* 0x000fe40007810000 */
[----:B------:R-:W-:Y:S02]  /*fb70*/  FSEL R20, R54, -INF , !P5 ;  /* 0xff80000036147808 */ /* 0x000fe40006800000 */
[----:B------:R-:W-:Y:S02]  /*fb80*/  FSEL R241, R56, -INF , !P2 ;  /* 0xff80000038f17808 */ /* 0x000fe40005000000 */
[----:B------:R-:W-:Y:S01]  /*fb90*/  FSEL R52, R58, -INF , !P0 ;  /* 0xff8000003a347808 */ /* 0x000fe20004000000 */
[----:B------:R-:W-:Y:S01]  /*fba0*/  IMAD.MOV.U32 R137, RZ, RZ, R5 ;  /* 0x000000ffff897224 */ /* 0x000fe200078e0005 */
[----:B------:R-:W-:Y:S01]  /*fbb0*/  FSEL R14, R53, -INF , !P6 ;  /* 0xff800000350e7808 */ /* 0x000fe20007000000 */
[----:B------:R-:W-:Y:S01]  /*fbc0*/  IMAD.MOV.U32 R53, RZ, RZ, R10 ;  /* 0x000000ffff357224 */ /* 0x000fe200078e000a */
[C---:B------:R-:W-:Y:S01]  /*fbd0*/  ISETP.GE.AND P5, PT, R2.reuse, R240, PT ;  /* 0x000000f00200720c */ /* 0x040fe20003fa6270 */
[----:B------:R-:W-:Y:S01]  /*fbe0*/  IMAD.MOV.U32 R56, RZ, RZ, R8 ;  /* 0x000000ffff387224 */ /* 0x000fe200078e0008 */
[----:B------:R-:W-:-:S02]  /*fbf0*/  ISETP.GE.AND P2, PT, R2, R239, PT ;  /* 0x000000ef0200720c */ /* 0x000fc40003f46270 */
[C---:B------:R-:W-:Y:S02]  /*fc00*/  ISETP.GE.AND P0, PT, R2.reuse, R238, PT ;  /* 0x000000ee0200720c */ /* 0x040fe40003f06270 */
[C---:B------:R-:W-:Y:S02]  /*fc10*/  ISETP.GE.AND P6, PT, R2.reuse, R237, PT ;  /* 0x000000ed0200720c */ /* 0x040fe40003fc6270 */
[----:B------:R-:W-:Y:S02]  /*fc20*/  FMNMX.FTZ R3, R29, R3, !PT ;  /* 0x000000031d037209 */ /* 0x000fe40007810000 */
[C---:B------:R-:W-:Y:S02]  /*fc30*/  ISETP.LT.OR P5, PT, R2.reuse, R236, P5 ;  /* 0x000000ec0200720c */ /* 0x040fe40002fa1670 */
[C---:B------:R-:W-:Y:S02]  /*fc40*/  ISETP.LT.OR P2, PT, R2.reuse, R235, P2 ;  /* 0x000000eb0200720c */ /* 0x040fe40001741670 */
[----:B------:R-:W-:-:S02]  /*fc50*/  ISETP.LT.OR P0, PT, R2, R234, P0 ;  /* 0x000000ea0200720c */ /* 0x000fc40000701670 */
[----:B------:R-:W-:Y:S02]  /*fc60*/  ISETP.LT.OR P6, PT, R2, R232, P6 ;  /* 0x000000e80200720c */ /* 0x000fe400037c1670 */
[----:B------:R-:W-:Y:S02]  /*fc70*/  FMNMX.FTZ R3, R26, R3, !PT ;  /* 0x000000031a037209 */ /* 0x000fe40007810000 */
[----:B------:R-:W-:Y:S02]  /*fc80*/  IADD3 R2, R0, 0x29, RZ ;  /* 0x0000002900027810 */ /* 0x000fe40007ffe0ff */
[----:B------:R-:W-:Y:S01]  /*fc90*/  FSEL R18, R55, -INF , !P4 ;  /* 0xff80000037127808 */ /* 0x000fe20006000000 */
[----:B------:R-:W-:Y:S01]  /*fca0*/  IMAD.MOV.U32 R55, RZ, RZ, R9 ;  /* 0x000000ffff377224 */ /* 0x000fe200078e0009 */
[----:B------:R-:W-:Y:S02]  /*fcb0*/  FSEL R13, R132, -INF , !P5 ;  /* 0xff800000840d7808 */ /* 0x000fe40006800000 */
[----:B------:R-:W-:-:S02]  /*fcc0*/  FMNMX.FTZ R3, R24, R3, !PT ;  /* 0x0000000318037209 */ /* 0x000fc40007810000 */
[C---:B------:R-:W-:Y:S02]  /*fcd0*/  ISETP.GE.AND P4, PT, R2.reuse, R240, PT ;  /* 0x000000f00200720c */ /* 0x040fe40003f86270 */
[C---:B------:R-:W-:Y:S02]  /*fce0*/  ISETP.GE.AND P1, PT, R2.reuse, R239, PT ;  /* 0x000000ef0200720c */ /* 0x040fe40003f26270 */
[C---:B------:R-:W-:Y:S02]  /*fcf0*/  ISETP.GE.AND P3, PT, R2.reuse, R238, PT ;  /* 0x000000ee0200720c */ /* 0x040fe40003f66270 */
[C---:B------:R-:W-:Y:S02]  /*fd00*/  ISETP.GE.AND P5, PT, R2.reuse, R237, PT ;  /* 0x000000ed0200720c */ /* 0x040fe40003fa6270 */
[----:B------:R-:W-:Y:S02]  /*fd10*/  FMNMX.FTZ R3, R21, R3, !PT ;  /* 0x0000000315037209 */ /* 0x000fe40007810000 */
[----:B------:R-:W-:-:S02]  /*fd20*/  ISETP.LT.OR P4, PT, R2, R236, P4 ;  /* 0x000000ec0200720c */ /* 0x000fc40002781670 */
[C---:B------:R-:W-:Y:S02]  /*fd30*/  ISETP.LT.OR P1, PT, R2.reuse, R235, P1 ;  /* 0x000000eb0200720c */ /* 0x040fe40000f21670 */
[C---:B------:R-:W-:Y:S02]  /*fd40*/  ISETP.LT.OR P3, PT, R2.reuse, R234, P3 ;  /* 0x000000ea0200720c */ /* 0x040fe40001f61670 */
[----:B------:R-:W-:Y:S02]  /*fd50*/  ISETP.LT.OR P5, PT, R2, R232, P5 ;  /* 0x000000e80200720c */ /* 0x000fe40002fa1670 */
[----:B------:R-:W-:Y:S02]  /*fd60*/  IADD3 R2, R0, 0x30, RZ ;  /* 0x0000003000027810 */ /* 0x000fe40007ffe0ff */
[----:B------:R-:W-:Y:S02]  /*fd70*/  FMNMX.FTZ R3, R19, R3, !PT ;  /* 0x0000000313037209 */ /* 0x000fe40007810000 */
        /* <DEDUP_REMOVED lines=8> */
[----:B------:R-:W-:Y:S02]  /*fe00*/  FMNMX.FTZ R3, R17, R3, !PT ;  /* 0x0000000311037209 */ /* 0x000fe40007810000 */
[C---:B------:R-:W-:Y:S02]  /*fe10*/  ISETP.LT.OR P1, PT, R2.reuse, R236, P1 ;  /* 0x000000ec0200720c */ /* 0x040fe40000f21670 */
[C---:B------:R-:W-:Y:S02]  /*fe20*/  ISETP.LT.OR P2, PT, R2.reuse, R235, P2 ;  /* 0x000000eb0200720c */ /* 0x040fe40001741670 */
[C---:B------:R-:W-:Y:S02]  /*fe30*/  ISETP.LT.OR P0, PT, R2.reuse, R234, P0 ;  /* 0x000000ea0200720c */ /* 0x040fe40000701670 */
[----:B------:R-:W-:-:S02]  /*fe40*/  ISETP.LT.OR P4, PT, R2, R232, P4 ;  /* 0x000000e80200720c */ /* 0x000fc40002781670 */
[----:B------:R-:W-:Y:S02]  /*fe50*/  IADD3 R2, R0, 0x31, RZ ;  /* 0x0000003100027810 */ /* 0x000fe40007ffe0ff */
[----:B------:R-:W-:Y:S02]  /*fe60*/  FMNMX.FTZ R5, R14, R3, !PT ;  /* 0x000000030e057209 */ /* 0x000fe40007810000 */
[----:B------:R-:W-:Y:S02]  /*fe70*/  FSEL R205, R6, -INF , !P3 ;  /* 0xff80000006cd7808 */ /* 0x000fe40005800000 */
[----:B------:R-:W-:Y:S02]  /*fe80*/  MOV R45, R4 ;  /* 0x00000004002d7202 */ /* 0x000fe40000000f00 */
[----:B------:R-:W-:Y:S02]  /*fe90*/  ISETP.GE.AND P3, PT, R2, R240, PT ;  /* 0x000000f00200720c */ /* 0x000fe40003f66270 */
[----:B------:R-:W-:-:S02]  /*fea0*/  IADD3 R4, R0, 0x38, RZ ;  /* 0x0000003800047810 */ /* 0x000fc40007ffe0ff */
[----:B------:R-:W-:Y:S02]  /*feb0*/  IADD3 R3, R0, 0x39, RZ ;  /* 0x0000003900037810 */ /* 0x000fe40007ffe0ff */
[----:B------:R-:W-:Y:S02]  /*fec0*/  FMNMX.FTZ R0, R13, R5, !PT ;  /* 0x000000050d007209 */ /* 0x000fe40007810000 */
[----:B------:R-:W-:Y:S02]  /*fed0*/  ISETP.LT.OR P3, PT, R2, R236, P3 ;  /* 0x000000ec0200720c */ /* 0x000fe40001f61670 */
[----:B------:R-:W-:Y:S02]  /*fee0*/  FSEL R10, R208, -INF , !P1 ;  /* 0xff800000d00a7808 */ /* 0x000fe40004800000 */
[----:B------:R-:W-:Y:S02]  /*fef0*/  ISETP.GE.AND P1, PT, R4, R240, PT ;  /* 0x000000f00400720c */ /* 0x000fe40003f26270 */
[----:B------:R-:W-:-:S02]  /*ff00*/  FMNMX.FTZ R0, R11, R0, !PT ;  /* 0x000000000b007209 */ /* 0x000fc40007810000 */
[----:B------:R-:W-:Y:S02]  /*ff10*/  FSEL R9, R209, -INF , !P3 ;  /* 0xff800000d1097808 */ /* 0x000fe40005800000 */
[C---:B------:R-:W-:Y:S02]  /*ff20*/  ISETP.GE.AND P3, PT, R3.reuse, R240, PT ;  /* 0x000000f00300720c */ /* 0x040fe40003f66270 */
[----:B------:R-:W-:Y:S02]  /*ff30*/  ISETP.LT.OR P1, PT, R4, R236, P1 ;  /* 0x000000ec0400720c */ /* 0x000fe40000f21670 */
[----:B------:R-:W-:Y:S02]  /*ff40*/  FMNMX.FTZ R0, R10, R0, !PT ;  /* 0x000000000a007209 */ /* 0x000fe40007810000 */
[----:B------:R-:W-:Y:S02]  /*ff50*/  ISETP.LT.OR P3, PT, R3, R236, P3 ;  /* 0x000000ec0300720c */ /* 0x000fe40001f61670 */
[----:B------:R-:W-:-:S02]  /*ff60*/  FSEL R8, R64, -INF , !P1 ;  /* 0xff80000040087808 */ /* 0x000fc40004800000 */
[----:B------:R-:W-:Y:S02]  /*ff70*/  FMNMX.FTZ R0, R9, R0, !PT ;  /* 0x0000000009007209 */ /* 0x000fe40007810000 */
[----:B------:R-:W-:Y:S02]  /*ff80*/  FSEL R7, R65, -INF , !P3 ;  /* 0xff80000041077808 */ /* 0x000fe40005800000 */
[----:B------:R-:W-:Y:S02]  /*ff90*/  FMNMX.FTZ R0, R8, R0, !PT ;  /* 0x0000000008007209 */ /* 0x000fe40007810000 */
[----:B------:R-:W-:Y:S02]  /*ffa0*/  FSEL R204, R244, -INF , !P0 ;  /* 0xff800000f4cc7808 */ /* 0x000fe40004000000 */
[----:B------:R-:W-:Y:S02]  /*ffb0*/  ISETP.GE.AND P0, PT, R4, R239, PT ;  /* 0x000000ef0400720c */ /* 0x000fe40003f06270 */
[----:B------:R-:W-:-:S02]  /*ffc0*/  FSEL R12, R210, -INF , !P2 ;  /* 0xff800000d20c7808 */ /* 0x000fc40005000000 */
[C---:B------:R-:W-:Y:S02]  /*ffd0*/  ISETP.GE.AND P1, PT, R2.reuse, R239, PT ;  /* 0x000000ef0200720c */ /* 0x040fe40003f26270 */
[C---:B------:R-:W-:Y:S02]  /*ffe0*/  ISETP.GE.AND P2, PT, R2.reuse, R238, PT ;  /* 0x000000ee0200720c */ /* 0x040fe40003f46270 */
[----:B------:R-:W-:Y:S02]  /*fff0*/  ISETP.GE.AND P3, PT, R2, R237, PT ;  /* 0x000000ed0200720c */ /* 0x000fe40003f66270 */
[----:B------:R-:W-:Y:S02]  /*10000*/  FMNMX.FTZ R0, R7, R0, !PT ;  /* 0x0000000007007209 */ /* 0x000fe40007810000 */
[-C--:B------:R-:W-:Y:S02]  /*10010*/  ISETP.LT.OR P0, PT, R4, R235.reuse, P0 ;  /* 0x000000eb0400720c */ /* 0x080fe40000701670 */
[----:B------:R-:W-:-:S02]  /*10020*/  ISETP.LT.OR P1, PT, R2, R235, P1 ;  /* 0x000000eb0200720c */ /* 0x000fc40000f21670 */
[C---:B------:R-:W-:Y:S02]  /*10030*/  ISETP.LT.OR P2, PT, R2.reuse, R234, P2 ;  /* 0x000000ea0200720c */ /* 0x040fe40001741670 */
[----:B------:R-:W-:Y:S02]  /*10040*/  ISETP.LT.OR P3, PT, R2, R232, P3 ;  /* 0x000000e80200720c */ /* 0x000fe40001f61670 */
[----:B------:R-:W1:Y:S01]  /*10050*/  SHFL.BFLY PT, R2, R0, 0x2, 0x1f ;  /* 0x0c401f0000027f89 */ /* 0x000e6200000e0000 */
[----:B------:R-:W-:Y:S02]  /*10060*/  FSEL R5, R66, -INF , !P0 ;  /* 0xff80000042057808 */ /* 0x000fe40004000000 */
[----:B------:R-:W-:Y:S02]  /*10070*/  ISETP.GE.AND P0, PT, R3, R239, PT ;  /* 0x000000ef0300720c */ /* 0x000fe40003f06270 */
[----:B------:R-:W-:Y:S02]  /*10080*/  FSEL R6, R211, -INF , !P1 ;  /* 0xff800000d3067808 */ /* 0x000fe40004800000 */
[----:B------:R-:W-:-:S02]  /*10090*/  FSEL R139, R245, -INF , !P2 ;  /* 0xff800000f58b7808 */ /* 0x000fc40005000000 */
[C---:B------:R-:W-:Y:S02]  /*100a0*/  ISETP.GE.AND P1, PT, R4.reuse, R238, PT ;  /* 0x000000ee0400720c */ /* 0x040fe40003f26270 */
[C---:B------:R-:W-:Y:S02]  /*100b0*/  ISETP.GE.AND P2, PT, R4.reuse, R237, PT ;  /* 0x000000ed0400720c */ /* 0x040fe40003f46270 */
[----:B------:R-:W-:Y:S02]  /*100c0*/  ISETP.LT.OR P0, PT, R3, R235, P0 ;  /* 0x000000eb0300720c */ /* 0x000fe40000701670 */
[C---:B------:R-:W-:Y:S02]  /*100d0*/  ISETP.LT.OR P1, PT, R4.reuse, R234, P1 ;  /* 0x000000ea0400720c */ /* 0x040fe40000f21670 */
[----:B------:R-:W-:Y:S02]  /*100e0*/  ISETP.LT.OR P2, PT, R4, R232, P2 ;  /* 0x000000e80400720c */ /* 0x000fe40001741670 */
[----:B------:R-:W-:-:S02]  /*100f0*/  FSEL R4, R67, -INF , !P0 ;  /* 0xff80000043047808 */ /* 0x000fc40004000000 */
[----:B------:R-:W-:Y:S01]  /*10100*/  ISETP.GE.AND P0, PT, R3, R238, PT ;  /* 0x000000ee0300720c */ /* 0x000fe20003f06270 */
[----:B------:R-:W-:-:S03]  /*10110*/  IMAD.MOV.U32 R133, RZ, RZ, R52 ;  /* 0x000000ffff857224 */ /* 0x000fc600078e0034 */
[----:B------:R-:W-:Y:S01]  /*10120*/  ISETP.LT.OR P0, PT, R3, R234, P0 ;  /* 0x000000ea0300720c */ /* 0x000fe20000701670 */
[----:B------:R-:W-:Y:S02]  /*10130*/  IMAD.MOV.U32 R208, RZ, RZ, R53 ;  /* 0x000000ffffd07224 */ /* 0x000fe400078e0035 */
[----:B------:R-:W-:Y:S01]  /*10140*/  IMAD.MOV.U32 R53, RZ, RZ, R63 ;  /* 0x000000ffff357224 */ /* 0x000fe200078e003f */
[----:B------:R-:W-:Y:S01]  /*10150*/  FSEL R63, R249, -INF , !P0 ;  /* 0xff800000f93f7808 */ /* 0x000fe20004000000 */
[----:B------:R-:W-:Y:S02]  /*10160*/  IMAD.MOV.U32 R249, RZ, RZ, R133 ;  /* 0x000000fffff97224 */ /* 0x000fe400078e0085 */
[----:B------:R-:W-:Y:S02]  /*10170*/  IMAD.MOV.U32 R133, RZ, RZ, R137 ;  /* 0x000000ffff857224 */ /* 0x000fe400078e0089 */
[----:B------:R-:W3:Y:S01]  /*10180*/  LDL.LU R137, [R1+0x30] ;  /* 0x0000300001897983 */ /* 0x000ee20000300800 */
[----:B-1----:R-:W-:-:S05]  /*10190*/  FMNMX.FTZ R0, R0, R2, !PT ;  /* 0x0000000200007209 */ /* 0x002fca0007810000 */
[----:B------:R-:W1:Y:S01]  /*101a0*/  SHFL.BFLY PT, R2, R0, 0x1, 0x1f ;  /* 0x0c201f0000027f89 */ /* 0x000e6200000e0000 */
[----:B--2---:R-:W-:-:S04]  /*101b0*/  FMNMX.FTZ R134, R59, R27, !PT ;  /* 0x0000001b3b867209 */ /* 0x004fc80007810000 */
        /* <DEDUP_REMOVED lines=14> */
[----:B------:R-:W-:Y:S02]  /*102a0*/  FMNMX.FTZ R134, R4, R134, !PT ;  /* 0x0000008604867209 */ /* 0x000fe40007810000 */
[----:B-1----:R-:W-:-:S03]  /*102b0*/  FMNMX.FTZ R135, R0, R2, !PT ;  /* 0x0000000200877209 */ /* 0x002fc60007810000 */
[----:B------:R-:W1:Y:S01]  /*102c0*/  SHFL.BFLY PT, R2, R134, 0x2, 0x1f ;  /* 0x0c401f0086027f89 */ /* 0x000e6200000e0000 */
[----:B------:R-:W-:Y:S01]  /*102d0*/  FSEL R138, R248, -INF , !P1 ;  /* 0xff800000f88a7808 */ /* 0x000fe20004800000 */
[C---:B------:R-:W-:Y:S01]  /*102e0*/  FMUL.FTZ R0, R135.reuse, c[0x0][0x23c] ;  /* 0x00008f0087007a20 */ /* 0x040fe20000410000 */
[----:B------:R-:W-:-:S04]  /*102f0*/  FSETP.NEU.FTZ.AND P1, PT, R135, -INF , PT ;  /* 0xff8000008700780b */ /* 0x000fc80003f3d000 */
[----:B------:R-:W-:-:S05]  /*10300*/  FSEL R0, R0, RZ, P1 ;  /* 0x000000ff00007208 */ /* 0x000fca0000800000 */
[--C-:B------:R-:W-:Y:S02]  /*10310*/  FFMA.FTZ R22, R22, c[0x0][0x23c], -R0.reuse ;  /* 0x00008f0016167a23 */ /* 0x100fe40000010800 */
[--C-:B------:R-:W-:Y:S02]  /*10320*/  FFMA.FTZ R33, R33, c[0x0][0x23c], -R0.reuse ;  /* 0x00008f0021217a23 */ /* 0x100fe40000010800 */
[--C-:B------:R-:W-:Y:S02]  /*10330*/  FFMA.FTZ R31, R31, c[0x0][0x23c], -R0.reuse ;  /* 0x00008f001f1f7a23 */ /* 0x100fe40000010800 */
[--C-:B------:R-:W-:Y:S02]  /*10340*/  FFMA.FTZ R29, R29, c[0x0][0x23c], -R0.reuse ;  /* 0x00008f001d1d7a23 */ /* 0x100fe40000010800 */
[--C-:B------:R-:W-:Y:S01]  /*10350*/  FFMA.FTZ R26, R26, c[0x0][0x23c], -R0.reuse ;  /* 0x00008f001a1a7a23 */ /* 0x100fe20000010800 */
[----:B-1----:R-:W-:Y:S01]  /*10360*/  FMNMX.FTZ R134, R134, R2, !PT ;  /* 0x0000000286867209 */ /* 0x002fe20007810000 */
[----:B------:R-:W-:-:S02]  /*10370*/  FFMA.FTZ R24, R24, c[0x0][0x23c], -R0 ;  /* 0x00008f0018187a23 */ /* 0x000fc40000010800 */
[--C-:B------:R-:W-:Y:S02]  /*10380*/  FFMA.FTZ R51, R21, c[0x0][0x23c], -R0.reuse ;  /* 0x00008f0015337a23 */ /* 0x100fe40000010800 */
        /* <DEDUP_REMOVED lines=8> */
[----:B------:R-:W-:Y:S02]  /*10410*/  FFMA.FTZ R47, R7, c[0x0][0x23c], -R0 ;  /* 0x00008f00072f7a23 */ /* 0x000fe40000010800 */
[----:B------:R-:W1:Y:S01]  /*10420*/  SHFL.BFLY PT, R0, R134, 0x1, 0x1f ;  /* 0x0c201f0086007f89 */ /* 0x000e6200000e0000 */
[----:B------:R-:W-:Y:S02]  /*10430*/  FSEL R44, R135, RZ, P1 ;  /* 0x000000ff872c7208 */ /* 0x000fe40000800000 */
[----:B------:R-:W-:-:S04]  /*10440*/  ISETP.GE.AND P1, PT, R3, R237, PT ;  /* 0x000000ed0300720c */ /* 0x000fc80003f26270 */
[----:B------:R-:W-:Y:S02]  /*10450*/  ISETP.LT.OR P1, PT, R3, R232, P1 ;  /* 0x000000e80300720c */ /* 0x000fe40000f21670 */
[----:B-1----:R-:W-:Y:S02]  /*10460*/  FMNMX.FTZ R134, R134, R0, !PT ;  /* 0x0000000086867209 */ /* 0x002fe40007810000 */
[----:B------:R-:W-:-:S04]  /*10470*/  FMNMX.FTZ R0, R46, R36, !PT ;  /* 0x000000242e007209 */ /* 0x000fc80007810000 */
[----:B------:R-:W-:-:S04]  /*10480*/  FMNMX.FTZ R0, R37, R0, !PT ;  /* 0x0000000025007209 */ /* 0x000fc80007810000 */
[----:B------:R-:W-:Y:S01]  /*10490*/  FMNMX.FTZ R0, R39, R0, !PT ;  /* 0x0000000027007209 */ /* 0x000fe20007810000 */
[C---:B------:R-:W-:Y:S01]  /*104a0*/  FMUL.FTZ R2, R134.reuse, c[0x0][0x23c] ;  /* 0x00008f0086027a20 */ /* 0x040fe20000410000 */
[----:B------:R-:W-:Y:S02]  /*104b0*/  FSETP.NEU.FTZ.AND P0, PT, R134, -INF , PT ;  /* 0xff8000008600780b */ /* 0x000fe40003f1d000 */
[----:B------:R-:W-:-:S04]  /*104c0*/  FMNMX.FTZ R0, R40, R0, !PT ;  /* 0x0000000028007209 */ /* 0x000fc80007810000 */
[----:B------:R-:W-:Y:S02]  /*104d0*/  FMNMX.FTZ R3, R243, R0, !PT ;  /* 0x00000000f3037209 */ /* 0x000fe40007810000 */
[----:B------:R-:W-:-:S05]  /*104e0*/  FSEL R0, R2, RZ, P0 ;  /* 0x000000ff02007208 */ /* 0x000fca0000000000 */
[----:B------:R-:W-:Y:S02]  /*104f0*/  FFMA.FTZ R9, R34, c[0x0][0x23c], -R0 ;  /* 0x00008f0022097a23 */ /* 0x000fe40000010800 */
[----:B------:R-:W-:Y:S02]  /*10500*/  IMAD.MOV.U32 R34, RZ, RZ, R60 ;  /* 0x000000ffff227224 */ /* 0x000fe400078e003c */
[----:B------:R-:W2:Y:S01]  /*10510*/  LDL.LU R60, [R1+0x3c] ;  /* 0x00003c00013c7983 */ /* 0x000ea20000300800 */
[--C-:B------:R-:W-:Y:S02]  /*10520*/  FFMA.FTZ R21, R30, c[0x0][0x23c], -R0.reuse ;  /* 0x00008f001e157a23 */ /* 0x100fe40000010800 */
[----:B------:R-:W-:Y:S02]  /*10530*/  FFMA.FTZ R30, R6, c[0x0][0x23c], -R0 ;  /* 0x00008f00061e7a23 */ /* 0x000fe40000010800 */
[----:B------:R-:W-:Y:S02]  /*10540*/  IMAD.MOV.U32 R6, RZ, RZ, R61 ;  /* 0x000000ffff067224 */ /* 0x000fe400078e003d */
[----:B------:R1:W-:Y:S02]  /*10550*/  MUFU.EX2 R61, R33 ;  /* 0x00000021003d7308 */ /* 0x0003e40000000800 */
[----:B-1----:R-:W4:Y:S01]  /*10560*/  LDL.LU R33, [R1+0x40] ;  /* 0x0000400001217983 */ /* 0x002f220000300800 */
[----:B------:R-:W-:Y:S01]  /*10570*/  FADD.FTZ R7, R57, -R44 ;  /* 0x8000002c39077221 */ /* 0x000fe20000010000 */
[----:B------:R-:W-:Y:S01]  /*10580*/  FMNMX.FTZ R3, R242, R3, !PT ;  /* 0x00000003f2037209 */ /* 0x000fe20007810000 */
[----:B------:R-:W-:Y:S01]  /*10590*/  IMAD.MOV.U32 R57, RZ, RZ, R55 ;  /* 0x000000ffff397224 */ /* 0x000fe200078e0037 */
[----:B------:R-:W-:Y:S01]  /*105a0*/  MOV R132, R48 ;  /* 0x0000003000847202 */ /* 0x000fe20000000f00 */
[----:B------:R-:W-:Y:S01]  /*105b0*/  FMUL.FTZ R2, R7, c[0x0][0x23c] ;  /* 0x00008f0007027a20 */ /* 0x000fe20000410000 */
[----:B------:R-:W-:Y:S01]  /*105c0*/  FMNMX.FTZ R3, R50, R3, !PT ;  /* 0x0000000332037209 */ /* 0x000fe20007810000 */
        /* <DEDUP_REMOVED lines=10> */
[--C-:B------:R-:W-:Y:S02]  /*10670*/  FFMA.FTZ R12, R12, c[0x0][0x23c], -R0.reuse ;  /* 0x00008f000c0c7a23 */ /* 0x100fe40000010800 */
[--C-:B------:R-:W-:Y:S02]  /*10680*/  FFMA.FTZ R14, R5, c[0x0][0x23c], -R0.reuse ;  /* 0x00008f00050e7a23 */ /* 0x100fe40000010800 */
[----:B------:R-:W-:Y:S01]  /*10690*/  FFMA.FTZ R13, R4, c[0x0][0x23c], -R0 ;  /* 0x00008f00040d7a23 */ /* 0x000fe20000010800 */
[----:B---3--:R-:W-:-:S02]  /*106a0*/  FMNMX.FTZ R0, R137, R38, !PT ;  /* 0x0000002689007209 */ /* 0x008fc40007810000 */
[----:B------:R-:W-:Y:S02]  /*106b0*/  FMNMX.FTZ R3, R231, R3, !PT ;  /* 0x00000003e7037209 */ /* 0x000fe40007810000 */
[----:B------:R-:W-:Y:S02]  /*106c0*/  FMNMX.FTZ R0, R42, R0, !PT ;  /* 0x000000002a007209 */ /* 0x000fe40007810000 */
[----:B------:R-:W-:Y:S02]  /*106d0*/  FMNMX.FTZ R3, R241, R3, !PT ;  /* 0x00000003f1037209 */ /* 0x000fe40007810000 */
[----:B------:R-:W-:Y:S02]  /*106e0*/  FMNMX.FTZ R0, R41, R0, !PT ;  /* 0x0000000029007209 */ /* 0x000fe40007810000 */
[----:B------:R-:W-:Y:S01]  /*106f0*/  FMNMX.FTZ R3, R207, R3, !PT ;  /* 0x00000003cf037209 */ /* 0x000fe20007810000 */
[----:B------:R-:W1:Y:S01]  /*10700*/  MUFU.EX2 R2, R2 ;  /* 0x0000000200027308 */ /* 0x000e620000000800 */
[----:B------:R-:W-:Y:S01]  /*10710*/  FMNMX.FTZ R0, R43, R0, !PT ;  /* 0x000000002b007209 */ /* 0x000fe20007810000 */
[----:B------:R-:W-:Y:S01]  /*10720*/  IMAD.MOV.U32 R23, RZ, RZ, R132 ;  /* 0x000000ffff177224 */ /* 0x000fe200078e0084 */
[----:B------:R-:W-:-:S02]  /*10730*/  FMNMX.FTZ R3, R206, R3, !PT ;  /* 0x00000003ce037209 */ /* 0x000fc40007810000 */
[----:B------:R-:W-:-:S03]  /*10740*/  FMNMX.FTZ R0, R252, R0, !PT ;  /* 0x00000000fc007209 */ /* 0x000fc60007810000 */
[----:B------:R3:W5:Y:S01]  /*10750*/  MUFU.EX2 R8, R22 ;  /* 0x0000001600087308 */ /* 0x0007620000000800 */
[----:B------:R-:W-:Y:S02]  /*10760*/  FMNMX.FTZ R3, R205, R3, !PT ;  /* 0x00000003cd037209 */ /* 0x000fe40007810000 */
[----:B------:R-:W-:Y:S02]  /*10770*/  FMNMX.FTZ R0, R23, R0, !PT ;  /* 0x0000000017007209 */ /* 0x000fe40007810000 */
[----:B------:R-:W-:Y:S01]  /*10780*/  FMNMX.FTZ R3, R204, R3, !PT ;  /* 0x00000003cc037209 */ /* 0x000fe20007810000 */
[----:B------:R-:W-:-:S03]  /*10790*/  IMAD.MOV.U32 R244, RZ, RZ, R136 ;  /* 0x000000fffff47224 */ /* 0x000fc600078e0088 */
[----:B------:R-:W-:Y:S02]  /*107a0*/  FMNMX.FTZ R3, R139, R3, !PT ;  /* 0x000000038b037209 */ /* 0x000fe40007810000 */
[----:B---3--:R-:W-:-:S04]  /*107b0*/  MOV R22, R57 ;  /* 0x0000003900167202 */ /* 0x008fc80000000f00 */
[----:B------:R-:W-:Y:S01]  /*107c0*/  FMNMX.FTZ R0, R22, R0, !PT ;  /* 0x0000000016007209 */ /* 0x000fe20007810000 */
[----:B-1----:R-:W-:Y:S01]  /*107d0*/  FMUL.FTZ R17, R97, R2 ;  /* 0x0000000261117220 */ /* 0x002fe20000410000 */
[----:B------:R-:W-:Y:S02]  /*107e0*/  MOV R136, R45 ;  /* 0x0000002d00887202 */ /* 0x000fe40000000f00 */
[----:B------:R-:W-:Y:S01]  /*107f0*/  FMNMX.FTZ R0, R53, R0, !PT ;  /* 0x0000000035007209 */ /* 0x000fe20007810000 */
[----:B------:R-:W-:Y:S01]  /*10800*/  IMAD.MOV.U32 R132, RZ, RZ, R56 ;  /* 0x000000ffff847224 */ /* 0x000fe200078e0038 */
[----:B------:R-:W-:Y:S01]  /*10810*/  FMNMX.FTZ R3, R138, R3, !PT ;  /* 0x000000038a037209 */ /* 0x000fe20007810000 */
[-C--:B------:R-:W-:Y:S02]  /*10820*/  FMUL.FTZ R16, R96, R2.reuse ;  /* 0x0000000260107220 */ /* 0x080fe40000410000 */
[-C--:B------:R-:W-:Y:S02]  /*10830*/  FMUL.FTZ R97, R113, R2.reuse ;  /* 0x0000000271617220 */ /* 0x080fe40000410000 */
[----:B-----5:R-:W-:-:S02]  /*10840*/  FFMA.FTZ R208, R208, R2, R8 ;  /* 0x00000002d0d07223 */ /* 0x020fc40000010008 */
        /* <DEDUP_REMOVED lines=25> */
[----:B------:R-:W-:Y:S02]  /*109e0*/  IMAD.MOV.U32 R113, RZ, RZ, R244 ;  /* 0x000000ffff717224 */ /* 0x000fe400078e00f4 */
[-C--:B------:R-:W-:Y:S02]  /*109f0*/  FMUL.FTZ R116, R116, R2.reuse ;  /* 0x0000000274747220 */ /* 0x080fe40000410000 */
[-C--:B------:R-:W-:Y:S02]  /*10a00*/  FMUL.FTZ R117, R117, R2.reuse ;  /* 0x0000000275757220 */ /* 0x080fe40000410000 */
[-C--:B------:R-:W-:Y:S02]  /*10a10*/  FMUL.FTZ R128, R128, R2.reuse ;  /* 0x0000000280807220 */ /* 0x080fe40000410000 */
[----:B------:R-:W-:Y:S01]  /*10a20*/  FMUL.FTZ R129, R129, R2 ;  /* 0x0000000281817220 */ /* 0x000fe20000410000 */
[----:B------:R-:W-:-:S02]  /*10a30*/  FMNMX.FTZ R2, R249, R0, !PT ;  /* 0x00000000f9027209 */ /* 0x000fc40007810000 */
[----:B------:R-:W-:Y:S02]  /*10a40*/  FMNMX.FTZ R0, R63, R3, !PT ;  /* 0x000000033f007209 */ /* 0x000fe40007810000 */
[----:B------:R-:W-:Y:S02]  /*10a50*/  FSEL R245, R133, -INF , !P6 ;  /* 0xff80000085f57808 */ /* 0x000fe40007000000 */
[----:B------:R-:W-:Y:S01]  /*10a60*/  FMNMX.FTZ R2, R113, R2, !PT ;  /* 0x0000000271027209 */ /* 0x000fe20007810000 */
[----:B------:R-:W1:Y:S01]  /*10a70*/  SHFL.BFLY PT, R4, R0, 0x2, 0x1f ;  /* 0x0c401f0000047f89 */ /* 0x000e6200000e0000 */
[----:B------:R-:W-:Y:S02]  /*10a80*/  FSEL R84, R132, -INF , !P5 ;  /* 0xff80000084547808 */ /* 0x000fe40006800000 */
[----:B------:R-:W-:Y:S02]  /*10a90*/  FMNMX.FTZ R2, R245, R2, !PT ;  /* 0x00000002f5027209 */ /* 0x000fe40007810000 */
[----:B------:R-:W-:-:S02]  /*10aa0*/  FSEL R246, R246, -INF , !P4 ;  /* 0xff800000f6f67808 */ /* 0x000fc40006000000 */
[----:B------:R-:W-:Y:S02]  /*10ab0*/  FMNMX.FTZ R2, R84, R2, !PT ;  /* 0x0000000254027209 */ /* 0x000fe40007810000 */
[----:B------:R-:W-:Y:S02]  /*10ac0*/  FSEL R3, R250, -INF , !P2 ;  /* 0xff800000fa037808 */ /* 0x000fe40005000000 */
[----:B------:R-:W-:Y:S02]  /*10ad0*/  FSEL R247, R247, -INF , !P3 ;  /* 0xff800000f7f77808 */ /* 0x000fe40005800000 */
[----:B------:R-:W-:Y:S02]  /*10ae0*/  FMNMX.FTZ R2, R246, R2, !PT ;  /* 0x00000002f6027209 */ /* 0x000fe40007810000 */
[----:B------:R-:W-:Y:S01]  /*10af0*/  FSEL R28, R251, -INF , !P1 ;  /* 0xff800000fb1c7808 */ /* 0x000fe20004800000 */
[----:B------:R-:W-:Y:S01]  /*10b00*/  IMAD.MOV.U32 R251, RZ, RZ, R3 ;  /* 0x000000fffffb7224 */ /* 0x000fe200078e0003 */
[----:B------:R-:W-:-:S04]  /*10b10*/  FMNMX.FTZ R2, R247, R2, !PT ;  /* 0x00000002f7027209 */ /* 0x000fc80007810000 */
[----:B------:R-:W-:-:S04]  /*10b20*/  FMNMX.FTZ R3, R251, R2, !PT ;  /* 0x00000002fb037209 */ /* 0x000fc80007810000 */
[----:B------:R-:W-:Y:S02]  /*10b30*/  FMNMX.FTZ R3, R28, R3, !PT ;  /* 0x000000031c037209 */ /* 0x000fe40007810000 */
[----:B-1----:R-:W-:-:S03]  /*10b40*/  FMNMX.FTZ R2, R0, R4, !PT ;  /* 0x0000000400027209 */ /* 0x002fc60007810000 */
[----:B------:R-:W1:Y:S04]  /*10b50*/  SHFL.BFLY PT, R4, R3, 0x2, 0x1f ;  /* 0x0c401f0003047f89 */ /* 0x000e6800000e0000 */
[----:B------:R-:W3:Y:S01]  /*10b60*/  SHFL.BFLY PT, R5, R2, 0x1, 0x1f ;  /* 0x0c201f0002057f89 */ /* 0x000ee200000e0000 */
[----:B------:R-:W-:-:S05]  /*10b70*/  FSEL R0, R134, RZ, P0 ;  /* 0x000000ff86007208 */ /* 0x000fca0000000000 */
[----:B------:R-:W-:-:S04]  /*10b80*/  FADD.FTZ R0, R59, -R0 ;  /* 0x800000003b007221 */ /* 0x000fc80000010000 */
[----:B------:R-:W-:Y:S01]  /*10b90*/  FMUL.FTZ R0, R0, c[0x0][0x23c] ;  /* 0x00008f0000007a20 */ /* 0x000fe20000410000 */
[----:B------:R-:W-:Y:S01]  /*10ba0*/  MUFU.EX2 R7, R7 ;  /* 0x0000000700077308 */ /* 0x000fe20000000800 */
[----:B-1----:R-:W-:-:S07]  /*10bb0*/  FMNMX.FTZ R3, R3, R4, !PT ;  /* 0x0000000403037209 */ /* 0x002fce0007810000 */
[----:B------:R-:W1:Y:S01]  /*10bc0*/  MUFU.EX2 R0, R0 ;  /* 0x0000000000007308 */ /* 0x000e620000000800 */
[----:B---3--:R-:W-:Y:S02]  /*10bd0*/  FMNMX.FTZ R133, R2, R5, !PT ;  /* 0x0000000502857209 */ /* 0x008fe40007810000 */
[----:B------:R-:W3:Y:S01]  /*10be0*/  SHFL.BFLY PT, R2, R3, 0x1, 0x1f ;  /* 0x0c201f0003027f89 */ /* 0x000ee200000e0000 */
[----:B------:R-:W-:Y:S01]  /*10bf0*/  IMAD.MOV.U32 R32, RZ, RZ, R58 ;  /* 0x000000ffff207224 */ /* 0x000fe200078e003a */
[----:B------:R-:W-:Y:S01]  /*10c00*/  MOV R35, R47 ;  /* 0x0000002f00237202 */ /* 0x000fe20000000f00 */
[----:B------:R-:W-:Y:S01]  /*10c10*/  IMAD.MOV.U32 R140, RZ, RZ, R46 ;  /* 0x000000ffff8c7224 */ /* 0x000fe200078e002e */
[----:B------:R-:W-:Y:S01]  /*10c20*/  FSETP.NEU.FTZ.AND P0, PT, R133, -INF , PT ;  /* 0xff8000008500780b */ /* 0x000fe20003f1d000 */
[-C--:B-1----:R-:W-:Y:S02]  /*10c30*/  FMUL.FTZ R18, R98, R0.reuse ;  /* 0x0000000062127220 */ /* 0x082fe40000410000 */
        /* <DEDUP_REMOVED lines=31> */
[----:B--2---:R-:W-:Y:S02]  /*10e30*/  FFMA.FTZ R112, R60, R0, R7 ;  /* 0x000000003c707223 */ /* 0x004fe40000010007 */
[----:B------:R-:W-:Y:S01]  /*10e40*/  FMUL.FTZ R0, R133, c[0x0][0x23c] ;  /* 0x00008f0085007a20 */ /* 0x000fe20000410000 */
[----:B---3--:R-:W-:-:S04]  /*10e50*/  FMNMX.FTZ R132, R3, R2, !PT ;  /* 0x0000000203847209 */ /* 0x008fc80007810000 */
[----:B------:R-:W-:Y:S02]  /*10e60*/  FSEL R0, R0, RZ, P0 ;  /* 0x000000ff00007208 */ /* 0x000fe40000000000 */
[----:B------:R-:W-:Y:S02]  /*10e70*/  FSEL R3, R133, RZ, P0 ;  /* 0x000000ff85037208 */ /* 0x000fe40000000000 */
[----:B------:R-:W-:Y:S01]  /*10e80*/  FSETP.NEU.FTZ.AND P0, PT, R132, -INF , PT ;  /* 0xff8000008400780b */ /* 0x000fe20003f1d000 */
[----:B------:R-:W-:Y:S02]  /*10e90*/  FFMA.FTZ R2, R36, c[0x0][0x23c], -R0 ;  /* 0x00008f0024027a23 */ /* 0x000fe40000010800 */
[----:B------:R-:W-:Y:S01]  /*10ea0*/  FADD.FTZ R5, R140, -R3 ;  /* 0x800000038c057221 */ /* 0x000fe20000010000 */
[----:B------:R-:W-:Y:S01]  /*10eb0*/  FSEL R3, R132, RZ, P0 ;  /* 0x000000ff84037208 */ /* 0x000fe20000000000 */
[----:B------:R1:W-:Y:S01]  /*10ec0*/  MUFU.EX2 R4, R2 ;  /* 0x0000000200047308 */ /* 0x0003e20000000800 */
[----:B------:R-:W-:Y:S01]  /*10ed0*/  IMAD.MOV.U32 R250, RZ, RZ, R6 ;  /* 0x000000fffffa7224 */ /* 0x000fe200078e0006 */
[----:B------:R-:W-:-:S02]  /*10ee0*/  MOV R81, R27 ;  /* 0x0000001b00517202 */ /* 0x000fc40000000f00 */
[----:B------:R-:W-:Y:S02]  /*10ef0*/  FADD.FTZ R6, R137, -R3 ;  /* 0x8000000389067221 */ /* 0x000fe40000010000 */
[--C-:B------:R-:W-:Y:S02]  /*10f00*/  FFMA.FTZ R3, R39, c[0x0][0x23c], -R0.reuse ;  /* 0x00008f0027037a23 */ /* 0x100fe40000010800 */
[----:B-1----:R-:W-:-:S04]  /*10f10*/  FFMA.FTZ R2, R37, c[0x0][0x23c], -R0 ;  /* 0x00008f0025027a23 */ /* 0x002fc80000010800 */
[----:B------:R1:W-:Y:S01]  /*10f20*/  MUFU.EX2 R27, R2 ;  /* 0x00000002001b7308 */ /* 0x0003e20000000800 */
[----:B------:R-:W-:-:S07]  /*10f30*/  MOV R15, R49 ;  /* 0x00000031000f7202 */ /* 0x000fce0000000f00 */
[----:B------:R2:W-:Y:S01]  /*10f40*/  MUFU.EX2 R141, R3 ;  /* 0x00000003008d7308 */ /* 0x0005e20000000800 */
[----:B-1----:R-:W-:-:S05]  /*10f50*/  FMUL.FTZ R2, R132, c[0x0][0x23c] ;  /* 0x00008f0084027a20 */ /* 0x002fca0000410000 */
[----:B------:R-:W-:Y:S01]  /*10f60*/  FSEL R2, R2, RZ, P0 ;  /* 0x000000ff02027208 */ /* 0x000fe20000000000 */
[----:B--2---:R-:W-:Y:S02]  /*10f70*/  FFMA.FTZ R3, R40, c[0x0][0x23c], -R0 ;  /* 0x00008f0028037a23 */ /* 0x004fe40000010800 */
[----:B------:R-:W-:Y:S02]  /*10f80*/  IMAD.MOV.U32 R85, RZ, RZ, R15 ;  /* 0x000000ffff557224 */ /* 0x000fe400078e000f */
[----:B------:R1:W-:Y:S01]  /*10f90*/  MUFU.EX2 R142, R3 ;  /* 0x00000003008e7308 */ /* 0x0003e20000000800 */
[----:B------:R-:W-:Y:S01]  /*10fa0*/  IMAD.MOV.U32 R15, RZ, RZ, R248 ;  /* 0x000000ffff0f7224 */ /* 0x000fe200078e00f8 */
[----:B------:R-:W-:Y:S01]  /*10fb0*/  MOV R248, R136 ;  /* 0x0000008800f87202 */ /* 0x000fe20000000f00 */
[----:B-1----:R-:W-:-:S05]  /*10fc0*/  FFMA.FTZ R3, R38, c[0x0][0x23c], -R2 ;  /* 0x00008f0026037a23 */ /* 0x002fca0000010802 */
[----:B------:R1:W-:Y:S01]  /*10fd0*/  MUFU.EX2 R136, R3 ;  /* 0x0000000300887308 */ /* 0x0003e20000000800 */
[----:B------:R-:W-:Y:S02]  /*10fe0*/  IMAD.MOV.U32 R25, RZ, RZ, R62 ;  /* 0x000000ffff197224 */ /* 0x000fe400078e003e */
[----:B------:R-:W-:Y:S02]  /*10ff0*/  IMAD.MOV.U32 R114, RZ, RZ, R15 ;  /* 0x000000ffff727224 */ /* 0x000fe400078e000f */
[----:B-1----:R-:W-:Y:S02]  /*11000*/  FMUL.FTZ R3, R5, c[0x0][0x23c] ;  /* 0x00008f0005037a20 */ /* 0x002fe40000410000 */
[----:B------:R-:W-:-:S04]  /*11010*/  FFMA.FTZ R5, R42, c[0x0][0x23c], -R2 ;  /* 0x00008f002a057a23 */ /* 0x000fc80000010802 */
[----:B------:R1:W-:Y:S08]  /*11020*/  MUFU.EX2 R137, R5 ;  /* 0x0000000500897308 */ /* 0x0003f00000000800 */
[----:B------:R2:W-:Y:S01]  /*11030*/  MUFU.EX2 R62, R31 ;  /* 0x0000001f003e7308 */ /* 0x0005e20000000800 */
[----:B-1----:R-:W-:-:S07]  /*11040*/  FFMA.FTZ R5, R41, c[0x0][0x23c], -R2 ;  /* 0x00008f0029057a23 */ /* 0x002fce0000010802 */
[----:B------:R1:W-:Y:S08]  /*11050*/  MUFU.EX2 R244, R29 ;  /* 0x0000001d00f47308 */ /* 0x0003f00000000800 */
[----:B------:R3:W-:Y:S01]  /*11060*/  MUFU.EX2 R140, R5 ;  /* 0x00000005008c7308 */ /* 0x0007e20000000800 */
[----:B--2---:R-:W-:Y:S01]  /*11070*/  MOV R31, R14 ;  /* 0x0000000e001f7202 */ /* 0x004fe20000000f00 */
[----:B-1----:R-:W-:-:S06]  /*11080*/  IMAD.MOV.U32 R29, RZ, RZ, R13 ;  /* 0x000000ffff1d7224 */ /* 0x002fcc00078e000d */
[----:B------:R-:W4:Y:S01]  /*11090*/  MUFU.EX2 R3, R3 ;  /* 0x0000000300037308 */ /* 0x000f220000000800 */
[----:B---3--:R-:W-:Y:S02]  /*110a0*/  FFMA.FTZ R5, R43, c[0x0][0x23c], -R2 ;  /* 0x00008f002b057a23 */ /* 0x008fe40000010802 */
[----:B------:R-:W-:Y:S02]  /*110b0*/  IMAD.MOV.U32 R43, RZ, RZ, R12 ;  /* 0x000000ffff2b7224 */ /* 0x000fe400078e000c */
[----:B------:R-:W1:Y:S01]  /*110c0*/  LDSM.16.MT88.4 R12, [R213+0xc000] ;  /* 0x00c00000d50c783b */ /* 0x000e620000004200 */
[----:B------:R-:W-:Y:S02]  /*110d0*/  FMUL.FTZ R6, R6, c[0x0][0x23c] ;  /* 0x00008f0006067a20 */ /* 0x000fe40000410000 */
[----:B------:R-:W2:Y:S01]  /*110e0*/  MUFU.EX2 R49, R10 ;  /* 0x0000000a00317308 */ /* 0x000ea20000000800 */
[----:B------:R-:W-:Y:S02]  /*110f0*/  IMAD.MOV.U32 R80, RZ, RZ, R20 ;  /* 0x000000ffff507224 */ /* 0x000fe400078e0014 */
[----:B----4-:R-:W-:-:S02]  /*11100*/  FFMA.FTZ R36, R33, R3, R4 ;  /* 0x0000000321247223 */ /* 0x010fc40000010004 */
[-C--:B------:R-:W-:Y:S02]  /*11110*/  FMUL.FTZ R172, R172, R3.reuse ;  /* 0x00000003acac7220 */ /* 0x080fe40000410000 */
[-C--:B------:R-:W-:Y:S01]  /*11120*/  FMUL.FTZ R173, R173, R3.reuse ;  /* 0x00000003adad7220 */ /* 0x080fe20000410000 */
[----:B------:R2:W-:Y:S01]  /*11130*/  MUFU.EX2 R60, R9 ;  /* 0x00000009003c7308 */ /* 0x0005e20000000800 */
        /* <DEDUP_REMOVED lines=8> */
[-C--:B------:R-:W-:Y:S01]  /*111c0*/  FMUL.FTZ R185, R185, R3.reuse ;  /* 0x00000003b9b97220 */ /* 0x080fe20000410000 */
[----:B------:R-:W3:Y:S01]  /*111d0*/  MUFU.EX2 R20, R6 ;  /* 0x0000000600147308 */ /* 0x000ee20000000800 */
        /* <DEDUP_REMOVED lines=21> */
[----:B------:R-:W-:Y:S02]  /*11330*/  FMUL.FTZ R125, R125, R3 ;  /* 0x000000037d7d7220 */ /* 0x000fe40000410000 */
[----:B------:R4:W5:Y:S01]  /*11340*/  MUFU.EX2 R3, R5 ;  /* 0x0000000500037308 */ /* 0x0009620000000800 */
[----:B--2---:R-:W-:Y:S01]  /*11350*/  F2FP.PACK_AB R9, R49, R7 ;  /* 0x000000073109723e */ /* 0x004fe200000000ff */
[----:B---3--:R-:W-:Y:S01]  /*11360*/  FMUL.FTZ R174, R174, R20 ;  /* 0x00000014aeae7220 */ /* 0x008fe20000410000 */
[----:B------:R-:W-:Y:S01]  /*11370*/  F2FP.PACK_AB R8, R61, R8 ;  /* 0x000000083d08723e */ /* 0x000fe200000000ff */
[----:B------:R-:W-:Y:S01]  /*11380*/  FMUL.FTZ R175, R175, R20 ;  /* 0x00000014afaf7220 */ /* 0x000fe20000410000 */
[----:B------:R-:W-:Y:S01]  /*11390*/  F2FP.PACK_AB R4, R27, R4 ;  /* 0x000000041b04723e */ /* 0x000fe200000000ff */
[----:B------:R-:W-:Y:S01]  /*113a0*/  FMUL.FTZ R182, R182, R20 ;  /* 0x00000014b6b67220 */ /* 0x000fe20000410000 */
[----:B------:R-:W-:Y:S01]  /*113b0*/  F2FP.PACK_AB R10, R244, R62 ;  /* 0x0000003ef40a723e */ /* 0x000fe200000000ff */
[----:B------:R-:W-:Y:S01]  /*113c0*/  FMUL.FTZ R183, R183, R20 ;  /* 0x00000014b7b77220 */ /* 0x000fe20000410000 */
[----:B------:R-:W-:-:S02]  /*113d0*/  F2FP.PACK_AB R11, R143, R60 ;  /* 0x0000003c8f0b723e */ /* 0x000fc400000000ff */
[----:B------:R-:W-:Y:S02]  /*113e0*/  F2FP.PACK_AB R6, R142, R141 ;  /* 0x0000008d8e06723e */ /* 0x000fe400000000ff */
[----:B----4-:R-:W-:Y:S02]  /*113f0*/  F2FP.PACK_AB R5, R137, R136 ;  /* 0x000000888905723e */ /* 0x010fe400000000ff */
[----:B-----5:R-:W-:Y:S01]  /*11400*/  F2FP.PACK_AB R7, R3, R140 ;  /* 0x0000008c0307723e */ /* 0x020fe200000000ff */
[-C--:B-1----:R-:W-:Y:S08]  /*11410*/  HMMA.16816.F32 R168, R8, R12.reuse, R168 ;  /* 0x0000000c08a8723c */ /* 0x082ff000000018a8 */
[C---:B------:R-:W-:Y:S08]  /*11420*/  HMMA.16816.F32 R172, R4.reuse, R12, R172 ;  /* 0x0000000c04ac723c */ /* 0x040ff000000018ac */
[-C--:B------:R-:W-:Y:S08]  /*11430*/  HMMA.16816.F32 R180, R4, R14.reuse, R180 ;  /* 0x0000000e04b4723c */ /* 0x080ff000000018b4 */
[----:B------:R-:W-:Y:S01]  /*11440*/  HMMA.16816.F32 R164, R8, R14, R164 ;  /* 0x0000000e08a4723c */ /* 0x000fe200000018a4 */
[----:B------:R-:W1:Y:S01]  /*11450*/  LDSM.16.MT88.4 R12, [R214+0xc000] ;  /* 0x00c00000d60c783b */ /* 0x000e620000004200 */
[----:B------:R-:W-:-:S02]  /*11460*/  FMUL.FTZ R178, R178, R20 ;  /* 0x00000014b2b27220 */ /* 0x000fc40000410000 */
[-C--:B------:R-:W-:Y:S02]  /*11470*/  FMUL.FTZ R179, R179, R20.reuse ;  /* 0x00000014b3b37220 */ /* 0x080fe40000410000 */
[-C--:B------:R-:W-:Y:S02]  /*11480*/  FMUL.FTZ R190, R190, R20.reuse ;  /* 0x00000014bebe7220 */ /* 0x080fe40000410000 */
[-C--:B------:R-:W-:Y:S01]  /*11490*/  FMUL.FTZ R191, R191, R20.reuse ;  /* 0x00000014bfbf7220 */ /* 0x080fe20000410000 */
        /* <DEDUP_REMOVED lines=8> */
[----:B------:R-:W-:Y:S01]  /*11520*/  FMUL.FTZ R199, R199, R20 ;  /* 0x00000014c7c77220 */ /* 0x000fe20000410000 */
[----:B------:R-:W-:Y:S01]  /*11530*/  MOV R115, R80 ;  /* 0x0000005000737202 */ /* 0x000fe20000000f00 */
[----:B------:R-:W-:Y:S01]  /*11540*/  IMAD.MOV.U32 R42, RZ, RZ, R81 ;  /* 0x000000ffff2a7224 */ /* 0x000fe200078e0051 */
        /* <DEDUP_REMOVED lines=9> */
[----:B------:R-:W-:Y:S01]  /*115e0*/  MOV R40, R85 ;  /* 0x0000005500287202 */ /* 0x000fe20000000f00 */
[----:B------:R-:W-:Y:S02]  /*115f0*/  IMAD.MOV.U32 R38, RZ, RZ, R84 ;  /* 0x000000ffff267224 */ /* 0x000fe400078e0054 */
        /* <DEDUP_REMOVED lines=26> */
[----:B------:R-:W-:Y:S02]  /*117a0*/  FMUL.FTZ R111, R111, R20 ;  /* 0x000000146f6f7220 */ /* 0x000fe40000410000 */
[----:B------:R-:W-:Y:S02]  /*117b0*/  IMAD.MOV.U32 R37, RZ, RZ, R251 ;  /* 0x000000ffff257224 */ /* 0x000fe400078e00fb */
[----:B------:R-:W-:Y:S01]  /*117c0*/  IMAD.MOV.U32 R39, RZ, RZ, R250 ;  /* 0x000000ffff277224 */ /* 0x000fe200078e00fa */
[----:B------:R-:W-:Y:S01]  /*117d0*/  MOV R250, R34 ;  /* 0x0000002200fa7202 */ /* 0x000fe20000000f00 */
[----:B------:R-:W-:-:S02]  /*117e0*/  IMAD.MOV.U32 R251, RZ, RZ, R32 ;  /* 0x000000fffffb7224 */ /* 0x000fc400078e0020 */
[----:B------:R-:W-:Y:S02]  /*117f0*/  IMAD.MOV.U32 R41, RZ, RZ, R35 ;  /* 0x000000ffff297224 */ /* 0x000fe400078e0023 */
[-C--:B-1----:R-:W-:Y:S08]  /*11800*/  HMMA.16816.F32 R32, R8, R12.reuse, R100 ;  /* 0x0000000c0820723c */ /* 0x082ff00000001864 */
[C---:B------:R-:W-:Y:S08]  /*11810*/  HMMA.16816.F32 R104, R4.reuse, R12, R104 ;  /* 0x0000000c0468723c */ /* 0x040ff00000001868 */
[-C--:B------:R-:W-:Y:S08]  /*11820*/  HMMA.16816.F32 R108, R4, R14.reuse, R108 ;  /* 0x0000000e046c723c */ /* 0x080ff0000000186c */
[----:B------:R-:W-:Y:S01]  /*11830*/  HMMA.16816.F32 R96, R8, R14, R96 ;  /* 0x0000000e0860723c */ /* 0x000fe20000001860 */
[----:B------:R-:W1:Y:S01]  /*11840*/  LDSM.16.MT88.4 R12, [R215+0xe000] ;  /* 0x00e00000d70c783b */ /* 0x000e620000004200 */
[----:B------:R-:W-:-:S02]  /*11850*/  IMAD.MOV.U32 R145, RZ, RZ, R40 ;  /* 0x000000ffff917224 */ /* 0x000fc400078e0028 */
[-C--:B------:R-:W-:Y:S02]  /*11860*/  FMUL.FTZ R122, R122, R20.reuse ;  /* 0x000000147a7a7220 */ /* 0x080fe40000410000 */
[-C--:B------:R-:W-:Y:S02]  /*11870*/  FMUL.FTZ R123, R123, R20.reuse ;  /* 0x000000147b7b7220 */ /* 0x080fe40000410000 */
[-C--:B------:R-:W-:Y:S02]  /*11880*/  FMUL.FTZ R126, R126, R20.reuse ;  /* 0x000000147e7e7220 */ /* 0x080fe40000410000 */
[----:B------:R-:W-:Y:S02]  /*11890*/  FMUL.FTZ R127, R127, R20 ;  /* 0x000000147f7f7220 */ /* 0x000fe40000410000 */
[----:B------:R-:W-:Y:S02]  /*118a0*/  IMAD.MOV.U32 R144, RZ, RZ, R41 ;  /* 0x000000ffff907224 */ /* 0x000fe400078e0029 */
[----:B------:R-:W-:Y:S01]  /*118b0*/  IMAD.MOV.U32 R41, RZ, RZ, R22 ;  /* 0x000000ffff297224 */ /* 0x000fe200078e0016 */
[----:B-1----:R-:W-:Y:S07]  /*118c0*/  HMMA.16816.F32 R100, R8, R12, R116 ;  /* 0x0000000c0864723c */ /* 0x002fee0000001874 */
[----:B------:R-:W-:-:S02]  /*118d0*/  IMAD.MOV.U32 R117, RZ, RZ, R3 ;  /* 0x000000ffff757224 */ /* 0x000fc400078e0003 */
[----:B------:R-:W-:-:S04]  /*118e0*/  FFMA.FTZ R3, R243, c[0x0][0x23c], -R0 ;  /* 0x00008f00f3037a23 */ /* 0x000fc80000010800 */
[----:B------:R1:W-:Y:S01]  /*118f0*/  MUFU.EX2 R40, R3 ;  /* 0x0000000300287308 */ /* 0x0003e20000000800 */
[----:B------:R-:W-:Y:S01]  /*11900*/  MOV R119, R42 ;  /* 0x0000002a00777202 */ /* 0x000fe20000000f00 */
[----:B------:R-:W-:Y:S01]  /*11910*/  HMMA.16816.F32 R120, R4, R12, R120 ;  /* 0x0000000c0478723c */ /* 0x000fe20000001878 */
[----:B------:R-:W-:Y:S01]  /*11920*/  MOV R116, R29 ;  /* 0x0000001d00747202 */ /* 0x000fe20000000f00 */
[----:B-1----:R-:W-:-:S04]  /*11930*/  FFMA.FTZ R3, R242, c[0x0][0x23c], -R0 ;  /* 0x00008f00f2037a23 */ /* 0x002fc80000010800 */
[----:B------:R1:W-:Y:S02]  /*11940*/  MUFU.EX2 R42, R3 ;  /* 0x00000003002a7308 */ /* 0x0003e40000000800 */
[----:B------:R-:W-:Y:S07]  /*11950*/  HMMA.16816.F32 R124, R4, R14, R124 ;  /* 0x0000000e047c723c */ /* 0x000fee000000187c */
[----:B------:R-:W-:Y:S01]  /*11960*/  IMAD.MOV.U32 R7, RZ, RZ, R31 ;  /* 0x000000ffff077224 */ /* 0x000fe200078e001f */
[----:B------:R-:W-:Y:S01]  /*11970*/  MOV R5, R30 ;  /* 0x0000001e00057202 */ /* 0x000fe20000000f00 */
[----:B------:R-:W-:-:S02]  /*11980*/  IMAD.MOV.U32 R6, RZ, RZ, R28 ;  /* 0x000000ffff067224 */ /* 0x000fc400078e001c */
[----:B-1----:R-:W-:Y:S01]  /*11990*/  FFMA.FTZ R3, R50, c[0x0][0x23c], -R0 ;  /* 0x00008f0032037a23 */ /* 0x002fe20000010800 */
[----:B------:R-:W-:Y:S01]  /*119a0*/  HMMA.16816.F32 R28, R8, R14, R128 ;  /* 0x0000000e081c723c */ /* 0x000fe20000001880 */
[----:B------:R-:W1:Y:S02]  /*119b0*/  LDSM.16.MT88.4 R12, [R213+0xc800] ;  /* 0x00c80000d50c783b */ /* 0x000e640000004200 */
[----:B------:R2:W-:Y:S04]  /*119c0*/  MUFU.EX2 R50, R3 ;  /* 0x0000000300327308 */ /* 0x0005e80000000800 */
[----:B------:R-:W-:Y:S01]  /*119d0*/  MOV R130, R53 ;  /* 0x0000003500827202 */ /* 0x000fe20000000f00 */
[----:B------:R-:W-:Y:S02]  /*119e0*/  IMAD.MOV.U32 R118, RZ, RZ, R38 ;  /* 0x000000ffff767224 */ /* 0x000fe400078e0026 */
[----:B------:R-:W-:-:S02]  /*119f0*/  IMAD.MOV.U32 R131, RZ, RZ, R43 ;  /* 0x000000ffff837224 */ /* 0x000fc400078e002b */
[----:B--2---:R-:W-:-:S04]  /*11a00*/  FFMA.FTZ R3, R231, c[0x0][0x23c], -R0 ;  /* 0x00008f00e7037a23 */ /* 0x004fc80000010800 */
[----:B------:R2:W-:Y:S01]  /*11a10*/  MUFU.EX2 R53, R3 ;  /* 0x0000000300357308 */ /* 0x0005e20000000800 */
[----:B------:R-:W-:Y:S02]  /*11a20*/  IMAD.MOV.U32 R147, RZ, RZ, R25 ;  /* 0x000000ffff937224 */ /* 0x000fe400078e0019 */
[--C-:B------:R-:W-:Y:S02]  /*11a30*/  FFMA.FTZ R25, R241, c[0x0][0x23c], -R0.reuse ;  /* 0x00008f00f1197a23 */ /* 0x100fe40000010800 */
[--C-:B------:R-:W-:Y:S02]  /*11a40*/  FFMA.FTZ R150, R204, c[0x0][0x23c], -R0.reuse ;  /* 0x00008f00cc967a23 */ /* 0x100fe40000010800 */
[--C-:B------:R-:W-:Y:S01]  /*11a50*/  FFMA.FTZ R149, R139, c[0x0][0x23c], -R0.reuse ;  /* 0x00008f008b957a23 */ /* 0x100fe20000010800 */
[----:B------:R3:W-:Y:S01]  /*11a60*/  MUFU.EX2 R22, R26 ;  /* 0x0000001a00167308 */ /* 0x0007e20000000800 */
[----:B------:R-:W-:Y:S02]  /*11a70*/  FFMA.FTZ R148, R138, c[0x0][0x23c], -R0 ;  /* 0x00008f008a947a23 */ /* 0x000fe40000010800 */
[----:B--2---:R-:W-:-:S05]  /*11a80*/  FFMA.FTZ R3, R252, c[0x0][0x23c], -R2 ;  /* 0x00008f00fc037a23 */ /* 0x004fca0000010802 */
[----:B------:R2:W4:Y:S01]  /*11a90*/  MUFU.EX2 R43, R24 ;  /* 0x00000018002b7308 */ /* 0x0005220000000800 */
[----:B------:R-:W-:-:S07]  /*11aa0*/  FFMA.FTZ R151, R63, c[0x0][0x23c], -R0 ;  /* 0x00008f003f977a23 */ /* 0x000fce0000010800 */
[----:B------:R5:W-:Y:S01]  /*11ab0*/  MUFU.EX2 R38, R3 ;  /* 0x0000000300267308 */ /* 0x000be20000000800 */
[--C-:B---3--:R-:W-:Y:S02]  /*11ac0*/  FFMA.FTZ R26, R205, c[0x0][0x23c], -R0.reuse ;  /* 0x00008f00cd1a7a23 */ /* 0x108fe40000010800 */
[----:B--2---:R-:W-:Y:S02]  /*11ad0*/  FFMA.FTZ R24, R207, c[0x0][0x23c], -R0 ;  /* 0x00008f00cf187a23 */ /* 0x004fe40000010800 */
[----:B-----5:R-:W-:Y:S02]  /*11ae0*/  FFMA.FTZ R3, R23, c[0x0][0x23c], -R2 ;  /* 0x00008f0017037a23 */ /* 0x020fe40000010802 */
[----:B------:R-:W-:Y:S02]  /*11af0*/  FFMA.FTZ R23, R206, c[0x0][0x23c], -R0 ;  /* 0x00008f00ce177a23 */ /* 0x000fe40000010800 */
[----:B------:R-:W-:Y:S01]  /*11b00*/  FFMA.FTZ R0, R41, c[0x0][0x23c], -R2 ;  /* 0x00008f0029007a23 */ /* 0x000fe20000010802 */
[----:B------:R-:W-:-:S03]  /*11b10*/  MOV R146, R39 ;  /* 0x0000002700927202 */ /* 0x000fc60000000f00 */
[----:B------:R2:W-:Y:S08]  /*11b20*/  MUFU.EX2 R41, R0 ;  /* 0x0000000000297308 */ /* 0x0005f00000000800 */
[----:B------:R3:W-:Y:S01]  /*11b30*/  MUFU.EX2 R39, R3 ;  /* 0x0000000300277308 */ /* 0x0007e20000000800 */
[----:B--2---:R-:W-:-:S07]  /*11b40*/  FFMA.FTZ R0, R130, c[0x0][0x23c], -R2 ;  /* 0x00008f0082007a23 */ /* 0x004fce0000010802 */
[----:B------:R-:W-:Y:S01]  /*11b50*/  MUFU.EX2 R51, R51 ;  /* 0x0000003300337308 */ /* 0x000fe20000000800 */
[----:B---3--:R-:W-:-:S07]  /*11b60*/  FADD.FTZ R3, R49, R112 ;  /* 0x0000007031037221 */ /* 0x008fce0000010000 */
[----:B------:R-:W-:Y:S08]  /*11b70*/  MUFU.EX2 R54, R54 ;  /* 0x0000003600367308 */ /* 0x000ff00000000800 */
[----:B------:R-:W-:Y:S08]  /*11b80*/  MUFU.EX2 R21, R21 ;  /* 0x0000001500157308 */ /* 0x000ff00000000800 */
[----:B------:R-:W2:Y:S08]  /*11b90*/  MUFU.EX2 R48, R48 ;  /* 0x0000003000307308 */ /* 0x000eb00000000800 */
[----:B------:R-:W-:Y:S08]  /*11ba0*/  MUFU.EX2 R52, R52 ;  /* 0x0000003400347308 */ /* 0x000ff00000000800 */
[----:B------:R-:W3:Y:S08]  /*11bb0*/  MUFU.EX2 R55, R55 ;  /* 0x0000003700377308 */ /* 0x000ef00000000800 */
[----:B------:R-:W5:Y:S01]  /*11bc0*/  MUFU.EX2 R49, R0 ;  /* 0x0000000000317308 */ /* 0x000f620000000800 */
[----:B------:R-:W-:Y:S01]  /*11bd0*/  FADD.FTZ R4, R61, R208 ;  /* 0x000000d03d047221 */ /* 0x000fe20000010000 */
[----:B------:R-:W-:Y:S01]  /*11be0*/  MOV R243, R6 ;  /* 0x0000000600f37202 */ /* 0x000fe20000000f00 */
[----:B------:R-:W-:Y:S01]  /*11bf0*/  IMAD.MOV.U32 R252, RZ, RZ, R37 ;  /* 0x000000fffffc7224 */ /* 0x000fe200078e0025 */
[----:B----4-:R-:W-:Y:S01]  /*11c00*/  F2FP.PACK_AB R8, R43, R22 ;  /* 0x000000162b08723e */ /* 0x010fe200000000ff */
[----:B------:R-:W-:Y:S01]  /*11c10*/  IMAD.MOV.U32 R205, RZ, RZ, R5 ;  /* 0x000000ffffcd7224 */ /* 0x000fe200078e0005 */
[----:B--2---:R-:W-:Y:S01]  /*11c20*/  F2FP.PACK_AB R9, R48, R21 ;  /* 0x000000153009723e */ /* 0x004fe200000000ff */
[----:B------:R-:W-:Y:S01]  /*11c30*/  IMAD.MOV.U32 R139, RZ, RZ, R7 ;  /* 0x000000ffff8b7224 */ /* 0x000fe200078e0007 */
[----:B------:R-:W-:Y:S01]  /*11c40*/  F2FP.PACK_AB R10, R54, R51 ;  /* 0x00000033360a723e */ /* 0x000fe200000000ff */
[----:B------:R-:W-:Y:S01]  /*11c50*/  FADD.FTZ R37, R62, R4 ;  /* 0x000000043e257221 */ /* 0x000fe20000010000 */
[----:B---3--:R-:W-:-:S02]  /*11c60*/  F2FP.PACK_AB R11, R55, R52 ;  /* 0x00000034370b723e */ /* 0x008fc400000000ff */
[----:B------:R-:W-:Y:S02]  /*11c70*/  F2FP.PACK_AB R4, R42, R40 ;  /* 0x000000282a04723e */ /* 0x000fe400000000ff */
[----:B------:R-:W-:Y:S02]  /*11c80*/  F2FP.PACK_AB R6, R53, R50 ;  /* 0x000000323506723e */ /* 0x000fe400000000ff */
[----:B------:R-:W-:Y:S02]  /*11c90*/  F2FP.PACK_AB R5, R39, R38 ;  /* 0x000000262705723e */ /* 0x000fe400000000ff */
[----:B-----5:R-:W-:Y:S01]  /*11ca0*/  F2FP.PACK_AB R7, R49, R41 ;  /* 0x000000293107723e */ /* 0x020fe200000000ff */
[----:B------:R-:W-:Y:S01]  /*11cb0*/  FADD.FTZ R27, R27, R36 ;  /* 0x000000241b1b7221 */ /* 0x000fe20000010000 */
[----:B-1----:R-:W-:Y:S01]  /*11cc0*/  HMMA.16816.F32 R168, R8, R12, R168 ;  /* 0x0000000c08a8723c */ /* 0x002fe200000018a8 */
[----:B------:R-:W-:-:S07]  /*11cd0*/  FADD.FTZ R36, R60, R3 ;  /* 0x000000033c247221 */ /* 0x000fce0000010000 */
[C---:B------:R-:W-:Y:S08]  /*11ce0*/  HMMA.16816.F32 R172, R4.reuse, R12, R172 ;  /* 0x0000000c04ac723c */ /* 0x040ff000000018ac */
[-C--:B------:R-:W-:Y:S08]  /*11cf0*/  HMMA.16816.F32 R180, R4, R14.reuse, R180 ;  /* 0x0000000e04b4723c */ /* 0x080ff000000018b4 */
[C---:B------:R-:W-:Y:S01]  /*11d00*/  HMMA.16816.F32 R60, R8.reuse, R14, R164 ;  /* 0x0000000e083c723c */ /* 0x040fe200000018a4 */
[----:B------:R-:W1:Y:S07]  /*11d10*/  LDSM.16.MT88.4 R12, [R214+0xc800] ;  /* 0x00c80000d60c783b */ /* 0x000e6e0000004200 */
[-C--:B-1----:R-:W-:Y:S08]  /*11d20*/  HMMA.16816.F32 R160, R8, R12.reuse, R160 ;  /* 0x0000000c08a0723c */ /* 0x082ff000000018a0 */
[C---:B------:R-:W-:Y:S08]  /*11d30*/  HMMA.16816.F32 R176, R4.reuse, R12, R176 ;  /* 0x0000000c04b0723c */ /* 0x040ff000000018b0 */
[-C--:B------:R-:W-:Y:S08]  /*11d40*/  HMMA.16816.F32 R188, R4, R14.reuse, R188 ;  /* 0x0000000e04bc723c */ /* 0x080ff000000018bc */
[----:B------:R-:W-:Y:S01]  /*11d50*/  HMMA.16816.F32 R156, R8, R14, R156 ;  /* 0x0000000e089c723c */ /* 0x000fe2000000189c */
[----:B------:R-:W1:Y:S01]  /*11d60*/  LDSM.16.MT88.4 R12, [R216+0xc800] ;  /* 0x00c80000d80c783b */ /* 0x000e620000004200 */
[----:B------:R-:W-:-:S02]  /*11d70*/  IMAD.MOV.U32 R204, RZ, RZ, R115 ;  /* 0x000000ffffcc7224 */ /* 0x000fc400078e0073 */
[----:B------:R-:W-:Y:S02]  /*11d80*/  IMAD.MOV.U32 R231, RZ, RZ, R114 ;  /* 0x000000ffffe77224 */ /* 0x000fe400078e0072 */
[----:B------:R-:W-:Y:S02]  /*11d90*/  IMAD.MOV.U32 R166, RZ, RZ, R113 ;  /* 0x000000ffffa67224 */ /* 0x000fe400078e0071 */
[-C--:B-1----:R-:W-:Y:S08]  /*11da0*/  HMMA.16816.F32 R152, R8, R12.reuse, R152 ;  /* 0x0000000c0898723c */ /* 0x082ff00000001898 */
        /* <DEDUP_REMOVED lines=22> */
[----:B------:R-:W-:-:S03]  /*11f10*/  MOV R207, R119 ;  /* 0x0000007700cf7202 */ /* 0x000fc60000000f00 */
[C---:B-1----:R-:W-:Y:S01]  /*11f20*/  HMMA.16816.F32 R68, R8.reuse, R14, R16 ;  /* 0x0000000e0844723c */ /* 0x042fe20000001810 */
[----:B------:R-:W1:Y:S07]  /*11f30*/  LDSM.16.MT88.4 R16, [R216+0xe800] ;  /* 0x00e80000d810783b */ /* 0x000e6e0000004200 */
[-C--:B------:R-:W-:Y:S08]  /*11f40*/  HMMA.16816.F32 R116, R8, R12.reuse, R56 ;  /* 0x0000000c0874723c */ /* 0x080ff00000001838 */
[C---:B------:R-:W-:Y:S08]  /*11f50*/  HMMA.16816.F32 R88, R4.reuse, R12, R88 ;  /* 0x0000000c0458723c */ /* 0x040ff00000001858 */
[----:B------:R-:W-:Y:S01]  /*11f60*/  HMMA.16816.F32 R92, R4, R14, R92 ;  /* 0x0000000e045c723c */ /* 0x000fe2000000185c */
[----:B------:R-:W2:Y:S01]  /*11f70*/  LDSM.16.MT88.4 R12, [R215+0xe800] ;  /* 0x00e80000d70c783b */ /* 0x000ea20000004200 */
[----:B------:R-:W-:-:S04]  /*11f80*/  FFMA.FTZ R0, R0, R20, R136 ;  /* 0x0000001400007223 */ /* 0x000fc80000010088 */
[----:B------:R-:W-:Y:S02]  /*11f90*/  FADD.FTZ R0, R137, R0 ;  /* 0x0000000089007221 */ /* 0x000fe40000010000 */
[----:B------:R-:W-:Y:S01]  /*11fa0*/  FFMA.FTZ R3, R3, c[0x0][0x23c], -R2 ;  /* 0x00008f0003037a23 */ /* 0x000fe20000010802 */
[-C--:B-1----:R-:W-:Y:S03]  /*11fb0*/  HMMA.16816.F32 R64, R8, R16.reuse, R32 ;  /* 0x000000100840723c */ /* 0x082fe60000001820 */
[----:B------:R1:W-:Y:S05]  /*11fc0*/  MUFU.EX2 R136, R3 ;  /* 0x0000000300887308 */ /* 0x0003ea0000000800 */
[C---:B------:R-:W-:Y:S07]  /*11fd0*/  HMMA.16816.F32 R104, R4.reuse, R16, R104 ;  /* 0x000000100468723c */ /* 0x040fee0000001868 */
[----:B------:R-:W-:Y:S01]  /*11fe0*/  IMAD.MOV.U32 R16, RZ, RZ, R166 ;  /* 0x000000ffff107224 */ /* 0x000fe200078e00a6 */
[C---:B--2---:R-:W-:Y:S08]  /*11ff0*/  HMMA.16816.F32 R120, R4.reuse, R12, R120 ;  /* 0x0000000c0478723c */ /* 0x044ff00000001878 */
[----:B------:R-:W-:Y:S08]  /*12000*/  HMMA.16816.F32 R124, R4, R14, R124 ;  /* 0x0000000e047c723c */ /* 0x000ff0000000187c */
[C---:B------:R-:W-:Y:S08]  /*12010*/  HMMA.16816.F32 R44, R8.reuse, R12, R100 ;  /* 0x0000000c082c723c */ /* 0x040ff00000001864 */
[----:B------:R-:W-:Y:S01]  /*12020*/  HMMA.16816.F32 R32, R8, R14, R28 ;  /* 0x0000000e0820723c */ /* 0x000fe2000000181c */
[----:B------:R-:W2:Y:S01]  /*12030*/  LDSM.16.MT88.4 R12, [R213+0xd000] ;  /* 0x00d00000d50c783b */ /* 0x000ea20000004200 */
[----:B------:R-:W-:Y:S01]  /*12040*/  MOV R17, R167 ;  /* 0x000000a700117202 */ /* 0x000fe20000000f00 */
[----:B-1----:R-:W-:-:S04]  /*12050*/  FFMA.FTZ R3, R16, c[0x0][0x23c], -R2 ;  /* 0x00008f0010037a23 */ /* 0x002fc80000010802 */
[----:B------:R-:W-:Y:S02]  /*12060*/  FADD.FTZ R30, R140, R0 ;  /* 0x000000008c1e7221 */ /* 0x000fe40000010000 */
[----:B------:R-:W-:Y:S01]  /*12070*/  FFMA.FTZ R0, R245, c[0x0][0x23c], -R2 ;  /* 0x00008f00f5007a23 */ /* 0x000fe20000010802 */
[----:B------:R-:W-:Y:S01]  /*12080*/  HMMA.16816.F32 R108, R4, R18, R108 ;  /* 0x00000012046c723c */ /* 0x000fe2000000186c */
[----:B------:R-:W-:Y:S01]  /*12090*/  IMAD.MOV.U32 R164, RZ, RZ, R241 ;  /* 0x000000ffffa47224 */ /* 0x000fe200078e00f1 */
[----:B------:R1:W3:Y:S05]  /*120a0*/  MUFU.EX2 R137, R3 ;  /* 0x0000000300897308 */ /* 0x0002ea0000000800 */
[----:B------:R-:W-:-:S03]  /*120b0*/  FADD.FTZ R5, R244, R37 ;  /* 0x00000025f4057221 */ /* 0x000fc60000010000 */
[----:B------:R4:W-:Y:S01]  /*120c0*/  MUFU.EX2 R37, R0 ;  /* 0x0000000000257308 */ /* 0x0009e20000000800 */
[----:B------:R-:W-:Y:S01]  /*120d0*/  IMAD.MOV.U32 R167, RZ, RZ, R208 ;  /* 0x000000ffffa77224 */ /* 0x000fe200078e00d0 */
[----:B------:R-:W-:Y:S01]  /*120e0*/  MOV R165, R205 ;  /* 0x000000cd00a57202 */ /* 0x000fe20000000f00 */
[----:B------:R-:W-:-:S05]  /*120f0*/  IMAD.MOV.U32 R166, RZ, RZ, R139 ;  /* 0x000000ffffa67224 */ /* 0x000fca00078e008b */
[----:B------:R-:W-:Y:S01]  /*12100*/  MUFU.EX2 R241, R209 ;  /* 0x000000d100f17308 */ /* 0x000fe20000000800 */
[----:B-1----:R-:W-:Y:S02]  /*12110*/  FADD.FTZ R3, R143, R36 ;  /* 0x000000248f037221 */ /* 0x002fe40000010000 */
[----:B----4-:R-:W-:-:S05]  /*12120*/  FFMA.FTZ R0, R17, c[0x0][0x23c], -R2 ;  /* 0x00008f0011007a23 */ /* 0x010fca0000010802 */
[----:B------:R-:W-:Y:S08]  /*12130*/  MUFU.EX2 R138, R138 ;  /* 0x0000008a008a7308 */ /* 0x000ff00000000800 */
[----:B------:R-:W-:Y:S08]  /*12140*/  MUFU.EX2 R206, R206 ;  /* 0x000000ce00ce7308 */ /* 0x000ff00000000800 */
[----:B------:R-:W-:Y:S08]  /*12150*/  MUFU.EX2 R210, R210 ;  /* 0x000000d200d27308 */ /* 0x000ff00000000800 */
[----:B------:R-:W-:Y:S08]  /*12160*/  MUFU.EX2 R231, R231 ;  /* 0x000000e700e77308 */ /* 0x000ff00000000800 */
[----:B------:R-:W-:Y:S08]  /*12170*/  MUFU.EX2 R204, R204 ;  /* 0x000000cc00cc7308 */ /* 0x000ff00000000800 */
[----:B------:R-:W-:Y:S08]  /*12180*/  MUFU.EX2 R207, R207 ;  /* 0x000000cf00cf7308 */ /* 0x000ff00000000800 */
[----:B------:R-:W-:Y:S08]  /*12190*/  MUFU.EX2 R211, R211 ;  /* 0x000000d300d37308 */ /* 0x000ff00000000800 */
[----:B------:R-:W-:Y:S08]  /*121a0*/  MUFU.EX2 R139, R25 ;  /* 0x00000019008b7308 */ /* 0x000ff00000000800 */
[----:B------:R-:W1:Y:S08]  /*121b0*/  MUFU.EX2 R205, R24 ;  /* 0x0000001800cd7308 */ /* 0x000e700000000800 */
[----:B------:R-:W-:Y:S08]  /*121c0*/  MUFU.EX2 R208, R23 ;  /* 0x0000001700d07308 */ /* 0x000ff00000000800 */
[----:B------:R-:W4:Y:S08]  /*121d0*/  MUFU.EX2 R209, R26 ;  /* 0x0000001a00d17308 */ /* 0x000f300000000800 */
[----:B------:R-:W5:Y:S01]  /*121e0*/  MUFU.EX2 R36, R0 ;  /* 0x0000000000247308 */ /* 0x000f620000000800 */
[----:B------:R-:W-:Y:S01]  /*121f0*/  FADD.FTZ R4, R141, R27 ;  /* 0x0000001b8d047221 */ /* 0x000fe20000010000 */
[----:B------:R-:W-:Y:S01]  /*12200*/  HMMA.16816.F32 R56, R8, R18, R96 ;  /* 0x000000120838723c */ /* 0x000fe20000001860 */
[----:B------:R-:W-:Y:S01]  /*12210*/  FADD.FTZ R29, R22, R5 ;  /* 0x00000005161d7221 */ /* 0x000fe20000010000 */
[----:B---3--:R-:W-:Y:S01]  /*12220*/  F2FP.PACK_AB R5, R137, R136 ;  /* 0x000000888905723e */ /* 0x008fe200000000ff */
[----:B------:R-:W-:Y:S01]  /*12230*/  FADD.FTZ R31, R142, R4 ;  /* 0x000000048e1f7221 */ /* 0x000fe20000010000 */
[----:B-1----:R-:W-:Y:S01]  /*12240*/  F2FP.PACK_AB R4, R205, R139 ;  /* 0x0000008bcd04723e */ /* 0x002fe200000000ff */
[----:B------:R-:W-:Y:S01]  /*12250*/  FADD.FTZ R28, R21, R3 ;  /* 0x00000003151c7221 */ /* 0x000fe20000010000 */
[----:B----4-:R-:W-:Y:S01]  /*12260*/  F2FP.PACK_AB R6, R209, R208 ;  /* 0x000000d0d106723e */ /* 0x010fe200000000ff */
[----:B------:R-:W1:Y:S01]  /*12270*/  LDSM.16.MT88.4 R20, [R214+0xd000] ;  /* 0x00d00000d614783b */ /* 0x000e620000004200 */
[----:B------:R-:W-:-:S02]  /*12280*/  F2FP.PACK_AB R8, R206, R138 ;  /* 0x0000008ace08723e */ /* 0x000fc400000000ff */
[----:B------:R-:W-:Y:S01]  /*12290*/  F2FP.PACK_AB R9, R207, R204 ;  /* 0x000000cccf09723e */ /* 0x000fe200000000ff */
[----:B------:R-:W3:Y:S01]  /*122a0*/  LDSM.16.MT88.4 R16, [R216+0xd000] ;  /* 0x00d00000d810783b */ /* 0x000ee20000004200 */
[----:B------:R-:W-:Y:S02]  /*122b0*/  F2FP.PACK_AB R10, R231, R210 ;  /* 0x000000d2e70a723e */ /* 0x000fe400000000ff */
[----:B------:R-:W-:Y:S02]  /*122c0*/  F2FP.PACK_AB R11, R241, R211 ;  /* 0x000000d3f10b723e */ /* 0x000fe400000000ff */
[----:B-----5:R-:W-:-:S05]  /*122d0*/  F2FP.PACK_AB R7, R36, R37 ;  /* 0x000000252407723e */ /* 0x020fca00000000ff */
        /* <DEDUP_REMOVED lines=8> */
[----:B------:R-:W-:Y:S01]  /*12360*/  HMMA.16816.F32 R24, R8, R22, R156 ;  /* 0x000000160818723c */ /* 0x000fe2000000189c */
[----:B------:R-:W-:Y:S01]  /*12370*/  IMAD.MOV.U32 R103, RZ, RZ, R144 ;  /* 0x000000ffff677224 */ /* 0x000fe200078e0090 */
[----:B------:R-:W-:Y:S01]  /*12380*/  MOV R102, R145 ;  /* 0x0000009100667202 */ /* 0x000fe20000000f00 */
[----:B------:R-:W-:-:S02]  /*12390*/  IMAD.MOV.U32 R101, RZ, RZ, R146 ;  /* 0x000000ffff657224 */ /* 0x000fc400078e0092 */
[----:B------:R-:W-:Y:S01]  /*123a0*/  IMAD.MOV.U32 R140, RZ, RZ, R246 ;  /* 0x000000ffff8c7224 */ /* 0x000fe200078e00f6 */
[----:B------:R-:W-:Y:S01]  /*123b0*/  MOV R141, R247 ;  /* 0x000000f7008d7202 */ /* 0x000fe20000000f00 */
[----:B------:R-:W-:Y:S01]  /*123c0*/  IMAD.MOV.U32 R3, RZ, RZ, R147 ;  /* 0x000000ffff037224 */ /* 0x000fe200078e0093 */
[C---:B---3--:R-:W-:Y:S01]  /*123d0*/  HMMA.16816.F32 R20, R8.reuse, R18, R112 ;  /* 0x000000120814723c */ /* 0x048fe20000001870 */
[----:B------:R-:W-:Y:S07]  /*123e0*/  LDSM.16.MT88.4 R156, [R214+0xd800] ;  /* 0x00d80000d69c783b */ /* 0x000fee0000004200 */
[-C--:B------:R-:W-:Y:S08]  /*123f0*/  HMMA.16816.F32 R152, R8, R16.reuse, R152 ;  /* 0x000000100898723c */ /* 0x080ff00000001898 */
[C---:B------:R-:W-:Y:S08]  /*12400*/  HMMA.16816.F32 R184, R4.reuse, R16, R184 ;  /* 0x0000001004b8723c */ /* 0x040ff000000018b8 */
[----:B------:R-:W-:Y:S08]  /*12410*/  HMMA.16816.F32 R196, R4, R18, R196 ;  /* 0x0000001204c4723c */ /* 0x000ff000000018c4 */
[----:B--2---:R-:W-:Y:S01]  /*12420*/  HMMA.16816.F32 R16, R8, R14, R80 ;  /* 0x0000000e0810723c */ /* 0x004fe20000001850 */
[----:B------:R-:W-:Y:S01]  /*12430*/  MOV R115, R20 ;  /* 0x0000001400737202 */ /* 0x000fe20000000f00 */
[----:B------:R-:W-:Y:S01]  /*12440*/  IMAD.MOV.U32 R114, RZ, RZ, R21 ;  /* 0x000000ffff727224 */ /* 0x000fe200078e0015 */
[----:B------:R-:W-:Y:S01]  /*12450*/  MOV R112, R23 ;  /* 0x0000001700707202 */ /* 0x000fe20000000f00 */
[----:B------:R-:W-:-:S02]  /*12460*/  IMAD.MOV.U32 R113, RZ, RZ, R22 ;  /* 0x000000ffff717224 */ /* 0x000fc400078e0016 */
[----:B------:R-:W1:Y:S01]  /*12470*/  LDSM.16.MT88.4 R20, [R214+0xf000] ;  /* 0x00f00000d614783b */ /* 0x000e620000004200 */
[----:B------:R-:W-:Y:S01]  /*12480*/  IMAD.MOV.U32 R99, RZ, RZ, R24 ;  /* 0x000000ffff637224 */ /* 0x000fe200078e0018 */
[----:B------:R-:W-:Y:S01]  /*12490*/  MOV R98, R25 ;  /* 0x0000001900627202 */ /* 0x000fe20000000f00 */
[----:B------:R-:W-:Y:S01]  /*124a0*/  IMAD.MOV.U32 R97, RZ, RZ, R26 ;  /* 0x000000ffff617224 */ /* 0x000fe200078e001a */
[-C--:B------:R-:W-:Y:S01]  /*124b0*/  HMMA.16816.F32 R144, R8, R12.reuse, R84 ;  /* 0x0000000c0890723c */ /* 0x080fe20000001854 */
[----:B------:R-:W-:Y:S02]  /*124c0*/  IMAD.MOV.U32 R96, RZ, RZ, R27 ;  /* 0x000000ffff607224 */ /* 0x000fe400078e001b */
[----:B------:R-:W2:Y:S05]  /*124d0*/  LDSM.16.MT88.4 R24, [R213+0xf000] ;  /* 0x00f00000d518783b */ /* 0x000eaa0000004200 */
[C---:B------:R-:W-:Y:S06]  /*124e0*/  HMMA.16816.F32 R192, R4.reuse, R12, R192 ;  /* 0x0000000c04c0723c */ /* 0x040fec00000018c0 */
[----:B------:R-:W-:Y:S01]  /*124f0*/  IMAD.MOV.U32 R83, RZ, RZ, R16 ;  /* 0x000000ffff537224 */ /* 0x000fe200078e0010 */
[----:B------:R-:W-:Y:S01]  /*12500*/  MOV R82, R17 ;  /* 0x0000001100527202 */ /* 0x000fe20000000f00 */
[----:B------:R-:W-:Y:S01]  /*12510*/  HMMA.16816.F32 R200, R4, R14, R200 ;  /* 0x0000000e04c8723c */ /* 0x000fe200000018c8 */
[----:B------:R-:W-:Y:S01]  /*12520*/  IMAD.MOV.U32 R81, RZ, RZ, R18 ;  /* 0x000000ffff517224 */ /* 0x000fe200078e0012 */
[----:B------:R-:W-:Y:S01]  /*12530*/  LDSM.16.MT88.4 R12, [R215+0xf000] ;  /* 0x00f00000d70c783b */ /* 0x000fe20000004200 */
[----:B------:R-:W-:-:S03]  /*12540*/  IMAD.MOV.U32 R80, RZ, RZ, R19 ;  /* 0x000000ffff507224 */ /* 0x000fc600078e0013 */
[----:B------:R-:W3:Y:S01]  /*12550*/  LDSM.16.MT88.4 R16, [R216+0xf000] ;  /* 0x00f00000d810783b */ /* 0x000ee20000004200 */
[----:B------:R-:W-:Y:S01]  /*12560*/  MOV R0, R101 ;  /* 0x0000006500007202 */ /* 0x000fe20000000f00 */
[----:B------:R-:W-:Y:S02]  /*12570*/  IMAD.MOV.U32 R142, RZ, RZ, R102 ;  /* 0x000000ffff8e7224 */ /* 0x000fe400078e0066 */
[----:B------:R-:W-:Y:S01]  /*12580*/  IMAD.MOV.U32 R143, RZ, RZ, R103 ;  /* 0x000000ffff8f7224 */ /* 0x000fe200078e0067 */
[-C--:B-1----:R-:W-:Y:S08]  /*12590*/  HMMA.16816.F32 R88, R4, R20.reuse, R88 ;  /* 0x000000140458723c */ /* 0x082ff00000001858 */
[C---:B------:R-:W-:Y:S01]  /*125a0*/  HMMA.16816.F32 R116, R8.reuse, R20, R116 ;  /* 0x000000140874723c */ /* 0x040fe20000001874 */
[----:B------:R1:W-:Y:S07]  /*125b0*/  MUFU.EX2 R20, R0 ;  /* 0x0000000000147308 */ /* 0x0003ee0000000800 */
[----:B--2---:R-:W-:Y:S01]  /*125c0*/  HMMA.16816.F32 R248, R8, R24, R248 ;  /* 0x0000001808f8723c */ /* 0x004fe200000018f8 */
[----:B-1----:R-:W-:-:S07]  /*125d0*/  FFMA.FTZ R0, R140, c[0x0][0x23c], -R2 ;  /* 0x00008f008c007a23 */ /* 0x002fce0000010802 */
[C---:B------:R-:W-:Y:S08]  /*125e0*/  HMMA.16816.F32 R244, R8.reuse, R26, R128 ;  /* 0x0000001a08f4723c */ /* 0x040ff00000001880 */
[C---:B------:R-:W-:Y:S08]  /*125f0*/  HMMA.16816.F32 R100, R8.reuse, R22, R68 ;  /* 0x000000160864723c */ /* 0x040ff00000001844 */
[C---:B---3--:R-:W-:Y:S08]  /*12600*/  HMMA.16816.F32 R64, R8.reuse, R16, R64 ;  /* 0x000000100840723c */ /* 0x048ff00000001840 */
[C---:B------:R-:W-:Y:S08]  /*12610*/  HMMA.16816.F32 R56, R8.reuse, R18, R56 ;  /* 0x000000120838723c */ /* 0x040ff00000001838 */
[C---:B------:R-:W-:Y:S08]  /*12620*/  HMMA.16816.F32 R44, R8.reuse, R12, R44 ;  /* 0x0000000c082c723c */ /* 0x040ff0000000182c */
[----:B------:R-:W-:Y:S01]  /*12630*/  HMMA.16816.F32 R32, R8, R14, R32 ;  /* 0x0000000e0820723c */ /* 0x000fe20000001820 */
[----:B------:R1:W-:Y:S07]  /*12640*/  MUFU.EX2 R9, R0 ;  /* 0x0000000000097308 */ /* 0x0003ee0000000800 */
[----:B------:R-:W-:Y:S01]  /*12650*/  HMMA.16816.F32 R92, R4, R22, R92 ;  /* 0x00000016045c723c */ /* 0x000fe2000000185c */
[----:B------:R2:W-:Y:S01]  /*12660*/  MUFU.EX2 R22, R3 ;  /* 0x0000000300167308 */ /* 0x0005e20000000800 */
[----:B-1----:R-:W-:-:S06]  /*12670*/  FFMA.FTZ R0, R141, c[0x0][0x23c], -R2 ;  /* 0x00008f008d007a23 */ /* 0x002fcc0000010802 */
[----:B------:R-:W-:Y:S01]  /*12680*/  HMMA.16816.F32 R72, R4, R24, R72 ;  /* 0x000000180448723c */ /* 0x000fe20000001848 */
[----:B------:R1:W-:Y:S01]  /*12690*/  MUFU.EX2 R10, R0 ;  /* 0x00000000000a7308 */ /* 0x0003e20000000800 */
[----:B--2---:R-:W-:-:S06]  /*126a0*/  FADD.FTZ R3, R242, R30 ;  /* 0x0000001ef2037221 */ /* 0x004fcc0000010000 */
[C---:B------:R-:W-:Y:S08]  /*126b0*/  HMMA.16816.F32 R76, R4.reuse, R26, R76 ;  /* 0x0000001a044c723c */ /* 0x040ff0000000184c */
[----:B------:R-:W-:Y:S01]  /*126c0*/  HMMA.16816.F32 R104, R4, R16, R104 ;  /* 0x000000100468723c */ /* 0x000fe20000001868 */
[----:B-1----:R-:W-:-:S07]  /*126d0*/  FFMA.FTZ R0, R252, c[0x0][0x23c], -R2 ;  /* 0x00008f00fc007a23 */ /* 0x002fce0000010802 */
[C---:B------:R-:W-:Y:S01]  /*126e0*/  HMMA.16816.F32 R108, R4.reuse, R18, R108 ;  /* 0x00000012046c723c */ /* 0x040fe2000000186c */
[----:B------:R1:W-:Y:S07]  /*126f0*/  MUFU.EX2 R11, R0 ;  /* 0x00000000000b7308 */ /* 0x0003ee0000000800 */
[C---:B------:R-:W-:Y:S08]  /*12700*/  HMMA.16816.F32 R120, R4.reuse, R12, R120 ;  /* 0x0000000c0478723c */ /* 0x040ff00000001878 */
[----:B------:R-:W-:Y:S01]  /*12710*/  HMMA.16816.F32 R84, R4, R14, R124 ;  /* 0x0000000e0454723c */ /* 0x000fe2000000187c */
[----:B-1----:R-:W-:-:S06]  /*12720*/  FADD.FTZ R0, R38, R3 ;  /* 0x0000000326007221 */ /* 0x002fcc0000010000 */
[----:B------:R-:W-:Y:S02]  /*12730*/  FFMA.FTZ R6, R243, c[0x0][0x23c], -R2 ;  /* 0x00008f00f3067a23 */ /* 0x000fe40000010802 */
[----:B------:R-:W-:Y:S02]  /*12740*/  FADD.FTZ R2, R40, R31 ;  /* 0x0000001f28027221 */ /* 0x000fe40000010000 */
[----:B------:R-:W-:Y:S02]  /*12750*/  FADD.FTZ R4, R43, R29 ;  /* 0x0000001d2b047221 */ /* 0x000fe40000010000 */
[----:B------:R-:W-:Y:S02]  /*12760*/  FADD.FTZ R5, R48, R28 ;  /* 0x0000001c30057221 */ /* 0x000fe40000010000 */
[----:B------:R-:W-:Y:S02]  /*12770*/  FADD.FTZ R3, R42, R2 ;  /* 0x000000022a037221 */ /* 0x000fe40000010000 */
[----:B------:R-:W-:-:S02]  /*12780*/  FADD.FTZ R0, R39, R0 ;  /* 0x0000000027007221 */ /* 0x000fc40000010000 */
[----:B------:R-:W-:Y:S02]  /*12790*/  FADD.FTZ R2, R51, R4 ;  /* 0x0000000433027221 */ /* 0x000fe40000010000 */
[----:B------:R-:W-:Y:S01]  /*127a0*/  FADD.FTZ R5, R52, R5 ;  /* 0x0000000534057221 */ /* 0x000fe20000010000 */
[----:B------:R-:W-:Y:S01]  /*127b0*/  MUFU.EX2 R24, R142 ;  /* 0x0000008e00187308 */ /* 0x000fe20000000800 */
[----:B------:R-:W-:Y:S01]  /*127c0*/  FADD.FTZ R0, R41, R0 ;  /* 0x0000000029007221 */ /* 0x000fe20000010000 */
[----:B------:R-:W-:Y:S01]  /*127d0*/  MOV R69, R82 ;  /* 0x0000005200457202 */ /* 0x000fe20000000f00 */
[----:B------:R-:W-:Y:S01]  /*127e0*/  FADD.FTZ R26, R54, R2 ;  /* 0x00000002361a7221 */ /* 0x000fe20000010000 */
[----:B------:R-:W-:Y:S01]  /*127f0*/  MOV R28, R115 ;  /* 0x00000073001c7202 */ /* 0x000fe20000000f00 */
[----:B------:R-:W-:Y:S01]  /*12800*/  IMAD.MOV.U32 R68, RZ, RZ, R83 ;  /* 0x000000ffff447224 */ /* 0x000fe200078e0053 */
[----:B------:R-:W-:Y:S01]  /*12810*/  MOV R31, R112 ;  /* 0x00000070001f7202 */ /* 0x000fe20000000f00 */
[----:B------:R-:W-:Y:S01]  /*12820*/  IMAD.MOV.U32 R70, RZ, RZ, R81 ;  /* 0x000000ffff467224 */ /* 0x000fe200078e0051 */
[----:B------:R1:W-:Y:S01]  /*12830*/  MUFU.EX2 R25, R143 ;  /* 0x0000008f00197308 */ /* 0x0003e20000000800 */
[----:B------:R-:W-:Y:S01]  /*12840*/  IMAD.MOV.U32 R71, RZ, RZ, R80 ;  /* 0x000000ffff477224 */ /* 0x000fe200078e0050 */
[----:B------:R-:W-:Y:S01]  /*12850*/  MOV R42, R97 ;  /* 0x00000061002a7202 */ /* 0x000fe20000000f00 */
[----:B------:R-:W-:Y:S01]  /*12860*/  IMAD.MOV.U32 R29, RZ, RZ, R114 ;  /* 0x000000ffff1d7224 */ /* 0x000fe200078e0072 */
[----:B------:R-:W-:Y:S01]  /*12870*/  LDSM.16.MT88.4 R80, [R213+0xf800] ;  /* 0x00f80000d550783b */ /* 0x000fe20000004200 */
[----:B------:R-:W-:-:S02]  /*12880*/  IMAD.MOV.U32 R30, RZ, RZ, R113 ;  /* 0x000000ffff1e7224 */ /* 0x000fc400078e0071 */
[----:B------:R-:W-:Y:S01]  /*12890*/  IMAD.MOV.U32 R40, RZ, RZ, R99 ;  /* 0x000000ffff287224 */ /* 0x000fe200078e0063 */
[----:B------:R-:W-:Y:S01]  /*128a0*/  MUFU.EX2 R17, R164 ;  /* 0x000000a400117308 */ /* 0x000fe20000000800 */
[----:B------:R-:W-:Y:S01]  /*128b0*/  IMAD.MOV.U32 R41, RZ, RZ, R98 ;  /* 0x000000ffff297224 */ /* 0x000fe200078e0062 */
[----:B------:R-:W-:Y:S01]  /*128c0*/  LDSM.16.MT88.4 R112, [R216+0xf800] ;  /* 0x00f80000d870783b */ /* 0x000fe20000004200 */
[----:B------:R-:W-:Y:S02]  /*128d0*/  IMAD.MOV.U32 R43, RZ, RZ, R96 ;  /* 0x000000ffff2b7224 */ /* 0x000fe400078e0060 */
[----:B------:R-:W-:Y:S01]  /*128e0*/  FADD.FTZ R2, R55, R5 ;  /* 0x0000000537027221 */ /* 0x000fe20000010000 */
[----:B------:R-:W-:Y:S02]  /*128f0*/  LDSM.16.MT88.4 R96, [R214+0xf800] ;  /* 0x00f80000d660783b */ /* 0x000fe40000004200 */
[----:B------:R-:W-:Y:S02]  /*12900*/  MUFU.EX2 R21, R165 ;  /* 0x000000a500157308 */ /* 0x000fe40000000800 */
[----:B-1----:R-:W-:Y:S06]  /*12910*/  LDSM.16.MT88.4 R140, [R215+0xd800] ;  /* 0x00d80000d78c783b */ /* 0x002fec0000004200 */
[----:B------:R-:W-:Y:S08]  /*12920*/  MUFU.EX2 R18, R166 ;  /* 0x000000a600127308 */ /* 0x000ff00000000800 */
[----:B------:R1:W-:Y:S08]  /*12930*/  MUFU.EX2 R23, R167 ;  /* 0x000000a700177308 */ /* 0x0003f00000000800 */
[----:B------:R-:W-:Y:S08]  /*12940*/  MUFU.EX2 R12, R150 ;  /* 0x00000096000c7308 */ /* 0x000ff00000000800 */
[----:B------:R-:W2:Y:S01]  /*12950*/  MUFU.EX2 R16, R149 ;  /* 0x0000009500107308 */ /* 0x000ea20000000800 */
[----:B-1----:R-:W1:Y:S07]  /*12960*/  LDSM.16.MT88.4 R164, [R213+0xd800] ;  /* 0x00d80000d5a4783b */ /* 0x002e6e0000004200 */
[----:B------:R-:W-:Y:S08]  /*12970*/  MUFU.EX2 R19, R148 ;  /* 0x0000009400137308 */ /* 0x000ff00000000800 */
[----:B------:R3:W4:Y:S08]  /*12980*/  MUFU.EX2 R13, R151 ;  /* 0x00000097000d7308 */ /* 0x0007300000000800 */
[----:B------:R5:W1:Y:S01]  /*12990*/  MUFU.EX2 R8, R6 ;  /* 0x0000000600087308 */ /* 0x000a620000000800 */
[----:B---3--:R-:W3:Y:S04]  /*129a0*/  LDSM.16.MT88.4 R148, [R216+0xd800] ;  /* 0x00d80000d894783b */ /* 0x008ee80000004200 */
[----:B-----5:R-:W5:Y:S01]  /*129b0*/  LDSM.16.MT88.4 R4, [R215+0xf800] ;  /* 0x00f80000d704783b */ /* 0x020f620000004200 */
[----:B--2---:R-:W-:-:S02]  /*129c0*/  F2FP.PACK_AB R124, R16, R12 ;  /* 0x0000000c107c723e */ /* 0x004fc400000000ff */
[----:B----4-:R-:W-:Y:S02]  /*129d0*/  F2FP.PACK_AB R126, R13, R19 ;  /* 0x000000130d7e723e */ /* 0x010fe400000000ff */
[----:B------:R-:W-:Y:S02]  /*129e0*/  F2FP.PACK_AB R125, R10, R9 ;  /* 0x000000090a7d723e */ /* 0x000fe400000000ff */
[----:B-1----:R-:W-:Y:S01]  /*129f0*/  F2FP.PACK_AB R127, R8, R11 ;  /* 0x0000000b087f723e */ /* 0x002fe200000000ff */
[----:B------:R-:W-:Y:S01]  /*12a00*/  FADD.FTZ R3, R50, R3 ;  /* 0x0000000332037221 */ /* 0x000fe20000010000 */
[----:B------:R-:W-:Y:S02]  /*12a10*/  F2FP.PACK_AB R128, R20, R22 ;  /* 0x000000161480723e */ /* 0x000fe400000000ff */
[----:B------:R-:W-:Y:S02]  /*12a20*/  F2FP.PACK_AB R129, R21, R17 ;  /* 0x000000111581723e */ /* 0x000fe400000000ff */
[----:B------:R-:W-:-:S02]  /*12a30*/  F2FP.PACK_AB R130, R25, R24 ;  /* 0x000000181982723e */ /* 0x000fc400000000ff */
[----:B------:R-:W-:Y:S01]  /*12a40*/  F2FP.PACK_AB R131, R23, R18 ;  /* 0x000000121783723e */ /* 0x000fe200000000ff */
[----:B------:R-:W-:Y:S01]  /*12a50*/  FADD.FTZ R15, R53, R3 ;  /* 0x00000003350f7221 */ /* 0x000fe20000010000 */
[----:B------:R-:W-:Y:S01]  /*12a60*/  HMMA.16816.F32 R172, R124, R164, R172 ;  /* 0x000000a47cac723c */ /* 0x000fe200000018ac */
[----:B------:R-:W-:Y:S02]  /*12a70*/  FADD.FTZ R14, R49, R0 ;  /* 0x00000000310e7221 */ /* 0x000fe40000010000 */
[----:B------:R-:W-:Y:S02]  /*12a80*/  FADD.FTZ R3, R138, R26 ;  /* 0x0000001a8a037221 */ /* 0x000fe40000010000 */
[----:B------:R-:W-:-:S03]  /*12a90*/  FADD.FTZ R2, R204, R2 ;  /* 0x00000002cc027221 */ /* 0x000fc60000010000 */
[----:B------:R-:W-:Y:S01]  /*12aa0*/  HMMA.16816.F32 R180, R124, R166, R180 ;  /* 0x000000a67cb4723c */ /* 0x000fe200000018b4 */
[----:B------:R-:W-:-:S07]  /*12ab0*/  FADD.FTZ R0, R139, R15 ;  /* 0x0000000f8b007221 */ /* 0x000fce0000010000 */
[C---:B------:R-:W-:Y:S08]  /*12ac0*/  HMMA.16816.F32 R176, R124.reuse, R156, R176 ;  /* 0x0000009c7cb0723c */ /* 0x040ff000000018b0 */
[C---:B------:R-:W-:Y:S08]  /*12ad0*/  HMMA.16816.F32 R188, R124.reuse, R158, R188 ;  /* 0x0000009e7cbc723c */ /* 0x040ff000000018bc */
[C---:B---3--:R-:W-:Y:S08]  /*12ae0*/  HMMA.16816.F32 R184, R124.reuse, R148, R184 ;  /* 0x000000947cb8723c */ /* 0x048ff000000018b8 */
        /* <DEDUP_REMOVED lines=9> */
[C---:B-----5:R-:W-:Y:S08]  /*12b80*/  HMMA.16816.F32 R120, R124.reuse, R4, R120 ;  /* 0x000000047c78723c */ /* 0x060ff00000001878 */
[----:B------:R-:W-:Y:S08]  /*12b90*/  HMMA.16816.F32 R124, R124, R6, R84 ;  /* 0x000000067c7c723c */ /* 0x000ff00000001854 */
        /* <DEDUP_REMOVED lines=32> */
[C---:B------:R-:W-:Y:S03]  /*12da0*/  HMMA.16816.F32 R144, R128.reuse, R140, R144 ;  /* 0x0000008c8090723c */ /* 0x040fe60000001890 */
[----:B------:R1:W-:Y:S04]  /*12db0*/  STL [R1+0x3c], R3 ;  /* 0x00003c0301007387 */ /* 0x0003e80000100800 */
[----:B------:R1:W-:Y:S01]  /*12dc0*/  STL [R1+0x44], R0 ;  /* 0x0000440001007387 */ /* 0x0003e20000100800 */
[C---:B------:R-:W-:Y:S03]  /*12dd0*/  HMMA.16816.F32 R140, R128.reuse, R142, R68 ;  /* 0x0000008e808c723c */ /* 0x040fe60000001844 */
[----:B------:R1:W-:Y:S05]  /*12de0*/  STL [R1+0x40], R2 ;  /* 0x0000400201007387 */ /* 0x0003ea0000100800 */
        /* <DEDUP_REMOVED lines=12> */
.L_x_432:
[----:B-1----:R-:W-:-:S06]  /*12eb0*/  UISETP.GT.AND UP0, UPT, UR22, UR9, UPT ;  /* 0x000000091600728c */ /* 0x002fcc000bf04270 */
[----:B------:R-:W-:-:S13]  /*12ec0*/  PLOP3.LUT P0, PT, PT, PT, UP0, 0x80, 0x0 ;  /* 0x000000000000781c */ /* 0x000fda0003f0f008 */
[----:B------:R-:W-:Y:S05]  /*12ed0*/  @!P0 BRA `(.L_x_435) ;  /* 0x000050f000008947 */ /* 0x000fea0003800000 */
[----:B------:R-:W2:Y:S01]  /*12ee0*/  LDL.LU.64 R6, [R1+0x78] ;  /* 0x0000780001067983 */ /* 0x000ea20000300a00 */
[----:B------:R-:W-:Y:S01]  /*12ef0*/  MOV R136, R134 ;  /* 0x0000008600887202 */ /* 0x000fe20000000f00 */
[----:B------:R-:W-:Y:S01]  /*12f00*/  IMAD.MOV.U32 R138, RZ, RZ, R132 ;  /* 0x000000ffff8a7224 */ /* 0x000fe200078e0084 */
[----:B------:R-:W-:Y:S01]  /*12f10*/  MOV R2, R135 ;  /* 0x0000008700027202 */ /* 0x000fe20000000f00 */
[----:B------:R-:W2:Y:S01]  /*12f20*/  LDL.LU.64 R4, [R1+0x80] ;  /* 0x0000800001047983 */ /* 0x000ea20000300a00 */
[----:B------:R-:W-:Y:S01]  /*12f30*/  MOV R137, R133 ;  /* 0x0000008500897202 */ /* 0x000fe20000000f00 */
[----:B------:R-:W-:Y:S02]  /*12f40*/  ULDC.64 UR4, c[0x0][0x1a0] ;  /* 0x0000680000047ab9 */ /* 0x000fe40000000a00 */
[----:B------:R-:W-:Y:S02]  /*12f50*/  USHF.L.U64.HI UR7, UR6, 0x5, UR7 ;  /* 0x0000000506077899 */ /* 0x000fe40008010207 */
[----:B------:R-:W-:-:S02]  /*12f60*/  USHF.L.U32 UR6, UR6, 0x5, URZ ;  /* 0x0000000506067899 */ /* 0x000fc4000800063f */
[----:B------:R-:W-:Y:S02]  /*12f70*/  USHF.L.U64.HI UR8, UR4, 0x5, UR5 ;  /* 0x0000000504087899 */ /* 0x000fe40008010205 */
[----:B------:R-:W-:Y:S01]  /*12f80*/  USHF.L.U32 UR13, UR4, 0x5, URZ ;  /* 0x00000005040d7899 */ /* 0x000fe2000800063f */
[----:B--2---:R-:W-:-:S05]  /*12f90*/  IMAD.MOV.U32 R5, RZ, RZ, R7 ;  /* 0x000000ffff057224 */ /* 0x004fca00078e0007 */
[----:B------:R1:W-:Y:S01]  /*12fa0*/  STL.64 [R1+0x48], R4 ;  /* 0x0000480401007387 */ /* 0x0003e20000100a00 */
[----:B------:R-:W-:Y:S05]  /*12fb0*/  BRA `(.L_x_436) ;  /* 0x0000023000007947 */ /* 0x000fea0003800000 */
.L_x_438:
        /* <DEDUP_REMOVED lines=22> */
[----:B------:R1:W-:Y:S03]  /*13120*/  LDGSTS.E.BYPASS.LTC128B.128 [R233+0x8000], [R204.64] ;  /* 0x08000000cce97fae */ /* 0x0003e6000b901d52 */
[----:B------:R-:W-:Y:S01]  /*13130*/  IADD3.X R133, R135, UR7, RZ, P1, !PT ;  /* 0x0000000787857c10 */ /* 0x000fe20008ffe4ff */
[----:B------:R1:W-:Y:S04]  /*13140*/  LDGSTS.E.BYPASS.LTC128B.128 [R233+0xa000], [R204.64+0x80] ;  /* 0x0a000080cce97fae */ /* 0x0003e8000b901d52 */
[----:B------:R2:W-:Y:S04]  /*13150*/  LDGSTS.E.BYPASS.LTC128B.128 [R233+0x8800], [R134.64] ;  /* 0x0880000086e97fae */ /* 0x0005e8000b901d52 */
[----:B------:R2:W-:Y:S04]  /*13160*/  LDGSTS.E.BYPASS.LTC128B.128 [R233+0xa800], [R134.64+0x80] ;  /* 0x0a80008086e97fae */ /* 0x0005e8000b901d52 */
[----:B------:R2:W-:Y:S04]  /*13170*/  LDGSTS.E.BYPASS.LTC128B.128 [R233+0x9000], [R132.64] ;  /* 0x0900000084e97fae */ /* 0x0005e8000b901d52 */
[----:B------:R2:W-:Y:S01]  /*13180*/  LDGSTS.E.BYPASS.LTC128B.128 [R233+0xb000], [R132.64+0x80] ;  /* 0x0b00008084e97fae */ /* 0x0005e2000b901d52 */
[----:B-1----:R-:W-:Y:S04]  /*13190*/  IADD3 R204, P0, R132, UR6, RZ ;  /* 0x0000000684cc7c10 */ /* 0x002fe8000ff1e0ff */
[----:B------:R-:W-:Y:S05]  /*131a0*/  IADD3.X R205, R133, UR7, RZ, P0, !PT ;  /* 0x0000000785cd7c10 */ /* 0x000fea00087fe4ff */
[----:B------:R2:W-:Y:S04]  /*131b0*/  LDGSTS.E.BYPASS.LTC128B.128 [R233+0x9800], [R204.64] ;  /* 0x09800000cce97fae */ /* 0x0005e8000b901d52 */
[----:B------:R2:W-:Y:S04]  /*131c0*/  LDGSTS.E.BYPASS.LTC128B.128 [R233+0xb800], [R204.64+0x80] ;  /* 0x0b800080cce97fae */ /* 0x0005e8000b901d52 */
[----:B------:R-:W0:Y:S01]  /*131d0*/  LDGDEPBAR ;  /* 0x00000000000079af */ /* 0x000e220000000000 */
[----:B------:R-:W-:-:S05]  /*131e0*/  BRA `(.L_x_437) ;  /* 0x00000d3000007947 */ /* 0x000fca0003800000 */
.L_x_436:
[----:B------:R-:W2:Y:S01]  /*131f0*/  LDL.64 R6, [R1+0x48] ;  /* 0x0000480001067983 */ /* 0x000ea20000100a00 */
[----:B------:R-:W-:Y:S04]  /*13200*/  DEPBAR.LE SB0, 0x0 ;  /* 0x000080000000791a */ /* 0x000fe80000000000 */
[----:B------:R-:W-:Y:S01]  /*13210*/  UIADD3 UR14, UR22, -0x1, URZ ;  /* 0xffffffff160e7890 */ /* 0x000fe2000fffe03f */
[----:B------:R-:W-:Y:S03]  /*13220*/  BAR.SYNC.DEFER_BLOCKING 0x0 ;  /* 0x0000000000007b1d */ /* 0x000fe60000010000 */
[----:B------:R-:W-:Y:S02]  /*13230*/  USHF.R.S32.HI UR5, URZ, 0x1f, UR14 ;  /* 0x0000001f3f057899 */ /* 0x000fe4000801140e */
[----:B------:R-:W-:Y:S01]  /*13240*/  UIMAD UR4, UR12, UR14, URZ ;  /* 0x0000000e0c0472a4 */ /* 0x000fe2000f8e023f */
[----:B-1----:R-:W-:Y:S01]  /*13250*/  IMAD.U32 R4, RZ, RZ, UR14 ;  /* 0x0000000eff047e24 */ /* 0x002fe2000f8e00ff */
[----:B------:R-:W-:Y:S02]  /*13260*/  UISETP.GT.AND UP0, UPT, UR14, UR9, UPT ;  /* 0x000000090e00728c */ /* 0x000fe4000bf04270 */
[----:B------:R-:W-:Y:S01]  /*13270*/  UIMAD UR4, UR5, UR15, UR4 ;  /* 0x0000000f050472a4 */ /* 0x000fe2000f8e0204 */
[----:B--2---:R-:W-:Y:S05]  /*13280*/  IMAD.WIDE.U32 R4, R4, UR15, R6 ;  /* 0x0000000f04047c25 */ /* 0x004fea000f8e0006 */
[C---:B------:R-:W-:Y:S02]  /*13290*/  LEA R8, P0, R4.reuse, c[0x0][0x170], 0x1 ;  /* 0x00005c0004087a11 */ /* 0x040fe400078008ff */
[----:B------:R-:W-:Y:S04]  /*132a0*/  IADD3 R0, R5, UR4, RZ ;  /* 0x0000000405007c10 */ /* 0x000fe8000fffe0ff */
[----:B------:R-:W-:Y:S02]  /*132b0*/  LEA.HI.X R9, R4, c[0x0][0x174], R0, 0x1, P0 ;  /* 0x00005d0004097a11 */ /* 0x000fe400000f0c00 */
[----:B------:R-:W-:Y:S03]  /*132c0*/  IADD3 R6, P0, R8, UR13, RZ ;  /* 0x0000000d08067c10 */ /* 0x000fe6000ff1e0ff */
[----:B------:R-:W-:Y:S01]  /*132d0*/  @!PT LDS RZ, [RZ] ;  /* 0x00000000fffff984 */ /* 0x000fe20000000800 */
[----:B------:R-:W-:Y:S01]  /*132e0*/  @!PT LDS RZ, [RZ] ;  /* 0x00000000fffff984 */ /* 0x000fe20000000800 */
[----:B------:R-:W-:Y:S01]  /*132f0*/  @!PT LDS RZ, [RZ] ;  /* 0x00000000fffff984 */ /* 0x000fe20000000800 */
[----:B------:R1:W-:Y:S01]  /*13300*/  LDGSTS.E.BYPASS.LTC128B.128 [R233+0xc000], [R8.64] ;  /* 0x0c00000008e97fae */ /* 0x0003e2000b901d52 */
[----:B------:R-:W-:Y:S02]  /*13310*/  IADD3.X R7, R9, UR8, RZ, P0, !PT ;  /* 0x0000000809077c10 */ /* 0x000fe400087fe4ff */
[----:B------:R-:W-:Y:S03]  /*13320*/  IADD3 R4, P0, R6, UR13, RZ ;  /* 0x0000000d06047c10 */ /* 0x000fe6000ff1e0ff */
[----:B------:R1:W-:Y:S01]  /*13330*/  LDGSTS.E.BYPASS.LTC128B.128 [R233+0xe000], [R8.64+0x80] ;  /* 0x0e00008008e97fae */ /* 0x0003e2000b901d52 */
[----:B------:R-:W-:Y:S02]  /*13340*/  IADD3.X R5, R7, UR8, RZ, P0, !PT ;  /* 0x0000000807057c10 */ /* 0x000fe400087fe4ff */
[----:B------:R-:W-:Y:S03]  /*13350*/  IADD3 R10, P0, R4, UR13, RZ ;  /* 0x0000000d040a7c10 */ /* 0x000fe6000ff1e0ff */
[----:B------:R2:W-:Y:S01]  /*13360*/  LDGSTS.E.BYPASS.LTC128B.128 [R233+0xc800], [R6.64] ;  /* 0x0c80000006e97fae */ /* 0x0005e2000b901d52 */
[----:B------:R-:W-:Y:S02]  /*13370*/  IADD3.X R11, R5, UR8, RZ, P0, !PT ;  /* 0x00000008050b7c10 */ /* 0x000fe400087fe4ff */
[----:B------:R-:W-:Y:S03]  /*13380*/  PLOP3.LUT P0, PT, PT, PT, UP0, 0x80, 0x0 ;  /* 0x000000000000781c */ /* 0x000fe60003f0f008 */
[----:B------:R2:W-:Y:S06]  /*13390*/  LDGSTS.E.BYPASS.LTC128B.128 [R233+0xe800], [R6.64+0x80] ;  /* 0x0e80008006e97fae */ /* 0x0005ec000b901d52 */
[----:B------:R2:W-:Y:S06]  /*133a0*/  LDGSTS.E.BYPASS.LTC128B.128 [R233+0xd000], [R4.64] ;  /* 0x0d00000004e97fae */ /* 0x0005ec000b901d52 */
[----:B------:R2:W-:Y:S06]  /*133b0*/  LDGSTS.E.BYPASS.LTC128B.128 [R233+0xf000], [R4.64+0x80] ;  /* 0x0f00008004e97fae */ /* 0x0005ec000b901d52 */
[----:B------:R1:W-:Y:S06]  /*133c0*/  LDGSTS.E.BYPASS.LTC128B.128 [R233+0xd800], [R10.64] ;  /* 0x0d8000000ae97fae */ /* 0x0003ec000b901d52 */
[----:B------:R1:W-:Y:S06]  /*133d0*/  LDGSTS.E.BYPASS.LTC128B.128 [R233+0xf800], [R10.64+0x80] ;  /* 0x0f8000800ae97fae */ /* 0x0003ec000b901d52 */
[----:B-----5:R-:W-:Y:S06]  /*133e0*/  LDSM.16.M88.4 R64, [R219] ;  /* 0x00000000db40783b */ /* 0x020fec0000000200 */
[----:B------:R-:W2:Y:S06]  /*133f0*/  LDSM.16.M88.4 R16, [R212+0x8000] ;  /* 0x00800000d410783b */ /* 0x000eac0000000200 */
[----:B------:R-:W1:Y:S06]  /*13400*/  LDSM.16.M88.4 R60, [R219+0x2000] ;  /* 0x00200000db3c783b */ /* 0x000e6c0000000200 */
[----:B------:R-:W3:Y:S06]  /*13410*/  LDSM.16.M88.4 R32, [R212+0x8800] ;  /* 0x00880000d420783b */ /* 0x000eec0000000200 */
[----:B------:R-:W0:Y:S06]  /*13420*/  LDGDEPBAR ;  /* 0x00000000000079af */ /* 0x000e2c0000000000 */
[----:B------:R-:W4:Y:S06]  /*13430*/  LDSM.16.M88.4 R48, [R212+0x9000] ;  /* 0x00900000d430783b */ /* 0x000f2c0000000200 */
[----:B------:R-:W3:Y:S06]  /*13440*/  LDSM.16.M88.4 R132, [R212+0x9800] ;  /* 0x00980000d484783b */ /* 0x000eec0000000200 */
[----:B------:R-:W-:Y:S01]  /*13450*/  LDSM.16.M88.4 R204, [R220] ;  /* 0x00000000dccc783b */ /* 0x000fe20000000200 */
[-C--:B--2---:R-:W-:Y:S05]  /*13460*/  HMMA.16816.F32 R4, R64, R16.reuse, RZ ;  /* 0x000000104004723c */ /* 0x084fea00000018ff */
[----:B------:R-:W-:Y:S03]  /*13470*/  LDSM.16.M88.4 R208, [R220+0x2000] ;  /* 0x00200000dcd0783b */ /* 0x000fe60000000200 */
[C---:B-1----:R-:W-:Y:S08]  /*13480*/  HMMA.16816.F32 R8, R60.reuse, R16, RZ ;  /* 0x000000103c08723c */ /* 0x042ff000000018ff */
[-C--:B------:R-:W-:Y:S08]  /*13490*/  HMMA.16816.F32 R12, R60, R18.reuse, RZ ;  /* 0x000000123c0c723c */ /* 0x080ff000000018ff */
[C---:B------:R-:W-:Y:S08]  /*134a0*/  HMMA.16816.F32 R16, R64.reuse, R18, RZ ;  /* 0x000000124010723c */ /* 0x040ff000000018ff */
[-C--:B---3--:R-:W-:Y:S08]  /*134b0*/  HMMA.16816.F32 R20, R64, R32.reuse, RZ ;  /* 0x000000204014723c */ /* 0x088ff000000018ff */
[C---:B------:R-:W-:Y:S08]  /*134c0*/  HMMA.16816.F32 R24, R60.reuse, R32, RZ ;  /* 0x000000203c18723c */ /* 0x040ff000000018ff */
[-C--:B------:R-:W-:Y:S08]  /*134d0*/  HMMA.16816.F32 R28, R60, R34.reuse, RZ ;  /* 0x000000223c1c723c */ /* 0x080ff000000018ff */
[C---:B------:R-:W-:Y:S08]  /*134e0*/  HMMA.16816.F32 R32, R64.reuse, R34, RZ ;  /* 0x000000224020723c */ /* 0x040ff000000018ff */
[-C--:B----4-:R-:W-:Y:S08]  /*134f0*/  HMMA.16816.F32 R36, R64, R48.reuse, RZ ;  /* 0x000000304024723c */ /* 0x090ff000000018ff */
[C---:B------:R-:W-:Y:S08]  /*13500*/  HMMA.16816.F32 R40, R60.reuse, R48, RZ ;  /* 0x000000303c28723c */ /* 0x040ff000000018ff */
[-C--:B------:R-:W-:Y:S08]  /*13510*/  HMMA.16816.F32 R44, R60, R50.reuse, RZ ;  /* 0x000000323c2c723c */ /* 0x080ff000000018ff */
[C---:B------:R-:W-:Y:S08]  /*13520*/  HMMA.16816.F32 R48, R64.reuse, R50, RZ ;  /* 0x000000324030723c */ /* 0x040ff000000018ff */
[-C--:B------:R-:W-:Y:S08]  /*13530*/  HMMA.16816.F32 R52, R64, R132.reuse, RZ ;  /* 0x000000844034723c */ /* 0x080ff000000018ff */
[C---:B------:R-:W-:Y:S08]  /*13540*/  HMMA.16816.F32 R56, R60.reuse, R132, RZ ;  /* 0x000000843c38723c */ /* 0x040ff000000018ff */
[-C--:B------:R-:W-:Y:S08]  /*13550*/  HMMA.16816.F32 R60, R60, R134.reuse, RZ ;  /* 0x000000863c3c723c */ /* 0x080ff000000018ff */
[----:B------:R-:W-:Y:S01]  /*13560*/  HMMA.16816.F32 R64, R64, R134, RZ ;  /* 0x000000864040723c */ /* 0x000fe200000018ff */
        /* <DEDUP_REMOVED lines=21> */
[----:B------:R-:W-:Y:S06]  /*136c0*/  LDSM.16.M88.4 R132, [R222] ;  /* 0x00000000de84783b */ /* 0x000fec0000000200 */
[----:B------:R-:W1:Y:S02]  /*136d0*/  LDSM.16.M88.4 R204, [R218+0x8000] ;  /* 0x00800000dacc783b */ /* 0x000e640000000200 */
        /* <DEDUP_REMOVED lines=20> */
[----:B------:R-:W-:Y:S06]  /*13820*/  LDSM.16.M88.4 R132, [R221] ;  /* 0x00000000dd84783b */ /* 0x000fec0000000200 */
[----:B------:R-:W1:Y:S02]  /*13830*/  LDSM.16.M88.4 R204, [R217] ;  /* 0x00000000d9cc783b */ /* 0x000e640000000200 */
        /* <DEDUP_REMOVED lines=20> */
[----:B------:R-:W-:Y:S06]  /*13980*/  LDSM.16.M88.4 R132, [R219+0x4000] ;  /* 0x00400000db84783b */ /* 0x000fec0000000200 */
        /* <DEDUP_REMOVED lines=22> */
[----:B------:R-:W1:Y:S02]  /*13af0*/  LDSM.16.M88.4 R204, [R227] ;  /* 0x00000000e3cc783b */ /* 0x000e640000000200 */
        /* <DEDUP_REMOVED lines=66> */
.L_x_437:
[----:B------:R-:W1:Y:S01]  /*13f20*/  S2R R3, SR_TID.X ;  /* 0x0000000000037919 */ /* 0x000e620000002100 */
[----:B------:R-:W-:Y:S01]  /*13f30*/  IMAD.U32 R0, RZ, RZ, UR14 ;  /* 0x0000000eff007e24 */ /* 0x000fe2000f8e00ff */
[----:B------:R-:W-:Y:S01]  /*13f40*/  LOP3.LUT R231, R231, 0xffffbfff, RZ, 0xc0, !PT ;  /* 0xffffbfffe7e77812 */ /* 0x000fe200078ec0ff */
[----:B------:R-:W-:Y:S02]  /*13f50*/  UISETP.GT.AND UP0, UPT, UR14, UR9, UPT ;  /* 0x000000090e00728c */ /* 0x000fe4000bf04270 */
[----:B------:R-:W-:Y:S03]  /*13f60*/  UMOV UR22, UR14 ;  /* 0x0000000e00167c82 */ /* 0x000fe60008000000 */
[----:B------:R-:W-:Y:S04]  /*13f70*/  STL [R1+0xb4], R222 ;  /* 0x0000b4de01007387 */ /* 0x000fe80000100800 */
[----:B------:R-:W-:Y:S04]  /*13f80*/  STL [R1+0xb0], R221 ;  /* 0x0000b0dd01007387 */ /* 0x000fe80000100800 */
[----:B------:R-:W-:Y:S04]  /*13f90*/  STL [R1+0xac], R220 ;  /* 0x0000acdc01007387 */ /* 0x000fe80000100800 */
[----:B------:R-:W-:Y:S01]  /*13fa0*/  STL [R1+0xa8], R219 ;  /* 0x0000a8db01007387 */ /* 0x000fe20000100800 */
[----:B-1----:R-:W-:Y:S03]  /*13fb0*/  IMAD.SHL.U32 R3, R3, 0x2, RZ ;  /* 0x0000000203037824 */ /* 0x002fe600078e00ff */
[----:B------:R-:W-:Y:S02]  /*13fc0*/  STL [R1+0xa4], R218 ;  /* 0x0000a4da01007387 */ /* 0x000fe40000100800 */
[----:B------:R-:W-:Y:S02]  /*13fd0*/  LOP3.LUT R3, R3, 0x6, RZ, 0xc0, !PT ;  /* 0x0000000603037812 */ /* 0x000fe400078ec0ff */
[----:B------:R-:W-:Y:S03]  /*13fe0*/  STL [R1+0xa0], R217 ;  /* 0x0000a0d901007387 */ /* 0x000fe60000100800 */
[----:B------:R-:W-:Y:S01]  /*13ff0*/  IMAD R0, R0, 0x40, R3 ;  /* 0x0000004000007824 */ /* 0x000fe200078e0203 */
[----:B------:R-:W-:Y:S04]  /*14000*/  STL [R1+0x9c], R212 ;  /* 0x00009cd401007387 */ /* 0x000fe80000100800 */
[C---:B------:R-:W-:Y:S02]  /*14010*/  IADD3 R3, R0.reuse, 0x1, RZ ;  /* 0x0000000100037810 */ /* 0x040fe40007ffe0ff */
[C---:B------:R-:W-:Y:S02]  /*14020*/  ISETP.GE.AND P0, PT, R0.reuse, R235, PT ;  /* 0x000000eb0000720c */ /* 0x040fe40003f06270 */
[C---:B------:R-:W-:Y:S02]  /*14030*/  ISETP.GE.AND P5, PT, R3.reuse, R234, PT ;  /* 0x000000ea0300720c */ /* 0x040fe40003fa6270 */
[C---:B------:R-:W-:Y:S02]  /*14040*/  ISETP.GE.AND P4, PT, R3.reuse, R232, PT ;  /* 0x000000e80300720c */ /* 0x040fe40003f86270 */
[C---:B------:R-:W-:Y:S02]  /*14050*/  ISETP.GE.OR P5, PT, R3.reuse, R238, !P5 ;  /* 0x000000ee0300720c */ /* 0x040fe40006fa6670 */
[C---:B------:R-:W-:Y:S02]  /*14060*/  ISETP.GE.OR P4, PT, R3.reuse, R237, !P4 ;  /* 0x000000ed0300720c */ /* 0x040fe40006786670 */
[C---:B------:R-:W-:Y:S02]  /*14070*/  ISETP.GE.AND P3, PT, R3.reuse, R236, PT ;  /* 0x000000ec0300720c */ /* 0x040fe40003f66270 */
[C---:B------:R-:W-:Y:S02]  /*14080*/  ISETP.GE.AND P2, PT, R3.reuse, R235, PT ;  /* 0x000000eb0300720c */ /* 0x040fe40003f46270 */
[----:B------:R-:W-:Y:S02]  /*14090*/  ISETP.GE.OR P3, PT, R3, R240, !P3 ;  /* 0x000000f00300720c */ /* 0x000fe40005f66670 */
[CC--:B------:R-:W-:Y:S02]  /*140a0*/  ISETP.GE.OR P0, PT, R0.reuse, R239.reuse, !P0 ;  /* 0x000000ef0000720c */ /* 0x0c0fe40004706670 */
[C---:B--2---:R-:W-:Y:S02]  /*140b0*/  IADD3 R132, R0.reuse, 0x9, RZ ;  /* 0x0000000900847810 */ /* 0x044fe40007ffe0ff */
[----:B------:R-:W-:Y:S02]  /*140c0*/  @P5 LOP3.LUT R231, R231, 0x4000, RZ, 0xfc, !PT ;  /* 0x00004000e7e75812 */ /* 0x000fe400078efcff */
[----:B------:R-:W-:Y:S02]  /*140d0*/  FSEL R208, R5, -INF , !P3 ;  /* 0xff80000005d07808 */ /* 0x000fe40005800000 */
[C---:B------:R-:W-:Y:S02]  /*140e0*/  ISETP.GE.AND P1, PT, R0.reuse, R236, PT ;  /* 0x000000ec0000720c */ /* 0x040fe40003f26270 */
[----:B------:R-:W-:Y:S02]  /*140f0*/  ISETP.GE.OR P2, PT, R3, R239, !P2 ;  /* 0x000000ef0300720c */ /* 0x000fe40005746670 */
[C---:B------:R-:W-:Y:S02]  /*14100*/  IADD3 R3, R0.reuse, 0x8, RZ ;  /* 0x0000000800037810 */ /* 0x040fe40007ffe0ff */
[----:B------:R-:W-:Y:S02]  /*14110*/  IADD3 R5, R0, 0x10, RZ ;  /* 0x0000001000057810 */ /* 0x000fe40007ffe0ff */
[----:B------:R-:W-:Y:S02]  /*14120*/  LOP3.LUT R231, R231, 0xfffffff7, RZ, 0xc0, !PT ;  /* 0xfffffff7e7e77812 */ /* 0x000fe400078ec0ff */
[----:B------:R-:W-:Y:S02]  /*14130*/  FSEL R207, R6, -INF , !P0 ;  /* 0xff80000006cf7808 */ /* 0x000fe40004000000 */
[----:B------:R-:W-:Y:S02]  /*14140*/  ISETP.GE.OR P1, PT, R0, R240, !P1 ;  /* 0x000000f00000720c */ /* 0x000fe40004f26670 */
[-C--:B------:R-:W-:Y:S02]  /*14150*/  ISETP.GE.AND P3, PT, R132, R236.reuse, PT ;  /* 0x000000ec8400720c */ /* 0x080fe40003f66270 */
[-C--:B------:R-:W-:Y:S02]  /*14160*/  ISETP.GE.AND P0, PT, R5, R236.reuse, PT ;  /* 0x000000ec0500720c */ /* 0x080fe40003f06270 */
[----:B------:R-:W-:Y:S02]  /*14170*/  @P4 LOP3.LUT R231, R231, 0x8, RZ, 0xfc, !PT ;  /* 0x00000008e7e74812 */ /* 0x000fe400078efcff */
[C---:B------:R-:W-:Y:S02]  /*14180*/  ISETP.GE.AND P4, PT, R3.reuse, R236, PT ;  /* 0x000000ec0300720c */ /* 0x040fe40003f86270 */
[----:B------:R-:W-:Y:S02]  /*14190*/  FSEL R139, R4, -INF , !P1 ;  /* 0xff800000048b7808 */ /* 0x000fe40004800000 */
[-C--:B------:R-:W-:Y:S02]  /*141a0*/  ISETP.GE.OR P4, PT, R3, R240.reuse, !P4 ;  /* 0x000000f00300720c */ /* 0x080fe40006786670 */
[-C--:B------:R-:W-:Y:S02]  /*141b0*/  ISETP.GE.OR P3, PT, R132, R240.reuse, !P3 ;  /* 0x000000f08400720c */ /* 0x080fe40005f66670 */
[----:B------:R-:W-:Y:S02]  /*141c0*/  ISETP.GE.OR P0, PT, R5, R240, !P0 ;  /* 0x000000f00500720c */ /* 0x000fe40004706670 */
[----:B------:R-:W-:Y:S02]  /*141d0*/  IADD3 R4, R0, 0x11, RZ ;  /* 0x0000001100047810 */ /* 0x000fe40007ffe0ff */
[----:B------:R-:W-:Y:S02]  /*141e0*/  FSEL R206, R16, -INF , !P4 ;  /* 0xff80000010ce7808 */ /* 0x000fe40006000000 */
[----:B------:R-:W-:Y:S02]  /*141f0*/  FSEL R205, R17, -INF , !P3 ;  /* 0xff80000011cd7808 */ /* 0x000fe40005800000 */
[----:B------:R-:W-:Y:S02]  /*14200*/  FSEL R204, R20, -INF , !P0 ;  /* 0xff80000014cc7808 */ /* 0x000fe40004000000 */
[----:B------:R-:W-:Y:S02]  /*14210*/  FSEL R211, R7, -INF , !P2 ;  /* 0xff80000007d37808 */ /* 0x000fe40005000000 */
[CC--:B------:R-:W-:Y:S02]  /*14220*/  ISETP.GE.AND P2, PT, R3.reuse, R235.reuse, PT ;  /* 0x000000eb0300720c */ /* 0x0c0fe40003f46270 */
[C---:B------:R-:W-:Y:S02]  /*14230*/  ISETP.GE.AND P4, PT, R3.reuse, R234, PT ;  /* 0x000000ea0300720c */ /* 0x040fe40003f86270 */
[C---:B------:R-:W-:Y:S02]  /*14240*/  ISETP.GE.AND P3, PT, R3.reuse, R232, PT ;  /* 0x000000e80300720c */ /* 0x040fe40003f66270 */
[C---:B------:R-:W-:Y:S02]  /*14250*/  ISETP.GE.AND P0, PT, R4.reuse, R235, PT ;  /* 0x000000eb0400720c */ /* 0x040fe40003f06270 */
[CC--:B------:R-:W-:Y:S02]  /*14260*/  ISETP.GE.OR P2, PT, R3.reuse, R239.reuse, !P2 ;  /* 0x000000ef0300720c */ /* 0x0c0fe40005746670 */
[----:B------:R-:W-:Y:S02]  /*14270*/  ISETP.GE.OR P0, PT, R4, R239, !P0 ;  /* 0x000000ef0400720c */ /* 0x000fe40004706670 */
[C---:B------:R-:W-:Y:S02]  /*14280*/  ISETP.GE.OR P4, PT, R3.reuse, R238, !P4 ;  /* 0x000000ee0300720c */ /* 0x040fe40006786670 */
[----:B------:R-:W-:Y:S02]  /*14290*/  ISETP.GE.OR P3, PT, R3, R237, !P3 ;  /* 0x000000ed0300720c */ /* 0x000fe40005f66670 */
[C---:B------:R-:W-:Y:S02]  /*142a0*/  IADD3 R3, R0.reuse, 0x18, RZ ;  /* 0x0000001800037810 */ /* 0x040fe40007ffe0ff */
[----:B------:R-:W-:Y:S02]  /*142b0*/  FSEL R23, R23, -INF , !P0 ;  /* 0xff80000017177808 */ /* 0x000fe40004000000 */
[C---:B------:R-:W-:Y:S02]  /*142c0*/  ISETP.GE.AND P0, PT, R3.reuse, R236, PT ;  /* 0x000000ec0300720c */ /* 0x040fe40003f06270 */
[----:B------:R-:W-:Y:S02]  /*142d0*/  IADD3 R6, R0, 0x19, RZ ;  /* 0x0000001900067810 */ /* 0x000fe40007ffe0ff */
[----:B------:R-:W-:Y:S02]  /*142e0*/  ISETP.GE.OR P0, PT, R3, R240, !P0 ;  /* 0x000000f00300720c */ /* 0x000fe40004706670 */
[----:B------:R-:W-:Y:S02]  /*142f0*/  FSEL R210, R18, -INF , !P2 ;  /* 0xff80000012d27808 */ /* 0x000fe40005000000 */
[----:B------:R-:W-:Y:S02]  /*14300*/  ISETP.GE.AND P1, PT, R132, R235, PT ;  /* 0x000000eb8400720c */ /* 0x000fe40003f26270 */
[-C--:B------:R-:W-:Y:S02]  /*14310*/  ISETP.GE.AND P2, PT, R4, R236.reuse, PT ;  /* 0x000000ec0400720c */ /* 0x080fe40003f46270 */
[----:B------:R-:W-:Y:S02]  /*14320*/  FSEL R32, R32, -INF , !P0 ;  /* 0xff80000020207808 */ /* 0x000fe40004000000 */
[----:B------:R-:W-:Y:S02]  /*14330*/  ISETP.GE.AND P0, PT, R6, R236, PT ;  /* 0x000000ec0600720c */ /* 0x000fe40003f06270 */
[----:B------:R-:W-:Y:S02]  /*14340*/  ISETP.GE.OR P1, PT, R132, R239, !P1 ;  /* 0x000000ef8400720c */ /* 0x000fe40004f26670 */
[-C--:B------:R-:W-:Y:S02]  /*14350*/  ISETP.GE.OR P2, PT, R4, R240.reuse, !P2 ;  /* 0x000000f00400720c */ /* 0x080fe40005746670 */
[----:B------:R-:W-:Y:S02]  /*14360*/  ISETP.GE.OR P0, PT, R6, R240, !P0 ;  /* 0x000000f00600720c */ /* 0x000fe40004706670 */
[----:B------:R-:W-:Y:S02]  /*14370*/  LOP3.LUT R231, R231, 0xffffdfff, RZ, 0xc0, !PT ;  /* 0xffffdfffe7e77812 */ /* 0x000fe400078ec0ff */
[----:B------:R-:W-:Y:S02]  /*14380*/  FSEL R21, R21, -INF , !P2 ;  /* 0xff80000015157808 */ /* 0x000fe40005000000 */
[----:B------:R-:W-:Y:S02]  /*14390*/  FSEL R209, R19, -INF , !P1 ;  /* 0xff80000013d17808 */ /* 0x000fe40004800000 */
[C---:B------:R-:W-:Y:S02]  /*143a0*/  ISETP.GE.AND P2, PT, R132.reuse, R234, PT ;  /* 0x000000ea8400720c */ /* 0x040fe40003f46270 */
[-C--:B------:R-:W-:Y:S02]  /*143b0*/  ISETP.GE.AND P1, PT, R5, R235.reuse, PT ;  /* 0x000000eb0500720c */ /* 0x080fe40003f26270 */
[----:B------:R-:W-:Y:S02]  /*143c0*/  FSEL R33, R33, -INF , !P0 ;  /* 0xff80000021217808 */ /* 0x000fe40004000000 */
[----:B------:R-:W-:Y:S02]  /*143d0*/  ISETP.GE.AND P0, PT, R3, R235, PT ;  /* 0x000000eb0300720c */ /* 0x000fe40003f06270 */
[----:B------:R-:W-:Y:S02]  /*143e0*/  @P4 LOP3.LUT R231, R231, 0x2000, RZ, 0xfc, !PT ;  /* 0x00002000e7e74812 */ /* 0x000fe400078efcff */
[-C--:B------:R-:W-:Y:S02]  /*143f0*/  ISETP.GE.OR P1, PT, R5, R239.reuse, !P1 ;  /* 0x000000ef0500720c */ /* 0x080fe40004f26670 */
[----:B------:R-:W-:Y:S02]  /*14400*/  ISETP.GE.OR P2, PT, R132, R238, !P2 ;  /* 0x000000ee8400720c */ /* 0x000fe40005746670 */
[----:B------:R-:W-:Y:S02]  /*14410*/  ISETP.GE.OR P0, PT, R3, R239, !P0 ;  /* 0x000000ef0300720c */ /* 0x000fe40004706670 */
[----:B------:R-:W-:Y:S02]  /*14420*/  LOP3.LUT R231, R231, 0xfffffffb, RZ, 0xc0, !PT ;  /* 0xfffffffbe7e77812 */ /* 0x000fe400078ec0ff */
[----:B------:R-:W-:Y:S02]  /*14430*/  FSEL R22, R22, -INF , !P1 ;  /* 0xff80000016167808 */ /* 0x000fe40004800000 */
[----:B------:R-:W-:Y:S02]  /*14440*/  ISETP.GE.AND P1, PT, R132, R232, PT ;  /* 0x000000e88400720c */ /* 0x000fe40003f26270 */
[----:B------:R-:W-:Y:S02]  /*14450*/  FSEL R34, R34, -INF , !P0 ;  /* 0xff80000022227808 */ /* 0x000fe40004000000 */
[----:B------:R-:W-:Y:S02]  /*14460*/  ISETP.GE.AND P0, PT, R6, R235, PT ;  /* 0x000000eb0600720c */ /* 0x000fe40003f06270 */
[----:B------:R-:W-:Y:S02]  /*14470*/  @P3 LOP3.LUT R231, R231, 0x4, RZ, 0xfc, !PT ;  /* 0x00000004e7e73812 */ /* 0x000fe400078efcff */
[----:B------:R-:W-:Y:S02]  /*14480*/  ISETP.GE.OR P1, PT, R132, R237, !P1 ;  /* 0x000000ed8400720c */ /* 0x000fe40004f26670 */
[----:B------:R-:W-:Y:S02]  /*14490*/  ISETP.GE.OR P0, PT, R6, R239, !P0 ;  /* 0x000000ef0600720c */ /* 0x000fe40004706670 */
[----:B------:R-:W-:Y:S02]  /*144a0*/  LOP3.LUT R231, R231, 0xffffefff, RZ, 0xc0, !PT ;  /* 0xffffefffe7e77812 */ /* 0x000fe400078ec0ff */
[----:B------:R-:W-:Y:S02]  /*144b0*/  FSEL R35, R35, -INF , !P0 ;  /* 0xff80000023237808 */ /* 0x000fe40004000000 */
[----:B------:R-:W-:Y:S02]  /*144c0*/  @P2 LOP3.LUT R231, R231, 0x1000, RZ, 0xfc, !PT ;  /* 0x00001000e7e72812 */ /* 0x000fe400078efcff */
[----:B------:R-:W-:Y:S02]  /*144d0*/  ISETP.GE.AND P0, PT, R5, R234, PT ;  /* 0x000000ea0500720c */ /* 0x000fe40003f06270 */
[----:B------:R-:W-:Y:S02]  /*144e0*/  LOP3.LUT R231, R231, 0xfffffffd, RZ, 0xc0, !PT ;  /* 0xfffffffde7e77812 */ /* 0x000fe400078ec0ff */
[C---:B------:R-:W-:Y:S02]  /*144f0*/  ISETP.GE.OR P2, PT, R5.reuse, R238, !P0 ;  /* 0x000000ee0500720c */ /* 0x040fe40004746670 */
[----:B------:R-:W-:Y:S02]  /*14500*/  ISETP.GE.AND P0, PT, R5, R232, PT ;  /* 0x000000e80500720c */ /* 0x000fe40003f06270 */
[----:B------:R-:W-:Y:S02]  /*14510*/  @P1 LOP3.LUT R231, R231, 0x2, RZ, 0xfc, !PT ;  /* 0x00000002e7e71812 */ /* 0x000fe400078efcff */
[-C--:B------:R-:W-:Y:S02]  /*14520*/  ISETP.GE.OR P1, PT, R5, R237.reuse, !P0 ;  /* 0x000000ed0500720c */ /* 0x080fe40004726670 */
[----:B------:R-:W-:Y:S02]  /*14530*/  IADD3 R5, R0, 0x20, RZ ;  /* 0x0000002000057810 */ /* 0x000fe40007ffe0ff */
[----:B------:R-:W-:Y:S02]  /*14540*/  LOP3.LUT R231, R231, 0xfffff7ff, RZ, 0xc0, !PT ;  /* 0xfffff7ffe7e77812 */ /* 0x000fe400078ec0ff */
[----:B------:R-:W-:Y:S02]  /*14550*/  ISETP.GE.AND P0, PT, R5, R236, PT ;  /* 0x000000ec0500720c */ /* 0x000fe40003f06270 */
[----:B------:R-:W-:Y:S02]  /*14560*/  @P2 LOP3.LUT R231, R231, 0x800, RZ, 0xfc, !PT ;  /* 0x00000800e7e72812 */ /* 0x000fe400078efcff */
[----:B------:R-:W-:Y:S02]  /*14570*/  ISETP.GE.OR P0, PT, R5, R240, !P0 ;  /* 0x000000f00500720c */ /* 0x000fe40004706670 */
[----:B------:R-:W-:Y:S02]  /*14580*/  LOP3.LUT R231, R231, 0xfffffffe, RZ, 0xc0, !PT ;  /* 0xfffffffee7e77812 */ /* 0x000fe400078ec0ff */
[----:B------:R-:W-:Y:S02]  /*14590*/  FSEL R36, R36, -INF , !P0 ;  /* 0xff80000024247808 */ /* 0x000fe40004000000 */
[C---:B------:R-:W-:Y:S02]  /*145a0*/  ISETP.GE.AND P0, PT, R4.reuse, R234, PT ;  /* 0x000000ea0400720c */ /* 0x040fe40003f06270 */
[----:B------:R-:W-:Y:S02]  /*145b0*/  @P1 LOP3.LUT R231, R231, 0x1, RZ, 0xfc, !PT ;  /* 0x00000001e7e71812 */ /* 0x000fe400078efcff */
[C---:B------:R-:W-:Y:S02]  /*145c0*/  ISETP.GE.OR P0, PT, R4.reuse, R238, !P0 ;  /* 0x000000ee0400720c */ /* 0x040fe40004706670 */
[CC--:B------:R-:W-:Y:S02]  /*145d0*/  ISETP.GE.AND P6, PT, R4.reuse, R232.reuse, PT ;  /* 0x000000e80400720c */ /* 0x0c0fe40003fc6270 */
[----:B------:R-:W-:Y:S02]  /*145e0*/  LOP3.LUT R231, R231, 0xfffffbff, RZ, 0xc0, !PT ;  /* 0xfffffbffe7e77812 */ /* 0x000fe400078ec0ff */
[----:B------:R-:W-:Y:S02]  /*145f0*/  ISETP.GE.OR P6, PT, R4, R237, !P6 ;  /* 0x000000ed0400720c */ /* 0x000fe400077c6670 */
[----:B------:R-:W-:Y:S02]  /*14600*/  IADD3 R4, R0, 0x21, RZ ;  /* 0x0000002100047810 */ /* 0x000fe40007ffe0ff */
[-C--:B------:R-:W-:Y:S02]  /*14610*/  ISETP.GE.AND P5, PT, R3, R232.reuse, PT ;  /* 0x000000e80300720c */ /* 0x080fe40003fa6270 */
[----:B------:R-:W-:Y:S02]  /*14620*/  ISETP.GE.AND P4, PT, R6, R232, PT ;  /* 0x000000e80600720c */ /* 0x000fe40003f86270 */
[----:B------:R-:W-:Y:S02]  /*14630*/  @P0 LOP3.LUT R231, R231, 0x400, RZ, 0xfc, !PT ;  /* 0x00000400e7e70812 */ /* 0x000fe400078efcff */
[C---:B------:R-:W-:Y:S02]  /*14640*/  ISETP.GE.AND P0, PT, R4.reuse, R236, PT ;  /* 0x000000ec0400720c */ /* 0x040fe40003f06270 */
[----:B------:R-:W-:Y:S02]  /*14650*/  LOP3.LUT R231, R231, 0xfffbffff, RZ, 0xc0, !PT ;  /* 0xfffbffffe7e77812 */ /* 0x000fe400078ec0ff */
[----:B------:R-:W-:Y:S02]  /*14660*/  ISETP.GE.OR P0, PT, R4, R240, !P0 ;  /* 0x000000f00400720c */ /* 0x000fe40004706670 */
[----:B------:R-:W-:Y:S02]  /*14670*/  @P6 LOP3.LUT R231, R231, 0x40000, RZ, 0xfc, !PT ;  /* 0x00040000e7e76812 */ /* 0x000fe400078efcff */
[----:B------:R-:W-:Y:S02]  /*14680*/  FSEL R37, R37, -INF , !P0 ;  /* 0xff80000025257808 */ /* 0x000fe40004000000 */
[----:B------:R-:W-:Y:S02]  /*14690*/  ISETP.GE.AND P0, PT, R5, R235, PT ;  /* 0x000000eb0500720c */ /* 0x000fe40003f06270 */
[----:B------:R-:W-:Y:S02]  /*146a0*/  ISETP.GE.OR P5, PT, R3, R237, !P5 ;  /* 0x000000ed0300720c */ /* 0x000fe40006fa6670 */
[----:B------:R-:W-:Y:S02]  /*146b0*/  ISETP.GE.OR P0, PT, R5, R239, !P0 ;  /* 0x000000ef0500720c */ /* 0x000fe40004706670 */
[----:B------:R-:W-:Y:S02]  /*146c0*/  LOP3.LUT R231, R231, 0xfffffdff, RZ, 0xc0, !PT ;  /* 0xfffffdffe7e77812 */ /* 0x000fe400078ec0ff */
[----:B------:R-:W-:Y:S02]  /*146d0*/  FSEL R38, R38, -INF , !P0 ;  /* 0xff80000026267808 */ /* 0x000fe40004000000 */
[----:B------:R-:W-:Y:S02]  /*146e0*/  ISETP.GE.AND P0, PT, R4, R235, PT ;  /* 0x000000eb0400720c */ /* 0x000fe40003f06270 */
[----:B------:R-:W-:Y:S02]  /*146f0*/  ISETP.GE.OR P4, PT, R6, R237, !P4 ;  /* 0x000000ed0600720c */ /* 0x000fe40006786670 */
[----:B------:R-:W-:Y:S02]  /*14700*/  ISETP.GE.OR P0, PT, R4, R239, !P0 ;  /* 0x000000ef0400720c */ /* 0x000fe40004706670 */
[----:B------:R-:W-:Y:S02]  /*14710*/  ISETP.GE.AND P3, PT, R5, R232, PT ;  /* 0x000000e80500720c */ /* 0x000fe40003f66270 */
[----:B------:R-:W-:Y:S02]  /*14720*/  FSEL R39, R39, -INF , !P0 ;  /* 0xff80000027277808 */ /* 0x000fe40004000000 */
[----:B------:R-:W-:Y:S02]  /*14730*/  ISETP.GE.AND P0, PT, R3, R234, PT ;  /* 0x000000ea0300720c */ /* 0x000fe40003f06270 */
[-C--:B------:R-:W-:Y:S02]  /*14740*/  ISETP.GE.OR P3, PT, R5, R237.reuse, !P3 ;  /* 0x000000ed0500720c */ /* 0x080fe40005f66670 */
[----:B------:R-:W-:Y:S02]  /*14750*/  ISETP.GE.OR P0, PT, R3, R238, !P0 ;  /* 0x000000ee0300720c */ /* 0x000fe40004706670 */
[----:B------:R-:W-:Y:S02]  /*14760*/  IADD3 R3, R0, 0x28, RZ ;  /* 0x0000002800037810 */ /* 0x000fe40007ffe0ff */
[C---:B------:R-:W-:Y:S04]  /*14770*/  ISETP.GE.AND P2, PT, R4.reuse, R232, PT ;  /* 0x000000e80400720c */ /* 0x040fe80003f46270 */
[----:B------:R-:W-:Y:S04]  /*14780*/  ISETP.GE.OR P2, PT, R4, R237, !P2 ;  /* 0x000000ed0400720c */ /* 0x000fe80005746670 */
[----:B------:R-:W-:Y:S02]  /*14790*/  FSEL R248, R43, -INF , !P2 ;  /* 0xff8000002bf87808 */ /* 0x000fe40005000000 */
[----:B------:R-:W-:Y:S02]  /*147a0*/  @P0 LOP3.LUT R231, R231, 0x200, RZ, 0xfc, !PT ;  /* 0x00000200e7e70812 */ /* 0x000fe400078efcff */
[----:B------:R-:W-:Y:S02]  /*147b0*/  ISETP.GE.AND P0, PT, R3, R236, PT ;  /* 0x000000ec0300720c */ /* 0x000fe40003f06270 */
[----:B------:R-:W-:Y:S02]  /*147c0*/  LOP3.LUT R231, R231, 0xfffdffff, RZ, 0xc0, !PT ;  /* 0xfffdffffe7e77812 */ /* 0x000fe400078ec0ff */
[----:B------:R-:W-:Y:S02]  /*147d0*/  ISETP.GE.OR P0, PT, R3, R240, !P0 ;  /* 0x000000f00300720c */ /* 0x000fe40004706670 */
[----:B------:R-:W-:Y:S02]  /*147e0*/  @P5 LOP3.LUT R231, R231, 0x20000, RZ, 0xfc, !PT ;  /* 0x00020000e7e75812 */ /* 0x000fe400078efcff */
[----:B------:R-:W-:Y:S02]  /*147f0*/  FSEL R48, R48, -INF , !P0 ;  /* 0xff80000030307808 */ /* 0x000fe40004000000 */
[C---:B------:R-:W-:Y:S02]  /*14800*/  ISETP.GE.AND P0, PT, R6.reuse, R234, PT ;  /* 0x000000ea0600720c */ /* 0x040fe40003f06270 */
[----:B------:R-:W-:Y:S02]  /*14810*/  LOP3.LUT R231, R231, 0xfffffeff, RZ, 0xc0, !PT ;  /* 0xfffffeffe7e77812 */ /* 0x000fe400078ec0ff */
[----:B------:R-:W-:Y:S02]  /*14820*/  ISETP.GE.OR P0, PT, R6, R238, !P0 ;  /* 0x000000ee0600720c */ /* 0x000fe40004706670 */
[----:B------:R-:W-:Y:S11]  /*14830*/  IADD3 R6, R0, 0x29, RZ ;  /* 0x0000002900067810 */ /* 0x000ff60007ffe0ff */
[----:B------:R-:W-:Y:S02]  /*14840*/  @P0 LOP3.LUT R231, R231, 0x100, RZ, 0xfc, !PT ;  /* 0x00000100e7e70812 */ /* 0x000fe400078efcff */
[C---:B------:R-:W-:Y:S02]  /*14850*/  ISETP.GE.AND P0, PT, R6.reuse, R236, PT ;  /* 0x000000ec0600720c */ /* 0x040fe40003f06270 */
[----:B------:R-:W-:Y:S02]  /*14860*/  LOP3.LUT R231, R231, 0xfff7ffff, RZ, 0xc0, !PT ;  /* 0xfff7ffffe7e77812 */ /* 0x000fe400078ec0ff */
[----:B------:R-:W-:Y:S02]  /*14870*/  ISETP.GE.OR P0, PT, R6, R240, !P0 ;  /* 0x000000f00600720c */ /* 0x000fe40004706670 */
[----:B------:R-:W-:Y:S02]  /*14880*/  @P4 LOP3.LUT R231, R231, 0x80000, RZ, 0xfc, !PT ;  /* 0x00080000e7e74812 */ /* 0x000fe400078efcff */
[----:B------:R-:W-:Y:S02]  /*14890*/  FSEL R49, R49, -INF , !P0 ;  /* 0xff80000031317808 */ /* 0x000fe40004000000 */
[----:B------:R-:W-:Y:S02]  /*148a0*/  ISETP.GE.AND P0, PT, R3, R235, PT ;  /* 0x000000eb0300720c */ /* 0x000fe40003f06270 */
[----:B------:R-:W-:Y:S02]  /*148b0*/  LOP3.LUT R231, R231, 0xffffff7f, RZ, 0xc0, !PT ;  /* 0xffffff7fe7e77812 */ /* 0x000fe400078ec0ff */
[----:B------:R-:W-:Y:S04]  /*148c0*/  ISETP.GE.OR P0, PT, R3, R239, !P0 ;  /* 0x000000ef0300720c */ /* 0x000fe80004706670 */
[----:B------:R-:W-:Y:S02]  /*148d0*/  FSEL R50, R50, -INF , !P0 ;  /* 0xff80000032327808 */ /* 0x000fe40004000000 */
[C---:B------:R-:W-:Y:S04]  /*148e0*/  ISETP.GE.AND P0, PT, R6.reuse, R235, PT ;  /* 0x000000eb0600720c */ /* 0x040fe80003f06270 */
[----:B------:R-:W-:Y:S04]  /*148f0*/  ISETP.GE.OR P0, PT, R6, R239, !P0 ;  /* 0x000000ef0600720c */ /* 0x000fe80004706670 */
[----:B------:R-:W-:Y:S02]  /*14900*/  FSEL R51, R51, -INF , !P0 ;  /* 0xff80000033337808 */ /* 0x000fe40004000000 */
[C---:B------:R-:W-:Y:S04]  /*14910*/  ISETP.GE.AND P0, PT, R5.reuse, R234, PT ;  /* 0x000000ea0500720c */ /* 0x040fe80003f06270 */
[----:B------:R-:W-:Y:S02]  /*14920*/  ISETP.GE.OR P0, PT, R5, R238, !P0 ;  /* 0x000000ee0500720c */ /* 0x000fe40004706670 */
[----:B------:R-:W-:Y:S11]  /*14930*/  IADD3 R5, R0, 0x30, RZ ;  /* 0x0000003000057810 */ /* 0x000ff60007ffe0ff */
[----:B------:R-:W-:Y:S02]  /*14940*/  @P0 LOP3.LUT R231, R231, 0x80, RZ, 0xfc, !PT ;  /* 0x00000080e7e70812 */ /* 0x000fe400078efcff */
[----:B------:R-:W-:Y:S02]  /*14950*/  ISETP.GE.AND P0, PT, R5, R236, PT ;  /* 0x000000ec0500720c */ /* 0x000fe40003f06270 */
[----:B------:R-:W-:Y:S02]  /*14960*/  LOP3.LUT R231, R231, 0xfffeffff, RZ, 0xc0, !PT ;  /* 0xfffeffffe7e77812 */ /* 0x000fe400078ec0ff */
[----:B------:R-:W-:Y:S02]  /*14970*/  ISETP.GE.OR P0, PT, R5, R240, !P0 ;  /* 0x000000f00500720c */ /* 0x000fe40004706670 */
[----:B------:R-:W-:Y:S02]  /*14980*/  @P3 LOP3.LUT R231, R231, 0x10000, RZ, 0xfc, !PT ;  /* 0x00010000e7e73812 */ /* 0x000fe400078efcff */
[----:B------:R-:W-:Y:S02]  /*14990*/  FSEL R52, R52, -INF , !P0 ;  /* 0xff80000034347808 */ /* 0x000fe40004000000 */
[C---:B------:R-:W-:Y:S02]  /*149a0*/  ISETP.GE.AND P0, PT, R4.reuse, R234, PT ;  /* 0x000000ea0400720c */ /* 0x040fe40003f06270 */
[C---:B------:R-:W-:Y:S02]  /*149b0*/  LOP3.LUT P4, RZ, R231.reuse, 0x400, RZ, 0xc0, !PT ;  /* 0x00000400e7ff7812 */ /* 0x040fe4000788c0ff */
[----:B------:R-:W-:Y:S02]  /*149c0*/  ISETP.GE.OR P0, PT, R4, R238, !P0 ;  /* 0x000000ee0400720c */ /* 0x000fe40004706670 */
[----:B------:R-:W-:Y:S02]  /*149d0*/  LOP3.LUT R231, R231, 0xffefffff, RZ, 0xc0, !PT ;  /* 0xffefffffe7e77812 */ /* 0x000fe400078ec0ff */
[----:B------:R-:W-:Y:S02]  /*149e0*/  IADD3 R4, R0, 0x31, RZ ;  /* 0x0000003100047810 */ /* 0x000fe40007ffe0ff */
[----:B------:R-:W-:Y:S07]  /*149f0*/  LOP3.LUT R231, R231, 0xffffffbf, RZ, 0xc0, !PT ;  /* 0xffffffbfe7e77812 */ /* 0x000fee00078ec0ff */
[----:B------:R-:W-:Y:S02]  /*14a00*/  @P0 LOP3.LUT R231, R231, 0x40, RZ, 0xfc, !PT ;  /* 0x00000040e7e70812 */ /* 0x000fe400078efcff */
[C---:B------:R-:W-:Y:S02]  /*14a10*/  ISETP.GE.AND P0, PT, R4.reuse, R236, PT ;  /* 0x000000ec0400720c */ /* 0x040fe40003f06270 */
[----:B------:R-:W-:Y:S02]  /*14a20*/  @P4 LOP3.LUT R231, R231, 0x100000, RZ, 0xfc, !PT ;  /* 0x00100000e7e74812 */ /* 0x000fe400078efcff */
[----:B------:R-:W-:Y:S02]  /*14a30*/  ISETP.GE.OR P0, PT, R4, R240, !P0 ;  /* 0x000000f00400720c */ /* 0x000fe40004706670 */
[C---:B------:R-:W-:Y:S02]  /*14a40*/  LOP3.LUT P4, RZ, R231.reuse, 0x800, RZ, 0xc0, !PT ;  /* 0x00000800e7ff7812 */ /* 0x040fe4000788c0ff */
[----:B------:R-:W-:Y:S02]  /*14a50*/  LOP3.LUT R231, R231, 0xffdfffff, RZ, 0xc0, !PT ;  /* 0xffdfffffe7e77812 */ /* 0x000fe400078ec0ff */
[----:B------:R-:W-:Y:S02]  /*14a60*/  FSEL R53, R53, -INF , !P0 ;  /* 0xff80000035357808 */ /* 0x000fe40004000000 */
[C---:B------:R-:W-:Y:S04]  /*14a70*/  ISETP.GE.AND P0, PT, R5.reuse, R235, PT ;  /* 0x000000eb0500720c */ /* 0x040fe80003f06270 */
[----:B------:R-:W-:Y:S03]  /*14a80*/  ISETP.GE.OR P0, PT, R5, R239, !P0 ;  /* 0x000000ef0500720c */ /* 0x000fe60004706670 */
[----:B------:R-:W-:Y:S02]  /*14a90*/  @P4 LOP3.LUT R231, R231, 0x200000, RZ, 0xfc, !PT ;  /* 0x00200000e7e74812 */ /* 0x000fe400078efcff */
[----:B------:R-:W-:Y:S02]  /*14aa0*/  FSEL R54, R54, -INF , !P0 ;  /* 0xff80000036367808 */ /* 0x000fe40004000000 */
[C---:B------:R-:W-:Y:S02]  /*14ab0*/  LOP3.LUT P4, RZ, R231.reuse, 0x2, RZ, 0xc0, !PT ;  /* 0x00000002e7ff7812 */ /* 0x040fe4000788c0ff */
[----:B------:R-:W-:Y:S02]  /*14ac0*/  LOP3.LUT R231, R231, 0xffbfffff, RZ, 0xc0, !PT ;  /* 0xffbfffffe7e77812 */ /* 0x000fe400078ec0ff */
[C---:B------:R-:W-:Y:S04]  /*14ad0*/  ISETP.GE.AND P0, PT, R4.reuse, R235, PT ;  /* 0x000000eb0400720c */ /* 0x040fe80003f06270 */
[----:B------:R-:W-:Y:S04]  /*14ae0*/  ISETP.GE.OR P0, PT, R4, R239, !P0 ;  /* 0x000000ef0400720c */ /* 0x000fe80004706670 */
[----:B------:R-:W-:Y:S02]  /*14af0*/  FSEL R55, R55, -INF , !P0 ;  /* 0xff80000037377808 */ /* 0x000fe40004000000 */
[----:B------:R-:W-:Y:S02]  /*14b00*/  @P4 LOP3.LUT R231, R231, 0x400000, RZ, 0xfc, !PT ;  /* 0x00400000e7e74812 */ /* 0x000fe400078efcff */
[----:B------:R-:W-:Y:S02]  /*14b10*/  ISETP.GE.AND P0, PT, R3, R234, PT ;  /* 0x000000ea0300720c */ /* 0x000fe40003f06270 */
[C---:B------:R-:W-:Y:S02]  /*14b20*/  LOP3.LUT P4, RZ, R231.reuse, 0x4, RZ, 0xc0, !PT ;  /* 0x00000004e7ff7812 */ /* 0x040fe4000788c0ff */
[----:B------:R-:W-:Y:S02]  /*14b30*/  LOP3.LUT R231, R231, 0xff7fffff, RZ, 0xc0, !PT ;  /* 0xff7fffffe7e77812 */ /* 0x000fe400078ec0ff */
[C---:B------:R-:W-:Y:S02]  /*14b40*/  ISETP.GE.OR P3, PT, R3.reuse, R238, !P0 ;  /* 0x000000ee0300720c */ /* 0x040fe40004766670 */
[C---:B------:R-:W-:Y:S02]  /*14b50*/  ISETP.GE.AND P0, PT, R3.reuse, R232, PT ;  /* 0x000000e80300720c */ /* 0x040fe40003f06270 */
[----:B------:R-:W-:Y:S02]  /*14b60*/  FSEL R44, R44, -INF , !P3 ;  /* 0xff8000002c2c7808 */ /* 0x000fe40005800000 */
[-C--:B------:R-:W-:Y:S02]  /*14b70*/  ISETP.GE.OR P0, PT, R3, R237.reuse, !P0 ;  /* 0x000000ed0300720c */ /* 0x080fe40004706670 */
[----:B------:R-:W-:Y:S02]  /*14b80*/  IADD3 R3, R0, 0x38, RZ ;  /* 0x0000003800037810 */ /* 0x000fe40007ffe0ff */
[----:B------:R-:W-:Y:S02]  /*14b90*/  @P4 LOP3.LUT R231, R231, 0x800000, RZ, 0xfc, !PT ;  /* 0x00800000e7e74812 */ /* 0x000fe400078efcff */
[----:B------:R-:W-:Y:S02]  /*14ba0*/  ISETP.GE.AND P1, PT, R3, R236, PT ;  /* 0x000000ec0300720c */ /* 0x000fe40003f26270 */
[C---:B------:R-:W-:Y:S02]  /*14bb0*/  LOP3.LUT P4, RZ, R231.reuse, 0x1000, RZ, 0xc0, !PT ;  /* 0x00001000e7ff7812 */ /* 0x040fe4000788c0ff */
[----:B------:R-:W-:Y:S02]  /*14bc0*/  LOP3.LUT R231, R231, 0xfeffffff, RZ, 0xc0, !PT ;  /* 0xfeffffffe7e77812 */ /* 0x000fe400078ec0ff */
[----:B------:R-:W-:Y:S02]  /*14bd0*/  ISETP.GE.OR P1, PT, R3, R240, !P1 ;  /* 0x000000f00300720c */ /* 0x000fe40004f26670 */
[----:B------:R-:W-:Y:S02]  /*14be0*/  FSEL R247, R46, -INF , !P0 ;  /* 0xff8000002ef77808 */ /* 0x000fe40004000000 */
[----:B------:R-:W-:Y:S02]  /*14bf0*/  FSEL R64, R64, -INF , !P1 ;  /* 0xff80000040407808 */ /* 0x000fe40004800000 */
[C---:B------:R-:W-:Y:S03]  /*14c00*/  ISETP.GE.AND P1, PT, R0.reuse, R234, PT ;  /* 0x000000ea0000720c */ /* 0x040fe60003f26270 */
[----:B------:R-:W-:Y:S04]  /*14c10*/  @P4 LOP3.LUT R231, R231, 0x1000000, RZ, 0xfc, !PT ;  /* 0x01000000e7e74812 */ /* 0x000fe800078efcff */
[C---:B------:R-:W-:Y:S02]  /*14c20*/  LOP3.LUT P4, RZ, R231.reuse, 0x2000, RZ, 0xc0, !PT ;  /* 0x00002000e7ff7812 */ /* 0x040fe4000788c0ff */
[----:B------:R-:W-:Y:S11]  /*14c30*/  LOP3.LUT R231, R231, 0xfdffffff, RZ, 0xc0, !PT ;  /* 0xfdffffffe7e77812 */ /* 0x000ff600078ec0ff */
        /* <DEDUP_REMOVED lines=9> */
[----:B------:R-:W-:Y:S02]  /*14cd0*/  @P6 LOP3.LUT R231, R231, 0x10000000, RZ, 0xfc, !PT ;  /* 0x10000000e7e76812 */ /* 0x000fe400078efcff */
[C---:B------:R-:W-:Y:S02]  /*14ce0*/  ISETP.GE.OR P6, PT, R0.reuse, R238, !P1 ;  /* 0x000000ee0000720c */ /* 0x040fe40004fc6670 */
[----:B------:R-:W-:Y:S02]  /*14cf0*/  ISETP.GE.AND P1, PT, R0, R232, PT ;  /* 0x000000e80000720c */ /* 0x000fe40003f26270 */
[----:B------:R-:W-:Y:S02]  /*14d00*/  FSEL R16, R8, -INF , !P6 ;  /* 0xff80000008107808 */ /* 0x000fe40007000000 */
[C---:B------:R-:W-:Y:S02]  /*14d10*/  ISETP.GE.OR P4, PT, R0.reuse, R237, !P1 ;  /* 0x000000ed0000720c */ /* 0x040fe40004f86670 */
[----:B------:R-:W-:Y:S02]  /*14d20*/  IADD3 R0, R0, 0x39, RZ ;  /* 0x0000003900007810 */ /* 0x000fe40007ffe0ff */
[----:B------:R-:W-:Y:S02]  /*14d30*/  FSEL R19, R10, -INF , !P4 ;  /* 0xff8000000a137808 */ /* 0x000fe40006000000 */
[----:B------:R-:W-:Y:S02]  /*14d40*/  LOP3.LUT P4, RZ, R231, 0x8000000, RZ, 0xc0, !PT ;  /* 0x08000000e7ff7812 */ /* 0x000fe4000788c0ff */
[C---:B------:R-:W-:Y:S02]  /*14d50*/  ISETP.GE.AND P1, PT, R0.reuse, R236, PT ;  /* 0x000000ec0000720c */ /* 0x040fe40003f26270 */
[----:B------:R-:W-:Y:S02]  /*14d60*/  FSEL R18, R9, -INF , !P4 ;  /* 0xff80000009127808 */ /* 0x000fe40006000000 */
[----:B------:R-:W-:Y:S02]  /*14d70*/  LOP3.LUT P4, RZ, R231, 0x4000000, RZ, 0xc0, !PT ;  /* 0x04000000e7ff7812 */ /* 0x000fe4000788c0ff */
[----:B------:R-:W-:Y:S02]  /*14d80*/  ISETP.GE.OR P1, PT, R0, R240, !P1 ;  /* 0x000000f00000720c */ /* 0x000fe40004f26670 */
[----:B------:R-:W-:Y:S02]  /*14d90*/  FSEL R20, R11, -INF , !P4 ;  /* 0xff8000000b147808 */ /* 0x000fe40006000000 */
[----:B------:R-:W-:Y:S02]  /*14da0*/  LOP3.LUT P4, RZ, R231, 0x2000000, RZ, 0xc0, !PT ;  /* 0x02000000e7ff7812 */ /* 0x000fe4000788c0ff */
[----:B------:R-:W-:Y:S02]  /*14db0*/  FSEL R65, R65, -INF , !P1 ;  /* 0xff80000041417808 */ /* 0x000fe40004800000 */
[----:B------:R-:W-:Y:S02]  /*14dc0*/  FSEL R17, R12, -INF , !P4 ;  /* 0xff8000000c117808 */ /* 0x000fe40006000000 */
[----:B------:R-:W-:Y:S02]  /*14dd0*/  LOP3.LUT P4, RZ, R231, 0x1000000, RZ, 0xc0, !PT ;  /* 0x01000000e7ff7812 */ /* 0x000fe4000788c0ff */
[----:B------:R-:W-:Y:S02]  /*14de0*/  ISETP.GE.AND P1, PT, R3, R235, PT ;  /* 0x000000eb0300720c */ /* 0x000fe40003f26270 */
[----:B------:R-:W-:Y:S02]  /*14df0*/  FSEL R13, R13, -INF , !P4 ;  /* 0xff8000000d0d7808 */ /* 0x000fe40006000000 */
[----:B------:R-:W-:Y:S02]  /*14e00*/  LOP3.LUT P4, RZ, R231, 0x800000, RZ, 0xc0, !PT ;  /* 0x00800000e7ff7812 */ /* 0x000fe4000788c0ff */
[----:B------:R-:W-:Y:S02]  /*14e10*/  ISETP.GE.OR P1, PT, R3, R239, !P1 ;  /* 0x000000ef0300720c */ /* 0x000fe40004f26670 */
[----:B------:R-:W-:Y:S02]  /*14e20*/  FSEL R14, R14, -INF , !P4 ;  /* 0xff8000000e0e7808 */ /* 0x000fe40006000000 */
[----:B------:R-:W-:Y:S02]  /*14e30*/  LOP3.LUT P4, RZ, R231, 0x400000, RZ, 0xc0, !PT ;  /* 0x00400000e7ff7812 */ /* 0x000fe4000788c0ff */
[----:B------:R-:W-:Y:S02]  /*14e40*/  FSEL R66, R66, -INF , !P1 ;  /* 0xff80000042427808 */ /* 0x000fe40004800000 */
[----:B------:R-:W-:Y:S02]  /*14e50*/  FSEL R15, R15, -INF , !P4 ;  /* 0xff8000000f0f7808 */ /* 0x000fe40006000000 */
[C---:B------:R-:W-:Y:S02]  /*14e60*/  LOP3.LUT P4, RZ, R231.reuse, 0x200000, RZ, 0xc0, !PT ;  /* 0x00200000e7ff7812 */ /* 0x040fe4000788c0ff */
[----:B------:R-:W-:Y:S02]  /*14e70*/  ISETP.GE.AND P1, PT, R0, R235, PT ;  /* 0x000000eb0000720c */ /* 0x000fe40003f26270 */
[C---:B------:R-:W-:Y:S02]  /*14e80*/  LOP3.LUT P6, RZ, R231.reuse, 0x10000000, RZ, 0xc0, !PT ;  /* 0x10000000e7ff7812 */ /* 0x040fe400078cc0ff */
[C---:B------:R-:W-:Y:S02]  /*14e90*/  LOP3.LUT P5, RZ, R231.reuse, 0x200, RZ, 0xc0, !PT ;  /* 0x00000200e7ff7812 */ /* 0x040fe400078ac0ff */
[----:B------:R-:W-:Y:S02]  /*14ea0*/  FSEL R24, R24, -INF , !P4 ;  /* 0xff80000018187808 */ /* 0x000fe40006000000 */
[C---:B------:R-:W-:Y:S02]  /*14eb0*/  LOP3.LUT P4, RZ, R231.reuse, 0x100000, RZ, 0xc0, !PT ;  /* 0x00100000e7ff7812 */ /* 0x040fe4000788c0ff */
[----:B------:R-:W-:Y:S02]  /*14ec0*/  ISETP.GE.OR P1, PT, R0, R239, !P1 ;  /* 0x000000ef0000720c */ /* 0x000fe40004f26670 */
[----:B------:R-:W-:Y:S02]  /*14ed0*/  FSEL R241, R26, -INF , !P6 ;  /* 0xff8000001af17808 */ /* 0x000fe40007000000 */
[C---:B------:R-:W-:Y:S02]  /*14ee0*/  LOP3.LUT P6, RZ, R231.reuse, 0x40000, RZ, 0xc0, !PT ;  /* 0x00040000e7ff7812 */ /* 0x040fe400078cc0ff */
[----:B------:R-:W-:Y:S02]  /*14ef0*/  FSEL R28, R28, -INF , !P5 ;  /* 0xff8000001c1c7808 */ /* 0x000fe40006800000 */
[----:B------:R-:W-:Y:S02]  /*14f00*/  LOP3.LUT P5, RZ, R231, 0x20000, RZ, 0xc0, !PT ;  /* 0x00020000e7ff7812 */ /* 0x000fe400078ac0ff */
[----:B------:R-:W-:Y:S02]  /*14f10*/  FSEL R25, R25, -INF , !P4 ;  /* 0xff80000019197808 */ /* 0x000fe40006000000 */
[----:B------:R-:W-:Y:S02]  /*14f20*/  LOP3.LUT P4, RZ, R231, 0x80000, RZ, 0xc0, !PT ;  /* 0x00080000e7ff7812 */ /* 0x000fe4000788c0ff */
[----:B------:R-:W-:Y:S02]  /*14f30*/  FSEL R67, R67, -INF , !P1 ;  /* 0xff80000043437808 */ /* 0x000fe40004800000 */
[----:B------:R-:W-:Y:S02]  /*14f40*/  LOP3.LUT P1, RZ, R231, 0x100, RZ, 0xc0, !PT ;  /* 0x00000100e7ff7812 */ /* 0x000fe4000782c0ff */
[----:B------:R-:W-:Y:S02]  /*14f50*/  FSEL R244, R27, -INF , !P6 ;  /* 0xff8000001bf47808 */ /* 0x000fe40007000000 */
[----:B------:R-:W-:Y:S02]  /*14f60*/  FSEL R242, R30, -INF , !P5 ;  /* 0xff8000001ef27808 */ /* 0x000fe40006800000 */
[C---:B------:R-:W-:Y:S02]  /*14f70*/  LOP3.LUT P6, RZ, R231.reuse, 0x40, RZ, 0xc0, !PT ;  /* 0x00000040e7ff7812 */ /* 0x040fe400078cc0ff */
[----:B------:R-:W-:Y:S02]  /*14f80*/  LOP3.LUT P5, RZ, R231, 0x80, RZ, 0xc0, !PT ;  /* 0x00000080e7ff7812 */ /* 0x000fe400078ac0ff */
[----:B------:R-:W-:Y:S02]  /*14f90*/  FSEL R243, R31, -INF , !P4 ;  /* 0xff8000001ff37808 */ /* 0x000fe40006000000 */
[----:B------:R-:W-:Y:S02]  /*14fa0*/  FSEL R29, R29, -INF , !P1 ;  /* 0xff8000001d1d7808 */ /* 0x000fe40004800000 */
[C---:B------:R-:W-:Y:S02]  /*14fb0*/  ISETP.GE.AND P1, PT, R6.reuse, R234, PT ;  /* 0x000000ea0600720c */ /* 0x040fe40003f26270 */
[----:B------:R-:W-:Y:S02]  /*14fc0*/  ISETP.GE.AND P4, PT, R6, R232, PT ;  /* 0x000000e80600720c */ /* 0x000fe40003f86270 */
[----:B------:R-:W-:Y:S02]  /*14fd0*/  FSEL R40, R40, -INF , !P5 ;  /* 0xff80000028287808 */ /* 0x000fe40006800000 */
[----:B------:R-:W-:Y:S02]  /*14fe0*/  FSEL R41, R41, -INF , !P6 ;  /* 0xff80000029297808 */ /* 0x000fe40007000000 */
[C---:B------:R-:W-:Y:S02]  /*14ff0*/  ISETP.GE.AND P5, PT, R5.reuse, R234, PT ;  /* 0x000000ea0500720c */ /* 0x040fe40003fa6270 */
[----:B------:R-:W-:Y:S02]  /*15000*/  ISETP.GE.AND P6, PT, R5, R232, PT ;  /* 0x000000e80500720c */ /* 0x000fe40003fc6270 */
[CC--:B------:R-:W-:Y:S02]  /*15010*/  ISETP.GE.OR P4, PT, R6.reuse, R237.reuse, !P4 ;  /* 0x000000ed0600720c */ /* 0x0c0fe40006786670 */
[----:B------:R-:W-:Y:S02]  /*15020*/  ISETP.GE.OR P1, PT, R6, R238, !P1 ;  /* 0x000000ee0600720c */ /* 0x000fe40004f26670 */
[----:B------:R-:W-:Y:S02]  /*15030*/  FMNMX.FTZ R6, R139, R2, !PT ;  /* 0x000000028b067209 */ /* 0x000fe40007810000 */
[C---:B------:R-:W-:Y:S02]  /*15040*/  ISETP.GE.OR P5, PT, R5.reuse, R238, !P5 ;  /* 0x000000ee0500720c */ /* 0x040fe40006fa6670 */
[----:B------:R-:W-:Y:S02]  /*15050*/  ISETP.GE.OR P6, PT, R5, R237, !P6 ;  /* 0x000000ed0500720c */ /* 0x000fe400077c6670 */
[----:B------:R-:W-:Y:S02]  /*15060*/  FMNMX.FTZ R5, R207, R136, !PT ;  /* 0x00000088cf057209 */ /* 0x000fe40007810000 */
[----:B------:R-:W-:Y:S02]  /*15070*/  FMNMX.FTZ R6, R208, R6, !PT ;  /* 0x00000006d0067209 */ /* 0x000fe40007810000 */
[----:B------:R-:W-:Y:S02]  /*15080*/  FMNMX.FTZ R5, R211, R5, !PT ;  /* 0x00000005d3057209 */ /* 0x000fe40007810000 */
[----:B------:R-:W-:Y:S02]  /*15090*/  FMNMX.FTZ R6, R206, R6, !PT ;  /* 0x00000006ce067209 */ /* 0x000fe40007810000 */
[----:B------:R-:W-:Y:S02]  /*150a0*/  P2R R7, PR, RZ, 0x40 ;  /* 0x00000040ff077803 */ /* 0x000fe40000000000 */
[----:B------:R-:W-:Y:S02]  /*150b0*/  ISETP.GE.AND P6, PT, R4, R234, PT ;  /* 0x000000ea0400720c */ /* 0x000fe40003fc6270 */
[----:B------:R-:W-:Y:S02]  /*150c0*/  FMNMX.FTZ R5, R210, R5, !PT ;  /* 0x00000005d2057209 */ /* 0x000fe40007810000 */
[----:B------:R-:W-:Y:S02]  /*150d0*/  FMNMX.FTZ R6, R205, R6, !PT ;  /* 0x00000006cd067209 */ /* 0x000fe40007810000 */
[----:B------:R-:W-:Y:S02]  /*150e0*/  ISETP.GE.OR P6, PT, R4, R238, !P6 ;  /* 0x000000ee0400720c */ /* 0x000fe400077c6670 */
[----:B------:R-:W-:Y:S02]  /*150f0*/  FMNMX.FTZ R5, R209, R5, !PT ;  /* 0x00000005d1057209 */ /* 0x000fe40007810000 */
[----:B------:R-:W-:Y:S02]  /*15100*/  FMNMX.FTZ R6, R204, R6, !PT ;  /* 0x00000006cc067209 */ /* 0x000fe40007810000 */
[----:B------:R-:W-:Y:S02]  /*15110*/  FSEL R57, R57, -INF , !P6 ;  /* 0xff80000039397808 */ /* 0x000fe40007000000 */
[----:B------:R-:W-:Y:S02]  /*15120*/  ISETP.GE.AND P6, PT, R4, R232, PT ;  /* 0x000000e80400720c */ /* 0x000fe40003fc6270 */
[----:B------:R-:W-:Y:S02]  /*15130*/  FMNMX.FTZ R5, R22, R5, !PT ;  /* 0x0000000516057209 */ /* 0x000fe40007810000 */
[----:B------:R-:W-:Y:S02]  /*15140*/  FMNMX.FTZ R6, R21, R6, !PT ;  /* 0x0000000615067209 */ /* 0x000fe40007810000 */
[----:B------:R-:W-:Y:S02]  /*15150*/  ISETP.GE.OR P6, PT, R4, R237, !P6 ;  /* 0x000000ed0400720c */ /* 0x000fe400077c6670 */
        /* <DEDUP_REMOVED lines=9> */
[----:B------:R-:W-:Y:S02]  /*151f0*/  FSEL R56, R56, -INF , !P5 ;  /* 0xff80000038387808 */ /* 0x000fe40006800000 */
[----:B------:R-:W-:Y:S02]  /*15200*/  FSEL R45, R45, -INF , !P1 ;  /* 0xff8000002d2d7808 */ /* 0x000fe40004800000 */
[C---:B------:R-:W-:Y:S02]  /*15210*/  ISETP.GE.AND P5, PT, R3.reuse, R232, PT ;  /* 0x000000e80300720c */ /* 0x040fe40003fa6270 */
[----:B------:R-:W-:Y:S02]  /*15220*/  FMNMX.FTZ R134, R38, R5, !PT ;  /* 0x0000000526867209 */ /* 0x000fe40007810000 */
[----:B------:R-:W-:Y:S02]  /*15230*/  ISETP.GE.AND P1, PT, R3, R234, PT ;  /* 0x000000ea0300720c */ /* 0x000fe40003f26270 */
[----:B------:R-:W-:Y:S02]  /*15240*/  FMNMX.FTZ R5, R13, R4, !PT ;  /* 0x000000040d057209 */ /* 0x000fe40007810000 */
[----:B------:R-:W-:Y:S02]  /*15250*/  FMNMX.FTZ R6, R37, R6, !PT ;  /* 0x0000000625067209 */ /* 0x000fe40007810000 */
[C---:B------:R-:W-:Y:S02]  /*15260*/  ISETP.GE.OR P5, PT, R3.reuse, R237, !P5 ;  /* 0x000000ed0300720c */ /* 0x040fe40006fa6670 */
        /* <DEDUP_REMOVED lines=18> */
[----:B------:R-:W-:Y:S02]  /*15390*/  FSEL R60, R60, -INF , !P1 ;  /* 0xff8000003c3c7808 */ /* 0x000fe40004800000 */
[----:B------:R-:W-:Y:S02]  /*153a0*/  FMNMX.FTZ R3, R56, R3, !PT ;  /* 0x0000000338037209 */ /* 0x000fe40007810000 */
[C---:B------:R-:W-:Y:S02]  /*153b0*/  ISETP.GE.AND P1, PT, R0.reuse, R234, PT ;  /* 0x000000ea0000720c */ /* 0x040fe40003f26270 */
[----:B------:R-:W-:Y:S02]  /*153c0*/  FMNMX.FTZ R134, R51, R134, !PT ;  /* 0x0000008633867209 */ /* 0x000fe40007810000 */
[----:B------:R-:W-:Y:S02]  /*153d0*/  FMNMX.FTZ R3, R57, R3, !PT ;  /* 0x0000000339037209 */ /* 0x000fe40007810000 */
[----:B------:R-:W-:Y:S02]  /*153e0*/  ISETP.GE.OR P1, PT, R0, R238, !P1 ;  /* 0x000000ee0000720c */ /* 0x000fe40004f26670 */
[----:B------:R-:W-:Y:S02]  /*153f0*/  FMNMX.FTZ R134, R54, R134, !PT ;  /* 0x0000008636867209 */ /* 0x000fe40007810000 */
[----:B------:R-:W-:Y:S02]  /*15400*/  LOP3.LUT P3, RZ, R231, 0x10000, RZ, 0xc0, !PT ;  /* 0x00010000e7ff7812 */ /* 0x000fe4000786c0ff */
[----:B------:R-:W-:Y:S02]  /*15410*/  FSEL R61, R61, -INF , !P1 ;  /* 0xff8000003d3d7808 */ /* 0x000fe40004800000 */
[----:B------:R-:W-:Y:S02]  /*15420*/  FMNMX.FTZ R3, R60, R3, !PT ;  /* 0x000000033c037209 */ /* 0x000fe40007810000 */
[----:B------:R-:W-:Y:S02]  /*15430*/  FMNMX.FTZ R134, R55, R134, !PT ;  /* 0x0000008637867209 */ /* 0x000fe40007810000 */
[----:B------:R-:W-:Y:S02]  /*15440*/  FSEL R249, R42, -INF , !P3 ;  /* 0xff8000002af97808 */ /* 0x000fe40005800000 */
[----:B------:R-:W-:Y:S02]  /*15450*/  ISETP.GE.AND P3, PT, R0, R232, PT ;  /* 0x000000e80000720c */ /* 0x000fe40003f66270 */
[----:B------:R-:W-:Y:S02]  /*15460*/  FMNMX.FTZ R3, R61, R3, !PT ;  /* 0x000000033d037209 */ /* 0x000fe40007810000 */
[----:B------:R-:W-:Y:S02]  /*15470*/  FMNMX.FTZ R134, R66, R134, !PT ;  /* 0x0000008642867209 */ /* 0x000fe40007810000 */
[----:B------:R-:W-:Y:S02]  /*15480*/  ISETP.GE.OR P3, PT, R0, R237, !P3 ;  /* 0x000000ed0000720c */ /* 0x000fe40005f66670 */
[----:B------:R-:W-:Y:S01]  /*15490*/  FMNMX.FTZ R134, R67, R134, !PT ;  /* 0x0000008643867209 */ /* 0x000fe20007810000 */
[----:B------:R-:W2:Y:S01]  /*154a0*/  SHFL.BFLY PT, R0, R3, 0x2, 0x1f ;  /* 0x0c401f0003007f89 */ /* 0x000ea200000e0000 */
[----:B-1----:R-:W-:Y:S02]  /*154b0*/  FMNMX.FTZ R4, R4, R5, !PT ;  /* 0x0000000504047209 */ /* 0x002fe40007810000 */
[----:B------:R-:W-:Y:S02]  /*154c0*/  FSEL R246, R47, -INF , !P4 ;  /* 0xff8000002ff67808 */ /* 0x000fe40006000000 */
[----:B------:R-:W-:Y:S02]  /*154d0*/  ISETP.NE.AND P4, PT, R7, RZ, PT ;  /* 0x000000ff0700720c */ /* 0x000fe40003f85270 */
[----:B------:R-:W-:Y:S01]  /*154e0*/  FSEL R218, R59, -INF , !P6 ;  /* 0xff8000003bda7808 */ /* 0x000fe20007000000 */
[----:B------:R-:W1:Y:S01]  /*154f0*/  SHFL.BFLY PT, R5, R134, 0x2, 0x1f ;  /* 0x0c401f0086057f89 */ /* 0x000e6200000e0000 */
[----:B------:R-:W-:Y:S02]  /*15500*/  FSEL R219, R58, -INF , !P4 ;  /* 0xff8000003adb7808 */ /* 0x000fe40006000000 */
[----:B------:R-:W-:Y:S05]  /*15510*/  FSEL R217, R62, -INF , !P5 ;  /* 0xff8000003ed97808 */ /* 0x000fea0006800000 */
[----:B------:R-:W3:Y:S01]  /*15520*/  SHFL.BFLY PT, R135, R4, 0x1, 0x1f ;  /* 0x0c201f0004877f89 */ /* 0x000ee200000e0000 */
[----:B--2---:R-:W-:Y:S02]  /*15530*/  FMNMX.FTZ R3, R3, R0, !PT ;  /* 0x0000000003037209 */ /* 0x004fe40007810000 */
[----:B------:R-:W-:Y:S05]  /*15540*/  FMNMX.FTZ R0, R19, R138, !PT ;  /* 0x0000008a13007209 */ /* 0x000fea0007810000 */
[----:B------:R-:W2:Y:S01]  /*15550*/  SHFL.BFLY PT, R133, R3, 0x1, 0x1f ;  /* 0x0c201f0003857f89 */ /* 0x000ea200000e0000 */
[----:B------:R-:W-:Y:S02]  /*15560*/  FMNMX.FTZ R0, R20, R0, !PT ;  /* 0x0000000014007209 */ /* 0x000fe40007810000 */
[----:B-1----:R-:W-:Y:S02]  /*15570*/  FMNMX.FTZ R134, R134, R5, !PT ;  /* 0x0000000586867209 */ /* 0x002fe40007810000 */
[----:B------:R-:W-:Y:S03]  /*15580*/  FMNMX.FTZ R0, R14, R0, !PT ;  /* 0x000000000e007209 */ /* 0x000fe60007810000 */
[----:B------:R-:W1:Y:S01]  /*15590*/  SHFL.BFLY PT, R5, R134, 0x1, 0x1f ;  /* 0x0c201f0086057f89 */ /* 0x000e6200000e0000 */
[----:B------:R-:W-:Y:S02]  /*155a0*/  FMNMX.FTZ R0, R15, R0, !PT ;  /* 0x000000000f007209 */ /* 0x000fe40007810000 */
[----:B---3--:R-:W-:Y:S02]  /*155b0*/  FMNMX.FTZ R135, R4, R135, !PT ;  /* 0x0000008704877209 */ /* 0x008fe40007810000 */
[----:B------:R-:W-:Y:S02]  /*155c0*/  FMNMX.FTZ R0, R241, R0, !PT ;  /* 0x00000000f1007209 */ /* 0x000fe40007810000 */
[----:B------:R-:W-:Y:S02]  /*155d0*/  FSETP.NEU.FTZ.AND P2, PT, R135, -INF , PT ;  /* 0xff8000008700780b */ /* 0x000fe40003f5d000 */
[----:B------:R-:W-:Y:S04]  /*155e0*/  FMNMX.FTZ R0, R244, R0, !PT ;  /* 0x00000000f4007209 */ /* 0x000fe80007810000 */
[----:B------:R-:W-:Y:S02]  /*155f0*/  FMNMX.FTZ R0, R242, R0, !PT ;  /* 0x00000000f2007209 */ /* 0x000fe40007810000 */
[----:B--2---:R-:W-:Y:S02]  /*15600*/  FMNMX.FTZ R133, R3, R133, !PT ;  /* 0x0000008503857209 */ /* 0x004fe40007810000 */
[----:B------:R-:W-:Y:S02]  /*15610*/  FMNMX.FTZ R4, R243, R0, !PT ;  /* 0x00000000f3047209 */ /* 0x000fe40007810000 */
[----:B------:R-:W-:Y:S02]  /*15620*/  FSEL R0, R135, RZ, P2 ;  /* 0x000000ff87007208 */ /* 0x000fe40001000000 */
[----:B------:R-:W-:Y:S02]  /*15630*/  FMNMX.FTZ R4, R249, R4, !PT ;  /* 0x00000004f9047209 */ /* 0x000fe40007810000 */
[----:B-1----:R-:W-:Y:S01]  /*15640*/  FMNMX.FTZ R134, R134, R5, !PT ;  /* 0x0000000586867209 */ /* 0x002fe20007810000 */
[----:B------:R-:W-:Y:S01]  /*15650*/  FADD.FTZ R3, -R0, R2 ;  /* 0x0000000200037221 */ /* 0x000fe20000010100 */
[----:B------:R-:W-:Y:S02]  /*15660*/  FMNMX.FTZ R2, R248, R4, !PT ;  /* 0x00000004f8027209 */ /* 0x000fe40007810000 */
[C---:B------:R-:W-:Y:S01]  /*15670*/  FSETP.NEU.FTZ.AND P1, PT, R134.reuse, -INF , PT ;  /* 0xff8000008600780b */ /* 0x040fe20003f3d000 */
[C---:B------:R-:W-:Y:S01]  /*15680*/  FMUL.FTZ R6, R134.reuse, c[0x0][0x23c] ;  /* 0x00008f0086067a20 */ /* 0x040fe20000410000 */
[----:B------:R-:W-:Y:S02]  /*15690*/  FMNMX.FTZ R2, R247, R2, !PT ;  /* 0x00000002f7027209 */ /* 0x000fe40007810000 */
[----:B------:R-:W-:Y:S02]  /*156a0*/  FSEL R0, R134, RZ, P1 ;  /* 0x000000ff86007208 */ /* 0x000fe40000800000 */
[C---:B------:R-:W-:Y:S02]  /*156b0*/  FSETP.NEU.FTZ.AND P0, PT, R133.reuse, -INF , PT ;  /* 0xff8000008500780b */ /* 0x040fe40003f1d000 */
[----:B------:R-:W-:Y:S01]  /*156c0*/  FMNMX.FTZ R2, R246, R2, !PT ;  /* 0x00000002f6027209 */ /* 0x000fe20007810000 */
[----:B------:R-:W-:Y:S01]  /*156d0*/  FADD.FTZ R5, -R0, R136 ;  /* 0x0000008800057221 */ /* 0x000fe20000010100 */
[----:B------:R-:W-:Y:S02]  /*156e0*/  FSEL R0, R133, RZ, P0 ;  /* 0x000000ff85007208 */ /* 0x000fe40000000000 */
[----:B------:R-:W-:Y:S02]  /*156f0*/  FMNMX.FTZ R2, R219, R2, !PT ;  /* 0x00000002db027209 */ /* 0x000fe40007810000 */
[----:B------:R-:W-:Y:S01]  /*15700*/  FSEL R6, R6, RZ, P1 ;  /* 0x000000ff06067208 */ /* 0x000fe20000800000 */
[----:B------:R-:W-:Y:S01]  /*15710*/  FADD.FTZ R4, -R0, R137 ;  /* 0x0000008900047221 */ /* 0x000fe20000010100 */
[----:B------:R-:W-:Y:S01]  /*15720*/  FMNMX.FTZ R0, R218, R2, !PT ;  /* 0x00000002da007209 */ /* 0x000fe20007810000 */
[----:B------:R-:W-:Y:S01]  /*15730*/  FMUL.FTZ R2, R135, c[0x0][0x23c] ;  /* 0x00008f0087027a20 */ /* 0x000fe20000410000 */
[----:B------:R-:W-:Y:S01]  /*15740*/  FSEL R136, R63, -INF , !P3 ;  /* 0xff8000003f887808 */ /* 0x000fe20005800000 */
[--C-:B------:R-:W-:Y:S01]  /*15750*/  FFMA.FTZ R42, R39, c[0x0][0x23c], -R6.reuse ;  /* 0x00008f00272a7a23 */ /* 0x100fe20000010806 */
[----:B------:R-:W-:Y:S01]  /*15760*/  FMNMX.FTZ R0, R217, R0, !PT ;  /* 0x00000000d9007209 */ /* 0x000fe20007810000 */
[--C-:B------:R-:W-:Y:S01]  /*15770*/  FFMA.FTZ R26, R51, c[0x0][0x23c], -R6.reuse ;  /* 0x00008f00331a7a23 */ /* 0x100fe20000010806 */
[----:B------:R-:W-:Y:S01]  /*15780*/  FSEL R2, R2, RZ, P2 ;  /* 0x000000ff02027208 */ /* 0x000fe20001000000 */
[--C-:B------:R-:W-:Y:S01]  /*15790*/  FFMA.FTZ R27, R55, c[0x0][0x23c], -R6.reuse ;  /* 0x00008f00371b7a23 */ /* 0x100fe20000010806 */
[----:B------:R-:W-:Y:S01]  /*157a0*/  FMNMX.FTZ R0, R136, R0, !PT ;  /* 0x0000000088007209 */ /* 0x000fe20007810000 */
[----:B------:R-:W-:Y:S02]  /*157b0*/  FFMA.FTZ R251, R22, c[0x0][0x23c], -R6 ;  /* 0x00008f0016fb7a23 */ /* 0x000fe40000010806 */
[--C-:B------:R-:W-:Y:S02]  /*157c0*/  FFMA.FTZ R7, R139, c[0x0][0x23c], -R2.reuse ;  /* 0x00008f008b077a23 */ /* 0x100fe40000010802 */
[--C-:B------:R-:W-:Y:S02]  /*157d0*/  FFMA.FTZ R58, R32, c[0x0][0x23c], -R2.reuse ;  /* 0x00008f00203a7a23 */ /* 0x100fe40000010802 */
[----:B------:R1:W-:Y:S01]  /*157e0*/  MUFU.EX2 R12, R7 ;  /* 0x00000007000c7308 */ /* 0x0003e20000000800 */
[--C-:B------:R-:W-:Y:S02]  /*157f0*/  FFMA.FTZ R59, R33, c[0x0][0x23c], -R2.reuse ;  /* 0x00008f00213b7a23 */ /* 0x100fe40000010802 */
[--C-:B------:R-:W-:Y:S02]  /*15800*/  FFMA.FTZ R43, R48, c[0x0][0x23c], -R2.reuse ;  /* 0x00008f00302b7a23 */ /* 0x100fe40000010802 */
[--C-:B------:R-:W-:Y:S02]  /*15810*/  FFMA.FTZ R220, R49, c[0x0][0x23c], -R2.reuse ;  /* 0x00008f0031dc7a23 */ /* 0x100fe40000010802 */
        /* <DEDUP_REMOVED lines=8> */
[--C-:B------:R-:W-:Y:S02]  /*158a0*/  FFMA.FTZ R30, R37, c[0x0][0x23c], -R2.reuse ;  /* 0x00008f00251e7a23 */ /* 0x100fe40000010802 */
[----:B------:R-:W-:Y:S02]  /*158b0*/  FFMA.FTZ R53, R53, c[0x0][0x23c], -R2 ;  /* 0x00008f0035357a23 */ /* 0x000fe40000010802 */
[----:B-1----:R-:W-:Y:S01]  /*158c0*/  FFMA.FTZ R7, R207, c[0x0][0x23c], -R6 ;  /* 0x00008f00cf077a23 */ /* 0x002fe20000010806 */
[----:B------:R1:W-:Y:S01]  /*158d0*/  MUFU.EX2 R204, R10 ;  /* 0x0000000a00cc7308 */ /* 0x0003e20000000800 */
[--C-:B------:R-:W-:Y:S02]  /*158e0*/  FFMA.FTZ R132, R64, c[0x0][0x23c], -R2.reuse ;  /* 0x00008f0040847a23 */ /* 0x100fe40000010802 */
[----:B------:R-:W-:Y:S02]  /*158f0*/  FFMA.FTZ R245, R65, c[0x0][0x23c], -R2 ;  /* 0x00008f0041f57a23 */ /* 0x000fe40000010802 */
[----:B------:R-:W3:Y:S01]  /*15900*/  SHFL.BFLY PT, R2, R0, 0x2, 0x1f ;  /* 0x0c401f0000027f89 */ /* 0x000ee200000e0000 */
[--C-:B------:R-:W-:Y:S02]  /*15910*/  FFMA.FTZ R250, R23, c[0x0][0x23c], -R6.reuse ;  /* 0x00008f0017fa7a23 */ /* 0x100fe40000010806 */
[--C-:B------:R-:W-:Y:S02]  /*15920*/  FFMA.FTZ R252, R35, c[0x0][0x23c], -R6.reuse ;  /* 0x00008f0023fc7a23 */ /* 0x100fe40000010806 */
        /* <DEDUP_REMOVED lines=8> */
[----:B--2---:R-:W-:Y:S02]  /*159b0*/  FFMA.FTZ R8, R209, c[0x0][0x23c], -R6 ;  /* 0x00008f00d1087a23 */ /* 0x004fe40000010806 */
[----:B------:R-:W-:Y:S02]  /*159c0*/  IMAD.MOV.U32 R51, RZ, RZ, R132 ;  /* 0x000000ffff337224 */ /* 0x000fe400078e0084 */
[----:B------:R-:W-:Y:S01]  /*159d0*/  IMAD.MOV.U32 R54, RZ, RZ, R245 ;  /* 0x000000ffff367224 */ /* 0x000fe200078e00f5 */
[----:B---3--:R-:W-:Y:S02]  /*159e0*/  FMNMX.FTZ R0, R0, R2, !PT ;  /* 0x0000000200007209 */ /* 0x008fe40007810000 */
[----:B------:R-:W-:Y:S01]  /*159f0*/  MUFU.EX2 R208, R8 ;  /* 0x0000000800d07308 */ /* 0x000fe20000000800 */
[----:B-1----:R-:W-:Y:S02]  /*15a00*/  IMAD.MOV.U32 R10, RZ, RZ, R220 ;  /* 0x000000ffff0a7224 */ /* 0x002fe400078e00dc */
[--C-:B----4-:R-:W-:Y:S01]  /*15a10*/  FFMA.FTZ R7, R211, c[0x0][0x23c], -R6.reuse ;  /* 0x00008f00d3077a23 */ /* 0x110fe20000010806 */
[----:B------:R-:W1:Y:S06]  /*15a20*/  SHFL.BFLY PT, R2, R0, 0x1, 0x1f ;  /* 0x0c201f0000027f89 */ /* 0x000e6c00000e0000 */
[----:B------:R2:W-:Y:S01]  /*15a30*/  MUFU.EX2 R139, R7 ;  /* 0x00000007008b7308 */ /* 0x0005e20000000800 */
[----:B------:R-:W-:Y:S01]  /*15a40*/  IMAD.MOV.U32 R9, RZ, RZ, R221 ;  /* 0x000000ffff097224 */ /* 0x000fe200078e00dd */
[----:B-1----:R-:W-:Y:S01]  /*15a50*/  FMNMX.FTZ R132, R0, R2, !PT ;  /* 0x0000000200847209 */ /* 0x002fe20007810000 */
[----:B--2---:R-:W-:Y:S02]  /*15a60*/  FFMA.FTZ R7, R210, c[0x0][0x23c], -R6 ;  /* 0x00008f00d2077a23 */ /* 0x004fe40000010806 */
[----:B------:R-:W-:Y:S02]  /*15a70*/  FMUL.FTZ R6, R133, c[0x0][0x23c] ;  /* 0x00008f0085067a20 */ /* 0x000fe40000410000 */
[----:B------:R-:W-:Y:S03]  /*15a80*/  FMUL.FTZ R137, R132, c[0x0][0x23c] ;  /* 0x00008f0084897a20 */ /* 0x000fe60000410000 */
[----:B------:R1:W-:Y:S01]  /*15a90*/  MUFU.EX2 R206, R7 ;  /* 0x0000000700ce7308 */ /* 0x0003e20000000800 */
[----:B------:R-:W-:Y:S02]  /*15aa0*/  FSEL R6, R6, RZ, P0 ;  /* 0x000000ff06067208 */ /* 0x000fe40000000000 */
[----:B------:R-:W-:Y:S03]  /*15ab0*/  FSETP.NEU.FTZ.AND P0, PT, R132, -INF , PT ;  /* 0xff8000008400780b */ /* 0x000fe60003f1d000 */
[--C-:B------:R-:W-:Y:S01]  /*15ac0*/  FFMA.FTZ R0, R18, c[0x0][0x23c], -R6.reuse ;  /* 0x00008f0012007a23 */ /* 0x100fe20000010806 */
[----:B------:R-:W-:Y:S01]  /*15ad0*/  FSEL R137, R137, RZ, P0 ;  /* 0x000000ff89897208 */ /* 0x000fe20000000000 */
[----:B------:R-:W2:Y:S01]  /*15ae0*/  LDL.LU R18, [R1+0x38] ;  /* 0x0000380001127983 */ /* 0x000ea20000300800 */
[--C-:B------:R-:W-:Y:S01]  /*15af0*/  FFMA.FTZ R2, R17, c[0x0][0x23c], -R6.reuse ;  /* 0x00008f0011027a23 */ /* 0x100fe20000010806 */
[----:B------:R3:W-:Y:S01]  /*15b00*/  MUFU.EX2 R50, R0 ;  /* 0x0000000000327308 */ /* 0x0007e20000000800 */
[--C-:B------:R-:W-:Y:S02]  /*15b10*/  FFMA.FTZ R211, R25, c[0x0][0x23c], -R6.reuse ;  /* 0x00008f0019d37a23 */ /* 0x100fe40000010806 */
[----:B------:R-:W-:Y:S02]  /*15b20*/  IMAD.MOV.U32 R25, RZ, RZ, R53 ;  /* 0x000000ffff197224 */ /* 0x000fe400078e0035 */
[--C-:B------:R-:W-:Y:S02]  /*15b30*/  FFMA.FTZ R209, R29, c[0x0][0x23c], -R6.reuse ;  /* 0x00008f001dd17a23 */ /* 0x100fe40000010806 */
[--C-:B------:R-:W-:Y:S02]  /*15b40*/  FFMA.FTZ R245, R24, c[0x0][0x23c], -R6.reuse ;  /* 0x00008f0018f57a23 */ /* 0x100fe40000010806 */
[--C-:B------:R-:W-:Y:S01]  /*15b50*/  FFMA.FTZ R24, R56, c[0x0][0x23c], -R6.reuse ;  /* 0x00008f0038187a23 */ /* 0x100fe20000010806 */
[----:B------:R-:W-:Y:S01]  /*15b60*/  MUFU.EX2 R22, R2 ;  /* 0x0000000200167308 */ /* 0x000fe20000000800 */
[--C-:B------:R-:W-:Y:S02]  /*15b70*/  FFMA.FTZ R221, R60, c[0x0][0x23c], -R6.reuse ;  /* 0x00008f003cdd7a23 */ /* 0x100fe40000010806 */
[----:B-1----:R-:W-:Y:S02]  /*15b80*/  FFMA.FTZ R7, R16, c[0x0][0x23c], -R6 ;  /* 0x00008f0010077a23 */ /* 0x002fe40000010806 */
[----:B------:R-:W-:Y:S02]  /*15b90*/  IMAD.MOV.U32 R60, RZ, RZ, R24 ;  /* 0x000000ffff3c7224 */ /* 0x000fe400078e0018 */
[----:B------:R-:W-:Y:S02]  /*15ba0*/  IMAD.MOV.U32 R24, RZ, RZ, R51 ;  /* 0x000000ffff187224 */ /* 0x000fe400078e0033 */
[--C-:B------:R-:W-:Y:S01]  /*15bb0*/  FFMA.FTZ R45, R45, c[0x0][0x23c], -R6.reuse ;  /* 0x00008f002d2d7a23 */ /* 0x100fe20000010806 */
[----:B------:R1:W4:Y:S01]  /*15bc0*/  MUFU.EX2 R55, R7 ;  /* 0x0000000700377308 */ /* 0x0003220000000800 */
[----:B------:R-:W-:Y:S02]  /*15bd0*/  FFMA.FTZ R44, R44, c[0x0][0x23c], -R6 ;  /* 0x00008f002c2c7a23 */ /* 0x000fe40000010806 */
[----:B------:R-:W-:Y:S01]  /*15be0*/  IMAD.MOV.U32 R56, RZ, RZ, R45 ;  /* 0x000000ffff387224 */ /* 0x000fe200078e002d */
[----:B---3--:R-:W-:Y:S01]  /*15bf0*/  FSEL R0, R132, RZ, P0 ;  /* 0x000000ff84007208 */ /* 0x008fe20000000000 */
[----:B------:R-:W-:Y:S01]  /*15c00*/  IMAD.MOV.U32 R45, RZ, RZ, R44 ;  /* 0x000000ffff2d7224 */ /* 0x000fe200078e002c */
[----:B------:R-:W-:Y:S01]  /*15c10*/  PLOP3.LUT P0, PT, PT, PT, UP0, 0x80, 0x0 ;  /* 0x000000000000781c */ /* 0x000fe20003f0f008 */
[----:B------:R-:W-:Y:S02]  /*15c20*/  IMAD.MOV.U32 R44, RZ, RZ, R67 ;  /* 0x000000ffff2c7224 */ /* 0x000fe400078e0043 */
[----:B------:R-:W-:Y:S02]  /*15c30*/  FADD.FTZ R8, -R0, R138 ;  /* 0x0000008a00087221 */ /* 0x000fe40000010100 */
[----:B------:R-:W-:Y:S02]  /*15c40*/  FMUL.FTZ R0, R3, c[0x0][0x23c] ;  /* 0x00008f0003007a20 */ /* 0x000fe40000410000 */
[----:B------:R-:W-:Y:S02]  /*15c50*/  IMAD.MOV.U32 R138, RZ, RZ, R212 ;  /* 0x000000ffff8a7224 */ /* 0x000fe400078e00d4 */
[----:B------:R3:W3:Y:S01]  /*15c60*/  MUFU.EX2 R2, R0 ;  /* 0x0000000000027308 */ /* 0x0006e20000000800 */
[--C-:B------:R-:W-:Y:S02]  /*15c70*/  FFMA.FTZ R212, R40, c[0x0][0x23c], -R6.reuse ;  /* 0x00008f0028d47a23 */ /* 0x100fe40000010806 */
[----:B------:R-:W-:Y:S02]  /*15c80*/  FMUL.FTZ R3, R4, c[0x0][0x23c] ;  /* 0x00008f0004037a20 */ /* 0x000fe40000410000 */
[--C-:B------:R-:W-:Y:S02]  /*15c90*/  FFMA.FTZ R220, R61, c[0x0][0x23c], -R6.reuse ;  /* 0x00008f003ddc7a23 */ /* 0x100fe40000010806 */
[--C-:B------:R-:W-:Y:S02]  /*15ca0*/  FFMA.FTZ R210, R28, c[0x0][0x23c], -R6.reuse ;  /* 0x00008f001cd27a23 */ /* 0x100fe40000010806 */
[--C-:B-1----:R-:W-:Y:S02]  /*15cb0*/  FFMA.FTZ R7, R13, c[0x0][0x23c], -R6.reuse ;  /* 0x00008f000d077a23 */ /* 0x102fe40000010806 */
[----:B------:R-:W-:Y:S02]  /*15cc0*/  FFMA.FTZ R13, R41, c[0x0][0x23c], -R6 ;  /* 0x00008f00290d7a23 */ /* 0x000fe40000010806 */
[----:B------:R-:W-:Y:S01]  /*15cd0*/  MUFU.EX2 R29, R7 ;  /* 0x00000007001d7308 */ /* 0x000fe20000000800 */
[----:B----4-:R-:W-:Y:S02]  /*15ce0*/  IMAD.MOV.U32 R41, RZ, RZ, R55 ;  /* 0x000000ffff297224 */ /* 0x010fe400078e0037 */
[----:B------:R-:W-:Y:S02]  /*15cf0*/  IMAD.MOV.U32 R28, RZ, RZ, R222 ;  /* 0x000000ffff1c7224 */ /* 0x000fe400078e00de */
[----:B------:R-:W-:Y:S02]  /*15d00*/  FFMA.FTZ R222, R57, c[0x0][0x23c], -R6 ;  /* 0x00008f0039de7a23 */ /* 0x000fe40000010806 */
[----:B------:R-:W-:Y:S02]  /*15d10*/  IMAD.MOV.U32 R57, RZ, RZ, R50 ;  /* 0x000000ffff397224 */ /* 0x000fe400078e0032 */
[--C-:B---3--:R-:W-:Y:S02]  /*15d20*/  FFMA.FTZ R0, R19, c[0x0][0x23c], -R137.reuse ;  /* 0x00008f0013007a23 */ /* 0x108fe40000010889 */
[C---:B------:R-:W-:Y:S02]  /*15d30*/  FMUL.FTZ R48, R2.reuse, R148 ;  /* 0x0000009402307220 */ /* 0x040fe40000410000 */
[----:B------:R1:W-:Y:S01]  /*15d40*/  MUFU.EX2 R40, R0 ;  /* 0x0000000000287308 */ /* 0x0003e20000000800 */
        /* <DEDUP_REMOVED lines=11> */
[----:B------:R-:W-:Y:S01]  /*15e00*/  FMUL.FTZ R64, R2, R140 ;  /* 0x0000008c02407220 */ /* 0x000fe20000410000 */
[----:B------:R-:W-:Y:S01]  /*15e10*/  F2FP.PACK_AB R140, R205, R12 ;  /* 0x0000000ccd8c723e */ /* 0x000fe200000000ff */
[----:B-1----:R-:W-:Y:S02]  /*15e20*/  FFMA.FTZ R0, R20, c[0x0][0x23c], -R137 ;  /* 0x00008f0014007a23 */ /* 0x002fe40000010889 */
[C---:B------:R-:W-:Y:S02]  /*15e30*/  FMUL.FTZ R20, R2.reuse, R160 ;  /* 0x000000a002147220 */ /* 0x040fe40000410000 */
[----:B------:R1:W-:Y:S01]  /*15e40*/  MUFU.EX2 R39, R0 ;  /* 0x0000000000277308 */ /* 0x0003e20000000800 */
[C---:B------:R-:W-:Y:S01]  /*15e50*/  FMUL.FTZ R65, R2.reuse, R141 ;  /* 0x0000008d02417220 */ /* 0x040fe20000410000 */
[----:B------:R-:W-:Y:S01]  /*15e60*/  F2FP.PACK_AB R141, R139, R11 ;  /* 0x0000000b8b8d723e */ /* 0x000fe200000000ff */
        /* <DEDUP_REMOVED lines=16> */
[----:B-1----:R-:W-:Y:S02]  /*15f70*/  FMUL.FTZ R0, R5, c[0x0][0x23c] ;  /* 0x00008f0005007a20 */ /* 0x002fe40000410000 */
[----:B------:R-:W-:Y:S02]  /*15f80*/  FMUL.FTZ R5, R2, R169 ;  /* 0x000000a902057220 */ /* 0x000fe40000410000 */
[----:B------:R-:W-:Y:S02]  /*15f90*/  IMAD.MOV.U32 R160, RZ, RZ, R22 ;  /* 0x000000ffffa07224 */ /* 0x000fe400078e0016 */
[----:B------:R-:W1:Y:S01]  /*15fa0*/  MUFU.EX2 R0, R0 ;  /* 0x0000000000007308 */ /* 0x000e620000000800 */
[----:B------:R-:W-:Y:S02]  /*15fb0*/  IMAD.MOV.U32 R165, RZ, RZ, R44 ;  /* 0x000000ffffa57224 */ /* 0x000fe400078e002c */
[----:B------:R-:W-:Y:S02]  /*15fc0*/  IMAD.MOV.U32 R44, RZ, RZ, R41 ;  /* 0x000000ffff2c7224 */ /* 0x000fe400078e0029 */
[----:B------:R-:W-:Y:S02]  /*15fd0*/  IMAD.MOV.U32 R41, RZ, RZ, R212 ;  /* 0x000000ffff297224 */ /* 0x000fe400078e00d4 */
[----:B------:R-:W-:Y:S02]  /*15fe0*/  IMAD.MOV.U32 R156, RZ, RZ, R9 ;  /* 0x000000ffff9c7224 */ /* 0x000fe400078e0009 */
[----:B------:R-:W-:Y:S02]  /*15ff0*/  IMAD.MOV.U32 R168, RZ, RZ, R46 ;  /* 0x000000ffffa87224 */ /* 0x000fe400078e002e */
[----:B------:R-:W-:Y:S02]  /*16000*/  IMAD.MOV.U32 R169, RZ, RZ, R47 ;  /* 0x000000ffffa97224 */ /* 0x000fe400078e002f */
[----:B------:R-:W-:Y:S04]  /*16010*/  IMAD.MOV.U32 R164, RZ, RZ, R60 ;  /* 0x000000ffffa47224 */ /* 0x000fe800078e003c */
[----:B------:R-:W-:Y:S01]  /*16020*/  MUFU.EX2 R169, R169 ;  /* 0x000000a900a97308 */ /* 0x000fe20000000800 */
[C---:B-1----:R-:W-:Y:S02]  /*16030*/  FMUL.FTZ R38, R0.reuse, R154 ;  /* 0x0000009a00267220 */ /* 0x042fe40000410000 */
[----:B------:R-:W-:Y:S02]  /*16040*/  IMAD.MOV.U32 R154, RZ, RZ, R39 ;  /* 0x000000ffff9a7224 */ /* 0x000fe400078e0027 */
[C---:B------:R-:W-:Y:S02]  /*16050*/  FMUL.FTZ R39, R0.reuse, R155 ;  /* 0x0000009b00277220 */ /* 0x040fe40000410000 */
[----:B------:R-:W-:Y:S02]  /*16060*/  IMAD.MOV.U32 R155, RZ, RZ, R40 ;  /* 0x000000ffff9b7224 */ /* 0x000fe400078e0028 */
[----:B------:R-:W-:Y:S02]  /*16070*/  IMAD.MOV.U32 R40, RZ, RZ, R66 ;  /* 0x000000ffff287224 */ /* 0x000fe400078e0042 */
[----:B------:R-:W-:Y:S01]  /*16080*/  FMUL.FTZ R22, R0, R162 ;  /* 0x000000a200167220 */ /* 0x000fe20000410000 */
[----:B------:R-:W-:Y:S01]  /*16090*/  F2FP.PACK_AB R145, R154, R155 ;  /* 0x0000009b9a91723e */ /* 0x000fe200000000ff */
[----:B------:R-:W-:Y:S02]  /*160a0*/  IMAD.MOV.U32 R162, RZ, RZ, R29 ;  /* 0x000000ffffa27224 */ /* 0x000fe400078e001d */
[----:B------:R-:W-:Y:S02]  /*160b0*/  IMAD.MOV.U32 R29, RZ, RZ, R25 ;  /* 0x000000ffff1d7224 */ /* 0x000fe400078e0019 */
[----:B------:R-:W-:Y:S02]  /*160c0*/  IMAD.MOV.U32 R25, RZ, RZ, R54 ;  /* 0x000000ffff197224 */ /* 0x000fe400078e0036 */
[C---:B------:R-:W-:Y:S02]  /*160d0*/  FMUL.FTZ R19, R0.reuse, R167 ;  /* 0x000000a700137220 */ /* 0x040fe40000410000 */
[----:B------:R-:W-:Y:S02]  /*160e0*/  IMAD.MOV.U32 R167, RZ, RZ, R25 ;  /* 0x000000ffffa77224 */ /* 0x000fe400078e0019 */
[C---:B------:R-:W-:Y:S02]  /*160f0*/  FMUL.FTZ R34, R0.reuse, R158 ;  /* 0x0000009e00227220 */ /* 0x040fe40000410000 */
[----:B------:R-:W-:Y:S02]  /*16100*/  IMAD.MOV.U32 R158, RZ, RZ, R24 ;  /* 0x000000ffff9e7224 */ /* 0x000fe400078e0018 */
[C---:B------:R-:W-:Y:S02]  /*16110*/  FMUL.FTZ R35, R0.reuse, R159 ;  /* 0x0000009f00237220 */ /* 0x040fe40000410000 */
[----:B------:R-:W-:Y:S02]  /*16120*/  IMAD.MOV.U32 R159, RZ, RZ, R27 ;  /* 0x000000ffff9f7224 */ /* 0x000fe400078e001b */
[C---:B------:R-:W-:Y:S02]  /*16130*/  FMUL.FTZ R50, R0.reuse, R150 ;  /* 0x0000009600327220 */ /* 0x040fe40000410000 */
[C---:B------:R-:W-:Y:S02]  /*16140*/  FMUL.FTZ R51, R0.reuse, R151 ;  /* 0x0000009700337220 */ /* 0x040fe40000410000 */
[C---:B------:R-:W-:Y:S01]  /*16150*/  FMUL.FTZ R7, R0.reuse, R171 ;  /* 0x000000ab00077220 */ /* 0x040fe20000410000 */
[----:B------:R-:W-:Y:S01]  /*16160*/  LDSM.16.MT88.4 R148, [R215+0xc000] ;  /* 0x00c00000d794783b */ /* 0x000fe20000004200 */
[----:B------:R-:W-:Y:S01]  /*16170*/  FMUL.FTZ R54, R0, R146 ;  /* 0x0000009200367220 */ /* 0x000fe20000410000 */
[----:B------:R-:W-:Y:S01]  /*16180*/  F2FP.PACK_AB R146, R162, R160 ;  /* 0x000000a0a292723e */ /* 0x000fe200000000ff */
[C---:B------:R-:W-:Y:S02]  /*16190*/  FMUL.FTZ R55, R0.reuse, R147 ;  /* 0x0000009300377220 */ /* 0x040fe40000410000 */
[C---:B------:R-:W-:Y:S01]  /*161a0*/  FMUL.FTZ R66, R0.reuse, R142 ;  /* 0x0000008e00427220 */ /* 0x040fe20000410000 */
[----:B------:R-:W-:Y:S01]  /*161b0*/  F2FP.PACK_AB R142, R207, R204 ;  /* 0x000000cccf8e723e */ /* 0x000fe200000000ff */
[----:B------:R-:W-:Y:S01]  /*161c0*/  FMUL.FTZ R67, R0, R143 ;  /* 0x0000008f00437220 */ /* 0x000fe20000410000 */
        /* <DEDUP_REMOVED lines=20> */
[----:B------:R-:W-:Y:S02]  /*16310*/  IMAD.MOV.U32 R157, RZ, RZ, R29 ;  /* 0x000000ffff9d7224 */ /* 0x000fe400078e001d */
[----:B------:R-:W-:Y:S02]  /*16320*/  IMAD.MOV.U32 R29, RZ, RZ, R28 ;  /* 0x000000ffff1d7224 */ /* 0x000fe400078e001c */
[----:B------:R-:W-:Y:S01]  /*16330*/  IMAD.MOV.U32 R28, RZ, RZ, R10 ;  /* 0x000000ffff1c7224 */ /* 0x000fe200078e000a */
[----:B------:R-:W-:Y:S01]  /*16340*/  MUFU.EX2 R163, R251 ;  /* 0x000000fb00a37308 */ /* 0x000fe20000000800 */
[----:B------:R-:W-:Y:S09]  /*16350*/  IMAD.MOV.U32 R171, RZ, RZ, R58 ;  /* 0x000000ffffab7224 */ /* 0x000ff200078e003a */
[----:B------:R-:W-:Y:S10]  /*16360*/  MUFU.EX2 R171, R171 ;  /* 0x000000ab00ab7308 */ /* 0x000ff40000000800 */
[----:B------:R-:W-:Y:S01]  /*16370*/  MUFU.EX2 R251, R165 ;  /* 0x000000a500fb7308 */ /* 0x000fe20000000800 */
[----:B--2---:R-:W-:Y:S09]  /*16380*/  FFMA.FTZ R153, R2, R18, R12 ;  /* 0x0000001202997223 */ /* 0x004ff2000001000c */
[----:B------:R1:W2:Y:S01]  /*16390*/  MUFU.EX2 R2, R3 ;  /* 0x0000000300027308 */ /* 0x0002a20000000800 */
[----:B------:R-:W-:Y:S02]  /*163a0*/  FMUL.FTZ R18, R0, R166 ;  /* 0x000000a600127220 */ /* 0x000fe40000410000 */
[----:B------:R-:W-:Y:S02]  /*163b0*/  IMAD.MOV.U32 R166, RZ, RZ, R40 ;  /* 0x000000ffffa67224 */ /* 0x000fe400078e0028 */
[----:B------:R-:W-:Y:S02]  /*163c0*/  IMAD.MOV.U32 R40, RZ, RZ, R26 ;  /* 0x000000ffff287224 */ /* 0x000fe400078e001a */
[----:B------:R-:W3:Y:S03]  /*163d0*/  LDSM.16.MT88.4 R24, [R213+0xc000] ;  /* 0x00c00000d518783b */ /* 0x000ee60000004200 */
[----:B------:R-:W-:Y:S05]  /*163e0*/  MUFU.EX2 R250, R166 ;  /* 0x000000a600fa7308 */ /* 0x000fea0000000800 */
[----:B-1----:R-:W4:Y:S01]  /*163f0*/  LDL.LU R3, [R1+0x3c] ;  /* 0x00003c0001037983 */ /* 0x002f220000300800 */
[C---:B--2---:R-:W-:Y:S02]  /*16400*/  FMUL.FTZ R9, R2.reuse, R173 ;  /* 0x000000ad02097220 */ /* 0x044fe40000410000 */
[----:B------:R-:W-:Y:S02]  /*16410*/  IMAD.MOV.U32 R173, RZ, RZ, R59 ;  /* 0x000000ffffad7224 */ /* 0x000fe400078e003b */
        /* <DEDUP_REMOVED lines=9> */
[C---:B------:R-:W-:Y:S01]  /*164b0*/  FMUL.FTZ R89, R2.reuse, R89 ;  /* 0x0000005902597220 */ /* 0x040fe20000410000 */
[-C--:B---3--:R-:W-:Y:S01]  /*164c0*/  HMMA.16816.F32 R4, R140, R24.reuse, R4 ;  /* 0x000000188c04723c */ /* 0x088fe20000001804 */
[----:B------:R-:W-:Y:S02]  /*164d0*/  IMAD.MOV.U32 R180, RZ, RZ, R13 ;  /* 0x000000ffffb47224 */ /* 0x000fe400078e000d */
[C---:B------:R-:W-:Y:S02]  /*164e0*/  FMUL.FTZ R13, R2.reuse, R181 ;  /* 0x000000b5020d7220 */ /* 0x040fe40000410000 */
[----:B------:R-:W-:Y:S02]  /*164f0*/  IMAD.MOV.U32 R181, RZ, RZ, R44 ;  /* 0x000000ffffb57224 */ /* 0x000fe400078e002c */
[C---:B------:R-:W-:Y:S02]  /*16500*/  FMUL.FTZ R92, R2.reuse, R92 ;  /* 0x0000005c025c7220 */ /* 0x040fe40000410000 */
[C---:B------:R-:W-:Y:S03]  /*16510*/  FMUL.FTZ R93, R2.reuse, R93 ;  /* 0x0000005d025d7220 */ /* 0x040fe60000410000 */
        /* <DEDUP_REMOVED lines=8> */
[----:B----4-:R-:W-:Y:S02]  /*165a0*/  FFMA.FTZ R152, R0, R3, R11 ;  /* 0x0000000300987223 */ /* 0x010fe4000001000b */
[--C-:B------:R-:W-:Y:S02]  /*165b0*/  FFMA.FTZ R3, R14, c[0x0][0x23c], -R137.reuse ;  /* 0x00008f000e037a23 */ /* 0x100fe40000010889 */
[----:B------:R-:W-:Y:S02]  /*165c0*/  FMUL.FTZ R0, R8, c[0x0][0x23c] ;  /* 0x00008f0008007a20 */ /* 0x000fe40000410000 */
[----:B------:R1:W-:Y:S01]  /*165d0*/  MUFU.EX2 R161, R3 ;  /* 0x0000000300a17308 */ /* 0x0003e20000000800 */
[----:B------:R-:W-:Y:S02]  /*165e0*/  FMUL.FTZ R8, R2, R172 ;  /* 0x000000ac02087220 */ /* 0x000fe40000410000 */
[----:B------:R-:W-:Y:S02]  /*165f0*/  IMAD.MOV.U32 R172, RZ, RZ, R62 ;  /* 0x000000ffffac7224 */ /* 0x000fe400078e003e */
[----:B------:R-:W-:Y:S05]  /*16600*/  FADD.FTZ R152, R139, R152 ;  /* 0x000000988b987221 */ /* 0x000fea0000010000 */
[----:B------:R-:W2:Y:S10]  /*16610*/  MUFU.EX2 R0, R0 ;  /* 0x0000000000007308 */ /* 0x000eb40000000800 */
[----:B------:R-:W-:Y:S01]  /*16620*/  MUFU.EX2 R172, R172 ;  /* 0x000000ac00ac7308 */ /* 0x000fe20000000800 */
[----:B-1----:R-:W-:Y:S09]  /*16630*/  FFMA.FTZ R3, R15, c[0x0][0x23c], -R137 ;  /* 0x00008f000f037a23 */ /* 0x002ff20000010889 */
[----:B------:R1:W3:Y:S01]  /*16640*/  MUFU.EX2 R212, R3 ;  /* 0x0000000300d47308 */ /* 0x0002e20000000800 */
[C---:B--2---:R-:W-:Y:S02]  /*16650*/  FMUL.FTZ R10, R0.reuse, R174 ;  /* 0x000000ae000a7220 */ /* 0x044fe40000410000 */
[C---:B------:R-:W-:Y:S02]  /*16660*/  FMUL.FTZ R11, R0.reuse, R175 ;  /* 0x000000af000b7220 */ /* 0x040fe40000410000 */
[C---:B------:R-:W-:Y:S02]  /*16670*/  FMUL.FTZ R14, R0.reuse, R182 ;  /* 0x000000b6000e7220 */ /* 0x040fe40000410000 */
[C---:B------:R-:W-:Y:S02]  /*16680*/  FMUL.FTZ R15, R0.reuse, R183 ;  /* 0x000000b7000f7220 */ /* 0x040fe40000410000 */
[----:B------:R-:W-:Y:S02]  /*16690*/  IMAD.MOV.U32 R182, RZ, RZ, R41 ;  /* 0x000000ffffb67224 */ /* 0x000fe400078e0029 */
[----:B------:R-:W-:Y:S02]  /*166a0*/  IMAD.MOV.U32 R183, RZ, RZ, R40 ;  /* 0x000000ffffb77224 */ /* 0x000fe400078e0028 */
[----:B------:R-:W-:Y:S02]  /*166b0*/  IMAD.MOV.U32 R174, RZ, RZ, R56 ;  /* 0x000000ffffae7224 */ /* 0x000fe400078e0038 */
[C---:B------:R-:W-:Y:S02]  /*166c0*/  FMUL.FTZ R46, R0.reuse, R198 ;  /* 0x000000c6002e7220 */ /* 0x040fe40000410000 */
[----:B------:R-:W-:Y:S02]  /*166d0*/  FMUL.FTZ R47, R0, R199 ;  /* 0x000000c7002f7220 */ /* 0x000fe40000410000 */
[----:B------:R-:W-:Y:S02]  /*166e0*/  IMAD.MOV.U32 R175, RZ, RZ, R45 ;  /* 0x000000ffffaf7224 */ /* 0x000fe400078e002d */
[----:B-1----:R-:W-:Y:S01]  /*166f0*/  IMAD.MOV.U32 R3, RZ, RZ, R57 ;  /* 0x000000ffff037224 */ /* 0x002fe200078e0039 */
[----:B---3--:R-:W-:Y:S01]  /*16700*/  F2FP.PACK_AB R147, R212, R161 ;  /* 0x000000a1d493723e */ /* 0x008fe200000000ff */
[----:B------:R-:W-:Y:S01]  /*16710*/  LDSM.16.MT88.4 R56, [R216+0xc000] ;  /* 0x00c00000d838783b */ /* 0x000fe20000004200 */
[C---:B------:R-:W-:Y:S02]  /*16720*/  FMUL.FTZ R45, R2.reuse, R197 ;  /* 0x000000c5022d7220 */ /* 0x040fe40000410000 */
[----:B------:R-:W-:Y:S01]  /*16730*/  F2FP.PACK_AB R144, R3, R44 ;  /* 0x0000002c0390723e */ /* 0x000fe200000000ff */
[----:B------:R-:W-:Y:S02]  /*16740*/  FMUL.FTZ R44, R2, R196 ;  /* 0x000000c4022c7220 */ /* 0x000fe40000410000 */
[C---:B------:R-:W-:Y:S02]  /*16750*/  FMUL.FTZ R62, R0.reuse, R202 ;  /* 0x000000ca003e7220 */ /* 0x040fe40000410000 */
[C---:B------:R-:W-:Y:S02]  /*16760*/  FMUL.FTZ R74, R0.reuse, R74 ;  /* 0x0000004a004a7220 */ /* 0x040fe40000410000 */
[C---:B------:R-:W-:Y:S01]  /*16770*/  HMMA.16816.F32 R8, R144.reuse, R24, R8 ;  /* 0x000000189008723c */ /* 0x040fe20000001808 */
[C---:B------:R-:W-:Y:S02]  /*16780*/  FMUL.FTZ R75, R0.reuse, R75 ;  /* 0x0000004b004b7220 */ /* 0x040fe40000410000 */
[C---:B------:R-:W-:Y:S02]  /*16790*/  FMUL.FTZ R78, R0.reuse, R78 ;  /* 0x0000004e004e7220 */ /* 0x040fe40000410000 */
[----:B------:R-:W-:Y:S02]  /*167a0*/  FMUL.FTZ R79, R0, R79 ;  /* 0x0000004f004f7220 */ /* 0x000fe40000410000 */
[C---:B------:R-:W-:Y:S01]  /*167b0*/  FMUL.FTZ R24, R2.reuse, R176 ;  /* 0x000000b002187220 */ /* 0x040fe20000410000 */
[-C--:B------:R-:W-:Y:S01]  /*167c0*/  HMMA.16816.F32 R12, R144, R26.reuse, R12 ;  /* 0x0000001a900c723c */ /* 0x080fe2000000180c */
[----:B------:R-:W-:Y:S03]  /*167d0*/  FMUL.FTZ R25, R2, R177 ;  /* 0x000000b102197220 */ /* 0x000fe60000410000 */
[C---:B------:R-:W-:Y:S02]  /*167e0*/  FMUL.FTZ R90, R0.reuse, R90 ;  /* 0x0000005a005a7220 */ /* 0x040fe40000410000 */
[----:B------:R-:W-:Y:S02]  /*167f0*/  FMUL.FTZ R91, R0, R91 ;  /* 0x0000005b005b7220 */ /* 0x000fe40000410000 */
[C---:B------:R-:W-:Y:S01]  /*16800*/  HMMA.16816.F32 R16, R140.reuse, R26, R16 ;  /* 0x0000001a8c10723c */ /* 0x040fe20000001810 */
[----:B------:R-:W-:Y:S03]  /*16810*/  IMAD.MOV.U32 R176, RZ, RZ, R29 ;  /* 0x000000ffffb07224 */ /* 0x000fe600078e001d */
[----:B------:R-:W-:Y:S02]  /*16820*/  FMUL.FTZ R29, R2, R189 ;  /* 0x000000bd021d7220 */ /* 0x000fe40000410000 */
[----:B------:R-:W-:Y:S02]  /*16830*/  IMAD.MOV.U32 R177, RZ, RZ, R28 ;  /* 0x000000ffffb17224 */ /* 0x000fe400078e001c */
[C---:B------:R-:W-:Y:S04]  /*16840*/  FMUL.FTZ R26, R0.reuse, R178 ;  /* 0x000000b2001a7220 */ /* 0x040fe80000410000 */
[----:B------:R-:W-:Y:S02]  /*16850*/  IMAD.MOV.U32 R178, RZ, RZ, R43 ;  /* 0x000000ffffb27224 */ /* 0x000fe400078e002b */
[----:B------:R-:W-:Y:S02]  /*16860*/  FMUL.FTZ R27, R0, R179 ;  /* 0x000000b3001b7220 */ /* 0x000fe40000410000 */
[----:B------:R-:W-:Y:S02]  /*16870*/  IMAD.MOV.U32 R179, RZ, RZ, R42 ;  /* 0x000000ffffb37224 */ /* 0x000fe400078e002a */
[----:B------:R-:W1:Y:S01]  /*16880*/  LDSM.16.MT88.4 R40, [R214+0xc000] ;  /* 0x00c00000d628783b */ /* 0x000e620000004200 */
        /* <DEDUP_REMOVED lines=11> */
[----:B------:R-:W-:Y:S02]  /*16940*/  IMAD.MOV.U32 R189, RZ, RZ, R30 ;  /* 0x000000ffffbd7224 */ /* 0x000fe400078e001e */
[C---:B------:R-:W-:Y:S02]  /*16950*/  FMUL.FTZ R30, R0.reuse, R190 ;  /* 0x000000be001e7220 */ /* 0x040fe40000410000 */
[----:B------:R-:W-:Y:S02]  /*16960*/  IMAD.MOV.U32 R190, RZ, RZ, R63 ;  /* 0x000000ffffbe7224 */ /* 0x000fe400078e003f */
[C---:B------:R-:W-:Y:S02]  /*16970*/  FMUL.FTZ R63, R0.reuse, R203 ;  /* 0x000000cb003f7220 */ /* 0x040fe40000410000 */
[----:B------:R-:W-:Y:S02]  /*16980*/  IMAD.MOV.U32 R199, RZ, RZ, R3 ;  /* 0x000000ffffc77224 */ /* 0x000fe400078e0003 */
[----:B------:R-:W-:Y:S02]  /*16990*/  FFMA.FTZ R3, R241, c[0x0][0x23c], -R137 ;  /* 0x00008f00f1037a23 */ /* 0x000fe40000010889 */
[----:B------:R-:W-:Y:S01]  /*169a0*/  MUFU.EX2 R241, R220 ;  /* 0x000000dc00f17308 */ /* 0x000fe20000000800 */
[----:B------:R-:W-:Y:S02]  /*169b0*/  IMAD.MOV.U32 R197, RZ, RZ, R189 ;  /* 0x000000ffffc57224 */ /* 0x000fe400078e00bd */
[----:B------:R-:W-:Y:S01]  /*169c0*/  IMAD.MOV.U32 R189, RZ, RZ, R176 ;  /* 0x000000ffffbd7224 */ /* 0x000fe200078e00b0 */
[-C--:B-1----:R-:W-:Y:S01]  /*169d0*/  HMMA.16816.F32 R20, R140, R40.reuse, R20 ;  /* 0x000000288c14723c */ /* 0x082fe20000001814 */
[----:B------:R-:W-:Y:S02]  /*169e0*/  IMAD.MOV.U32 R196, RZ, RZ, R179 ;  /* 0x000000ffffc47224 */ /* 0x000fe400078e00b3 */
[----:B------:R-:W-:Y:S03]  /*169f0*/  IMAD.MOV.U32 R188, RZ, RZ, R138 ;  /* 0x000000ffffbc7224 */ /* 0x000fe600078e008a */
[----:B------:R1:W-:Y:S01]  /*16a00*/  MUFU.EX2 R176, R3 ;  /* 0x0000000300b07308 */ /* 0x0003e20000000800 */
[----:B------:R-:W-:Y:S01]  /*16a10*/  IMAD.MOV.U32 R138, RZ, RZ, R31 ;  /* 0x000000ffff8a7224 */ /* 0x000fe200078e001f */
[C---:B------:R-:W-:Y:S01]  /*16a20*/  HMMA.16816.F32 R24, R144.reuse, R40, R24 ;  /* 0x000000289018723c */ /* 0x040fe20000001818 */
[----:B------:R-:W-:Y:S03]  /*16a30*/  FMUL.FTZ R31, R0, R191 ;  /* 0x000000bf001f7220 */ /* 0x000fe60000410000 */
[----:B------:R-:W-:Y:S02]  /*16a40*/  IMAD.MOV.U32 R191, RZ, RZ, R182 ;  /* 0x000000ffffbf7224 */ /* 0x000fe400078e00b6 */
[----:B------:R-:W-:Y:S02]  /*16a50*/  IMAD.MOV.U32 R182, RZ, RZ, R174 ;  /* 0x000000ffffb67224 */ /* 0x000fe400078e00ae */
[----:B------:R-:W-:Y:S01]  /*16a60*/  MUFU.EX2 R179, R210 ;  /* 0x000000d200b37308 */ /* 0x000fe20000000800 */
[-C--:B------:R-:W-:Y:S03]  /*16a70*/  HMMA.16816.F32 R28, R144, R42.reuse, R28 ;  /* 0x0000002a901c723c */ /* 0x080fe6000000181c */
[C---:B------:R-:W-:Y:S02]  /*16a80*/  FMUL.FTZ R40, R2.reuse, R184 ;  /* 0x000000b802287220 */ /* 0x040fe40000410000 */
[----:B------:R-:W-:Y:S02]  /*16a90*/  FMUL.FTZ R41, R2, R185 ;  /* 0x000000b902297220 */ /* 0x000fe40000410000 */
[----:B------:R-:W-:Y:S01]  /*16aa0*/  IMAD.MOV.U32 R184, RZ, RZ, R190 ;  /* 0x000000ffffb87224 */ /* 0x000fe200078e00be */
[C---:B------:R-:W-:Y:S01]  /*16ab0*/  HMMA.16816.F32 R32, R140.reuse, R42, R32 ;  /* 0x0000002a8c20723c */ /* 0x040fe20000001820 */
[----:B------:R-:W-:Y:S03]  /*16ac0*/  MUFU.EX2 R174, R252 ;  /* 0x000000fc00ae7308 */ /* 0x000fe60000000800 */
[----:B------:R-:W-:Y:S02]  /*16ad0*/  IMAD.MOV.U32 R190, RZ, RZ, R180 ;  /* 0x000000ffffbe7224 */ /* 0x000fe400078e00b4 */
[----:B------:R-:W-:Y:S02]  /*16ae0*/  IMAD.MOV.U32 R180, RZ, RZ, R158 ;  /* 0x000000ffffb47224 */ /* 0x000fe400078e009e */
[-C--:B------:R-:W-:Y:S01]  /*16af0*/  HMMA.16816.F32 R36, R140, R56.reuse, R36 ;  /* 0x000000388c24723c */ /* 0x080fe20000001824 */
[C---:B------:R-:W-:Y:S02]  /*16b00*/  FMUL.FTZ R42, R0.reuse, R186 ;  /* 0x000000ba002a7220 */ /* 0x040fe40000410000 */
[----:B------:R-:W-:Y:S01]  /*16b10*/  MUFU.EX2 R138, R138 ;  /* 0x0000008a008a7308 */ /* 0x000fe20000000800 */
[----:B------:R-:W-:Y:S02]  /*16b20*/  FMUL.FTZ R43, R0, R187 ;  /* 0x000000bb002b7220 */ /* 0x000fe40000410000 */
[----:B------:R-:W-:Y:S02]  /*16b30*/  IMAD.MOV.U32 R158, RZ, RZ, R168 ;  /* 0x000000ffff9e7224 */ /* 0x000fe400078e00a8 */
[----:B-1----:R-:W-:Y:S03]  /*16b40*/  FFMA.FTZ R3, R244, c[0x0][0x23c], -R137 ;  /* 0x00008f00f4037a23 */ /* 0x002fe60000010889 */
[C---:B------:R-:W-:Y:S01]  /*16b50*/  HMMA.16816.F32 R40, R144.reuse, R56, R40 ;  /* 0x000000389028723c */ /* 0x040fe20000001828 */
[----:B------:R-:W-:Y:S01]  /*16b60*/  IMAD.MOV.U32 R198, RZ, RZ, R188 ;  /* 0x000000ffffc67224 */ /* 0x000fe200078e00bc */
[----:B------:R-:W-:Y:S01]  /*16b70*/  MUFU.EX2 R252, R167 ;  /* 0x000000a700fc7308 */ /* 0x000fe20000000800 */
[----:B------:R-:W-:Y:S02]  /*16b80*/  IMAD.MOV.U32 R188, RZ, RZ, R178 ;  /* 0x000000ffffbc7224 */ /* 0x000fe400078e00b2 */
[----:B------:R-:W-:Y:S02]  /*16b90*/  IMAD.MOV.U32 R187, RZ, RZ, R177 ;  /* 0x000000ffffbb7224 */ /* 0x000fe400078e00b1 */
[C---:B------:R-:W-:Y:S01]  /*16ba0*/  FMUL.FTZ R56, R2.reuse, R192 ;  /* 0x000000c002387220 */ /* 0x040fe20000410000 */
[-C--:B------:R-:W-:Y:S01]  /*16bb0*/  HMMA.16816.F32 R44, R144, R58.reuse, R44 ;  /* 0x0000003a902c723c */ /* 0x080fe2000000182c */
[----:B------:R-:W-:Y:S03]  /*16bc0*/  FMUL.FTZ R57, R2, R193 ;  /* 0x000000c102397220 */ /* 0x000fe60000410000 */
[----:B------:R-:W-:Y:S01]  /*16bd0*/  IMAD.MOV.U32 R193, RZ, RZ, R156 ;  /* 0x000000ffffc17224 */ /* 0x000fe200078e009c */
[----:B------:R-:W-:Y:S01]  /*16be0*/  MUFU.EX2 R177, R245 ;  /* 0x000000f500b17308 */ /* 0x000fe20000000800 */
[----:B------:R-:W-:Y:S02]  /*16bf0*/  IMAD.MOV.U32 R192, RZ, RZ, R181 ;  /* 0x000000ffffc07224 */ /* 0x000fe400078e00b5 */
[C---:B------:R-:W-:Y:S01]  /*16c00*/  HMMA.16816.F32 R48, R140.reuse, R58, R48 ;  /* 0x0000003a8c30723c */ /* 0x040fe20000001830 */
[----:B------:R-:W-:Y:S03]  /*16c10*/  IMAD.MOV.U32 R181, RZ, RZ, R162 ;  /* 0x000000ffffb57224 */ /* 0x000fe600078e00a2 */
[----:B------:R-:W-:Y:S02]  /*16c20*/  IMAD.MOV.U32 R186, RZ, RZ, R183 ;  /* 0x000000ffffba7224 */ /* 0x000fe400078e00b7 */
[----:B------:R-:W-:Y:S01]  /*16c30*/  IMAD.MOV.U32 R183, RZ, RZ, R175 ;  /* 0x000000ffffb77224 */ /* 0x000fe200078e00af */
[----:B------:R1:W2:Y:S01]  /*16c40*/  MUFU.EX2 R162, R3 ;  /* 0x0000000300a27308 */ /* 0x0002a20000000800 */
[-C--:B------:R-:W-:Y:S01]  /*16c50*/  HMMA.16816.F32 R52, R140, R148.reuse, R52 ;  /* 0x000000948c34723c */ /* 0x080fe20000001834 */
[C---:B------:R-:W-:Y:S03]  /*16c60*/  FMUL.FTZ R58, R0.reuse, R194 ;  /* 0x000000c2003a7220 */ /* 0x040fe60000410000 */
[----:B------:R-:W-:Y:S05]  /*16c70*/  FMUL.FTZ R59, R0, R195 ;  /* 0x000000c3003b7220 */ /* 0x000fea0000410000 */
[----:B------:R-:W-:Y:S02]  /*16c80*/  MUFU.EX2 R178, R211 ;  /* 0x000000d300b27308 */ /* 0x000fe40000000800 */
[C---:B------:R-:W-:Y:S08]  /*16c90*/  HMMA.16816.F32 R56, R144.reuse, R148, R56 ;  /* 0x000000949038723c */ /* 0x040ff00000001838 */
[-C--:B------:R-:W-:Y:S01]  /*16ca0*/  HMMA.16816.F32 R60, R144, R150.reuse, R60 ;  /* 0x00000096903c723c */ /* 0x080fe2000000183c */
[----:B------:R-:W3:Y:S03]  /*16cb0*/  MUFU.EX2 R175, R209 ;  /* 0x000000d100af7308 */ /* 0x000ee60000000800 */
[--C-:B-1----:R-:W-:Y:S04]  /*16cc0*/  FFMA.FTZ R3, R242, c[0x0][0x23c], -R137.reuse ;  /* 0x00008f00f2037a23 */ /* 0x102fe80000010889 */
[C---:B------:R-:W-:Y:S01]  /*16cd0*/  HMMA.16816.F32 R64, R140.reuse, R150, R64 ;  /* 0x000000968c40723c */ /* 0x040fe20000001840 */
[----:B------:R-:W1:Y:S02]  /*16ce0*/  LDSM.16.MT88.4 R148, [R213+0xe000] ;  /* 0x00e00000d594783b */ /* 0x000e640000004200 */
[----:B------:R-:W-:Y:S10]  /*16cf0*/  MUFU.EX2 R242, R221 ;  /* 0x000000dd00f27308 */ /* 0x000ff40000000800 */
[----:B------:R4:W-:Y:S10]  /*16d00*/  MUFU.EX2 R168, R3 ;  /* 0x0000000300a87308 */ /* 0x0009f40000000800 */
[----:B------:R-:W-:Y:S10]  /*16d10*/  MUFU.EX2 R184, R184 ;  /* 0x000000b800b87308 */ /* 0x000ff40000000800 */
[----:B------:R-:W-:Y:S01]  /*16d20*/  MUFU.EX2 R197, R197 ;  /* 0x000000c500c57308 */ /* 0x000fe20000000800 */
[----:B----4-:R-:W-:Y:S01]  /*16d30*/  FFMA.FTZ R3, R243, c[0x0][0x23c], -R137 ;  /* 0x00008f00f3037a23 */ /* 0x010fe20000010889 */
[-C--:B-1----:R-:W-:Y:S08]  /*16d40*/  HMMA.16816.F32 R68, R140, R148.reuse, R68 ;  /* 0x000000948c44723c */ /* 0x082ff00000001844 */
[----:B------:R-:W-:Y:S01]  /*16d50*/  MUFU.EX2 R243, R222 ;  /* 0x000000de00f37308 */ /* 0x000fe20000000800 */
[C---:B------:R-:W-:Y:S09]  /*16d60*/  HMMA.16816.F32 R72, R144.reuse, R148, R72 ;  /* 0x000000949048723c */ /* 0x040ff20000001848 */
[----:B------:R1:W4:Y:S01]  /*16d70*/  MUFU.EX2 R185, R3 ;  /* 0x0000000300b97308 */ /* 0x0003220000000800 */
[-C--:B------:R-:W-:Y:S09]  /*16d80*/  HMMA.16816.F32 R76, R144, R150.reuse, R76 ;  /* 0x00000096904c723c */ /* 0x080ff2000000184c */
[----:B------:R-:W-:Y:S01]  /*16d90*/  MUFU.EX2 R196, R196 ;  /* 0x000000c400c47308 */ /* 0x000fe20000000800 */
[C---:B------:R-:W-:Y:S01]  /*16da0*/  HMMA.16816.F32 R80, R140.reuse, R150, R80 ;  /* 0x000000968c50723c */ /* 0x040fe20000001850 */
[----:B------:R-:W2:Y:S08]  /*16db0*/  LDSM.16.MT88.4 R148, [R214+0xe000] ;  /* 0x00e00000d694783b */ /* 0x000eb00000004200 */
[----:B------:R-:W-:Y:S03]  /*16dc0*/  MUFU.EX2 R188, R188 ;  /* 0x000000bc00bc7308 */ /* 0x000fe60000000800 */
[----:B-1----:R-:W-:Y:S04]  /*16dd0*/  FADD.FTZ R3, R205, R153 ;  /* 0x00000099cd037221 */ /* 0x002fe80000010000 */
[----:B------:R-:W-:Y:S03]  /*16de0*/  FADD.FTZ R153, R204, R3 ;  /* 0x00000003cc997221 */ /* 0x000fe60000010000 */
[----:B------:R-:W-:Y:S10]  /*16df0*/  MUFU.EX2 R189, R189 ;  /* 0x000000bd00bd7308 */ /* 0x000ff40000000800 */
[----:B------:R1:W-:Y:S10]  /*16e00*/  MUFU.EX2 R200, R182 ;  /* 0x000000b600c87308 */ /* 0x0003f40000000800 */
[----:B------:R-:W-:Y:S01]  /*16e10*/  MUFU.EX2 R195, R190 ;  /* 0x000000be00c37308 */ /* 0x000fe20000000800 */
[-C--:B--2---:R-:W-:Y:S09]  /*16e20*/  HMMA.16816.F32 R84, R140, R148.reuse, R84 ;  /* 0x000000948c54723c */ /* 0x084ff20000001854 */
[----:B------:R2:W-:Y:S01]  /*16e30*/  MUFU.EX2 R190, R183 ;  /* 0x000000b700be7308 */ /* 0x0005e20000000800 */
[C---:B------:R-:W-:Y:S02]  /*16e40*/  HMMA.16816.F32 R88, R144.reuse, R148, R88 ;  /* 0x000000949058723c */ /* 0x040fe40000001858 */
[----:B-1----:R-:W-:Y:S06]  /*16e50*/  IMAD.MOV.U32 R182, RZ, RZ, R158 ;  /* 0x000000ffffb67224 */ /* 0x002fec00078e009e */
[-C--:B------:R-:W-:Y:S01]  /*16e60*/  HMMA.16816.F32 R92, R144, R150.reuse, R92 ;  /* 0x00000096905c723c */ /* 0x080fe2000000185c */
[----:B------:R-:W-:Y:S07]  /*16e70*/  MUFU.EX2 R245, R182 ;  /* 0x000000b600f57308 */ /* 0x000fee0000000800 */
[C---:B------:R-:W-:Y:S01]  /*16e80*/  HMMA.16816.F32 R96, R140.reuse, R150, R96 ;  /* 0x000000968c60723c */ /* 0x040fe20000001860 */
[----:B------:R-:W1:Y:S02]  /*16e90*/  LDSM.16.MT88.4 R148, [R216+0xe000] ;  /* 0x00e00000d894783b */ /* 0x000e640000004200 */
[----:B------:R-:W-:Y:S01]  /*16ea0*/  MUFU.EX2 R244, R193 ;  /* 0x000000c100f47308 */ /* 0x000fe20000000800 */
[----:B--2---:R-:W-:Y:S04]  /*16eb0*/  IMAD.MOV.U32 R183, RZ, RZ, R157 ;  /* 0x000000ffffb77224 */ /* 0x004fe800078e009d */
[-C--:B-1----:R-:W-:Y:S08]  /*16ec0*/  HMMA.16816.F32 R100, R140, R148.reuse, R100 ;  /* 0x000000948c64723c */ /* 0x082ff00000001864 */
[C---:B------:R-:W-:Y:S08]  /*16ed0*/  HMMA.16816.F32 R104, R144.reuse, R148, R104 ;  /* 0x000000949068723c */ /* 0x040ff00000001868 */
[-C--:B------:R-:W-:Y:S08]  /*16ee0*/  HMMA.16816.F32 R108, R144, R150.reuse, R108 ;  /* 0x00000096906c723c */ /* 0x080ff0000000186c */
[C---:B------:R-:W-:Y:S01]  /*16ef0*/  HMMA.16816.F32 R112, R140.reuse, R150, R112 ;  /* 0x000000968c70723c */ /* 0x040fe20000001870 */
[----:B------:R-:W1:Y:S07]  /*16f00*/  LDSM.16.MT88.4 R148, [R215+0xe000] ;  /* 0x00e00000d794783b */ /* 0x000e6e0000004200 */
[-C--:B-1----:R-:W-:Y:S08]  /*16f10*/  HMMA.16816.F32 R116, R140, R148.reuse, R116 ;  /* 0x000000948c74723c */ /* 0x082ff00000001874 */
[C---:B------:R-:W-:Y:S01]  /*16f20*/  HMMA.16816.F32 R120, R144.reuse, R148, R120 ;  /* 0x000000949078723c */ /* 0x040fe20000001878 */
[----:B------:R-:W2:Y:S04]  /*16f30*/  LDL.LU R148, [R1+0x40] ;  /* 0x0000400001947983 */ /* 0x000ea80000300800 */
[----:B------:R-:W2:Y:S02]  /*16f40*/  LDL.LU R3, [R1+0x44] ;  /* 0x0000440001037983 */ /* 0x000ea40000300800 */
[----:B------:R-:W-:Y:S01]  /*16f50*/  F2FP.PACK_AB R149, R162, R176 ;  /* 0x000000b0a295723e */ /* 0x000fe200000000ff */
[-C--:B------:R-:W-:Y:S01]  /*16f60*/  HMMA.16816.F32 R124, R144, R150.reuse, R124 ;  /* 0x00000096907c723c */ /* 0x080fe2000000187c */
[----:B------:R-:W1:Y:S07]  /*16f70*/  LDSM.16.MT88.4 R144, [R213+0xc800] ;  /* 0x00c80000d590783b */ /* 0x000e6e0000004200 */
[----:B------:R-:W-:Y:S01]  /*16f80*/  HMMA.16816.F32 R128, R140, R150, R128 ;  /* 0x000000968c80723c */ /* 0x000fe20000001880 */
[----:B------:R1:W5:Y:S04]  /*16f90*/  LDL.LU R222, [R1+0xb4] ;  /* 0x0000b40001de7983 */ /* 0x0003680000300800 */
[----:B------:R1:W5:Y:S02]  /*16fa0*/  LDL.LU R221, [R1+0xb0] ;  /* 0x0000b00001dd7983 */ /* 0x0003640000300800 */
[----:B------:R-:W-:Y:S02]  /*16fb0*/  F2FP.PACK_AB R140, R169, R138 ;  /* 0x0000008aa98c723e */ /* 0x000fe400000000ff */
[----:B------:R-:W-:Y:S01]  /*16fc0*/  F2FP.PACK_AB R141, R170, R163 ;  /* 0x000000a3aa8d723e */ /* 0x000fe200000000ff */
[----:B------:R1:W5:Y:S02]  /*16fd0*/  LDL.LU R220, [R1+0xac] ;  /* 0x0000ac0001dc7983 */ /* 0x0003640000300800 */
[----:B------:R-:W-:Y:S02]  /*16fe0*/  F2FP.PACK_AB R142, R173, R171 ;  /* 0x000000abad8e723e */ /* 0x000fe400000000ff */
[----:B------:R-:W-:Y:S02]  /*16ff0*/  F2FP.PACK_AB R143, R174, R172 ;  /* 0x000000acae8f723e */ /* 0x000fe400000000ff */
[----:B---3--:R-:W-:Y:S02]  /*17000*/  F2FP.PACK_AB R150, R175, R179 ;  /* 0x000000b3af96723e */ /* 0x008fe400000000ff */
[----:B----4-:R-:W-:Y:S03]  /*17010*/  F2FP.PACK_AB R151, R185, R168 ;  /* 0x000000a8b997723e */ /* 0x010fe600000000ff */
[-C--:B-1----:R-:W-:Y:S01]  /*17020*/  HMMA.16816.F32 R4, R140, R144.reuse, R4 ;  /* 0x000000908c04723c */ /* 0x082fe20000001804 */
[----:B--2---:R-:W-:Y:S01]  /*17030*/  FFMA.FTZ R2, R2, R148, R192 ;  /* 0x0000009402027223 */ /* 0x004fe200000100c0 */
[----:B------:R-:W-:Y:S01]  /*17040*/  F2FP.PACK_AB R148, R178, R177 ;  /* 0x000000b1b294723e */ /* 0x000fe200000000ff */
[----:B------:R-:W-:Y:S01]  /*17050*/  MUFU.EX2 R192, R198 ;  /* 0x000000c600c07308 */ /* 0x000fe20000000800 */
[----:B------:R-:W-:Y:S02]  /*17060*/  FFMA.FTZ R0, R0, R3, R155 ;  /* 0x0000000300007223 */ /* 0x000fe4000001009b */
[----:B------:R-:W-:Y:S01]  /*17070*/  FADD.FTZ R3, R206, R152 ;  /* 0x00000098ce037221 */ /* 0x000fe20000010000 */
[----:B------:R-:W-:Y:S02]  /*17080*/  F2FP.PACK_AB R206, R241, R242 ;  /* 0x000000f2f1ce723e */ /* 0x000fe400000000ff */
[C---:B------:R-:W-:Y:S03]  /*17090*/  HMMA.16816.F32 R8, R148.reuse, R144, R8 ;  /* 0x000000909408723c */ /* 0x040fe60000001808 */
[----:B------:R-:W-:Y:S02]  /*170a0*/  FADD.FTZ R0, R154, R0 ;  /* 0x000000009a007221 */ /* 0x000fe40000010000 */
[----:B------:R-:W-:Y:S01]  /*170b0*/  FADD.FTZ R139, R199, R2 ;  /* 0x00000002c78b7221 */ /* 0x000fe20000010000 */
[----:B------:R-:W-:Y:S01]  /*170c0*/  MUFU.EX2 R198, R187 ;  /* 0x000000bb00c67308 */ /* 0x000fe20000000800 */
[----:B------:R-:W-:Y:S02]  /*170d0*/  FADD.FTZ R161, R161, R0 ;  /* 0x00000000a1a17221 */ /* 0x000fe40000010000 */
[----:B------:R-:W-:Y:S01]  /*170e0*/  FADD.FTZ R0, R207, R153 ;  /* 0x00000099cf007221 */ /* 0x000fe20000010000 */
[-C--:B------:R-:W-:Y:S01]  /*170f0*/  HMMA.16816.F32 R12, R148, R146.reuse, R12 ;  /* 0x00000092940c723c */ /* 0x080fe2000000180c */
[----:B------:R-:W-:Y:S02]  /*17100*/  LDSM.16.MT88.4 R152, [R214+0xd000] ;  /* 0x00d00000d698783b */ /* 0x000fe40000004200 */
[----:B------:R-:W-:Y:S02]  /*17110*/  FADD.FTZ R138, R138, R0 ;  /* 0x000000008a8a7221 */ /* 0x000fe40000010000 */
[--C-:B------:R-:W-:Y:S01]  /*17120*/  FFMA.FTZ R0, R219, c[0x0][0x23c], -R137.reuse ;  /* 0x00008f00db007a23 */ /* 0x100fe20000010889 */
[----:B------:R-:W-:Y:S02]  /*17130*/  MUFU.EX2 R199, R186 ;  /* 0x000000ba00c77308 */ /* 0x000fe40000000800 */
[C---:B------:R-:W-:Y:S01]  /*17140*/  HMMA.16816.F32 R16, R140.reuse, R146, R16 ;  /* 0x000000928c10723c */ /* 0x040fe20000001810 */
[----:B------:R-:W1:Y:S03]  /*17150*/  LDSM.16.MT88.4 R144, [R214+0xc800] ;  /* 0x00c80000d690783b */ /* 0x000e660000004200 */
[--C-:B------:R-:W-:Y:S05]  /*17160*/  FFMA.FTZ R2, R249, c[0x0][0x23c], -R137.reuse ;  /* 0x00008f00f9027a23 */ /* 0x100fea0000010889 */
[----:B------:R2:W5:Y:S01]  /*17170*/  LDL.LU R219, [R1+0xa8] ;  /* 0x0000a80001db7983 */ /* 0x0005620000300800 */
[----:B------:R3:W-:Y:S10]  /*17180*/  MUFU.EX2 R210, R0 ;  /* 0x0000000000d27308 */ /* 0x0007f40000000800 */
[----:B------:R-:W-:Y:S10]  /*17190*/  MUFU.EX2 R249, R180 ;  /* 0x000000b400f97308 */ /* 0x000ff40000000800 */
[----:B------:R4:W-:Y:S01]  /*171a0*/  MUFU.EX2 R186, R2 ;  /* 0x0000000200ba7308 */ /* 0x0009e20000000800 */
[--C-:B---3--:R-:W-:Y:S02]  /*171b0*/  FFMA.FTZ R0, R218, c[0x0][0x23c], -R137.reuse ;  /* 0x00008f00da007a23 */ /* 0x108fe40000010889 */
[----:B------:R2:W5:Y:S07]  /*171c0*/  LDL.LU R218, [R1+0xa4] ;  /* 0x0000a40001da7983 */ /* 0x00056e0000300800 */
[----:B------:R3:W2:Y:S01]  /*171d0*/  MUFU.EX2 R211, R0 ;  /* 0x0000000000d37308 */ /* 0x0006a20000000800 */
[-C--:B-1----:R-:W-:Y:S08]  /*171e0*/  HMMA.16816.F32 R20, R140, R144.reuse, R20 ;  /* 0x000000908c14723c */ /* 0x082ff00000001814 */
[C---:B------:R-:W-:Y:S01]  /*171f0*/  HMMA.16816.F32 R24, R148.reuse, R144, R24 ;  /* 0x000000909418723c */ /* 0x040fe20000001818 */
[----:B------:R-:W-:Y:S03]  /*17200*/  MUFU.EX2 R187, R191 ;  /* 0x000000bf00bb7308 */ /* 0x000fe60000000800 */
[--C-:B----4-:R-:W-:Y:S04]  /*17210*/  FFMA.FTZ R2, R248, c[0x0][0x23c], -R137.reuse ;  /* 0x00008f00f8027a23 */ /* 0x110fe80000010889 */
[-C--:B------:R-:W-:Y:S03]  /*17220*/  HMMA.16816.F32 R28, R148, R146.reuse, R28 ;  /* 0x00000092941c723c */ /* 0x080fe6000000181c */
[----:B------:R1:W-:Y:S01]  /*17230*/  MUFU.EX2 R194, R2 ;  /* 0x0000000200c27308 */ /* 0x0003e20000000800 */
[--C-:B---3--:R-:W-:Y:S04]  /*17240*/  FFMA.FTZ R0, R217, c[0x0][0x23c], -R137.reuse ;  /* 0x00008f00d9007a23 */ /* 0x108fe80000010889 */
[C---:B------:R-:W-:Y:S01]  /*17250*/  HMMA.16816.F32 R32, R140.reuse, R146, R32 ;  /* 0x000000928c20723c */ /* 0x040fe20000001820 */
[----:B------:R-:W3:Y:S03]  /*17260*/  LDSM.16.MT88.4 R144, [R216+0xc800] ;  /* 0x00c80000d890783b */ /* 0x000ee60000004200 */
[----:B--2---:R-:W-:Y:S01]  /*17270*/  F2FP.PACK_AB R205, R211, R210 ;  /* 0x000000d2d3cd723e */ /* 0x004fe200000000ff */
[----:B------:R-:W-:Y:S04]  /*17280*/  MUFU.EX2 R209, R0 ;  /* 0x0000000000d17308 */ /* 0x000fe80000000800 */
[----:B------:R2:W5:Y:S03]  /*17290*/  LDL.LU R217, [R1+0xa0] ;  /* 0x0000a00001d97983 */ /* 0x0005660000300800 */
[--C-:B-1----:R-:W-:Y:S03]  /*172a0*/  FFMA.FTZ R2, R247, c[0x0][0x23c], -R137.reuse ;  /* 0x00008f00f7027a23 */ /* 0x102fe60000010889 */
[----:B------:R-:W-:Y:S10]  /*172b0*/  MUFU.EX2 R247, R183 ;  /* 0x000000b700f77308 */ /* 0x000ff40000000800 */
[----:B------:R1:W-:Y:S01]  /*172c0*/  MUFU.EX2 R191, R2 ;  /* 0x0000000200bf7308 */ /* 0x0003e20000000800 */
[-C--:B---3--:R-:W-:Y:S08]  /*172d0*/  HMMA.16816.F32 R36, R140, R144.reuse, R36 ;  /* 0x000000908c24723c */ /* 0x088ff00000001824 */
[C---:B------:R-:W-:Y:S01]  /*172e0*/  HMMA.16816.F32 R40, R148.reuse, R144, R40 ;  /* 0x000000909428723c */ /* 0x040fe20000001828 */
[--C-:B-1----:R-:W-:Y:S07]  /*172f0*/  FFMA.FTZ R2, R246, c[0x0][0x23c], -R137.reuse ;  /* 0x00008f00f6027a23 */ /* 0x102fee0000010889 */
[-C--:B------:R-:W-:Y:S01]  /*17300*/  HMMA.16816.F32 R44, R148, R146.reuse, R44 ;  /* 0x00000092942c723c */ /* 0x080fe2000000182c */
[----:B------:R1:W3:Y:S03]  /*17310*/  MUFU.EX2 R246, R164 ;  /* 0x000000a400f67308 */ /* 0x0002e60000000800 */
[----:B------:R-:W-:Y:S04]  /*17320*/  FFMA.FTZ R137, R136, c[0x0][0x23c], -R137 ;  /* 0x00008f0088897a23 */ /* 0x000fe80000010889 */
[C---:B------:R-:W-:Y:S01]  /*17330*/  HMMA.16816.F32 R48, R140.reuse, R146, R48 ;  /* 0x000000928c30723c */ /* 0x040fe20000001830 */
[----:B------:R-:W4:Y:S02]  /*17340*/  LDSM.16.MT88.4 R144, [R215+0xc800] ;  /* 0x00c80000d790783b */ /* 0x000f240000004200 */
[----:B------:R2:W-:Y:S06]  /*17350*/  MUFU.EX2 R201, R2 ;  /* 0x0000000200c97308 */ /* 0x0005ec0000000800 */
[----:B-1----:R-:W-:Y:S03]  /*17360*/  LDSM.16.MT88.4 R164, [R213+0xd800] ;  /* 0x00d80000d5a4783b */ /* 0x002fe60000004200 */
[----:B---3--:R-:W-:Y:S01]  /*17370*/  F2FP.PACK_AB R204, R243, R246 ;  /* 0x000000f6f3cc723e */ /* 0x008fe200000000ff */
[----:B--2---:R-:W-:Y:S02]  /*17380*/  FADD.FTZ R2, R160, R139 ;  /* 0x0000008ba0027221 */ /* 0x004fe40000010000 */
[----:B------:R-:W-:Y:S02]  /*17390*/  FADD.FTZ R160, R208, R3 ;  /* 0x00000003d0a07221 */ /* 0x000fe40000010000 */
[----:B------:R-:W-:Y:S01]  /*173a0*/  FADD.FTZ R3, R212, R161 ;  /* 0x000000a1d4037221 */ /* 0x000fe20000010000 */
[----:B------:R-:W1:Y:S01]  /*173b0*/  MUFU.EX2 R208, R137 ;  /* 0x0000008900d07308 */ /* 0x000e620000000800 */
[----:B------:R2:W5:Y:S01]  /*173c0*/  LDL.LU R212, [R1+0x9c] ;  /* 0x00009c0001d47983 */ /* 0x0005620000300800 */
[----:B------:R-:W-:Y:S02]  /*173d0*/  FADD.FTZ R139, R181, R2 ;  /* 0x00000002b58b7221 */ /* 0x000fe40000010000 */
[----:B------:R-:W-:Y:S02]  /*173e0*/  IMAD.MOV.U32 R181, RZ, RZ, R159 ;  /* 0x000000ffffb57224 */ /* 0x000fe400078e009f */
[----:B------:R-:W-:Y:S01]  /*173f0*/  LDSM.16.MT88.4 R156, [R216+0xd000] ;  /* 0x00d00000d89c783b */ /* 0x000fe20000004200 */
[----:B------:R-:W-:Y:S01]  /*17400*/  FADD.FTZ R0, R177, R139 ;  /* 0x0000008bb1007221 */ /* 0x000fe20000010000 */
[----:B------:R-:W-:Y:S01]  /*17410*/  F2FP.PACK_AB R139, R251, R250 ;  /* 0x000000fafb8b723e */ /* 0x000fe200000000ff */
[-C--:B----4-:R-:W-:Y:S01]  /*17420*/  HMMA.16816.F32 R52, R140, R144.reuse, R52 ;  /* 0x000000908c34723c */ /* 0x090fe20000001834 */
[----:B------:R-:W3:Y:S01]  /*17430*/  MUFU.EX2 R248, R181 ;  /* 0x000000b500f87308 */ /* 0x000ee20000000800 */
[----:B------:R-:W-:Y:S02]  /*17440*/  FADD.FTZ R3, R176, R3 ;  /* 0x00000003b0037221 */ /* 0x000fe40000010000 */
[----:B------:R-:W-:Y:S02]  /*17450*/  FADD.FTZ R136, R178, R0 ;  /* 0x00000000b2887221 */ /* 0x000fe40000010000 */
[----:B------:R-:W-:Y:S02]  /*17460*/  FADD.FTZ R0, R162, R3 ;  /* 0x00000003a2007221 */ /* 0x000fe40000010000 */
[C---:B------:R-:W-:Y:S01]  /*17470*/  HMMA.16816.F32 R56, R148.reuse, R144, R56 ;  /* 0x000000909438723c */ /* 0x040fe20000001838 */
[----:B------:R-:W-:Y:S03]  /*17480*/  FADD.FTZ R2, R163, R160 ;  /* 0x000000a0a3027221 */ /* 0x000fe60000010000 */
[----:B------:R-:W-:Y:S02]  /*17490*/  FADD.FTZ R0, R168, R0 ;  /* 0x00000000a8007221 */ /* 0x000fe40000010000 */
[----:B------:R-:W-:Y:S01]  /*174a0*/  FADD.FTZ R2, R170, R2 ;  /* 0x00000002aa027221 */ /* 0x000fe20000010000 */
[----:B-1----:R-:W-:Y:S01]  /*174b0*/  F2FP.PACK_AB R207, R208, R209 ;  /* 0x000000d1d0cf723e */ /* 0x002fe200000000ff */
[-C--:B------:R-:W-:Y:S01]  /*174c0*/  HMMA.16816.F32 R60, R148, R146.reuse, R60 ;  /* 0x00000092943c723c */ /* 0x080fe2000000183c */
[----:B------:R-:W-:Y:S03]  /*174d0*/  FADD.FTZ R137, R169, R138 ;  /* 0x0000008aa9897221 */ /* 0x000fe60000010000 */
[----:B------:R-:W-:Y:S01]  /*174e0*/  F2FP.PACK_AB R138, R252, R249 ;  /* 0x000000f9fc8a723e */ /* 0x000fe200000000ff */
[----:B------:R-:W-:Y:S02]  /*174f0*/  FADD.FTZ R3, R171, R137 ;  /* 0x00000089ab037221 */ /* 0x000fe40000010000 */
[----:B------:R-:W-:Y:S01]  /*17500*/  FADD.FTZ R2, R172, R2 ;  /* 0x00000002ac027221 */ /* 0x000fe20000010000 */
[C---:B------:R-:W-:Y:S01]  /*17510*/  HMMA.16816.F32 R64, R140.reuse, R146, R64 ;  /* 0x000000928c40723c */ /* 0x040fe20000001840 */
[----:B------:R-:W1:Y:S03]  /*17520*/  LDSM.16.MT88.4 R144, [R213+0xe800] ;  /* 0x00e80000d590783b */ /* 0x000e660000004200 */
[----:B---3--:R-:W-:Y:S01]  /*17530*/  F2FP.PACK_AB R137, R248, R245 ;  /* 0x000000f5f889723e */ /* 0x008fe200000000ff */
[----:B------:R-:W-:Y:S02]  /*17540*/  FADD.FTZ R3, R173, R3 ;  /* 0x00000003ad037221 */ /* 0x000fe40000010000 */
[----:B------:R-:W-:Y:S01]  /*17550*/  FADD.FTZ R193, R174, R2 ;  /* 0x00000002aec17221 */ /* 0x000fe20000010000 */
        /* <DEDUP_REMOVED lines=17> */
[----:B------:R-:W-:Y:S01]  /*17670*/  F2FP.PACK_AB R144, R195, R187 ;  /* 0x000000bbc390723e */ /* 0x000fe200000000ff */
[-C--:B------:R-:W-:Y:S01]  /*17680*/  HMMA.16816.F32 R124, R148, R146.reuse, R124 ;  /* 0x00000092947c723c */ /* 0x080fe2000000187c */
[----:B------:R-:W1:Y:S03]  /*17690*/  LDSM.16.MT88.4 R148, [R213+0xd000] ;  /* 0x00d00000d594783b */ /* 0x000e660000004200 */
[----:B------:R-:W-:Y:S04]  /*176a0*/  F2FP.PACK_AB R145, R194, R186 ;  /* 0x000000bac291723e */ /* 0x000fe800000000ff */
[----:B------:R-:W-:Y:S07]  /*176b0*/  HMMA.16816.F32 R128, R140, R146, R128 ;  /* 0x000000928c80723c */ /* 0x000fee0000001880 */
[----:B------:R-:W-:Y:S02]  /*176c0*/  F2FP.PACK_AB R140, R197, R184 ;  /* 0x000000b8c58c723e */ /* 0x000fe400000000ff */
[----:B------:R-:W-:Y:S03]  /*176d0*/  F2FP.PACK_AB R141, R196, R192 ;  /* 0x000000c0c48d723e */ /* 0x000fe600000000ff */
[----:B------:R-:W-:Y:S02]  /*176e0*/  F2FP.PACK_AB R142, R198, R188 ;  /* 0x000000bcc68e723e */ /* 0x000fe400000000ff */
[----:B------:R-:W-:Y:S02]  /*176f0*/  F2FP.PACK_AB R143, R199, R189 ;  /* 0x000000bdc78f723e */ /* 0x000fe400000000ff */
[----:B------:R-:W-:Y:S02]  /*17700*/  F2FP.PACK_AB R146, R200, R190 ;  /* 0x000000bec892723e */ /* 0x000fe400000000ff */
[----:B------:R-:W-:Y:S03]  /*17710*/  F2FP.PACK_AB R147, R201, R191 ;  /* 0x000000bfc993723e */ /* 0x000fe600000000ff */
        /* <DEDUP_REMOVED lines=37> */
[-C--:B------:R-:W-:Y:S07]  /*17970*/  HMMA.16816.F32 R124, R144, R154.reuse, R124 ;  /* 0x0000009a907c723c */ /* 0x080fee000000187c */
[----:B------:R-:W-:Y:S01]  /*17980*/  FADD.FTZ R144, R179, R136 ;  /* 0x00000088b3907221 */ /* 0x000fe20000010000 */
[----:B------:R-:W-:Y:S01]  /*17990*/  HMMA.16816.F32 R128, R140, R154, R128 ;  /* 0x0000009a8c80723c */ /* 0x000fe20000001880 */
[----:B------:R-:W-:Y:S01]  /*179a0*/  F2FP.PACK_AB R136, R247, R244 ;  /* 0x000000f4f788723e */ /* 0x000fe200000000ff */
[----:B------:R-:W3:Y:S02]  /*179b0*/  LDSM.16.MT88.4 R140, [R215+0xd800] ;  /* 0x00d80000d78c783b */ /* 0x000ee40000004200 */
[----:B------:R-:W-:Y:S04]  /*179c0*/  FADD.FTZ R2, R175, R144 ;  /* 0x00000090af027221 */ /* 0x000fe80000010000 */
[-C--:B------:R-:W-:Y:S02]  /*179d0*/  HMMA.16816.F32 R168, R136, R164.reuse, R4 ;  /* 0x000000a488a8723c */ /* 0x080fe40000001804 */
[----:B------:R-:W1:Y:S06]  /*179e0*/  LDSM.16.MT88.4 R4, [R213+0xf800] ;  /* 0x00f80000d504783b */ /* 0x000e6c0000004200 */
[C---:B------:R-:W-:Y:S02]  /*179f0*/  HMMA.16816.F32 R172, R204.reuse, R164, R8 ;  /* 0x000000a4ccac723c */ /* 0x040fe40000001808 */
[----:B------:R-:W1:Y:S06]  /*17a00*/  LDSM.16.MT88.4 R8, [R214+0xf800] ;  /* 0x00f80000d608783b */ /* 0x000e6c0000004200 */
[-C--:B------:R-:W-:Y:S02]  /*17a10*/  HMMA.16816.F32 R180, R204, R166.reuse, R12 ;  /* 0x000000a6ccb4723c */ /* 0x080fe4000000180c */
[----:B------:R-:W1:Y:S06]  /*17a20*/  LDSM.16.MT88.4 R12, [R216+0xf800] ;  /* 0x00f80000d80c783b */ /* 0x000e6c0000004200 */
[C---:B------:R-:W-:Y:S02]  /*17a30*/  HMMA.16816.F32 R164, R136.reuse, R166, R16 ;  /* 0x000000a688a4723c */ /* 0x040fe40000001810 */
[----:B------:R-:W1:Y:S06]  /*17a40*/  LDSM.16.MT88.4 R16, [R215+0xf800] ;  /* 0x00f80000d710783b */ /* 0x000e6c0000004200 */
[-C--:B----4-:R-:W-:Y:S07]  /*17a50*/  HMMA.16816.F32 R160, R136, R156.reuse, R20 ;  /* 0x0000009c88a0723c */ /* 0x090fee0000001814 */
[----:B------:R-:W-:Y:S01]  /*17a60*/  IMAD.MOV.U32 R23, RZ, RZ, R201 ;  /* 0x000000ffff177224 */ /* 0x000fe200078e00c9 */
[C---:B------:R-:W-:Y:S01]  /*17a70*/  HMMA.16816.F32 R176, R204.reuse, R156, R24 ;  /* 0x0000009cccb0723c */ /* 0x040fe20000001818 */
[----:B------:R-:W-:Y:S03]  /*17a80*/  IMAD.MOV.U32 R22, RZ, RZ, R200 ;  /* 0x000000ffff167224 */ /* 0x000fe600078e00c8 */
[----:B------:R-:W-:Y:S02]  /*17a90*/  IMAD.MOV.U32 R21, RZ, RZ, R199 ;  /* 0x000000ffff157224 */ /* 0x000fe400078e00c7 */
[----:B------:R-:W-:Y:S02]  /*17aa0*/  IMAD.MOV.U32 R20, RZ, RZ, R198 ;  /* 0x000000ffff147224 */ /* 0x000fe400078e00c6 */
[----:B------:R-:W-:Y:S04]  /*17ab0*/  IMAD.MOV.U32 R27, RZ, RZ, R191 ;  /* 0x000000ffff1b7224 */ /* 0x000fe800078e00bf */
[----:B------:R-:W-:Y:S02]  /*17ac0*/  IMAD.MOV.U32 R26, RZ, RZ, R190 ;  /* 0x000000ffff1a7224 */ /* 0x000fe400078e00be */
[----:B------:R-:W-:Y:S02]  /*17ad0*/  IMAD.MOV.U32 R25, RZ, RZ, R189 ;  /* 0x000000ffff197224 */ /* 0x000fe400078e00bd */
[----:B------:R-:W-:Y:S02]  /*17ae0*/  IMAD.MOV.U32 R24, RZ, RZ, R188 ;  /* 0x000000ffff187224 */ /* 0x000fe400078e00bc */
[-C--:B------:R-:W-:Y:S07]  /*17af0*/  HMMA.16816.F32 R188, R204, R158.reuse, R28 ;  /* 0x0000009eccbc723c */ /* 0x080fee000000181c */
[----:B------:R-:W-:Y:S01]  /*17b00*/  IMAD.MOV.U32 R30, RZ, RZ, R195 ;  /* 0x000000ffff1e7224 */ /* 0x000fe200078e00c3 */
[C---:B------:R-:W-:Y:S01]  /*17b10*/  HMMA.16816.F32 R156, R136.reuse, R158, R32 ;  /* 0x0000009e889c723c */ /* 0x040fe20000001820 */
[----:B------:R-:W-:Y:S03]  /*17b20*/  IMAD.MOV.U32 R31, RZ, RZ, R194 ;  /* 0x000000ffff1f7224 */ /* 0x000fe600078e00c2 */
[----:B------:R-:W-:Y:S02]  /*17b30*/  IMAD.MOV.U32 R28, RZ, RZ, R197 ;  /* 0x000000ffff1c7224 */ /* 0x000fe400078e00c5 */
[----:B------:R-:W-:Y:S02]  /*17b40*/  IMAD.MOV.U32 R29, RZ, RZ, R196 ;  /* 0x000000ffff1d7224 */ /* 0x000fe400078e00c4 */
[-C--:B-1----:R-:W-:Y:S01]  /*17b50*/  HMMA.16816.F32 R152, R136, R148.reuse, R36 ;  /* 0x000000948898723c */ /* 0x082fe20000001824 */
[----:B------:R-:W-:Y:S03]  /*17b60*/  IMAD.MOV.U32 R34, RZ, RZ, R187 ;  /* 0x000000ffff227224 */ /* 0x000fe600078e00bb */
[----:B------:R-:W-:Y:S02]  /*17b70*/  IMAD.MOV.U32 R35, RZ, RZ, R186 ;  /* 0x000000ffff237224 */ /* 0x000fe400078e00ba */
[----:B------:R-:W-:Y:S02]  /*17b80*/  FADD.FTZ R2, R34, R2 ;  /* 0x0000000222027221 */ /* 0x000fe40000010000 */
[----:B------:R-:W-:Y:S04]  /*17b90*/  IMAD.MOV.U32 R39, RZ, RZ, R184 ;  /* 0x000000ffff277224 */ /* 0x000fe800078e00b8 */
[----:B------:R-:W-:Y:S02]  /*17ba0*/  IMAD.MOV.U32 R38, RZ, RZ, R185 ;  /* 0x000000ffff267224 */ /* 0x000fe400078e00b9 */
[C---:B------:R-:W-:Y:S01]  /*17bb0*/  HMMA.16816.F32 R184, R204.reuse, R148, R40 ;  /* 0x00000094ccb8723c */ /* 0x040fe20000001828 */
[----:B------:R-:W-:Y:S02]  /*17bc0*/  IMAD.MOV.U32 R32, RZ, RZ, R193 ;  /* 0x000000ffff207224 */ /* 0x000fe400078e00c1 */
[----:B------:R-:W-:Y:S02]  /*17bd0*/  FADD.FTZ R0, R38, R0 ;  /* 0x0000000026007221 */ /* 0x000fe40000010000 */
[----:B------:R-:W-:Y:S02]  /*17be0*/  IMAD.MOV.U32 R33, RZ, RZ, R192 ;  /* 0x000000ffff217224 */ /* 0x000fe400078e00c0 */
[----:B------:R-:W-:Y:S01]  /*17bf0*/  FADD.FTZ R0, R35, R0 ;  /* 0x0000000023007221 */ /* 0x000fe20000010000 */
[-C--:B------:R-:W-:Y:S08]  /*17c00*/  HMMA.16816.F32 R196, R204, R150.reuse, R44 ;  /* 0x00000096ccc4723c */ /* 0x080ff0000000182c */
[C---:B------:R-:W-:Y:S08]  /*17c10*/  HMMA.16816.F32 R148, R136.reuse, R150, R48 ;  /* 0x000000968894723c */ /* 0x040ff00000001830 */
[-C--:B---3--:R-:W-:Y:S08]  /*17c20*/  HMMA.16816.F32 R144, R136, R140.reuse, R52 ;  /* 0x0000008c8890723c */ /* 0x088ff00000001834 */
[C---:B------:R-:W-:Y:S08]  /*17c30*/  HMMA.16816.F32 R192, R204.reuse, R140, R56 ;  /* 0x0000008cccc0723c */ /* 0x040ff00000001838 */
[-C--:B------:R-:W-:Y:S08]  /*17c40*/  HMMA.16816.F32 R200, R204, R142.reuse, R60 ;  /* 0x0000008eccc8723c */ /* 0x080ff0000000183c */
[C---:B------:R-:W-:Y:S08]  /*17c50*/  HMMA.16816.F32 R140, R136.reuse, R142, R64 ;  /* 0x0000008e888c723c */ /* 0x040ff00000001840 */
[-C--:B------:R-:W-:Y:S08]  /*17c60*/  HMMA.16816.F32 R68, R136, R4.reuse, R68 ;  /* 0x000000048844723c */ /* 0x080ff00000001844 */
[C---:B------:R-:W-:Y:S07]  /*17c70*/  HMMA.16816.F32 R72, R204.reuse, R4, R72 ;  /* 0x00000004cc48723c */ /* 0x040fee0000001848 */
[----:B------:R-:W-:Y:S01]  /*17c80*/  FADD.FTZ R5, R30, R2 ;  /* 0x000000021e057221 */ /* 0x000fe20000010000 */
[-C--:B------:R-:W-:Y:S01]  /*17c90*/  HMMA.16816.F32 R76, R204, R6.reuse, R76 ;  /* 0x00000006cc4c723c */ /* 0x080fe2000000184c */
[----:B------:R-:W-:Y:S03]  /*17ca0*/  FADD.FTZ R4, R39, R3 ;  /* 0x0000000327047221 */ /* 0x000fe60000010000 */
[----:B------:R-:W-:Y:S04]  /*17cb0*/  FADD.FTZ R3, R33, R32 ;  /* 0x0000002021037221 */ /* 0x000fe80000010000 */
        /* <DEDUP_REMOVED lines=24> */
[----:B------:R-:W-:Y:S04]  /*17e40*/  FADD.FTZ R2, R21, R2 ;  /* 0x0000000215027221 */ /* 0x000fe80000010000 */
[-C--:B------:R-:W-:Y:S01]  /*17e50*/  HMMA.16816.F32 R108, R204, R14.reuse, R108 ;  /* 0x0000000ecc6c723c */ /* 0x080fe2000000186c */
[----:B------:R-:W-:Y:S04]  /*17e60*/  FADD.FTZ R2, R245, R2 ;  /* 0x00000002f5027221 */ /* 0x000fe80000010000 */
[----:B------:R-:W-:Y:S02]  /*17e70*/  FADD.FTZ R3, R248, R2 ;  /* 0x00000002f8037221 */ /* 0x000fe40000010000 */
[----:B------:R-:W-:Y:S01]  /*17e80*/  FADD.FTZ R2, R243, R4 ;  /* 0x00000004f3027221 */ /* 0x000fe20000010000 */
[C---:B------:R-:W-:Y:S01]  /*17e90*/  HMMA.16816.F32 R112, R136.reuse, R14, R112 ;  /* 0x0000000e8870723c */ /* 0x040fe20000001870 */
[----:B------:R-:W-:Y:S03]  /*17ea0*/  FADD.FTZ R4, R249, R5 ;  /* 0x00000005f9047221 */ /* 0x000fe60000010000 */
[----:B------:R-:W-:Y:S02]  /*17eb0*/  FADD.FTZ R3, R250, R3 ;  /* 0x00000003fa037221 */ /* 0x000fe40000010000 */
[----:B------:R-:W-:Y:S02]  /*17ec0*/  FADD.FTZ R4, R252, R4 ;  /* 0x00000004fc047221 */ /* 0x000fe40000010000 */
[-C--:B------:R-:W-:Y:S01]  /*17ed0*/  HMMA.16816.F32 R116, R136, R16.reuse, R116 ;  /* 0x000000108874723c */ /* 0x080fe20000001874 */
[----:B------:R-:W-:Y:S02]  /*17ee0*/  FADD.FTZ R3, R251, R3 ;  /* 0x00000003fb037221 */ /* 0x000fe40000010000 */
[----:B------:R-:W-:Y:S01]  /*17ef0*/  STL [R1+0x38], R4 ;  /* 0x0000380401007387 */ /* 0x000fe20000100800 */
[----:B------:R-:W-:Y:S03]  /*17f00*/  FADD.FTZ R2, R242, R2 ;  /* 0x00000002f2027221 */ /* 0x000fe60000010000 */
[----:B------:R-:W-:Y:S01]  /*17f10*/  STL [R1+0x3c], R3 ;  /* 0x00003c0301007387 */ /* 0x000fe20000100800 */
[C---:B------:R-:W-:Y:S01]  /*17f20*/  HMMA.16816.F32 R120, R204.reuse, R16, R120 ;  /* 0x00000010cc78723c */ /* 0x040fe20000001878 */
[----:B------:R-:W-:Y:S05]  /*17f30*/  FADD.FTZ R2, R241, R2 ;  /* 0x00000002f1027221 */ /* 0x000fea0000010000 */
[----:B------:R1:W-:Y:S02]  /*17f40*/  STL [R1+0x40], R2 ;  /* 0x0000400201007387 */ /* 0x0003e40000100800 */
[-C--:B------:R-:W-:Y:S02]  /*17f50*/  HMMA.16816.F32 R124, R204, R18.reuse, R124 ;  /* 0x00000012cc7c723c */ /* 0x080fe4000000187c */
[----:B------:R2:W-:Y:S06]  /*17f60*/  STL [R1+0x44], R0 ;  /* 0x0000440001007387 */ /* 0x0005ec0000100800 */
[----:B------:R-:W-:Y:S07]  /*17f70*/  HMMA.16816.F32 R128, R136, R18, R128 ;  /* 0x000000128880723c */ /* 0x000fee0000001880 */
[----:B------:R-:W-:Y:S02]  /*17f80*/  IMAD.MOV.U32 R138, RZ, RZ, R132 ;  /* 0x000000ffff8a7224 */ /* 0x000fe400078e0084 */
[----:B------:R-:W-:Y:S03]  /*17f90*/  IMAD.MOV.U32 R136, RZ, RZ, R134 ;  /* 0x000000ffff887224 */ /* 0x000fe600078e0086 */
[----:B------:R-:W-:Y:S02]  /*17fa0*/  IMAD.MOV.U32 R137, RZ, RZ, R133 ;  /* 0x000000ffff897224 */ /* 0x000fe400078e0085 */
[----:B-1----:R-:W-:Y:S01]  /*17fb0*/  IMAD.MOV.U32 R2, RZ, RZ, R135 ;  /* 0x000000ffff027224 */ /* 0x002fe200078e0087 */
[----:B--2--5:R-:W-:-:S05]  /*17fc0*/  @P0 BRA `(.L_x_436) ;  /* 0xffffb22000000947 */ /* 0x024fca000383ffff */
.L_x_435:
[----:B------:R-:W2:Y:S01]  /*17fd0*/  LDL.LU R4, [R1+0x38] ;  /* 0x0000380001047983 */ /* 0x000ea20000300800 */
[----:B------:R-:W1:Y:S01]  /*17fe0*/  S2UR UR6, SR_CTAID.Y ;  /* 0x00000000000679c3 */ /* 0x000e620000002600 */
[----:B------:R-:W-:-:S02]  /*17ff0*/  UISETP.NE.AND UP4, UPT, UR10, -0x1, UPT ;  /* 0xffffffff0a00788c */ /* 0x000fc4000bf85270 */
[----:B------:R-:W3:Y:S01]  /*18000*/  LDL.LU R8, [R1+0x3c] ;  /* 0x00003c0001087983 */ /* 0x000ee20000300800 */
[----:B------:R-:W-:-:S03]  /*18010*/  ULDC.64 UR4, c[0x0][0x1e8] ;  /* 0x00007a0000047ab9 */ /* 0x000fc60000000a00 */
[----:B------:R-:W4:Y:S04]  /*18020*/  LDL.LU R7, [R1+0x40] ;  /* 0x0000400001077983 */ /* 0x000f280000300800 */
[----:B------:R-:W4:Y:S01]  /*18030*/  LDL.LU R6, [R1+0x44] ;  /* 0x0000440001067983 */ /* 0x000f220000300800 */
[----:B------:R-:W-:Y:S01]  /*18040*/  @UP4 UIMAD.WIDE.U32 UR14, UR10, UR4, URZ ;  /* 0x000000040a0e42a5 */ /* 0x000fe2000f8e003f */
[----:B------:R-:W1:Y:S01]  /*18050*/  S2UR UR12, SR_CTAID.Z ;  /* 0x00000000000c79c3 */ /* 0x000e620000002700 */
[----:B------:R-:W-:Y:S01]  /*18060*/  ULDC.U8 UR9, c[0x0][0x329] ;  /* 0x0000ca4000097ab9 */ /* 0x000fe20000000000 */
[----:B------:R-:W-:Y:S01]  /*18070*/  BSSY B0, `(.L_x_439) ;  /* 0x00001ae000007945 */ /* 0x000fe20003800000 */
[----:B------:R-:W-:Y:S02]  /*18080*/  @UP4 UIMAD UR7, UR10, UR5, UR15 ;  /* 0x000000050a0742a4 */ /* 0x000fe4000f8e020f */
[----:B------:R-:W-:-:S02]  /*18090*/  UISETP.NE.AND UP1, UPT, UR9, URZ, UPT ;  /* 0x0000003f0900728c */ /* 0x000fc4000bf25270 */
[----:B------:R-:W-:Y:S02]  /*180a0*/  ULDC.64 UR4, c[0x0][0x1e0] ;  /* 0x0000780000047ab9 */ /* 0x000fe40000000a00 */
[----:B------:R-:W-:Y:S02]  /*180b0*/  ULDC UR8, c[0x0][0x214] ;  /* 0x0000850000087ab9 */ /* 0x000fe40000000800 */
[----:B-1----:R-:W-:Y:S02]  /*180c0*/  @!UP4 USHF.R.S32.HI UR13, URZ, 0x1f, UR6 ;  /* 0x0000001f3f0dc899 */ /* 0x002fe40008011406 */
[----:B------:R-:W-:Y:S02]  /*180d0*/  @!UP4 UIMAD.WIDE.U32 UR20, UR6, UR4, URZ ;  /* 0x000000040614c2a5 */ /* 0x000fe4000f8e003f */
[----:B------:R-:W-:Y:S02]  /*180e0*/  @!UP4 UIMAD UR13, UR13, UR4, URZ ;  /* 0x000000040d0dc2a4 */ /* 0x000fe4000f8e023f */
[----:B------:R-:W-:-:S02]  /*180f0*/  @UP1 ULDC UR15, c[0x0][0x210] ;  /* 0x00008400000f1ab9 */ /* 0x000fc40000000800 */
[----:B------:R-:W-:Y:S02]  /*18100*/  ULDC.U8 UR4, c[0x0][0x328] ;  /* 0x0000ca0000047ab9 */ /* 0x000fe40000000000 */
[----:B------:R-:W-:Y:S02]  /*18110*/  UISETP.NE.AND UP3, UPT, UR4, URZ, UPT ;  /* 0x0000003f0400728c */ /* 0x000fe4000bf65270 */
[----:B------:R-:W-:Y:S02]  /*18120*/  @!UP4 UIMAD UR13, UR6, UR5, UR13 ;  /* 0x00000005060dc2a4 */ /* 0x000fe4000f8e020d */
[----:B------:R-:W-:Y:S01]  /*18130*/  UISETP.NE.OR UP2, UPT, UR9, URZ, !UP3 ;  /* 0x0000003f0900728c */ /* 0x000fe2000df45670 */
[----:B------:R-:W1:Y:S01]  /*18140*/  S2UR UR9, SR_CTAID.X ;  /* 0x00000000000979c3 */ /* 0x000e620000002500 */
[----:B------:R-:W-:Y:S02]  /*18150*/  ULDC UR5, c[0x0][0x234] ;  /* 0x00008d0000057ab9 */ /* 0x000fe40000000800 */
[----:B------:R-:W-:-:S02]  /*18160*/  @UP1 UIMAD UR15, UR15, UR8, URZ ;  /* 0x000000080f0f12a4 */ /* 0x000fc4000f8e023f */
[----:B------:R-:W-:Y:S02]  /*18170*/  UISETP.NE.OR UP0, UPT, UR10, -0x1, UP2 ;  /* 0xffffffff0a00788c */ /* 0x000fe40009705670 */
[----:B------:R-:W-:Y:S02]  /*18180*/  @!UP1 USEL UR15, UR8, UR5, !UP3 ;  /* 0x00000005080f9287 */ /* 0x000fe4000d800000 */
[----:B------:R-:W-:Y:S02]  /*18190*/  ULDC UR4, c[0x0][0x1c0] ;  /* 0x0000700000047ab9 */ /* 0x000fe40000000800 */
[----:B------:R-:W-:Y:S02]  /*181a0*/  @UP1 UMOV UR16, 0x1 ;  /* 0x0000000100101882 */ /* 0x000fe40000000000 */
[----:B------:R-:W-:Y:S02]  /*181b0*/  @!UP1 UIMAD UR16, UR15, UR4, URZ ;  /* 0x000000040f1092a4 */ /* 0x000fe4000f8e023f */
[----:B------:R-:W-:-:S02]  /*181c0*/  @UP1 ULDC UR17, c[0x0][0x210] ;  /* 0x0000840000111ab9 */ /* 0x000fc40000000800 */
[----:B------:R-:W-:Y:S02]  /*181d0*/  UIMAD UR4, UR6, UR16, URZ ;  /* 0x00000010060472a4 */ /* 0x000fe4000f8e023f */
[----:B------:R-:W-:Y:S02]  /*181e0*/  @!UP1 UMOV UR17, 0x1 ;  /* 0x0000000100119882 */ /* 0x000fe40000000000 */
[----:B------:R-:W-:Y:S02]  /*181f0*/  @!UP0 UIMAD UR10, UR6, UR8, URZ ;  /* 0x00000008060a82a4 */ /* 0x000fe4000f8e023f */
[----:B------:R-:W-:Y:S02]  /*18200*/  USEL UR4, UR4, URZ, UP2 ;  /* 0x0000003f04047287 */ /* 0x000fe40009000000 */
[----:B-1----:R-:W-:Y:S02]  /*18210*/  UIMAD UR9, UR9, UR17, URZ ;  /* 0x00000011090972a4 */ /* 0x002fe4000f8e023f */
[----:B------:R-:W-:-:S02]  /*18220*/  UIMAD UR15, UR12, UR15, UR4 ;  /* 0x0000000f0c0f72a4 */ /* 0x000fc4000f8e0204 */
[----:B------:R-:W-:Y:S02]  /*18230*/  USHF.L.U32 UR9, UR9, 0x7, URZ ;  /* 0x0000000709097899 */ /* 0x000fe4000800063f */
[----:B------:R-:W-:Y:S02]  /*18240*/  UMOV UR22, URZ ;  /* 0x0000003f00167c82 */ /* 0x000fe40008000000 */
[----:B------:R-:W-:Y:S02]  /*18250*/  @!UP2 UMOV UR22, UR10 ;  /* 0x0000000a0016ac82 */ /* 0x000fe40008000000 */
[----:B------:R-:W-:Y:S02]  /*18260*/  UMOV UR23, URZ ;  /* 0x0000003f00177c82 */ /* 0x000fe40008000000 */
[----:B------:R-:W-:Y:S02]  /*18270*/  USHF.R.S32.HI UR4, URZ, 0x1f, UR9 ;  /* 0x0000001f3f047899 */ /* 0x000fe40008011409 */
[----:B------:R-:W-:-:S02]  /*18280*/  @!UP2 USHF.R.S32.HI UR23, URZ, 0x1f, UR10 ;  /* 0x0000001f3f17a899 */ /* 0x000fc4000801140a */
[----:B------:R-:W-:Y:S02]  /*18290*/  USHF.R.S32.HI UR5, URZ, 0x1f, UR15 ;  /* 0x0000001f3f057899 */ /* 0x000fe4000801140f */
[----:B------:R-:W-:Y:S02]  /*182a0*/  UIADD3 UR9, UP1, UP0, UR9, UR22, UR15 ;  /* 0x0000001609097290 */ /* 0x000fe4000f83e00f */
[----:B------:R-:W-:Y:S02]  /*182b0*/  @!UP4 UIADD3 UR7, UR21, UR13, URZ ;  /* 0x0000000d1507c290 */ /* 0x000fe4000fffe03f */
[----:B------:R-:W-:Y:S02]  /*182c0*/  UIADD3.X UR4, UR4, UR23, UR5, UP1, UP0 ;  /* 0x0000001704047290 */ /* 0x000fe40008fe0405 */
[----:B------:R-:W-:Y:S01]  /*182d0*/  @!UP4 UMOV UR14, UR20 ;  /* 0x00000014000ecc82 */ /* 0x000fe20008000000 */
[----:B--2---:R-:W1:Y:S04]  /*182e0*/  SHFL.BFLY PT, R0, R4, 0x2, 0x1f ;  /* 0x0c401f0004007f89 */ /* 0x004e6800000e0000 */
[----:B---3--:R-:W2:Y:S04]  /*182f0*/  SHFL.BFLY PT, R3, R8, 0x2, 0x1f ;  /* 0x0c401f0008037f89 */ /* 0x008ea800000e0000 */
[----:B----4-:R-:W-:Y:S01]  /*18300*/  SHFL.BFLY PT, R5, R6, 0x2, 0x1f ;  /* 0x0c401f0006057f89 */ /* 0x010fe200000e0000 */
[----:B-1----:R-:W-:-:S03]  /*18310*/  FADD.FTZ R0, R0, R4 ;  /* 0x0000000400007221 */ /* 0x002fc60000010000 */
[----:B------:R-:W1:Y:S01]  /*18320*/  SHFL.BFLY PT, R4, R7, 0x2, 0x1f ;  /* 0x0c401f0007047f89 */ /* 0x000e6200000e0000 */
[----:B--2---:R-:W-:-:S03]  /*18330*/  FADD.FTZ R3, R3, R8 ;  /* 0x0000000803037221 */ /* 0x004fc60000010000 */
[----:B------:R-:W2:Y:S04]  /*18340*/  SHFL.BFLY PT, R2, R0, 0x1, 0x1f ;  /* 0x0c201f0000027f89 */ /* 0x000ea800000e0000 */
[----:B------:R-:W3:Y:S01]  /*18350*/  SHFL.BFLY PT, R136, R3, 0x1, 0x1f ;  /* 0x0c201f0003887f89 */ /* 0x000ee200000e0000 */
[----:B-1----:R-:W-:Y:S02]  /*18360*/  FADD.FTZ R4, R4, R7 ;  /* 0x0000000704047221 */ /* 0x002fe40000010000 */
[----:B--2---:R-:W-:Y:S01]  /*18370*/  FADD.FTZ R137, R0, R2 ;  /* 0x0000000200897221 */ /* 0x004fe20000010000 */
[----:B------:R-:W-:Y:S01]  /*18380*/  MOV R0, 0x3f800000 ;  /* 0x3f80000000007802 */ /* 0x000fe20000000f00 */
[----:B------:R-:W-:Y:S02]  /*18390*/  FADD.FTZ R2, R5, R6 ;  /* 0x0000000605027221 */ /* 0x000fe40000010000 */
[----:B------:R-:W1:Y:S01]  /*183a0*/  SHFL.BFLY PT, R6, R4, 0x1, 0x1f ;  /* 0x0c201f0004067f89 */ /* 0x000e6200000e0000 */
[----:B------:R-:W-:Y:S01]  /*183b0*/  FSETP.NE.FTZ.AND P5, PT, R137, RZ, PT ;  /* 0x000000ff8900720b */ /* 0x000fe20003fb5000 */
[----:B---3--:R-:W-:Y:S01]  /*183c0*/  FADD.FTZ R136, R3, R136 ;  /* 0x0000008803887221 */ /* 0x008fe20000010000 */
        /* <DEDUP_REMOVED lines=237> */
[----:B-1----:R-:W-:-:S03]  /*192a0*/  MOV R5, 0x40 ;  /* 0x0000004000057802 */ /* 0x002fc60000000f00 */
[----:B------:R1:W-:Y:S01]  /*192b0*/  STS [R2+0x2400], R13 ;  /* 0x0024000d02007388 */ /* 0x0003e20000000800 */
[----:B------:R-:W-:Y:S02]  /*192c0*/  SEL R5, R5, 0xffffffc0, !P2 ;  /* 0xffffffc005057807 */ /* 0x000fe40005000000 */
[C---:B--2---:R-:W-:Y:S02]  /*192d0*/  IADD3 R4, R0.reuse, R3, RZ ;  /* 0x0000000300047210 */ /* 0x044fe40007ffe0ff */
[-C--:B------:R-:W-:Y:S02]  /*192e0*/  IADD3 R3, R3, R2.reuse, RZ ;  /* 0x0000000203037210 */ /* 0x080fe40007ffe0ff */
[-C--:B---3--:R-:W-:Y:S01]  /*192f0*/  IADD3 R7, R0, R5.reuse, RZ ;  /* 0x0000000500077210 */ /* 0x088fe20007ffe0ff */
[----:B------:R2:W-:Y:S01]  /*19300*/  STS [R4], R12 ;  /* 0x0000000c04007388 */ /* 0x0005e20000000800 */
[----:B------:R-:W-:Y:S02]  /*19310*/  IADD3 R6, R4, R5, RZ ;  /* 0x0000000504067210 */ /* 0x000fe40007ffe0ff */
[----:B----4-:R-:W-:Y:S01]  /*19320*/  MOV R9, 0x7f800000 ;  /* 0x7f80000000097802 */ /* 0x010fe20000000f00 */
[----:B------:R-:W-:Y:S01]  /*19330*/  STS [R4+0x400], R11 ;  /* 0x0004000b04007388 */ /* 0x000fe20000000800 */
[----:B------:R-:W-:-:S03]  /*19340*/  IADD3 R8, R5, R2, RZ ;  /* 0x0000000205087210 */ /* 0x000fc60007ffe0ff */
[----:B------:R-:W-:Y:S01]  /*19350*/  STS [R3], R15 ;  /* 0x0000000f03007388 */ /* 0x000fe20000000800 */
[----:B------:R-:W-:-:S03]  /*19360*/  IADD3 R5, R3, R5, RZ ;  /* 0x0000000503057210 */ /* 0x000fc60007ffe0ff */
[----:B------:R3:W-:Y:S01]  /*19370*/  STS [R3+0x400], R14 ;  /* 0x0004000e03007388 */ /* 0x0007e20000000800 */
[----:B-1----:R-:W-:-:S03]  /*19380*/  MOV R13, 0x7f800000 ;  /* 0x7f800000000d7802 */ /* 0x002fc60000000f00 */
[----:B------:R-:W-:Y:S04]  /*19390*/  STS [R4+0x2000], R16 ;  /* 0x0020001004007388 */ /* 0x000fe80000000800 */
[----:B------:R-:W-:Y:S04]  /*193a0*/  STS [R4+0x2400], R17 ;  /* 0x0024001104007388 */ /* 0x000fe80000000800 */
[----:B------:R-:W-:Y:S01]  /*193b0*/  STS [R3+0x2000], R24 ;  /* 0x0020001803007388 */ /* 0x000fe20000000800 */
[----:B--2---:R-:W-:-:S03]  /*193c0*/  MOV R12, 0x7f800000 ;  /* 0x7f800000000c7802 */ /* 0x004fc60000000f00 */
[----:B------:R-:W-:Y:S04]  /*193d0*/  STS [R3+0x2400], R23 ;  /* 0x0024001703007388 */ /* 0x000fe80000000800 */
[----:B------:R-:W-:Y:S04]  /*193e0*/  STS [R7], R22 ;  /* 0x0000001607007388 */ /* 0x000fe80000000800 */
[----:B------:R-:W-:Y:S01]  /*193f0*/  STS [R7+0x400], R21 ;  /* 0x0004001507007388 */ /* 0x000fe20000000800 */
[----:B---3--:R-:W-:-:S03]  /*19400*/  MOV R14, 0x7f800000 ;  /* 0x7f800000000e7802 */ /* 0x008fc60000000f00 */
        /* <DEDUP_REMOVED lines=30> */
[----:B--2---:R-:W1:Y:S01]  /*195f0*/  @P5 MUFU.LG2 R2, R137 ;  /* 0x0000008900025308 */ /* 0x004e620000000c00 */
[----:B------:R-:W-:Y:S02]  /*19600*/  LOP3.LUT P1, RZ, R0, 0x3, RZ, 0xc0, !PT ;  /* 0x0000000300ff7812 */ /* 0x000fe4000782c0ff */
[----:B------:R-:W-:Y:S04]  /*19610*/  STS [R3+0x6000], R43 ;  /* 0x0060002b03007388 */ /* 0x000fe80000000800 */
[----:B------:R2:W-:Y:S01]  /*19620*/  STS [R3+0x6400], R42 ;  /* 0x0064002a03007388 */ /* 0x0005e20000000800 */
[----:B------:R-:W3:Y:S03]  /*19630*/  @P0 MUFU.LG2 R0, R138 ;  /* 0x0000008a00000308 */ /* 0x000ee60000000c00 */
[----:B------:R-:W-:Y:S04]  /*19640*/  STS [R7+0x4000], R41 ;  /* 0x0040002907007388 */ /* 0x000fe80000000800 */
[----:B------:R-:W-:Y:S04]  /*19650*/  STS [R7+0x4400], R40 ;  /* 0x0044002807007388 */ /* 0x000fe80000000800 */
[----:B------:R-:W-:Y:S04]  /*19660*/  STS [R8+0x4000], R37 ;  /* 0x0040002508007388 */ /* 0x000fe80000000800 */
[----:B------:R-:W-:Y:S01]  /*19670*/  STS [R8+0x4400], R36 ;  /* 0x0044002408007388 */ /* 0x000fe20000000800 */
[----:B-1----:R-:W-:-:S02]  /*19680*/  @P5 FMUL.FTZ R4, R2, 0.69314718246459960938 ;  /* 0x3f31721802045820 */ /* 0x002fc40000410000 */
[----:B---3--:R-:W-:Y:S01]  /*19690*/  @P0 FMUL.FTZ R0, R0, 0.69314718246459960938 ;  /* 0x3f31721800000820 */ /* 0x008fe20000410000 */
[----:B------:R-:W-:Y:S01]  /*196a0*/  STS [R7+0x6000], R39 ;  /* 0x0060002707007388 */ /* 0x000fe20000000800 */
[----:B------:R-:W-:Y:S02]  /*196b0*/  @P5 FFMA.FTZ R13, R135, c[0x0][0x238], R4 ;  /* 0x00008e00870d5a23 */ /* 0x000fe40000010004 */
[----:B------:R-:W-:Y:S01]  /*196c0*/  @P0 FFMA.FTZ R12, R132, c[0x0][0x238], R0 ;  /* 0x00008e00840c0a23 */ /* 0x000fe20000010000 */
[----:B------:R-:W-:Y:S01]  /*196d0*/  STS [R7+0x6400], R38 ;  /* 0x0064002607007388 */ /* 0x000fe20000000800 */
[----:B--2---:R-:W1:Y:S03]  /*196e0*/  @P4 MUFU.LG2 R3, R136 ;  /* 0x0000008800034308 */ /* 0x004e660000000c00 */
[----:B------:R-:W-:Y:S04]  /*196f0*/  STS [R8+0x6000], R35 ;  /* 0x0060002308007388 */ /* 0x000fe80000000800 */
[----:B------:R-:W-:Y:S04]  /*19700*/  STS [R8+0x6400], R34 ;  /* 0x0064002208007388 */ /* 0x000fe80000000800 */
[----:B------:R-:W-:Y:S04]  /*19710*/  STS [R6+0x4000], R33 ;  /* 0x0040002106007388 */ /* 0x000fe80000000800 */
[----:B------:R-:W-:Y:S01]  /*19720*/  STS [R6+0x4400], R32 ;  /* 0x0044002006007388 */ /* 0x000fe20000000800 */
[----:B-1----:R-:W-:-:S03]  /*19730*/  @P4 FMUL.FTZ R3, R3, 0.69314718246459960938 ;  /* 0x3f31721803034820 */ /* 0x002fc60000410000 */
[----:B------:R-:W-:Y:S01]  /*19740*/  STS [R5+0x4000], R29 ;  /* 0x0040001d05007388 */ /* 0x000fe20000000800 */
[----:B------:R-:W-:-:S03]  /*19750*/  @P4 FFMA.FTZ R14, R134, c[0x0][0x238], R3 ;  /* 0x00008e00860e4a23 */ /* 0x000fc60000010003 */
[----:B------:R-:W-:Y:S04]  /*19760*/  STS [R5+0x4400], R28 ;  /* 0x0044001c05007388 */ /* 0x000fe80000000800 */
[----:B------:R-:W-:Y:S04]  /*19770*/  STS [R6+0x6000], R31 ;  /* 0x0060001f06007388 */ /* 0x000fe80000000800 */
[----:B------:R-:W-:Y:S04]  /*19780*/  STS [R6+0x6400], R30 ;  /* 0x0064001e06007388 */ /* 0x000fe80000000800 */
[----:B------:R-:W-:Y:S04]  /*19790*/  STS [R5+0x6000], R27 ;  /* 0x0060001b05007388 */ /* 0x000fe80000000800 */
[----:B------:R1:W-:Y:S04]  /*197a0*/  STS [R5+0x6400], R68 ;  /* 0x0064004405007388 */ /* 0x0003e80000000800 */
[----:B------:R-:W-:Y:S06]  /*197b0*/  BAR.SYNC.DEFER_BLOCKING 0x0 ;  /* 0x0000000000007b1d */ /* 0x000fec0000010000 */
[----:B-1----:R-:W1:Y:S01]  /*197c0*/  @P3 MUFU.LG2 R5, R139 ;  /* 0x0000008b00053308 */ /* 0x002e620000000c00 */
[----:B------:R2:W3:Y:S04]  /*197d0*/  LDS.128 R20, [R233] ;  /* 0x00000000e9147984 */ /* 0x0004e80000000c00 */
[----:B------:R2:W4:Y:S04]  /*197e0*/  LDS.128 R32, [R233+0x800] ;  /* 0x00080000e9207984 */ /* 0x0005280000000c00 */
[----:B------:R2:W2:Y:S04]  /*197f0*/  LDS.128 R40, [R233+0x1000] ;  /* 0x00100000e9287984 */ /* 0x0004a80000000c00 */
[----:B------:R2:W2:Y:S01]  /*19800*/  LDS.128 R48, [R233+0x1800] ;  /* 0x00180000e9307984 */ /* 0x0004a20000000c00 */
[----:B-1----:R-:W-:-:S03]  /*19810*/  @P3 FMUL.FTZ R2, R5, 0.69314718246459960938 ;  /* 0x3f31721805023820 */ /* 0x002fc60000410000 */
[----:B------:R1:W1:Y:S01]  /*19820*/  LDS.128 R56, [R233+0x2000] ;  /* 0x00200000e9387984 */ /* 0x0002620000000c00 */
[----:B------:R-:W-:-:S03]  /*19830*/  @P3 FFMA.FTZ R9, R133, c[0x0][0x238], R2 ;  /* 0x00008e0085093a23 */ /* 0x000fc60000010002 */
        /* <DEDUP_REMOVED lines=49> */
.L_x_440:
[----:B--234-:R-:W-:Y:S05]  /*19b50*/  BSYNC B0 ;  /* 0x0000000000007941 */ /* 0x01cfea0003800000 */
.L_x_439:
[----:B------:R-:W2:Y:S04]  /*19b60*/  LDL.LU.64 R4, [R1+0x70] ;  /* 0x0000700001047983 */ /* 0x000ea80000300a00 */
[----:B------:R-:W3:Y:S04]  /*19b70*/  S2R R3, SR_TID.X ;  /* 0x0000000000037919 */ /* 0x000ee80000002100 */
[----:B------:R-:W4:Y:S01]  /*19b80*/  S2R R8, SR_CTAID.Z ;  /* 0x0000000000087919 */ /* 0x000f220000002700 */
[----:B------:R-:W-:-:S02]  /*19b90*/  USHF.R.S32.HI UR6, URZ, 0x1f, UR12 ;  /* 0x0000001f3f067899 */ /* 0x000fc4000801140c */
[----:B------:R-:W-:Y:S01]  /*19ba0*/  ULDC.64 UR4, c[0x0][0x1f0] ;  /* 0x00007c0000047ab9 */ /* 0x000fe20000000a00 */
[----:B------:R1:W5:Y:S01]  /*19bb0*/  LDL.64 R12, [R1+0x50] ;  /* 0x00005000010c7983 */ /* 0x0003620000100a00 */
[----:B------:R-:W-:Y:S01]  /*19bc0*/  UIMAD UR4, UR6, UR4, URZ ;  /* 0x00000004060472a4 */ /* 0x000fe2000f8e023f */
[----:B------:R-:W-:Y:S03]  /*19bd0*/  BSSY B0, `(.L_x_441) ;  /* 0x0000014000007945 */ /* 0x000fe60003800000 */
[----:B------:R-:W-:Y:S01]  /*19be0*/  UIMAD UR4, UR12, UR5, UR4 ;  /* 0x000000050c0472a4 */ /* 0x000fe2000f8e0204 */
[----:B---3--:R-:W-:-:S04]  /*19bf0*/  SHF.R.S32.HI R0, RZ, 0x1f, R3 ;  /* 0x0000001fff007819 */ /* 0x008fc80000011403 */
[----:B------:R-:W-:-:S04]  /*19c00*/  LEA.HI R0, R0, R3, RZ, 0x3 ;  /* 0x0000000300007211 */ /* 0x000fc800078f18ff */
[----:B------:R-:W-:Y:S02]  /*19c10*/  SHF.R.S32.HI R10, RZ, 0x3, R0 ;  /* 0x00000003ff0a7819 */ /* 0x000fe40000011400 */
[----:B--2---:R-:W-:-:S04]  /*19c20*/  IADD3 R2, P0, R4, UR14, RZ ;  /* 0x0000000e04027c10 */ /* 0x004fc8000ff1e0ff */
[----:B------:R-:W-:Y:S02]  /*19c30*/  IADD3.X R3, R5, UR7, RZ, P0, !PT ;  /* 0x0000000705037c10 */ /* 0x000fe400087fe4ff */
[----:B------:R-:W-:-:S03]  /*19c40*/  ISETP.GE.AND P0, PT, R10, UR11, PT ;  /* 0x0000000b0a007c0c */ /* 0x000fc6000bf06270 */
[----:B----4-:R-:W-:-:S05]  /*19c50*/  IMAD.WIDE.U32 R8, R8, c[0x0][0x1f0], R2 ;  /* 0x00007c0008087a25 */ /* 0x010fca00078e0002 */
[----:B------:R-:W-:-:S05]  /*19c60*/  IADD3 R7, R9, UR4, RZ ;  /* 0x0000000409077c10 */ /* 0x000fca000fffe0ff */
[----:B------:R-:W-:Y:S05]  /*19c70*/  @P0 BRA `(.L_x_442) ;  /* 0x0000009000000947 */ /* 0x000fea0003800000 */
[----:B-1----:R-:W-:Y:S01]  /*19c80*/  MOV R6, R8 ;  /* 0x0000000800067202 */ /* 0x002fe20000000f00 */
[----:B-----5:R-:W-:-:S04]  /*19c90*/  IMAD R0, R13, c[0x0][0x1e8], RZ ;  /* 0x00007a000d007a24 */ /* 0x020fc800078e02ff */
[----:B------:R-:W-:-:S04]  /*19ca0*/  IMAD.WIDE.U32 R2, R12, c[0x0][0x1e8], R6 ;  /* 0x00007a000c027a25 */ /* 0x000fc800078e0006 */
[----:B------:R-:W-:Y:S01]  /*19cb0*/  IMAD R0, R12, c[0x0][0x1ec], R0 ;  /* 0x00007b000c007a24 */ /* 0x000fe200078e0200 */
[----:B------:R-:W-:-:S04]  /*19cc0*/  LEA R4, P0, R2, c[0x0][0x1d0], 0x1 ;  /* 0x0000740002047a11 */ /* 0x000fc800078008ff */
[----:B------:R-:W-:-:S04]  /*19cd0*/  IADD3 R0, R0, R3, RZ ;  /* 0x0000000300007210 */ /* 0x000fc80007ffe0ff */
[----:B------:R-:W-:-:S05]  /*19ce0*/  LEA.HI.X R5, R2, c[0x0][0x1d4], R0, 0x1, P0 ;  /* 0x0000750002057a11 */ /* 0x000fca00000f0c00 */
[----:B------:R1:W-:Y:S04]  /*19cf0*/  STG.E.128 [R4.64], R20 ;  /* 0x0000001404007986 */ /* 0x0003e8000c101d12 */
[----:B------:R1:W-:Y:S02]  /*19d00*/  STG.E.128 [R4.64+0x80], R16 ;  /* 0x0000801004007986 */ /* 0x0003e4000c101d12 */
.L_x_442:
[----:B-1----:R-:W-:Y:S05]  /*19d10*/  BSYNC B0 ;  /* 0x0000000000007941 */ /* 0x002fea0003800000 */
.L_x_441:
[----:B------:R-:W-:Y:S01]  /*19d20*/  IADD3 R0, R10, 0x10, RZ ;  /* 0x000000100a007810 */ /* 0x000fe20007ffe0ff */
[----:B------:R-:W-:Y:S03]  /*19d30*/  BSSY B0, `(.L_x_443) ;  /* 0x000000f000007945 */ /* 0x000fe60003800000 */
[----:B------:R-:W-:-:S13]  /*19d40*/  ISETP.GE.AND P0, PT, R0, UR11, PT ;  /* 0x0000000b00007c0c */ /* 0x000fda000bf06270 */
[----:B------:R-:W-:Y:S05]  /*19d50*/  @P0 BRA `(.L_x_444) ;  /* 0x000000c000000947 */ /* 0x000fea0003800000 */
[----:B-----5:R-:W-:Y:S01]  /*19d60*/  IADD3 R4, P0, R12, 0x10, RZ ;  /* 0x000000100c047810 */ /* 0x020fe20007f1e0ff */
        /* <DEDUP_REMOVED lines=11> */
.L_x_444:
[----:B------:R-:W-:Y:S05]  /*19e20*/  BSYNC B0 ;  /* 0x0000000000007941 */ /* 0x000fea0003800000 */
.L_x_443:
[----:B------:R-:W-:Y:S01]  /*19e30*/  IADD3 R0, R10, 0x20, RZ ;  /* 0x000000200a007810 */ /* 0x000fe20007ffe0ff */
[----:B------:R-:W-:Y:S03]  /*19e40*/  BSSY B0, `(.L_x_445) ;  /* 0x000000f000007945 */ /* 0x000fe60003800000 */
[----:B------:R-:W-:-:S13]  /*19e50*/  ISETP.GE.AND P0, PT, R0, UR11, PT ;  /* 0x0000000b00007c0c */ /* 0x000fda000bf06270 */
[----:B------:R-:W-:Y:S05]  /*19e60*/  @P0 BRA `(.L_x_446) ;  /* 0x000000c000000947 */ /* 0x000fea0003800000 */
[----:B-1---5:R-:W-:Y:S01]  /*19e70*/  IADD3 R4, P0, R12, 0x20, RZ ;  /* 0x000000200c047810 */ /* 0x022fe20007f1e0ff */
        /* <DEDUP_REMOVED lines=11> */
.L_x_446:
[----:B------:R-:W-:Y:S05]  /*19f30*/  BSYNC B0 ;  /* 0x0000000000007941 */ /* 0x000fea0003800000 */
.L_x_445:
[----:B------:R-:W2:Y:S01]  /*19f40*/  LDL.LU R0, [R1+0x68] ;  /* 0x0000680001007983 */ /* 0x000ea20000300800 */
[----:B------:R-:W-:Y:S01]  /*19f50*/  BSSY B0, `(.L_x_447) ;  /* 0x000000f000007945 */ /* 0x000fe20003800000 */
[----:B--2---:R-:W-:-:S13]  /*19f60*/  ISETP.GE.AND P0, PT, R0, UR11, PT ;  /* 0x0000000b00007c0c */ /* 0x004fda000bf06270 */
        /* <DEDUP_REMOVED lines=13> */
.L_x_448:
[----:B------:R-:W-:Y:S05]  /*1a040*/  BSYNC B0 ;  /* 0x0000000000007941 */ /* 0x000fea0003800000 */
.L_x_447:
        /* <DEDUP_REMOVED lines=16> */
.L_x_450:
[----:B------:R-:W-:Y:S05]  /*1a150*/  BSYNC B0 ;  /* 0x0000000000007941 */ /* 0x000fea0003800000 */
.L_x_449:
        /* <DEDUP_REMOVED lines=16> */
.L_x_452:
[----:B------:R-:W-:Y:S05]  /*1a260*/  BSYNC B0 ;  /* 0x0000000000007941 */ /* 0x000fea0003800000 */
.L_x_451:
        /* <DEDUP_REMOVED lines=16> */
.L_x_454:
[----:B------:R-:W-:Y:S05]  /*1a370*/  BSYNC B0 ;  /* 0x0000000000007941 */ /* 0x000fea0003800000 */
.L_x_453:
[----:B------:R-:W2:Y:S02]  /*1a380*/  LDL.LU R0, [R1+0x90] ;  /* 0x0000900001007983 */ /* 0x000ea40000300800 */
[----:B--2---:R-:W-:-:S13]  /*1a390*/  ISETP.GE.AND P0, PT, R0, UR11, PT ;  /* 0x0000000b00007c0c */ /* 0x004fda000bf06270 */
[----:B------:R-:W-:Y:S05]  /*1a3a0*/  @P0 EXIT ;  /* 0x000000000000094d */ /* 0x000fea0003800000 */
[----:B-----5:R-:W-:Y:S01]  /*1a3b0*/  IADD3 R6, P0, R12, 0x70, RZ ;  /* 0x000000700c067810 */ /* 0x020fe20007f1e0ff */
        /* <DEDUP_REMOVED lines=12> */
.L_x_455:
        /* <DEDUP_REMOVED lines=16> */
.L_x_2380:


//--------------------- .text._ZN5flash16flash_fwd_kernelI23Flash_fwd_kernel_traitsILi128ELi128ELi64ELi4ELb0ELb0EN7cutlass6half_tE19Flash_kernel_traitsILi128ELi128ELi64ELi4ES3_EELb0ELb0ELb1ELb0ELb0ELb1ELb1ELb0EEEvNS_16Flash_fwd_paramsE --------------------------
	.section	.text._ZN5flash16flash_fwd_kernelI23Flash_fwd_kernel_traitsILi128ELi128ELi64ELi4ELb0ELb0EN7cutlass6half_tE19Flash_kernel_traitsILi128ELi128ELi64ELi4ES3_EELb0ELb0ELb1ELb0ELb0ELb1ELb1ELb0EEEvNS_16Flash_fwd_paramsE,"ax",@progbits
	.sectioninfo	@"SHI_REGISTERS=255"
	.align	128
        .global         _ZN5flash16flash_fwd_kernelI23Flash_fwd_kernel_traitsILi128ELi128ELi64ELi4ELb0ELb0EN7cutlass6half_tE19Flash_kernel_traitsILi128ELi128ELi64ELi4ES3_EELb0ELb0ELb1ELb0ELb0ELb1ELb1ELb0EEEvNS_16Flash_fwd_paramsE
        .type           _ZN5flash16flash_fwd_kernelI23Flash_fwd_kernel_traitsILi128ELi128ELi64ELi4ELb0ELb0EN7cutlass6half_tE19Flash_kernel_traitsILi128ELi128ELi64ELi4ES3_EELb0ELb0ELb1ELb0ELb0ELb1ELb1ELb0EEEvNS_16Flash_fwd_paramsE,@function
        .size           _ZN5flash16flash_fwd_kernelI23Flash_fwd_kernel_traitsILi128ELi128ELi64ELi4ELb0ELb0EN7cutlass6half_tE19Flash_kernel_traitsILi128ELi128ELi64ELi4ES3_EELb0ELb0ELb1ELb0ELb0ELb1ELb1ELb0EEEvNS_16Flash_fwd_paramsE,(.L_x_2381 - _ZN5flash16flash_fwd_kernelI23Flash_fwd_kernel_traitsILi128ELi128ELi64ELi4ELb0ELb0EN7cutlass6half_tE19Flash_kernel_traitsILi128ELi128ELi64ELi4ES3_EELb0ELb0ELb1ELb0ELb0ELb1ELb1ELb0EEEvNS_16Flash_fwd_paramsE)
        .other          _ZN5flash16flash_fwd_kernelI23Flash_fwd_kernel_traitsILi128ELi128ELi64ELi4ELb0ELb0EN7cutlass6half_tE19Flash_kernel_traitsILi128ELi128ELi64ELi4ES3_EELb0ELb0ELb1ELb0ELb0ELb1ELb1ELb0EEEvNS_16Flash_fwd_paramsE,@"STO_CUDA_ENTRY STV_DEFAULT"
_ZN5flash16flash_fwd_kernelI23Flash_fwd_kernel_traitsILi128ELi128ELi64ELi4ELb0ELb0EN7cutlass6half_tE19Flash_kernel_traitsILi128ELi128ELi64ELi4ES3_EELb0ELb0ELb1ELb0ELb0ELb1ELb1ELb0EEEvNS_16Flash_fwd_paramsE:
.text._ZN5flash16flash_fwd_kernelI23Flash_fwd_kernel_traitsILi128ELi128ELi64ELi4ELb0ELb0EN7cutlass6half_tE19Flash_kernel_traitsILi128ELi128ELi64ELi4ES3_EELb0ELb0ELb1ELb0ELb0ELb1ELb1ELb0EEEvNS_16Flash_fwd_paramsE:
        /* <DEDUP_REMOVED lines=56> */
.L_x_456:
[----:B------:R-:W-:Y:S02]  /*0380*/  ULDC UR6, c[0x0][0x218] ;  /* 0x0000860000067ab9 */ /* 0x000fe40000000800 */
.L_x_457:
        /* <DEDUP_REMOVED lines=116> */
.L_x_460:
[----:B------:R-:W-:Y:S05]  /*0ad0*/  BSYNC B0 ;  /* 0x0000000000007941 */ /* 0x000fea0003800000 */
.L_x_459:
        /* <DEDUP_REMOVED lines=16> */
.L_x_462:
[----:B------:R-:W-:Y:S05]  /*0be0*/  BSYNC B0 ;  /* 0x0000000000007941 */ /* 0x000fea0003800000 */
.L_x_461:
        /* <DEDUP_REMOVED lines=16> */
.L_x_464:
[----:B------:R-:W-:Y:S05]  /*0cf0*/  BSYNC B0 ;  /* 0x0000000000007941 */ /* 0x000fea0003800000 */
.L_x_463:
        /* <DEDUP_REMOVED lines=16> */
.L_x_466:
[----:B------:R-:W-:Y:S05]  /*0e00*/  BSYNC B0 ;  /* 0x0000000000007941 */ /* 0x000fea0003800000 */
.L_x_465:
        /* <DEDUP_REMOVED lines=16> */
.L_x_468:
[----:B------:R-:W-:Y:S05]  /*0f10*/  BSYNC B0 ;  /* 0x0000000000007941 */ /* 0x000fea0003800000 */
.L_x_467:
        /* <DEDUP_REMOVED lines=16> */
.L_x_470:
[----:B------:R-:W-:Y:S05]  /*1020*/  BSYNC B0 ;  /* 0x0000000000007941 */ /* 0x000fea0003800000 */
.L_x_469:
        /* <DEDUP_REMOVED lines=16> */
.L_x_472:
[----:B------:R-:W-:Y:S05]  /*1130*/  BSYNC B0 ;  /* 0x0000000000007941 */ /* 0x000fea0003800000 */
.L_x_471:
        /* <DEDUP_REMOVED lines=16> */
.L_x_474:
[----:B------:R-:W-:Y:S05]  /*1240*/  BSYNC B0 ;  /* 0x0000000000007941 */ /* 0x000fea0003800000 */
.L_x_473:
        /* <DEDUP_REMOVED lines=67> */
.L_x_458:
        /* <DEDUP_REMOVED lines=32> */
.L_x_475:
        /* <DEDUP_REMOVED lines=46> */
.L_x_476:
        /* <DEDUP_REMOVED lines=8> */
[----:B------:R-:W-:Y:S01]  /*1be0*/  SHF.R.S32.HI R2, RZ, 0x3, R0 ;  /* 0x00000003ff027819 */ /* 0x000fe20000011400 */
[----:B------:R-:W-:Y:S01]  /*1bf0*/  UIADD3 UR15, UR8, -0x1, URZ ;  /* 0xffffffff080f7890 */ /* 0x000fe2000fffe03f */
        /* <DEDUP_REMOVED lines=8> */
[----:B------:R-:W-:Y:S01]  /*1c80*/  ISETP.GE.AND P0, PT, R2, UR11, PT ;  /* 0x0000000b02007c0c */ /* 0x000fe2000bf06270 */
[----:B------:R-:W-:Y:S01]  /*1c90*/  IMAD.SHL.U32 R28, R32, 0x8, RZ ;  /* 0x00000008201c7824 */ /* 0x000fe200078e00ff */
[----:B------:R-:W-:Y:S01]  /*1ca0*/  IADD3 R25, R2, 0x20, RZ ;  /* 0x0000002002197810 */ /* 0x000fe20007ffe0ff */
[----:B------:R-:W-:Y:S01]  /*1cb0*/  UMOV UR12, 0x6 ;  /* 0x00000006000c7882 */ /* 0x000fe20000000000 */
        /* <DEDUP_REMOVED lines=8> */
[----:B------:R-:W-:Y:S01]  /*1d40*/  USHF.R.S32.HI UR17, URZ, 0x1f, UR15 ;  /* 0x0000001f3f117899 */ /* 0x000fe2000801140f */
[----:B------:R-:W-:Y:S01]  /*1d50*/  SHF.R.U32.HI R6, RZ, 0x3, R0 ;  /* 0x00000003ff067819 */ /* 0x000fe20000011600 */
[----:B------:R-:W-:Y:S01]  /*1d60*/  STL.64 [R1+0x68], R28 ;  /* 0x0000681c01007387 */ /* 0x000fe20000100a00 */
[----:B------:R-:W-:Y:S01]  /*1d70*/  LOP3.LUT R0, R0, 0x38, R28, 0xf8, !PT ;  /* 0x0000003800007812 */ /* 0x000fe200078ef81c */
[----:B--2---:R-:W-:Y:S01]  /*1d80*/  IMAD.WIDE.U32 R4, R7, c[0x0][0x1a8], R4 ;  /* 0x00006a0007047a25 */ /* 0x004fe200078e0004 */
[----:B------:R-:W-:-:S02]  /*1d90*/  @!P6 IADD3 R9, P1, R30, 0x10, RZ ;  /* 0x000000101e09e810 */ /* 0x000fc40007f3e0ff */
        /* <DEDUP_REMOVED lines=13> */
[----:B------:R-:W-:Y:S01]  /*1e70*/  @!P6 IMAD R14, R9, c[0x0][0x194], R0 ;  /* 0x00006500090eea24 */ /* 0x000fe200078e0200 */
[----:B------:R-:W-:Y:S01]  /*1e80*/  ISETP.GE.AND P3, PT, R16, UR11, PT ;  /* 0x0000000b10007c0c */ /* 0x000fe2000bf66270 */
[----:B------:R-:W-:Y:S01]  /*1e90*/  @!P5 IMAD.X R13, RZ, RZ, R31, P1 ;  /* 0x000000ffff0dd224 */ /* 0x000fe200008e061f */
[----:B------:R-:W-:Y:S01]  /*1ea0*/  @!P0 LEA R10, P1, R6, c[0x0][0x160], 0x1 ;  /* 0x00005800060a8a11 */ /* 0x000fe200078208ff */
[----:B------:R-:W-:Y:S01]  /*1eb0*/  @!P0 IMAD.IADD R0, R7, 0x1, R8 ;  /* 0x0000000107008824 */ /* 0x000fe200078e0208 */
[C---:B------:R-:W-:Y:S01]  /*1ec0*/  IADD3 R15, R2.reuse, 0x50, RZ ;  /* 0x00000050020f7810 */ /* 0x040fe20007ffe0ff */
[----:B------:R-:W-:Y:S01]  /*1ed0*/  @!P6 IMAD.WIDE.U32 R8, R9, c[0x0][0x190], R4 ;  /* 0x000064000908ea25 */ /* 0x000fe200078e0004 */
[----:B------:R-:W-:Y:S01]  /*1ee0*/  STL [R1+0x84], R16 ;  /* 0x0000841001007387 */ /* 0x000fe20000100800 */
[----:B------:R-:W-:Y:S01]  /*1ef0*/  IADD3 R27, R2, 0x70, RZ ;  /* 0x00000070021b7810 */ /* 0x000fe20007ffe0ff */
[----:B------:R-:W-:Y:S01]  /*1f00*/  USHF.L.U64.HI UR20, UR4, UR12, UR5 ;  /* 0x0000000c04147299 */ /* 0x000fe20008010205 */
[----:B------:R-:W-:Y:S01]  /*1f10*/  @!P0 LEA.HI.X R11, R6, c[0x0][0x164], R0, 0x1, P1 ;  /* 0x00005900060b8a11 */ /* 0x000fe200008f0c00 */
[----:B------:R-:W-:Y:S01]  /*1f20*/  @!P5 IMAD R0, R13, c[0x0][0x190], RZ ;  /* 0x000064000d00da24 */ /* 0x000fe200078e02ff */
[----:B------:R-:W-:Y:S01]  /*1f30*/  ISETP.GE.AND P2, PT, R15, UR11, PT ;  /* 0x0000000b0f007c0c */ /* 0x000fe2000bf46270 */
[----:B------:R-:W-:Y:S01]  /*1f40*/  IMAD.SHL.U32 R233, R233, 0x2, RZ ;  /* 0x00000002e9e97824 */ /* 0x000fe200078e00ff */
[----:B------:R-:W-:Y:S01]  /*1f50*/  STL [R1+0x88], R15 ;  /* 0x0000880f01007387 */ /* 0x000fe20000100800 */
[C---:B------:R-:W-:Y:S01]  /*1f60*/  @!P5 IMAD R13, R12.reuse, c[0x0][0x194], R0 ;  /* 0x000065000c0dda24 */ /* 0x040fe200078e0200 */
[----:B------:R-:W-:Y:S01]  /*1f70*/  UIMAD.WIDE.U32 UR26, UR4, 0x20, URZ ;  /* 0x00000020041a78a5 */ /* 0x000fe2000f8e003f */
[----:B------:R-:W-:Y:S01]  /*1f80*/  @!P5 IMAD.WIDE.U32 R6, R12, c[0x0][0x190], R4 ;  /* 0x000064000c06da25 */ /* 0x000fe200078e0004 */
[----:B------:R-:W-:Y:S01]  /*1f90*/  @!P6 LEA R12, P1, R8, c[0x0][0x160], 0x1 ;  /* 0x00005800080cea11 */ /* 0x000fe200078208ff */
[----:B------:R-:W-:Y:S01]  /*1fa0*/  @!PT LDS RZ, [RZ] ;  /* 0x00000000fffff984 */ /* 0x000fe20000000800 */
[----:B------:R-:W-:Y:S01]  /*1fb0*/  @!PT LDS RZ, [RZ] ;  /* 0x00000000fffff984 */ /* 0x000fe20000000800 */
[----:B------:R-:W-:Y:S01]  /*1fc0*/  @!PT LDS RZ, [RZ] ;  /* 0x00000000fffff984 */ /* 0x000fe20000000800 */
[----:B------:R1:W-:Y:S01]  /*1fd0*/  @!P0 LDGSTS.E.BYPASS.LTC128B.128 [R233], [R10.64] ;  /* 0x000000000ae98fae */ /* 0x0003e2000b901d52 */
[----:B------:R-:W-:Y:S01]  /*1fe0*/  LEA.HI R143, R26, R144, RZ, 0x5 ;  /* 0x000000901a8f7211 */ /* 0x000fe200078f28ff */
[----:B------:R-:W-:-:S02]  /*1ff0*/  @!P6 IMAD.IADD R0, R9, 0x1, R14 ;  /* 0x000000010900e824 */ /* 0x000fc400078e020e */
[----:B------:R-:W-:Y:S01]  /*2000*/  @!P5 IMAD.IADD R9, R7, 0x1, R13 ;  /* 0x000000010709d824 */ /* 0x000fe200078e020d */
[----:B------:R1:W-:Y:S01]  /*2010*/  @!P0 LDGSTS.E.BYPASS.LTC128B.128 [R233+0x4000], [R10.64+0x80] ;  /* 0x040000800ae98fae */ /* 0x0003e2000b901d52 */
[----:B------:R-:W-:Y:S02]  /*2020*/  @!P5 LEA R18, P0, R6, c[0x0][0x160], 0x1 ;  /* 0x000058000612da11 */ /* 0x000fe400078008ff */
[----:B------:R-:W-:Y:S02]  /*2030*/  @!P6 LEA.HI.X R13, R8, c[0x0][0x164], R0, 0x1, P1 ;  /* 0x00005900080dea11 */ /* 0x000fe400008f0c00 */
[----:B------:R-:W-:Y:S02]  /*2040*/  @!P4 IADD3 R7, P1, R30, 0x30, RZ ;  /* 0x000000301e07c810 */ /* 0x000fe40007f3e0ff */
[----:B------:R-:W-:Y:S01]  /*2050*/  @!P5 LEA.HI.X R19, R6, c[0x0][0x164], R9, 0x1, P0 ;  /* 0x000059000613da11 */ /* 0x000fe200000f0c09 */
[----:B------:R2:W-:Y:S01]  /*2060*/  @!P6 LDGSTS.E.BYPASS.LTC128B.128 [R233+0x800], [R12.64] ;  /* 0x008000000ce9efae */ /* 0x0005e2000b901d52 */
[----:B------:R-:W-:Y:S01]  /*2070*/  SHF.R.S32.HI R142, RZ, 0x5, R143 ;  /* 0x00000005ff8e7819 */ /* 0x000fe2000001148f */
[----:B------:R-:W-:-:S02]  /*2080*/  @!P4 IMAD.X R6, RZ, RZ, R31, P1 ;  /* 0x000000ffff06c224 */ /* 0x000fc400008e061f */
[----:B------:R2:W-:Y:S01]  /*2090*/  @!P6 LDGSTS.E.BYPASS.LTC128B.128 [R233+0x4800], [R12.64+0x80] ;  /* 0x048000800ce9efae */ /* 0x0005e2000b901d52 */
[----:B------:R-:W-:Y:S01]  /*20a0*/  ISETP.GE.AND P6, PT, R27, UR11, PT ;  /* 0x0000000b1b007c0c */ /* 0x000fe2000bfc6270 */
[----:B------:R-:W-:Y:S02]  /*20b0*/  @!P4 IMAD R6, R6, c[0x0][0x190], RZ ;  /* 0x000064000606ca24 */ /* 0x000fe400078e02ff */
[----:B------:R3:W-:Y:S02]  /*20c0*/  @!P5 LDGSTS.E.BYPASS.LTC128B.128 [R233+0x1000], [R18.64] ;  /* 0x0100000012e9dfae */ /* 0x0007e4000b901d52 */
[C---:B------:R-:W-:Y:S02]  /*20d0*/  @!P4 IMAD R14, R7.reuse, c[0x0][0x194], R6 ;  /* 0x00006500070eca24 */ /* 0x040fe400078e0206 */
[----:B------:R-:W-:Y:S01]  /*20e0*/  @!P4 IMAD.WIDE.U32 R6, R7, c[0x0][0x190], R4 ;  /* 0x000064000706ca25 */ /* 0x000fe200078e0004 */
[----:B------:R3:W-:Y:S03]  /*20f0*/  @!P5 LDGSTS.E.BYPASS.LTC128B.128 [R233+0x5000], [R18.64+0x80] ;  /* 0x0500008012e9dfae */ /* 0x0007e6000b901d52 */
[----:B------:R-:W-:Y:S01]  /*2100*/  @!P4 IMAD.IADD R7, R7, 0x1, R14 ;  /* 0x000000010707c824 */ /* 0x000fe200078e020e */
[----:B-1----:R-:W-:-:S02]  /*2110*/  IADD3 R11, R2, 0x60, RZ ;  /* 0x00000060020b7810 */ /* 0x002fc40007ffe0ff */
[C---:B------:R-:W-:Y:S02]  /*2120*/  @!P3 IADD3 R10, P0, R30.reuse, 0x40, RZ ;  /* 0x000000401e0ab810 */ /* 0x040fe40007f1e0ff */
[----:B------:R-:W-:Y:S01]  /*2130*/  ISETP.GE.AND P1, PT, R11, UR11, PT ;  /* 0x0000000b0b007c0c */ /* 0x000fe2000bf26270 */
[----:B------:R1:W-:Y:S02]  /*2140*/  STL [R1+0x8c], R11 ;  /* 0x00008c0b01007387 */ /* 0x0003e40000100800 */
[--C-:B------:R-:W-:Y:S01]  /*2150*/  @!P3 IMAD.X R0, RZ, RZ, R31.reuse, P0 ;  /* 0x000000ffff00b224 */ /* 0x100fe200000e061f */
[----:B------:R-:W-:Y:S01]  /*2160*/  @!P2 IADD3 R8, P0, R30, 0x50, RZ ;  /* 0x000000501e08a810 */ /* 0x000fe20007f1e0ff */
[----:B------:R-:W-:Y:S04]  /*2170*/  STL [R1+0x80], R27 ;  /* 0x0000801b01007387 */ /* 0x000fe80000100800 */
[----:B------:R-:W-:-:S04]  /*2180*/  @!P2 IMAD.X R9, RZ, RZ, R31, P0 ;  /* 0x000000ffff09a224 */ /* 0x000fc800000e061f */
[----:B------:R-:W-:-:S04]  /*2190*/  @!P2 IMAD R9, R9, c[0x0][0x190], RZ ;  /* 0x000064000909aa24 */ /* 0x000fc800078e02ff */
[C---:B------:R-:W-:Y:S02]  /*21a0*/  @!P2 IMAD R22, R8.reuse, c[0x0][0x194], R9 ;  /* 0x000065000816aa24 */ /* 0x040fe400078e0209 */
[----:B------:R-:W-:-:S04]  /*21b0*/  @!P2 IMAD.WIDE.U32 R8, R8, c[0x0][0x190], R4 ;  /* 0x000064000808aa25 */ /* 0x000fc800078e0004 */
[----:B-1----:R-:W-:Y:S01]  /*21c0*/  @!P3 IMAD R11, R0, c[0x0][0x190], RZ ;  /* 0x00006400000bba24 */ /* 0x002fe200078e02ff */
[----:B------:R-:W-:-:S03]  /*21d0*/  @!P1 IADD3 R0, P0, R30, 0x60, RZ ;  /* 0x000000601e009810 */ /* 0x000fc60007f1e0ff */
[----:B------:R-:W-:Y:S02]  /*21e0*/  @!P3 IMAD R16, R10, c[0x0][0x194], R11 ;  /* 0x000065000a10ba24 */ /* 0x000fe400078e020b */
[----:B------:R-:W-:Y:S01]  /*21f0*/  @!P1 IMAD.X R15, RZ, RZ, R31, P0 ;  /* 0x000000ffff0f9224 */ /* 0x000fe200000e061f */
[----:B------:R-:W-:Y:S01]  /*2200*/  @!P4 LEA R14, P0, R6, c[0x0][0x160], 0x1 ;  /* 0x00005800060eca11 */ /* 0x000fe200078008ff */
[----:B------:R-:W-:-:S04]  /*2210*/  @!P3 IMAD.WIDE.U32 R10, R10, c[0x0][0x190], R4 ;  /* 0x000064000a0aba25 */ /* 0x000fc800078e0004 */
        /* <DEDUP_REMOVED lines=8> */
[C---:B--2---:R-:W-:Y:S01]  /*22a0*/  @!P2 LEA R12, P0, R8.reuse, c[0x0][0x160], 0x1 ;  /* 0x00005800080caa11 */ /* 0x044fe200078008ff */
[----:B------:R-:W-:Y:S01]  /*22b0*/  @!P2 IMAD.IADD R0, R9, 0x1, R22 ;  /* 0x000000010900a824 */ /* 0x000fe200078e0216 */
[----:B------:R-:W-:Y:S01]  /*22c0*/  SHF.R.S32.HI R22, RZ, 0x1f, R21 ;  /* 0x0000001fff167819 */ /* 0x000fe20000011415 */
[----:B------:R1:W-:Y:S03]  /*22d0*/  @!P4 LDGSTS.E.BYPASS.LTC128B.128 [R233+0x5800], [R14.64+0x80] ;  /* 0x058000800ee9cfae */ /* 0x0003e6000b901d52 */
[----:B------:R-:W-:Y:S01]  /*22e0*/  @!P2 LEA.HI.X R13, R8, c[0x0][0x164], R0, 0x1, P0 ;  /* 0x00005900080daa11 */ /* 0x000fe200000f0c00 */
[----:B------:R-:W-:Y:S01]  /*22f0*/  @!P1 IMAD.IADD R0, R7, 0x1, R20 ;  /* 0x0000000107009824 */ /* 0x000fe200078e0214 */
[C---:B------:R-:W-:Y:S01]  /*2300*/  @!P1 LEA R10, P0, R6.reuse, c[0x0][0x160], 0x1 ;  /* 0x00005800060a9a11 */ /* 0x040fe200078008ff */
[----:B------:R2:W-:Y:S03]  /*2310*/  @!P3 LDGSTS.E.BYPASS.LTC128B.128 [R233+0x2000], [R16.64] ;  /* 0x0200000010e9bfae */ /* 0x0005e6000b901d52 */
[----:B------:R-:W-:Y:S01]  /*2320*/  @!P1 LEA.HI.X R11, R6, c[0x0][0x164], R0, 0x1, P0 ;  /* 0x00005900060b9a11 */ /* 0x000fe200000f0c00 */
[----:B------:R-:W-:Y:S01]  /*2330*/  IMAD R0, R3, c[0x0][0x198], RZ ;  /* 0x0000660003007a24 */ /* 0x000fe200078e02ff */
[----:B------:R-:W-:Y:S01]  /*2340*/  @!P6 IADD3 R8, P0, R30, 0x70, RZ ;  /* 0x000000701e08e810 */ /* 0x000fe20007f1e0ff */
[----:B------:R-:W-:Y:S01]  /*2350*/  IMAD.WIDE.U32 R6, R2, c[0x0][0x198], R28 ;  /* 0x0000660002067a25 */ /* 0x000fe200078e001c */
[----:B------:R2:W-:Y:S01]  /*2360*/  @!P3 LDGSTS.E.BYPASS.LTC128B.128 [R233+0x6000], [R16.64+0x80] ;  /* 0x0600008010e9bfae */ /* 0x0005e2000b901d52 */
[----:B------:R-:W-:-:S02]  /*2370*/  ISETP.GE.AND P3, PT, R25, UR6, PT ;  /* 0x0000000619007c0c */ /* 0x000fc4000bf66270 */
[----:B------:R-:W-:Y:S01]  /*2380*/  IMAD R9, R2, c[0x0][0x19c], R0 ;  /* 0x0000670002097a24 */ /* 0x000fe200078e0200 */
[----:B------:R4:W-:Y:S01]  /*2390*/  @!P2 LDGSTS.E.BYPASS.LTC128B.128 [R233+0x2800], [R12.64] ;  /* 0x028000000ce9afae */ /* 0x0009e2000b901d52 */
[----:B------:R-:W-:Y:S01]  /*23a0*/  @!P6 IMAD.X R0, RZ, RZ, R31, P0 ;  /* 0x000000ffff00e224 */ /* 0x000fe200000e061f */
[----:B------:R-:W-:Y:S01]  /*23b0*/  IADD3 R6, P0, R6, UR22, RZ ;  /* 0x0000001606067c10 */ /* 0x000fe2000ff1e0ff */
[----:B------:R-:W-:Y:S01]  /*23c0*/  USHF.L.U32 UR22, UR4, 0x6, URZ ;  /* 0x0000000604167899 */ /* 0x000fe2000800063f */
[----:B------:R4:W-:Y:S01]  /*23d0*/  @!P2 LDGSTS.E.BYPASS.LTC128B.128 [R233+0x6800], [R12.64+0x80] ;  /* 0x068000800ce9afae */ /* 0x0009e2000b901d52 */
[----:B------:R-:W-:Y:S01]  /*23e0*/  @!P6 IMAD R20, R0, c[0x0][0x190], RZ ;  /* 0x000064000014ea24 */ /* 0x000fe200078e02ff */
[----:B------:R-:W-:Y:S01]  /*23f0*/  IADD3.X R7, R7, UR7, R9, P0, !PT ;  /* 0x0000000707077c10 */ /* 0x000fe200087fe409 */
[----:B------:R-:W-:Y:S01]  /*2400*/  IMAD R0, R22, c[0x0][0x1b0], RZ ;  /* 0x00006c0016007a24 */ /* 0x000fe200078e02ff */
[----:B------:R-:W-:Y:S01]  /*2410*/  ISETP.GE.AND P0, PT, R24, UR6, PT ;  /* 0x0000000618007c0c */ /* 0x000fe2000bf06270 */
[----:B------:R-:W-:Y:S01]  /*2420*/  UIMAD UR7, UR20, UR15, URZ ;  /* 0x0000000f140772a4 */ /* 0x000fe2000f8e023f */
[----:B------:R-:W-:Y:S01]  /*2430*/  IMAD.U32 R163, RZ, RZ, UR22 ;  /* 0x00000016ffa37e24 */ /* 0x000fe2000f8e00ff */
[----:B------:R-:W-:Y:S01]  /*2440*/  ISETP.GE.AND P2, PT, R2, UR6, PT ;  /* 0x0000000602007c0c */ /* 0x000fe2000bf46270 */
[C---:B------:R-:W-:Y:S01]  /*2450*/  IMAD R0, R21.reuse, c[0x0][0x1b4], R0 ;  /* 0x00006d0015007a24 */ /* 0x040fe200078e0200 */
[----:B------:R-:W-:Y:S01]  /*2460*/  UIMAD UR7, UR17, UR22, UR7 ;  /* 0x00000016110772a4 */ /* 0x000fe2000f8e0207 */
[----:B------:R-:W-:Y:S01]  /*2470*/  IMAD.WIDE.U32 R30, R21, c[0x0][0x1b0], R6 ;  /* 0x00006c00151e7a25 */ /* 0x000fe200078e0006 */
[----:B------:R5:W-:Y:S03]  /*2480*/  @!P1 LDGSTS.E.BYPASS.LTC128B.128 [R233+0x3000], [R10.64] ;  /* 0x030000000ae99fae */ /* 0x000be6000b901d52 */
[----:B------:R-:W-:Y:S01]  /*2490*/  IMAD.IADD R165, R31, 0x1, R0 ;  /* 0x000000011fa57824 */ /* 0x000fe200078e0200 */
[----:B------:R5:W-:Y:S01]  /*24a0*/  @!P1 LDGSTS.E.BYPASS.LTC128B.128 [R233+0x7000], [R10.64+0x80] ;  /* 0x070000800ae99fae */ /* 0x000be2000b901d52 */
[----:B------:R-:W-:Y:S01]  /*24b0*/  IMAD.MOV.U32 R164, RZ, RZ, R30 ;  /* 0x000000ffffa47224 */ /* 0x000fe200078e001e */
[----:B------:R-:W-:Y:S01]  /*24c0*/  ISETP.GE.AND P1, PT, R25, UR6, PT ;  /* 0x0000000619007c0c */ /* 0x000fe2000bf26270 */
[C---:B------:R-:W-:Y:S01]  /*24d0*/  @!P6 IMAD R20, R8.reuse, c[0x0][0x194], R20 ;  /* 0x000065000814ea24 */ /* 0x040fe200078e0214 */
[----:B------:R-:W-:Y:S01]  /*24e0*/  STL.64 [R1+0x60], R30 ;  /* 0x0000601e01007387 */ /* 0x000fe20000100a00 */
[----:B------:R-:W-:-:S03]  /*24f0*/  @!P6 IMAD.WIDE.U32 R8, R8, c[0x0][0x190], R4 ;  /* 0x000064000808ea25 */ /* 0x000fc600078e0004 */
[----:B------:R-:W-:Y:S01]  /*2500*/  STL.64 [R1+0x58], R164 ;  /* 0x000058a401007387 */ /* 0x000fe20000100a00 */
[----:B------:R-:W-:Y:S01]  /*2510*/  IMAD.U32 R0, RZ, RZ, UR4 ;  /* 0x00000004ff007e24 */ /* 0x000fe2000f8e00ff */
[----:B------:R-:W-:Y:S01]  /*2520*/  @!P6 LEA R6, P4, R8, c[0x0][0x160], 0x1 ;  /* 0x000058000806ea11 */ /* 0x000fe200078808ff */
[----:B------:R-:W-:-:S04]  /*2530*/  IMAD.WIDE.U32 R4, R163, UR15, R164 ;  /* 0x0000000fa3047c25 */ /* 0x000fc8000f8e00a4 */
[----:B-1----:R-:W-:Y:S01]  /*2540*/  IMAD.U32 R15, RZ, RZ, UR4 ;  /* 0x00000004ff0f7e24 */ /* 0x002fe2000f8e00ff */
[----:B------:R-:W-:Y:S01]  /*2550*/  @!P0 LEA R0, P5, R0, R4, 0x4 ;  /* 0x0000000400008211 */ /* 0x000fe200078a20ff */
[----:B------:R-:W-:Y:S01]  /*2560*/  IMAD.U32 R14, RZ, RZ, UR5 ;  /* 0x00000005ff0e7e24 */ /* 0x000fe2000f8e00ff */
[----:B------:R-:W-:Y:S01]  /*2570*/  IADD3 R5, R5, UR7, RZ ;  /* 0x0000000705057c10 */ /* 0x000fe2000fffe0ff */
[----:B------:R-:W-:Y:S01]  /*2580*/  @!P6 IMAD.IADD R7, R9, 0x1, R20 ;  /* 0x000000010907e824 */ /* 0x000fe200078e0214 */
[----:B------:R-:W-:Y:S02]  /*2590*/  USHF.L.U32 UR7, UR5, 0x5, URZ ;  /* 0x0000000505077899 */ /* 0x000fe4000800063f */
[----:B------:R-:W-:Y:S02]  /*25a0*/  @!P0 LEA.HI.X R9, R15, R5, R14, 0x4, P5 ;  /* 0x000000050f098211 */ /* 0x000fe400028f240e */
[----:B------:R-:W-:Y:S02]  /*25b0*/  @!P6 LEA.HI.X R7, R8, c[0x0][0x164], R7, 0x1, P4 ;  /* 0x000059000807ea11 */ /* 0x000fe400020f0c07 */
[----:B------:R-:W-:-:S02]  /*25c0*/  @!P0 LEA R8, P5, R0, c[0x0][0x168], 0x1 ;  /* 0x00005a0000088a11 */ /* 0x000fc400078a08ff */
[----:B-----5:R-:W-:Y:S01]  /*25d0*/  LEA.HI R11, R26, R144, RZ, 0x4 ;  /* 0x000000901a0b7211 */ /* 0x020fe200078f20ff */
[----:B------:R1:W-:Y:S01]  /*25e0*/  @!P6 LDGSTS.E.BYPASS.LTC128B.128 [R233+0x3800], [R6.64] ;  /* 0x0380000006e9efae */ /* 0x0003e2000b901d52 */
[----:B------:R-:W-:Y:S02]  /*25f0*/  @!P0 LEA.HI.X R9, R0, c[0x0][0x16c], R9, 0x1, P5 ;  /* 0x00005b0000098a11 */ /* 0x000fe400028f0c09 */
[C---:B------:R-:W-:Y:S01]  /*2600*/  LOP3.LUT R0, R11.reuse, 0xfffffff0, RZ, 0xc0, !PT ;  /* 0xfffffff00b007812 */ /* 0x040fe200078ec0ff */
[----:B------:R1:W-:Y:S01]  /*2610*/  @!P6 LDGSTS.E.BYPASS.LTC128B.128 [R233+0x7800], [R6.64+0x80] ;  /* 0x0780008006e9efae */ /* 0x0003e2000b901d52 */
[----:B------:R-:W-:Y:S02]  /*2620*/  SHF.R.S32.HI R10, RZ, 0x4, R11 ;  /* 0x00000004ff0a7819 */ /* 0x000fe4000001140b */
[----:B------:R-:W-:Y:S01]  /*2630*/  ISETP.GE.AND P4, PT, R24, UR6, PT ;  /* 0x0000000618007c0c */ /* 0x000fe2000bf86270 */
[----:B------:R-:W-:Y:S01]  /*2640*/  IMAD.IADD R0, R144, 0x1, -R0 ;  /* 0x0000000190007824 */ /* 0x000fe200078e0a00 */
[----:B------:R-:W-:-:S04]  /*2650*/  LEA.HI R11, R11, R10, RZ, 0x1 ;  /* 0x0000000a0b0b7211 */ /* 0x000fc800078f08ff */
[----:B----4-:R-:W-:-:S04]  /*2660*/  SHF.R.S32.HI R12, RZ, 0x1f, R0 ;  /* 0x0000001fff0c7819 */ /* 0x010fc80000011400 */
[----:B--2---:R-:W-:Y:S01]  /*2670*/  LEA.HI R16, R12, R0, RZ, 0x3 ;  /* 0x000000000c107211 */ /* 0x004fe200078f18ff */
[----:B------:R-:W-:Y:S01]  /*2680*/  IMAD.U32 R12, RZ, RZ, UR7 ;  /* 0x00000007ff0c7e24 */ /* 0x000fe2000f8e00ff */
[----:B-1----:R-:W-:-:S04]  /*2690*/  @!P2 LEA R6, P5, R4, c[0x0][0x168], 0x1 ;  /* 0x00005a000406aa11 */ /* 0x002fc800078a08ff */
[----:B------:R-:W-:Y:S02]  /*26a0*/  @!P2 LEA.HI.X R7, R4, c[0x0][0x16c], R5, 0x1, P5 ;  /* 0x00005b000407aa11 */ /* 0x000fe400028f0c05 */
[----:B------:R-:W-:-:S03]  /*26b0*/  ISETP.GE.AND P5, PT, R23, UR6, PT ;  /* 0x0000000617007c0c */ /* 0x000fc6000bfa6270 */
[----:B------:R1:W-:Y:S04]  /*26c0*/  @!P2 LDGSTS.E.BYPASS.LTC128B.128 [R233+0x8000], [R6.64] ;  /* 0x0800000006e9afae */ /* 0x0003e8000b901d52 */
[----:B------:R1:W-:Y:S01]  /*26d0*/  @!P2 LDGSTS.E.BYPASS.LTC128B.128 [R233+0xa000], [R6.64+0x80] ;  /* 0x0a00008006e9afae */ /* 0x0003e2000b901d52 */
[----:B------:R-:W-:-:S03]  /*26e0*/  ISETP.GE.AND P2, PT, R23, UR6, PT ;  /* 0x0000000617007c0c */ /* 0x000fc6000bf46270 */
[----:B------:R2:W-:Y:S02]  /*26f0*/  @!P0 LDGSTS.E.BYPASS.LTC128B.128 [R233+0x8800], [R8.64] ;  /* 0x0880000008e98fae */ /* 0x0005e4000b901d52 */
[----:B------:R-:W-:Y:S02]  /*2700*/  VOTEU.ALL UP0, P5 ;  /* 0x00000000003f7886 */ /* 0x000fe40002800000 */
[----:B------:R2:W-:Y:S01]  /*2710*/  @!P0 LDGSTS.E.BYPASS.LTC128B.128 [R233+0xa800], [R8.64+0x80] ;  /* 0x0a80008008e98fae */ /* 0x0005e2000b901d52 */
[----:B------:R-:W-:Y:S01]  /*2720*/  ISETP.GE.AND P0, PT, R2, UR6, PT ;  /* 0x0000000602007c0c */ /* 0x000fe2000bf06270 */
[----:B------:R-:W-:Y:S02]  /*2730*/  ULDC.64 UR6, c[0x0][0x1a0] ;  /* 0x0000680000067ab9 */ /* 0x000fe40000000a00 */
[----:B------:R-:W-:Y:S02]  /*2740*/  @!UP0 UIMAD UR23, UR5, 0x30, URZ ;  /* 0x00000030051788a4 */ /* 0x000fe4000f8e023f */
[----:B------:R-:W-:-:S02]  /*2750*/  USHF.L.U64.HI UR12, UR6, UR12, UR7 ;  /* 0x0000000c060c7299 */ /* 0x000fc40008010207 */
[----:B------:R-:W-:Y:S02]  /*2760*/  UISETP.GT.AND UP0, UPT, UR15, UR9, UPT ;  /* 0x000000090f00728c */ /* 0x000fe4000bf04270 */
[----:B------:R-:W-:Y:S01]  /*2770*/  UIMAD UR7, UR12, UR15, URZ ;  /* 0x0000000f0c0772a4 */ /* 0x000fe2000f8e023f */
[----:B-1----:R-:W-:Y:S02]  /*2780*/  LOP3.LUT R7, R16, 0xfffffff8, RZ, 0xc0, !PT ;  /* 0xfffffff810077812 */ /* 0x002fe400078ec0ff */
[----:B------:R-:W-:Y:S02]  /*2790*/  LOP3.LUT R6, R11, 0xfffffffe, RZ, 0xc0, !PT ;  /* 0xfffffffe0b067812 */ /* 0x000fe400078ec0ff */
[----:B------:R-:W-:Y:S01]  /*27a0*/  @!P3 IADD3 R11, P6, R4, UR26, RZ ;  /* 0x0000001a040bbc10 */ /* 0x000fe2000ffde0ff */
[----:B------:R-:W-:Y:S02]  /*27b0*/  IMAD.IADD R17, R0, 0x1, -R7 ;  /* 0x0000000100117824 */ /* 0x000fe400078e0a07 */
[----:B------:R-:W-:Y:S01]  /*27c0*/  IMAD R0, R3, c[0x0][0x1a0], RZ ;  /* 0x0000680003007a24 */ /* 0x000fe200078e02ff */
[----:B------:R-:W-:Y:S01]  /*27d0*/  @!P3 IADD3.X R12, R5, UR27, R12, P6, !PT ;  /* 0x0000001b050cbc10 */ /* 0x000fe2000b7fe40c */
[----:B--2---:R-:W-:Y:S01]  /*27e0*/  IMAD.SHL.U32 R9, R32, 0x40, RZ ;  /* 0x0000004020097824 */ /* 0x004fe200078e00ff */
[----:B------:R-:W-:Y:S01]  /*27f0*/  @!P3 LEA R8, P6, R11, c[0x0][0x168], 0x1 ;  /* 0x00005a000b08ba11 */ /* 0x000fe200078c08ff */
[----:B------:R-:W-:-:S02]  /*2800*/  IMAD.IADD R15, R10, 0x1, -R6 ;  /* 0x000000010a0f7824 */ /* 0x000fc400078e0a06 */
[----:B------:R-:W-:Y:S02]  /*2810*/  IMAD.U32 R3, RZ, RZ, UR4 ;  /* 0x00000004ff037e24 */ /* 0x000fe4000f8e00ff */
[C---:B------:R-:W-:Y:S01]  /*2820*/  IMAD R13, R2.reuse, c[0x0][0x1a4], R0 ;  /* 0x00006900020d7a24 */ /* 0x040fe200078e0200 */
[----:B------:R-:W-:Y:S01]  /*2830*/  LOP3.LUT R0, R9, 0x1c0, RZ, 0xc0, !PT ;  /* 0x000001c009007812 */ /* 0x000fe200078ec0ff */
[C---:B------:R-:W-:Y:S01]  /*2840*/  IMAD.SHL.U32 R10, R2.reuse, 0x8, RZ ;  /* 0x00000008020a7824 */ /* 0x040fe200078e00ff */
[----:B------:R-:W-:Y:S01]  /*2850*/  @!P3 LEA.HI.X R9, R11, c[0x0][0x16c], R12, 0x1, P6 ;  /* 0x00005b000b09ba11 */ /* 0x000fe200030f0c0c */
[----:B------:R-:W-:-:S03]  /*2860*/  IMAD.WIDE.U32 R6, R2, c[0x0][0x1a0], R28 ;  /* 0x0000680002067a25 */ /* 0x000fc600078e001c */
[----:B------:R-:W-:Y:S01]  /*2870*/  LOP3.LUT R10, R0, 0x8, R10, 0xf8, !PT ;  /* 0x00000008000a7812 */ /* 0x000fe200078ef80a */
[----:B------:R-:W-:Y:S01]  /*2880*/  @!P5 IMAD.WIDE.U32 R2, R3, 0x30, R4 ;  /* 0x000000300302d825 */ /* 0x000fe200078e0004 */
[----:B------:R-:W-:Y:S01]  /*2890*/  SHF.R.U32.HI R5, RZ, 0x3, R0 ;  /* 0x00000003ff057819 */ /* 0x000fe20000011600 */
[----:B------:R1:W-:Y:S01]  /*28a0*/  @!P3 LDGSTS.E.BYPASS.LTC128B.128 [R233+0x9000], [R8.64] ;  /* 0x0900000008e9bfae */ /* 0x0003e2000b901d52 */
[----:B------:R-:W-:Y:S01]  /*28b0*/  IADD3 R4, P6, R6, UR24, RZ ;  /* 0x0000001806047c10 */ /* 0x000fe2000ffde0ff */
[----:B------:R-:W-:Y:S01]  /*28c0*/  IMAD R0, R22, c[0x0][0x1b8], RZ ;  /* 0x00006e0016007a24 */ /* 0x000fe200078e02ff */
[----:B------:R-:W-:Y:S01]  /*28d0*/  LOP3.LUT R11, R10, R5, RZ, 0x3c, !PT ;  /* 0x000000050a0b7212 */ /* 0x000fe200078e3cff */
[----:B------:R1:W-:Y:S01]  /*28e0*/  @!P3 LDGSTS.E.BYPASS.LTC128B.128 [R233+0xb000], [R8.64+0x80] ;  /* 0x0b00008008e9bfae */ /* 0x0003e2000b901d52 */
[----:B------:R-:W-:Y:S01]  /*28f0*/  IADD3.X R5, R7, UR21, R13, P6, !PT ;  /* 0x0000001507057c10 */ /* 0x000fe2000b7fe40d */
[----:B------:R-:W-:Y:S01]  /*2900*/  IMAD R10, R21, c[0x0][0x1bc], R0 ;  /* 0x00006f00150a7a24 */ /* 0x000fe200078e0200 */
[----:B------:R-:W-:Y:S01]  /*2910*/  @!P5 IADD3 R0, R3, UR23, RZ ;  /* 0x000000170300dc10 */ /* 0x000fe2000fffe0ff */
[----:B------:R-:W-:Y:S01]  /*2920*/  USHF.L.U32 UR21, UR6, 0x6, URZ ;  /* 0x0000000606157899 */ /* 0x000fe2000800063f */
[----:B------:R-:W-:Y:S01]  /*2930*/  @!P5 LEA R6, P6, R2, c[0x0][0x168], 0x1 ;  /* 0x00005a000206da11 */ /* 0x000fe200078c08ff */
[----:B------:R-:W-:Y:S01]  /*2940*/  IMAD.WIDE.U32 R24, R21, c[0x0][0x1b8], R4 ;  /* 0x00006e0015187a25 */ /* 0x000fe200078e0004 */
[----:B------:R-:W-:-:S02]  /*2950*/  UIMAD.WIDE.U32 UR24, UR6, 0x20, URZ ;  /* 0x00000020061878a5 */ /* 0x000fc4000f8e003f */
[----:B------:R-:W-:Y:S01]  /*2960*/  @!P5 LEA.HI.X R7, R2, c[0x0][0x16c], R0, 0x1, P6 ;  /* 0x00005b000207da11 */ /* 0x000fe200030f0c00 */
[----:B------:R-:W-:Y:S01]  /*2970*/  IMAD.U32 R2, RZ, RZ, UR15 ;  /* 0x0000000fff027e24 */ /* 0x000fe2000f8e00ff */
[----:B------:R-:W-:Y:S01]  /*2980*/  UIMAD UR7, UR17, UR21, UR7 ;  /* 0x00000015110772a4 */ /* 0x000fe2000f8e0207 */
[----:B---3--:R-:W-:Y:S01]  /*2990*/  IMAD.IADD R19, R25, 0x1, R10 ;  /* 0x0000000119137824 */ /* 0x008fe200078e020a */
[----:B------:R-:W-:Y:S01]  /*29a0*/  STL.64 [R1+0x78], R24 ;  /* 0x0000781801007387 */ /* 0x000fe20000100a00 */
[----:B------:R-:W-:Y:S01]  /*29b0*/  IMAD.MOV.U32 R18, RZ, RZ, R24 ;  /* 0x000000ffff127224 */ /* 0x000fe200078e0018 */
[----:B------:R-:W-:Y:S01]  /*29c0*/  UIADD3 UR23, UR14, 0x1, -UR16 ;  /* 0x000000010e177890 */ /* 0x000fe2000fffe810 */
[----:B------:R-:W-:Y:S01]  /*29d0*/  IMAD.U32 R4, RZ, RZ, UR6 ;  /* 0x00000006ff047e24 */ /* 0x000fe2000f8e00ff */
[----:B------:R2:W-:Y:S01]  /*29e0*/  @!P5 LDGSTS.E.BYPASS.LTC128B.128 [R233+0x9800], [R6.64] ;  /* 0x0980000006e9dfae */ /* 0x0005e2000b901d52 */
[----:B------:R-:W-:Y:S01]  /*29f0*/  IMAD.WIDE.U32 R2, R2, UR21, R18 ;  /* 0x0000001502027c25 */ /* 0x000fe2000f8e0012 */
[----:B------:R-:W-:-:S02]  /*2a00*/  ULDC UR17, c[0x0][0x2e4] ;  /* 0x0000b90000117ab9 */ /* 0x000fc40000000800 */
[----:B------:R2:W-:Y:S01]  /*2a10*/  @!P5 LDGSTS.E.BYPASS.LTC128B.128 [R233+0xb800], [R6.64+0x80] ;  /* 0x0b80008006e9dfae */ /* 0x0005e2000b901d52 */
[----:B------:R-:W-:Y:S01]  /*2a20*/  IMAD.SHL.U32 R10, R15, 0x8, RZ ;  /* 0x000000080f0a7824 */ /* 0x000fe200078e00ff */
[----:B------:R-:W-:Y:S01]  /*2a30*/  IADD3 R3, R3, UR7, RZ ;  /* 0x0000000703037c10 */ /* 0x000fe2000fffe0ff */
[----:B------:R-:W-:Y:S01]  /*2a40*/  IMAD R0, R15, 0x200, R11 ;  /* 0x000002000f007824 */ /* 0x000fe200078e020b */
[----:B------:R-:W0:Y:S01]  /*2a50*/  LDGDEPBAR ;  /* 0x00000000000079af */ /* 0x000e220000000000 */
[C---:B------:R-:W-:Y:S01]  /*2a60*/  @!P1 IADD3 R14, P3, R2.reuse, UR24, RZ ;  /* 0x00000018020e9c10 */ /* 0x040fe2000ff7e0ff */
[----:B------:R-:W-:Y:S01]  /*2a70*/  ULDC UR7, c[0x0][0x2e8] ;  /* 0x0000ba0000077ab9 */ /* 0x000fe20000000800 */
[----:B-1----:R-:W-:Y:S01]  /*2a80*/  @!P0 LEA R8, P6, R2, c[0x0][0x170], 0x1 ;  /* 0x00005c0002088a11 */ /* 0x002fe200078c08ff */
[----:B------:R-:W-:Y:S01]  /*2a90*/  @!P2 IMAD.WIDE.U32 R4, R4, 0x30, R2 ;  /* 0x000000300404a825 */ /* 0x000fe200078e0002 */
[----:B------:R1:W-:Y:S01]  /*2aa0*/  STL.64 [R1+0x70], R18 ;  /* 0x0000701201007387 */ /* 0x0003e20000100a00 */
[----:B------:R-:W-:Y:S01]  /*2ab0*/  UIADD3 UR17, UR14, -UR17, -UR16 ;  /* 0x800000110e117290 */ /* 0x000fe2000fffe810 */
[----:B------:R-:W-:Y:S01]  /*2ac0*/  @!P0 LEA.HI.X R9, R2, c[0x0][0x174], R3, 0x1, P6 ;  /* 0x00005d0002098a11 */ /* 0x000fe200030f0c03 */
[----:B------:R-:W-:Y:S01]  /*2ad0*/  IMAD.SHL.U32 R212, R0, 0x2, RZ ;  /* 0x0000000200d47824 */ /* 0x000fe200078e00ff */
[----:B------:R-:W-:-:S04]  /*2ae0*/  UIADD3 UR7, UR23, UR7, URZ ;  /* 0x0000000717077290 */ /* 0x000fc8000fffe03f */
[C---:B------:R-:W-:Y:S02]  /*2af0*/  IADD3 R0, R212.reuse, 0x8000, RZ ;  /* 0x00008000d4007810 */ /* 0x040fe40007ffe0ff */
[----:B------:R-:W-:Y:S01]  /*2b00*/  IADD3 R223, R212, 0x8020, RZ ;  /* 0x00008020d4df7810 */ /* 0x000fe20007ffe0ff */
[----:B--2---:R-:W-:Y:S01]  /*2b10*/  IMAD.U32 R7, RZ, RZ, UR6 ;  /* 0x00000006ff077e24 */ /* 0x004fe2000f8e00ff */
[----:B------:R-:W-:-:S04]  /*2b20*/  DEPBAR.LE SB0, 0x0 ;  /* 0x000080000000791a */ /* 0x000fc80000000000 */
[----:B------:R-:W-:Y:S01]  /*2b30*/  BAR.SYNC.DEFER_BLOCKING 0x0 ;  /* 0x0000000000007b1d */ /* 0x000fe20000010000 */
[----:B------:R-:W-:Y:S01]  /*2b40*/  @!P4 LEA R7, P5, R7, R2, 0x4 ;  /* 0x000000020707c211 */ /* 0x000fe200078a20ff */
[----:B------:R-:W-:Y:S02]  /*2b50*/  IMAD.SHL.U32 R2, R17, 0x40, RZ ;  /* 0x0000004011027824 */ /* 0x000fe400078e00ff */
[----:B-1----:R-:W-:Y:S02]  /*2b60*/  IMAD.MOV.U32 R18, RZ, RZ, c[0x0][0x1a4] ;  /* 0x00006900ff127624 */ /* 0x002fe400078e00ff */
[----:B------:R-:W-:Y:S01]  /*2b70*/  IMAD.U32 R6, RZ, RZ, UR6 ;  /* 0x00000006ff067e24 */ /* 0x000fe2000f8e00ff */
[----:B------:R-:W-:Y:S01]  /*2b80*/  LOP3.LUT R2, R2, 0x1c0, RZ, 0xc0, !PT ;  /* 0x000001c002027812 */ /* 0x000fe200078ec0ff */
[C---:B------:R-:W-:Y:S02]  /*2b90*/  IMAD.SHL.U32 R13, R18.reuse, 0x20, RZ ;  /* 0x00000020120d7824 */ /* 0x040fe400078e00ff */
[----:B------:R-:W-:Y:S01]  /*2ba0*/  @!P2 IMAD R11, R18, 0x30, RZ ;  /* 0x00000030120ba824 */ /* 0x000fe200078e02ff */
[----:B------:R-:W-:-:S02]  /*2bb0*/  LOP3.LUT R12, R2, 0x8, R10, 0xf8, !PT ;  /* 0x00000008020c7812 */ /* 0x000fc400078ef80a */
[----:B------:R-:W-:Y:S01]  /*2bc0*/  SHF.R.U32.HI R10, RZ, 0x3, R2 ;  /* 0x00000003ff0a7819 */ /* 0x000fe20000011602 */
[----:B------:R-:W-:Y:S01]  /*2bd0*/  @!P2 IMAD.IADD R5, R5, 0x1, R11 ;  /* 0x000000010505a824 */ /* 0x000fe200078e020b */
[----:B------:R-:W-:Y:S02]  /*2be0*/  @!P4 LEA.HI.X R6, R6, R3, R18, 0x4, P5 ;  /* 0x000000030606c211 */ /* 0x000fe400028f2412 */
[----:B------:R-:W-:Y:S01]  /*2bf0*/  LOP3.LUT R141, R12, R10, RZ, 0x3c, !PT ;  /* 0x0000000a0c8d7212 */ /* 0x000fe200078e3cff */
[----:B------:R-:W-:Y:S01]  /*2c00*/  IMAD.SHL.U32 R12, R16, 0x40, RZ ;  /* 0x00000040100c7824 */ /* 0x000fe200078e00ff */
[----:B------:R-:W-:Y:S02]  /*2c10*/  @!P4 LEA R2, P5, R7, c[0x0][0x170], 0x1 ;  /* 0x00005c000702ca11 */ /* 0x000fe400078a08ff */
[----:B------:R-:W-:Y:S02]  /*2c20*/  @!P1 IADD3.X R13, R3, UR25, R13, P3, !PT ;  /* 0x00000019030d9c10 */ /* 0x000fe40009ffe40d */
[----:B------:R-:W-:Y:S01]  /*2c30*/  @!P2 LEA R10, P3, R4, c[0x0][0x170], 0x1 ;  /* 0x00005c00040aaa11 */ /* 0x000fe200078608ff */
[----:B------:R-:W-:Y:S01]  /*2c40*/  @P0 STS.128 [R233+0xc000], RZ ;  /* 0x00c000ffe9000388 */ /* 0x000fe20000000c00 */
[----:B------:R-:W-:-:S02]  /*2c50*/  LOP3.LUT R140, R12, 0xfffffe00, RZ, 0xc0, !PT ;  /* 0xfffffe000c8c7812 */ /* 0x000fc400078ec0ff */
[----:B------:R-:W-:Y:S01]  /*2c60*/  @!P4 LEA.HI.X R3, R7, c[0x0][0x174], R6, 0x1, P5 ;  /* 0x00005d000703ca11 */ /* 0x000fe200028f0c06 */
[----:B------:R-:W-:Y:S01]  /*2c70*/  @P0 STS.128 [R233+0xe000], RZ ;  /* 0x00e000ffe9000388 */ /* 0x000fe20000000c00 */
[----:B------:R-:W-:Y:S02]  /*2c80*/  @!P1 LEA R6, P5, R14, c[0x0][0x170], 0x1 ;  /* 0x00005c000e069a11 */ /* 0x000fe400078a08ff */
[----:B------:R-:W-:Y:S01]  /*2c90*/  @!P2 LEA.HI.X R11, R4, c[0x0][0x174], R5, 0x1, P3 ;  /* 0x00005d00040baa11 */ /* 0x000fe200018f0c05 */
[----:B------:R-:W-:Y:S01]  /*2ca0*/  @!PT LDS RZ, [RZ] ;  /* 0x00000000fffff984 */ /* 0x000fe20000000800 */
[----:B------:R-:W-:Y:S01]  /*2cb0*/  @!PT LDS RZ, [RZ] ;  /* 0x00000000fffff984 */ /* 0x000fe20000000800 */
[----:B------:R-:W-:Y:S01]  /*2cc0*/  @!PT LDS RZ, [RZ] ;  /* 0x00000000fffff984 */ /* 0x000fe20000000800 */
[----:B------:R1:W-:Y:S01]  /*2cd0*/  @!P0 LDGSTS.E.BYPASS.LTC128B.128 [R233+0xc000], [R8.64] ;  /* 0x0c00000008e98fae */ /* 0x0003e2000b901d52 */
[----:B------:R-:W-:Y:S01]  /*2ce0*/  IMAD R4, R142, 0x400, R140 ;  /* 0x000004008e047824 */ /* 0x000fe200078e028c */
[----:B------:R-:W-:Y:S02]  /*2cf0*/  @!P1 LEA.HI.X R7, R14, c[0x0][0x174], R13, 0x1, P5 ;  /* 0x00005d000e079a11 */ /* 0x000fe400028f0c0d */
        /* <DEDUP_REMOVED lines=25> */
[----:B------:R-:W-:Y:S01]  /*2e90*/  R2P PR, R17, 0x6 ;  /* 0x0000000611007804 */ /* 0x000fe20000000000 */
[----:B------:R-:W-:Y:S02]  /*2ea0*/  IMAD.MOV.U32 R2, RZ, RZ, 0x20 ;  /* 0x00000020ff027424 */ /* 0x000fe400078e00ff */
[----:B------:R-:W-:Y:S02]  /*2eb0*/  LDSM.16.M88.4 R28, [R212+0x8000] ;  /* 0x00800000d41c783b */ /* 0x000fe40000000200 */
[----:B------:R-:W-:-:S02]  /*2ec0*/  SEL R3, R3, 0xfffffff0, !P1 ;  /* 0xfffffff003037807 */ /* 0x000fc40004800000 */
[----:B------:R-:W-:Y:S01]  /*2ed0*/  LDSM.16.M88.4 R24, [R212+0x8800] ;  /* 0x00880000d418783b */ /* 0x000fe20000000200 */
[----:B------:R-:W-:Y:S02]  /*2ee0*/  SEL R2, R2, 0xffffffe0, !P2 ;  /* 0xffffffe002027807 */ /* 0x000fe40005000000 */
[----:B------:R-:W-:Y:S01]  /*2ef0*/  R2P PR, R32, 0x6 ;  /* 0x0000000620007804 */ /* 0x000fe20000000000 */
[----:B---3--:R-:W2:Y:S01]  /*2f00*/  LDSM.16.M88.4 R4, [R219+0x2000] ;  /* 0x00200000db04783b */ /* 0x008ea20000000200 */
[--C-:B------:R-:W-:Y:S02]  /*2f10*/  IMAD R220, R3, 0x2, R219.reuse ;  /* 0x0000000203dc7824 */ /* 0x100fe400078e02db */
[C---:B------:R-:W-:Y:S01]  /*2f20*/  IMAD R222, R2.reuse, 0x2, R219 ;  /* 0x0000000202de7824 */ /* 0x040fe200078e02db */
[----:B------:R-:W-:Y:S01]  /*2f30*/  LDSM.16.M88.4 R20, [R212+0x9000] ;  /* 0x00900000d414783b */ /* 0x000fe20000000200 */
[----:B------:R-:W-:-:S03]  /*2f40*/  IMAD R221, R2, 0x2, R220 ;  /* 0x0000000202dd7824 */ /* 0x000fc600078e02dc */
[----:B------:R-:W-:Y:S04]  /*2f50*/  LDSM.16.M88.4 R16, [R212+0x9800] ;  /* 0x00980000d410783b */ /* 0x000fe80000000200 */
[----:B------:R-:W-:Y:S01]  /*2f60*/  @P1 IADD3 R223, R0, -0x20, RZ ;  /* 0xffffffe000df1810 */ /* 0x000fe20007ffe0ff */
[----:B------:R-:W-:Y:S01]  /*2f70*/  LDSM.16.M88.4 R12, [R220+0x2000] ;  /* 0x00200000dc0c783b */ /* 0x000fe20000000200 */
[----:B------:R-:W-:Y:S02]  /*2f80*/  IMAD.MOV.U32 R0, RZ, RZ, 0x40 ;  /* 0x00000040ff007424 */ /* 0x000fe400078e00ff */
[C---:B------:R-:W-:Y:S01]  /*2f90*/  IADD3 R230, R223.reuse, 0x800, RZ ;  /* 0x00000800dfe67810 */ /* 0x040fe20007ffe0ff */
[----:B-1----:R-:W1:Y:S01]  /*2fa0*/  LDSM.16.M88.4 R8, [R219] ;  /* 0x00000000db08783b */ /* 0x002e620000000200 */
[----:B------:R-:W-:-:S02]  /*2fb0*/  IADD3 R229, R223, 0x1000, RZ ;  /* 0x00001000dfe57810 */ /* 0x000fc40007ffe0ff */
[----:B------:R-:W-:Y:S01]  /*2fc0*/  SEL R0, R0, 0xffffffc0, !P2 ;  /* 0xffffffc000007807 */ /* 0x000fe20005000000 */
[----:B------:R-:W3:Y:S01]  /*2fd0*/  LDSM.16.M88.4 R44, [R223+0x1800] ;  /* 0x00180000df2c783b */ /* 0x000ee20000000200 */
[C---:B------:R-:W-:Y:S02]  /*2fe0*/  IADD3 R228, R223.reuse, 0x1800, RZ ;  /* 0x00001800dfe47810 */ /* 0x040fe40007ffe0ff */
[C---:B------:R-:W-:Y:S01]  /*2ff0*/  IADD3 R227, R223.reuse, 0x2000, RZ ;  /* 0x00002000dfe37810 */ /* 0x040fe20007ffe0ff */
[----:B------:R-:W4:Y:S01]  /*3000*/  LDSM.16.M88.4 R56, [R223] ;  /* 0x00000000df38783b */ /* 0x000f220000000200 */
[----:B------:R-:W-:Y:S01]  /*3010*/  IMAD.IADD R218, R212, 0x1, R0 ;  /* 0x00000001d4da7824 */ /* 0x000fe200078e0200 */
[C---:B------:R-:W-:Y:S01]  /*3020*/  IADD3 R226, R223.reuse, 0x2800, RZ ;  /* 0x00002800dfe27810 */ /* 0x040fe20007ffe0ff */
[----:B------:R-:W-:Y:S01]  /*3030*/  IMAD.IADD R217, R0, 0x1, R223 ;  /* 0x0000000100d97824 */ /* 0x000fe200078e02df */
[----:B------:R-:W5:Y:S01]  /*3040*/  LDSM.16.M88.4 R52, [R223+0x800] ;  /* 0x00080000df34783b */ /* 0x000f620000000200 */
[----:B------:R-:W-:-:S02]  /*3050*/  IADD3 R225, R223, 0x3000, RZ ;  /* 0x00003000dfe17810 */ /* 0x000fc40007ffe0ff */
[----:B------:R-:W-:Y:S01]  /*3060*/  IADD3 R224, R223, 0x3800, RZ ;  /* 0x00003800dfe07810 */ /* 0x000fe20007ffe0ff */
[----:B------:R-:W3:Y:S04]  /*3070*/  LDSM.16.M88.4 R48, [R223+0x1000] ;  /* 0x00100000df30783b */ /* 0x000ee80000000200 */
[----:B------:R-:W0:Y:S01]  /*3080*/  LDGDEPBAR ;  /* 0x00000000000079af */ /* 0x000e220000000000 */
[C---:B--2---:R-:W-:Y:S08]  /*3090*/  HMMA.16816.F32 R36, R4.reuse, R28, RZ ;  /* 0x0000001c0424723c */ /* 0x044ff000000018ff */
[C---:B------:R-:W-:Y:S08]  /*30a0*/  HMMA.16816.F32 R60, R4.reuse, R30, RZ ;  /* 0x0000001e043c723c */ /* 0x040ff000000018ff */
[----:B------:R-:W-:Y:S08]  /*30b0*/  HMMA.16816.F32 R32, R4, R24, RZ ;  /* 0x000000180420723c */ /* 0x000ff000000018ff */
[C---:B-1----:R-:W-:Y:S08]  /*30c0*/  HMMA.16816.F32 R104, R8.reuse, R28, RZ ;  /* 0x0000001c0868723c */ /* 0x042ff000000018ff */
[----:B------:R-:W-:Y:S08]  /*30d0*/  HMMA.16816.F32 R88, R8, R30, RZ ;  /* 0x0000001e0858723c */ /* 0x000ff000000018ff */
[C---:B------:R-:W-:Y:S08]  /*30e0*/  HMMA.16816.F32 R28, R4.reuse, R20, RZ ;  /* 0x00000014041c723c */ /* 0x040ff000000018ff */
[C---:B------:R-:W-:Y:S08]  /*30f0*/  HMMA.16816.F32 R40, R4.reuse, R16, RZ ;  /* 0x000000100428723c */ /* 0x040ff000000018ff */
        /* <DEDUP_REMOVED lines=9> */
[----:B------:R-:W-:Y:S07]  /*3190*/  LDSM.16.M88.4 R20, [R222] ;  /* 0x00000000de14783b */ /* 0x000fee0000000200 */
[C---:B------:R-:W-:Y:S08]  /*31a0*/  HMMA.16816.F32 R76, R8.reuse, R16, RZ ;  /* 0x00000010084c723c */ /* 0x040ff000000018ff */
[----:B------:R-:W-:Y:S01]  /*31b0*/  HMMA.16816.F32 R8, R8, R18, RZ ;  /* 0x000000120808723c */ /* 0x000fe200000018ff */
[----:B------:R-:W-:Y:S07]  /*31c0*/  LDSM.16.M88.4 R16, [R222+0x2000] ;  /* 0x00200000de10783b */ /* 0x000fee0000000200 */
[C---:B---3--:R-:W-:Y:S01]  /*31d0*/  HMMA.16816.F32 R108, R12.reuse, R44, R40 ;  /* 0x0000002c0c6c723c */ /* 0x048fe20000001828 */
[----:B------:R-:W2:Y:S07]  /*31e0*/  LDSM.16.M88.4 R40, [R218+0x8000] ;  /* 0x00800000da28783b */ /* 0x000eae0000000200 */
[C---:B----4-:R-:W-:Y:S01]  /*31f0*/  HMMA.16816.F32 R92, R12.reuse, R56, R36 ;  /* 0x000000380c5c723c */ /* 0x050fe20000001824 */
[----:B------:R-:W3:Y:S07]  /*3200*/  LDSM.16.M88.4 R36, [R218+0x8800] ;  /* 0x00880000da24783b */ /* 0x000eee0000000200 */
[C---:B-----5:R-:W-:Y:S01]  /*3210*/  HMMA.16816.F32 R120, R12.reuse, R52, R32 ;  /* 0x000000340c78723c */ /* 0x060fe20000001820 */
[----:B------:R-:W4:Y:S07]  /*3220*/  LDSM.16.M88.4 R32, [R218+0x9000] ;  /* 0x00900000da20783b */ /* 0x000f2e0000000200 */
[----:B------:R-:W-:Y:S08]  /*3230*/  HMMA.16816.F32 R116, R12, R48, R28 ;  /* 0x000000300c74723c */ /* 0x000ff0000000181c */
[C---:B-1----:R-:W-:Y:S08]  /*3240*/  HMMA.16816.F32 R28, R4.reuse, R56, R104 ;  /* 0x00000038041c723c */ /* 0x042ff00000001868 */
[----:B------:R-:W-:Y:S08]  /*3250*/  HMMA.16816.F32 R132, R4, R44, R76 ;  /* 0x0000002c0484723c */ /* 0x000ff0000000184c */
[C---:B------:R-:W-:Y:S08]  /*3260*/  HMMA.16816.F32 R60, R12.reuse, R58, R60 ;  /* 0x0000003a0c3c723c */ /* 0x040ff0000000183c */
[C---:B------:R-:W-:Y:S08]  /*3270*/  HMMA.16816.F32 R64, R12.reuse, R54, R64 ;  /* 0x000000360c40723c */ /* 0x040ff00000001840 */
[C---:B------:R-:W-:Y:S08]  /*3280*/  HMMA.16816.F32 R72, R12.reuse, R50, R72 ;  /* 0x000000320c48723c */ /* 0x040ff00000001848 */
[-C--:B------:R-:W-:Y:S01]  /*3290*/  HMMA.16816.F32 R112, R12, R46.reuse, R68 ;  /* 0x0000002e0c70723c */ /* 0x080fe20000001844 */
[----:B------:R-:W-:Y:S07]  /*32a0*/  LDSM.16.M88.4 R12, [R217] ;  /* 0x00000000d90c783b */ /* 0x000fee0000000200 */
[C---:B------:R-:W-:Y:S01]  /*32b0*/  HMMA.16816.F32 R76, R4.reuse, R46, R8 ;  /* 0x0000002e044c723c */ /* 0x040fe20000001808 */
[----:B------:R-:W1:Y:S04]  /*32c0*/  LDSM.16.M88.4 R8, [R221] ;  /* 0x00000000dd08783b */ /* 0x000e680000000200 */
[----:B------:R-:W-:Y:S03]  /*32d0*/  LDSM.16.M88.4 R44, [R217+0x800] ;  /* 0x00080000d92c783b */ /* 0x000fe60000000200 */
[C---:B------:R-:W-:Y:S08]  /*32e0*/  HMMA.16816.F32 R124, R4.reuse, R52, R84 ;  /* 0x00000034047c723c */ /* 0x040ff00000001854 */
[C---:B------:R-:W-:Y:S08]  /*32f0*/  HMMA.16816.F32 R128, R4.reuse, R48, R80 ;  /* 0x000000300480723c */ /* 0x040ff00000001850 */
[C---:B------:R-:W-:Y:S08]  /*3300*/  HMMA.16816.F32 R88, R4.reuse, R58, R88 ;  /* 0x0000003a0458723c */ /* 0x040ff00000001858 */
[C---:B------:R-:W-:Y:S08]  /*3310*/  HMMA.16816.F32 R84, R4.reuse, R54, R100 ;  /* 0x000000360454723c */ /* 0x040ff00000001864 */
[----:B------:R-:W-:Y:S01]  /*3320*/  HMMA.16816.F32 R80, R4, R50, R96 ;  /* 0x000000320450723c */ /* 0x000fe20000001860 */
[----:B------:R-:W5:Y:S07]  /*3330*/  LDSM.16.M88.4 R4, [R221+0x2000] ;  /* 0x00200000dd04783b */ /* 0x000f6e0000000200 */
[----:B--2---:R-:W-:Y:S01]  /*3340*/  HMMA.16816.F32 R48, R20, R40, R28 ;  /* 0x000000281430723c */ /* 0x004fe2000000181c */
[----:B------:R-:W-:Y:S07]  /*3350*/  LDSM.16.M88.4 R28, [R219+0x4000] ;  /* 0x00400000db1c783b */ /* 0x000fee0000000200 */
[C---:B------:R-:W-:Y:S08]  /*3360*/  HMMA.16816.F32 R136, R16.reuse, R24, R108 ;  /* 0x000000181088723c */ /* 0x040ff0000000186c */
[C---:B---3--:R-:W-:Y:S08]  /*3370*/  HMMA.16816.F32 R52, R16.reuse, R36, R120 ;  /* 0x000000241034723c */ /* 0x048ff00000001878 */
[C---:B----4-:R-:W-:Y:S01]  /*3380*/  HMMA.16816.F32 R108, R16.reuse, R34, R72 ;  /* 0x00000022106c723c */ /* 0x050fe20000001848 */
[----:B------:R-:W2:Y:S07]  /*3390*/  LDSM.16.M88.4 R72, [R212+0xa000] ;  /* 0x00a00000d448783b */ /* 0x000eae0000000200 */
[C---:B------:R-:W-:Y:S08]  /*33a0*/  HMMA.16816.F32 R68, R16.reuse, R40, R92 ;  /* 0x000000281044723c */ /* 0x040ff0000000185c */
[C---:B------:R-:W-:Y:S01]  /*33b0*/  HMMA.16816.F32 R56, R16.reuse, R42, R60 ;  /* 0x0000002a1038723c */ /* 0x040fe2000000183c */
[----:B------:R-:W3:Y:S07]  /*33c0*/  LDSM.16.M88.4 R60, [R217+0x1000] ;  /* 0x00100000d93c783b */ /* 0x000eee0000000200 */
[C---:B------:R-:W-:Y:S01]  /*33d0*/  HMMA.16816.F32 R92, R16.reuse, R38, R64 ;  /* 0x00000026105c723c */ /* 0x040fe20000001840 */
[----:B------:R-:W4:Y:S07]  /*33e0*/  LDSM.16.M88.4 R64, [R217+0x1800] ;  /* 0x00180000d940783b */ /* 0x000f2e0000000200 */
[C---:B------:R-:W-:Y:S08]  /*33f0*/  HMMA.16816.F32 R120, R16.reuse, R32, R116 ;  /* 0x000000201078723c */ /* 0x040ff00000001874 */
[----:B------:R-:W-:Y:S08]  /*3400*/  HMMA.16816.F32 R104, R16, R26, R112 ;  /* 0x0000001a1068723c */ /* 0x000ff00000001870 */
[----:B-1----:R-:W-:Y:S01]  /*3410*/  HMMA.16816.F32 R16, R8, R12, R48 ;  /* 0x0000000c0810723c */ /* 0x002fe20000001830 */
[----:B------:R-:W-:Y:S07]  /*3420*/  LDSM.16.M88.4 R48, [R218+0xa000] ;  /* 0x00a00000da30783b */ /* 0x000fee0000000200 */
        /* <DEDUP_REMOVED lines=8> */
[C---:B------:R-:W-:Y:S08]  /*34b0*/  HMMA.16816.F32 R132, R20.reuse, R24, R132 ;  /* 0x000000181484723c */ /* 0x040ff00000001884 */
[----:B------:R-:W-:Y:S01]  /*34c0*/  HMMA.16816.F32 R116, R20, R26, R76 ;  /* 0x0000001a1474723c */ /* 0x000fe2000000184c */
[----:B------:R-:W1:Y:S04]  /*34d0*/  LDSM.16.M88.4 R20, [R219+0x6000] ;  /* 0x00600000db14783b */ /* 0x000e680000000200 */
[----:B------:R-:W-:Y:S03]  /*34e0*/  LDSM.16.M88.4 R24, [R222+0x4000] ;  /* 0x00400000de18783b */ /* 0x000fe60000000200 */
[C---:B-----5:R-:W-:Y:S01]  /*34f0*/  HMMA.16816.F32 R80, R4.reuse, R44, R52 ;  /* 0x0000002c0450723c */ /* 0x060fe20000001834 */
[----:B------:R-:W5:Y:S07]  /*3500*/  LDSM.16.M88.4 R52, [R223+0x2000] ;  /* 0x00200000df34783b */ /* 0x000f6e0000000200 */
[C---:B------:R-:W-:Y:S08]  /*3510*/  HMMA.16816.F32 R112, R4.reuse, R12, R68 ;  /* 0x0000000c0470723c */ /* 0x040ff00000001844 */
[----:B------:R-:W-:Y:S01]  /*3520*/  HMMA.16816.F32 R84, R4, R14, R56 ;  /* 0x0000000e0454723c */ /* 0x000fe20000001838 */
[----:B------:R-:W1:Y:S07]  /*3530*/  LDSM.16.M88.4 R56, [R212+0xb000] ;  /* 0x00b00000d438783b */ /* 0x000e6e0000000200 */
[----:B--2---:R-:W-:Y:S08]  /*3540*/  HMMA.16816.F32 R16, R28, R72, R16 ;  /* 0x000000481c10723c */ /* 0x004ff00000001810 */
[C---:B---3--:R-:W-:Y:S08]  /*3550*/  HMMA.16816.F32 R68, R4.reuse, R60, R120 ;  /* 0x0000003c0444723c */ /* 0x048ff00000001878 */
[C---:B------:R-:W-:Y:S08]  /*3560*/  HMMA.16816.F32 R76, R4.reuse, R46, R92 ;  /* 0x0000002e044c723c */ /* 0x040ff0000000185c */
[C---:B------:R-:W-:Y:S08]  /*3570*/  HMMA.16816.F32 R108, R4.reuse, R62, R108 ;  /* 0x0000003e046c723c */ /* 0x040ff0000000186c */
[C---:B----4-:R-:W-:Y:S08]  /*3580*/  HMMA.16816.F32 R120, R4.reuse, R64, R136 ;  /* 0x000000400478723c */ /* 0x050ff00000001888 */
[----:B------:R-:W-:Y:S01]  /*3590*/  HMMA.16816.F32 R104, R4, R66, R104 ;  /* 0x000000420468723c */ /* 0x000fe20000001868 */
[----:B------:R-:W2:Y:S07]  /*35a0*/  LDSM.16.M88.4 R4, [R220+0x6000] ;  /* 0x00600000dc04783b */ /* 0x000eae0000000200 */
[C---:B------:R-:W-:Y:S01]  /*35b0*/  HMMA.16816.F32 R92, R8.reuse, R14, R96 ;  /* 0x0000000e085c723c */ /* 0x040fe20000001860 */
[----:B------:R-:W-:Y:S07]  /*35c0*/  LDSM.16.M88.4 R12, [R221+0x4000] ;  /* 0x00400000dd0c783b */ /* 0x000fee0000000200 */
[C---:B------:R-:W-:Y:S08]  /*35d0*/  HMMA.16816.F32 R96, R8.reuse, R60, R124 ;  /* 0x0000003c0860723c */ /* 0x040ff0000000187c */
[----:B------:R-:W-:Y:S08]  /*35e0*/  HMMA.16816.F32 R124, R8, R62, R128 ;  /* 0x0000003e087c723c */ /* 0x000ff00000001880 */
[----:B-1----:R-:W-:Y:S08]  /*35f0*/  HMMA.16816.F32 R60, R20, R72, R112 ;  /* 0x00000048143c723c */ /* 0x002ff00000001870 */
[C---:B------:R-:W-:Y:S08]  /*3600*/  HMMA.16816.F32 R100, R8.reuse, R44, R100 ;  /* 0x0000002c0864723c */ /* 0x040ff00000001864 */
[C---:B------:R-:W-:Y:S01]  /*3610*/  HMMA.16816.F32 R88, R8.reuse, R46, R88 ;  /* 0x0000002e0858723c */ /* 0x040fe20000001858 */
[----:B------:R-:W-:Y:S07]  /*3620*/  LDSM.16.M88.4 R44, [R217+0x2000] ;  /* 0x00200000d92c783b */ /* 0x000fee0000000200 */
[C---:B------:R-:W-:Y:S08]  /*3630*/  HMMA.16816.F32 R128, R8.reuse, R64, R132 ;  /* 0x000000400880723c */ /* 0x040ff00000001884 */
[----:B------:R-:W-:Y:S08]  /*3640*/  HMMA.16816.F32 R116, R8, R66, R116 ;  /* 0x000000420874723c */ /* 0x000ff00000001874 */
[----:B-----5:R-:W-:Y:S01]  /*3650*/  HMMA.16816.F32 R8, R32, R52, R16 ;  /* 0x000000342008723c */ /* 0x020fe20000001810 */
[----:B------:R-:W1:Y:S07]  /*3660*/  LDSM.16.M88.4 R16, [R222+0x6000] ;  /* 0x00600000de10783b */ /* 0x000e6e0000000200 */
[C---:B------:R-:W-:Y:S08]  /*3670*/  HMMA.16816.F32 R84, R20.reuse, R74, R84 ;  /* 0x0000004a1454723c */ /* 0x040ff00000001854 */
[----:B------:R-:W-:Y:S08]  /*3680*/  HMMA.16816.F32 R132, R20, R56, R68 ;  /* 0x000000381484723c */ /* 0x000ff00000001844 */
[----:B------:R-:W-:Y:S08]  /*3690*/  HMMA.16816.F32 R68, R28, R74, R92 ;  /* 0x0000004a1c44723c */ /* 0x000ff0000000185c */
[----:B--2---:R-:W-:Y:S08]  /*36a0*/  HMMA.16816.F32 R64, R4, R52, R60 ;  /* 0x000000340440723c */ /* 0x004ff0000000183c */
[----:B------:R-:W-:Y:S01]  /*36b0*/  HMMA.16816.F32 R60, R24, R48, R8 ;  /* 0x00000030183c723c */ /* 0x000fe20000001808 */
[----:B------:R-:W2:Y:S07]  /*36c0*/  LDSM.16.M88.4 R8, [R221+0x6000] ;  /* 0x00600000dd08783b */ /* 0x000eae0000000200 */
[C---:B------:R-:W-:Y:S08]  /*36d0*/  HMMA.16816.F32 R112, R20.reuse, R40, R80 ;  /* 0x000000281470723c */ /* 0x040ff00000001850 */
[C---:B------:R-:W-:Y:S08]  /*36e0*/  HMMA.16816.F32 R76, R20.reuse, R42, R76 ;  /* 0x0000002a144c723c */ /* 0x040ff0000000184c */
[C---:B------:R-:W-:Y:S08]  /*36f0*/  HMMA.16816.F32 R108, R20.reuse, R58, R108 ;  /* 0x0000003a146c723c */ /* 0x040ff0000000186c */
[C---:B------:R-:W-:Y:S08]  /*3700*/  HMMA.16816.F32 R120, R20.reuse, R36, R120 ;  /* 0x000000241478723c */ /* 0x040ff00000001878 */
[----:B------:R-:W-:Y:S08]  /*3710*/  HMMA.16816.F32 R104, R20, R38, R104 ;  /* 0x000000261468723c */ /* 0x000ff00000001868 */
[C---:B------:R-:W-:Y:S08]  /*3720*/  HMMA.16816.F32 R72, R28.reuse, R40, R100 ;  /* 0x000000281c48723c */ /* 0x040ff00000001864 */
[----:B------:R-:W-:Y:S01]  /*3730*/  HMMA.16816.F32 R88, R28, R42, R88 ;  /* 0x0000002a1c58723c */ /* 0x000fe20000001858 */
[----:B------:R-:W3:Y:S07]  /*3740*/  LDSM.16.M88.4 R40, [R223+0x2800] ;  /* 0x00280000df28783b */ /* 0x000eee0000000200 */
[-C--:B------:R-:W-:Y:S08]  /*3750*/  HMMA.16816.F32 R20, R4, R54.reuse, R84 ;  /* 0x000000360414723c */ /* 0x080ff00000001854 */
[----:B------:R-:W-:Y:S08]  /*3760*/  HMMA.16816.F32 R68, R32, R54, R68 ;  /* 0x000000362044723c */ /* 0x000ff00000001844 */
[----:B-1----:R-:W-:Y:S08]  /*3770*/  HMMA.16816.F32 R52, R16, R48, R64 ;  /* 0x000000301034723c */ /* 0x002ff00000001840 */
[----:B------:R-:W-:Y:S08]  /*3780*/  HMMA.16816.F32 R64, R12, R44, R60 ;  /* 0x0000002c0c40723c */ /* 0x000ff0000000183c */
[C---:B------:R-:W-:Y:S08]  /*3790*/  HMMA.16816.F32 R84, R28.reuse, R36, R128 ;  /* 0x000000241c54723c */ /* 0x040ff00000001880 */
[----:B------:R-:W-:Y:S08]  /*37a0*/  HMMA.16816.F32 R116, R28, R38, R116 ;  /* 0x000000261c74723c */ /* 0x000ff00000001874 */
[----:B------:R-:W-:Y:S01]  /*37b0*/  HMMA.16816.F32 R36, R16, R50, R20 ;  /* 0x000000321024723c */ /* 0x000fe20000001814 */
[----:B------:R-:W1:Y:S01]  /*37c0*/  LDSM.16.M88.4 R20, [R218+0xa800] ;  /* 0x00a80000da14783b */ /* 0x000e620000000200 */
[----:B------:R-:W-:-:S04]  /*37d0*/  FMUL.FTZ R0, R64, c[0x0][0x2ec] ;  /* 0x0000bb0040007a20 */ /* 0x000fc80000410000 */
[----:B------:R4:W-:Y:S02]  /*37e0*/  MUFU.TANH R136, R0 ;  /* 0x0000000000887308 */ /* 0x0009e40000002400 */
[----:B------:R-:W-:Y:S08]  /*37f0*/  HMMA.16816.F32 R48, R24, R50, R68 ;  /* 0x000000321830723c */ /* 0x000ff00000001844 */
[----:B--2---:R-:W-:Y:S01]  /*3800*/  HMMA.16816.F32 R52, R8, R44, R52 ;  /* 0x0000002c0834723c */ /* 0x004fe20000001834 */
[----:B----4-:R-:W-:-:S07]  /*3810*/  FMUL.FTZ R0, R65, c[0x0][0x2ec] ;  /* 0x0000bb0041007a20 */ /* 0x010fce0000410000 */
[C---:B------:R-:W-:Y:S01]  /*3820*/  HMMA.16816.F32 R96, R28.reuse, R56, R96 ;  /* 0x000000381c60723c */ /* 0x040fe20000001860 */
[----:B------:R2:W-:Y:S07]  /*3830*/  MUFU.TANH R131, R0 ;  /* 0x0000000000837308 */ /* 0x0005ee0000002400 */
[----:B------:R-:W-:Y:S01]  /*3840*/  HMMA.16816.F32 R80, R28, R58, R124 ;  /* 0x0000003a1c50723c */ /* 0x000fe2000000187c */
[----:B------:R-:W4:Y:S07]  /*3850*/  LDSM.16.M88.4 R28, [R223+0x3000] ;  /* 0x00300000df1c783b */ /* 0x000f2e0000000200 */
[----:B---3--:R-:W-:Y:S01]  /*3860*/  HMMA.16816.F32 R56, R32, R40, R72 ;  /* 0x000000282038723c */ /* 0x008fe20000001848 */
[----:B------:R-:W3:Y:S01]  /*3870*/  LDSM.16.M88.4 R72, [R223+0x3800] ;  /* 0x00380000df48783b */ /* 0x000ee20000000200 */
[----:B--2---:R-:W-:-:S04]  /*3880*/  FMUL.FTZ R0, R66, c[0x0][0x2ec] ;  /* 0x0000bb0042007a20 */ /* 0x004fc80000410000 */
[----:B------:R2:W5:Y:S02]  /*3890*/  MUFU.TANH R128, R0 ;  /* 0x0000000000807308 */ /* 0x0005640000002400 */
[-C--:B------:R-:W-:Y:S01]  /*38a0*/  HMMA.16816.F32 R68, R8, R46.reuse, R36 ;  /* 0x0000002e0844723c */ /* 0x080fe20000001824 */
[----:B------:R-:W3:Y:S07]  /*38b0*/  LDSM.16.M88.4 R36, [R217+0x2800] ;  /* 0x00280000d924783b */ /* 0x000eee0000000200 */
[----:B------:R-:W-:Y:S01]  /*38c0*/  HMMA.16816.F32 R44, R12, R46, R48 ;  /* 0x0000002e0c2c723c */ /* 0x000fe20000001830 */
[----:B--2---:R-:W-:-:S07]  /*38d0*/  FMUL.FTZ R0, R67, c[0x0][0x2ec] ;  /* 0x0000bb0043007a20 */ /* 0x004fce0000410000 */
[----:B------:R-:W-:Y:S01]  /*38e0*/  HMMA.16816.F32 R60, R4, R40, R112 ;  /* 0x00000028043c723c */ /* 0x000fe20000001870 */
[----:B------:R2:W-:Y:S07]  /*38f0*/  MUFU.TANH R130, R0 ;  /* 0x0000000000827308 */ /* 0x0005ee0000002400 */
[----:B-1----:R-:W-:Y:S08]  /*3900*/  HMMA.16816.F32 R48, R24, R20, R56 ;  /* 0x000000141830723c */ /* 0x002ff00000001838 */
[----:B------:R-:W-:Y:S01]  /*3910*/  HMMA.16816.F32 R64, R4, R42, R76 ;  /* 0x0000002a0440723c */ /* 0x000fe2000000184c */
[----:B--2---:R-:W-:-:S04]  /*3920*/  FMUL.FTZ R0, R52, c[0x0][0x2ec] ;  /* 0x0000bb0034007a20 */ /* 0x004fc80000410000 */
[----:B------:R1:W2:Y:S03]  /*3930*/  MUFU.TANH R125, R0 ;  /* 0x00000000007d7308 */ /* 0x0002a60000002400 */
[C---:B----4-:R-:W-:Y:S08]  /*3940*/  HMMA.16816.F32 R76, R4.reuse, R28, R132 ;  /* 0x0000001c044c723c */ /* 0x050ff00000001884 */
[----:B------:R-:W-:Y:S01]  /*3950*/  HMMA.16816.F32 R108, R4, R30, R108 ;  /* 0x0000001e046c723c */ /* 0x000fe2000000186c */
[----:B-1----:R-:W-:-:S07]  /*3960*/  FMUL.FTZ R0, R53, c[0x0][0x2ec] ;  /* 0x0000bb0035007a20 */ /* 0x002fce0000410000 */
[C---:B---3--:R-:W-:Y:S01]  /*3970*/  HMMA.16816.F32 R120, R4.reuse, R72, R120 ;  /* 0x000000480478723c */ /* 0x048fe20000001878 */
[----:B------:R1:W-:Y:S07]  /*3980*/  MUFU.TANH R129, R0 ;  /* 0x0000000000817308 */ /* 0x0003ee0000002400 */
[----:B------:R-:W-:Y:S08]  /*3990*/  HMMA.16816.F32 R104, R4, R74, R104 ;  /* 0x0000004a0468723c */ /* 0x000ff00000001868 */
[----:B------:R-:W-:Y:S01]  /*39a0*/  HMMA.16816.F32 R4, R16, R20, R60 ;  /* 0x000000141004723c */ /* 0x000fe2000000183c */
[----:B-1----:R-:W-:-:S04]  /*39b0*/  FMUL.FTZ R0, R54, c[0x0][0x2ec] ;  /* 0x0000bb0036007a20 */ /* 0x002fc80000410000 */
[----:B------:R1:W3:Y:S03]  /*39c0*/  MUFU.TANH R112, R0 ;  /* 0x0000000000707308 */ /* 0x0002e60000002400 */
[----:B------:R-:W-:Y:S08]  /*39d0*/  HMMA.16816.F32 R48, R12, R36, R48 ;  /* 0x000000240c30723c */ /* 0x000ff00000001830 */
[----:B------:R-:W-:Y:S01]  /*39e0*/  HMMA.16816.F32 R80, R32, R30, R80 ;  /* 0x0000001e2050723c */ /* 0x000fe20000001850 */
[----:B-1----:R-:W-:-:S07]  /*39f0*/  FMUL.FTZ R0, R55, c[0x0][0x2ec] ;  /* 0x0000bb0037007a20 */ /* 0x002fce0000410000 */
[----:B------:R-:W-:Y:S01]  /*3a00*/  HMMA.16816.F32 R52, R32, R42, R88 ;  /* 0x0000002a2034723c */ /* 0x000fe20000001858 */
[----:B------:R-:W1:Y:S01]  /*3a10*/  LDSM.16.M88.4 R40, [R218+0xb000] ;  /* 0x00b00000da28783b */ /* 0x000e620000000200 */
[----:B------:R4:W-:Y:S02]  /*3a20*/  MUFU.TANH R126, R0 ;  /* 0x00000000007e7308 */ /* 0x0009e40000002400 */
[----:B----4-:R-:W-:-:S06]  /*3a30*/  FMUL.FTZ R0, R44, c[0x0][0x2ec] ;  /* 0x0000bb002c007a20 */ /* 0x010fcc0000410000 */
[----:B------:R4:W-:Y:S02]  /*3a40*/  MUFU.TANH R124, R0 ;  /* 0x00000000007c7308 */ /* 0x0009e40000002400 */
[----:B----4-:R-:W-:-:S06]  /*3a50*/  FMUL.FTZ R0, R45, c[0x0][0x2ec] ;  /* 0x0000bb002d007a20 */ /* 0x010fcc0000410000 */
[----:B------:R4:W-:Y:S02]  /*3a60*/  MUFU.TANH R127, R0 ;  /* 0x00000000007f7308 */ /* 0x0009e40000002400 */
[----:B----4-:R-:W-:-:S06]  /*3a70*/  FMUL.FTZ R0, R46, c[0x0][0x2ec] ;  /* 0x0000bb002e007a20 */ /* 0x010fcc0000410000 */
[----:B------:R4:W1:Y:S02]  /*3a80*/  MUFU.TANH R113, R0 ;  /* 0x0000000000717308 */ /* 0x0008640000002400 */
[----:B----4-:R-:W-:Y:S02]  /*3a90*/  FMUL.FTZ R0, R47, c[0x0][0x2ec] ;  /* 0x0000bb002f007a20 */ /* 0x010fe40000410000 */
[----:B------:R-:W-:Y:S04]  /*3aa0*/  HMMA.16816.F32 R44, R32, R28, R96 ;  /* 0x0000001c202c723c */ /* 0x000fe80000001860 */
[----:B------:R4:W-:Y:S04]  /*3ab0*/  MUFU.TANH R115, R0 ;  /* 0x0000000000737308 */ /* 0x0009e80000002400 */
[----:B------:R-:W-:Y:S08]  /*3ac0*/  HMMA.16816.F32 R28, R8, R36, R4 ;  /* 0x00000024081c723c */ /* 0x000ff00000001804 */
[----:B------:R-:W-:Y:S01]  /*3ad0*/  HMMA.16816.F32 R4, R24, R22, R52 ;  /* 0x000000161804723c */ /* 0x000fe20000001834 */
[----:B----4-:R-:W-:-:S04]  /*3ae0*/  FMUL.FTZ R0, R68, c[0x0][0x2ec] ;  /* 0x0000bb0044007a20 */ /* 0x010fc80000410000 */
[----:B------:R4:W-:Y:S03]  /*3af0*/  MUFU.TANH R102, R0 ;  /* 0x0000000000667308 */ /* 0x0009e60000002400 */
[----:B-1----:R-:W-:Y:S08]  /*3b00*/  HMMA.16816.F32 R56, R24, R40, R44 ;  /* 0x000000281838723c */ /* 0x002ff0000000182c */
[----:B------:R-:W-:Y:S01]  /*3b10*/  HMMA.16816.F32 R20, R16, R22, R64 ;  /* 0x000000161014723c */ /* 0x000fe20000001840 */
[----:B----4-:R-:W-:-:S07]  /*3b20*/  FMUL.FTZ R0, R69, c[0x0][0x2ec] ;  /* 0x0000bb0045007a20 */ /* 0x010fce0000410000 */
[----:B------:R-:W-:Y:S01]  /*3b30*/  HMMA.16816.F32 R44, R12, R38, R4 ;  /* 0x000000260c2c723c */ /* 0x000fe20000001804 */
[----:B------:R1:W-:Y:S06]  /*3b40*/  MUFU.TANH R114, R0 ;  /* 0x0000000000727308 */ /* 0x0003ec0000002400 */
[----:B------:R-:W-:Y:S01]  /*3b50*/  FMUL.FTZ R4, R28, c[0x0][0x2ec] ;  /* 0x0000bb001c047a20 */ /* 0x000fe20000410000 */
[----:B------:R-:W-:Y:S01]  /*3b60*/  HMMA.16816.F32 R52, R16, R40, R76 ;  /* 0x000000281034723c */ /* 0x000fe2000000184c */
[----:B------:R-:W-:Y:S02]  /*3b70*/  IMAD.U32 R6, RZ, RZ, UR15 ;  /* 0x0000000fff067e24 */ /* 0x000fe4000f8e00ff */
[----:B------:R4:W-:Y:S05]  /*3b80*/  MUFU.TANH R95, R4 ;  /* 0x00000004005f7308 */ /* 0x0009ea0000002400 */
[----:B------:R-:W-:Y:S01]  /*3b90*/  HMMA.16816.F32 R36, R8, R38, R20 ;  /* 0x000000260824723c */ /* 0x000fe20000001814 */
[----:B-1----:R-:W-:-:S04]  /*3ba0*/  FMUL.FTZ R0, R70, c[0x0][0x2ec] ;  /* 0x0000bb0046007a20 */ /* 0x002fc80000410000 */
[----:B------:R1:W1:Y:S03]  /*3bb0*/  MUFU.TANH R97, R0 ;  /* 0x0000000000617308 */ /* 0x0002660000002400 */
[----:B------:R-:W-:Y:S02]  /*3bc0*/  FMUL.FTZ R7, R44, c[0x0][0x2ec] ;  /* 0x0000bb002c077a20 */ /* 0x000fe40000410000 */
[----:B------:R-:W-:Y:S02]  /*3bd0*/  FMUL.FTZ R23, R46, c[0x0][0x2ec] ;  /* 0x0000bb002e177a20 */ /* 0x000fe40000410000 */
[----:B----4-:R-:W-:Y:S01]  /*3be0*/  FMUL.FTZ R4, R29, c[0x0][0x2ec] ;  /* 0x0000bb001d047a20 */ /* 0x010fe20000410000 */
[----:B------:R4:W-:Y:S01]  /*3bf0*/  MUFU.TANH R91, R7 ;  /* 0x00000007005b7308 */ /* 0x0009e20000002400 */
[----:B------:R-:W-:Y:S02]  /*3c00*/  FMUL.FTZ R40, R47, c[0x0][0x2ec] ;  /* 0x0000bb002f287a20 */ /* 0x000fe40000410000 */
[----:B-1----:R-:W-:-:S05]  /*3c10*/  FMUL.FTZ R0, R71, c[0x0][0x2ec] ;  /* 0x0000bb0047007a20 */ /* 0x002fca0000410000 */
[----:B------:R-:W-:Y:S01]  /*3c20*/  MUFU.TANH R96, R4 ;  /* 0x0000000400607308 */ /* 0x000fe20000002400 */
[----:B------:R-:W-:Y:S01]  /*3c30*/  HMMA.16816.F32 R68, R32, R72, R84 ;  /* 0x000000482044723c */ /* 0x000fe20000001854 */
[----:B----4-:R-:W-:-:S06]  /*3c40*/  FMUL.FTZ R7, R45, c[0x0][0x2ec] ;  /* 0x0000bb002d077a20 */ /* 0x010fcc0000410000 */
[----:B------:R1:W4:Y:S01]  /*3c50*/  MUFU.TANH R101, R0 ;  /* 0x0000000000657308 */ /* 0x0003220000002400 */
[----:B------:R-:W-:Y:S07]  /*3c60*/  HMMA.16816.F32 R44, R24, R42, R80 ;  /* 0x0000002a182c723c */ /* 0x000fee0000001850 */
[----:B------:R-:W-:Y:S01]  /*3c70*/  MUFU.TANH R94, R7 ;  /* 0x00000007005e7308 */ /* 0x000fe20000002400 */
[----:B------:R-:W-:Y:S01]  /*3c80*/  HMMA.16816.F32 R32, R32, R74, R116 ;  /* 0x0000004a2020723c */ /* 0x000fe20000001874 */
[----:B-1----:R-:W-:-:S06]  /*3c90*/  FMUL.FTZ R0, R48, c[0x0][0x2ec] ;  /* 0x0000bb0030007a20 */ /* 0x002fcc0000410000 */
[----:B------:R-:W-:Y:S08]  /*3ca0*/  MUFU.TANH R93, R23 ;  /* 0x00000017005d7308 */ /* 0x000ff00000002400 */
[----:B------:R1:W-:Y:S08]  /*3cb0*/  MUFU.TANH R100, R0 ;  /* 0x0000000000647308 */ /* 0x0003f00000002400 */
[----:B------:R2:W-:Y:S01]  /*3cc0*/  MUFU.TANH R92, R40 ;  /* 0x00000028005c7308 */ /* 0x0005e20000002400 */
[----:B-1----:R-:W-:-:S07]  /*3cd0*/  FMUL.FTZ R0, R49, c[0x0][0x2ec] ;  /* 0x0000bb0031007a20 */ /* 0x002fce0000410000 */
[----:B------:R1:W-:Y:S01]  /*3ce0*/  MUFU.TANH R103, R0 ;  /* 0x0000000000677308 */ /* 0x0003e20000002400 */
[----:B--2---:R-:W-:Y:S01]  /*3cf0*/  HMMA.16816.F32 R40, R16, R42, R108 ;  /* 0x0000002a1028723c */ /* 0x004fe2000000186c */
[----:B-1----:R-:W-:-:S06]  /*3d00*/  FMUL.FTZ R0, R50, c[0x0][0x2ec] ;  /* 0x0000bb0032007a20 */ /* 0x002fcc0000410000 */
[----:B------:R1:W2:Y:S02]  /*3d10*/  MUFU.TANH R99, R0 ;  /* 0x0000000000637308 */ /* 0x0002a40000002400 */
[----:B-1----:R-:W-:-:S06]  /*3d20*/  FMUL.FTZ R0, R51, c[0x0][0x2ec] ;  /* 0x0000bb0033007a20 */ /* 0x002fcc0000410000 */
[----:B------:R1:W-:Y:S02]  /*3d30*/  MUFU.TANH R98, R0 ;  /* 0x0000000000627308 */ /* 0x0003e40000002400 */
[----:B-1----:R-:W-:-:S05]  /*3d40*/  LOP3.LUT R0, R143, 0xffffffe0, RZ, 0xc0, !PT ;  /* 0xffffffe08f007812 */ /* 0x002fca00078ec0ff */
[C---:B------:R-:W-:Y:S02]  /*3d50*/  IMAD.IADD R0, R144.reuse, 0x1, -R0 ;  /* 0x0000000190007824 */ /* 0x040fe400078e0a00 */
[----:B------:R-:W-:-:S03]  /*3d60*/  IMAD.SHL.U32 R144, R144, 0x2, RZ ;  /* 0x0000000290907824 */ /* 0x000fc600078e00ff */
[----:B------:R-:W-:Y:S02]  /*3d70*/  SHF.R.S32.HI R5, RZ, 0x1f, R0 ;  /* 0x0000001fff057819 */ /* 0x000fe40000011400 */
[----:B------:R-:W-:Y:S02]  /*3d80*/  LOP3.LUT R146, R144, 0x6, RZ, 0xc0, !PT ;  /* 0x0000000690927812 */ /* 0x000fe400078ec0ff */
[----:B------:R-:W-:Y:S01]  /*3d90*/  LEA.HI R4, R5, R0, RZ, 0x2 ;  /* 0x0000000005047211 */ /* 0x000fe200078f10ff */
[----:B------:R-:W-:Y:S02]  /*3da0*/  FMUL.FTZ R5, R30, c[0x0][0x2ec] ;  /* 0x0000bb001e057a20 */ /* 0x000fe40000410000 */
[----:B------:R-:W-:Y:S01]  /*3db0*/  IMAD.IADD R0, R140, 0x1, R141 ;  /* 0x000000018c007824 */ /* 0x000fe200078e028d */
[----:B------:R-:W-:Y:S01]  /*3dc0*/  SHF.R.S32.HI R145, RZ, 0x2, R4 ;  /* 0x00000002ff917819 */ /* 0x000fe20000011404 */
[----:B------:R1:W1:Y:S01]  /*3dd0*/  MUFU.TANH R73, R5 ;  /* 0x0000000500497308 */ /* 0x0002620000002400 */
[----:B------:R-:W-:-:S03]  /*3de0*/  IMAD R4, R6, 0x40, R146 ;  /* 0x0000004006047824 */ /* 0x000fc600078e0292 */
[----:B------:R-:W-:Y:S02]  /*3df0*/  STL [R1+0x90], R145 ;  /* 0x0000909101007387 */ /* 0x000fe40000100800 */
[----:B------:R-:W-:Y:S01]  /*3e00*/  IADD3 R6, R4, 0x1, RZ ;  /* 0x0000000104067810 */ /* 0x000fe20007ffe0ff */
[----:B-1----:R-:W-:Y:S02]  /*3e10*/  FMUL.FTZ R5, R31, c[0x0][0x2ec] ;  /* 0x0000bb001f057a20 */ /* 0x002fe40000410000 */
[----:B------:R-:W1:Y:S02]  /*3e20*/  LDSM.16.M88.4 R28, [R217+0x3000] ;  /* 0x00300000d91c783b */ /* 0x000e640000000200 */
[----:B------:R2:W1:Y:S02]  /*3e30*/  MUFU.TANH R79, R5 ;  /* 0x00000005004f7308 */ /* 0x0004640000002400 */
[----:B--2---:R-:W-:-:S05]  /*3e40*/  LEA R5, R142, UR13, 0x4 ;  /* 0x0000000d8e057c11 */ /* 0x004fca000f8e20ff */
[----:B------:R-:W-:-:S05]  /*3e50*/  IMAD.IADD R5, R145, 0x1, R5 ;  /* 0x0000000191057824 */ /* 0x000fca00078e0205 */
[C---:B------:R-:W-:Y:S02]  /*3e60*/  IADD3 R21, R5.reuse, UR17, RZ ;  /* 0x0000001105157c10 */ /* 0x040fe4000fffe0ff */
[C---:B------:R-:W-:Y:S02]  /*3e70*/  IADD3 R22, R5.reuse, UR7, RZ ;  /* 0x0000000705167c10 */ /* 0x040fe4000fffe0ff */
[C---:B------:R-:W-:Y:S02]  /*3e80*/  IADD3 R20, R5.reuse, 0x8, RZ ;  /* 0x0000000805147810 */ /* 0x040fe40007ffe0ff */
[C---:B------:R-:W-:Y:S02]  /*3e90*/  IADD3 R7, R5.reuse, 0x40, RZ ;  /* 0x0000004005077810 */ /* 0x040fe40007ffe0ff */
[----:B------:R-:W-:Y:S02]  /*3ea0*/  IADD3 R5, R5, 0x48, RZ ;  /* 0x0000004805057810 */ /* 0x000fe40007ffe0ff */
[----:B------:R-:W-:-:S02]  /*3eb0*/  IMNMX R236, RZ, R21, !PT ;  /* 0x00000015ffec7217 */ /* 0x000fc40007800200 */
[----:B------:R-:W-:Y:S01]  /*3ec0*/  IMNMX R240, R22, UR14, PT ;  /* 0x0000000e16f07c17 */ /* 0x000fe2000b800200 */
[----:B-1----:R-:W-:Y:S01]  /*3ed0*/  HMMA.16816.F32 R52, R8, R28, R52 ;  /* 0x0000001c0834723c */ /* 0x002fe20000001834 */
[C---:B------:R-:W-:Y:S02]  /*3ee0*/  IADD3 R21, R20.reuse, UR17, RZ ;  /* 0x0000001114157c10 */ /* 0x040fe4000fffe0ff */
[----:B------:R-:W-:Y:S02]  /*3ef0*/  IADD3 R20, R20, UR7, RZ ;  /* 0x0000000714147c10 */ /* 0x000fe4000fffe0ff */
[----:B------:R-:W-:Y:S02]  /*3f00*/  IADD3 R22, R7, UR17, RZ ;  /* 0x0000001107167c10 */ /* 0x000fe4000fffe0ff */
[C---:B------:R-:W-:Y:S01]  /*3f10*/  IADD3 R23, R5.reuse, UR17, RZ ;  /* 0x0000001105177c10 */ /* 0x040fe2000fffe0ff */
[----:B------:R-:W-:Y:S01]  /*3f20*/  HMMA.16816.F32 R44, R12, R30, R44 ;  /* 0x0000001e0c2c723c */ /* 0x000fe2000000182c */
[----:B------:R-:W-:-:S02]  /*3f30*/  IADD3 R5, R5, UR7, RZ ;  /* 0x0000000705057c10 */ /* 0x000fc4000fffe0ff */
[----:B------:R-:W-:Y:S02]  /*3f40*/  IMNMX R235, RZ, R21, !PT ;  /* 0x00000015ffeb7217 */ /* 0x000fe40007800200 */
[----:B------:R-:W-:Y:S02]  /*3f50*/  IMNMX R239, R20, UR14, PT ;  /* 0x0000000e14ef7c17 */ /* 0x000fe4000b800200 */
[----:B------:R-:W-:Y:S02]  /*3f60*/  IMNMX R234, RZ, R22, !PT ;  /* 0x00000016ffea7217 */ /* 0x000fe40007800200 */
[----:B------:R-:W-:Y:S02]  /*3f70*/  IMNMX R232, RZ, R23, !PT ;  /* 0x00000017ffe87217 */ /* 0x000fe40007800200 */
[----:B------:R-:W-:Y:S01]  /*3f80*/  HMMA.16816.F32 R20, R12, R28, R56 ;  /* 0x0000001c0c14723c */ /* 0x000fe20000001838 */
[----:B------:R-:W-:Y:S01]  /*3f90*/  IMNMX R237, R5, UR14, PT ;  /* 0x0000000e05ed7c17 */ /* 0x000fe2000b800200 */
[----:B------:R-:W-:Y:S01]  /*3fa0*/  FMUL.FTZ R5, R36, c[0x0][0x2ec] ;  /* 0x0000bb0024057a20 */ /* 0x000fe20000410000 */
[----:B------:R-:W-:-:S02]  /*3fb0*/  IADD3 R7, R7, UR7, RZ ;  /* 0x0000000707077c10 */ /* 0x000fc4000fffe0ff */
[----:B------:R-:W-:Y:S01]  /*3fc0*/  ISETP.GE.AND P1, PT, R4, R239, PT ;  /* 0x000000ef0400720c */ /* 0x000fe20003f26270 */
[----:B------:R1:W2:Y:S01]  /*3fd0*/  MUFU.TANH R76, R5 ;  /* 0x00000005004c7308 */ /* 0x0002a20000002400 */
[----:B------:R-:W-:Y:S01]  /*3fe0*/  IMNMX R238, R7, UR14, PT ;  /* 0x0000000e07ee7c17 */ /* 0x000fe2000b800200 */
[----:B------:R-:W-:Y:S01]  /*3ff0*/  FMUL.FTZ R28, R38, c[0x0][0x2ec] ;  /* 0x0000bb00261c7a20 */ /* 0x000fe20000410000 */
[----:B------:R-:W-:Y:S01]  /*4000*/  ISETP.LT.OR P1, PT, R4, R235, P1 ;  /* 0x000000eb0400720c */ /* 0x000fe20000f21670 */
[----:B------:R-:W-:Y:S01]  /*4010*/  FMUL.FTZ R7, R39, c[0x0][0x2ec] ;  /* 0x0000bb0027077a20 */ /* 0x000fe20000410000 */
[----:B------:R-:W-:Y:S02]  /*4020*/  ISETP.GE.AND P5, PT, R6, R240, PT ;  /* 0x000000f00600720c */ /* 0x000fe40003fa6270 */
[----:B-----5:R-:W-:Y:S01]  /*4030*/  FSEL R72, R128, -INF , !P1 ;  /* 0xff80000080487808 */ /* 0x020fe20004800000 */
[----:B------:R5:W-:Y:S01]  /*4040*/  MUFU.TANH R88, R7 ;  /* 0x0000000700587308 */ /* 0x000be20000002400 */
[----:B------:R-:W-:-:S02]  /*4050*/  ISETP.GE.AND P3, PT, R6, R239, PT ;  /* 0x000000ef0600720c */ /* 0x000fc40003f66270 */
[C---:B------:R-:W-:Y:S02]  /*4060*/  ISETP.GE.AND P2, PT, R6.reuse, R238, PT ;  /* 0x000000ee0600720c */ /* 0x040fe40003f46270 */
[-C--:B------:R-:W-:Y:S02]  /*4070*/  ISETP.GE.AND P6, PT, R6, R237.reuse, PT ;  /* 0x000000ed0600720c */ /* 0x080fe40003fc6270 */
[C---:B------:R-:W-:Y:S01]  /*4080*/  ISETP.GE.AND P0, PT, R4.reuse, R240, PT ;  /* 0x000000f00400720c */ /* 0x040fe20003f06270 */
[----:B-1----:R-:W-:Y:S01]  /*4090*/  FMUL.FTZ R5, R37, c[0x0][0x2ec] ;  /* 0x0000bb0025057a20 */ /* 0x002fe20000410000 */
[C---:B------:R-:W-:Y:S01]  /*40a0*/  ISETP.GE.AND P4, PT, R4.reuse, R238, PT ;  /* 0x000000ee0400720c */ /* 0x040fe20003f86270 */
[----:B------:R-:W1:Y:S01]  /*40b0*/  LDSM.16.M88.4 R36, [R218+0xb800] ;  /* 0x00b80000da24783b */ /* 0x000e620000000200 */
[----:B------:R-:W-:Y:S01]  /*40c0*/  ISETP.GE.AND P1, PT, R4, R237, PT ;  /* 0x000000ed0400720c */ /* 0x000fe20003f26270 */
[----:B------:R-:W1:Y:S01]  /*40d0*/  MUFU.TANH R90, R5 ;  /* 0x00000005005a7308 */ /* 0x000e620000002400 */
[----:B------:R-:W-:-:S02]  /*40e0*/  ISETP.LT.OR P5, PT, R6, R236, P5 ;  /* 0x000000ec0600720c */ /* 0x000fc40002fa1670 */
[----:B------:R-:W-:Y:S01]  /*40f0*/  ISETP.LT.OR P3, PT, R6, R235, P3 ;  /* 0x000000eb0600720c */ /* 0x000fe20001f61670 */
[----:B-----5:R-:W-:Y:S01]  /*4100*/  FMUL.FTZ R7, R20, c[0x0][0x2ec] ;  /* 0x0000bb0014077a20 */ /* 0x020fe20000410000 */
[C---:B------:R-:W-:Y:S02]  /*4110*/  ISETP.LT.OR P2, PT, R6.reuse, R234, P2 ;  /* 0x000000ea0600720c */ /* 0x040fe40001741670 */
[----:B------:R-:W-:Y:S01]  /*4120*/  ISETP.LT.OR P6, PT, R6, R232, P6 ;  /* 0x000000e80600720c */ /* 0x000fe200037c1670 */
[----:B------:R5:W1:Y:S01]  /*4130*/  MUFU.TANH R87, R7 ;  /* 0x0000000700577308 */ /* 0x000a620000002400 */
[C---:B------:R-:W-:Y:S02]  /*4140*/  ISETP.LT.OR P0, PT, R4.reuse, R236, P0 ;  /* 0x000000ec0400720c */ /* 0x040fe40000701670 */
[C---:B------:R-:W-:Y:S02]  /*4150*/  ISETP.LT.OR P4, PT, R4.reuse, R234, P4 ;  /* 0x000000ea0400720c */ /* 0x040fe40002781670 */
[----:B------:R-:W-:-:S02]  /*4160*/  ISETP.LT.OR P1, PT, R4, R232, P1 ;  /* 0x000000e80400720c */ /* 0x000fc40000f21670 */
[----:B------:R-:W-:Y:S01]  /*4170*/  IADD3 R6, R4, 0x8, RZ ;  /* 0x0000000804067810 */ /* 0x000fe20007ffe0ff */
[----:B------:R2:W1:Y:S01]  /*4180*/  MUFU.TANH R77, R28 ;  /* 0x0000001c004d7308 */ /* 0x0004620000002400 */
[----:B------:R-:W-:Y:S02]  /*4190*/  FSEL R60, R136, -INF , !P0 ;  /* 0xff800000883c7808 */ /* 0x000fe40004000000 */
[----:B------:R-:W-:Y:S02]  /*41a0*/  FSEL R78, R125, -INF , !P4 ;  /* 0xff8000007d4e7808 */ /* 0x000fe40006000000 */
[----:B---3--:R-:W-:Y:S02]  /*41b0*/  FSEL R84, R112, -INF , !P1 ;  /* 0xff80000070547808 */ /* 0x008fe40004800000 */
[----:B------:R-:W-:Y:S01]  /*41c0*/  FSEL R62, R131, -INF , !P5 ;  /* 0xff800000833e7808 */ /* 0x000fe20006800000 */
[----:B-----5:R-:W-:Y:S01]  /*41d0*/  FMUL.FTZ R7, R21, c[0x0][0x2ec] ;  /* 0x0000bb0015077a20 */ /* 0x020fe20000410000 */
[----:B------:R-:W-:-:S02]  /*41e0*/  ISETP.GE.AND P0, PT, R6, R240, PT ;  /* 0x000000f00600720c */ /* 0x000fc40003f06270 */
[C---:B------:R-:W-:Y:S01]  /*41f0*/  ISETP.GE.AND P4, PT, R6.reuse, R239, PT ;  /* 0x000000ef0600720c */ /* 0x040fe20003f86270 */
[----:B------:R3:W-:Y:S01]  /*4200*/  MUFU.TANH R89, R7 ;  /* 0x0000000700597308 */ /* 0x0007e20000002400 */
[C---:B------:R-:W-:Y:S02]  /*4210*/  ISETP.GE.AND P1, PT, R6.reuse, R238, PT ;  /* 0x000000ee0600720c */ /* 0x040fe40003f26270 */
[C---:B------:R-:W-:Y:S01]  /*4220*/  ISETP.GE.AND P5, PT, R6.reuse, R237, PT ;  /* 0x000000ed0600720c */ /* 0x040fe20003fa6270 */
[----:B--2---:R-:W-:Y:S01]  /*4230*/  HMMA.16816.F32 R28, R8, R30, R40 ;  /* 0x0000001e081c723c */ /* 0x004fe20000001828 */
[C---:B------:R-:W-:Y:S02]  /*4240*/  ISETP.LT.OR P0, PT, R6.reuse, R236, P0 ;  /* 0x000000ec0600720c */ /* 0x040fe40000701670 */
[C---:B------:R-:W-:Y:S02]  /*4250*/  ISETP.LT.OR P4, PT, R6.reuse, R235, P4 ;  /* 0x000000eb0600720c */ /* 0x040fe40002781670 */
[----:B------:R-:W-:-:S02]  /*4260*/  ISETP.LT.OR P1, PT, R6, R234, P1 ;  /* 0x000000ea0600720c */ /* 0x000fc40000f21670 */
[----:B------:R-:W-:Y:S01]  /*4270*/  ISETP.LT.OR P5, PT, R6, R232, P5 ;  /* 0x000000e80600720c */ /* 0x000fe20002fa1670 */
[----:B------:R-:W-:Y:S01]  /*4280*/  FMUL.FTZ R6, R23, c[0x0][0x2ec] ;  /* 0x0000bb0017067a20 */ /* 0x000fe20000410000 */
[----:B------:R-:W-:Y:S01]  /*4290*/  IADD3 R5, R4, 0x9, RZ ;  /* 0x0000000904057810 */ /* 0x000fe20007ffe0ff */
[C---:B-1----:R-:W-:Y:S01]  /*42a0*/  HMMA.16816.F32 R48, R24.reuse, R36, R68 ;  /* 0x000000241830723c */ /* 0x042fe20000001844 */
[----:B------:R-:W-:Y:S01]  /*42b0*/  FSEL R64, R130, -INF , !P3 ;  /* 0xff80000082407808 */ /* 0x000fe20005800000 */
[----:B---3--:R-:W-:Y:S01]  /*42c0*/  FMUL.FTZ R7, R22, c[0x0][0x2ec] ;  /* 0x0000bb0016077a20 */ /* 0x008fe20000410000 */
[----:B------:R-:W-:Y:S01]  /*42d0*/  FSEL R66, R129, -INF , !P2 ;  /* 0xff80000081427808 */ /* 0x000fe20005000000 */
[----:B------:R-:W1:Y:S01]  /*42e0*/  LDSM.16.M88.4 R20, [R217+0x3800] ;  /* 0x00380000d914783b */ /* 0x000e620000000200 */
[C---:B------:R-:W-:Y:S01]  /*42f0*/  ISETP.GE.AND P3, PT, R5.reuse, R240, PT ;  /* 0x000000f00500720c */ /* 0x040fe20003f66270 */
[----:B------:R2:W3:Y:S01]  /*4300*/  MUFU.TANH R85, R7 ;  /* 0x0000000700557308 */ /* 0x0004e20000002400 */
[C---:B------:R-:W-:Y:S01]  /*4310*/  ISETP.GE.AND P2, PT, R5.reuse, R239, PT ;  /* 0x000000ef0500720c */ /* 0x040fe20003f46270 */
[----:B------:R-:W-:Y:S01]  /*4320*/  HMMA.16816.F32 R56, R24, R38, R32 ;  /* 0x000000261838723c */ /* 0x000fe20000001820 */
[----:B------:R-:W-:Y:S01]  /*4330*/  ISETP.LT.OR P3, PT, R5, R236, P3 ;  /* 0x000000ec0500720c */ /* 0x000fe20001f61670 */
[----:B------:R-:W-:-:S04]  /*4340*/  DEPBAR.LE SB0, 0x0 ;  /* 0x000080000000791a */ /* 0x000fc80000000000 */
[----:B------:R-:W-:Y:S01]  /*4350*/  ISETP.LT.OR P2, PT, R5, R235, P2 ;  /* 0x000000eb0500720c */ /* 0x000fe20001741670 */
[----:B------:R5:W-:Y:S01]  /*4360*/  MUFU.TANH R86, R6 ;  /* 0x0000000600567308 */ /* 0x000be20000002400 */
[----:B------:R-:W-:Y:S01]  /*4370*/  FSEL R63, R113, -INF , !P4 ;  /* 0xff800000713f7808 */ /* 0x000fe20006000000 */
[----:B------:R-:W-:Y:S01]  /*4380*/  FMUL.FTZ R24, R46, c[0x0][0x2ec] ;  /* 0x0000bb002e187a20 */ /* 0x000fe20000410000 */
[----:B------:R-:W-:Y:S01]  /*4390*/  FSEL R74, R97, -INF , !P5 ;  /* 0xff800000614a7808 */ /* 0x000fe20006800000 */
[----:B------:R-:W-:Y:S01]  /*43a0*/  FMUL.FTZ R30, R30, c[0x0][0x2ec] ;  /* 0x0000bb001e1e7a20 */ /* 0x000fe20000410000 */
[----:B------:R-:W-:Y:S01]  /*43b0*/  FSEL R75, R126, -INF , !P6 ;  /* 0xff8000007e4b7808 */ /* 0x000fe20007000000 */
[----:B--2---:R-:W-:Y:S01]  /*43c0*/  FMUL.FTZ R7, R52, c[0x0][0x2ec] ;  /* 0x0000bb0034077a20 */ /* 0x004fe20000410000 */
[----:B------:R-:W-:Y:S01]  /*43d0*/  FSEL R52, R127, -INF , !P3 ;  /* 0xff8000007f347808 */ /* 0x000fe20005800000 */
[----:B------:R2:W-:Y:S01]  /*43e0*/  MUFU.TANH R68, R24 ;  /* 0x0000001800447308 */ /* 0x0005e20000002400 */
[----:B------:R-:W-:-:S02]  /*43f0*/  FSEL R61, R124, -INF , !P0 ;  /* 0xff8000007c3d7808 */ /* 0x000fc40004000000 */
[C---:B------:R-:W-:Y:S02]  /*4400*/  ISETP.GE.AND P6, PT, R5.reuse, R238, PT ;  /* 0x000000ee0500720c */ /* 0x040fe40003fc6270 */
[C---:B------:R-:W-:Y:S02]  /*4410*/  ISETP.GE.AND P0, PT, R5.reuse, R237, PT ;  /* 0x000000ed0500720c */ /* 0x040fe40003f06270 */
[----:B-----5:R-:W-:Y:S01]  /*4420*/  IADD3 R6, R4, 0x10, RZ ;  /* 0x0000001004067810 */ /* 0x020fe20007ffe0ff */
[----:B------:R5:W1:Y:S01]  /*4430*/  MUFU.TANH R82, R7 ;  /* 0x0000000700527308 */ /* 0x000a620000002400 */
[----:B------:R-:W-:Y:S02]  /*4440*/  ISETP.LT.OR P6, PT, R5, R234, P6 ;  /* 0x000000ea0500720c */ /* 0x000fe400037c1670 */
[C---:B------:R-:W-:Y:S02]  /*4450*/  ISETP.GE.AND P4, PT, R6.reuse, R240, PT ;  /* 0x000000f00600720c */ /* 0x040fe40003f86270 */
[----:B------:R-:W-:-:S02]  /*4460*/  ISETP.GE.AND P5, PT, R6, R239, PT ;  /* 0x000000ef0600720c */ /* 0x000fc40003fa6270 */
[C---:B------:R-:W-:Y:S01]  /*4470*/  ISETP.GE.AND P3, PT, R6.reuse, R238, PT ;  /* 0x000000ee0600720c */ /* 0x040fe20003f66270 */
[----:B--2---:R-:W-:Y:S01]  /*4480*/  HMMA.16816.F32 R24, R16, R36, R120 ;  /* 0x000000241018723c */ /* 0x004fe20000001878 */
[C---:B------:R-:W-:Y:S01]  /*4490*/  ISETP.LT.OR P4, PT, R6.reuse, R236, P4 ;  /* 0x000000ec0600720c */ /* 0x040fe20002781670 */
[----:B------:R-:W-:Y:S01]  /*44a0*/  MUFU.TANH R30, R30 ;  /* 0x0000001e001e7308 */ /* 0x000fe20000002400 */
[C---:B------:R-:W-:Y:S02]  /*44b0*/  ISETP.LT.OR P5, PT, R6.reuse, R235, P5 ;  /* 0x000000eb0600720c */ /* 0x040fe40002fa1670 */
[C---:B------:R-:W-:Y:S01]  /*44c0*/  ISETP.LT.OR P3, PT, R6.reuse, R234, P3 ;  /* 0x000000ea0600720c */ /* 0x040fe20001f61670 */
[----:B------:R-:W-:Y:S01]  /*44d0*/  BAR.SYNC.DEFER_BLOCKING 0x0 ;  /* 0x0000000000007b1d */ /* 0x000fe20000010000 */
[----:B------:R-:W-:Y:S01]  /*44e0*/  ISETP.LT.OR P0, PT, R5, R232, P0 ;  /* 0x000000e80500720c */ /* 0x000fe20000701670 */
[----:B-----5:R-:W-:Y:S01]  /*44f0*/  FMUL.FTZ R7, R53, c[0x0][0x2ec] ;  /* 0x0000bb0035077a20 */ /* 0x020fe20000410000 */
[----:B------:R-:W-:Y:S01]  /*4500*/  FSEL R53, R115, -INF , !P2 ;  /* 0xff80000073357808 */ /* 0x000fe20005000000 */
[----:B-1----:R-:W-:Y:S01]  /*4510*/  HMMA.16816.F32 R32, R12, R20, R48 ;  /* 0x000000140c20723c */ /* 0x002fe20000001830 */
[----:B------:R-:W-:Y:S01]  /*4520*/  ISETP.GE.AND P2, PT, R6, R237, PT ;  /* 0x000000ed0600720c */ /* 0x000fe20003f46270 */
[----:B------:R1:W-:Y:S01]  /*4530*/  MUFU.TANH R83, R7 ;  /* 0x0000000700537308 */ /* 0x0003e20000002400 */
[----:B------:R-:W-:-:S02]  /*4540*/  IADD3 R5, R4, 0x11, RZ ;  /* 0x0000001104057810 */ /* 0x000fc40007ffe0ff */
[----:B------:R-:W-:Y:S01]  /*4550*/  ISETP.LT.OR P2, PT, R6, R232, P2 ;  /* 0x000000e80600720c */ /* 0x000fe20001741670 */
[----:B------:R-:W-:Y:S01]  /*4560*/  FMUL.FTZ R6, R55, c[0x0][0x2ec] ;  /* 0x0000bb0037067a20 */ /* 0x000fe20000410000 */
[----:B------:R-:W-:Y:S01]  /*4570*/  FSEL R67, R102, -INF , !P1 ;  /* 0xff80000066437808 */ /* 0x000fe20004800000 */
[----:B------:R-:W-:Y:S01]  /*4580*/  HMMA.16816.F32 R16, R16, R38, R104 ;  /* 0x000000261010723c */ /* 0x000fe20000001868 */
[----:B----4-:R-:W-:Y:S01]  /*4590*/  FSEL R65, R101, -INF , !P0 ;  /* 0xff80000065417808 */ /* 0x010fe20004000000 */
[----:B------:R2:W-:Y:S01]  /*45a0*/  MUFU.TANH R80, R6 ;  /* 0x0000000600507308 */ /* 0x0005e20000002400 */
[C---:B------:R-:W-:Y:S02]  /*45b0*/  ISETP.GE.AND P1, PT, R5.reuse, R240, PT ;  /* 0x000000f00500720c */ /* 0x040fe40003f26270 */
[C---:B------:R-:W-:Y:S02]  /*45c0*/  ISETP.GE.AND P0, PT, R5.reuse, R238, PT ;  /* 0x000000ee0500720c */ /* 0x040fe40003f06270 */
[C---:B------:R-:W-:Y:S01]  /*45d0*/  ISETP.LT.OR P1, PT, R5.reuse, R236, P1 ;  /* 0x000000ec0500720c */ /* 0x040fe20000f21670 */
[----:B------:R-:W-:Y:S01]  /*45e0*/  HMMA.16816.F32 R24, R8, R20, R24 ;  /* 0x000000140818723c */ /* 0x000fe20000001818 */
[----:B------:R-:W-:Y:S01]  /*45f0*/  ISETP.LT.OR P0, PT, R5, R234, P0 ;  /* 0x000000ea0500720c */ /* 0x000fe20000701670 */
[----:B-1----:R-:W-:Y:S01]  /*4600*/  FMUL.FTZ R7, R54, c[0x0][0x2ec] ;  /* 0x0000bb0036077a20 */ /* 0x002fe20000410000 */
[----:B------:R-:W-:-:S02]  /*4610*/  FSEL R54, R114, -INF , !P6 ;  /* 0xff80000072367808 */ /* 0x000fc40007000000 */
[----:B------:R-:W-:Y:S01]  /*4620*/  ISETP.GE.AND P6, PT, R5, R239, PT ;  /* 0x000000ef0500720c */ /* 0x000fe20003fc6270 */
[----:B------:R1:W4:Y:S01]  /*4630*/  MUFU.TANH R81, R7 ;  /* 0x0000000700517308 */ /* 0x0003220000002400 */
[----:B------:R-:W-:Y:S01]  /*4640*/  FSEL R42, R99, -INF , !P5 ;  /* 0xff800000632a7808 */ /* 0x000fe20006800000 */
[-C--:B------:R-:W-:Y:S01]  /*4650*/  HMMA.16816.F32 R12, R12, R22.reuse, R56 ;  /* 0x000000160c0c723c */ /* 0x080fe20000001838 */
[C---:B------:R-:W-:Y:S01]  /*4660*/  ISETP.LT.OR P6, PT, R5.reuse, R235, P6 ;  /* 0x000000eb0500720c */ /* 0x040fe200037c1670 */
[----:B--2---:R-:W-:Y:S01]  /*4670*/  FMUL.FTZ R6, R44, c[0x0][0x2ec] ;  /* 0x0000bb002c067a20 */ /* 0x004fe20000410000 */
[----:B------:R-:W-:Y:S02]  /*4680*/  FSEL R44, R100, -INF , !P4 ;  /* 0xff800000642c7808 */ /* 0x000fe40006000000 */
[----:B------:R-:W-:Y:S01]  /*4690*/  ISETP.GE.AND P4, PT, R5, R237, PT ;  /* 0x000000ed0500720c */ /* 0x000fe20003f86270 */
[----:B------:R2:W-:Y:S01]  /*46a0*/  MUFU.TANH R71, R6 ;  /* 0x0000000600477308 */ /* 0x0005e20000002400 */
[----:B------:R-:W-:Y:S01]  /*46b0*/  FSEL R73, R73, -INF , !P2 ;  /* 0xff80000049497808 */ /* 0x000fe20005000000 */
[----:B------:R-:W-:Y:S01]  /*46c0*/  HMMA.16816.F32 R8, R8, R22, R16 ;  /* 0x000000160808723c */ /* 0x000fe20000001810 */
[----:B------:R-:W-:Y:S01]  /*46d0*/  ISETP.LT.OR P4, PT, R5, R232, P4 ;  /* 0x000000e80500720c */ /* 0x000fe20002781670 */
[----:B------:R-:W-:Y:S01]  /*46e0*/  FMUL.FTZ R5, R45, c[0x0][0x2ec] ;  /* 0x0000bb002d057a20 */ /* 0x000fe20000410000 */
[----:B------:R-:W-:-:S02]  /*46f0*/  FSEL R40, R103, -INF , !P1 ;  /* 0xff80000067287808 */ /* 0x000fc40004800000 */
[----:B------:R-:W-:Y:S01]  /*4700*/  FSEL R41, R98, -INF , !P6 ;  /* 0xff80000062297808 */ /* 0x000fe20007000000 */
[----:B------:R5:W-:Y:S01]  /*4710*/  MUFU.TANH R69, R5 ;  /* 0x0000000500457308 */ /* 0x000be20000002400 */
[----:B------:R-:W-:Y:S01]  /*4720*/  FSEL R45, R95, -INF , !P3 ;  /* 0xff8000005f2d7808 */ /* 0x000fe20005800000 */
[----:B-1----:R-:W-:Y:S01]  /*4730*/  FMUL.FTZ R7, R47, c[0x0][0x2ec] ;  /* 0x0000bb002f077a20 */ /* 0x002fe20000410000 */
[----:B------:R-:W-:Y:S01]  /*4740*/  FSEL R43, R96, -INF , !P0 ;  /* 0xff800000602b7808 */ /* 0x000fe20004000000 */
[----:B------:R-:W-:Y:S01]  /*4750*/  FMUL.FTZ R24, R24, c[0x0][0x2ec] ;  /* 0x0000bb0018187a20 */ /* 0x000fe20000410000 */
[----:B------:R-:W-:Y:S01]  /*4760*/  FSEL R79, R79, -INF , !P4 ;  /* 0xff8000004f4f7808 */ /* 0x000fe20006000000 */
[----:B------:R-:W-:Y:S01]  /*4770*/  FMUL.FTZ R25, R25, c[0x0][0x2ec] ;  /* 0x0000bb0019197a20 */ /* 0x000fe20000410000 */
[----:B--2---:R-:W-:Y:S01]  /*4780*/  IADD3 R6, R4, 0x18, RZ ;  /* 0x0000001804067810 */ /* 0x004fe20007ffe0ff */
[----:B------:R1:W-:Y:S02]  /*4790*/  MUFU.TANH R70, R7 ;  /* 0x0000000700467308 */ /* 0x0003e40000002400 */
[----:B------:R-:W-:Y:S01]  /*47a0*/  FMUL.FTZ R14, R14, c[0x0][0x2ec] ;  /* 0x0000bb000e0e7a20 */ /* 0x000fe20000410000 */
[----:B------:R-:W-:Y:S01]  /*47b0*/  ISETP.GE.AND P5, PT, R6, R240, PT ;  /* 0x000000f00600720c */ /* 0x000fe20003fa6270 */
[----:B------:R-:W-:Y:S01]  /*47c0*/  FMUL.FTZ R26, R26, c[0x0][0x2ec] ;  /* 0x0000bb001a1a7a20 */ /* 0x000fe20000410000 */
[C---:B------:R-:W-:Y:S01]  /*47d0*/  ISETP.GE.AND P2, PT, R6.reuse, R239, PT ;  /* 0x000000ef0600720c */ /* 0x040fe20003f46270 */
[----:B------:R-:W-:Y:S01]  /*47e0*/  FMUL.FTZ R27, R27, c[0x0][0x2ec] ;  /* 0x0000bb001b1b7a20 */ /* 0x000fe20000410000 */
[----:B------:R-:W-:Y:S01]  /*47f0*/  ISETP.LT.OR P5, PT, R6, R236, P5 ;  /* 0x000000ec0600720c */ /* 0x000fe20002fa1670 */
[----:B------:R-:W-:Y:S01]  /*4800*/  MUFU.TANH R24, R24 ;  /* 0x0000001800187308 */ /* 0x000fe20000002400 */
[----:B-----5:R-:W-:Y:S01]  /*4810*/  IADD3 R5, R4, 0x19, RZ ;  /* 0x0000001904057810 */ /* 0x020fe20007ffe0ff */
[----:B------:R-:W-:Y:S01]  /*4820*/  FMUL.FTZ R13, R13, c[0x0][0x2ec] ;  /* 0x0000bb000d0d7a20 */ /* 0x000fe20000410000 */
[C---:B------:R-:W-:Y:S01]  /*4830*/  ISETP.GE.AND P1, PT, R6.reuse, R238, PT ;  /* 0x000000ee0600720c */ /* 0x040fe20003f26270 */
[----:B------:R-:W-:Y:S01]  /*4840*/  FMUL.FTZ R15, R15, c[0x0][0x2ec] ;  /* 0x0000bb000f0f7a20 */ /* 0x000fe20000410000 */
[----:B------:R-:W-:Y:S01]  /*4850*/  ISETP.GE.AND P6, PT, R6, R237, PT ;  /* 0x000000ed0600720c */ /* 0x000fe20003fc6270 */
[----:B------:R-:W-:Y:S01]  /*4860*/  FMUL.FTZ R8, R8, c[0x0][0x2ec] ;  /* 0x0000bb0008087a20 */ /* 0x000fe20000410000 */
[----:B------:R-:W-:Y:S01]  /*4870*/  FSEL R36, R91, -INF , !P5 ;  /* 0xff8000005b247808 */ /* 0x000fe20006800000 */
[----:B-1----:R-:W-:Y:S01]  /*4880*/  FMUL.FTZ R7, R31, c[0x0][0x2ec] ;  /* 0x0000bb001f077a20 */ /* 0x002fe20000410000 */
[C---:B------:R-:W-:Y:S01]  /*4890*/  ISETP.GE.AND P3, PT, R5.reuse, R240, PT ;  /* 0x000000f00500720c */ /* 0x040fe20003f66270 */
[----:B------:R-:W-:Y:S01]  /*48a0*/  MUFU.TANH R14, R14 ;  /* 0x0000000e000e7308 */ /* 0x000fe20000002400 */
[----:B------:R-:W-:Y:S01]  /*48b0*/  ISETP.GE.AND P0, PT, R5, R239, PT ;  /* 0x000000ef0500720c */ /* 0x000fe20003f06270 */
[----:B------:R-:W-:Y:S01]  /*48c0*/  FMUL.FTZ R9, R9, c[0x0][0x2ec] ;  /* 0x0000bb0009097a20 */ /* 0x000fe20000410000 */
[C---:B------:R-:W-:Y:S01]  /*48d0*/  ISETP.GE.AND P4, PT, R5.reuse, R238, PT ;  /* 0x000000ee0500720c */ /* 0x040fe20003f86270 */
[----:B------:R-:W-:Y:S01]  /*48e0*/  FMUL.FTZ R10, R10, c[0x0][0x2ec] ;  /* 0x0000bb000a0a7a20 */ /* 0x000fe20000410000 */
[----:B------:R-:W-:Y:S01]  /*48f0*/  ISETP.GE.AND P5, PT, R5, R237, PT ;  /* 0x000000ed0500720c */ /* 0x000fe20003fa6270 */
[----:B------:R-:W-:Y:S01]  /*4900*/  FMUL.FTZ R11, R11, c[0x0][0x2ec] ;  /* 0x0000bb000b0b7a20 */ /* 0x000fe20000410000 */
[C---:B------:R-:W-:Y:S01]  /*4910*/  ISETP.LT.OR P2, PT, R6.reuse, R235, P2 ;  /* 0x000000eb0600720c */ /* 0x040fe20001741670 */
[----:B------:R1:W-:Y:S01]  /*4920*/  MUFU.TANH R47, R7 ;  /* 0x00000007002f7308 */ /* 0x0003e20000002400 */
[----:B------:R-:W-:-:S02]  /*4930*/  ISETP.LT.OR P1, PT, R6, R234, P1 ;  /* 0x000000ea0600720c */ /* 0x000fc40000f21670 */
[----:B------:R-:W-:Y:S01]  /*4940*/  ISETP.LT.OR P6, PT, R6, R232, P6 ;  /* 0x000000e80600720c */ /* 0x000fe200037c1670 */
[----:B------:R-:W-:Y:S01]  /*4950*/  FMUL.FTZ R6, R28, c[0x0][0x2ec] ;  /* 0x0000bb001c067a20 */ /* 0x000fe20000410000 */
[C---:B------:R-:W-:Y:S02]  /*4960*/  ISETP.LT.OR P3, PT, R5.reuse, R236, P3 ;  /* 0x000000ec0500720c */ /* 0x040fe40001f61670 */
[C---:B------:R-:W-:Y:S01]  /*4970*/  ISETP.LT.OR P0, PT, R5.reuse, R235, P0 ;  /* 0x000000eb0500720c */ /* 0x040fe20000701670 */
[----:B------:R2:W5:Y:S01]  /*4980*/  MUFU.TANH R55, R6 ;  /* 0x0000000600377308 */ /* 0x0005620000002400 */
[C---:B------:R-:W-:Y:S02]  /*4990*/  ISETP.LT.OR P4, PT, R5.reuse, R234, P4 ;  /* 0x000000ea0500720c */ /* 0x040fe40002781670 */
[----:B------:R-:W-:Y:S02]  /*49a0*/  ISETP.LT.OR P5, PT, R5, R232, P5 ;  /* 0x000000e80500720c */ /* 0x000fe40002fa1670 */
[----:B------:R-:W-:-:S02]  /*49b0*/  IADD3 R5, R4, 0x20, RZ ;  /* 0x0000002004057810 */ /* 0x000fc40007ffe0ff */
[----:B------:R-:W-:Y:S01]  /*49c0*/  FSEL R31, R93, -INF , !P2 ;  /* 0xff8000005d1f7808 */ /* 0x000fe20005000000 */
[----:B-1----:R-:W-:Y:S01]  /*49d0*/  FMUL.FTZ R7, R32, c[0x0][0x2ec] ;  /* 0x0000bb0020077a20 */ /* 0x002fe20000410000 */
[C---:B------:R-:W-:Y:S01]  /*49e0*/  ISETP.GE.AND P2, PT, R5.reuse, R240, PT ;  /* 0x000000f00500720c */ /* 0x040fe20003f46270 */
[----:B------:R-:W-:Y:S01]  /*49f0*/  MUFU.TANH R25, R25 ;  /* 0x0000001900197308 */ /* 0x000fe20000002400 */
[----:B------:R-:W-:Y:S02]  /*4a00*/  FSEL R46, R76, -INF , !P1 ;  /* 0xff8000004c2e7808 */ /* 0x000fe40004800000 */
[----:B------:R-:W-:Y:S02]  /*4a10*/  ISETP.LT.OR P2, PT, R5, R236, P2 ;  /* 0x000000ec0500720c */ /* 0x000fe40001741670 */
[----:B------:R-:W-:Y:S01]  /*4a20*/  FSEL R37, R90, -INF , !P4 ;  /* 0xff8000005a257808 */ /* 0x000fe20006000000 */
[----:B--2---:R-:W-:Y:S01]  /*4a30*/  FMUL.FTZ R6, R29, c[0x0][0x2ec] ;  /* 0x0000bb001d067a20 */ /* 0x004fe20000410000 */
[----:B------:R-:W-:Y:S01]  /*4a40*/  FSEL R29, R92, -INF , !P0 ;  /* 0xff8000005c1d7808 */ /* 0x000fe20004000000 */
[----:B------:R1:W-:Y:S01]  /*4a50*/  MUFU.TANH R32, R7 ;  /* 0x0000000700207308 */ /* 0x0003e20000002400 */
[----:B------:R-:W-:-:S02]  /*4a60*/  FSEL R76, R88, -INF , !P5 ;  /* 0xff800000584c7808 */ /* 0x000fc40006800000 */
[----:B------:R-:W-:Y:S02]  /*4a70*/  FSEL R161, R87, -INF , !P2 ;  /* 0xff80000057a17808 */ /* 0x000fe40005000000 */
[----:B------:R-:W-:Y:S02]  /*4a80*/  FSEL R77, R77, -INF , !P6 ;  /* 0xff8000004d4d7808 */ /* 0x000fe40007000000 */
[----:B------:R-:W-:Y:S01]  /*4a90*/  FSEL R28, R94, -INF , !P3 ;  /* 0xff8000005e1c7808 */ /* 0x000fe20005800000 */
[----:B------:R2:W2:Y:S01]  /*4aa0*/  MUFU.TANH R48, R6 ;  /* 0x0000000600307308 */ /* 0x0004a20000002400 */
[C---:B------:R-:W-:Y:S02]  /*4ab0*/  ISETP.GE.AND P1, PT, R5.reuse, R239, PT ;  /* 0x000000ef0500720c */ /* 0x040fe40003f26270 */
[C---:B------:R-:W-:Y:S02]  /*4ac0*/  ISETP.GE.AND P6, PT, R5.reuse, R238, PT ;  /* 0x000000ee0500720c */ /* 0x040fe40003fc6270 */
[----:B------:R-:W-:-:S02]  /*4ad0*/  ISETP.GE.AND P3, PT, R5, R237, PT ;  /* 0x000000ed0500720c */ /* 0x000fc40003f66270 */
[----:B------:R-:W-:Y:S01]  /*4ae0*/  ISETP.LT.OR P1, PT, R5, R235, P1 ;  /* 0x000000eb0500720c */ /* 0x000fe20000f21670 */
[----:B-1----:R-:W-:Y:S01]  /*4af0*/  FMUL.FTZ R7, R33, c[0x0][0x2ec] ;  /* 0x0000bb0021077a20 */ /* 0x002fe20000410000 */
[C---:B------:R-:W-:Y:S01]  /*4b00*/  ISETP.LT.OR P6, PT, R5.reuse, R234, P6 ;  /* 0x000000ea0500720c */ /* 0x040fe200037c1670 */
[----:B------:R-:W-:Y:S01]  /*4b10*/  MUFU.TANH R26, R26 ;  /* 0x0000001a001a7308 */ /* 0x000fe20000002400 */
[----:B------:R-:W-:Y:S02]  /*4b20*/  ISETP.LT.OR P3, PT, R5, R232, P3 ;  /* 0x000000e80500720c */ /* 0x000fe40001f61670 */
[C---:B------:R-:W-:Y:S02]  /*4b30*/  IADD3 R5, R4.reuse, 0x28, RZ ;  /* 0x0000002804057810 */ /* 0x040fe40007ffe0ff */
[----:B---3--:R-:W-:Y:S02]  /*4b40*/  FSEL R162, R85, -INF , !P1 ;  /* 0xff80000055a27808 */ /* 0x008fe40004800000 */
[----:B--2---:R-:W-:Y:S01]  /*4b50*/  IADD3 R6, R4, 0x21, RZ ;  /* 0x0000002104067810 */ /* 0x004fe20007ffe0ff */
[----:B------:R1:W-:Y:S01]  /*4b60*/  MUFU.TANH R33, R7 ;  /* 0x0000000700217308 */ /* 0x0003e20000002400 */
[----:B------:R-:W-:-:S02]  /*4b70*/  FSEL R159, R82, -INF , !P6 ;  /* 0xff800000529f7808 */ /* 0x000fc40007000000 */
[C---:B------:R-:W-:Y:S02]  /*4b80*/  ISETP.GE.AND P0, PT, R6.reuse, R240, PT ;  /* 0x000000f00600720c */ /* 0x040fe40003f06270 */
[C---:B------:R-:W-:Y:S02]  /*4b90*/  ISETP.GE.AND P4, PT, R6.reuse, R239, PT ;  /* 0x000000ef0600720c */ /* 0x040fe40003f86270 */
[C---:B------:R-:W-:Y:S01]  /*4ba0*/  ISETP.GE.AND P5, PT, R6.reuse, R238, PT ;  /* 0x000000ee0600720c */ /* 0x040fe20003fa6270 */
[----:B------:R-:W-:Y:S01]  /*4bb0*/  MUFU.TANH R27, R27 ;  /* 0x0000001b001b7308 */ /* 0x000fe20000002400 */
[C---:B------:R-:W-:Y:S02]  /*4bc0*/  ISETP.GE.AND P2, PT, R6.reuse, R237, PT ;  /* 0x000000ed0600720c */ /* 0x040fe40003f46270 */
[C---:B------:R-:W-:Y:S02]  /*4bd0*/  ISETP.LT.OR P0, PT, R6.reuse, R236, P0 ;  /* 0x000000ec0600720c */ /* 0x040fe40000701670 */
[----:B------:R-:W-:-:S02]  /*4be0*/  ISETP.LT.OR P4, PT, R6, R235, P4 ;  /* 0x000000eb0600720c */ /* 0x000fc40002781670 */
[----:B------:R-:W-:Y:S01]  /*4bf0*/  ISETP.LT.OR P5, PT, R6, R234, P5 ;  /* 0x000000ea0600720c */ /* 0x000fe20002fa1670 */
[----:B-1----:R-:W-:Y:S01]  /*4c00*/  FMUL.FTZ R7, R34, c[0x0][0x2ec] ;  /* 0x0000bb0022077a20 */ /* 0x002fe20000410000 */
[----:B------:R-:W-:Y:S01]  /*4c10*/  ISETP.LT.OR P2, PT, R6, R232, P2 ;  /* 0x000000e80600720c */ /* 0x000fe20001741670 */
[----:B------:R-:W-:Y:S01]  /*4c20*/  FMUL.FTZ R6, R35, c[0x0][0x2ec] ;  /* 0x0000bb0023067a20 */ /* 0x000fe20000410000 */
[----:B----4-:R-:W-:Y:S01]  /*4c30*/  FSEL R160, R81, -INF , !P3 ;  /* 0xff80000051a07808 */ /* 0x010fe20005800000 */
[----:B------:R1:W2:Y:S01]  /*4c40*/  MUFU.TANH R20, R7 ;  /* 0x0000000700147308 */ /* 0x0002a20000002400 */
[----:B------:R-:W-:Y:S02]  /*4c50*/  FSEL R156, R89, -INF , !P0 ;  /* 0xff800000599c7808 */ /* 0x000fe40004000000 */
[----:B------:R-:W-:Y:S02]  /*4c60*/  FSEL R154, R86, -INF , !P4 ;  /* 0xff800000569a7808 */ /* 0x000fe40006000000 */
[----:B------:R-:W-:-:S02]  /*4c70*/  ISETP.GE.AND P1, PT, R5, R240, PT ;  /* 0x000000f00500720c */ /* 0x000fc40003f26270 */
[C---:B------:R-:W-:Y:S01]  /*4c80*/  ISETP.GE.AND P6, PT, R5.reuse, R239, PT ;  /* 0x000000ef0500720c */ /* 0x040fe20003fc6270 */
[----:B------:R3:W4:Y:S01]  /*4c90*/  MUFU.TANH R21, R6 ;  /* 0x0000000600157308 */ /* 0x0007220000002400 */
[C---:B------:R-:W-:Y:S02]  /*4ca0*/  ISETP.GE.AND P3, PT, R5.reuse, R238, PT ;  /* 0x000000ee0500720c */ /* 0x040fe40003f66270 */
[C---:B------:R-:W-:Y:S02]  /*4cb0*/  ISETP.GE.AND P0, PT, R5.reuse, R237, PT ;  /* 0x000000ed0500720c */ /* 0x040fe40003f06270 */
[C---:B------:R-:W-:Y:S02]  /*4cc0*/  ISETP.LT.OR P1, PT, R5.reuse, R236, P1 ;  /* 0x000000ec0500720c */ /* 0x040fe40000f21670 */
[C---:B------:R-:W-:Y:S01]  /*4cd0*/  ISETP.LT.OR P6, PT, R5.reuse, R235, P6 ;  /* 0x000000eb0500720c */ /* 0x040fe200037c1670 */
[----:B-1----:R-:W-:Y:S01]  /*4ce0*/  FMUL.FTZ R7, R12, c[0x0][0x2ec] ;  /* 0x0000bb000c077a20 */ /* 0x002fe20000410000 */
[C---:B------:R-:W-:Y:S01]  /*4cf0*/  ISETP.LT.OR P3, PT, R5.reuse, R234, P3 ;  /* 0x000000ea0500720c */ /* 0x040fe20001f61670 */
[----:B------:R-:W-:Y:S01]  /*4d00*/  MUFU.TANH R13, R13 ;  /* 0x0000000d000d7308 */ /* 0x000fe20000002400 */
[----:B------:R-:W-:-:S02]  /*4d10*/  ISETP.LT.OR P0, PT, R5, R232, P0 ;  /* 0x000000e80500720c */ /* 0x000fc40000701670 */
[C---:B------:R-:W-:Y:S02]  /*4d20*/  IADD3 R5, R4.reuse, 0x30, RZ ;  /* 0x0000003004057810 */ /* 0x040fe40007ffe0ff */
[----:B------:R-:W-:Y:S02]  /*4d30*/  FSEL R155, R83, -INF , !P5 ;  /* 0xff800000539b7808 */ /* 0x000fe40006800000 */
[----:B---3--:R-:W-:Y:S01]  /*4d40*/  IADD3 R6, R4, 0x29, RZ ;  /* 0x0000002904067810 */ /* 0x008fe20007ffe0ff */
[----:B------:R-:W1:Y:S01]  /*4d50*/  MUFU.TANH R7, R7 ;  /* 0x0000000700077308 */ /* 0x000e620000002400 */
[----:B-----5:R-:W-:Y:S02]  /*4d60*/  FSEL R151, R55, -INF , !P3 ;  /* 0xff80000037977808 */ /* 0x020fe40005800000 */
[----:B------:R-:W-:Y:S02]  /*4d70*/  ISETP.GE.AND P4, PT, R6, R240, PT ;  /* 0x000000f00600720c */ /* 0x000fe40003f86270 */
[----:B------:R-:W-:-:S02]  /*4d80*/  FSEL R157, R30, -INF , !P0 ;  /* 0xff8000001e9d7808 */ /* 0x000fc40004000000 */
[----:B------:R-:W-:Y:S01]  /*4d90*/  ISETP.LT.OR P4, PT, R6, R236, P4 ;  /* 0x000000ec0600720c */ /* 0x000fe20002781670 */
[----:B------:R-:W-:Y:S01]  /*4da0*/  MUFU.TANH R15, R15 ;  /* 0x0000000f000f7308 */ /* 0x000fe20000002400 */
[----:B------:R-:W-:Y:S02]  /*4db0*/  ISETP.GE.AND P5, PT, R5, R240, PT ;  /* 0x000000f00500720c */ /* 0x000fe40003fa6270 */
[----:B------:R-:W-:Y:S02]  /*4dc0*/  FSEL R148, R69, -INF , !P4 ;  /* 0xff80000045947808 */ /* 0x000fe40006000000 */
[C---:B------:R-:W-:Y:S02]  /*4dd0*/  ISETP.GE.AND P3, PT, R5.reuse, R239, PT ;  /* 0x000000ef0500720c */ /* 0x040fe40003f66270 */
[C---:B------:R-:W-:Y:S01]  /*4de0*/  ISETP.GE.AND P0, PT, R5.reuse, R238, PT ;  /* 0x000000ee0500720c */ /* 0x040fe20003f06270 */
[----:B------:R-:W3:Y:S01]  /*4df0*/  MUFU.TANH R8, R8 ;  /* 0x0000000800087308 */ /* 0x000ee20000002400 */
[----:B------:R-:W-:-:S02]  /*4e00*/  ISETP.GE.AND P4, PT, R5, R237, PT ;  /* 0x000000ed0500720c */ /* 0x000fc40003f86270 */
[C---:B------:R-:W-:Y:S02]  /*4e10*/  ISETP.LT.OR P5, PT, R5.reuse, R236, P5 ;  /* 0x000000ec0500720c */ /* 0x040fe40002fa1670 */
[C---:B------:R-:W-:Y:S02]  /*4e20*/  ISETP.LT.OR P3, PT, R5.reuse, R235, P3 ;  /* 0x000000eb0500720c */ /* 0x040fe40001f61670 */
[C---:B------:R-:W-:Y:S01]  /*4e30*/  ISETP.LT.OR P0, PT, R5.reuse, R234, P0 ;  /* 0x000000ea0500720c */ /* 0x040fe20000701670 */
[----:B------:R-:W-:Y:S01]  /*4e40*/  MUFU.TANH R9, R9 ;  /* 0x0000000900097308 */ /* 0x000fe20000002400 */
[----:B------:R-:W-:Y:S02]  /*4e50*/  ISETP.LT.OR P4, PT, R5, R232, P4 ;  /* 0x000000e80500720c */ /* 0x000fe40002781670 */
[----:B------:R-:W-:Y:S02]  /*4e60*/  IADD3 R5, R4, 0x38, RZ ;  /* 0x0000003804057810 */ /* 0x000fe40007ffe0ff */
[----:B------:R-:W-:-:S02]  /*4e70*/  FSEL R158, R80, -INF , !P2 ;  /* 0xff800000509e7808 */ /* 0x000fc40005000000 */
[----:B------:R-:W-:Y:S01]  /*4e80*/  FSEL R150, R71, -INF , !P1 ;  /* 0xff80000047967808 */ /* 0x000fe20004800000 */
[----:B------:R-:W5:Y:S01]  /*4e90*/  MUFU.TANH R10, R10 ;  /* 0x0000000a000a7308 */ /* 0x000f620000002400 */
[----:B------:R-:W-:Y:S02]  /*4ea0*/  FSEL R153, R68, -INF , !P6 ;  /* 0xff80000044997808 */ /* 0x000fe40007000000 */
[C---:B------:R-:W-:Y:S02]  /*4eb0*/  ISETP.GE.AND P2, PT, R6.reuse, R239, PT ;  /* 0x000000ef0600720c */ /* 0x040fe40003f46270 */
[C---:B------:R-:W-:Y:S02]  /*4ec0*/  ISETP.GE.AND P1, PT, R6.reuse, R238, PT ;  /* 0x000000ee0600720c */ /* 0x040fe40003f26270 */
[----:B------:R-:W-:Y:S01]  /*4ed0*/  ISETP.GE.AND P6, PT, R6, R237, PT ;  /* 0x000000ed0600720c */ /* 0x000fe20003fc6270 */
[----:B------:R-:W1:Y:S01]  /*4ee0*/  MUFU.TANH R11, R11 ;  /* 0x0000000b000b7308 */ /* 0x000e620000002400 */
[----:B------:R-:W-:-:S02]  /*4ef0*/  FSEL R147, R24, -INF , !P0 ;  /* 0xff80000018937808 */ /* 0x000fc40004000000 */
[C---:B------:R-:W-:Y:S02]  /*4f00*/  ISETP.GE.AND P0, PT, R5.reuse, R239, PT ;  /* 0x000000ef0500720c */ /* 0x040fe40003f06270 */
[CC--:B------:R-:W-:Y:S02]  /*4f10*/  ISETP.LT.OR P2, PT, R6.reuse, R235.reuse, P2 ;  /* 0x000000eb0600720c */ /* 0x0c0fe40001741670 */
[C---:B------:R-:W-:Y:S02]  /*4f20*/  ISETP.LT.OR P1, PT, R6.reuse, R234, P1 ;  /* 0x000000ea0600720c */ /* 0x040fe40000f21670 */
[----:B------:R-:W-:Y:S02]  /*4f30*/  ISETP.LT.OR P6, PT, R6, R232, P6 ;  /* 0x000000e80600720c */ /* 0x000fe400037c1670 */
[----:B------:R-:W-:Y:S02]  /*4f40*/  IADD3 R6, R4, 0x31, RZ ;  /* 0x0000003104067810 */ /* 0x000fe40007ffe0ff */
[----:B------:R-:W-:-:S02]  /*4f50*/  ISETP.LT.OR P0, PT, R5, R235, P0 ;  /* 0x000000eb0500720c */ /* 0x000fc40000701670 */
[----:B------:R-:W-:Y:S02]  /*4f60*/  FSEL R143, R70, -INF , !P2 ;  /* 0xff800000468f7808 */ /* 0x000fe40005000000 */
[----:B------:R-:W-:Y:S02]  /*4f70*/  FSEL R146, R48, -INF , !P1 ;  /* 0xff80000030927808 */ /* 0x000fe40004800000 */
[----:B------:R-:W-:Y:S02]  /*4f80*/  FSEL R152, R47, -INF , !P6 ;  /* 0xff8000002f987808 */ /* 0x000fe40007000000 */
[----:B------:R-:W-:Y:S02]  /*4f90*/  FSEL R142, R32, -INF , !P5 ;  /* 0xff800000208e7808 */ /* 0x000fe40006800000 */
[----:B--2---:R-:W-:Y:S02]  /*4fa0*/  FSEL R145, R20, -INF , !P3 ;  /* 0xff80000014917808 */ /* 0x004fe40005800000 */
[----:B------:R-:W-:-:S02]  /*4fb0*/  ISETP.GE.AND P2, PT, R6, R240, PT ;  /* 0x000000f00600720c */ /* 0x000fc40003f46270 */
[----:B------:R-:W-:Y:S02]  /*4fc0*/  ISETP.GE.AND P1, PT, R5, R240, PT ;  /* 0x000000f00500720c */ /* 0x000fe40003f26270 */
[C---:B------:R-:W-:Y:S02]  /*4fd0*/  ISETP.GE.AND P6, PT, R6.reuse, R239, PT ;  /* 0x000000ef0600720c */ /* 0x040fe40003fc6270 */
[C---:B------:R-:W-:Y:S02]  /*4fe0*/  ISETP.GE.AND P5, PT, R6.reuse, R238, PT ;  /* 0x000000ee0600720c */ /* 0x040fe40003fa6270 */
[----:B------:R-:W-:Y:S02]  /*4ff0*/  ISETP.GE.AND P3, PT, R6, R237, PT ;  /* 0x000000ed0600720c */ /* 0x000fe40003f66270 */
[----:B------:R-:W-:Y:S02]  /*5000*/  FSEL R130, R14, -INF , !P0 ;  /* 0xff8000000e827808 */ /* 0x000fe40004000000 */
[----:B------:R-:W-:-:S02]  /*5010*/  PLOP3.LUT P0, PT, PT, PT, UP0, 0x80, 0x0 ;  /* 0x000000000000781c */ /* 0x000fc40003f0f008 */
        /* <DEDUP_REMOVED lines=8> */
[----:B----4-:R-:W-:Y:S02]  /*50a0*/  FSEL R138, R21, -INF , !P6 ;  /* 0xff800000158a7808 */ /* 0x010fe40007000000 */
[----:B------:R-:W-:Y:S02]  /*50b0*/  FSEL R141, R25, -INF , !P5 ;  /* 0xff800000198d7808 */ /* 0x000fe40006800000 */
[----:B------:R-:W-:Y:S02]  /*50c0*/  FSEL R144, R27, -INF , !P3 ;  /* 0xff8000001b907808 */ /* 0x000fe40005800000 */
[----:B-1----:R-:W-:-:S02]  /*50d0*/  FSEL R129, R7, -INF , !P1 ;  /* 0xff80000007817808 */ /* 0x002fc40004800000 */
[C---:B------:R-:W-:Y:S02]  /*50e0*/  ISETP.GE.AND P4, PT, R5.reuse, R238, PT ;  /* 0x000000ee0500720c */ /* 0x040fe40003f86270 */
[----:B------:R-:W-:Y:S02]  /*50f0*/  ISETP.GE.AND P2, PT, R5, R237, PT ;  /* 0x000000ed0500720c */ /* 0x000fe40003f46270 */
[C---:B------:R-:W-:Y:S02]  /*5100*/  ISETP.GE.AND P6, PT, R4.reuse, R240, PT ;  /* 0x000000f00400720c */ /* 0x040fe40003fc6270 */
[C---:B------:R-:W-:Y:S02]  /*5110*/  ISETP.GE.AND P5, PT, R4.reuse, R239, PT ;  /* 0x000000ef0400720c */ /* 0x040fe40003fa6270 */
[C---:B------:R-:W-:Y:S02]  /*5120*/  ISETP.GE.AND P3, PT, R4.reuse, R238, PT ;  /* 0x000000ee0400720c */ /* 0x040fe40003f66270 */
[----:B------:R-:W-:-:S02]  /*5130*/  ISETP.GE.AND P1, PT, R4, R237, PT ;  /* 0x000000ed0400720c */ /* 0x000fc40003f26270 */
[C---:B------:R-:W-:Y:S02]  /*5140*/  ISETP.LT.OR P4, PT, R5.reuse, R234, P4 ;  /* 0x000000ea0500720c */ /* 0x040fe40002781670 */
[----:B------:R-:W-:Y:S02]  /*5150*/  ISETP.LT.OR P2, PT, R5, R232, P2 ;  /* 0x000000e80500720c */ /* 0x000fe40001741670 */
[C---:B------:R-:W-:Y:S02]  /*5160*/  ISETP.LT.OR P6, PT, R4.reuse, R236, P6 ;  /* 0x000000ec0400720c */ /* 0x040fe400037c1670 */
[C---:B------:R-:W-:Y:S02]  /*5170*/  ISETP.LT.OR P5, PT, R4.reuse, R235, P5 ;  /* 0x000000eb0400720c */ /* 0x040fe40002fa1670 */
[C---:B------:R-:W-:Y:S02]  /*5180*/  ISETP.LT.OR P3, PT, R4.reuse, R234, P3 ;  /* 0x000000ea0400720c */ /* 0x040fe40001f61670 */
[----:B------:R-:W-:-:S02]  /*5190*/  ISETP.LT.OR P1, PT, R4, R232, P1 ;  /* 0x000000e80400720c */ /* 0x000fc40000f21670 */
[----:B---3--:R-:W-:Y:S02]  /*51a0*/  FSEL R136, R8, -INF , !P4 ;  /* 0xff80000008887808 */ /* 0x008fe40006000000 */
[----:B-----5:R-:W-:Y:S02]  /*51b0*/  FSEL R140, R10, -INF , !P2 ;  /* 0xff8000000a8c7808 */ /* 0x020fe40005000000 */
[----:B------:R-:W-:Y:S02]  /*51c0*/  FSEL R23, R13, -INF , !P6 ;  /* 0xff8000000d177808 */ /* 0x000fe40007000000 */
[----:B------:R-:W-:Y:S02]  /*51d0*/  FSEL R128, R15, -INF , !P5 ;  /* 0xff8000000f807808 */ /* 0x000fe40006800000 */
        /* <DEDUP_REMOVED lines=31> */
.L_x_477:
        /* <DEDUP_REMOVED lines=32> */
[----:B------:R-:W-:Y:S01]  /*55d0*/  LDSM.16.MT88.4 R48, [R213+0xc000] ;  /* 0x00c00000d530783b */ /* 0x000fe20000004200 */
[----:B------:R-:W-:Y:S01]  /*55e0*/  FMNMX.FTZ R135, R129, R135, !PT ;  /* 0x0000008781877209 */ /* 0x000fe20007810000 */
[----:B------:R-:W-:-:S02]  /*55f0*/  IMAD R214, R3, 0x2, R213 ;  /* 0x0000000203d67824 */ /* 0x000fc400078e02d5 */
[----:B------:R-:W-:Y:S01]  /*5600*/  LDSM.16.MT88.4 R32, [R216+0xc000] ;  /* 0x00c00000d820783b */ /* 0x000fe20000004200 */
[----:B------:R-:W-:Y:S02]  /*5610*/  FMNMX.FTZ R135, R23, R135, !PT ;  /* 0x0000008717877209 */ /* 0x000fe40007810000 */
[----:B------:R-:W-:Y:S01]  /*5620*/  LEA R215, R2, R214, 0x1 ;  /* 0x000000d602d77211 */ /* 0x000fe200078e08ff */
[----:B------:R-:W-:Y:S04]  /*5630*/  LDSM.16.MT88.4 R24, [R214+0xc000] ;  /* 0x00c00000d618783b */ /* 0x000fe80000004200 */
[----:B------:R-:W1:Y:S04]  /*5640*/  SHFL.BFLY PT, R5, R135, 0x2, 0x1f ;  /* 0x0c401f0087057f89 */ /* 0x000e6800000e0000 */
        /* <DEDUP_REMOVED lines=52> */
[----:B---3--:R-:W-:Y:S02]  /*5990*/  F2FP.PACK_AB R18, R92, R191 ;  /* 0x000000bf5c12723e */ /* 0x008fe400000000ff */
        /* <DEDUP_REMOVED lines=32> */
[--C-:B-1----:R-:W-:Y:S01]  /*5ba0*/  FFMA.FTZ R4, R63, c[0x0][0x23c], -R21.reuse ;  /* 0x00008f003f047a23 */ /* 0x102fe20000010815 */
[----:B--2---:R-:W-:Y:S01]  /*5bb0*/  F2FP.PACK_AB R17, R183, R188 ;  /* 0x000000bcb711723e */ /* 0x004fe200000000ff */
[----:B------:R-:W1:Y:S04]  /*5bc0*/  LDSM.16.MT88.4 R60, [R213+0xe000] ;  /* 0x00e00000d53c783b */ /* 0x000e680000004200 */
[----:B------:R2:W-:Y:S02]  /*5bd0*/  MUFU.EX2 R189, R4 ;  /* 0x0000000400bd7308 */ /* 0x0005e40000000800 */
[----:B--2---:R-:W-:-:S06]  /*5be0*/  FFMA.FTZ R4, R53, c[0x0][0x23c], -R21 ;  /* 0x00008f0035047a23 */ /* 0x004fcc0000010815 */
[----:B------:R2:W3:Y:S02]  /*5bf0*/  MUFU.EX2 R220, R4 ;  /* 0x0000000400dc7308 */ /* 0x0004e40000000800 */
[----:B--2---:R-:W-:Y:S01]  /*5c00*/  FFMA.FTZ R4, R42, c[0x0][0x23c], -R21 ;  /* 0x00008f002a047a23 */ /* 0x004fe20000010815 */
[----:B---3--:R-:W-:-:S05]  /*5c10*/  F2FP.PACK_AB R19, R220, R189 ;  /* 0x000000bddc13723e */ /* 0x008fca00000000ff */
[----:B------:R2:W-:Y:S02]  /*5c20*/  MUFU.EX2 R9, R4 ;  /* 0x0000000400097308 */ /* 0x0005e40000000800 */
[C---:B------:R-:W-:Y:S08]  /*5c30*/  HMMA.16816.F32 R68, R16.reuse, R48, RZ ;  /* 0x000000301044723c */ /* 0x040ff000000018ff */
[----:B-1----:R-:W-:Y:S01]  /*5c40*/  HMMA.16816.F32 R116, R16, R60, RZ ;  /* 0x0000003c1074723c */ /* 0x002fe200000018ff */
[----:B--2---:R-:W-:-:S04]  /*5c50*/  FFMA.FTZ R4, R41, c[0x0][0x23c], -R21 ;  /* 0x00008f0029047a23 */ /* 0x004fc80000010815 */
[----:B------:R1:W-:Y:S03]  /*5c60*/  MUFU.EX2 R221, R4 ;  /* 0x0000000400dd7308 */ /* 0x0003e60000000800 */
[C---:B------:R-:W-:Y:S08]  /*5c70*/  HMMA.16816.F32 R108, R16.reuse, R80, RZ ;  /* 0x00000050106c723c */ /* 0x040ff000000018ff */
[----:B------:R-:W-:Y:S01]  /*5c80*/  HMMA.16816.F32 R124, R16, R56, RZ ;  /* 0x00000038107c723c */ /* 0x000fe200000018ff */
[----:B-1----:R-:W-:-:S04]  /*5c90*/  FFMA.FTZ R4, R31, c[0x0][0x23c], -R21 ;  /* 0x00008f001f047a23 */ /* 0x002fc80000010815 */
[----:B------:R1:W-:Y:S02]  /*5ca0*/  MUFU.EX2 R242, R4 ;  /* 0x0000000400f27308 */ /* 0x0003e40000000800 */
[----:B-1----:R-:W-:Y:S02]  /*5cb0*/  FFMA.FTZ R4, R29, c[0x0][0x23c], -R21 ;  /* 0x00008f001d047a23 */ /* 0x002fe40000010815 */
[----:B------:R-:W-:Y:S04]  /*5cc0*/  HMMA.16816.F32 R28, R16, R32, RZ ;  /* 0x00000020101c723c */ /* 0x000fe800000018ff */
        /* <DEDUP_REMOVED lines=8> */
[----:B-1----:R-:W-:Y:S02]  /*5d50*/  FFMA.FTZ R4, R54, c[0x0][0x23c], -R20 ;  /* 0x00008f0036047a23 */ /* 0x002fe40000010814 */
[----:B------:R-:W-:Y:S04]  /*5d60*/  HMMA.16816.F32 R52, R16, R24, RZ ;  /* 0x000000181034723c */ /* 0x000fe800000018ff */
[----:B------:R1:W2:Y:S02]  /*5d70*/  MUFU.EX2 R219, R4 ;  /* 0x0000000400db7308 */ /* 0x0002a40000000800 */
[----:B-1----:R-:W-:Y:S01]  /*5d80*/  FMUL.FTZ R4, R132, c[0x0][0x23c] ;  /* 0x00008f0084047a20 */ /* 0x002fe20000410000 */
[----:B--2---:R-:W-:-:S04]  /*5d90*/  F2FP.PACK_AB R14, R219, R243 ;  /* 0x000000f3db0e723e */ /* 0x004fc800000000ff */
[----:B------:R-:W-:Y:S01]  /*5da0*/  FSEL R0, R4, RZ, P1 ;  /* 0x000000ff04007208 */ /* 0x000fe20000800000 */
[----:B------:R-:W-:Y:S02]  /*5db0*/  FFMA.FTZ R4, R43, c[0x0][0x23c], -R20 ;  /* 0x00008f002b047a23 */ /* 0x000fe40000010814 */
[----:B------:R-:W1:Y:S02]  /*5dc0*/  LDSM.16.MT88.4 R40, [R214+0xc800] ;  /* 0x00c80000d628783b */ /* 0x000e640000004200 */
[----:B------:R2:W-:Y:S01]  /*5dd0*/  MUFU.EX2 R218, R4 ;  /* 0x0000000400da7308 */ /* 0x0005e20000000800 */
[----:B------:R-:W-:-:S07]  /*5de0*/  FFMA.FTZ R3, R74, c[0x0][0x23c], -R0 ;  /* 0x00008f004a037a23 */ /* 0x000fce0000010800 */
[----:B------:R3:W-:Y:S01]  /*5df0*/  MUFU.EX2 R95, R3 ;  /* 0x00000003005f7308 */ /* 0x0007e20000000800 */
[--C-:B--2---:R-:W-:Y:S02]  /*5e00*/  FFMA.FTZ R4, R84, c[0x0][0x23c], -R0.reuse ;  /* 0x00008f0054047a23 */ /* 0x104fe40000010800 */
[----:B------:R-:W-:Y:S05]  /*5e10*/  LDSM.16.MT88.4 R84, [R215+0xe000] ;  /* 0x00e00000d754783b */ /* 0x000fea0000004200 */
[----:B------:R2:W-:Y:S01]  /*5e20*/  MUFU.EX2 R180, R4 ;  /* 0x0000000400b47308 */ /* 0x0005e20000000800 */
[----:B---3--:R-:W-:-:S07]  /*5e30*/  FFMA.FTZ R3, R65, c[0x0][0x23c], -R0 ;  /* 0x00008f0041037a23 */ /* 0x008fce0000010800 */
[----:B------:R3:W4:Y:S01]  /*5e40*/  MUFU.EX2 R212, R3 ;  /* 0x0000000300d47308 */ /* 0x0007220000000800 */
[----:B--2---:R-:W-:-:S07]  /*5e50*/  FFMA.FTZ R4, R75, c[0x0][0x23c], -R0 ;  /* 0x00008f004b047a23 */ /* 0x004fce0000010800 */
[----:B------:R-:W2:Y:S01]  /*5e60*/  MUFU.EX2 R163, R4 ;  /* 0x0000000400a37308 */ /* 0x000ea20000000800 */
[----:B---3--:R-:W-:Y:S01]  /*5e70*/  FFMA.FTZ R3, R46, c[0x0][0x23c], -R20 ;  /* 0x00008f002e037a23 */ /* 0x008fe20000010814 */
[----:B----4-:R-:W-:Y:S01]  /*5e80*/  F2FP.PACK_AB R15, R212, R95 ;  /* 0x0000005fd40f723e */ /* 0x010fe200000000ff */
[----:B------:R-:W3:Y:S05]  /*5e90*/  LDSM.16.MT88.4 R44, [R213+0xc800] ;  /* 0x00c80000d52c783b */ /* 0x000eea0000004200 */
[----:B------:R4:W1:Y:S01]  /*5ea0*/  MUFU.EX2 R8, R3 ;  /* 0x0000000300087308 */ /* 0x0008620000000800 */
[----:B--2---:R-:W-:-:S07]  /*5eb0*/  F2FP.PACK_AB R13, R163, R180 ;  /* 0x000000b4a30d723e */ /* 0x004fce00000000ff */
[----:B------:R-:W-:Y:S01]  /*5ec0*/  HMMA.16816.F32 R64, R12, R48, RZ ;  /* 0x000000300c40723c */ /* 0x000fe200000018ff */
[----:B----4-:R-:W-:-:S04]  /*5ed0*/  FFMA.FTZ R3, R37, c[0x0][0x23c], -R20 ;  /* 0x00008f0025037a23 */ /* 0x010fc80000010814 */
[----:B------:R2:W4:Y:S02]  /*5ee0*/  MUFU.EX2 R93, R3 ;  /* 0x00000003005d7308 */ /* 0x0005240000000800 */
[----:B------:R-:W-:Y:S01]  /*5ef0*/  IMAD.MOV.U32 R49, RZ, RZ, R10 ;  /* 0x000000ffff317224 */ /* 0x000fe200078e000a */
[----:B------:R-:W-:Y:S01]  /*5f00*/  HMMA.16816.F32 R36, R12, R24, RZ ;  /* 0x000000180c24723c */ /* 0x000fe200000018ff */
[----:B------:R-:W-:-:S06]  /*5f10*/  F2FP.PACK_AB R10, R201, R241 ;  /* 0x000000f1c90a723e */ /* 0x000fcc00000000ff */
[----:B-1----:R-:W-:Y:S01]  /*5f20*/  IMAD.MOV.U32 R25, RZ, RZ, R8 ;  /* 0x000000ffff197224 */ /* 0x002fe200078e0008 */
[C---:B------:R-:W-:Y:S01]  /*5f30*/  HMMA.16816.F32 R88, R12.reuse, R32, RZ ;  /* 0x000000200c58723c */ /* 0x040fe200000018ff */
[----:B------:R-:W-:Y:S02]  /*5f40*/  MOV R24, R9 ;  /* 0x0000000900187202 */ /* 0x000fe40000000f00 */
[----:B------:R-:W-:Y:S01]  /*5f50*/  F2FP.PACK_AB R8, R49, R231 ;  /* 0x000000e73108723e */ /* 0x000fe200000000ff */
[----:B--2---:R-:W-:Y:S01]  /*5f60*/  FFMA.FTZ R3, R73, c[0x0][0x23c], -R0 ;  /* 0x00008f0049037a23 */ /* 0x004fe20000010800 */
[----:B----4-:R-:W-:Y:S01]  /*5f70*/  F2FP.PACK_AB R6, R93, R25 ;  /* 0x000000195d06723e */ /* 0x010fe200000000ff */
[----:B------:R-:W1:Y:S01]  /*5f80*/  LDSM.16.MT88.4 R72, [R216+0xc800] ;  /* 0x00c80000d848783b */ /* 0x000e620000004200 */
[----:B------:R-:W-:Y:S01]  /*5f90*/  IMAD.MOV.U32 R33, RZ, RZ, R11 ;  /* 0x000000ffff217224 */ /* 0x000fe200078e000b */
[----:B------:R2:W-:Y:S01]  /*5fa0*/  MUFU.EX2 R48, R3 ;  /* 0x0000000300307308 */ /* 0x0005e20000000800 */
[----:B------:R-:W-:Y:S01]  /*5fb0*/  F2FP.PACK_AB R9, R221, R24 ;  /* 0x00000018dd09723e */ /* 0x000fe200000000ff */
[----:B------:R-:W-:Y:S01]  /*5fc0*/  HMMA.16816.F32 R112, R12, R60, RZ ;  /* 0x0000003c0c70723c */ /* 0x000fe200000018ff */
[----:B------:R-:W-:-:S02]  /*5fd0*/  F2FP.PACK_AB R11, R202, R242 ;  /* 0x000000f2ca0b723e */ /* 0x000fc400000000ff */
[----:B------:R-:W-:-:S05]  /*5fe0*/  F2FP.PACK_AB R4, R218, R33 ;  /* 0x00000021da04723e */ /* 0x000fca00000000ff */
[----:B------:R-:W-:Y:S01]  /*5ff0*/  HMMA.16816.F32 R164, R8, R40, R52 ;  /* 0x0000002808a4723c */ /* 0x000fe20000001834 */
[----:B------:R-:W4:Y:S01]  /*6000*/  LDSM.16.MT88.4 R52, [R214+0xe800] ;  /* 0x00e80000d634783b */ /* 0x000f220000004200 */
[----:B--2---:R-:W-:-:S06]  /*6010*/  FFMA.FTZ R3, R79, c[0x0][0x23c], -R0 ;  /* 0x00008f004f037a23 */ /* 0x004fcc0000010800 */
[----:B---3--:R-:W-:Y:S01]  /*6020*/  HMMA.16816.F32 R168, R8, R44, R68 ;  /* 0x0000002c08a8723c */ /* 0x008fe20000001844 */
[----:B------:R-:W-:Y:S01]  /*6030*/  LDSM.16.MT88.4 R68, [R216+0xe800] ;  /* 0x00e80000d844783b */ /* 0x000fe20000004200 */
[----:B------:R2:W3:Y:S06]  /*6040*/  MUFU.EX2 R217, R3 ;  /* 0x0000000300d97308 */ /* 0x0004ec0000000800 */
[C---:B------:R-:W-:Y:S07]  /*6050*/  HMMA.16816.F32 R120, R12.reuse, R56, RZ ;  /* 0x000000380c78723c */ /* 0x040fee00000018ff */
[----:B------:R-:W-:Y:S01]  /*6060*/  MOV R56, R93 ;  /* 0x0000005d00387202 */ /* 0x000fe20000000f00 */
[----:B------:R-:W-:Y:S01]  /*6070*/  HMMA.16816.F32 R104, R12, R80, RZ ;  /* 0x000000500c68723c */ /* 0x000fe200000018ff */
[----:B--2---:R-:W-:Y:S01]  /*6080*/  FFMA.FTZ R3, R77, c[0x0][0x23c], -R0 ;  /* 0x00008f004d037a23 */ /* 0x004fe20000010800 */
[----:B---3--:R-:W-:-:S03]  /*6090*/  F2FP.PACK_AB R5, R217, R48 ;  /* 0x00000030d905723e */ /* 0x008fc600000000ff */
[----:B------:R2:W-:Y:S02]  /*60a0*/  MUFU.EX2 R94, R3 ;  /* 0x00000003005e7308 */ /* 0x0005e40000000800 */
[----:B------:R-:W-:Y:S01]  /*60b0*/  IMAD.MOV.U32 R81, RZ, RZ, R25 ;  /* 0x000000ffff517224 */ /* 0x000fe200078e0019 */
[C---:B-1----:R-:W-:Y:S01]  /*60c0*/  HMMA.16816.F32 R196, R8.reuse, R72, R28 ;  /* 0x0000004808c4723c */ /* 0x042fe2000000181c */
[----:B------:R-:W-:Y:S07]  /*60d0*/  LDSM.16.MT88.4 R28, [R213+0xe800] ;  /* 0x00e80000d51c783b */ /* 0x000fee0000004200 */
[----:B----4-:R-:W-:Y:S01]  /*60e0*/  HMMA.16816.F32 R248, R8, R52, R108 ;  /* 0x0000003408f8723c */ /* 0x010fe2000000186c */
[----:B--2---:R-:W-:-:S02]  /*60f0*/  FFMA.FTZ R3, R76, c[0x0][0x23c], -R0 ;  /* 0x00008f004c037a23 */ /* 0x004fc40000010800 */
[----:B------:R-:W1:Y:S02]  /*6100*/  LDSM.16.MT88.4 R76, [R216+0xe000] ;  /* 0x00e00000d84c783b */ /* 0x000e640000004200 */
[----:B------:R-:W2:Y:S02]  /*6110*/  MUFU.EX2 R252, R3 ;  /* 0x0000000300fc7308 */ /* 0x000ea40000000800 */
[----:B--2---:R-:W-:-:S07]  /*6120*/  F2FP.PACK_AB R7, R252, R94 ;  /* 0x0000005efc07723e */ /* 0x004fce00000000ff */
[C---:B------:R-:W-:Y:S01]  /*6130*/  HMMA.16816.F32 R172, R4.reuse, R44, R64 ;  /* 0x0000002c04ac723c */ /* 0x040fe20000001840 */
[----:B------:R-:W2:Y:S06]  /*6140*/  LDSM.16.MT88.4 R64, [R215+0xe800] ;  /* 0x00e80000d740783b */ /* 0x000eac0000004200 */
[----:B------:R-:W-:Y:S01]  /*6150*/  MOV R45, R95 ;  /* 0x0000005f002d7202 */ /* 0x000fe20000000f00 */
[----:B------:R-:W-:Y:S01]  /*6160*/  HMMA.16816.F32 R184, R4, R72, R88 ;  /* 0x0000004804b8723c */ /* 0x000fe20000001858 */
[----:B------:R-:W-:-:S06]  /*6170*/  IMAD.MOV.U32 R44, RZ, RZ, R92 ;  /* 0x000000ffff2c7224 */ /* 0x000fcc00078e005c */
[----:B------:R-:W-:Y:S01]  /*6180*/  MOV R72, R202 ;  /* 0x000000ca00487202 */ /* 0x000fe20000000f00 */
[----:B------:R-:W-:Y:S01]  /*6190*/  HMMA.16816.F32 R88, R12, R84, RZ ;  /* 0x000000540c58723c */ /* 0x000fe200000018ff */
[----:B------:R-:W-:-:S07]  /*61a0*/  IMAD.MOV.U32 R73, RZ, RZ, R201 ;  /* 0x000000ffff497224 */ /* 0x000fce00078e00c9 */
[-C--:B-1----:R-:W-:Y:S08]  /*61b0*/  HMMA.16816.F32 R100, R16, R76.reuse, RZ ;  /* 0x0000004c1064723c */ /* 0x082ff000000018ff */
[----:B------:R-:W-:Y:S08]  /*61c0*/  HMMA.16816.F32 R96, R12, R76, RZ ;  /* 0x0000004c0c60723c */ /* 0x000ff000000018ff */
[C---:B------:R-:W-:Y:S01]  /*61d0*/  HMMA.16816.F32 R176, R4.reuse, R40, R36 ;  /* 0x0000002804b0723c */ /* 0x040fe20000001824 */
[----:B------:R-:W1:Y:S06]  /*61e0*/  LDSM.16.MT88.4 R36, [R215+0xc800] ;  /* 0x00c80000d724783b */ /* 0x000e6c0000004200 */
[----:B------:R-:W-:Y:S01]  /*61f0*/  IMAD.MOV.U32 R41, RZ, RZ, R94 ;  /* 0x000000ffff297224 */ /* 0x000fe200078e005e */
[----:B--2---:R-:W-:Y:S03]  /*6200*/  HMMA.16816.F32 R88, R4, R64, R88 ;  /* 0x000000400458723c */ /* 0x004fe60000001858 */
[----:B------:R-:W-:-:S05]  /*6210*/  IMAD.MOV.U32 R80, RZ, RZ, R41 ;  /* 0x000000ffff507224 */ /* 0x000fca00078e0029 */
[----:B------:R-:W-:Y:S08]  /*6220*/  HMMA.16816.F32 R92, R16, R84, RZ ;  /* 0x00000054105c723c */ /* 0x000ff000000018ff */
[-C--:B------:R-:W-:Y:S08]  /*6230*/  HMMA.16816.F32 R100, R8, R68.reuse, R100 ;  /* 0x000000440864723c */ /* 0x080ff00000001864 */
[----:B------:R-:W-:Y:S01]  /*6240*/  MOV R77, R88 ;  /* 0x00000058004d7202 */ /* 0x000fe20000000f00 */
[----:B------:R-:W-:Y:S01]  /*6250*/  IMAD.MOV.U32 R76, RZ, RZ, R89 ;  /* 0x000000ffff4c7224 */ /* 0x000fe200078e0059 */
[----:B------:R-:W-:Y:S01]  /*6260*/  MOV R61, R90 ;  /* 0x0000005a003d7202 */ /* 0x000fe20000000f00 */
[----:B------:R-:W-:Y:S01]  /*6270*/  IMAD.MOV.U32 R60, RZ, RZ, R91 ;  /* 0x000000ffff3c7224 */ /* 0x000fe200078e005b */
[----:B------:R-:W-:Y:S08]  /*6280*/  HMMA.16816.F32 R96, R4, R68, R96 ;  /* 0x000000440460723c */ /* 0x000ff00000001860 */
[----:B------:R-:W-:Y:S04]  /*6290*/  HMMA.16816.F32 R88, R12, R62, RZ ;  /* 0x0000003e0c58723c */ /* 0x000fe800000018ff */
[----:B------:R-:W-:Y:S01]  /*62a0*/  MOV R40, R102 ;  /* 0x0000006600287202 */ /* 0x000fe20000000f00 */
[----:B------:R-:W-:Y:S01]  /*62b0*/  IMAD.MOV.U32 R32, RZ, RZ, R103 ;  /* 0x000000ffff207224 */ /* 0x000fe200078e0067 */
[----:B------:R-:W-:-:S02]  /*62c0*/  MOV R57, R100 ;  /* 0x0000006400397202 */ /* 0x000fc40000000f00 */
[C---:B------:R-:W-:Y:S08]  /*62d0*/  HMMA.16816.F32 R92, R8.reuse, R64, R92 ;  /* 0x00000040085c723c */ /* 0x040ff0000000185c */
[----:B-1----:R-:W-:Y:S01]  /*62e0*/  HMMA.16816.F32 R192, R8, R36, R124 ;  /* 0x0000002408c0723c */ /* 0x002fe2000000187c */
[----:B------:R-:W-:Y:S01]  /*62f0*/  IMAD.MOV.U32 R3, RZ, RZ, R97 ;  /* 0x000000ffff037224 */ /* 0x000fe200078e0061 */
[----:B------:R-:W-:Y:S01]  /*6300*/  MOV R2, R98 ;  /* 0x0000006200027202 */ /* 0x000fe20000000f00 */
[----:B------:R-:W-:-:S05]  /*6310*/  IMAD.MOV.U32 R203, RZ, RZ, R99 ;  /* 0x000000ffffcb7224 */ /* 0x000fca00078e0063 */
[----:B------:R-:W-:Y:S08]  /*6320*/  HMMA.16816.F32 R108, R4, R30, R88 ;  /* 0x0000001e046c723c */ /* 0x000ff00000001858 */
[----:B------:R-:W-:Y:S01]  /*6330*/  HMMA.16816.F32 R88, R12, R82, RZ ;  /* 0x000000520c58723c */ /* 0x000fe200000018ff */
[----:B------:R-:W-:Y:S01]  /*6340*/  MOV R202, R92 ;  /* 0x0000005c00ca7202 */ /* 0x000fe20000000f00 */
[----:B------:R-:W-:Y:S01]  /*6350*/  IMAD.MOV.U32 R201, RZ, RZ, R93 ;  /* 0x000000ffffc97224 */ /* 0x000fe200078e005d */
[----:B------:R-:W-:Y:S01]  /*6360*/  MOV R85, R94 ;  /* 0x0000005e00557202 */ /* 0x000fe20000000f00 */
[----:B------:R-:W-:-:S04]  /*6370*/  IMAD.MOV.U32 R84, RZ, RZ, R95 ;  /* 0x000000ffff547224 */ /* 0x000fc800078e005f */
[C---:B------:R-:W-:Y:S07]  /*6380*/  HMMA.16816.F32 R120, R4.reuse, R36, R120 ;  /* 0x000000240478723c */ /* 0x040fee0000001878 */
[----:B------:R-:W-:Y:S01]  /*6390*/  IMAD.MOV.U32 R36, RZ, RZ, R101 ;  /* 0x000000ffff247224 */ /* 0x000fe200078e0065 */
[----:B------:R-:W-:Y:S01]  /*63a0*/  HMMA.16816.F32 R208, R4, R28, R112 ;  /* 0x0000001c04d0723c */ /* 0x000fe20000001870 */
[----:B------:R-:W-:-:S07]  /*63b0*/  MOV R37, R24 ;  /* 0x0000001800257202 */ /* 0x000fce0000000f00 */
[----:B------:R-:W-:Y:S07]  /*63c0*/  HMMA.16816.F32 R204, R8, R28, R116 ;  /* 0x0000001c08cc723c */ /* 0x000fee0000001874 */
[----:B------:R-:W-:Y:S01]  /*63d0*/  MOV R28, R96 ;  /* 0x00000060001c7202 */ /* 0x000fe20000000f00 */
[----:B------:R-:W-:Y:S01]  /*63e0*/  HMMA.16816.F32 R112, R4, R54, R88 ;  /* 0x000000360470723c */ /* 0x000fe20000001858 */
[----:B------:R-:W-:-:S07]  /*63f0*/  MOV R29, R56 ;  /* 0x00000038001d7202 */ /* 0x000fce0000000f00 */
[----:B------:R-:W-:Y:S08]  /*6400*/  HMMA.16816.F32 R244, R4, R52, R104 ;  /* 0x0000003404f4723c */ /* 0x000ff00000001868 */
[C---:B------:R-:W-:Y:S08]  /*6410*/  HMMA.16816.F32 R100, R12.reuse, R26, RZ ;  /* 0x0000001a0c64723c */ /* 0x040ff000000018ff */
[C---:B------:R-:W-:Y:S08]  /*6420*/  HMMA.16816.F32 R88, R12.reuse, R78, RZ ;  /* 0x0000004e0c58723c */ /* 0x040ff000000018ff */
[C---:B------:R-:W-:Y:S08]  /*6430*/  HMMA.16816.F32 R104, R12.reuse, R50, RZ ;  /* 0x000000320c68723c */ /* 0x040ff000000018ff */
[C---:B------:R-:W-:Y:S08]  /*6440*/  HMMA.16816.F32 R96, R12.reuse, R34, RZ ;  /* 0x000000220c60723c */ /* 0x040ff000000018ff */
[----:B------:R-:W-:Y:S08]  /*6450*/  HMMA.16816.F32 R92, R12, R58, RZ ;  /* 0x0000003a0c5c723c */ /* 0x000ff000000018ff */
[----:B------:R-:W-:Y:S08]  /*6460*/  HMMA.16816.F32 R24, R16, R26, RZ ;  /* 0x0000001a1018723c */ /* 0x000ff000000018ff */
[----:B------:R-:W-:Y:S08]  /*6470*/  HMMA.16816.F32 R12, R12, R86, RZ ;  /* 0x000000560c0c723c */ /* 0x000ff000000018ff */
[----:B------:R-:W-:Y:S08]  /*6480*/  HMMA.16816.F32 R116, R4, R70, R88 ;  /* 0x000000460474723c */ /* 0x000ff00000001858 */
[----:B------:R-:W-:Y:S07]  /*6490*/  HMMA.16816.F32 R88, R8, R42, R24 ;  /* 0x0000002a0858723c */ /* 0x000fee0000001818 */
[----:B------:R-:W-:Y:S01]  /*64a0*/  MOV R25, R32 ;  /* 0x0000002000197202 */ /* 0x000fe20000000f00 */
[----:B------:R-:W-:Y:S01]  /*64b0*/  HMMA.16816.F32 R124, R4, R66, R12 ;  /* 0x00000042047c723c */ /* 0x000fe2000000180c */
[----:B------:R-:W-:Y:S01]  /*64c0*/  IMAD.MOV.U32 R24, RZ, RZ, R33 ;  /* 0x000000ffff187224 */ /* 0x000fe200078e0021 */
[----:B------:R-:W-:Y:S01]  /*64d0*/  MOV R27, R44 ;  /* 0x0000002c001b7202 */ /* 0x000fe20000000f00 */
[----:B------:R-:W-:-:S04]  /*64e0*/  IMAD.MOV.U32 R26, RZ, RZ, R40 ;  /* 0x000000ffff1a7224 */ /* 0x000fc800078e0028 */
[----:B------:R-:W-:Y:S01]  /*64f0*/  MOV R13, R48 ;  /* 0x00000030000d7202 */ /* 0x000fe20000000f00 */
[----:B------:R-:W-:Y:S01]  /*6500*/  IMAD.MOV.U32 R12, RZ, RZ, R49 ;  /* 0x000000ffff0c7224 */ /* 0x000fe200078e0031 */
[----:B------:R-:W-:Y:S01]  /*6510*/  HMMA.16816.F32 R32, R16, R34, RZ ;  /* 0x000000221020723c */ /* 0x000fe200000018ff */
[----:B------:R-:W-:Y:S01]  /*6520*/  IMAD.MOV.U32 R15, RZ, RZ, R72 ;  /* 0x000000ffff0f7224 */ /* 0x000fe200078e0048 */
[----:B------:R-:W-:-:S06]  /*6530*/  MOV R14, R73 ;  /* 0x00000049000e7202 */ /* 0x000fcc0000000f00 */
[C---:B------:R-:W-:Y:S08]  /*6540*/  HMMA.16816.F32 R104, R4.reuse, R46, R104 ;  /* 0x0000002e0468723c */ /* 0x040ff00000001868 */
[C---:B------:R-:W-:Y:S08]  /*6550*/  HMMA.16816.F32 R100, R4.reuse, R42, R100 ;  /* 0x0000002a0464723c */ /* 0x040ff00000001864 */
[C---:B------:R-:W-:Y:S08]  /*6560*/  HMMA.16816.F32 R96, R4.reuse, R74, R96 ;  /* 0x0000004a0460723c */ /* 0x040ff00000001860 */
[----:B------:R-:W-:Y:S08]  /*6570*/  HMMA.16816.F32 R92, R4, R38, R92 ;  /* 0x00000026045c723c */ /* 0x000ff0000000185c */
[C---:B------:R-:W-:Y:S08]  /*6580*/  HMMA.16816.F32 R48, R16.reuse, R50, RZ ;  /* 0x000000321030723c */ /* 0x040ff000000018ff */
[----:B------:R-:W-:Y:S07]  /*6590*/  HMMA.16816.F32 R4, R16, R58, RZ ;  /* 0x0000003a1004723c */ /* 0x000fee00000018ff */
[----:B------:R-:W-:Y:S01]  /*65a0*/  IMAD.MOV.U32 R58, RZ, RZ, R3 ;  /* 0x000000ffff3a7224 */ /* 0x000fe200078e0003 */
[----:B------:R-:W-:Y:S01]  /*65b0*/  HMMA.16816.F32 R72, R8, R74, R32 ;  /* 0x0000004a0848723c */ /* 0x000fe20000001820 */
[----:B------:R-:W-:-:S06]  /*65c0*/  IMAD.MOV.U32 R59, RZ, RZ, R243 ;  /* 0x000000ffff3b7224 */ /* 0x000fcc00078e00f3 */
[----:B------:R-:W-:Y:S01]  /*65d0*/  MOV R35, R45 ;  /* 0x0000002d00237202 */ /* 0x000fe20000000f00 */
[----:B------:R-:W-:Y:S01]  /*65e0*/  HMMA.16816.F32 R48, R8, R46, R48 ;  /* 0x0000002e0830723c */ /* 0x000fe20000001830 */
[----:B------:R-:W-:Y:S01]  /*65f0*/  MOV R33, R2 ;  /* 0x0000000200217202 */ /* 0x000fe20000000f00 */
[--C-:B------:R-:W-:Y:S01]  /*6600*/  FFMA.FTZ R2, R161, c[0x0][0x23c], -R22.reuse ;  /* 0x00008f00a1027a23 */ /* 0x100fe20000010816 */
[----:B------:R-:W-:Y:S01]  /*6610*/  MOV R34, R28 ;  /* 0x0000001c00227202 */ /* 0x000fe20000000f00 */
[----:B------:R-:W-:-:S04]  /*6620*/  FFMA.FTZ R32, R142, c[0x0][0x23c], -R22 ;  /* 0x00008f008e207a23 */ /* 0x000fc80000010816 */
[----:B------:R-:W-:Y:S07]  /*6630*/  HMMA.16816.F32 R44, R8, R38, R4 ;  /* 0x00000026082c723c */ /* 0x000fee0000001804 */
[----:B------:R-:W-:Y:S01]  /*6640*/  IMAD.MOV.U32 R39, RZ, RZ, R241 ;  /* 0x000000ffff277224 */ /* 0x000fe200078e00f1 */
[----:B------:R-:W-:Y:S01]  /*6650*/  HMMA.16816.F32 R4, R16, R62, RZ ;  /* 0x0000003e1004723c */ /* 0x000fe200000018ff */
[----:B------:R-:W-:-:S06]  /*6660*/  MOV R38, R242 ;  /* 0x000000f200267202 */ /* 0x000fcc0000000f00 */
[----:B------:R-:W-:Y:S02]  /*6670*/  IMAD.MOV.U32 R62, RZ, RZ, R35 ;  /* 0x000000ffff3e7224 */ /* 0x000fe400078e0023 */
[----:B------:R-:W-:Y:S02]  /*6680*/  IMAD.MOV.U32 R35, RZ, RZ, R25 ;  /* 0x000000ffff237224 */ /* 0x000fe400078e0019 */
[----:B------:R-:W-:Y:S11]  /*6690*/  FFMA.FTZ R25, R130, c[0x0][0x23c], -R21 ;  /* 0x00008f0082197a23 */ /* 0x000ff60000010815 */
[----:B------:R-:W-:Y:S02]  /*66a0*/  @!UPT UIADD3 URZ, URZ, URZ, URZ ;  /* 0x0000003f3f3ff290 */ /* 0x000fe4000fffe03f */
[----:B------:R-:W-:Y:S07]  /*66b0*/  HMMA.16816.F32 R40, R8, R30, R4 ;  /* 0x0000001e0828723c */ /* 0x000fee0000001804 */
[--C-:B------:R-:W-:Y:S01]  /*66c0*/  FFMA.FTZ R31, R139, c[0x0][0x23c], -R22.reuse ;  /* 0x00008f008b1f7a23 */ /* 0x100fe20000010816 */
[----:B------:R-:W-:Y:S01]  /*66d0*/  HMMA.16816.F32 R4, R16, R82, RZ ;  /* 0x000000521004723c */ /* 0x000fe200000018ff */
[----:B------:R-:W-:-:S06]  /*66e0*/  FFMA.FTZ R30, R129, c[0x0][0x23c], -R22 ;  /* 0x00008f00811e7a23 */ /* 0x000fcc0000010816 */
[----:B------:R-:W-:Y:S01]  /*66f0*/  MOV R83, R14 ;  /* 0x0000000e00537202 */ /* 0x000fe20000000f00 */
[----:B------:R-:W-:Y:S11]  /*6700*/  IMAD.MOV.U32 R82, RZ, RZ, R15 ;  /* 0x000000ffff527224 */ /* 0x000ff600078e000f */
[----:B------:R-:W-:Y:S05]  /*6710*/  @!UPT UIADD3 URZ, URZ, URZ, URZ ;  /* 0x0000003f3f3ff290 */ /* 0x000fea000fffe03f */
[----:B------:R-:W-:Y:S08]  /*6720*/  HMMA.16816.F32 R52, R8, R54, R4 ;  /* 0x000000360834723c */ /* 0x000ff00000001804 */
[C---:B------:R-:W-:Y:S07]  /*6730*/  HMMA.16816.F32 R4, R16.reuse, R78, RZ ;  /* 0x0000004e1004723c */ /* 0x040fee00000018ff */
[----:B------:R-:W-:Y:S01]  /*6740*/  IMAD.MOV.U32 R78, RZ, RZ, R252 ;  /* 0x000000ffff4e7224 */ /* 0x000fe200078e00fc */
[----:B------:R-:W-:Y:S01]  /*6750*/  HMMA.16816.F32 R16, R16, R86, RZ ;  /* 0x000000561010723c */ /* 0x000fe200000018ff */
[----:B------:R-:W-:Y:S01]  /*6760*/  MOV R79, R24 ;  /* 0x00000018004f7202 */ /* 0x000fe20000000f00 */
[----:B------:R-:W-:-:S05]  /*6770*/  FFMA.FTZ R24, R128, c[0x0][0x23c], -R21 ;  /* 0x00008f0080187a23 */ /* 0x000fca0000010815 */
[----:B------:R-:W-:Y:S01]  /*6780*/  IMAD.MOV.U32 R86, RZ, RZ, R13 ;  /* 0x000000ffff567224 */ /* 0x000fe200078e000d */
[----:B------:R-:W-:Y:S01]  /*6790*/  MOV R87, R29 ;  /* 0x0000001d00577202 */ /* 0x000fe20000000f00 */
[----:B------:R-:W-:Y:S02]  /*67a0*/  FFMA.FTZ R29, R23, c[0x0][0x23c], -R22 ;  /* 0x00008f00171d7a23 */ /* 0x000fe40000010816 */
[----:B------:R-:W-:-:S05]  /*67b0*/  FFMA.FTZ R23, R147, c[0x0][0x23c], -R20 ;  /* 0x00008f0093177a23 */ /* 0x000fca0000010814 */
[C---:B------:R-:W-:Y:S01]  /*67c0*/  HMMA.16816.F32 R68, R8.reuse, R70, R4 ;  /* 0x000000460844723c */ /* 0x040fe20000001804 */
[----:B------:R1:W-:Y:S06]  /*67d0*/  MUFU.EX2 R5, R2 ;  /* 0x0000000200057308 */ /* 0x0003ec0000000800 */
[----:B------:R-:W-:Y:S01]  /*67e0*/  MOV R7, R12 ;  /* 0x0000000c00077202 */ /* 0x000fe20000000f00 */
[----:B------:R-:W-:Y:S01]  /*67f0*/  HMMA.16816.F32 R64, R8, R66, R16 ;  /* 0x000000420840723c */ /* 0x000fe20000001810 */
[----:B------:R-:W2:Y:S01]  /*6800*/  LDSM.16.MT88.4 R12, [R213+0xd000] ;  /* 0x00d00000d50c783b */ /* 0x000ea20000004200 */
[----:B------:R-:W-:-:S02]  /*6810*/  IMAD.MOV.U32 R6, RZ, RZ, R27 ;  /* 0x000000ffff067224 */ /* 0x000fc400078e001b */
[----:B------:R-:W-:Y:S02]  /*6820*/  FFMA.FTZ R27, R145, c[0x0][0x23c], -R21 ;  /* 0x00008f00911b7a23 */ /* 0x000fe40000010815 */
[----:B------:R-:W-:Y:S02]  /*6830*/  IMAD.MOV.U32 R4, RZ, RZ, R6 ;  /* 0x000000ffff047224 */ /* 0x000fe400078e0006 */
[----:B------:R-:W-:Y:S02]  /*6840*/  IMAD.MOV.U32 R6, RZ, RZ, R86 ;  /* 0x000000ffff067224 */ /* 0x000fe400078e0056 */
[----:B-1----:R-:W-:Y:S02]  /*6850*/  FFMA.FTZ R2, R156, c[0x0][0x23c], -R22 ;  /* 0x00008f009c027a23 */ /* 0x002fe40000010816 */
[----:B------:R-:W-:Y:S02]  /*6860*/  IMAD.MOV.U32 R86, RZ, RZ, R78 ;  /* 0x000000ffff567224 */ /* 0x000fe400078e004e */
[----:B------:R1:W3:Y:S01]  /*6870*/  MUFU.EX2 R63, R2 ;  /* 0x00000002003f7308 */ /* 0x0002e20000000800 */
[----:B------:R-:W-:-:S02]  /*6880*/  IMAD.MOV.U32 R78, RZ, RZ, R62 ;  /* 0x000000ffff4e7224 */ /* 0x000fc400078e003e */
[----:B------:R-:W-:Y:S02]  /*6890*/  IMAD.MOV.U32 R62, RZ, RZ, R38 ;  /* 0x000000ffff3e7224 */ /* 0x000fe400078e0026 */
[----:B------:R-:W-:Y:S02]  /*68a0*/  IMAD.MOV.U32 R38, RZ, RZ, R58 ;  /* 0x000000ffff267224 */ /* 0x000fe400078e003a */
[----:B------:R-:W-:Y:S02]  /*68b0*/  IMAD.MOV.U32 R58, RZ, RZ, R34 ;  /* 0x000000ffff3a7224 */ /* 0x000fe400078e0022 */
[----:B------:R-:W-:Y:S02]  /*68c0*/  FFMA.FTZ R34, R140, c[0x0][0x23c], -R0 ;  /* 0x00008f008c227a23 */ /* 0x000fe40000010800 */
[----:B------:R-:W-:Y:S01]  /*68d0*/  IMAD.MOV.U32 R129, RZ, RZ, R78 ;  /* 0x000000ffff817224 */ /* 0x000fe200078e004e */
[----:B------:R-:W-:Y:S01]  /*68e0*/  MOV R78, R57 ;  /* 0x00000039004e7202 */ /* 0x000fe20000000f00 */
[----:B------:R-:W-:-:S02]  /*68f0*/  IMAD.MOV.U32 R16, RZ, RZ, R62 ;  /* 0x000000ffff107224 */ /* 0x000fc400078e003e */
[----:B------:R-:W-:Y:S02]  /*6900*/  IMAD.MOV.U32 R62, RZ, RZ, R38 ;  /* 0x000000ffff3e7224 */ /* 0x000fe400078e0026 */
[----:B-1----:R-:W-:Y:S02]  /*6910*/  FFMA.FTZ R2, R150, c[0x0][0x23c], -R22 ;  /* 0x00008f0096027a23 */ /* 0x002fe40000010816 */
[----:B---3--:R-:W-:Y:S01]  /*6920*/  IMAD.MOV.U32 R142, RZ, RZ, R63 ;  /* 0x000000ffff8e7224 */ /* 0x008fe200078e003f */
[----:B------:R-:W-:Y:S01]  /*6930*/  MOV R63, R59 ;  /* 0x0000003b003f7202 */ /* 0x000fe20000000f00 */
[----:B------:R1:W-:Y:S01]  /*6940*/  MUFU.EX2 R3, R2 ;  /* 0x0000000200037308 */ /* 0x0003e20000000800 */
[----:B------:R-:W-:Y:S01]  /*6950*/  MOV R59, R26 ;  /* 0x0000001a003b7202 */ /* 0x000fe20000000f00 */
[----:B------:R-:W-:Y:S02]  /*6960*/  FFMA.FTZ R26, R138, c[0x0][0x23c], -R21 ;  /* 0x00008f008a1a7a23 */ /* 0x000fe40000010815 */
[----:B------:R-:W-:-:S02]  /*6970*/  IMAD.MOV.U32 R150, RZ, RZ, R4 ;  /* 0x000000ffff967224 */ /* 0x000fc400078e0004 */
[----:B------:R-:W-:Y:S02]  /*6980*/  FADD.FTZ R57, R182, R181 ;  /* 0x000000b5b6397221 */ /* 0x000fe40000010000 */
[----:B-1----:R-:W-:Y:S02]  /*6990*/  FFMA.FTZ R2, R148, c[0x0][0x23c], -R22 ;  /* 0x00008f0094027a23 */ /* 0x002fe40000010816 */
[----:B------:R-:W-:Y:S01]  /*69a0*/  FFMA.FTZ R22, R141, c[0x0][0x23c], -R20 ;  /* 0x00008f008d167a23 */ /* 0x000fe20000010814 */
[----:B------:R-:W-:Y:S01]  /*69b0*/  MOV R141, R5 ;  /* 0x00000005008d7202 */ /* 0x000fe20000000f00 */
[----:B------:R1:W-:Y:S01]  /*69c0*/  MUFU.EX2 R18, R2 ;  /* 0x0000000200127308 */ /* 0x0003e20000000800 */
[----:B------:R-:W-:Y:S01]  /*69d0*/  MOV R5, R7 ;  /* 0x0000000700057202 */ /* 0x000fe20000000f00 */
[----:B------:R-:W-:Y:S01]  /*69e0*/  IMAD.MOV.U32 R148, RZ, RZ, R6 ;  /* 0x000000ffff947224 */ /* 0x000fe200078e0006 */
[----:B------:R-:W-:Y:S02]  /*69f0*/  MOV R7, R87 ;  /* 0x0000005700077202 */ /* 0x000fe40000000f00 */
[----:B------:R-:W-:-:S02]  /*6a00*/  MOV R87, R79 ;  /* 0x0000004f00577202 */ /* 0x000fc40000000f00 */
[----:B------:R-:W-:Y:S02]  /*6a10*/  MOV R79, R63 ;  /* 0x0000003f004f7202 */ /* 0x000fe40000000f00 */
[----:B------:R-:W-:Y:S02]  /*6a20*/  MOV R63, R39 ;  /* 0x00000027003f7202 */ /* 0x000fe40000000f00 */
[----:B------:R-:W-:Y:S01]  /*6a30*/  MOV R39, R33 ;  /* 0x0000002100277202 */ /* 0x000fe20000000f00 */
[----:B------:R-:W-:Y:S01]  /*6a40*/  FFMA.FTZ R33, R144, c[0x0][0x23c], -R0 ;  /* 0x00008f0090217a23 */ /* 0x000fe20000010800 */
[----:B------:R-:W-:Y:S02]  /*6a50*/  MOV R156, R5 ;  /* 0x00000005009c7202 */ /* 0x000fe40000000f00 */
[----:B------:R-:W-:Y:S01]  /*6a60*/  F2FP.PACK_AB R8, R142, R141 ;  /* 0x0000008d8e08723e */ /* 0x000fe200000000ff */
[----:B-1----:R-:W-:Y:S01]  /*6a70*/  FFMA.FTZ R2, R162, c[0x0][0x23c], -R21 ;  /* 0x00008f00a2027a23 */ /* 0x002fe20000010815 */
[----:B------:R-:W-:Y:S01]  /*6a80*/  MOV R130, R79 ;  /* 0x0000004f00827202 */ /* 0x000fe20000000f00 */
[----:B------:R-:W-:-:S02]  /*6a90*/  IMAD.MOV.U32 R79, RZ, RZ, R58 ;  /* 0x000000ffff4f7224 */ /* 0x000fc400078e003a */
[----:B------:R1:W3:Y:S01]  /*6aa0*/  MUFU.EX2 R19, R2 ;  /* 0x0000000200137308 */ /* 0x0002e20000000800 */
[----:B------:R-:W-:Y:S02]  /*6ab0*/  FADD.FTZ R58, R180, R163 ;  /* 0x000000a3b43a7221 */ /* 0x000fe40000010000 */
[--C-:B-1----:R-:W-:Y:S01]  /*6ac0*/  FFMA.FTZ R2, R154, c[0x0][0x23c], -R21.reuse ;  /* 0x00008f009a027a23 */ /* 0x102fe20000010815 */
[----:B---3--:R-:W-:Y:S01]  /*6ad0*/  MOV R140, R19 ;  /* 0x00000013008c7202 */ /* 0x008fe20000000f00 */
[----:B------:R-:W-:Y:S01]  /*6ae0*/  IMAD.MOV.U32 R19, RZ, RZ, R36 ;  /* 0x000000ffff137224 */ /* 0x000fe200078e0024 */
[----:B------:R-:W-:Y:S02]  /*6af0*/  MOV R154, R63 ;  /* 0x0000003f009a7202 */ /* 0x000fe40000000f00 */
[----:B------:R1:W3:Y:S01]  /*6b00*/  MUFU.EX2 R241, R2 ;  /* 0x0000000200f17308 */ /* 0x0002e20000000800 */
[----:B------:R-:W-:Y:S01]  /*6b10*/  MOV R63, R39 ;  /* 0x00000027003f7202 */ /* 0x000fe20000000f00 */
[----:B-1----:R-:W-:Y:S01]  /*6b20*/  FFMA.FTZ R2, R153, c[0x0][0x23c], -R21 ;  /* 0x00008f0099027a23 */ /* 0x002fe20000010815 */
[----:B---3--:R-:W-:-:S05]  /*6b30*/  MOV R128, R241 ;  /* 0x000000f100807202 */ /* 0x008fca0000000f00 */
[----:B------:R1:W3:Y:S01]  /*6b40*/  MUFU.EX2 R28, R2 ;  /* 0x00000002001c7308 */ /* 0x0002e20000000800 */
[----:B------:R-:W-:Y:S01]  /*6b50*/  F2FP.PACK_AB R9, R128, R140 ;  /* 0x0000008c8009723e */ /* 0x000fe200000000ff */
[----:B-1----:R-:W-:Y:S01]  /*6b60*/  FFMA.FTZ R2, R143, c[0x0][0x23c], -R21 ;  /* 0x00008f008f027a23 */ /* 0x002fe20000010815 */
[----:B------:R-:W-:Y:S01]  /*6b70*/  MOV R143, R7 ;  /* 0x00000007008f7202 */ /* 0x000fe20000000f00 */
[----:B------:R-:W-:-:S04]  /*6b80*/  FFMA.FTZ R21, R136, c[0x0][0x23c], -R20 ;  /* 0x00008f0088157a23 */ /* 0x000fc80000010814 */
[----:B------:R1:W-:Y:S02]  /*6b90*/  MUFU.EX2 R17, R2 ;  /* 0x0000000200117308 */ /* 0x0003e40000000800 */
[----:B-1----:R-:W-:Y:S02]  /*6ba0*/  FFMA.FTZ R2, R159, c[0x0][0x23c], -R20 ;  /* 0x00008f009f027a23 */ /* 0x002fe40000010814 */
[----:B------:R-:W-:Y:S01]  /*6bb0*/  IMAD.MOV.U32 R159, RZ, RZ, R86 ;  /* 0x000000ffff9f7224 */ /* 0x000fe200078e0056 */
[----:B------:R-:W-:-:S03]  /*6bc0*/  MOV R86, R59 ;  /* 0x0000003b00567202 */ /* 0x000fc60000000f00 */
[----:B------:R1:W-:Y:S02]  /*6bd0*/  MUFU.EX2 R243, R2 ;  /* 0x0000000200f37308 */ /* 0x0003e40000000800 */
[----:B-1----:R-:W-:-:S06]  /*6be0*/  FFMA.FTZ R2, R155, c[0x0][0x23c], -R20 ;  /* 0x00008f009b027a23 */ /* 0x002fcc0000010814 */
[----:B------:R1:W-:Y:S02]  /*6bf0*/  MUFU.EX2 R242, R2 ;  /* 0x0000000200f27308 */ /* 0x0003e40000000800 */
[----:B-1----:R-:W-:Y:S01]  /*6c00*/  FFMA.FTZ R2, R151, c[0x0][0x23c], -R20 ;  /* 0x00008f0097027a23 */ /* 0x002fe20000010814 */
[----:B------:R-:W-:Y:S01]  /*6c10*/  MOV R151, R87 ;  /* 0x0000005700977202 */ /* 0x000fe20000000f00 */
[----:B------:R-:W-:-:S04]  /*6c20*/  IMAD.MOV.U32 R87, RZ, RZ, R35 ;  /* 0x000000ffff577224 */ /* 0x000fc800078e0023 */
[----:B------:R1:W4:Y:S01]  /*6c30*/  MUFU.EX2 R56, R2 ;  /* 0x0000000200387308 */ /* 0x0003220000000800 */
[----:B------:R-:W-:Y:S02]  /*6c40*/  FFMA.FTZ R35, R137, c[0x0][0x23c], -R0 ;  /* 0x00008f0089237a23 */ /* 0x000fe40000010800 */
[--C-:B-1----:R-:W-:Y:S02]  /*6c50*/  FFMA.FTZ R2, R146, c[0x0][0x23c], -R20.reuse ;  /* 0x00008f0092027a23 */ /* 0x102fe40000010814 */
[----:B------:R-:W-:Y:S01]  /*6c60*/  FFMA.FTZ R20, R131, c[0x0][0x23c], -R20 ;  /* 0x00008f0083147a23 */ /* 0x000fe20000010814 */
[----:B------:R-:W-:Y:S02]  /*6c70*/  MOV R131, R3 ;  /* 0x0000000300837202 */ /* 0x000fe40000000f00 */
[----:B------:R1:W1:Y:S01]  /*6c80*/  MUFU.EX2 R252, R2 ;  /* 0x0000000200fc7308 */ /* 0x0002620000000800 */
[----:B------:R-:W-:Y:S02]  /*6c90*/  FFMA.FTZ R3, R157, c[0x0][0x23c], -R0 ;  /* 0x00008f009d037a23 */ /* 0x000fe40000010800 */
[----:B---3--:R-:W-:Y:S01]  /*6ca0*/  IMAD.MOV.U32 R157, RZ, RZ, R28 ;  /* 0x000000ffff9d7224 */ /* 0x008fe200078e001c */
[----:B------:R-:W-:Y:S01]  /*6cb0*/  F2FP.PACK_AB R10, R18, R131 ;  /* 0x00000083120a723e */ /* 0x000fe200000000ff */
[--C-:B------:R-:W-:Y:S01]  /*6cc0*/  FFMA.FTZ R28, R149, c[0x0][0x23c], -R0.reuse ;  /* 0x00008f00951c7a23 */ /* 0x100fe20000010800 */
[----:B----4-:R-:W-:Y:S01]  /*6cd0*/  MOV R149, R56 ;  /* 0x0000003800957202 */ /* 0x010fe20000000f00 */
[----:B------:R-:W-:Y:S01]  /*6ce0*/  IMAD.MOV.U32 R56, RZ, RZ, R231 ;  /* 0x000000ffff387224 */ /* 0x000fe200078e00e7 */
[----:B------:R-:W-:Y:S01]  /*6cf0*/  F2FP.PACK_AB R11, R17, R157 ;  /* 0x0000009d110b723e */ /* 0x000fe200000000ff */
[----:B------:R3:W-:Y:S06]  /*6d00*/  MUFU.EX2 R231, R3 ;  /* 0x0000000300e77308 */ /* 0x0007ec0000000800 */
[----:B--2---:R-:W-:Y:S01]  /*6d10*/  HMMA.16816.F32 R168, R8, R12, R168 ;  /* 0x0000000c08a8723c */ /* 0x004fe200000018a8 */
[----:B-1----:R-:W-:Y:S01]  /*6d20*/  FFMA.FTZ R2, R160, c[0x0][0x23c], -R0 ;  /* 0x00008f00a0027a23 */ /* 0x002fe20000010800 */
[----:B------:R-:W-:-:S03]  /*6d30*/  F2FP.PACK_AB R6, R252, R149 ;  /* 0x00000095fc06723e */ /* 0x000fc600000000ff */
[----:B------:R1:W-:Y:S01]  /*6d40*/  MUFU.EX2 R241, R2 ;  /* 0x0000000200f17308 */ /* 0x0003e20000000800 */
[----:B---3--:R-:W-:Y:S02]  /*6d50*/  FADD.FTZ R3, R200, R190 ;  /* 0x000000bec8037221 */ /* 0x008fe40000010000 */
[----:B-1----:R-:W-:Y:S02]  /*6d60*/  FFMA.FTZ R2, R158, c[0x0][0x23c], -R0 ;  /* 0x00008f009e027a23 */ /* 0x002fe40000010800 */
[----:B------:R-:W-:-:S03]  /*6d70*/  IMAD.MOV.U32 R158, RZ, RZ, R242 ;  /* 0x000000ffff9e7224 */ /* 0x000fc600078e00f2 */
[----:B------:R1:W2:Y:S02]  /*6d80*/  MUFU.EX2 R242, R2 ;  /* 0x0000000200f27308 */ /* 0x0002a40000000800 */
[----:B------:R-:W-:Y:S01]  /*6d90*/  F2FP.PACK_AB R4, R158, R243 ;  /* 0x000000f39e04723e */ /* 0x000fe200000000ff */
[----:B-1----:R-:W-:Y:S01]  /*6da0*/  FFMA.FTZ R2, R152, c[0x0][0x23c], -R0 ;  /* 0x00008f0098027a23 */ /* 0x002fe20000010800 */
[----:B--2---:R-:W-:Y:S01]  /*6db0*/  F2FP.PACK_AB R5, R242, R241 ;  /* 0x000000f1f205723e */ /* 0x004fe200000000ff */
[----:B------:R-:W-:-:S03]  /*6dc0*/  FADD.FTZ R0, R188, R183 ;  /* 0x000000b7bc007221 */ /* 0x000fc60000010000 */
[----:B------:R-:W1:Y:S02]  /*6dd0*/  MUFU.EX2 R59, R2 ;  /* 0x00000002003b7308 */ /* 0x000e640000000800 */
[----:B-1----:R-:W-:Y:S02]  /*6de0*/  F2FP.PACK_AB R7, R59, R231 ;  /* 0x000000e73b07723e */ /* 0x002fe400000000ff */
[----:B------:R-:W-:Y:S01]  /*6df0*/  MOV R2, R56 ;  /* 0x0000003800027202 */ /* 0x000fe20000000f00 */
[----:B------:R-:W-:Y:S02]  /*6e00*/  FADD.FTZ R56, R191, R3 ;  /* 0x00000003bf387221 */ /* 0x000fe40000010000 */
[----:B------:R-:W-:Y:S02]  /*6e10*/  FADD.FTZ R3, R189, R0 ;  /* 0x00000000bd037221 */ /* 0x000fe40000010000 */
[----:B------:R-:W-:Y:S01]  /*6e20*/  IMAD.MOV.U32 R0, RZ, RZ, R37 ;  /* 0x000000ffff007224 */ /* 0x000fe200078e0025 */
[C---:B------:R-:W-:Y:S08]  /*6e30*/  HMMA.16816.F32 R172, R4.reuse, R12, R172 ;  /* 0x0000000c04ac723c */ /* 0x040ff000000018ac */
[-C--:B------:R-:W-:Y:S07]  /*6e40*/  HMMA.16816.F32 R180, R4, R14.reuse, R104 ;  /* 0x0000000e04b4723c */ /* 0x080fee0000001868 */
[----:B------:R-:W-:Y:S01]  /*6e50*/  MOV R107, R203 ;  /* 0x000000cb006b7202 */ /* 0x000fe20000000f00 */
[----:B------:R-:W-:Y:S01]  /*6e60*/  HMMA.16816.F32 R36, R8, R14, R48 ;  /* 0x0000000e0824723c */ /* 0x000fe20000001830 */
[----:B------:R-:W1:Y:S01]  /*6e70*/  LDSM.16.MT88.4 R12, [R214+0xd000] ;  /* 0x00d00000d60c783b */ /* 0x000e620000004200 */
[----:B------:R-:W-:Y:S01]  /*6e80*/  MOV R104, R79 ;  /* 0x0000004f00687202 */ /* 0x000fe20000000f00 */
[----:B------:R-:W-:Y:S01]  /*6e90*/  IMAD.MOV.U32 R105, RZ, RZ, R62 ;  /* 0x000000ffff697224 */ /* 0x000fe200078e003e */
[----:B------:R-:W-:-:S04]  /*6ea0*/  MOV R106, R63 ;  /* 0x0000003f006a7202 */ /* 0x000fc80000000f00 */
[-C--:B-1----:R-:W-:Y:S07]  /*6eb0*/  HMMA.16816.F32 R160, R8, R12.reuse, R164 ;  /* 0x0000000c08a0723c */ /* 0x082fee00000018a4 */
[----:B------:R-:W-:Y:S01]  /*6ec0*/  MOV R167, R154 ;  /* 0x0000009a00a77202 */ /* 0x000fe20000000f00 */
[----:B------:R-:W-:Y:S01]  /*6ed0*/  HMMA.16816.F32 R176, R4, R12, R176 ;  /* 0x0000000c04b0723c */ /* 0x000fe200000018b0 */
[----:B------:R-:W-:Y:S01]  /*6ee0*/  IMAD.MOV.U32 R166, RZ, RZ, R16 ;  /* 0x000000ffffa67224 */ /* 0x000fe200078e0010 */
[----:B------:R-:W-:Y:S01]  /*6ef0*/  MOV R165, R17 ;  /* 0x0000001100a57202 */ /* 0x000fe20000000f00 */
[----:B------:R-:W-:-:S05]  /*6f00*/  IMAD.MOV.U32 R164, RZ, RZ, R18 ;  /* 0x000000ffffa47224 */ /* 0x000fca00078e0012 */
[-C--:B------:R-:W-:Y:S07]  /*6f10*/  HMMA.16816.F32 R188, R4, R14.reuse, R100 ;  /* 0x0000000e04bc723c */ /* 0x080fee0000001864 */
[----:B------:R-:W-:Y:S01]  /*6f20*/  MOV R100, R78 ;  /* 0x0000004e00647202 */ /* 0x000fe20000000f00 */
[----:B------:R-:W-:Y:S01]  /*6f30*/  HMMA.16816.F32 R48, R8, R14, R88 ;  /* 0x0000000e0830723c */ /* 0x000fe20000001858 */
[----:B------:R-:W1:Y:S01]  /*6f40*/  LDSM.16.MT88.4 R12, [R216+0xd000] ;  /* 0x00d00000d80c783b */ /* 0x000e620000004200 */
[----:B------:R-:W-:Y:S01]  /*6f50*/  MOV R102, R86 ;  /* 0x0000005600667202 */ /* 0x000fe20000000f00 */
[----:B------:R-:W-:Y:S01]  /*6f60*/  IMAD.MOV.U32 R103, RZ, RZ, R87 ;  /* 0x000000ffff677224 */ /* 0x000fe200078e0057 */
[----:B------:R-:W-:-:S02]  /*6f70*/  MOV R101, R19 ;  /* 0x0000001300657202 */ /* 0x000fc40000000f00 */
[----:B------:R-:W2:Y:S02]  /*6f80*/  LDSM.16.MT88.4 R16, [R216+0xf000] ;  /* 0x00f00000d810783b */ /* 0x000ea40000004200 */
        /* <DEDUP_REMOVED lines=9> */
[----:B--2---:R-:W-:Y:S08]  /*7020*/  HMMA.16816.F32 R104, R4, R16, R104 ;  /* 0x000000100468723c */ /* 0x004ff00000001868 */
[-C--:B-1----:R-:W-:Y:S08]  /*7030*/  HMMA.16816.F32 R144, R8, R12.reuse, R192 ;  /* 0x0000000c0890723c */ /* 0x082ff000000018c0 */
[C---:B------:R-:W-:Y:S07]  /*7040*/  HMMA.16816.F32 R192, R4.reuse, R12, R120 ;  /* 0x0000000c04c0723c */ /* 0x040fee0000001878 */
[----:B------:R-:W-:Y:S01]  /*7050*/  MOV R120, R77 ;  /* 0x0000004d00787202 */ /* 0x000fe20000000f00 */
[----:B------:R-:W-:Y:S01]  /*7060*/  HMMA.16816.F32 R200, R4, R14, R92 ;  /* 0x0000000e04c8723c */ /* 0x000fe2000000185c */
[----:B------:R-:W-:Y:S01]  /*7070*/  MOV R121, R76 ;  /* 0x0000004c00797202 */ /* 0x000fe20000000f00 */
[----:B------:R-:W-:Y:S01]  /*7080*/  IMAD.MOV.U32 R122, RZ, RZ, R61 ;  /* 0x000000ffff7a7224 */ /* 0x000fe200078e003d */
[----:B------:R-:W-:-:S05]  /*7090*/  MOV R123, R60 ;  /* 0x0000003c007b7202 */ /* 0x000fca0000000f00 */
[C---:B------:R-:W-:Y:S01]  /*70a0*/  HMMA.16816.F32 R136, R8.reuse, R14, R44 ;  /* 0x0000000e0888723c */ /* 0x040fe2000000182c */
[----:B------:R-:W1:Y:S07]  /*70b0*/  LDSM.16.MT88.4 R12, [R213+0xf000] ;  /* 0x00f00000d50c783b */ /* 0x000e6e0000004200 */
[-C--:B-1----:R-:W-:Y:S08]  /*70c0*/  HMMA.16816.F32 R204, R8, R12.reuse, R204 ;  /* 0x0000000c08cc723c */ /* 0x082ff000000018cc */
[C---:B------:R-:W-:Y:S07]  /*70d0*/  HMMA.16816.F32 R44, R4.reuse, R12, R208 ;  /* 0x0000000c042c723c */ /* 0x040fee00000018d0 */
[----:B------:R-:W-:Y:S01]  /*70e0*/  MOV R211, R0 ;  /* 0x0000000000d37202 */ /* 0x000fe20000000f00 */
[----:B------:R-:W-:Y:S01]  /*70f0*/  HMMA.16816.F32 R76, R4, R14, R108 ;  /* 0x0000000e044c723c */ /* 0x000fe2000000186c */
[----:B------:R-:W-:Y:S01]  /*7100*/  MOV R0, R150 ;  /* 0x0000009600007202 */ /* 0x000fe20000000f00 */
[----:B------:R-:W-:Y:S01]  /*7110*/  MUFU.EX2 R32, R32 ;  /* 0x0000002000207308 */ /* 0x000fe20000000800 */
[----:B------:R-:W-:Y:S01]  /*7120*/  MOV R210, R2 ;  /* 0x0000000200d27202 */ /* 0x000fe20000000f00 */
[----:B------:R-:W-:-:S04]  /*7130*/  IMAD.MOV.U32 R2, RZ, RZ, R130 ;  /* 0x000000ffff027224 */ /* 0x000fc800078e0082 */
[----:B------:R-:W-:Y:S01]  /*7140*/  HMMA.16816.F32 R60, R8, R14, R40 ;  /* 0x0000000e083c723c */ /* 0x000fe20000001828 */
[----:B------:R-:W1:Y:S01]  /*7150*/  LDSM.16.MT88.4 R12, [R214+0xf000] ;  /* 0x00f00000d60c783b */ /* 0x000e620000004200 */
[----:B------:R-:W-:Y:S01]  /*7160*/  FADD.FTZ R0, R0, R56 ;  /* 0x0000003800007221 */ /* 0x000fe20000010000 */
[----:B------:R-:W-:Y:S01]  /*7170*/  MUFU.EX2 R31, R31 ;  /* 0x0000001f001f7308 */ /* 0x000fe20000000800 */
[----:B------:R-:W-:-:S04]  /*7180*/  IMAD.MOV.U32 R150, RZ, RZ, R221 ;  /* 0x000000ffff967224 */ /* 0x000fc800078e00dd */
[----:B------:R-:W-:Y:S08]  /*7190*/  HMMA.16816.F32 R108, R4, R18, R116 ;  /* 0x00000012046c723c */ /* 0x000ff00000001874 */
[C---:B------:R-:W-:Y:S01]  /*71a0*/  HMMA.16816.F32 R100, R8.reuse, R16, R100 ;  /* 0x000000100864723c */ /* 0x040fe20000001864 */
[----:B------:R-:W-:Y:S01]  /*71b0*/  MUFU.EX2 R30, R30 ;  /* 0x0000001e001e7308 */ /* 0x000fe20000000800 */
[----:B------:R-:W-:Y:S01]  /*71c0*/  FADD.FTZ R2, R2, R57 ;  /* 0x0000003902027221 */ /* 0x000fe20000010000 */
[----:B------:R2:W5:Y:S05]  /*71d0*/  LDL.LU R221, [R1+0xa8] ;  /* 0x0000a80001dd7983 */ /* 0x00056a0000300800 */
[-C--:B-1----:R-:W-:Y:S07]  /*71e0*/  HMMA.16816.F32 R84, R8, R12.reuse, R248 ;  /* 0x0000000c0854723c */ /* 0x082fee00000018f8 */
[----:B------:R-:W-:Y:S01]  /*71f0*/  MOV R250, R98 ;  /* 0x0000006200fa7202 */ /* 0x000fe20000000f00 */
[----:B------:R-:W-:Y:S01]  /*7200*/  HMMA.16816.F32 R88, R4, R12, R244 ;  /* 0x0000000c0458723c */ /* 0x000fe200000018f4 */
[----:B------:R-:W-:Y:S01]  /*7210*/  MOV R251, R99 ;  /* 0x0000006300fb7202 */ /* 0x000fe20000000f00 */
[----:B------:R-:W-:Y:S01]  /*7220*/  IMAD.MOV.U32 R99, RZ, RZ, R164 ;  /* 0x000000ffff637224 */ /* 0x000fe200078e00a4 */
[----:B------:R-:W-:Y:S01]  /*7230*/  MOV R98, R165 ;  /* 0x000000a500627202 */ /* 0x000fe20000000f00 */
[----:B------:R-:W-:Y:S01]  /*7240*/  IMAD.MOV.U32 R249, RZ, RZ, R97 ;  /* 0x000000fffff97224 */ /* 0x000fe200078e0061 */
[----:B------:R-:W-:-:S03]  /*7250*/  MOV R165, R129 ;  /* 0x0000008100a57202 */ /* 0x000fc60000000f00 */
[-C--:B------:R-:W-:Y:S08]  /*7260*/  HMMA.16816.F32 R92, R4, R14.reuse, R112 ;  /* 0x0000000e045c723c */ /* 0x080ff00000001870 */
[----:B------:R-:W-:Y:S01]  /*7270*/  HMMA.16816.F32 R52, R8, R14, R52 ;  /* 0x0000000e0834723c */ /* 0x000fe20000001834 */
[----:B------:R-:W1:Y:S01]  /*7280*/  LDSM.16.MT88.4 R12, [R215+0xf000] ;  /* 0x00f00000d70c783b */ /* 0x000e620000004200 */
[----:B------:R-:W-:-:S02]  /*7290*/  MOV R164, R212 ;  /* 0x000000d400a47202 */ /* 0x000fc40000000f00 */
[----:B------:R-:W-:Y:S01]  /*72a0*/  MOV R248, R96 ;  /* 0x0000006000f87202 */ /* 0x000fe20000000f00 */
[----:B------:R-:W-:Y:S01]  /*72b0*/  IMAD.MOV.U32 R96, RZ, RZ, R167 ;  /* 0x000000ffff607224 */ /* 0x000fe200078e00a7 */
[----:B------:R-:W-:Y:S01]  /*72c0*/  MUFU.EX2 R29, R29 ;  /* 0x0000001d001d7308 */ /* 0x000fe20000000800 */
[----:B------:R-:W-:Y:S01]  /*72d0*/  IMAD.MOV.U32 R209, RZ, RZ, R164 ;  /* 0x000000ffffd17224 */ /* 0x000fe200078e00a4 */
[----:B------:R-:W-:Y:S01]  /*72e0*/  HMMA.16816.F32 R16, R8, R18, R68 ;  /* 0x000000120810723c */ /* 0x000fe20000001844 */
[----:B------:R-:W-:-:S05]  /*72f0*/  MOV R167, R219 ;  /* 0x000000db00a77202 */ /* 0x000fca0000000f00 */
[----:B------:R-:W-:Y:S01]  /*7300*/  MUFU.EX2 R27, R27 ;  /* 0x0000001b001b7308 */ /* 0x000fe20000000800 */
[----:B------:R-:W-:-:S07]  /*7310*/  MOV R97, R166 ;  /* 0x000000a600617202 */ /* 0x000fce0000000f00 */
[----:B------:R-:W-:Y:S08]  /*7320*/  MUFU.EX2 R26, R26 ;  /* 0x0000001a001a7308 */ /* 0x000ff00000000800 */
[----:B------:R-:W-:Y:S08]  /*7330*/  MUFU.EX2 R25, R25 ;  /* 0x0000001900197308 */ /* 0x000ff00000000800 */
[----:B------:R-:W3:Y:S08]  /*7340*/  MUFU.EX2 R24, R24 ;  /* 0x0000001800187308 */ /* 0x000ef00000000800 */
[----:B------:R-:W-:Y:S01]  /*7350*/  MUFU.EX2 R23, R23 ;  /* 0x0000001700177308 */ /* 0x000fe20000000800 */
[C---:B-1----:R-:W-:Y:S07]  /*7360*/  HMMA.16816.F32 R120, R4.reuse, R12, R120 ;  /* 0x0000000c0478723c */ /* 0x042fee0000001878 */
[----:B------:R-:W1:Y:S01]  /*7370*/  MUFU.EX2 R22, R22 ;  /* 0x0000001600167308 */ /* 0x000e620000000800 */
[----:B------:R-:W-:Y:S07]  /*7380*/  HMMA.16816.F32 R40, R4, R14, R124 ;  /* 0x0000000e0428723c */ /* 0x000fee000000187c */
[----:B------:R-:W-:Y:S01]  /*7390*/  MUFU.EX2 R21, R21 ;  /* 0x0000001500157308 */ /* 0x000fe20000000800 */
[----:B------:R-:W-:-:S07]  /*73a0*/  FADD.FTZ R5, R165, R58 ;  /* 0x0000003aa5057221 */ /* 0x000fce0000010000 */
[----:B------:R-:W-:Y:S01]  /*73b0*/  MUFU.EX2 R20, R20 ;  /* 0x0000001400147308 */ /* 0x000fe20000000800 */
[----:B------:R-:W-:Y:S01]  /*73c0*/  FADD.FTZ R4, R210, R0 ;  /* 0x00000000d2047221 */ /* 0x000fe20000010000 */
[----:B------:R-:W-:Y:S01]  /*73d0*/  HMMA.16816.F32 R116, R8, R12, R248 ;  /* 0x0000000c0874723c */ /* 0x000fe200000018f8 */
[----:B------:R-:W-:-:S05]  /*73e0*/  FADD.FTZ R5, R209, R5 ;  /* 0x00000005d1057221 */ /* 0x000fca0000010000 */
[----:B------:R-:W-:Y:S01]  /*73f0*/  MUFU.EX2 R28, R28 ;  /* 0x0000001c001c7308 */ /* 0x000fe20000000800 */
[----:B------:R-:W-:Y:S01]  /*7400*/  MOV R250, R96 ;  /* 0x0000006000fa7202 */ /* 0x000fe20000000f00 */
[----:B------:R-:W-:Y:S01]  /*7410*/  FADD.FTZ R4, R156, R4 ;  /* 0x000000049c047221 */ /* 0x000fe20000010000 */
[----:B------:R-:W-:Y:S01]  /*7420*/  HMMA.16816.F32 R64, R8, R14, R64 ;  /* 0x0000000e0840723c */ /* 0x000fe20000001840 */
[----:B------:R-:W-:-:S04]  /*7430*/  FADD.FTZ R0, R148, R5 ;  /* 0x0000000594007221 */ /* 0x000fc80000010000 */
[----:B------:R-:W4:Y:S08]  /*7440*/  MUFU.EX2 R33, R33 ;  /* 0x0000002100217308 */ /* 0x000f300000000800 */
[----:B------:R-:W-:Y:S01]  /*7450*/  MUFU.EX2 R34, R34 ;  /* 0x0000002200227308 */ /* 0x000fe20000000800 */
[----:B------:R-:W-:-:S07]  /*7460*/  FADD.FTZ R8, R250, R4 ;  /* 0x00000004fa087221 */ /* 0x000fce0000010000 */
[----:B------:R-:W1:Y:S01]  /*7470*/  MUFU.EX2 R35, R35 ;  /* 0x0000002300237308 */ /* 0x000e620000000800 */
[----:B------:R-:W2:Y:S01]  /*7480*/  LDSM.16.MT88.4 R4, [R215+0xf800] ;  /* 0x00f80000d704783b */ /* 0x000ea20000004200 */
        /* <DEDUP_REMOVED lines=10> */
[----:B------:R-:W-:Y:S01]  /*7530*/  MOV R99, R142 ;  /* 0x0000008e00637202 */ /* 0x000fe20000000f00 */
[----:B------:R-:W-:Y:S01]  /*7540*/  IMAD.MOV.U32 R211, RZ, RZ, R98 ;  /* 0x000000ffffd37224 */ /* 0x000fe200078e0062 */
[----:B---3--:R-:W-:Y:S01]  /*7550*/  F2FP.PACK_AB R131, R24, R25 ;  /* 0x000000191883723e */ /* 0x008fe200000000ff */
[----:B------:R-:W-:Y:S01]  /*7560*/  IMAD.MOV.U32 R98, RZ, RZ, R128 ;  /* 0x000000ffff627224 */ /* 0x000fe200078e0080 */
[----:B------:R-:W-:Y:S01]  /*7570*/  F2FP.PACK_AB R128, R31, R32 ;  /* 0x000000201f80723e */ /* 0x000fe200000000ff */
[----:B------:R-:W-:Y:S01]  /*7580*/  FADD.FTZ R2, R130, R2 ;  /* 0x0000000282027221 */ /* 0x000fe20000010000 */
[----:B------:R-:W-:Y:S01]  /*7590*/  F2FP.PACK_AB R130, R29, R30 ;  /* 0x0000001e1d82723e */ /* 0x000fe200000000ff */
[----:B------:R-:W-:Y:S01]  /*75a0*/  FADD.FTZ R0, R129, R0 ;  /* 0x0000000081007221 */ /* 0x000fe20000010000 */
[----:B------:R-:W-:Y:S01]  /*75b0*/  F2FP.PACK_AB R129, R26, R27 ;  /* 0x0000001b1a81723e */ /* 0x000fe200000000ff */
[----:B------:R-:W-:Y:S01]  /*75c0*/  FADD.FTZ R3, R150, R3 ;  /* 0x0000000396037221 */ /* 0x000fe20000010000 */
[----:B-1----:R-:W-:Y:S01]  /*75d0*/  F2FP.PACK_AB R124, R22, R23 ;  /* 0x00000017167c723e */ /* 0x002fe200000000ff */
[----:B------:R-:W-:Y:S01]  /*75e0*/  IMAD.MOV.U32 R208, RZ, RZ, R157 ;  /* 0x000000ffffd07224 */ /* 0x000fe200078e009d */
[----:B----4-:R-:W-:Y:S01]  /*75f0*/  F2FP.PACK_AB R125, R33, R28 ;  /* 0x0000001c217d723e */ /* 0x010fe200000000ff */
[----:B------:R-:W-:Y:S01]  /*7600*/  LDSM.16.MT88.4 R112, [R216+0xf800] ;  /* 0x00f80000d870783b */ /* 0x000fe20000004200 */
[----:B------:R-:W-:-:S02]  /*7610*/  F2FP.PACK_AB R126, R20, R21 ;  /* 0x00000015147e723e */ /* 0x000fc400000000ff */
[----:B------:R-:W-:Y:S01]  /*7620*/  F2FP.PACK_AB R127, R35, R34 ;  /* 0x00000022237f723e */ /* 0x000fe200000000ff */
[----:B------:R-:W-:Y:S01]  /*7630*/  IMAD.MOV.U32 R12, RZ, RZ, R83 ;  /* 0x000000ffff0c7224 */ /* 0x000fe200078e0053 */
[----:B------:R-:W-:Y:S02]  /*7640*/  MOV R142, R159 ;  /* 0x0000009f008e7202 */ /* 0x000fe40000000f00 */
[----:B------:R-:W-:Y:S02]  /*7650*/  MOV R15, R80 ;  /* 0x00000050000f7202 */ /* 0x000fe40000000f00 */
[----:B------:R-:W-:Y:S01]  /*7660*/  MOV R14, R81 ;  /* 0x00000051000e7202 */ /* 0x000fe20000000f00 */
[----:B------:R-:W-:Y:S01]  /*7670*/  FADD.FTZ R3, R251, R3 ;  /* 0x00000003fb037221 */ /* 0x000fe20000010000 */
[----:B------:R-:W-:Y:S01]  /*7680*/  MOV R13, R82 ;  /* 0x00000052000d7202 */ /* 0x000fe20000000f00 */
[----:B------:R-:W-:Y:S01]  /*7690*/  IMAD.MOV.U32 R245, RZ, RZ, R142 ;  /* 0x000000fffff57224 */ /* 0x000fe200078e008e */
[----:B------:R-:W-:Y:S01]  /*76a0*/  MOV R244, R143 ;  /* 0x0000008f00f47202 */ /* 0x000fe20000000f00 */
[----:B------:R-:W-:Y:S01]  /*76b0*/  FADD.FTZ R0, R15, R0 ;  /* 0x000000000f007221 */ /* 0x000fe20000010000 */
[----:B------:R-:W-:Y:S01]  /*76c0*/  MOV R246, R141 ;  /* 0x0000008d00f67202 */ /* 0x000fe20000000f00 */
[-C--:B--2---:R-:W-:Y:S01]  /*76d0*/  HMMA.16816.F32 R120, R124, R4.reuse, R120 ;  /* 0x000000047c78723c */ /* 0x084fe20000001878 */
[----:B------:R-:W-:Y:S01]  /*76e0*/  FADD.FTZ R2, R14, R2 ;  /* 0x000000020e027221 */ /* 0x000fe20000010000 */
[----:B------:R-:W-:Y:S01]  /*76f0*/  MOV R247, R140 ;  /* 0x0000008c00f77202 */ /* 0x000fe20000000f00 */
[----:B------:R-:W-:Y:S01]  /*7700*/  FADD.FTZ R3, R13, R3 ;  /* 0x000000030d037221 */ /* 0x000fe20000010000 */
[----:B------:R-:W-:Y:S01]  /*7710*/  MOV R97, R158 ;  /* 0x0000009e00617202 */ /* 0x000fe20000000f00 */
[----:B------:R-:W-:Y:S01]  /*7720*/  FADD.FTZ R0, R245, R0 ;  /* 0x00000000f5007221 */ /* 0x000fe20000010000 */
[----:B------:R-:W-:Y:S01]  /*7730*/  MOV R249, R98 ;  /* 0x0000006200f97202 */ /* 0x000fe20000000f00 */
[----:B------:R-:W-:Y:S01]  /*7740*/  LDSM.16.MT88.4 R164, [R213+0xd800] ;  /* 0x00d80000d5a4783b */ /* 0x000fe20000004200 */
[----:B------:R-:W-:Y:S01]  /*7750*/  HMMA.16816.F32 R116, R128, R4, R116 ;  /* 0x000000048074723c */ /* 0x000fe20000001874 */
[----:B------:R-:W-:-:S02]  /*7760*/  FADD.FTZ R2, R244, R2 ;  /* 0x00000002f4027221 */ /* 0x000fc40000010000 */
[----:B------:R-:W-:Y:S01]  /*7770*/  IMAD.MOV.U32 R248, RZ, RZ, R99 ;  /* 0x000000fffff87224 */ /* 0x000fe200078e0063 */
[----:B------:R-:W-:Y:S01]  /*7780*/  MOV R209, R149 ;  /* 0x0000009500d17202 */ /* 0x000fe20000000f00 */
[----:B------:R-:W-:Y:S01]  /*7790*/  FADD.FTZ R3, R247, R3 ;  /* 0x00000003f7037221 */ /* 0x000fe20000010000 */
[----:B------:R-:W-:Y:S01]  /*77a0*/  MOV R250, R97 ;  /* 0x0000006100fa7202 */ /* 0x000fe20000000f00 */
[----:B------:R-:W-:Y:S01]  /*77b0*/  FADD.FTZ R4, R12, R8 ;  /* 0x000000080c047221 */ /* 0x000fe20000010000 */
[----:B------:R-:W1:Y:S01]  /*77c0*/  LDSM.16.MT88.4 R148, [R216+0xd800] ;  /* 0x00d80000d894783b */ /* 0x000e620000004200 */
[----:B------:R-:W-:Y:S02]  /*77d0*/  FADD.FTZ R0, R241, R0 ;  /* 0x00000000f1007221 */ /* 0x000fe40000010000 */
[----:B------:R-:W-:Y:S01]  /*77e0*/  FADD.FTZ R4, R246, R4 ;  /* 0x00000004f6047221 */ /* 0x000fe20000010000 */
[----:B------:R-:W2:Y:S01]  /*77f0*/  LDSM.16.MT88.4 R156, [R214+0xd800] ;  /* 0x00d80000d69c783b */ /* 0x000ea20000004200 */
[----:B------:R-:W-:-:S02]  /*7800*/  FADD.FTZ R2, R243, R2 ;  /* 0x00000002f3027221 */ /* 0x000fc40000010000 */
[----:B------:R-:W-:Y:S01]  /*7810*/  IMAD.MOV.U32 R251, RZ, RZ, R96 ;  /* 0x000000fffffb7224 */ /* 0x000fe200078e0060 */
[----:B------:R-:W3:Y:S01]  /*7820*/  LDSM.16.MT88.4 R140, [R215+0xd800] ;  /* 0x00d80000d78c783b */ /* 0x000ee20000004200 */
[----:B------:R-:W-:Y:S02]  /*7830*/  FADD.FTZ R4, R248, R4 ;  /* 0x00000004f8047221 */ /* 0x000fe40000010000 */
[----:B------:R-:W-:Y:S01]  /*7840*/  FADD.FTZ R3, R249, R3 ;  /* 0x00000003f9037221 */ /* 0x000fe20000010000 */
[----:B------:R-:W4:Y:S01]  /*7850*/  LDSM.16.MT88.4 R80, [R213+0xf800] ;  /* 0x00f80000d550783b */ /* 0x000f220000004200 */
[----:B------:R-:W-:Y:S02]  /*7860*/  FADD.FTZ R0, R242, R0 ;  /* 0x00000000f2007221 */ /* 0x000fe40000010000 */
[----:B------:R-:W-:Y:S01]  /*7870*/  FADD.FTZ R2, R250, R2 ;  /* 0x00000002fa027221 */ /* 0x000fe20000010000 */
[----:B------:R-:W1:Y:S01]  /*7880*/  LDSM.16.MT88.4 R96, [R214+0xf800] ;  /* 0x00f80000d660783b */ /* 0x000e620000004200 */
[----:B------:R-:W-:-:S02]  /*7890*/  FADD.FTZ R4, R251, R4 ;  /* 0x00000004fb047221 */ /* 0x000fc40000010000 */
        /* <DEDUP_REMOVED lines=12> */
[----:B------:R-:W-:Y:S01]  /*7960*/  FADD.FTZ R3, R27, R3 ;  /* 0x000000031b037221 */ /* 0x000fe20000010000 */
[----:B------:R1:W5:Y:S01]  /*7970*/  LDL.LU R212, [R1+0x94] ;  /* 0x0000940001d47983 */ /* 0x0003620000300800 */
        /* <DEDUP_REMOVED lines=18> */
[-C--:B-1----:R-:W-:Y:S08]  /*7aa0*/  HMMA.16816.F32 R152, R128, R148.reuse, R152 ;  /* 0x000000948098723c */ /* 0x082ff00000001898 */
[C---:B------:R-:W-:Y:S08]  /*7ab0*/  HMMA.16816.F32 R184, R124.reuse, R148, R184 ;  /* 0x000000947cb8723c */ /* 0x040ff000000018b8 */
[-C--:B------:R-:W-:Y:S08]  /*7ac0*/  HMMA.16816.F32 R196, R124, R150.reuse, R196 ;  /* 0x000000967cc4723c */ /* 0x080ff000000018c4 */
[C---:B------:R-:W-:Y:S08]  /*7ad0*/  HMMA.16816.F32 R148, R128.reuse, R150, R72 ;  /* 0x000000968094723c */ /* 0x040ff00000001848 */
[-C--:B------:R-:W-:Y:S08]  /*7ae0*/  HMMA.16816.F32 R168, R128, R164.reuse, R168 ;  /* 0x000000a480a8723c */ /* 0x080ff000000018a8 */
[C---:B------:R-:W-:Y:S08]  /*7af0*/  HMMA.16816.F32 R172, R124.reuse, R164, R172 ;  /* 0x000000a47cac723c */ /* 0x040ff000000018ac */
[----:B------:R-:W-:Y:S08]  /*7b00*/  HMMA.16816.F32 R180, R124, R166, R180 ;  /* 0x000000a67cb4723c */ /* 0x000ff000000018b4 */
[-C--:B--2---:R-:W-:Y:S08]  /*7b10*/  HMMA.16816.F32 R160, R128, R156.reuse, R160 ;  /* 0x0000009c80a0723c */ /* 0x084ff000000018a0 */
[C---:B------:R-:W-:Y:S08]  /*7b20*/  HMMA.16816.F32 R176, R124.reuse, R156, R176 ;  /* 0x0000009c7cb0723c */ /* 0x040ff000000018b0 */
[C---:B------:R-:W-:Y:S08]  /*7b30*/  HMMA.16816.F32 R188, R124.reuse, R158, R188 ;  /* 0x0000009e7cbc723c */ /* 0x040ff000000018bc */
[C---:B---3--:R-:W-:Y:S08]  /*7b40*/  HMMA.16816.F32 R192, R124.reuse, R140, R192 ;  /* 0x0000008c7cc0723c */ /* 0x048ff000000018c0 */
[C---:B------:R-:W-:Y:S08]  /*7b50*/  HMMA.16816.F32 R200, R124.reuse, R142, R200 ;  /* 0x0000008e7cc8723c */ /* 0x040ff000000018c8 */
[C---:B----4-:R-:W-:Y:S08]  /*7b60*/  HMMA.16816.F32 R72, R124.reuse, R80, R44 ;  /* 0x000000507c48723c */ /* 0x050ff0000000182c */
        /* <DEDUP_REMOVED lines=52> */
[----:B-----5:R-:W-:Y:S04]  /*7eb0*/  LDSM.16.M88.4 R16, [R219] ;  /* 0x00000000db10783b */ /* 0x020fe80000000200 */
[----:B------:R-:W-:Y:S04]  /*7ec0*/  LDSM.16.M88.4 R12, [R219+0x2000] ;  /* 0x00200000db0c783b */ /* 0x000fe80000000200 */
[----:B------:R-:W4:Y:S04]  /*7ed0*/  LDSM.16.M88.4 R40, [R212+0x9000] ;  /* 0x00900000d428783b */ /* 0x000f280000000200 */
[----:B------:R-:W2:Y:S04]  /*7ee0*/  LDSM.16.M88.4 R36, [R212+0x9800] ;  /* 0x00980000d424783b */ /* 0x000ea80000000200 */
[----:B------:R-:W2:Y:S04]  /*7ef0*/  LDSM.16.M88.4 R48, [R212+0x8000] ;  /* 0x00800000d430783b */ /* 0x000ea80000000200 */
[----:B------:R-:W2:Y:S04]  /*7f00*/  LDSM.16.M88.4 R44, [R212+0x8800] ;  /* 0x00880000d42c783b */ /* 0x000ea80000000200 */
[----:B---3--:R-:W-:Y:S04]  /*7f10*/  LDSM.16.M88.4 R8, [R220] ;  /* 0x00000000dc08783b */ /* 0x008fe80000000200 */
[----:B-1----:R-:W-:Y:S04]  /*7f20*/  LDSM.16.M88.4 R4, [R220+0x2000] ;  /* 0x00200000dc04783b */ /* 0x002fe80000000200 */
[----:B------:R-:W1:Y:S04]  /*7f30*/  LDSM.16.M88.4 R24, [R229] ;  /* 0x00000000e518783b */ /* 0x000e680000000200 */
[----:B------:R-:W3:Y:S04]  /*7f40*/  LDSM.16.M88.4 R20, [R228] ;  /* 0x00000000e414783b */ /* 0x000ee80000000200 */
[----:B------:R-:W1:Y:S04]  /*7f50*/  LDSM.16.M88.4 R32, [R223] ;  /* 0x00000000df20783b */ /* 0x000e680000000200 */
[----:B------:R-:W1:Y:S01]  /*7f60*/  LDSM.16.M88.4 R28, [R230] ;  /* 0x00000000e61c783b */ /* 0x000e620000000200 */
[----:B----4-:R-:W-:Y:S03]  /*7f70*/  HMMA.16816.F32 R60, R12, R40, RZ ;  /* 0x000000280c3c723c */ /* 0x010fe600000018ff */
[----:B------:R-:W0:Y:S05]  /*7f80*/  LDGDEPBAR ;  /* 0x00000000000079af */ /* 0x000e2a0000000000 */
[-C--:B--2---:R-:W-:Y:S08]  /*7f90*/  HMMA.16816.F32 R56, R16, R36.reuse, RZ ;  /* 0x000000241038723c */ /* 0x084ff000000018ff */
[----:B------:R-:W-:Y:S08]  /*7fa0*/  HMMA.16816.F32 R52, R12, R36, RZ ;  /* 0x000000240c34723c */ /* 0x000ff000000018ff */
[-C--:B------:R-:W-:Y:S08]  /*7fb0*/  HMMA.16816.F32 R244, R16, R48.reuse, RZ ;  /* 0x0000003010f4723c */ /* 0x080ff000000018ff */
[----:B------:R-:W-:Y:S08]  /*7fc0*/  HMMA.16816.F32 R208, R12, R48, RZ ;  /* 0x000000300cd0723c */ /* 0x000ff000000018ff */
[-C--:B------:R-:W-:Y:S08]  /*7fd0*/  HMMA.16816.F32 R204, R16, R44.reuse, RZ ;  /* 0x0000002c10cc723c */ /* 0x080ff000000018ff */
[----:B------:R-:W-:Y:S08]  /*7fe0*/  HMMA.16816.F32 R136, R12, R44, RZ ;  /* 0x0000002c0c88723c */ /* 0x000ff000000018ff */
[----:B------:R-:W-:Y:S08]  /*7ff0*/  HMMA.16816.F32 R64, R16, R40, RZ ;  /* 0x000000281040723c */ /* 0x000ff000000018ff */
[----:B-1----:R-:W-:Y:S08]  /*8000*/  HMMA.16816.F32 R60, R4, R24, R60 ;  /* 0x00000018043c723c */ /* 0x002ff0000000183c */
[-C--:B---3--:R-:W-:Y:S08]  /*8010*/  HMMA.16816.F32 R56, R8, R20.reuse, R56 ;  /* 0x000000140838723c */ /* 0x088ff00000001838 */
[----:B------:R-:W-:Y:S08]  /*8020*/  HMMA.16816.F32 R52, R4, R20, R52 ;  /* 0x000000140434723c */ /* 0x000ff00000001834 */
[----:B------:R-:W-:Y:S01]  /*8030*/  HMMA.16816.F32 R244, R8, R32, R244 ;  /* 0x0000002008f4723c */ /* 0x000fe200000018f4 */
[----:B------:R-:W-:-:S02]  /*8040*/  IMAD.MOV.U32 R242, RZ, RZ, R60 ;  /* 0x000000fffff27224 */ /* 0x000fc400078e003c */
[----:B------:R-:W-:-:S05]  /*8050*/  IMAD.MOV.U32 R241, RZ, RZ, R61 ;  /* 0x000000fffff17224 */ /* 0x000fca00078e003d */
[----:B------:R-:W-:Y:S07]  /*8060*/  HMMA.16816.F32 R208, R4, R32, R208 ;  /* 0x0000002004d0723c */ /* 0x000fee00000018d0 */
[----:B------:R-:W-:Y:S01]  /*8070*/  IMAD.MOV.U32 R33, RZ, RZ, R62 ;  /* 0x000000ffff217224 */ /* 0x000fe200078e003e */
[----:B------:R-:W-:Y:S01]  /*8080*/  HMMA.16816.F32 R248, R8, R28, R204 ;  /* 0x0000001c08f8723c */ /* 0x000fe200000018cc */
[----:B------:R-:W-:Y:S02]  /*8090*/  IMAD.MOV.U32 R32, RZ, RZ, R63 ;  /* 0x000000ffff207224 */ /* 0x000fe400078e003f */
[----:B------:R-:W-:-:S02]  /*80a0*/  IMAD.MOV.U32 R37, RZ, RZ, R52 ;  /* 0x000000ffff257224 */ /* 0x000fc400078e0034 */
[----:B------:R-:W-:Y:S02]  /*80b0*/  IMAD.MOV.U32 R36, RZ, RZ, R53 ;  /* 0x000000ffff247224 */ /* 0x000fe400078e0035 */
[----:B------:R-:W-:Y:S01]  /*80c0*/  IMAD.MOV.U32 R21, RZ, RZ, R54 ;  /* 0x000000ffff157224 */ /* 0x000fe200078e0036 */
[----:B------:R-:W-:Y:S01]  /*80d0*/  HMMA.16816.F32 R136, R4, R28, R136 ;  /* 0x0000001c0488723c */ /* 0x000fe20000001888 */
[----:B------:R-:W-:-:S06]  /*80e0*/  IMAD.MOV.U32 R20, RZ, RZ, R55 ;  /* 0x000000ffff147224 */ /* 0x000fcc00078e0037 */
[----:B------:R-:W-:Y:S01]  /*80f0*/  IMAD.MOV.U32 R29, RZ, RZ, R56 ;  /* 0x000000ffff1d7224 */ /* 0x000fe200078e0038 */
[----:B------:R-:W-:Y:S01]  /*8100*/  HMMA.16816.F32 R64, R8, R24, R64 ;  /* 0x000000180840723c */ /* 0x000fe20000001840 */
[----:B------:R-:W-:-:S06]  /*8110*/  IMAD.MOV.U32 R28, RZ, RZ, R57 ;  /* 0x000000ffff1c7224 */ /* 0x000fcc00078e0039 */
[----:B------:R-:W-:Y:S01]  /*8120*/  IMAD.MOV.U32 R25, RZ, RZ, R58 ;  /* 0x000000ffff197224 */ /* 0x000fe200078e003a */
[----:B------:R-:W-:Y:S01]  /*8130*/  HMMA.16816.F32 R60, R12, R50, RZ ;  /* 0x000000320c3c723c */ /* 0x000fe200000018ff */
[----:B------:R-:W-:-:S07]  /*8140*/  IMAD.MOV.U32 R24, RZ, RZ, R59 ;  /* 0x000000ffff187224 */ /* 0x000fce00078e003b */
[C---:B------:R-:W-:Y:S08]  /*8150*/  HMMA.16816.F32 R56, R12.reuse, R46, RZ ;  /* 0x0000002e0c38723c */ /* 0x040ff000000018ff */
[----:B------:R-:W-:Y:S01]  /*8160*/  HMMA.16816.F32 R52, R12, R42, RZ ;  /* 0x0000002a0c34723c */ /* 0x000fe200000018ff */
[----:B------:R-:W-:Y:S02]  /*8170*/  IMAD.MOV.U32 R231, RZ, RZ, R64 ;  /* 0x000000ffffe77224 */ /* 0x000fe400078e0040 */
[----:B------:R-:W-:-:S02]  /*8180*/  IMAD.MOV.U32 R3, RZ, RZ, R65 ;  /* 0x000000ffff037224 */ /* 0x000fc400078e0041 */
[----:B------:R-:W-:Y:S02]  /*8190*/  IMAD.MOV.U32 R2, RZ, RZ, R66 ;  /* 0x000000ffff027224 */ /* 0x000fe400078e0042 */
[----:B------:R-:W-:Y:S01]  /*81a0*/  IMAD.MOV.U32 R0, RZ, RZ, R67 ;  /* 0x000000ffff007224 */ /* 0x000fe200078e0043 */
[----:B------:R-:W-:Y:S08]  /*81b0*/  HMMA.16816.F32 R12, R12, R38, RZ ;  /* 0x000000260c0c723c */ /* 0x000ff000000018ff */
[C---:B------:R-:W-:Y:S08]  /*81c0*/  HMMA.16816.F32 R48, R16.reuse, R50, RZ ;  /* 0x000000321030723c */ /* 0x040ff000000018ff */
[----:B------:R-:W-:Y:S08]  /*81d0*/  HMMA.16816.F32 R44, R16, R46, RZ ;  /* 0x0000002e102c723c */ /* 0x000ff000000018ff */
[----:B------:R-:W-:Y:S08]  /*81e0*/  HMMA.16816.F32 R12, R4, R22, R12 ;  /* 0x00000016040c723c */ /* 0x000ff0000000180c */
[C---:B------:R-:W-:Y:S08]  /*81f0*/  HMMA.16816.F32 R40, R16.reuse, R42, RZ ;  /* 0x0000002a1028723c */ /* 0x040ff000000018ff */
[----:B------:R-:W-:Y:S08]  /*8200*/  HMMA.16816.F32 R16, R16, R38, RZ ;  /* 0x000000261010723c */ /* 0x000ff000000018ff */
[----:B------:R-:W-:Y:S01]  /*8210*/  HMMA.16816.F32 R60, R4, R34, R60 ;  /* 0x00000022043c723c */ /* 0x000fe2000000183c */
[----:B------:R-:W-:-:S07]  /*8220*/  IMAD.MOV.U32 R243, RZ, RZ, R15 ;  /* 0x000000fffff37224 */ /* 0x000fce00078e000f */
[C---:B------:R-:W-:Y:S08]  /*8230*/  HMMA.16816.F32 R64, R4.reuse, R30, R56 ;  /* 0x0000001e0440723c */ /* 0x040ff00000001838 */
[----:B------:R-:W-:Y:S07]  /*8240*/  HMMA.16816.F32 R204, R4, R26, R52 ;  /* 0x0000001a04cc723c */ /* 0x000fee0000001834 */
[----:B------:R-:W-:Y:S01]  /*8250*/  IMAD.MOV.U32 R6, RZ, RZ, R13 ;  /* 0x000000ffff067224 */ /* 0x000fe200078e000d */
[----:B------:R-:W-:Y:S01]  /*8260*/  HMMA.16816.F32 R48, R8, R34, R48 ;  /* 0x000000220830723c */ /* 0x000fe20000001830 */
[----:B------:R-:W-:-:S02]  /*8270*/  IMAD.MOV.U32 R5, RZ, RZ, R14 ;  /* 0x000000ffff057224 */ /* 0x000fc400078e000e */
[----:B------:R-:W-:Y:S02]  /*8280*/  IMAD.MOV.U32 R4, RZ, RZ, R12 ;  /* 0x000000ffff047224 */ /* 0x000fe400078e000c */
[----:B------:R-:W-:Y:S02]  /*8290*/  LDSM.16.M88.4 R12, [R218+0x8000] ;  /* 0x00800000da0c783b */ /* 0x000fe40000000200 */
[----:B------:R-:W-:Y:S01]  /*82a0*/  IMAD.MOV.U32 R34, RZ, RZ, R6 ;  /* 0x000000ffff227224 */ /* 0x000fe200078e0006 */
[----:B------:R-:W-:Y:S01]  /*82b0*/  HMMA.16816.F32 R56, R8, R30, R44 ;  /* 0x0000001e0838723c */ /* 0x000fe2000000182c */
[----:B------:R-:W-:-:S06]  /*82c0*/  IMAD.MOV.U32 R35, RZ, RZ, R5 ;  /* 0x000000ffff237224 */ /* 0x000fcc00078e0005 */
[----:B------:R-:W-:Y:S01]  /*82d0*/  IMAD.MOV.U32 R47, RZ, RZ, R4 ;  /* 0x000000ffff2f7224 */ /* 0x000fe200078e0004 */
[C---:B------:R-:W-:Y:S01]  /*82e0*/  HMMA.16816.F32 R40, R8.reuse, R26, R40 ;  /* 0x0000001a0828723c */ /* 0x040fe20000001828 */
[----:B------:R-:W1:Y:S07]  /*82f0*/  LDSM.16.M88.4 R4, [R222+0x2000] ;  /* 0x00200000de04783b */ /* 0x000e6e0000000200 */
[----:B------:R-:W-:Y:S01]  /*8300*/  HMMA.16816.F32 R16, R8, R22, R16 ;  /* 0x000000160810723c */ /* 0x000fe20000001810 */
[----:B------:R-:W2:Y:S07]  /*8310*/  LDSM.16.M88.4 R8, [R222] ;  /* 0x00000000de08783b */ /* 0x000eae0000000200 */
[-C--:B-1----:R-:W-:Y:S07]  /*8320*/  HMMA.16816.F32 R52, R4, R12.reuse, R208 ;  /* 0x0000000c0434723c */ /* 0x082fee00000018d0 */
[----:B------:R-:W-:Y:S01]  /*8330*/  IMAD.MOV.U32 R208, RZ, RZ, R47 ;  /* 0x000000ffffd07224 */ /* 0x000fe200078e002f */
[----:B------:R-:W-:Y:S01]  /*8340*/  MOV R210, R35 ;  /* 0x0000002300d27202 */ /* 0x000fe20000000f00 */
[----:B--2---:R-:W-:Y:S01]  /*8350*/  HMMA.16816.F32 R44, R8, R12, R244 ;  /* 0x0000000c082c723c */ /* 0x004fe200000018f4 */
[----:B------:R-:W-:-:S02]  /*8360*/  IMAD.MOV.U32 R209, RZ, RZ, R34 ;  /* 0x000000ffffd17224 */ /* 0x000fc400078e0022 */
[----:B------:R-:W-:-:S04]  /*8370*/  IMAD.MOV.U32 R211, RZ, RZ, R243 ;  /* 0x000000ffffd37224 */ /* 0x000fc800078e00f3 */
[----:B------:R-:W-:Y:S02]  /*8380*/  IMAD.MOV.U32 R244, RZ, RZ, R37 ;  /* 0x000000fffff47224 */ /* 0x000fe400078e0025 */
[----:B------:R-:W-:Y:S02]  /*8390*/  IMAD.MOV.U32 R245, RZ, RZ, R36 ;  /* 0x000000fffff57224 */ /* 0x000fe400078e0024 */
[----:B------:R-:W-:Y:S01]  /*83a0*/  IMAD.MOV.U32 R246, RZ, RZ, R21 ;  /* 0x000000fffff67224 */ /* 0x000fe200078e0015 */
[----:B------:R-:W-:Y:S01]  /*83b0*/  HMMA.16816.F32 R36, R4, R14, R60 ;  /* 0x0000000e0424723c */ /* 0x000fe2000000183c */
[----:B------:R-:W-:-:S06]  /*83c0*/  IMAD.MOV.U32 R247, RZ, RZ, R20 ;  /* 0x000000fffff77224 */ /* 0x000fcc00078e0014 */
[----:B------:R-:W-:Y:S01]  /*83d0*/  IMAD.MOV.U32 R62, RZ, RZ, R33 ;  /* 0x000000ffff3e7224 */ /* 0x000fe200078e0021 */
[C---:B------:R-:W-:Y:S01]  /*83e0*/  HMMA.16816.F32 R20, R8.reuse, R14, R48 ;  /* 0x0000000e0814723c */ /* 0x040fe20000001830 */
[----:B------:R-:W1:Y:S01]  /*83f0*/  LDSM.16.M88.4 R12, [R218+0x8800] ;  /* 0x00880000da0c783b */ /* 0x000e620000000200 */
[----:B------:R-:W-:Y:S02]  /*8400*/  IMAD.MOV.U32 R63, RZ, RZ, R32 ;  /* 0x000000ffff3f7224 */ /* 0x000fe400078e0020 */
[----:B------:R-:W-:Y:S02]  /*8410*/  IMAD.MOV.U32 R60, RZ, RZ, R242 ;  /* 0x000000ffff3c7224 */ /* 0x000fe400078e00f2 */
[----:B------:R-:W-:Y:S02]  /*8420*/  IMAD.MOV.U32 R61, RZ, RZ, R241 ;  /* 0x000000ffff3d7224 */ /* 0x000fe400078e00f1 */
[C---:B-1----:R-:W-:Y:S07]  /*8430*/  HMMA.16816.F32 R32, R8.reuse, R12, R248 ;  /* 0x0000000c0820723c */ /* 0x042fee00000018f8 */
[----:B------:R-:W-:Y:S01]  /*8440*/  IMAD.MOV.U32 R248, RZ, RZ, R29 ;  /* 0x000000fffff87224 */ /* 0x000fe200078e001d */
[----:B------:R-:W-:Y:S01]  /*8450*/  HMMA.16816.F32 R48, R8, R14, R56 ;  /* 0x0000000e0830723c */ /* 0x000fe20000001838 */
[----:B------:R-:W-:-:S02]  /*8460*/  IMAD.MOV.U32 R249, RZ, RZ, R28 ;  /* 0x000000fffff97224 */ /* 0x000fc400078e001c */
[----:B------:R-:W-:Y:S02]  /*8470*/  IMAD.MOV.U32 R250, RZ, RZ, R25 ;  /* 0x000000fffffa7224 */ /* 0x000fe400078e0019 */
[----:B------:R-:W-:-:S03]  /*8480*/  IMAD.MOV.U32 R251, RZ, RZ, R24 ;  /* 0x000000fffffb7224 */ /* 0x000fc600078e0018 */
[C---:B------:R-:W-:Y:S07]  /*8490*/  HMMA.16816.F32 R28, R4.reuse, R12, R136 ;  /* 0x0000000c041c723c */ /* 0x040fee0000001888 */
[----:B------:R-:W-:Y:S01]  /*84a0*/  IMAD.MOV.U32 R136, RZ, RZ, R231 ;  /* 0x000000ffff887224 */ /* 0x000fe200078e00e7 */
[----:B------:R-:W-:Y:S01]  /*84b0*/  HMMA.16816.F32 R24, R4, R14, R64 ;  /* 0x0000000e0418723c */ /* 0x000fe20000001840 */
[----:B------:R-:W1:Y:S01]  /*84c0*/  LDSM.16.M88.4 R12, [R218+0x9000] ;  /* 0x00900000da0c783b */ /* 0x000e620000000200 */
[----:B------:R-:W-:-:S02]  /*84d0*/  IMAD.MOV.U32 R137, RZ, RZ, R3 ;  /* 0x000000ffff897224 */ /* 0x000fc400078e0003 */
[----:B------:R-:W-:Y:S02]  /*84e0*/  IMAD.MOV.U32 R138, RZ, RZ, R2 ;  /* 0x000000ffff8a7224 */ /* 0x000fe400078e0002 */
[----:B------:R-:W-:-:S07]  /*84f0*/  IMAD.MOV.U32 R139, RZ, RZ, R0 ;  /* 0x000000ffff8b7224 */ /* 0x000fce00078e0000 */
        /* <DEDUP_REMOVED lines=10> */
[----:B------:R-:W-:Y:S01]  /*85a0*/  IMAD.MOV.U32 R42, RZ, RZ, R65 ;  /* 0x000000ffff2a7224 */ /* 0x000fe200078e0041 */
[----:B------:R-:W-:Y:S01]  /*85b0*/  LDSM.16.M88.4 R12, [R217] ;  /* 0x00000000d90c783b */ /* 0x000fe20000000200 */
[----:B------:R-:W-:-:S02]  /*85c0*/  IMAD.MOV.U32 R41, RZ, RZ, R66 ;  /* 0x000000ffff297224 */ /* 0x000fc400078e0042 */
[----:B------:R-:W-:Y:S01]  /*85d0*/  IMAD.MOV.U32 R40, RZ, RZ, R67 ;  /* 0x000000ffff287224 */ /* 0x000fe200078e0043 */
[----:B------:R-:W1:Y:S01]  /*85e0*/  LDSM.16.M88.4 R8, [R221] ;  /* 0x00000000dd08783b */ /* 0x000e620000000200 */
[----:B------:R-:W-:Y:S02]  /*85f0*/  IMAD.MOV.U32 R67, RZ, RZ, R4 ;  /* 0x000000ffff437224 */ /* 0x000fe400078e0004 */
[----:B------:R-:W-:Y:S02]  /*8600*/  IMAD.MOV.U32 R66, RZ, RZ, R5 ;  /* 0x000000ffff427224 */ /* 0x000fe400078e0005 */
[----:B------:R-:W-:Y:S02]  /*8610*/  IMAD.MOV.U32 R65, RZ, RZ, R6 ;  /* 0x000000ffff417224 */ /* 0x000fe400078e0006 */
[----:B------:R-:W-:Y:S02]  /*8620*/  IMAD.MOV.U32 R64, RZ, RZ, R7 ;  /* 0x000000ffff407224 */ /* 0x000fe400078e0007 */
[----:B------:R-:W2:Y:S01]  /*8630*/  LDSM.16.M88.4 R4, [R221+0x2000] ;  /* 0x00200000dd04783b */ /* 0x000ea20000000200 */
[-C--:B-1----:R-:W-:Y:S08]  /*8640*/  HMMA.16816.F32 R44, R8, R12.reuse, R44 ;  /* 0x0000000c082c723c */ /* 0x082ff0000000182c */
[C---:B--2---:R-:W-:Y:S08]  /*8650*/  HMMA.16816.F32 R52, R4.reuse, R12, R52 ;  /* 0x0000000c0434723c */ /* 0x044ff00000001834 */
[----:B------:R-:W-:Y:S08]  /*8660*/  HMMA.16816.F32 R244, R4, R14, R36 ;  /* 0x0000000e04f4723c */ /* 0x000ff00000001824 */
[----:B------:R-:W-:-:S02]  /*8670*/  IMAD.MOV.U32 R19, RZ, RZ, R44 ;  /* 0x000000ffff137224 */ /* 0x000fc400078e002c */
[----:B------:R-:W-:Y:S02]  /*8680*/  IMAD.MOV.U32 R18, RZ, RZ, R45 ;  /* 0x000000ffff127224 */ /* 0x000fe400078e002d */
[----:B------:R-:W-:Y:S02]  /*8690*/  IMAD.MOV.U32 R17, RZ, RZ, R46 ;  /* 0x000000ffff117224 */ /* 0x000fe400078e002e */
[----:B------:R-:W-:Y:S02]  /*86a0*/  IMAD.MOV.U32 R16, RZ, RZ, R47 ;  /* 0x000000ffff107224 */ /* 0x000fe400078e002f */
[----:B------:R-:W-:Y:S01]  /*86b0*/  IMAD.MOV.U32 R44, RZ, RZ, R43 ;  /* 0x000000ffff2c7224 */ /* 0x000fe200078e002b */
[----:B------:R-:W-:Y:S01]  /*86c0*/  MOV R231, R52 ;  /* 0x0000003400e77202 */ /* 0x000fe20000000f00 */
[----:B------:R-:W-:Y:S02]  /*86d0*/  IMAD.MOV.U32 R3, RZ, RZ, R53 ;  /* 0x000000ffff037224 */ /* 0x000fe400078e0035 */
[----:B------:R-:W-:-:S02]  /*86e0*/  IMAD.MOV.U32 R2, RZ, RZ, R54 ;  /* 0x000000ffff027224 */ /* 0x000fc400078e0036 */
[----:B------:R-:W-:Y:S02]  /*86f0*/  IMAD.MOV.U32 R0, RZ, RZ, R55 ;  /* 0x000000ffff007224 */ /* 0x000fe400078e0037 */
[----:B------:R-:W-:Y:S02]  /*8700*/  IMAD.MOV.U32 R52, RZ, RZ, R67 ;  /* 0x000000ffff347224 */ /* 0x000fe400078e0043 */
[----:B------:R-:W-:Y:S02]  /*8710*/  IMAD.MOV.U32 R53, RZ, RZ, R66 ;  /* 0x000000ffff357224 */ /* 0x000fe400078e0042 */
[----:B------:R-:W-:Y:S02]  /*8720*/  IMAD.MOV.U32 R54, RZ, RZ, R65 ;  /* 0x000000ffff367224 */ /* 0x000fe400078e0041 */
[----:B------:R-:W-:Y:S02]  /*8730*/  IMAD.MOV.U32 R55, RZ, RZ, R64 ;  /* 0x000000ffff377224 */ /* 0x000fe400078e0040 */
[----:B------:R-:W-:Y:S01]  /*8740*/  HMMA.16816.F32 R64, R8, R14, R20 ;  /* 0x0000000e0840723c */ /* 0x000fe20000001814 */
[----:B------:R-:W1:Y:S01]  /*8750*/  LDSM.16.M88.4 R12, [R217+0x800] ;  /* 0x00080000d90c783b */ /* 0x000e620000000200 */
[----:B------:R-:W-:-:S02]  /*8760*/  IMAD.MOV.U32 R45, RZ, RZ, R42 ;  /* 0x000000ffff2d7224 */ /* 0x000fc400078e002a */
[----:B------:R-:W-:Y:S02]  /*8770*/  IMAD.MOV.U32 R46, RZ, RZ, R41 ;  /* 0x000000ffff2e7224 */ /* 0x000fe400078e0029 */
[----:B------:R-:W-:Y:S02]  /*8780*/  IMAD.MOV.U32 R47, RZ, RZ, R40 ;  /* 0x000000ffff2f7224 */ /* 0x000fe400078e0028 */
[-C--:B-1----:R-:W-:Y:S08]  /*8790*/  HMMA.16816.F32 R32, R8, R12.reuse, R32 ;  /* 0x0000000c0820723c */ /* 0x082ff00000001820 */
[C---:B------:R-:W-:Y:S11]  /*87a0*/  HMMA.16816.F32 R40, R4.reuse, R12, R28 ;  /* 0x0000000c0428723c */ /* 0x040ff6000000181c */
[----:B------:R-:W-:Y:S05]  /*87b0*/  @!UPT UIADD3 URZ, URZ, URZ, URZ ;  /* 0x0000003f3f3ff290 */ /* 0x000fea000fffe03f */
[----:B------:R-:W-:Y:S02]  /*87c0*/  IMAD.MOV.U32 R20, RZ, RZ, R32 ;  /* 0x000000ffff147224 */ /* 0x000fe400078e0020 */
[----:B------:R-:W-:Y:S02]  /*87d0*/  IMAD.MOV.U32 R243, RZ, RZ, R33 ;  /* 0x000000fffff37224 */ /* 0x000fe400078e0021 */
[----:B------:R-:W-:Y:S02]  /*87e0*/  IMAD.MOV.U32 R242, RZ, RZ, R34 ;  /* 0x000000fffff27224 */ /* 0x000fe400078e0022 */
[----:B------:R-:W-:Y:S02]  /*87f0*/  IMAD.MOV.U32 R241, RZ, RZ, R35 ;  /* 0x000000fffff17224 */ /* 0x000fe400078e0023 */
[----:B------:R-:W-:Y:S07]  /*8800*/  HMMA.16816.F32 R32, R4, R14, R24 ;  /* 0x0000000e0420723c */ /* 0x000fee0000001818 */
[----:B------:R-:W-:-:S02]  /*8810*/  IMAD.MOV.U32 R27, RZ, RZ, R20 ;  /* 0x000000ffff1b7224 */ /* 0x000fc400078e0014 */
[----:B------:R-:W-:Y:S01]  /*8820*/  HMMA.16816.F32 R20, R8, R14, R48 ;  /* 0x0000000e0814723c */ /* 0x000fe20000001830 */
[----:B------:R-:W1:Y:S07]  /*8830*/  LDSM.16.M88.4 R12, [R217+0x1000] ;  /* 0x00100000d90c783b */ /* 0x000e6e0000000200 */
[-C--:B-1----:R-:W-:Y:S07]  /*8840*/  HMMA.16816.F32 R28, R4, R12.reuse, R60 ;  /* 0x0000000c041c723c */ /* 0x082fee000000183c */
[----:B------:R-:W-:Y:S01]  /*8850*/  IMAD.MOV.U32 R60, RZ, RZ, R27 ;  /* 0x000000ffff3c7224 */ /* 0x000fe200078e001b */
[----:B------:R-:W-:Y:S01]  /*8860*/  HMMA.16816.F32 R36, R8, R12, R56 ;  /* 0x0000000c0824723c */ /* 0x000fe20000001838 */
[----:B------:R-:W-:-:S02]  /*8870*/  IMAD.MOV.U32 R61, RZ, RZ, R243 ;  /* 0x000000ffff3d7224 */ /* 0x000fc400078e00f3 */
[----:B------:R-:W-:Y:S02]  /*8880*/  IMAD.MOV.U32 R62, RZ, RZ, R242 ;  /* 0x000000ffff3e7224 */ /* 0x000fe400078e00f2 */
[----:B------:R-:W-:-:S03]  /*8890*/  IMAD.MOV.U32 R63, RZ, RZ, R241 ;  /* 0x000000ffff3f7224 */ /* 0x000fc600078e00f1 */
[----:B------:R-:W-:Y:S07]  /*88a0*/  HMMA.16816.F32 R24, R4, R14, R204 ;  /* 0x0000000e0418723c */ /* 0x000fee00000018cc */
[----:B------:R-:W-:Y:S01]  /*88b0*/  IMAD.MOV.U32 R204, RZ, RZ, R19 ;  /* 0x000000ffffcc7224 */ /* 0x000fe200078e0013 */
[----:B------:R-:W-:Y:S01]  /*88c0*/  MOV R205, R18 ;  /* 0x0000001200cd7202 */ /* 0x000fe20000000f00 */
[----:B------:R-:W-:Y:S02]  /*88d0*/  IMAD.MOV.U32 R206, RZ, RZ, R17 ;  /* 0x000000ffffce7224 */ /* 0x000fe400078e0011 */
[----:B------:R-:W-:-:S02]  /*88e0*/  IMAD.MOV.U32 R207, RZ, RZ, R16 ;  /* 0x000000ffffcf7224 */ /* 0x000fc400078e0010 */
[----:B------:R-:W-:Y:S01]  /*88f0*/  HMMA.16816.F32 R16, R8, R14, R136 ;  /* 0x0000000e0810723c */ /* 0x000fe20000001888 */
[----:B------:R-:W1:Y:S06]  /*8900*/  LDSM.16.M88.4 R12, [R217+0x1800] ;  /* 0x00180000d90c783b */ /* 0x000e6c0000000200 */
[----:B------:R-:W-:Y:S02]  /*8910*/  IMAD.MOV.U32 R136, RZ, RZ, R231 ;  /* 0x000000ffff887224 */ /* 0x000fe400078e00e7 */
[----:B------:R-:W-:Y:S02]  /*8920*/  IMAD.MOV.U32 R137, RZ, RZ, R3 ;  /* 0x000000ffff897224 */ /* 0x000fe400078e0003 */
[----:B------:R-:W-:-:S02]  /*8930*/  IMAD.MOV.U32 R138, RZ, RZ, R2 ;  /* 0x000000ffff8a7224 */ /* 0x000fc400078e0002 */
[----:B------:R-:W-:Y:S01]  /*8940*/  IMAD.MOV.U32 R139, RZ, RZ, R0 ;  /* 0x000000ffff8b7224 */ /* 0x000fe200078e0000 */
        /* <DEDUP_REMOVED lines=26> */
[----:B-1----:R-:W-:Y:S08]  /*8af0*/  HMMA.16816.F32 R248, R8, R12, R36 ;  /* 0x0000000c08f8723c */ /* 0x002ff00000001824 */
[C---:B------:R-:W-:Y:S08]  /*8b00*/  HMMA.16816.F32 R36, R4.reuse, R14, R24 ;  /* 0x0000000e0424723c */ /* 0x040ff00000001818 */
[----:B------:R-:W-:Y:S08]  /*8b10*/  HMMA.16816.F32 R40, R4, R12, R28 ;  /* 0x0000000c0428723c */ /* 0x000ff0000000181c */
[C---:B------:R-:W-:Y:S01]  /*8b20*/  HMMA.16816.F32 R24, R8.reuse, R14, R16 ;  /* 0x0000000e0818723c */ /* 0x040fe20000001810 */
[----:B------:R-:W1:Y:S07]  /*8b30*/  LDSM.16.M88.4 R12, [R212+0xb800] ;  /* 0x00b80000d40c783b */ /* 0x000e6e0000000200 */
[-C--:B-1----:R-:W-:Y:S07]  /*8b40*/  HMMA.16816.F32 R32, R8, R12.reuse, R48 ;  /* 0x0000000c0820723c */ /* 0x082fee0000001830 */
[----:B------:R-:W-:Y:S01]  /*8b50*/  IMAD.MOV.U32 R48, RZ, RZ, R23 ;  /* 0x000000ffff307224 */ /* 0x000fe200078e0017 */
[----:B------:R-:W-:Y:S01]  /*8b60*/  HMMA.16816.F32 R28, R4, R12, R56 ;  /* 0x0000000c041c723c */ /* 0x000fe20000001838 */
[----:B------:R-:W-:-:S02]  /*8b70*/  IMAD.MOV.U32 R49, RZ, RZ, R243 ;  /* 0x000000ffff317224 */ /* 0x000fc400078e00f3 */
[----:B------:R-:W-:Y:S01]  /*8b80*/  IMAD.MOV.U32 R50, RZ, RZ, R242 ;  /* 0x000000ffff327224 */ /* 0x000fe200078e00f2 */
[----:B------:R-:W1:Y:S01]  /*8b90*/  S2R R243, SR_TID.X ;  /* 0x0000000000f37919 */ /* 0x000e620000002100 */
        /* <DEDUP_REMOVED lines=8> */
[----:B------:R-:W2:Y:S04]  /*8c20*/  LDSM.16.M88.4 R12, [R227] ;  /* 0x00000000e30c783b */ /* 0x000ea80000000200 */
[----:B------:R-:W3:Y:S01]  /*8c30*/  LDSM.16.M88.4 R8, [R220+0x4000] ;  /* 0x00400000dc08783b */ /* 0x000ee20000000200 */
[----:B-1----:R-:W-:-:S05]  /*8c40*/  IMAD.SHL.U32 R243, R243, 0x2, RZ ;  /* 0x00000002f3f37824 */ /* 0x002fca00078e00ff */
[----:B------:R-:W-:Y:S01]  /*8c50*/  LOP3.LUT R243, R243, 0x6, RZ, 0xc0, !PT ;  /* 0x00000006f3f37812 */ /* 0x000fe200078ec0ff */
[C---:B--2---:R-:W-:Y:S08]  /*8c60*/  HMMA.16816.F32 R48, R4.reuse, R12, R48 ;  /* 0x0000000c0430723c */ /* 0x044ff00000001830 */
[-C--:B------:R-:W-:Y:S08]  /*8c70*/  HMMA.16816.F32 R244, R4, R14.reuse, R244 ;  /* 0x0000000e04f4723c */ /* 0x080ff000000018f4 */
[----:B---3--:R-:W-:Y:S08]  /*8c80*/  HMMA.16816.F32 R52, R8, R14, R136 ;  /* 0x0000000e0834723c */ /* 0x008ff00000001888 */
[----:B------:R-:W-:Y:S01]  /*8c90*/  IMAD.MOV.U32 R231, RZ, RZ, R48 ;  /* 0x000000ffffe77224 */ /* 0x000fe200078e0030 */
[----:B------:R-:W-:Y:S01]  /*8ca0*/  MOV R2, R50 ;  /* 0x0000003200027202 */ /* 0x000fe20000000f00 */
[----:B------:R-:W-:-:S02]  /*8cb0*/  IMAD.MOV.U32 R3, RZ, RZ, R49 ;  /* 0x000000ffff037224 */ /* 0x000fc400078e0031 */
[----:B------:R-:W-:Y:S02]  /*8cc0*/  IMAD.MOV.U32 R0, RZ, RZ, R51 ;  /* 0x000000ffff007224 */ /* 0x000fe400078e0033 */
[C---:B------:R-:W-:Y:S01]  /*8cd0*/  HMMA.16816.F32 R48, R8.reuse, R12, R208 ;  /* 0x0000000c0830723c */ /* 0x040fe200000018d0 */
[----:B------:R-:W1:Y:S07]  /*8ce0*/  LDSM.16.M88.4 R12, [R226] ;  /* 0x00000000e20c783b */ /* 0x000e6e0000000200 */
[----:B-1----:R-:W-:Y:S08]  /*8cf0*/  HMMA.16816.F32 R56, R8, R12, R56 ;  /* 0x0000000c0838723c */ /* 0x002ff00000001838 */
[-C--:B------:R-:W-:Y:S08]  /*8d00*/  HMMA.16816.F32 R208, R4, R14.reuse, R64 ;  /* 0x0000000e04d0723c */ /* 0x080ff00000001840 */
[----:B------:R-:W-:Y:S08]  /*8d10*/  HMMA.16816.F32 R136, R8, R14, R60 ;  /* 0x0000000e0888723c */ /* 0x000ff0000000183c */
[----:B------:R-:W-:-:S02]  /*8d20*/  IMAD.MOV.U32 R47, RZ, RZ, R56 ;  /* 0x000000ffff2f7224 */ /* 0x000fc400078e0038 */
[----:B------:R-:W-:Y:S02]  /*8d30*/  IMAD.MOV.U32 R46, RZ, RZ, R57 ;  /* 0x000000ffff2e7224 */ /* 0x000fe400078e0039 */
[----:B------:R-:W-:Y:S02]  /*8d40*/  IMAD.MOV.U32 R45, RZ, RZ, R58 ;  /* 0x000000ffff2d7224 */ /* 0x000fe400078e003a */
[----:B------:R-:W-:Y:S02]  /*8d50*/  IMAD.MOV.U32 R44, RZ, RZ, R59 ;  /* 0x000000ffff2c7224 */ /* 0x000fe400078e003b */
[----:B------:R-:W-:Y:S01]  /*8d60*/  HMMA.16816.F32 R56, R4, R12, R204 ;  /* 0x0000000c0438723c */ /* 0x000fe200000018cc */
[----:B------:R-:W1:Y:S01]  /*8d70*/  LDSM.16.M88.4 R12, [R225] ;  /* 0x00000000e10c783b */ /* 0x000e620000000200 */
[----:B------:R-:W-:Y:S02]  /*8d80*/  IMAD.MOV.U32 R60, RZ, RZ, R47 ;  /* 0x000000ffff3c7224 */ /* 0x000fe400078e002f */
[----:B------:R-:W-:-:S02]  /*8d90*/  IMAD.MOV.U32 R61, RZ, RZ, R46 ;  /* 0x000000ffff3d7224 */ /* 0x000fc400078e002e */
[----:B------:R-:W-:Y:S02]  /*8da0*/  IMAD.MOV.U32 R62, RZ, RZ, R45 ;  /* 0x000000ffff3e7224 */ /* 0x000fe400078e002d */
[----:B------:R-:W-:Y:S01]  /*8db0*/  IMAD.MOV.U32 R63, RZ, RZ, R44 ;  /* 0x000000ffff3f7224 */ /* 0x000fe200078e002c */
[-C--:B-1----:R-:W-:Y:S08]  /*8dc0*/  HMMA.16816.F32 R248, R8, R12.reuse, R248 ;  /* 0x0000000c08f8723c */ /* 0x082ff000000018f8 */
[C---:B------:R-:W-:Y:S08]  /*8dd0*/  HMMA.16816.F32 R204, R4.reuse, R12, R40 ;  /* 0x0000000c04cc723c */ /* 0x040ff00000001828 */
[-C--:B------:R-:W-:Y:S08]  /*8de0*/  HMMA.16816.F32 R64, R4, R14.reuse, R36 ;  /* 0x0000000e0440723c */ /* 0x080ff00000001824 */
[----:B------:R-:W-:Y:S01]  /*8df0*/  HMMA.16816.F32 R44, R8, R14, R24 ;  /* 0x0000000e082c723c */ /* 0x000fe20000001818 */
[----:B------:R-:W1:Y:S06]  /*8e00*/  LDSM.16.M88.4 R12, [R224] ;  /* 0x00000000e00c783b */ /* 0x000e6c0000000200 */
[----:B------:R-:W-:-:S02]  /*8e10*/  IMAD.MOV.U32 R24, RZ, RZ, R231 ;  /* 0x000000ffff187224 */ /* 0x000fc400078e00e7 */
[----:B------:R-:W-:Y:S02]  /*8e20*/  IMAD.MOV.U32 R25, RZ, RZ, R3 ;  /* 0x000000ffff197224 */ /* 0x000fe400078e0003 */
[----:B------:R-:W-:Y:S02]  /*8e30*/  IMAD.MOV.U32 R26, RZ, RZ, R2 ;  /* 0x000000ffff1a7224 */ /* 0x000fe400078e0002 */
        /* <DEDUP_REMOVED lines=8> */
[----:B-1----:R-:W-:Y:S08]  /*8ec0*/  HMMA.16816.F32 R24, R4, R12, R24 ;  /* 0x0000000c0418723c */ /* 0x002ff00000001818 */
[C---:B--2---:R-:W-:Y:S11]  /*8ed0*/  HMMA.16816.F32 R32, R8.reuse, R14, R52 ;  /* 0x0000000e0820723c */ /* 0x044ff60000001834 */
        /* <DEDUP_REMOVED lines=8> */
[----:B------:R-:W1:Y:S01]  /*8f60*/  LDSM.16.M88.4 R12, [R218+0xa800] ;  /* 0x00a80000da0c783b */ /* 0x000e620000000200 */
[----:B------:R-:W-:Y:S02]  /*8f70*/  IMAD.MOV.U32 R49, RZ, RZ, R3 ;  /* 0x000000ffff317224 */ /* 0x000fe400078e0003 */
[----:B------:R-:W-:Y:S02]  /*8f80*/  IMAD.MOV.U32 R50, RZ, RZ, R2 ;  /* 0x000000ffff327224 */ /* 0x000fe400078e0002 */
[----:B------:R-:W-:Y:S02]  /*8f90*/  IMAD.MOV.U32 R51, RZ, RZ, R0 ;  /* 0x000000ffff337224 */ /* 0x000fe400078e0000 */
[-C--:B-1----:R-:W-:Y:S08]  /*8fa0*/  HMMA.16816.F32 R60, R8, R12.reuse, R60 ;  /* 0x0000000c083c723c */ /* 0x082ff0000000183c */
[----:B------:R-:W-:Y:S08]  /*8fb0*/  HMMA.16816.F32 R56, R4, R12, R56 ;  /* 0x0000000c0438723c */ /* 0x000ff00000001838 */
[----:B------:R-:W-:Y:S08]  /*8fc0*/  HMMA.16816.F32 R136, R8, R14, R136 ;  /* 0x0000000e0888723c */ /* 0x000ff00000001888 */
[----:B------:R-:W-:Y:S01]  /*8fd0*/  IMAD.MOV.U32 R55, RZ, RZ, R60 ;  /* 0x000000ffff377224 */ /* 0x000fe200078e003c */
[----:B------:R-:W-:Y:S01]  /*8fe0*/  MOV R52, R63 ;  /* 0x0000003f00347202 */ /* 0x000fe20000000f00 */
[----:B------:R-:W-:-:S02]  /*8ff0*/  IMAD.MOV.U32 R54, RZ, RZ, R61 ;  /* 0x000000ffff367224 */ /* 0x000fc400078e003d */
[----:B------:R-:W-:Y:S02]  /*9000*/  IMAD.MOV.U32 R53, RZ, RZ, R62 ;  /* 0x000000ffff357224 */ /* 0x000fe400078e003e */
[----:B------:R-:W-:Y:S01]  /*9010*/  HMMA.16816.F32 R60, R4, R14, R208 ;  /* 0x0000000e043c723c */ /* 0x000fe200000018d0 */
[----:B------:R-:W1:Y:S07]  /*9020*/  LDSM.16.M88.4 R12, [R218+0xb000] ;  /* 0x00b00000da0c783b */ /* 0x000e6e0000000200 */
[-C--:B-1----:R-:W-:Y:S08]  /*9030*/  HMMA.16816.F32 R244, R8, R12.reuse, R248 ;  /* 0x0000000c08f4723c */ /* 0x082ff000000018f8 */
[C---:B------:R-:W-:Y:S08]  /*9040*/  HMMA.16816.F32 R248, R4.reuse, R12, R204 ;  /* 0x0000000c04f8723c */ /* 0x040ff000000018cc */
[-C--:B------:R-:W-:Y:S08]  /*9050*/  HMMA.16816.F32 R64, R4, R14.reuse, R64 ;  /* 0x0000000e0440723c */ /* 0x080ff00000001840 */
[----:B------:R-:W-:Y:S01]  /*9060*/  HMMA.16816.F32 R204, R8, R14, R44 ;  /* 0x0000000e08cc723c */ /* 0x000fe2000000182c */
[----:B------:R-:W1:Y:S01]  /*9070*/  LDSM.16.M88.4 R12, [R218+0xb800] ;  /* 0x00b80000da0c783b */ /* 0x000e620000000200 */
[----:B------:R-:W-:-:S02]  /*9080*/  IMAD.MOV.U32 R211, RZ, RZ, R244 ;  /* 0x000000ffffd37224 */ /* 0x000fc400078e00f4 */
[----:B------:R-:W-:Y:S02]  /*9090*/  IMAD.MOV.U32 R210, RZ, RZ, R245 ;  /* 0x000000ffffd27224 */ /* 0x000fe400078e00f5 */
[----:B------:R-:W-:Y:S02]  /*90a0*/  IMAD.MOV.U32 R209, RZ, RZ, R246 ;  /* 0x000000ffffd17224 */ /* 0x000fe400078e00f6 */
[----:B------:R-:W-:Y:S01]  /*90b0*/  IMAD.MOV.U32 R208, RZ, RZ, R247 ;  /* 0x000000ffffd07224 */ /* 0x000fe200078e00f7 */
[-C--:B-1----:R-:W-:Y:S08]  /*90c0*/  HMMA.16816.F32 R40, R8, R12.reuse, R40 ;  /* 0x0000000c0828723c */ /* 0x082ff00000001828 */
        /* <DEDUP_REMOVED lines=10> */
[----:B------:R-:W-:Y:S01]  /*9170*/  HMMA.16816.F32 R208, R4, R14, R28 ;  /* 0x0000000e04d0723c */ /* 0x000fe2000000181c */
[----:B------:R-:W-:Y:S06]  /*9180*/  LDSM.16.M88.4 R4, [R221+0x6000] ;  /* 0x00600000dd04783b */ /* 0x000fec0000000200 */
[----:B------:R-:W-:-:S02]  /*9190*/  IMAD.MOV.U32 R28, RZ, RZ, R55 ;  /* 0x000000ffff1c7224 */ /* 0x000fc400078e0037 */
[----:B------:R-:W-:Y:S02]  /*91a0*/  IMAD.MOV.U32 R29, RZ, RZ, R54 ;  /* 0x000000ffff1d7224 */ /* 0x000fe400078e0036 */
[----:B------:R-:W-:Y:S02]  /*91b0*/  IMAD.MOV.U32 R30, RZ, RZ, R53 ;  /* 0x000000ffff1e7224 */ /* 0x000fe400078e0035 */
[----:B------:R-:W-:Y:S02]  /*91c0*/  IMAD.MOV.U32 R31, RZ, RZ, R52 ;  /* 0x000000ffff1f7224 */ /* 0x000fe400078e0034 */
[----:B------:R-:W-:Y:S01]  /*91d0*/  HMMA.16816.F32 R52, R8, R14, R16 ;  /* 0x0000000e0834723c */ /* 0x000fe20000001810 */
[----:B------:R-:W1:Y:S04]  /*91e0*/  LDSM.16.M88.4 R12, [R217+0x2000] ;  /* 0x00200000d90c783b */ /* 0x000e680000000200 */
[----:B------:R-:W2:Y:S03]  /*91f0*/  LDSM.16.M88.4 R8, [R221+0x4000] ;  /* 0x00400000dd08783b */ /* 0x000ea60000000200 */
[-C--:B-1----:R-:W-:Y:S08]  /*9200*/  HMMA.16816.F32 R48, R4, R12.reuse, R48 ;  /* 0x0000000c0430723c */ /* 0x082ff00000001830 */
[----:B--2---:R-:W-:Y:S08]  /*9210*/  HMMA.16816.F32 R44, R8, R12, R24 ;  /* 0x0000000c082c723c */ /* 0x004ff00000001818 */
[-C--:B------:R-:W-:Y:S08]  /*9220*/  HMMA.16816.F32 R36, R4, R14.reuse, R20 ;  /* 0x0000000e0424723c */ /* 0x080ff00000001814 */
[----:B------:R-:W-:Y:S01]  /*9230*/  HMMA.16816.F32 R32, R8, R14, R32 ;  /* 0x0000000e0820723c */ /* 0x000fe20000001820 */
[----:B------:R-:W1:Y:S01]  /*9240*/  LDSM.16.M88.4 R12, [R217+0x2800] ;  /* 0x00280000d90c783b */ /* 0x000e620000000200 */
[----:B------:R-:W-:-:S02]  /*9250*/  FMUL.FTZ R48, R48, c[0x0][0x2ec] ;  /* 0x0000bb0030307a20 */ /* 0x000fc40000410000 */
[----:B------:R-:W-:Y:S02]  /*9260*/  FMUL.FTZ R50, R50, c[0x0][0x2ec] ;  /* 0x0000bb0032327a20 */ /* 0x000fe40000410000 */
[----:B------:R-:W-:Y:S02]  /*9270*/  FMUL.FTZ R49, R49, c[0x0][0x2ec] ;  /* 0x0000bb0031317a20 */ /* 0x000fe40000410000 */
[----:B------:R-:W-:Y:S01]  /*9280*/  FMUL.FTZ R44, R44, c[0x0][0x2ec] ;  /* 0x0000bb002c2c7a20 */ /* 0x000fe20000410000 */
[----:B------:R-:W-:Y:S01]  /*9290*/  MUFU.TANH R48, R48 ;  /* 0x0000003000307308 */ /* 0x000fe20000002400 */
[----:B------:R-:W-:Y:S02]  /*92a0*/  FMUL.FTZ R45, R45, c[0x0][0x2ec] ;  /* 0x0000bb002d2d7a20 */ /* 0x000fe40000410000 */
[----:B------:R-:W-:Y:S02]  /*92b0*/  FMUL.FTZ R46, R46, c[0x0][0x2ec] ;  /* 0x0000bb002e2e7a20 */ /* 0x000fe40000410000 */
[----:B------:R-:W-:-:S02]  /*92c0*/  FMUL.FTZ R47, R47, c[0x0][0x2ec] ;  /* 0x0000bb002f2f7a20 */ /* 0x000fc40000410000 */
[----:B------:R-:W-:Y:S01]  /*92d0*/  FMUL.FTZ R51, R51, c[0x0][0x2ec] ;  /* 0x0000bb0033337a20 */ /* 0x000fe20000410000 */
[----:B------:R-:W2:Y:S01]  /*92e0*/  MUFU.TANH R44, R44 ;  /* 0x0000002c002c7308 */ /* 0x000ea20000002400 */
[----:B------:R-:W-:Y:S02]  /*92f0*/  FMUL.FTZ R37, R37, c[0x0][0x2ec] ;  /* 0x0000bb0025257a20 */ /* 0x000fe40000410000 */
[----:B------:R-:W-:Y:S02]  /*9300*/  FMUL.FTZ R39, R39, c[0x0][0x2ec] ;  /* 0x0000bb0027277a20 */ /* 0x000fe40000410000 */
[----:B------:R-:W-:Y:S02]  /*9310*/  FMUL.FTZ R36, R36, c[0x0][0x2ec] ;  /* 0x0000bb0024247a20 */ /* 0x000fe40000410000 */
[----:B------:R-:W-:Y:S01]  /*9320*/  FMUL.FTZ R34, R34, c[0x0][0x2ec] ;  /* 0x0000bb0022227a20 */ /* 0x000fe20000410000 */
[----:B------:R-:W3:Y:S01]  /*9330*/  MUFU.TANH R45, R45 ;  /* 0x0000002d002d7308 */ /* 0x000ee20000002400 */
[----:B------:R-:W-:-:S02]  /*9340*/  FMUL.FTZ R32, R32, c[0x0][0x2ec] ;  /* 0x0000bb0020207a20 */ /* 0x000fc40000410000 */
[----:B------:R-:W-:Y:S02]  /*9350*/  FMUL.FTZ R33, R33, c[0x0][0x2ec] ;  /* 0x0000bb0021217a20 */ /* 0x000fe40000410000 */
[----:B------:R-:W-:Y:S02]  /*9360*/  FMUL.FTZ R38, R38, c[0x0][0x2ec] ;  /* 0x0000bb0026267a20 */ /* 0x000fe40000410000 */
[----:B------:R-:W-:Y:S01]  /*9370*/  FMUL.FTZ R35, R35, c[0x0][0x2ec] ;  /* 0x0000bb0023237a20 */ /* 0x000fe20000410000 */
[----:B------:R-:W-:Y:S01]  /*9380*/  MUFU.TANH R46, R46 ;  /* 0x0000002e002e7308 */ /* 0x000fe20000002400 */
[-C--:B-1----:R-:W-:Y:S07]  /*9390*/  HMMA.16816.F32 R28, R8, R12.reuse, R28 ;  /* 0x0000000c081c723c */ /* 0x082fee000000181c */
[----:B------:R-:W-:Y:S01]  /*93a0*/  MUFU.TANH R50, R50 ;  /* 0x0000003200327308 */ /* 0x000fe20000002400 */
[C---:B------:R-:W-:Y:S07]  /*93b0*/  HMMA.16816.F32 R20, R4.reuse, R12, R56 ;  /* 0x0000000c0414723c */ /* 0x040fee0000001838 */
[----:B------:R-:W-:Y:S01]  /*93c0*/  MUFU.TANH R49, R49 ;  /* 0x0000003100317308 */ /* 0x000fe20000002400 */
[-C--:B------:R-:W-:Y:S07]  /*93d0*/  HMMA.16816.F32 R24, R4, R14.reuse, R60 ;  /* 0x0000000e0418723c */ /* 0x080fee000000183c */
[----:B------:R-:W1:Y:S01]  /*93e0*/  MUFU.TANH R241, R51 ;  /* 0x0000003300f17308 */ /* 0x000e620000002400 */
[----:B------:R-:W-:Y:S01]  /*93f0*/  HMMA.16816.F32 R16, R8, R14, R136 ;  /* 0x0000000e0810723c */ /* 0x000fe20000001888 */
[----:B------:R-:W4:Y:S06]  /*9400*/  LDSM.16.M88.4 R12, [R217+0x3000] ;  /* 0x00300000d90c783b */ /* 0x000f2c0000000200 */
[----:B------:R-:W-:Y:S01]  /*9410*/  MUFU.TANH R32, R32 ;  /* 0x0000002000207308 */ /* 0x000fe20000002400 */
[----:B------:R-:W-:-:S02]  /*9420*/  FMUL.FTZ R28, R28, c[0x0][0x2ec] ;  /* 0x0000bb001c1c7a20 */ /* 0x000fc40000410000 */
[----:B------:R-:W-:Y:S02]  /*9430*/  FMUL.FTZ R29, R29, c[0x0][0x2ec] ;  /* 0x0000bb001d1d7a20 */ /* 0x000fe40000410000 */
[----:B------:R-:W-:Y:S02]  /*9440*/  IMAD.MOV.U32 R139, RZ, RZ, R0 ;  /* 0x000000ffff8b7224 */ /* 0x000fe400078e0000 */
[----:B------:R-:W-:Y:S01]  /*9450*/  IMAD.U32 R0, RZ, RZ, UR15 ;  /* 0x0000000fff007e24 */ /* 0x000fe2000f8e00ff */
[----:B------:R-:W-:Y:S01]  /*9460*/  MUFU.TANH R33, R33 ;  /* 0x0000002100217308 */ /* 0x000fe20000002400 */
[----:B------:R-:W-:Y:S02]  /*9470*/  IMAD.MOV.U32 R138, RZ, RZ, R2 ;  /* 0x000000ffff8a7224 */ /* 0x000fe400078e0002 */
[----:B------:R-:W-:Y:S02]  /*9480*/  IMAD R0, R0, 0x40, R243 ;  /* 0x0000004000007824 */ /* 0x000fe400078e02f3 */
[----:B------:R-:W-:-:S02]  /*9490*/  IMAD.MOV.U32 R137, RZ, RZ, R3 ;  /* 0x000000ffff897224 */ /* 0x000fc400078e0003 */
[----:B------:R-:W-:Y:S01]  /*94a0*/  IMAD.MOV.U32 R136, RZ, RZ, R231 ;  /* 0x000000ffff887224 */ /* 0x000fe200078e00e7 */
[C---:B------:R-:W-:Y:S01]  /*94b0*/  ISETP.GE.AND P2, PT, R0.reuse, R240, PT ;  /* 0x000000f00000720c */ /* 0x040fe20003f46270 */
[----:B------:R-:W-:Y:S01]  /*94c0*/  MUFU.TANH R3, R47 ;  /* 0x0000002f00037308 */ /* 0x000fe20000002400 */
[----:B------:R-:W-:Y:S01]  /*94d0*/  IADD3 R2, R0, 0x1, RZ ;  /* 0x0000000100027810 */ /* 0x000fe20007ffe0ff */
[----:B------:R-:W-:Y:S01]  /*94e0*/  FMUL.FTZ R30, R30, c[0x0][0x2ec] ;  /* 0x0000bb001e1e7a20 */ /* 0x000fe20000410000 */
[----:B------:R-:W-:Y:S01]  /*94f0*/  ISETP.LT.OR P2, PT, R0, R236, P2 ;  /* 0x000000ec0000720c */ /* 0x000fe20001741670 */
[----:B------:R-:W-:Y:S01]  /*9500*/  FMUL.FTZ R20, R20, c[0x0][0x2ec] ;  /* 0x0000bb0014147a20 */ /* 0x000fe20000410000 */
[----:B------:R-:W-:Y:S01]  /*9510*/  ISETP.GE.AND P6, PT, R2, R240, PT ;  /* 0x000000f00200720c */ /* 0x000fe20003fc6270 */
[----:B------:R-:W-:Y:S01]  /*9520*/  FMUL.FTZ R22, R22, c[0x0][0x2ec] ;  /* 0x0000bb0016167a20 */ /* 0x000fe20000410000 */
[C---:B------:R-:W-:Y:S01]  /*9530*/  ISETP.GE.AND P5, PT, R2.reuse, R239, PT ;  /* 0x000000ef0200720c */ /* 0x040fe20003fa6270 */
[----:B------:R2:W-:Y:S01]  /*9540*/  MUFU.TANH R47, R34 ;  /* 0x00000022002f7308 */ /* 0x0005e20000002400 */
[-C--:B------:R-:W-:Y:S01]  /*9550*/  ISETP.GE.AND P3, PT, R2, R238.reuse, PT ;  /* 0x000000ee0200720c */ /* 0x080fe20003f66270 */
[----:B------:R-:W-:Y:S01]  /*9560*/  FMUL.FTZ R16, R16, c[0x0][0x2ec] ;  /* 0x0000bb0010107a20 */ /* 0x000fe20000410000 */
[----:B------:R-:W-:Y:S01]  /*9570*/  ISETP.GE.AND P1, PT, R2, R237, PT ;  /* 0x000000ed0200720c */ /* 0x000fe20003f26270 */
[----:B------:R-:W-:Y:S01]  /*9580*/  FMUL.FTZ R31, R31, c[0x0][0x2ec] ;  /* 0x0000bb001f1f7a20 */ /* 0x000fe20000410000 */
[C---:B------:R-:W-:Y:S01]  /*9590*/  ISETP.GE.AND P0, PT, R0.reuse, R239, PT ;  /* 0x000000ef0000720c */ /* 0x040fe20003f06270 */
[----:B------:R-:W-:Y:S01]  /*95a0*/  FMUL.FTZ R21, R21, c[0x0][0x2ec] ;  /* 0x0000bb0015157a20 */ /* 0x000fe20000410000 */
[----:B------:R-:W-:Y:S01]  /*95b0*/  ISETP.GE.AND P4, PT, R0, R238, PT ;  /* 0x000000ee0000720c */ /* 0x000fe20003f86270 */
[----:B------:R-:W-:Y:S01]  /*95c0*/  MUFU.TANH R36, R36 ;  /* 0x0000002400247308 */ /* 0x000fe20000002400 */
[C---:B------:R-:W-:Y:S01]  /*95d0*/  ISETP.LT.OR P6, PT, R2.reuse, R236, P6 ;  /* 0x000000ec0200720c */ /* 0x040fe200037c1670 */
[----:B------:R-:W-:Y:S01]  /*95e0*/  FMUL.FTZ R23, R23, c[0x0][0x2ec] ;  /* 0x0000bb0017177a20 */ /* 0x000fe20000410000 */
[----:B------:R-:W-:Y:S01]  /*95f0*/  ISETP.LT.OR P5, PT, R2, R235, P5 ;  /* 0x000000eb0200720c */ /* 0x000fe20002fa1670 */
[----:B------:R-:W-:Y:S01]  /*9600*/  FMUL.FTZ R24, R24, c[0x0][0x2ec] ;  /* 0x0000bb0018187a20 */ /* 0x000fe20000410000 */
[C---:B------:R-:W-:Y:S01]  /*9610*/  ISETP.LT.OR P3, PT, R2.reuse, R234, P3 ;  /* 0x000000ea0200720c */ /* 0x040fe20001f61670 */
[-C--:B----4-:R-:W-:Y:S01]  /*9620*/  HMMA.16816.F32 R40, R8, R12.reuse, R40 ;  /* 0x0000000c0828723c */ /* 0x090fe20000001828 */
[----:B------:R-:W-:Y:S01]  /*9630*/  ISETP.LT.OR P1, PT, R2, R232, P1 ;  /* 0x000000e80200720c */ /* 0x000fe20000f21670 */
[----:B------:R-:W4:Y:S01]  /*9640*/  MUFU.TANH R38, R38 ;  /* 0x0000002600267308 */ /* 0x000f220000002400 */
[----:B--2---:R-:W-:Y:S01]  /*9650*/  FSEL R34, R44, -INF , !P2 ;  /* 0xff8000002c227808 */ /* 0x004fe20005000000 */
[----:B------:R-:W-:Y:S01]  /*9660*/  FMUL.FTZ R26, R26, c[0x0][0x2ec] ;  /* 0x0000bb001a1a7a20 */ /* 0x000fe20000410000 */
[C---:B------:R-:W-:Y:S01]  /*9670*/  ISETP.GE.AND P2, PT, R0.reuse, R237, PT ;  /* 0x000000ed0000720c */ /* 0x040fe20003f46270 */
[----:B------:R-:W-:Y:S01]  /*9680*/  FMUL.FTZ R17, R17, c[0x0][0x2ec] ;  /* 0x0000bb0011117a20 */ /* 0x000fe20000410000 */
[C---:B------:R-:W-:Y:S01]  /*9690*/  ISETP.LT.OR P0, PT, R0.reuse, R235, P0 ;  /* 0x000000eb0000720c */ /* 0x040fe20000701670 */
[C---:B------:R-:W-:Y:S01]  /*96a0*/  HMMA.16816.F32 R56, R4.reuse, R12, R248 ;  /* 0x0000000c0438723c */ /* 0x040fe200000018f8 */
[C---:B------:R-:W-:Y:S01]  /*96b0*/  ISETP.LT.OR P4, PT, R0.reuse, R234, P4 ;  /* 0x000000ea0000720c */ /* 0x040fe20002781670 */
[----:B------:R-:W2:Y:S01]  /*96c0*/  MUFU.TANH R35, R35 ;  /* 0x0000002300237308 */ /* 0x000ea20000002400 */
[-C--:B------:R-:W-:Y:S01]  /*96d0*/  ISETP.LT.OR P2, PT, R0, R232.reuse, P2 ;  /* 0x000000e80000720c */ /* 0x080fe20001741670 */
[----:B------:R-:W-:Y:S01]  /*96e0*/  FMUL.FTZ R18, R18, c[0x0][0x2ec] ;  /* 0x0000bb0012127a20 */ /* 0x000fe20000410000 */
[----:B------:R-:W-:Y:S01]  /*96f0*/  IADD3 R2, R0, 0x8, RZ ;  /* 0x0000000800027810 */ /* 0x000fe20007ffe0ff */
[----:B------:R-:W-:Y:S01]  /*9700*/  FMUL.FTZ R27, R27, c[0x0][0x2ec] ;  /* 0x0000bb001b1b7a20 */ /* 0x000fe20000410000 */
[----:B---3--:R-:W-:Y:S01]  /*9710*/  FSEL R51, R45, -INF , !P6 ;  /* 0xff8000002d337808 */ /* 0x008fe20007000000 */
[----:B------:R-:W-:Y:S01]  /*9720*/  HMMA.16816.F32 R64, R4, R14, R64 ;  /* 0x0000000e0440723c */ /* 0x000fe20000001840 */
[C---:B------:R-:W-:Y:S01]  /*9730*/  ISETP.GE.AND P6, PT, R2.reuse, R237, PT ;  /* 0x000000ed0200720c */ /* 0x040fe20003fc6270 */
[----:B------:R-:W-:Y:S01]  /*9740*/  MUFU.TANH R29, R29 ;  /* 0x0000001d001d7308 */ /* 0x000fe20000002400 */
[----:B-1----:R-:W-:Y:S01]  /*9750*/  FSEL R241, R241, -INF , !P1 ;  /* 0xff800000f1f17808 */ /* 0x002fe20004800000 */
[----:B------:R-:W-:Y:S01]  /*9760*/  FMUL.FTZ R19, R19, c[0x0][0x2ec] ;  /* 0x0000bb0013137a20 */ /* 0x000fe20000410000 */
[----:B------:R-:W-:Y:S01]  /*9770*/  ISETP.LT.OR P6, PT, R2, R232, P6 ;  /* 0x000000e80200720c */ /* 0x000fe200037c1670 */
[----:B------:R-:W-:-:S02]  /*9780*/  FMUL.FTZ R25, R25, c[0x0][0x2ec] ;  /* 0x0000bb0019197a20 */ /* 0x000fc40000410000 */
[----:B------:R-:W-:Y:S01]  /*9790*/  HMMA.16816.F32 R60, R8, R14, R204 ;  /* 0x0000000e083c723c */ /* 0x000fe200000018cc */
[----:B------:R-:W1:Y:S01]  /*97a0*/  LDSM.16.M88.4 R12, [R217+0x3800] ;  /* 0x00380000d90c783b */ /* 0x000e620000000200 */
[----:B----4-:R-:W-:Y:S01]  /*97b0*/  FSEL R231, R38, -INF , !P6 ;  /* 0xff80000026e77808 */ /* 0x010fe20007000000 */
[----:B------:R-:W-:Y:S01]  /*97c0*/  MUFU.TANH R30, R30 ;  /* 0x0000001e001e7308 */ /* 0x000fe20000002400 */
[----:B------:R-:W-:Y:S01]  /*97d0*/  FMUL.FTZ R42, R42, c[0x0][0x2ec] ;  /* 0x0000bb002a2a7a20 */ /* 0x000fe20000410000 */
[----:B------:R-:W-:-:S04]  /*97e0*/  DEPBAR.LE SB0, 0x0 ;  /* 0x000080000000791a */ /* 0x000fc80000000000 */
[----:B------:R-:W-:Y:S02]  /*97f0*/  FMUL.FTZ R41, R41, c[0x0][0x2ec] ;  /* 0x0000bb0029297a20 */ /* 0x000fe40000410000 */
[----:B------:R-:W-:Y:S01]  /*9800*/  MUFU.TANH R20, R20 ;  /* 0x0000001400147308 */ /* 0x000fe20000002400 */
[----:B------:R-:W-:Y:S02]  /*9810*/  FMUL.FTZ R43, R43, c[0x0][0x2ec] ;  /* 0x0000bb002b2b7a20 */ /* 0x000fe40000410000 */
[----:B------:R-:W-:Y:S02]  /*9820*/  FMUL.FTZ R40, R40, c[0x0][0x2ec] ;  /* 0x0000bb0028287a20 */ /* 0x000fe40000410000 */
[----:B------:R-:W-:Y:S02]  /*9830*/  FMUL.FTZ R58, R58, c[0x0][0x2ec] ;  /* 0x0000bb003a3a7a20 */ /* 0x000fe40000410000 */
[----:B------:R-:W-:Y:S01]  /*9840*/  FMUL.FTZ R56, R56, c[0x0][0x2ec] ;  /* 0x0000bb0038387a20 */ /* 0x000fe20000410000 */
[----:B------:R-:W-:Y:S01]  /*9850*/  MUFU.TANH R22, R22 ;  /* 0x0000001600167308 */ /* 0x000fe20000002400 */
        /* <DEDUP_REMOVED lines=9> */
[----:B------:R-:W-:Y:S01]  /*98f0*/  MUFU.TANH R242, R17 ;  /* 0x0000001100f27308 */ /* 0x000fe20000002400 */
[----:B------:R-:W-:Y:S02]  /*9900*/  FMUL.FTZ R63, R63, c[0x0][0x2ec] ;  /* 0x0000bb003f3f7a20 */ /* 0x000fe40000410000 */
[----:B------:R-:W-:Y:S01]  /*9910*/  FMUL.FTZ R65, R65, c[0x0][0x2ec] ;  /* 0x0000bb0041417a20 */ /* 0x000fe20000410000 */
[-C--:B-1----:R-:W-:Y:S04]  /*9920*/  HMMA.16816.F32 R136, R8, R12.reuse, R136 ;  /* 0x0000000c0888723c */ /* 0x082fe80000001888 */
[----:B------:R-:W-:Y:S04]  /*9930*/  MUFU.TANH R24, R24 ;  /* 0x0000001800187308 */ /* 0x000fe80000002400 */
[----:B------:R-:W-:Y:S04]  /*9940*/  HMMA.16816.F32 R204, R4, R12, R244 ;  /* 0x0000000c04cc723c */ /* 0x000fe800000018f4 */
[----:B------:R1:W3:Y:S04]  /*9950*/  MUFU.TANH R13, R37 ;  /* 0x00000025000d7308 */ /* 0x0002e80000002400 */
[-C--:B------:R-:W-:Y:S04]  /*9960*/  HMMA.16816.F32 R8, R8, R14.reuse, R52 ;  /* 0x0000000e0808723c */ /* 0x080fe80000001834 */
[----:B------:R4:W2:Y:S03]  /*9970*/  MUFU.TANH R55, R39 ;  /* 0x0000002700377308 */ /* 0x0008a60000002400 */
[----:B------:R-:W-:Y:S01]  /*9980*/  FSEL R54, R50, -INF , !P2 ;  /* 0xff80000032367808 */ /* 0x000fe20005000000 */
[----:B------:R-:W-:Y:S01]  /*9990*/  HMMA.16816.F32 R208, R4, R14, R208 ;  /* 0x0000000e04d0723c */ /* 0x000fe200000018d0 */
[----:B------:R-:W-:-:S03]  /*99a0*/  ISETP.GE.AND P2, PT, R2, R238, PT ;  /* 0x000000ee0200720c */ /* 0x000fc60003f46270 */
[----:B------:R-:W2:Y:S01]  /*99b0*/  MUFU.TANH R5, R28 ;  /* 0x0000001c00057308 */ /* 0x000ea20000002400 */
[----:B-1----:R-:W-:Y:S01]  /*99c0*/  FSEL R37, R46, -INF , !P0 ;  /* 0xff8000002e257808 */ /* 0x002fe20004000000 */
[----:B------:R-:W-:Y:S01]  /*99d0*/  FMUL.FTZ R136, R136, c[0x0][0x2ec] ;  /* 0x0000bb0088887a20 */ /* 0x000fe20000410000 */
[C---:B------:R-:W-:Y:S01]  /*99e0*/  ISETP.GE.AND P0, PT, R2.reuse, R240, PT ;  /* 0x000000f00200720c */ /* 0x040fe20003f06270 */
[----:B------:R-:W-:Y:S01]  /*99f0*/  FMUL.FTZ R137, R137, c[0x0][0x2ec] ;  /* 0x0000bb0089897a20 */ /* 0x000fe20000410000 */
[----:B------:R-:W-:Y:S01]  /*9a00*/  ISETP.LT.OR P2, PT, R2, R234, P2 ;  /* 0x000000ea0200720c */ /* 0x000fe20001741670 */
[----:B------:R-:W-:Y:S01]  /*9a10*/  FMUL.FTZ R206, R206, c[0x0][0x2ec] ;  /* 0x0000bb00cece7a20 */ /* 0x000fe20000410000 */
[----:B------:R-:W-:Y:S01]  /*9a20*/  ISETP.LT.OR P0, PT, R2, R236, P0 ;  /* 0x000000ec0200720c */ /* 0x000fe20000701670 */
[----:B------:R-:W1:Y:S01]  /*9a30*/  MUFU.TANH R15, R31 ;  /* 0x0000001f000f7308 */ /* 0x000e620000002400 */
[----:B----4-:R-:W-:Y:S01]  /*9a40*/  FSEL R39, R48, -INF , !P4 ;  /* 0xff80000030277808 */ /* 0x010fe20006000000 */
[----:B------:R-:W-:Y:S01]  /*9a50*/  FMUL.FTZ R138, R138, c[0x0][0x2ec] ;  /* 0x0000bb008a8a7a20 */ /* 0x000fe20000410000 */
[----:B------:R-:W-:Y:S01]  /*9a60*/  ISETP.GE.AND P4, PT, R2, R239, PT ;  /* 0x000000ef0200720c */ /* 0x000fe20003f86270 */
[----:B------:R-:W-:Y:S01]  /*9a70*/  FMUL.FTZ R204, R204, c[0x0][0x2ec] ;  /* 0x0000bb00cccc7a20 */ /* 0x000fe20000410000 */
[----:B------:R-:W-:Y:S01]  /*9a80*/  FSEL R50, R3, -INF , !P5 ;  /* 0xff80000003327808 */ /* 0x000fe20006800000 */
[----:B------:R-:W-:Y:S01]  /*9a90*/  FMUL.FTZ R10, R10, c[0x0][0x2ec] ;  /* 0x0000bb000a0a7a20 */ /* 0x000fe20000410000 */
[----:B------:R-:W-:Y:S01]  /*9aa0*/  ISETP.LT.OR P4, PT, R2, R235, P4 ;  /* 0x000000eb0200720c */ /* 0x000fe20002781670 */
[----:B------:R4:W-:Y:S01]  /*9ab0*/  MUFU.TANH R3, R42 ;  /* 0x0000002a00037308 */ /* 0x0009e20000002400 */
[----:B------:R-:W-:Y:S01]  /*9ac0*/  IADD3 R2, R0, 0x9, RZ ;  /* 0x0000000900027810 */ /* 0x000fe20007ffe0ff */
[----:B------:R-:W-:Y:S01]  /*9ad0*/  FMUL.FTZ R139, R139, c[0x0][0x2ec] ;  /* 0x0000bb008b8b7a20 */ /* 0x000fe20000410000 */
[----:B------:R-:W-:Y:S01]  /*9ae0*/  FSEL R52, R49, -INF , !P3 ;  /* 0xff80000031347808 */ /* 0x000fe20005800000 */
[----:B------:R-:W-:Y:S01]  /*9af0*/  FMUL.FTZ R207, R207, c[0x0][0x2ec] ;  /* 0x0000bb00cfcf7a20 */ /* 0x000fe20000410000 */
[----:B------:R-:W-:Y:S01]  /*9b00*/  FSEL R48, R32, -INF , !P0 ;  /* 0xff80000020307808 */ /* 0x000fe20004000000 */
[----:B------:R-:W-:Y:S01]  /*9b10*/  FMUL.FTZ R8, R8, c[0x0][0x2ec] ;  /* 0x0000bb0008087a20 */ /* 0x000fe20000410000 */
[C---:B------:R-:W-:Y:S01]  /*9b20*/  ISETP.GE.AND P5, PT, R2.reuse, R240, PT ;  /* 0x000000f00200720c */ /* 0x040fe20003fa6270 */
[----:B------:R-:W1:Y:S01]  /*9b30*/  MUFU.TANH R14, R21 ;  /* 0x00000015000e7308 */ /* 0x000e620000002400 */
[C---:B------:R-:W-:Y:S01]  /*9b40*/  ISETP.GE.AND P3, PT, R2.reuse, R239, PT ;  /* 0x000000ef0200720c */ /* 0x040fe20003f66270 */
[----:B------:R-:W-:Y:S01]  /*9b50*/  FMUL.FTZ R205, R205, c[0x0][0x2ec] ;  /* 0x0000bb00cdcd7a20 */ /* 0x000fe20000410000 */
[C---:B------:R-:W-:Y:S01]  /*9b60*/  ISETP.GE.AND P1, PT, R2.reuse, R238, PT ;  /* 0x000000ee0200720c */ /* 0x040fe20003f26270 */
[----:B------:R-:W-:Y:S01]  /*9b70*/  FMUL.FTZ R9, R9, c[0x0][0x2ec] ;  /* 0x0000bb0009097a20 */ /* 0x000fe20000410000 */
[C---:B------:R-:W-:Y:S01]  /*9b80*/  ISETP.GE.AND P0, PT, R2.reuse, R237, PT ;  /* 0x000000ed0200720c */ /* 0x040fe20003f06270 */
[----:B------:R-:W-:Y:S01]  /*9b90*/  FMUL.FTZ R11, R11, c[0x0][0x2ec] ;  /* 0x0000bb000b0b7a20 */ /* 0x000fe20000410000 */
[C---:B------:R-:W-:Y:S01]  /*9ba0*/  ISETP.LT.OR P5, PT, R2.reuse, R236, P5 ;  /* 0x000000ec0200720c */ /* 0x040fe20002fa1670 */
[----:B------:R-:W1:Y:S01]  /*9bb0*/  MUFU.TANH R12, R23 ;  /* 0x00000017000c7308 */ /* 0x000e620000002400 */
[----:B------:R-:W-:-:S02]  /*9bc0*/  ISETP.LT.OR P3, PT, R2, R235, P3 ;  /* 0x000000eb0200720c */ /* 0x000fc40001f61670 */
[C---:B------:R-:W-:Y:S02]  /*9bd0*/  ISETP.LT.OR P1, PT, R2.reuse, R234, P1 ;  /* 0x000000ea0200720c */ /* 0x040fe40000f21670 */
[----:B------:R-:W-:Y:S02]  /*9be0*/  ISETP.LT.OR P0, PT, R2, R232, P0 ;  /* 0x000000e80200720c */ /* 0x000fe40000701670 */
[----:B------:R-:W-:Y:S01]  /*9bf0*/  IADD3 R2, R0, 0x10, RZ ;  /* 0x0000001000027810 */ /* 0x000fe20007ffe0ff */
[----:B------:R1:W-:Y:S01]  /*9c00*/  MUFU.TANH R7, R41 ;  /* 0x0000002900077308 */ /* 0x0003e20000002400 */
[----:B------:R-:W-:Y:S02]  /*9c10*/  FSEL R47, R47, -INF , !P4 ;  /* 0xff8000002f2f7808 */ /* 0x000fe40006000000 */
[----:B------:R-:W-:Y:S02]  /*9c20*/  FSEL R49, R36, -INF , !P2 ;  /* 0xff80000024317808 */ /* 0x000fe40005000000 */
[----:B------:R-:W-:-:S02]  /*9c30*/  FSEL R45, R33, -INF , !P5 ;  /* 0xff800000212d7808 */ /* 0x000fc40006800000 */
[C---:B------:R-:W-:Y:S01]  /*9c40*/  ISETP.GE.AND P4, PT, R2.reuse, R240, PT ;  /* 0x000000f00200720c */ /* 0x040fe20003f86270 */
[----:B------:R1:W-:Y:S01]  /*9c50*/  MUFU.TANH R23, R43 ;  /* 0x0000002b00177308 */ /* 0x0003e20000002400 */
[C---:B------:R-:W-:Y:S02]  /*9c60*/  ISETP.GE.AND P2, PT, R2.reuse, R239, PT ;  /* 0x000000ef0200720c */ /* 0x040fe40003f46270 */
[C---:B------:R-:W-:Y:S02]  /*9c70*/  ISETP.GE.AND P6, PT, R2.reuse, R238, PT ;  /* 0x000000ee0200720c */ /* 0x040fe40003fc6270 */
[C---:B------:R-:W-:Y:S02]  /*9c80*/  ISETP.GE.AND P5, PT, R2.reuse, R237, PT ;  /* 0x000000ed0200720c */ /* 0x040fe40003fa6270 */
[C---:B------:R-:W-:Y:S01]  /*9c90*/  ISETP.LT.OR P4, PT, R2.reuse, R236, P4 ;  /* 0x000000ec0200720c */ /* 0x040fe20002781670 */
[----:B------:R-:W1:Y:S01]  /*9ca0*/  MUFU.TANH R6, R18 ;  /* 0x0000001200067308 */ /* 0x000e620000002400 */
[----:B------:R-:W-:-:S02]  /*9cb0*/  ISETP.LT.OR P2, PT, R2, R235, P2 ;  /* 0x000000eb0200720c */ /* 0x000fc40001741670 */
[C---:B------:R-:W-:Y:S02]  /*9cc0*/  ISETP.LT.OR P6, PT, R2.reuse, R234, P6 ;  /* 0x000000ea0200720c */ /* 0x040fe400037c1670 */
[----:B------:R-:W-:Y:S02]  /*9cd0*/  ISETP.LT.OR P5, PT, R2, R232, P5 ;  /* 0x000000e80200720c */ /* 0x000fe40002fa1670 */
[----:B------:R-:W-:Y:S01]  /*9ce0*/  IADD3 R2, R0, 0x11, RZ ;  /* 0x0000001100027810 */ /* 0x000fe20007ffe0ff */
[----:B------:R-:W1:Y:S01]  /*9cf0*/  MUFU.TANH R26, R26 ;  /* 0x0000001a001a7308 */ /* 0x000e620000002400 */
[----:B--2---:R-:W-:Y:S02]  /*9d00*/  FSEL R44, R35, -INF , !P3 ;  /* 0xff800000232c7808 */ /* 0x004fe40005800000 */
[----:B---3--:R-:W-:Y:S02]  /*9d10*/  FSEL R46, R13, -INF , !P1 ;  /* 0xff8000000d2e7808 */ /* 0x008fe40004800000 */
[----:B------:R-:W-:-:S02]  /*9d20*/  FSEL R55, R55, -INF , !P0 ;  /* 0xff80000037377808 */ /* 0x000fc40004000000 */
[----:B----4-:R-:W-:Y:S01]  /*9d30*/  FSEL R42, R5, -INF , !P4 ;  /* 0xff800000052a7808 */ /* 0x010fe20006000000 */
[----:B------:R-:W-:Y:S01]  /*9d40*/  MUFU.TANH R4, R27 ;  /* 0x0000001b00047308 */ /* 0x000fe20000002400 */
[C---:B------:R-:W-:Y:S02]  /*9d50*/  ISETP.GE.AND P3, PT, R2.reuse, R240, PT ;  /* 0x000000f00200720c */ /* 0x040fe40003f66270 */
[C---:B------:R-:W-:Y:S02]  /*9d60*/  ISETP.GE.AND P1, PT, R2.reuse, R239, PT ;  /* 0x000000ef0200720c */ /* 0x040fe40003f26270 */
[C---:B------:R-:W-:Y:S02]  /*9d70*/  ISETP.GE.AND P0, PT, R2.reuse, R238, PT ;  /* 0x000000ee0200720c */ /* 0x040fe40003f06270 */
[C---:B------:R-:W-:Y:S01]  /*9d80*/  ISETP.GE.AND P4, PT, R2.reuse, R237, PT ;  /* 0x000000ed0200720c */ /* 0x040fe20003f86270 */
[----:B------:R2:W-:Y:S01]  /*9d90*/  MUFU.TANH R27, R40 ;  /* 0x00000028001b7308 */ /* 0x0005e20000002400 */
[----:B------:R-:W-:-:S02]  /*9da0*/  ISETP.LT.OR P3, PT, R2, R236, P3 ;  /* 0x000000ec0200720c */ /* 0x000fc40001f61670 */
[C---:B------:R-:W-:Y:S02]  /*9db0*/  ISETP.LT.OR P1, PT, R2.reuse, R235, P1 ;  /* 0x000000eb0200720c */ /* 0x040fe40000f21670 */
[C---:B------:R-:W-:Y:S02]  /*9dc0*/  ISETP.LT.OR P0, PT, R2.reuse, R234, P0 ;  /* 0x000000ea0200720c */ /* 0x040fe40000701670 */
[----:B------:R-:W-:Y:S01]  /*9dd0*/  ISETP.LT.OR P4, PT, R2, R232, P4 ;  /* 0x000000e80200720c */ /* 0x000fe20002781670 */
[----:B------:R-:W3:Y:S01]  /*9de0*/  MUFU.TANH R53, R19 ;  /* 0x0000001300357308 */ /* 0x000ee20000002400 */
[----:B------:R-:W-:Y:S02]  /*9df0*/  IADD3 R2, R0, 0x18, RZ ;  /* 0x0000001800027810 */ /* 0x000fe40007ffe0ff */
[----:B-1----:R-:W-:Y:S02]  /*9e00*/  FSEL R41, R30, -INF , !P2 ;  /* 0xff8000001e297808 */ /* 0x002fe40005000000 */
[----:B------:R-:W-:-:S02]  /*9e10*/  FSEL R43, R20, -INF , !P6 ;  /* 0xff800000142b7808 */ /* 0x000fc40007000000 */
[----:B------:R-:W-:Y:S01]  /*9e20*/  FSEL R249, R22, -INF , !P5 ;  /* 0xff80000016f97808 */ /* 0x000fe20006800000 */
[----:B------:R-:W1:Y:S01]  /*9e30*/  MUFU.TANH R31, R25 ;  /* 0x00000019001f7308 */ /* 0x000e620000002400 */
[----:B------:R-:W-:Y:S02]  /*9e40*/  FSEL R38, R29, -INF , !P3 ;  /* 0xff8000001d267808 */ /* 0x000fe40005800000 */
[C---:B------:R-:W-:Y:S02]  /*9e50*/  ISETP.GE.AND P2, PT, R2.reuse, R240, PT ;  /* 0x000000f00200720c */ /* 0x040fe40003f46270 */
[C---:B------:R-:W-:Y:S02]  /*9e60*/  ISETP.GE.AND P6, PT, R2.reuse, R239, PT ;  /* 0x000000ef0200720c */ /* 0x040fe40003fc6270 */
[C---:B------:R-:W-:Y:S01]  /*9e70*/  ISETP.GE.AND P5, PT, R2.reuse, R238, PT ;  /* 0x000000ee0200720c */ /* 0x040fe20003fa6270 */
[----:B------:R-:W4:Y:S01]  /*9e80*/  MUFU.TANH R28, R56 ;  /* 0x00000038001c7308 */ /* 0x000f220000002400 */
[----:B------:R-:W-:-:S02]  /*9e90*/  ISETP.GE.AND P3, PT, R2, R237, PT ;  /* 0x000000ed0200720c */ /* 0x000fc40003f66270 */
[C---:B------:R-:W-:Y:S02]  /*9ea0*/  ISETP.LT.OR P2, PT, R2.reuse, R236, P2 ;  /* 0x000000ec0200720c */ /* 0x040fe40001741670 */
[C---:B------:R-:W-:Y:S02]  /*9eb0*/  ISETP.LT.OR P6, PT, R2.reuse, R235, P6 ;  /* 0x000000eb0200720c */ /* 0x040fe400037c1670 */
[C---:B------:R-:W-:Y:S01]  /*9ec0*/  ISETP.LT.OR P5, PT, R2.reuse, R234, P5 ;  /* 0x000000ea0200720c */ /* 0x040fe20002fa1670 */
[----:B------:R-:W1:Y:S01]  /*9ed0*/  MUFU.TANH R58, R58 ;  /* 0x0000003a003a7308 */ /* 0x000e620000002400 */
[----:B------:R-:W-:Y:S02]  /*9ee0*/  ISETP.LT.OR P3, PT, R2, R232, P3 ;  /* 0x000000e80200720c */ /* 0x000fe40001f61670 */
[----:B------:R-:W-:Y:S02]  /*9ef0*/  IADD3 R2, R0, 0x19, RZ ;  /* 0x0000001900027810 */ /* 0x000fe40007ffe0ff */
[----:B------:R-:W-:-:S02]  /*9f00*/  FSEL R36, R15, -INF , !P1 ;  /* 0xff8000000f247808 */ /* 0x000fc40004800000 */
[----:B--2---:R-:W-:Y:S01]  /*9f10*/  FSEL R40, R14, -INF , !P0 ;  /* 0xff8000000e287808 */ /* 0x004fe20004000000 */
[----:B------:R-:W2:Y:S01]  /*9f20*/  MUFU.TANH R25, R57 ;  /* 0x0000003900197308 */ /* 0x000ea20000002400 */
[----:B------:R-:W-:Y:S02]  /*9f30*/  FSEL R248, R12, -INF , !P4 ;  /* 0xff8000000cf87808 */ /* 0x000fe40006000000 */
[----:B------:R-:W-:Y:S02]  /*9f40*/  FSEL R33, R16, -INF , !P2 ;  /* 0xff80000010217808 */ /* 0x000fe40005000000 */
[C---:B------:R-:W-:Y:S02]  /*9f50*/  ISETP.GE.AND P1, PT, R2.reuse, R240, PT ;  /* 0x000000f00200720c */ /* 0x040fe40003f26270 */
[C---:B------:R-:W-:Y:S01]  /*9f60*/  ISETP.GE.AND P0, PT, R2.reuse, R239, PT ;  /* 0x000000ef0200720c */ /* 0x040fe20003f06270 */
[----:B------:R-:W1:Y:S01]  /*9f70*/  MUFU.TANH R59, R59 ;  /* 0x0000003b003b7308 */ /* 0x000e620000002400 */
[----:B------:R-:W-:-:S02]  /*9f80*/  ISETP.GE.AND P4, PT, R2, R238, PT ;  /* 0x000000ee0200720c */ /* 0x000fc40003f86270 */
[C---:B------:R-:W-:Y:S02]  /*9f90*/  ISETP.GE.AND P2, PT, R2.reuse, R237, PT ;  /* 0x000000ed0200720c */ /* 0x040fe40003f46270 */
[C---:B------:R-:W-:Y:S02]  /*9fa0*/  ISETP.LT.OR P1, PT, R2.reuse, R236, P1 ;  /* 0x000000ec0200720c */ /* 0x040fe40000f21670 */
[C---:B------:R-:W-:Y:S01]  /*9fb0*/  ISETP.LT.OR P0, PT, R2.reuse, R235, P0 ;  /* 0x000000eb0200720c */ /* 0x040fe20000701670 */
[----:B------:R-:W1:Y:S01]  /*9fc0*/  MUFU.TANH R21, R60 ;  /* 0x0000003c00157308 */ /* 0x000e620000002400 */
[C---:B------:R-:W-:Y:S02]  /*9fd0*/  ISETP.LT.OR P4, PT, R2.reuse, R234, P4 ;  /* 0x000000ea0200720c */ /* 0x040fe40002781670 */
[----:B------:R-:W-:Y:S02]  /*9fe0*/  ISETP.LT.OR P2, PT, R2, R232, P2 ;  /* 0x000000e80200720c */ /* 0x000fe40001741670 */
[----:B------:R-:W-:-:S02]  /*9ff0*/  IADD3 R2, R0, 0x20, RZ ;  /* 0x0000002000027810 */ /* 0x000fc40007ffe0ff */
[----:B------:R-:W-:Y:S01]  /*a000*/  FSEL R32, R6, -INF , !P6 ;  /* 0xff80000006207808 */ /* 0x000fe20007000000 */
[----:B------:R-:W-:Y:S01]  /*a010*/  MUFU.TANH R18, R61 ;  /* 0x0000003d00127308 */ /* 0x000fe20000002400 */
[----:B------:R-:W-:Y:S02]  /*a020*/  FSEL R35, R24, -INF , !P5 ;  /* 0xff80000018237808 */ /* 0x000fe40006800000 */
[----:B------:R-:W-:Y:S02]  /*a030*/  FSEL R247, R26, -INF , !P3 ;  /* 0xff8000001af77808 */ /* 0x000fe40005800000 */
[----:B------:R-:W-:Y:S02]  /*a040*/  FSEL R30, R242, -INF , !P1 ;  /* 0xff800000f21e7808 */ /* 0x000fe40004800000 */
[C---:B------:R-:W-:Y:S01]  /*a050*/  ISETP.GE.AND P6, PT, R2.reuse, R240, PT ;  /* 0x000000f00200720c */ /* 0x040fe20003fc6270 */
[----:B------:R-:W1:Y:S01]  /*a060*/  MUFU.TANH R20, R62 ;  /* 0x0000003e00147308 */ /* 0x000e620000002400 */
[----:B------:R-:W-:-:S02]  /*a070*/  ISETP.GE.AND P5, PT, R2, R239, PT ;  /* 0x000000ef0200720c */ /* 0x000fc40003fa6270 */
[C---:B------:R-:W-:Y:S02]  /*a080*/  ISETP.GE.AND P3, PT, R2.reuse, R238, PT ;  /* 0x000000ee0200720c */ /* 0x040fe40003f66270 */
[C---:B------:R-:W-:Y:S02]  /*a090*/  ISETP.GE.AND P1, PT, R2.reuse, R237, PT ;  /* 0x000000ed0200720c */ /* 0x040fe40003f26270 */
[C---:B------:R-:W-:Y:S01]  /*a0a0*/  ISETP.LT.OR P6, PT, R2.reuse, R236, P6 ;  /* 0x000000ec0200720c */ /* 0x040fe200037c1670 */
[----:B------:R-:W2:Y:S01]  /*a0b0*/  MUFU.TANH R22, R64 ;  /* 0x0000004000167308 */ /* 0x000ea20000002400 */
[C---:B------:R-:W-:Y:S02]  /*a0c0*/  ISETP.LT.OR P5, PT, R2.reuse, R235, P5 ;  /* 0x000000eb0200720c */ /* 0x040fe40002fa1670 */
[C---:B------:R-:W-:Y:S02]  /*a0d0*/  ISETP.LT.OR P3, PT, R2.reuse, R234, P3 ;  /* 0x000000ea0200720c */ /* 0x040fe40001f61670 */
[----:B------:R-:W-:-:S02]  /*a0e0*/  ISETP.LT.OR P1, PT, R2, R232, P1 ;  /* 0x000000e80200720c */ /* 0x000fc40000f21670 */
[----:B------:R-:W-:Y:S01]  /*a0f0*/  IADD3 R2, R0, 0x21, RZ ;  /* 0x0000002100027810 */ /* 0x000fe20007ffe0ff */
[----:B------:R-:W2:Y:S01]  /*a100*/  MUFU.TANH R66, R66 ;  /* 0x0000004200427308 */ /* 0x000ea20000002400 */
[----:B---3--:R-:W-:Y:S02]  /*a110*/  FSEL R29, R53, -INF , !P0 ;  /* 0xff800000351d7808 */ /* 0x008fe40004000000 */
[----:B-1----:R-:W-:Y:S02]  /*a120*/  FSEL R31, R31, -INF , !P4 ;  /* 0xff8000001f1f7808 */ /* 0x002fe40006000000 */
[----:B------:R-:W-:Y:S02]  /*a130*/  FSEL R246, R4, -INF , !P2 ;  /* 0xff80000004f67808 */ /* 0x000fe40005000000 */
[----:B------:R-:W-:Y:S01]  /*a140*/  FSEL R27, R27, -INF , !P6 ;  /* 0xff8000001b1b7808 */ /* 0x000fe20007000000 */
[----:B------:R-:W1:Y:S01]  /*a150*/  MUFU.TANH R17, R63 ;  /* 0x0000003f00117308 */ /* 0x000e620000002400 */
[----:B------:R-:W-:-:S02]  /*a160*/  ISETP.GE.AND P0, PT, R2, R240, PT ;  /* 0x000000f00200720c */ /* 0x000fc40003f06270 */
[C---:B------:R-:W-:Y:S02]  /*a170*/  ISETP.GE.AND P4, PT, R2.reuse, R239, PT ;  /* 0x000000ef0200720c */ /* 0x040fe40003f86270 */
[C---:B------:R-:W-:Y:S02]  /*a180*/  ISETP.GE.AND P2, PT, R2.reuse, R238, PT ;  /* 0x000000ee0200720c */ /* 0x040fe40003f46270 */
[C---:B------:R-:W-:Y:S01]  /*a190*/  ISETP.GE.AND P6, PT, R2.reuse, R237, PT ;  /* 0x000000ed0200720c */ /* 0x040fe20003fc6270 */
[----:B------:R-:W3:Y:S01]  /*a1a0*/  MUFU.TANH R19, R65 ;  /* 0x0000004100137308 */ /* 0x000ee20000002400 */
[C---:B------:R-:W-:Y:S02]  /*a1b0*/  ISETP.LT.OR P0, PT, R2.reuse, R236, P0 ;  /* 0x000000ec0200720c */ /* 0x040fe40000701670 */
[C---:B------:R-:W-:Y:S02]  /*a1c0*/  ISETP.LT.OR P4, PT, R2.reuse, R235, P4 ;  /* 0x000000eb0200720c */ /* 0x040fe40002781670 */
[----:B------:R-:W-:-:S02]  /*a1d0*/  ISETP.LT.OR P2, PT, R2, R234, P2 ;  /* 0x000000ea0200720c */ /* 0x000fc40001741670 */
[----:B------:R-:W-:Y:S01]  /*a1e0*/  ISETP.LT.OR P6, PT, R2, R232, P6 ;  /* 0x000000e80200720c */ /* 0x000fe200037c1670 */
[----:B------:R-:W1:Y:S01]  /*a1f0*/  MUFU.TANH R67, R67 ;  /* 0x0000004300437308 */ /* 0x000e620000002400 */
[----:B------:R-:W-:Y:S02]  /*a200*/  IADD3 R2, R0, 0x28, RZ ;  /* 0x0000002800027810 */ /* 0x000fe40007ffe0ff */
[----:B------:R-:W-:Y:S01]  /*a210*/  FSEL R26, R3, -INF , !P5 ;  /* 0xff800000031a7808 */ /* 0x000fe20006800000 */
[----:B------:R-:W-:Y:S01]  /*a220*/  FMUL.FTZ R3, R211, c[0x0][0x2ec] ;  /* 0x0000bb00d3037a20 */ /* 0x000fe20000410000 */
[----:B----4-:R-:W-:Y:S02]  /*a230*/  FSEL R28, R28, -INF , !P3 ;  /* 0xff8000001c1c7808 */ /* 0x010fe40005800000 */
[----:B------:R-:W-:Y:S01]  /*a240*/  FSEL R245, R58, -INF , !P1 ;  /* 0xff8000003af57808 */ /* 0x000fe20004800000 */
[----:B------:R-:W4:Y:S01]  /*a250*/  MUFU.TANH R15, R136 ;  /* 0x00000088000f7308 */ /* 0x000f220000002400 */
        /* <DEDUP_REMOVED lines=8> */
[C---:B------:R-:W-:Y:S01]  /*a2e0*/  ISETP.LT.OR P1, PT, R2.reuse, R234, P1 ;  /* 0x000000ea0200720c */ /* 0x040fe20000f21670 */
[----:B------:R-:W1:Y:S01]  /*a2f0*/  MUFU.TANH R14, R138 ;  /* 0x0000008a000e7308 */ /* 0x000e620000002400 */
[----:B------:R-:W-:Y:S02]  /*a300*/  ISETP.LT.OR P0, PT, R2, R232, P0 ;  /* 0x000000e80200720c */ /* 0x000fe40000701670 */
[----:B------:R-:W-:Y:S02]  /*a310*/  IADD3 R2, R0, 0x29, RZ ;  /* 0x0000002900027810 */ /* 0x000fe40007ffe0ff */
[----:B------:R-:W-:Y:S02]  /*a320*/  FSEL R23, R23, -INF , !P4 ;  /* 0xff80000017177808 */ /* 0x000fe40006000000 */
[----:B--2---:R-:W-:Y:S01]  /*a330*/  FSEL R25, R25, -INF , !P2 ;  /* 0xff80000019197808 */ /* 0x004fe20005000000 */
[----:B------:R-:W2:Y:S01]  /*a340*/  MUFU.TANH R16, R204 ;  /* 0x000000cc00107308 */ /* 0x000ea20000002400 */
[----:B------:R-:W-:-:S02]  /*a350*/  FSEL R244, R59, -INF , !P6 ;  /* 0xff8000003bf47808 */ /* 0x000fc40007000000 */
[----:B------:R-:W-:Y:S02]  /*a360*/  FSEL R21, R21, -INF , !P5 ;  /* 0xff80000015157808 */ /* 0x000fe40006800000 */
[C---:B------:R-:W-:Y:S02]  /*a370*/  ISETP.GE.AND P4, PT, R2.reuse, R240, PT ;  /* 0x000000f00200720c */ /* 0x040fe40003f86270 */
[C---:B------:R-:W-:Y:S01]  /*a380*/  ISETP.GE.AND P2, PT, R2.reuse, R239, PT ;  /* 0x000000ef0200720c */ /* 0x040fe20003f46270 */
[----:B------:R-:W1:Y:S01]  /*a390*/  MUFU.TANH R206, R206 ;  /* 0x000000ce00ce7308 */ /* 0x000e620000002400 */
[C---:B------:R-:W-:Y:S02]  /*a3a0*/  ISETP.GE.AND P6, PT, R2.reuse, R238, PT ;  /* 0x000000ee0200720c */ /* 0x040fe40003fc6270 */
[C---:B------:R-:W-:Y:S02]  /*a3b0*/  ISETP.GE.AND P5, PT, R2.reuse, R237, PT ;  /* 0x000000ed0200720c */ /* 0x040fe40003fa6270 */
[----:B------:R-:W-:-:S02]  /*a3c0*/  ISETP.LT.OR P4, PT, R2, R236, P4 ;  /* 0x000000ec0200720c */ /* 0x000fc40002781670 */
[C---:B------:R-:W-:Y:S01]  /*a3d0*/  ISETP.LT.OR P2, PT, R2.reuse, R235, P2 ;  /* 0x000000eb0200720c */ /* 0x040fe20001741670 */
[----:B------:R1:W1:Y:S01]  /*a3e0*/  MUFU.TANH R7, R10 ;  /* 0x0000000a00077308 */ /* 0x0002620000002400 */
[C---:B------:R-:W-:Y:S02]  /*a3f0*/  ISETP.LT.OR P6, PT, R2.reuse, R234, P6 ;  /* 0x000000ea0200720c */ /* 0x040fe400037c1670 */
[----:B------:R-:W-:Y:S02]  /*a400*/  ISETP.LT.OR P5, PT, R2, R232, P5 ;  /* 0x000000e80200720c */ /* 0x000fe40002fa1670 */
[----:B------:R-:W-:Y:S02]  /*a410*/  IADD3 R2, R0, 0x30, RZ ;  /* 0x0000003000027810 */ /* 0x000fe40007ffe0ff */
[----:B------:R-:W-:Y:S01]  /*a420*/  FSEL R20, R20, -INF , !P3 ;  /* 0xff80000014147808 */ /* 0x000fe20005800000 */
[----:B------:R-:W2:Y:S01]  /*a430*/  MUFU.TANH R139, R139 ;  /* 0x0000008b008b7308 */ /* 0x000ea20000002400 */
[----:B------:R-:W-:-:S02]  /*a440*/  FSEL R22, R22, -INF , !P1 ;  /* 0xff80000016167808 */ /* 0x000fc40004800000 */
[----:B------:R-:W-:Y:S02]  /*a450*/  FSEL R243, R66, -INF , !P0 ;  /* 0xff80000042f37808 */ /* 0x000fe40004000000 */
[----:B------:R-:W-:Y:S02]  /*a460*/  FSEL R18, R18, -INF , !P4 ;  /* 0xff80000012127808 */ /* 0x000fe40006000000 */
[C---:B------:R-:W-:Y:S01]  /*a470*/  ISETP.GE.AND P3, PT, R2.reuse, R240, PT ;  /* 0x000000f00200720c */ /* 0x040fe20003f66270 */
[----:B------:R-:W2:Y:S01]  /*a480*/  MUFU.TANH R12, R205 ;  /* 0x000000cd000c7308 */ /* 0x000ea20000002400 */
[----:B------:R-:W-:Y:S01]  /*a490*/  ISETP.GE.AND P1, PT, R2, R239, PT ;  /* 0x000000ef0200720c */ /* 0x000fe20003f26270 */
[----:B-1----:R-:W-:Y:S01]  /*a4a0*/  FMUL.FTZ R10, R208, c[0x0][0x2ec] ;  /* 0x0000bb00d00a7a20 */ /* 0x002fe20000410000 */
[C---:B------:R-:W-:Y:S02]  /*a4b0*/  ISETP.GE.AND P0, PT, R2.reuse, R238, PT ;  /* 0x000000ee0200720c */ /* 0x040fe40003f06270 */
[----:B------:R-:W-:-:S02]  /*a4c0*/  ISETP.GE.AND P4, PT, R2, R237, PT ;  /* 0x000000ed0200720c */ /* 0x000fc40003f86270 */
[C---:B------:R-:W-:Y:S01]  /*a4d0*/  ISETP.LT.OR P3, PT, R2.reuse, R236, P3 ;  /* 0x000000ec0200720c */ /* 0x040fe20001f61670 */
[----:B------:R-:W1:Y:S01]  /*a4e0*/  MUFU.TANH R207, R207 ;  /* 0x000000cf00cf7308 */ /* 0x000e620000002400 */
[C---:B------:R-:W-:Y:S02]  /*a4f0*/  ISETP.LT.OR P1, PT, R2.reuse, R235, P1 ;  /* 0x000000eb0200720c */ /* 0x040fe40000f21670 */
[C---:B------:R-:W-:Y:S02]  /*a500*/  ISETP.LT.OR P0, PT, R2.reuse, R234, P0 ;  /* 0x000000ea0200720c */ /* 0x040fe40000701670 */
[----:B------:R-:W-:Y:S02]  /*a510*/  ISETP.LT.OR P4, PT, R2, R232, P4 ;  /* 0x000000e80200720c */ /* 0x000fe40002781670 */
[----:B------:R-:W-:Y:S01]  /*a520*/  IADD3 R2, R0, 0x31, RZ ;  /* 0x0000003100027810 */ /* 0x000fe20007ffe0ff */
[----:B------:R-:W1:Y:S01]  /*a530*/  MUFU.TANH R8, R8 ;  /* 0x0000000800087308 */ /* 0x000e620000002400 */
[----:B------:R-:W-:-:S02]  /*a540*/  FSEL R17, R17, -INF , !P2 ;  /* 0xff80000011117808 */ /* 0x000fc40005000000 */
[----:B---3--:R-:W-:Y:S02]  /*a550*/  FSEL R19, R19, -INF , !P6 ;  /* 0xff80000013137808 */ /* 0x008fe40007000000 */
[----:B------:R-:W-:Y:S02]  /*a560*/  FSEL R242, R67, -INF , !P5 ;  /* 0xff80000043f27808 */ /* 0x000fe40006800000 */
[----:B----4-:R-:W-:Y:S01]  /*a570*/  FSEL R15, R15, -INF , !P3 ;  /* 0xff8000000f0f7808 */ /* 0x010fe20005800000 */
[----:B------:R3:W-:Y:S01]  /*a580*/  MUFU.TANH R5, R9 ;  /* 0x0000000900057308 */ /* 0x0007e20000002400 */
[C---:B------:R-:W-:Y:S02]  /*a590*/  ISETP.GE.AND P2, PT, R2.reuse, R240, PT ;  /* 0x000000f00200720c */ /* 0x040fe40003f46270 */
[C---:B------:R-:W-:Y:S02]  /*a5a0*/  ISETP.GE.AND P6, PT, R2.reuse, R239, PT ;  /* 0x000000ef0200720c */ /* 0x040fe40003fc6270 */
[----:B------:R-:W-:-:S02]  /*a5b0*/  ISETP.GE.AND P5, PT, R2, R238, PT ;  /* 0x000000ee0200720c */ /* 0x000fc40003fa6270 */
[C---:B------:R-:W-:Y:S01]  /*a5c0*/  ISETP.GE.AND P3, PT, R2.reuse, R237, PT ;  /* 0x000000ed0200720c */ /* 0x040fe20003f66270 */
[----:B------:R4:W-:Y:S01]  /*a5d0*/  MUFU.TANH R6, R11 ;  /* 0x0000000b00067308 */ /* 0x0009e20000002400 */
[C---:B------:R-:W-:Y:S02]  /*a5e0*/  ISETP.LT.OR P2, PT, R2.reuse, R236, P2 ;  /* 0x000000ec0200720c */ /* 0x040fe40001741670 */
[C---:B------:R-:W-:Y:S02]  /*a5f0*/  ISETP.LT.OR P6, PT, R2.reuse, R235, P6 ;  /* 0x000000eb0200720c */ /* 0x040fe400037c1670 */
[C---:B------:R-:W-:Y:S02]  /*a600*/  ISETP.LT.OR P5, PT, R2.reuse, R234, P5 ;  /* 0x000000ea0200720c */ /* 0x040fe40002fa1670 */
[----:B------:R-:W-:Y:S01]  /*a610*/  ISETP.LT.OR P3, PT, R2, R232, P3 ;  /* 0x000000e80200720c */ /* 0x000fe20001f61670 */
[----:B---3--:R-:W-:Y:S01]  /*a620*/  FMUL.FTZ R9, R209, c[0x0][0x2ec] ;  /* 0x0000bb00d1097a20 */ /* 0x008fe20000410000 */
[----:B------:R-:W-:Y:S01]  /*a630*/  IADD3 R2, R0, 0x38, RZ ;  /* 0x0000003800027810 */ /* 0x000fe20007ffe0ff */
[----:B------:R-:W3:Y:S01]  /*a640*/  MUFU.TANH R10, R10 ;  /* 0x0000000a000a7308 */ /* 0x000ee20000002400 */
[----:B------:R-:W-:-:S02]  /*a650*/  FSEL R14, R14, -INF , !P1 ;  /* 0xff8000000e0e7808 */ /* 0x000fc40004800000 */
[----:B--2---:R-:W-:Y:S02]  /*a660*/  FSEL R16, R16, -INF , !P0 ;  /* 0xff80000010107808 */ /* 0x004fe40004000000 */
[----:B------:R-:W-:Y:S02]  /*a670*/  FSEL R206, R206, -INF , !P4 ;  /* 0xff800000cece7808 */ /* 0x000fe40006000000 */
[----:B------:R-:W-:Y:S01]  /*a680*/  FSEL R13, R13, -INF , !P2 ;  /* 0xff8000000d0d7808 */ /* 0x000fe20005000000 */
[----:B------:R-:W-:Y:S01]  /*a690*/  MUFU.TANH R9, R9 ;  /* 0x0000000900097308 */ /* 0x000fe20000002400 */
[C---:B------:R-:W-:Y:S02]  /*a6a0*/  ISETP.GE.AND P1, PT, R2.reuse, R240, PT ;  /* 0x000000f00200720c */ /* 0x040fe40003f26270 */
[C---:B------:R-:W-:Y:S02]  /*a6b0*/  ISETP.GE.AND P0, PT, R2.reuse, R239, PT ;  /* 0x000000ef0200720c */ /* 0x040fe40003f06270 */
[----:B------:R-:W-:-:S02]  /*a6c0*/  ISETP.GE.AND P4, PT, R2, R238, PT ;  /* 0x000000ee0200720c */ /* 0x000fc40003f86270 */
[C---:B------:R-:W-:Y:S01]  /*a6d0*/  ISETP.GE.AND P2, PT, R2.reuse, R237, PT ;  /* 0x000000ed0200720c */ /* 0x040fe20003f46270 */
[----:B------:R-:W-:Y:S01]  /*a6e0*/  MUFU.TANH R3, R3 ;  /* 0x0000000300037308 */ /* 0x000fe20000002400 */
[C---:B------:R-:W-:Y:S02]  /*a6f0*/  ISETP.LT.OR P1, PT, R2.reuse, R236, P1 ;  /* 0x000000ec0200720c */ /* 0x040fe40000f21670 */
[C---:B------:R-:W-:Y:S02]  /*a700*/  ISETP.LT.OR P0, PT, R2.reuse, R235, P0 ;  /* 0x000000eb0200720c */ /* 0x040fe40000701670 */
[C---:B------:R-:W-:Y:S02]  /*a710*/  ISETP.LT.OR P4, PT, R2.reuse, R234, P4 ;  /* 0x000000ea0200720c */ /* 0x040fe40002781670 */
[----:B------:R-:W-:Y:S01]  /*a720*/  ISETP.LT.OR P2, PT, R2, R232, P2 ;  /* 0x000000e80200720c */ /* 0x000fe20001741670 */
[----:B------:R-:W-:Y:S01]  /*a730*/  FMUL.FTZ R2, R210, c[0x0][0x2ec] ;  /* 0x0000bb00d2027a20 */ /* 0x000fe20000410000 */
[----:B------:R-:W-:-:S02]  /*a740*/  FSEL R7, R7, -INF , !P0 ;  /* 0xff80000007077808 */ /* 0x000fc40004000000 */
[----:B------:R-:W-:Y:S02]  /*a750*/  PLOP3.LUT P0, PT, PT, PT, UP0, 0x80, 0x0 ;  /* 0x000000000000781c */ /* 0x000fe40003f0f008 */
[----:B------:R-:W-:Y:S01]  /*a760*/  IADD3 R0, R0, 0x39, RZ ;  /* 0x0000003900007810 */ /* 0x000fe20007ffe0ff */
[----:B------:R-:W2:Y:S01]  /*a770*/  MUFU.TANH R2, R2 ;  /* 0x0000000200027308 */ /* 0x000ea20000002400 */
[----:B----4-:R-:W-:Y:S02]  /*a780*/  FSEL R11, R139, -INF , !P6 ;  /* 0xff8000008b0b7808 */ /* 0x010fe40007000000 */
[----:B------:R-:W-:Y:S02]  /*a790*/  FSEL R12, R12, -INF , !P5 ;  /* 0xff8000000c0c7808 */ /* 0x000fe40006800000 */
[----:B-1----:R-:W-:Y:S02]  /*a7a0*/  FSEL R207, R207, -INF , !P3 ;  /* 0xff800000cfcf7808 */ /* 0x002fe40005800000 */
[----:B------:R-:W-:Y:S01]  /*a7b0*/  FSEL R8, R8, -INF , !P1 ;  /* 0xff80000008087808 */ /* 0x000fe20004800000 */
[----:B------:R-:W-:Y:S01]  /*a7c0*/  BAR.SYNC.DEFER_BLOCKING 0x0 ;  /* 0x0000000000007b1d */ /* 0x000fe20000010000 */
        /* <DEDUP_REMOVED lines=8> */
[----:B---3--:R-:W-:Y:S02]  /*a850*/  FSEL R10, R10, -INF , !P4 ;  /* 0xff8000000a0a7808 */ /* 0x008fe40006000000 */
[----:B--2---:R-:W-:Y:S02]  /*a860*/  FSEL R205, R2, -INF , !P2 ;  /* 0xff80000002cd7808 */ /* 0x004fe40005000000 */
        /* <DEDUP_REMOVED lines=41> */
.L_x_479:
[----:B------:R-:W2:Y:S04]  /*ab00*/  LDL.LU R56, [R1+0x38] ;  /* 0x0000380001387983 */ /* 0x000ea80000300800 */
[----:B------:R-:W3:Y:S04]  /*ab10*/  LDL.LU R57, [R1+0x3c] ;  /* 0x00003c0001397983 */ /* 0x000ee80000300800 */
[----:B------:R-:W4:Y:S01]  /*ab20*/  LDL.LU R59, [R1+0x40] ;  /* 0x00004000013b7983 */ /* 0x000f220000300800 */
[----:B------:R-:W-:-:S02]  /*ab30*/  FMNMX.FTZ R0, R135, R34, !PT ;  /* 0x0000002287007209 */ /* 0x000fc40007810000 */
[----:B------:R-:W-:Y:S01]  /*ab40*/  MOV R58, R252 ;  /* 0x000000fc003a7202 */ /* 0x000fe20000000f00 */
[----:B------:R-:W-:Y:S01]  /*ab50*/  STL [R1+0xa8], R221 ;  /* 0x0000a8dd01007387 */ /* 0x000fe20000100800 */
[----:B------:R-:W-:-:S03]  /*ab60*/  FMNMX.FTZ R0, R51, R0, !PT ;  /* 0x0000000033007209 */ /* 0x000fc60007810000 */
        /* <DEDUP_REMOVED lines=9> */
[----:B------:R-:W-:-:S04]  /*ac00*/  FMNMX.FTZ R0, R33, R0, !PT ;  /* 0x0000000021007209 */ /* 0x000fc80007810000 */
[----:B------:R-:W-:-:S04]  /*ac10*/  FMNMX.FTZ R0, R30, R0, !PT ;  /* 0x000000001e007209 */ /* 0x000fc80007810000 */
[----:B------:R-:W-:-:S04]  /*ac20*/  FMNMX.FTZ R0, R27, R0, !PT ;  /* 0x000000001b007209 */ /* 0x000fc80007810000 */
[----:B------:R-:W-:-:S04]  /*ac30*/  FMNMX.FTZ R0, R24, R0, !PT ;  /* 0x0000000018007209 */ /* 0x000fc80007810000 */
[----:B-1----:R-:W-:Y:S02]  /*ac40*/  FMNMX.FTZ R2, R21, R0, !PT ;  /* 0x0000000015027209 */ /* 0x002fe40007810000 */
        /* <DEDUP_REMOVED lines=28> */
[----:B-1----:R-:W-:Y:S02]  /*ae10*/  FMNMX.FTZ R0, R0, R4, !PT ;  /* 0x0000000400007209 */ /* 0x002fe40007810000 */
[----:B------:R-:W-:-:S02]  /*ae20*/  FMNMX.FTZ R2, R22, R2, !PT ;  /* 0x0000000216027209 */ /* 0x000fc40007810000 */
[----:B------:R-:W-:Y:S01]  /*ae30*/  FMNMX.FTZ R3, R14, R3, !PT ;  /* 0x000000030e037209 */ /* 0x000fe20007810000 */
[----:B------:R-:W1:Y:S01]  /*ae40*/  SHFL.BFLY PT, R53, R0, 0x1, 0x1f ;  /* 0x0c201f0000357f89 */ /* 0x000e6200000e0000 */
[----:B------:R-:W-:Y:S02]  /*ae50*/  FMNMX.FTZ R2, R19, R2, !PT ;  /* 0x0000000213027209 */ /* 0x000fe40007810000 */
[----:B------:R-:W-:Y:S02]  /*ae60*/  FMNMX.FTZ R3, R11, R3, !PT ;  /* 0x000000030b037209 */ /* 0x000fe40007810000 */
[----:B------:R-:W-:Y:S02]  /*ae70*/  FMNMX.FTZ R4, R16, R2, !PT ;  /* 0x0000000210047209 */ /* 0x000fe40007810000 */
[----:B------:R-:W-:Y:S02]  /*ae80*/  FMNMX.FTZ R3, R7, R3, !PT ;  /* 0x0000000307037209 */ /* 0x000fe40007810000 */
[----:B------:R-:W-:-:S02]  /*ae90*/  FMNMX.FTZ R4, R12, R4, !PT ;  /* 0x000000040c047209 */ /* 0x000fc40007810000 */
[----:B------:R-:W-:Y:S02]  /*aea0*/  FMNMX.FTZ R2, R6, R3, !PT ;  /* 0x0000000306027209 */ /* 0x000fe40007810000 */
[----:B------:R-:W-:-:S03]  /*aeb0*/  FMNMX.FTZ R4, R10, R4, !PT ;  /* 0x000000040a047209 */ /* 0x000fc60007810000 */
[----:B------:R-:W1:Y:S01]  /*aec0*/  SHFL.BFLY PT, R3, R2, 0x2, 0x1f ;  /* 0x0c401f0002037f89 */ /* 0x000e6200000e0000 */
[----:B------:R-:W-:Y:S02]  /*aed0*/  FMNMX.FTZ R4, R9, R4, !PT ;  /* 0x0000000409047209 */ /* 0x000fe40007810000 */
[----:B-1----:R-:W-:-:S03]  /*aee0*/  FMNMX.FTZ R252, R0, R53, !PT ;  /* 0x0000003500fc7209 */ /* 0x002fc60007810000 */
[----:B------:R-:W1:Y:S01]  /*aef0*/  SHFL.BFLY PT, R53, R4, 0x2, 0x1f ;  /* 0x0c401f0004357f89 */ /* 0x000e6200000e0000 */
[C---:B------:R-:W-:Y:S01]  /*af00*/  FSETP.NEU.FTZ.AND P3, PT, R252.reuse, -INF , PT ;  /* 0xff800000fc00780b */ /* 0x040fe20003f7d000 */
[----:B------:R-:W-:-:S05]  /*af10*/  FMUL.FTZ R0, R252, c[0x0][0x23c] ;  /* 0x00008f00fc007a20 */ /* 0x000fca0000410000 */
[----:B------:R-:W-:-:S05]  /*af20*/  FSEL R0, R0, RZ, P3 ;  /* 0x000000ff00007208 */ /* 0x000fca0001800000 */
[--C-:B------:R-:W-:Y:S01]  /*af30*/  FFMA.FTZ R138, R33, c[0x0][0x23c], -R0.reuse ;  /* 0x00008f00218a7a23 */ /* 0x100fe20000010800 */
[----:B------:R-:W-:Y:S01]  /*af40*/  FMNMX.FTZ R3, R2, R3, !PT ;  /* 0x0000000302037209 */ /* 0x000fe20007810000 */
[--C-:B------:R-:W-:Y:S02]  /*af50*/  FFMA.FTZ R34, R34, c[0x0][0x23c], -R0.reuse ;  /* 0x00008f0022227a23 */ /* 0x100fe40000010800 */
[--C-:B------:R-:W-:Y:S02]  /*af60*/  FFMA.FTZ R51, R51, c[0x0][0x23c], -R0.reuse ;  /* 0x00008f0033337a23 */ /* 0x100fe40000010800 */
[--C-:B------:R-:W-:Y:S02]  /*af70*/  FFMA.FTZ R48, R48, c[0x0][0x23c], -R0.reuse ;  /* 0x00008f0030307a23 */ /* 0x100fe40000010800 */
[--C-:B------:R-:W-:Y:S02]  /*af80*/  FFMA.FTZ R45, R45, c[0x0][0x23c], -R0.reuse ;  /* 0x00008f002d2d7a23 */ /* 0x100fe40000010800 */
[--C-:B------:R-:W-:Y:S01]  /*af90*/  FFMA.FTZ R64, R42, c[0x0][0x23c], -R0.reuse ;  /* 0x00008f002a407a23 */ /* 0x100fe20000010800 */
[----:B-1----:R-:W-:Y:S01]  /*afa0*/  FMNMX.FTZ R2, R4, R53, !PT ;  /* 0x0000003504027209 */ /* 0x002fe20007810000 */
[--C-:B------:R-:W-:Y:S01]  /*afb0*/  FFMA.FTZ R65, R38, c[0x0][0x23c], -R0.reuse ;  /* 0x00008f0026417a23 */ /* 0x100fe20000010800 */
[----:B------:R-:W1:Y:S01]  /*afc0*/  SHFL.BFLY PT, R4, R3, 0x1, 0x1f ;  /* 0x0c201f0003047f89 */ /* 0x000e6200000e0000 */
[--C-:B------:R-:W-:Y:S01]  /*afd0*/  FFMA.FTZ R33, R30, c[0x0][0x23c], -R0.reuse ;  /* 0x00008f001e217a23 */ /* 0x100fe20000010800 */
[----:B------:R1:W-:Y:S01]  /*afe0*/  MUFU.EX2 R53, R34 ;  /* 0x0000002200357308 */ /* 0x0003e20000000800 */
[----:B------:R-:W-:-:S02]  /*aff0*/  FFMA.FTZ R27, R27, c[0x0][0x23c], -R0 ;  /* 0x00008f001b1b7a23 */ /* 0x000fc40000010800 */
[--C-:B------:R-:W-:Y:S02]  /*b000*/  FFMA.FTZ R221, R24, c[0x0][0x23c], -R0.reuse ;  /* 0x00008f0018dd7a23 */ /* 0x100fe40000010800 */
[--C-:B------:R-:W-:Y:S02]  /*b010*/  FFMA.FTZ R220, R21, c[0x0][0x23c], -R0.reuse ;  /* 0x00008f0015dc7a23 */ /* 0x100fe40000010800 */
[--C-:B------:R-:W-:Y:S02]  /*b020*/  FFMA.FTZ R219, R18, c[0x0][0x23c], -R0.reuse ;  /* 0x00008f0012db7a23 */ /* 0x100fe40000010800 */
[--C-:B------:R-:W-:Y:S02]  /*b030*/  FFMA.FTZ R62, R15, c[0x0][0x23c], -R0.reuse ;  /* 0x00008f000f3e7a23 */ /* 0x100fe40000010800 */
[--C-:B------:R-:W-:Y:S02]  /*b040*/  FFMA.FTZ R60, R13, c[0x0][0x23c], -R0.reuse ;  /* 0x00008f000d3c7a23 */ /* 0x100fe40000010800 */
[----:B------:R-:W-:-:S02]  /*b050*/  FFMA.FTZ R61, R8, c[0x0][0x23c], -R0 ;  /* 0x00008f00083d7a23 */ /* 0x000fc40000010800 */
[----:B------:R-:W-:Y:S02]  /*b060*/  FFMA.FTZ R136, R5, c[0x0][0x23c], -R0 ;  /* 0x00008f0005887a23 */ /* 0x000fe40000010800 */
[----:B------:R-:W1:Y:S02]  /*b070*/  SHFL.BFLY PT, R0, R2, 0x1, 0x1f ;  /* 0x0c201f0002007f89 */ /* 0x000e6400000e0000 */
[----:B-1----:R-:W-:-:S04]  /*b080*/  FMNMX.FTZ R67, R3, R4, !PT ;  /* 0x0000000403437209 */ /* 0x002fc80007810000 */
[----:B------:R-:W-:Y:S01]  /*b090*/  FSETP.NEU.FTZ.AND P2, PT, R67, -INF , PT ;  /* 0xff8000004300780b */ /* 0x000fe20003f5d000 */
[----:B------:R-:W-:Y:S01]  /*b0a0*/  STL [R1+0x28], R67 ;  /* 0x0000284301007387 */ /* 0x000fe20000100800 */
[----:B------:R-:W-:Y:S02]  /*b0b0*/  FMNMX.FTZ R66, R2, R0, !PT ;  /* 0x0000000002427209 */ /* 0x000fe40007810000 */
[----:B------:R-:W-:-:S03]  /*b0c0*/  FMNMX.FTZ R0, R132, R54, !PT ;  /* 0x0000003684007209 */ /* 0x000fc60007810000 */
[----:B------:R3:W-:Y:S01]  /*b0d0*/  STL [R1+0x2c], R66 ;  /* 0x00002c4201007387 */ /* 0x0007e20000100800 */
[----:B------:R-:W-:Y:S01]  /*b0e0*/  FMNMX.FTZ R2, R241, R0, !PT ;  /* 0x00000000f1027209 */ /* 0x000fe20007810000 */
[----:B------:R-:W-:-:S03]  /*b0f0*/  FMUL.FTZ R0, R67, c[0x0][0x23c] ;  /* 0x00008f0043007a20 */ /* 0x000fc60000410000 */
[----:B------:R-:W-:Y:S02]  /*b100*/  FMNMX.FTZ R2, R231, R2, !PT ;  /* 0x00000002e7027209 */ /* 0x000fe40007810000 */
[----:B------:R-:W-:Y:S02]  /*b110*/  FSEL R0, R0, RZ, P2 ;  /* 0x000000ff00007208 */ /* 0x000fe40001000000 */
[----:B------:R-:W-:-:S03]  /*b120*/  FMNMX.FTZ R2, R55, R2, !PT ;  /* 0x0000000237027209 */ /* 0x000fc60007810000 */
[--C-:B------:R-:W-:Y:S01]  /*b130*/  FFMA.FTZ R218, R23, c[0x0][0x23c], -R0.reuse ;  /* 0x00008f0017da7a23 */ /* 0x100fe20000010800 */
[----:B------:R-:W-:Y:S01]  /*b140*/  MOV R23, R66 ;  /* 0x0000004200177202 */ /* 0x000fe20000000f00 */
[--C-:B------:R-:W-:Y:S01]  /*b150*/  FFMA.FTZ R251, R29, c[0x0][0x23c], -R0.reuse ;  /* 0x00008f001dfb7a23 */ /* 0x100fe20000010800 */
[----:B------:R-:W-:Y:S01]  /*b160*/  MOV R29, R67 ;  /* 0x00000043001d7202 */ /* 0x000fe20000000f00 */
[--C-:B------:R-:W-:Y:S01]  /*b170*/  FFMA.FTZ R13, R47, c[0x0][0x23c], -R0.reuse ;  /* 0x00008f002f0d7a23 */ /* 0x100fe20000010800 */
[----:B------:R-:W-:Y:S01]  /*b180*/  FMNMX.FTZ R2, R249, R2, !PT ;  /* 0x00000002f9027209 */ /* 0x000fe20007810000 */
[--C-:B------:R-:W-:Y:S01]  /*b190*/  FFMA.FTZ R37, R37, c[0x0][0x23c], -R0.reuse ;  /* 0x00008f0025257a23 */ /* 0x100fe20000010800 */
[----:B------:R-:W-:Y:S01]  /*b1a0*/  FSETP.NEU.FTZ.AND P1, PT, R23, -INF , PT ;  /* 0xff8000001700780b */ /* 0x000fe20003f3d000 */
[--C-:B------:R-:W-:Y:S01]  /*b1b0*/  FFMA.FTZ R50, R50, c[0x0][0x23c], -R0.reuse ;  /* 0x00008f0032327a23 */ /* 0x100fe20000010800 */
[----:B------:R-:W-:Y:S01]  /*b1c0*/  FMNMX.FTZ R2, R248, R2, !PT ;  /* 0x00000002f8027209 */ /* 0x000fe20007810000 */
[--C-:B------:R-:W-:Y:S01]  /*b1d0*/  FFMA.FTZ R8, R44, c[0x0][0x23c], -R0.reuse ;  /* 0x00008f002c087a23 */ /* 0x100fe20000010800 */
[----:B------:R-:W-:Y:S01]  /*b1e0*/  MOV R44, R65 ;  /* 0x00000041002c7202 */ /* 0x000fe20000000f00 */
        /* <DEDUP_REMOVED lines=13> */
[----:B------:R-:W-:Y:S01]  /*b2c0*/  MUFU.EX2 R24, R50 ;  /* 0x0000003200187308 */ /* 0x000fe20000000800 */
[----:B------:R-:W-:-:S02]  /*b2d0*/  FFMA.FTZ R139, R7, c[0x0][0x23c], -R0 ;  /* 0x00008f00078b7a23 */ /* 0x000fc40000010800 */
[--C-:B------:R-:W-:Y:S02]  /*b2e0*/  FFMA.FTZ R18, R6, c[0x0][0x23c], -R0.reuse ;  /* 0x00008f0006127a23 */ /* 0x100fe40000010800 */
[----:B------:R-:W-:Y:S01]  /*b2f0*/  IMAD.MOV.U32 R36, RZ, RZ, R137 ;  /* 0x000000ffff247224 */ /* 0x000fe200078e0089 */
[----:B------:R-:W-:Y:S02]  /*b300*/  MOV R34, R139 ;  /* 0x0000008b00227202 */ /* 0x000fe40000000f00 */
[----:B--2---:R-:W-:Y:S02]  /*b310*/  MOV R208, R56 ;  /* 0x0000003800d07202 */ /* 0x004fe40000000f00 */
[----:B------:R-:W-:Y:S01]  /*b320*/  MUFU.EX2 R56, R45 ;  /* 0x0000002d00387308 */ /* 0x000fe20000000800 */
[----:B---3--:R-:W-:Y:S01]  /*b330*/  MOV R66, R57 ;  /* 0x0000003900427202 */ /* 0x008fe20000000f00 */
[----:B----4-:R-:W-:Y:S02]  /*b340*/  IMAD.MOV.U32 R67, RZ, RZ, R59 ;  /* 0x000000ffff437224 */ /* 0x010fe400078e003b */
[----:B------:R-:W-:-:S04]  /*b350*/  FFMA.FTZ R59, R11, c[0x0][0x23c], -R0 ;  /* 0x00008f000b3b7a23 */ /* 0x000fc80000010800 */
[----:B------:R-:W1:Y:S01]  /*b360*/  MUFU.EX2 R57, R51 ;  /* 0x0000003300397308 */ /* 0x000e620000000800 */
[----:B------:R-:W-:-:S05]  /*b370*/  FMUL.FTZ R0, R23, c[0x0][0x23c] ;  /* 0x00008f0017007a20 */ /* 0x000fca0000410000 */
[----:B------:R-:W-:-:S05]  /*b380*/  FSEL R0, R0, RZ, P1 ;  /* 0x000000ff00007208 */ /* 0x000fca0000800000 */
[--C-:B------:R-:W-:Y:S02]  /*b390*/  FFMA.FTZ R11, R46, c[0x0][0x23c], -R0.reuse ;  /* 0x00008f002e0b7a23 */ /* 0x100fe40000010800 */
[--C-:B------:R-:W-:Y:S02]  /*b3a0*/  FFMA.FTZ R250, R43, c[0x0][0x23c], -R0.reuse ;  /* 0x00008f002bfa7a23 */ /* 0x100fe40000010800 */
[--C-:B------:R-:W-:Y:S01]  /*b3b0*/  FFMA.FTZ R5, R39, c[0x0][0x23c], -R0.reuse ;  /* 0x00008f0027057a23 */ /* 0x100fe20000010800 */
[----:B-1----:R-:W-:Y:S01]  /*b3c0*/  MOV R45, R57 ;  /* 0x00000039002d7202 */ /* 0x002fe20000000f00 */
[--C-:B------:R-:W-:Y:S01]  /*b3d0*/  FFMA.FTZ R6, R52, c[0x0][0x23c], -R0.reuse ;  /* 0x00008f0034067a23 */ /* 0x100fe20000010800 */
[----:B------:R-:W-:Y:S01]  /*b3e0*/  MUFU.EX2 R39, R48 ;  /* 0x0000003000277308 */ /* 0x000fe20000000800 */
[--C-:B------:R-:W-:Y:S01]  /*b3f0*/  FFMA.FTZ R7, R49, c[0x0][0x23c], -R0.reuse ;  /* 0x00008f0031077a23 */ /* 0x100fe20000010800 */
[----:B------:R-:W-:Y:S01]  /*b400*/  MOV R52, R18 ;  /* 0x0000001200347202 */ /* 0x000fe20000000f00 */
[--C-:B------:R-:W-:Y:S01]  /*b410*/  FFMA.FTZ R211, R40, c[0x0][0x23c], -R0.reuse ;  /* 0x00008f0028d37a23 */ /* 0x100fe20000010800 */
[----:B------:R-:W-:Y:S01]  /*b420*/  MOV R40, R138 ;  /* 0x0000008a00287202 */ /* 0x000fe20000000f00 */
[----:B------:R-:W-:-:S02]  /*b430*/  FFMA.FTZ R210, R35, c[0x0][0x23c], -R0 ;  /* 0x00008f0023d27a23 */ /* 0x000fc40000010800 */
[--C-:B------:R-:W-:Y:S01]  /*b440*/  FFMA.FTZ R209, R31, c[0x0][0x23c], -R0.reuse ;  /* 0x00008f001fd17a23 */ /* 0x100fe20000010800 */
[----:B------:R-:W-:Y:S01]  /*b450*/  MOV R31, R66 ;  /* 0x00000042001f7202 */ /* 0x000fe20000000f00 */
[--C-:B------:R-:W-:Y:S01]  /*b460*/  FFMA.FTZ R212, R28, c[0x0][0x23c], -R0.reuse ;  /* 0x00008f001cd47a23 */ /* 0x100fe20000010800 */
[----:B------:R-:W-:Y:S01]  /*b470*/  MUFU.EX2 R5, R5 ;  /* 0x0000000500057308 */ /* 0x000fe20000000800 */
[--C-:B------:R-:W-:Y:S01]  /*b480*/  FFMA.FTZ R15, R25, c[0x0][0x23c], -R0.reuse ;  /* 0x00008f00190f7a23 */ /* 0x100fe20000010800 */
[----:B------:R-:W-:Y:S01]  /*b490*/  MOV R25, R40 ;  /* 0x0000002800197202 */ /* 0x000fe20000000f00 */
[--C-:B------:R-:W-:Y:S02]  /*b4a0*/  FFMA.FTZ R14, R22, c[0x0][0x23c], -R0.reuse ;  /* 0x00008f00160e7a23 */ /* 0x100fe40000010800 */
[--C-:B------:R-:W-:Y:S02]  /*b4b0*/  FFMA.FTZ R38, R19, c[0x0][0x23c], -R0.reuse ;  /* 0x00008f0013267a23 */ /* 0x100fe40000010800 */
[--C-:B------:R-:W-:Y:S01]  /*b4c0*/  FFMA.FTZ R46, R16, c[0x0][0x23c], -R0.reuse ;  /* 0x00008f00102e7a23 */ /* 0x100fe20000010800 */
[----:B------:R-:W-:Y:S01]  /*b4d0*/  MUFU.EX2 R250, R250 ;  /* 0x000000fa00fa7308 */ /* 0x000fe20000000800 */
[----:B------:R-:W-:-:S02]  /*b4e0*/  FFMA.FTZ R12, R12, c[0x0][0x23c], -R0 ;  /* 0x00008f000c0c7a23 */ /* 0x000fc40000010800 */
[--C-:B------:R-:W-:Y:S02]  /*b4f0*/  FFMA.FTZ R10, R10, c[0x0][0x23c], -R0.reuse ;  /* 0x00008f000a0a7a23 */ /* 0x100fe40000010800 */
[----:B------:R-:W-:Y:S01]  /*b500*/  FFMA.FTZ R43, R9, c[0x0][0x23c], -R0 ;  /* 0x00008f00092b7a23 */ /* 0x000fe20000010800 */
[----:B------:R-:W-:Y:S01]  /*b510*/  FSEL R0, R252, RZ, P3 ;  /* 0x000000fffc007208 */ /* 0x000fe20001800000 */
[----:B------:R-:W-:Y:S01]  /*b520*/  IMAD.MOV.U32 R35, RZ, RZ, R67 ;  /* 0x000000ffff237224 */ /* 0x000fe200078e0043 */
[----:B------:R-:W-:Y:S03]  /*b530*/  MUFU.EX2 R9, R37 ;  /* 0x0000002500097308 */ /* 0x000fe60000000800 */
[----:B------:R-:W-:Y:S01]  /*b540*/  FADD.FTZ R2, R135, -R0 ;  /* 0x8000000087027221 */ /* 0x000fe20000010000 */
[----:B------:R-:W-:Y:S02]  /*b550*/  FMNMX.FTZ R0, R244, R3, !PT ;  /* 0x00000003f4007209 */ /* 0x000fe40007810000 */
[----:B------:R-:W-:Y:S01]  /*b560*/  MOV R135, R44 ;  /* 0x0000002c00877202 */ /* 0x000fe20000000f00 */
[----:B------:R-:W-:Y:S01]  /*b570*/  FMUL.FTZ R2, R2, c[0x0][0x23c] ;  /* 0x00008f0002027a20 */ /* 0x000fe20000410000 */
[----:B------:R-:W-:-:S04]  /*b580*/  FMNMX.FTZ R0, R243, R0, !PT ;  /* 0x00000000f3007209 */ /* 0x000fc80007810000 */
[----:B------:R-:W-:Y:S01]  /*b590*/  FMNMX.FTZ R3, R242, R0, !PT ;  /* 0x00000000f2037209 */ /* 0x000fe20007810000 */
[----:B------:R-:W1:Y:S01]  /*b5a0*/  MUFU.EX2 R2, R2 ;  /* 0x0000000200027308 */ /* 0x000e620000000800 */
[----:B------:R-:W-:Y:S02]  /*b5b0*/  FSEL R0, R29, RZ, P2 ;  /* 0x000000ff1d007208 */ /* 0x000fe40001000000 */
[----:B------:R-:W-:-:S03]  /*b5c0*/  FMNMX.FTZ R3, R206, R3, !PT ;  /* 0x00000003ce037209 */ /* 0x000fc60007810000 */
[----:B------:R-:W-:Y:S01]  /*b5d0*/  FADD.FTZ R0, R133, -R0 ;  /* 0x8000000085007221 */ /* 0x000fe20000010000 */
[----:B------:R-:W-:Y:S01]  /*b5e0*/  FMNMX.FTZ R3, R207, R3, !PT ;  /* 0x00000003cf037209 */ /* 0x000fe20007810000 */
[----:B------:R-:W-:Y:S02]  /*b5f0*/  IMAD.MOV.U32 R133, RZ, RZ, R36 ;  /* 0x000000ffff857224 */ /* 0x000fe400078e0024 */
[----:B------:R-:W-:Y:S01]  /*b600*/  FMUL.FTZ R0, R0, c[0x0][0x23c] ;  /* 0x00008f0000007a20 */ /* 0x000fe20000410000 */
[----:B------:R-:W-:-:S04]  /*b610*/  FMNMX.FTZ R3, R205, R3, !PT ;  /* 0x00000003cd037209 */ /* 0x000fc80007810000 */
[----:B------:R-:W-:Y:S01]  /*b620*/  FMNMX.FTZ R3, R204, R3, !PT ;  /* 0x00000003cc037209 */ /* 0x000fe20007810000 */
[-C--:B-1----:R-:W-:Y:S01]  /*b630*/  FFMA.FTZ R208, R208, R2.reuse, R53 ;  /* 0x00000002d0d07223 */ /* 0x082fe20000010035 */
[----:B------:R-:W1:Y:S01]  /*b640*/  MUFU.EX2 R0, R0 ;  /* 0x0000000000007308 */ /* 0x000e620000000800 */
[-C--:B------:R-:W-:Y:S02]  /*b650*/  FMUL.FTZ R168, R168, R2.reuse ;  /* 0x00000002a8a87220 */ /* 0x080fe40000410000 */
[----:B------:R-:W2:Y:S01]  /*b660*/  SHFL.BFLY PT, R4, R3, 0x2, 0x1f ;  /* 0x0c401f0003047f89 */ /* 0x000ea200000e0000 */
[-C--:B------:R-:W-:Y:S02]  /*b670*/  FMUL.FTZ R169, R169, R2.reuse ;  /* 0x00000002a9a97220 */ /* 0x080fe40000410000 */
[-C--:B------:R-:W-:Y:S02]  /*b680*/  FMUL.FTZ R16, R164, R2.reuse ;  /* 0x00000002a4107220 */ /* 0x080fe40000410000 */
[----:B------:R-:W-:Y:S01]  /*b690*/  FMUL.FTZ R17, R165, R2 ;  /* 0x00000002a5117220 */ /* 0x000fe20000410000 */
        /* <DEDUP_REMOVED lines=37> */
[----:B------:R-:W-:Y:S01]  /*b8f0*/  FMUL.FTZ R129, R129, R2 ;  /* 0x0000000281817220 */ /* 0x000fe20000410000 */
[----:B--2---:R-:W-:Y:S01]  /*b900*/  FMNMX.FTZ R2, R3, R4, !PT ;  /* 0x0000000403027209 */ /* 0x004fe20007810000 */
[----:B---3--:R-:W-:Y:S02]  /*b910*/  IMAD.MOV.U32 R13, RZ, RZ, R23 ;  /* 0x000000ffff0d7224 */ /* 0x008fe400078e0017 */
[-C--:B-1----:R-:W-:Y:S02]  /*b920*/  FMUL.FTZ R138, R86, R0.reuse ;  /* 0x00000000568a7220 */ /* 0x082fe40000410000 */
[----:B------:R-:W1:Y:S01]  /*b930*/  SHFL.BFLY PT, R3, R2, 0x1, 0x1f ;  /* 0x0c201f0002037f89 */ /* 0x000e6200000e0000 */
[----:B------:R-:W-:-:S02]  /*b940*/  FMUL.FTZ R170, R170, R0 ;  /* 0x00000000aaaa7220 */ /* 0x000fc40000410000 */
[-C--:B------:R-:W-:Y:S02]  /*b950*/  FMUL.FTZ R171, R171, R0.reuse ;  /* 0x00000000abab7220 */ /* 0x080fe40000410000 */
[-C--:B------:R-:W-:Y:S01]  /*b960*/  FMUL.FTZ R18, R166, R0.reuse ;  /* 0x00000000a6127220 */ /* 0x080fe20000410000 */
[----:B------:R-:W-:Y:S01]  /*b970*/  MOV R166, R25 ;  /* 0x0000001900a67202 */ /* 0x000fe20000000f00 */
[-C--:B------:R-:W-:Y:S02]  /*b980*/  FMUL.FTZ R19, R167, R0.reuse ;  /* 0x00000000a7137220 */ /* 0x080fe40000410000 */
[-C--:B------:R-:W-:Y:S01]  /*b990*/  FMUL.FTZ R162, R162, R0.reuse ;  /* 0x00000000a2a27220 */ /* 0x080fe20000410000 */
[----:B------:R2:W-:Y:S01]  /*b9a0*/  MUFU.EX2 R167, R8 ;  /* 0x0000000800a77308 */ /* 0x0005e20000000800 */
[-C--:B------:R-:W-:Y:S02]  /*b9b0*/  FMUL.FTZ R163, R163, R0.reuse ;  /* 0x00000000a3a37220 */ /* 0x080fe40000410000 */
[----:B------:R-:W-:-:S02]  /*b9c0*/  FMUL.FTZ R158, R158, R0 ;  /* 0x000000009e9e7220 */ /* 0x000fc40000410000 */
[-C--:B------:R-:W-:Y:S02]  /*b9d0*/  FMUL.FTZ R159, R159, R0.reuse ;  /* 0x000000009f9f7220 */ /* 0x080fe40000410000 */
[-C--:B------:R-:W-:Y:S02]  /*b9e0*/  FMUL.FTZ R154, R154, R0.reuse ;  /* 0x000000009a9a7220 */ /* 0x080fe40000410000 */
[-C--:B------:R-:W-:Y:S02]  /*b9f0*/  FMUL.FTZ R155, R155, R0.reuse ;  /* 0x000000009b9b7220 */ /* 0x080fe40000410000 */
[----:B------:R-:W-:Y:S01]  /*ba00*/  FMUL.FTZ R66, R150, R0 ;  /* 0x0000000096427220 */ /* 0x000fe20000410000 */
[----:B------:R-:W-:Y:S01]  /*ba10*/  MOV R150, R12 ;  /* 0x0000000c00967202 */ /* 0x000fe20000000f00 */
[-C--:B------:R-:W-:Y:S01]  /*ba20*/  FMUL.FTZ R67, R151, R0.reuse ;  /* 0x0000000097437220 */ /* 0x080fe20000410000 */
[----:B-1----:R-:W-:Y:S01]  /*ba30*/  FMNMX.FTZ R2, R2, R3, !PT ;  /* 0x0000000302027209 */ /* 0x002fe20007810000 */
[----:B------:R-:W-:Y:S01]  /*ba40*/  FMUL.FTZ R146, R146, R0 ;  /* 0x0000000092927220 */ /* 0x000fe20000410000 */
[----:B------:R-:W-:Y:S01]  /*ba50*/  MOV R6, R150 ;  /* 0x0000009600067202 */ /* 0x000fe20000000f00 */
[----:B------:R-:W-:Y:S01]  /*ba60*/  FMUL.FTZ R147, R147, R0 ;  /* 0x0000000093937220 */ /* 0x000fe20000410000 */
[----:B--2---:R-:W-:Y:S01]  /*ba70*/  MOV R8, R2 ;  /* 0x0000000200087202 */ /* 0x004fe20000000f00 */
[-C--:B------:R-:W-:Y:S01]  /*ba80*/  FMUL.FTZ R142, R142, R0.reuse ;  /* 0x000000008e8e7220 */ /* 0x080fe20000410000 */
[----:B------:R1:W-:Y:S01]  /*ba90*/  STL [R1+0x24], R2 ;  /* 0x0000240201007387 */ /* 0x0003e20000100800 */
[----:B------:R-:W-:Y:S01]  /*baa0*/  FMUL.FTZ R143, R143, R0 ;  /* 0x000000008f8f7220 */ /* 0x000fe20000410000 */
[----:B------:R-:W-:Y:S01]  /*bab0*/  MOV R12, R38 ;  /* 0x00000026000c7202 */ /* 0x000fe20000000f00 */
[-C--:B------:R-:W-:Y:S01]  /*bac0*/  FMUL.FTZ R50, R70, R0.reuse ;  /* 0x0000000046327220 */ /* 0x080fe20000410000 */
        /* <DEDUP_REMOVED lines=11> */
[----:B------:R-:W-:Y:S01]  /*bb80*/  FMUL.FTZ R99, R99, R0 ;  /* 0x0000000063637220 */ /* 0x000fe20000410000 */
[----:B------:R-:W-:Y:S01]  /*bb90*/  MOV R10, R42 ;  /* 0x0000002a000a7202 */ /* 0x000fe20000000f00 */
[----:B------:R-:W-:Y:S01]  /*bba0*/  FMUL.FTZ R102, R102, R0 ;  /* 0x0000000066667220 */ /* 0x000fe20000410000 */
[----:B------:R-:W-:Y:S01]  /*bbb0*/  MOV R69, R46 ;  /* 0x0000002e00457202 */ /* 0x000fe20000000f00 */
        /* <DEDUP_REMOVED lines=8> */
[----:B------:R-:W-:Y:S01]  /*bc40*/  FFMA.FTZ R86, R31, R0, R9 ;  /* 0x000000001f567223 */ /* 0x000fe20000010009 */
[----:B------:R-:W-:Y:S01]  /*bc50*/  FSEL R0, R13, RZ, P1 ;  /* 0x000000ff0d007208 */ /* 0x000fe20000800000 */
[----:B------:R-:W-:Y:S01]  /*bc60*/  IMAD.MOV.U32 R164, RZ, RZ, R52 ;  /* 0x000000ffffa47224 */ /* 0x000fe200078e0034 */
[----:B------:R-:W-:Y:S01]  /*bc70*/  FSETP.NEU.FTZ.AND P1, PT, R8, -INF , PT ;  /* 0xff8000000800780b */ /* 0x000fe20003f3d000 */
[----:B------:R-:W-:Y:S01]  /*bc80*/  IMAD.MOV.U32 R70, RZ, RZ, R43 ;  /* 0x000000ffff467224 */ /* 0x000fe200078e002b */
[----:B------:R-:W-:Y:S01]  /*bc90*/  MOV R52, R41 ;  /* 0x0000002900347202 */ /* 0x000fe20000000f00 */
[----:B------:R-:W-:Y:S01]  /*bca0*/  FADD.FTZ R0, R134, -R0 ;  /* 0x8000000086007221 */ /* 0x000fe20000010000 */
[----:B------:R-:W-:Y:S01]  /*bcb0*/  MOV R31, R33 ;  /* 0x00000021001f7202 */ /* 0x000fe20000000f00 */
[----:B------:R-:W-:-:S02]  /*bcc0*/  IMAD.MOV.U32 R134, RZ, RZ, R13 ;  /* 0x000000ffff867224 */ /* 0x000fc400078e000d */
[----:B------:R-:W-:Y:S01]  /*bcd0*/  FMUL.FTZ R3, R0, c[0x0][0x23c] ;  /* 0x00008f0000037a20 */ /* 0x000fe20000410000 */
[----:B------:R-:W-:Y:S01]  /*bce0*/  FSEL R0, R8, RZ, P1 ;  /* 0x000000ff08007208 */ /* 0x000fe20000800000 */
[----:B------:R-:W-:-:S04]  /*bcf0*/  IMAD.MOV.U32 R13, RZ, RZ, R30 ;  /* 0x000000ffff0d7224 */ /* 0x000fc800078e001e */
[----:B------:R-:W2:Y:S01]  /*bd00*/  MUFU.EX2 R3, R3 ;  /* 0x0000000300037308 */ /* 0x000ea20000000800 */
[----:B-1----:R-:W-:Y:S01]  /*bd10*/  FADD.FTZ R2, R132, -R0 ;  /* 0x8000000084027221 */ /* 0x002fe20000010000 */
[----:B------:R-:W-:Y:S01]  /*bd20*/  MOV R132, R166 ;  /* 0x000000a600847202 */ /* 0x000fe20000000f00 */
[----:B------:R-:W-:Y:S01]  /*bd30*/  FMUL.FTZ R0, R8, c[0x0][0x23c] ;  /* 0x00008f0008007a20 */ /* 0x000fe20000410000 */
[----:B------:R-:W-:Y:S01]  /*bd40*/  MOV R166, R27 ;  /* 0x0000001b00a67202 */ /* 0x000fe20000000f00 */
[----:B------:R-:W-:-:S03]  /*bd50*/  FMUL.FTZ R2, R2, c[0x0][0x23c] ;  /* 0x00008f0002027a20 */ /* 0x000fc60000410000 */
[----:B------:R-:W-:-:S03]  /*bd60*/  FSEL R0, R0, RZ, P1 ;  /* 0x000000ff00007208 */ /* 0x000fc60000800000 */
[----:B------:R-:W1:Y:S02]  /*bd70*/  MUFU.EX2 R2, R2 ;  /* 0x0000000200027308 */ /* 0x000e640000000800 */
[----:B------:R-:W-:Y:S01]  /*bd80*/  FFMA.FTZ R4, R54, c[0x0][0x23c], -R0 ;  /* 0x00008f0036047a23 */ /* 0x000fe20000010800 */
[----:B------:R-:W-:Y:S01]  /*bd90*/  MOV R54, R151 ;  /* 0x0000009700367202 */ /* 0x000fe20000000f00 */
[-C--:B--2---:R-:W-:Y:S01]  /*bda0*/  FMUL.FTZ R44, R120, R3.reuse ;  /* 0x00000003782c7220 */ /* 0x084fe20000410000 */
[----:B------:R-:W-:Y:S01]  /*bdb0*/  MOV R151, R26 ;  /* 0x0000001a00977202 */ /* 0x000fe20000000f00 */
[----:B------:R-:W-:Y:S02]  /*bdc0*/  IMAD.MOV.U32 R120, RZ, RZ, R45 ;  /* 0x000000ffff787224 */ /* 0x000fe400078e002d */
[-C--:B------:R-:W-:Y:S02]  /*bdd0*/  FFMA.FTZ R85, R35, R3.reuse, R5 ;  /* 0x0000000323557223 */ /* 0x080fe40000010005 */
[----:B------:R-:W-:Y:S01]  /*bde0*/  FMUL.FTZ R45, R121, R3 ;  /* 0x00000003792d7220 */ /* 0x000fe20000410000 */
[----:B------:R-:W-:Y:S01]  /*bdf0*/  MOV R121, R24 ;  /* 0x0000001800797202 */ /* 0x000fe20000000f00 */
[----:B------:R-:W-:-:S02]  /*be00*/  IMAD.MOV.U32 R35, RZ, RZ, R61 ;  /* 0x000000ffff237224 */ /* 0x000fc400078e003d */
[----:B------:R-:W-:Y:S01]  /*be10*/  FMUL.FTZ R172, R172, R3 ;  /* 0x00000003acac7220 */ /* 0x000fe20000410000 */
[----:B------:R-:W-:Y:S01]  /*be20*/  F2FP.PACK_AB R9, R121, R9 ;  /* 0x000000097909723e */ /* 0x000fe200000000ff */
[----:B------:R-:W-:Y:S01]  /*be30*/  FMUL.FTZ R173, R173, R3 ;  /* 0x00000003adad7220 */ /* 0x000fe20000410000 */
[----:B------:R-:W-:Y:S01]  /*be40*/  MOV R68, R35 ;  /* 0x0000002300447202 */ /* 0x000fe20000000f00 */
        /* <DEDUP_REMOVED lines=16> */
[----:B------:R-:W-:Y:S01]  /*bf50*/  MOV R73, R165 ;  /* 0x000000a500497202 */ /* 0x000fe20000000f00 */
[----:B------:R-:W-:-:S02]  /*bf60*/  FMUL.FTZ R36, R76, R3 ;  /* 0x000000034c247220 */ /* 0x000fc40000410000 */
[-C--:B------:R-:W-:Y:S02]  /*bf70*/  FMUL.FTZ R37, R77, R3.reuse ;  /* 0x000000034d257220 */ /* 0x080fe40000410000 */
[-C--:B------:R-:W-:Y:S02]  /*bf80*/  FMUL.FTZ R60, R88, R3.reuse ;  /* 0x00000003583c7220 */ /* 0x080fe40000410000 */
[-C--:B------:R-:W-:Y:S01]  /*bf90*/  FMUL.FTZ R61, R89, R3.reuse ;  /* 0x00000003593d7220 */ /* 0x080fe20000410000 */
[----:B------:R-:W-:Y:S01]  /*bfa0*/  MUFU.EX2 R88, R7 ;  /* 0x0000000700587308 */ /* 0x000fe20000000800 */
        /* <DEDUP_REMOVED lines=11> */
[----:B------:R-:W-:Y:S01]  /*c060*/  F2FP.PACK_AB R8, R120, R53 ;  /* 0x000000357808723e */ /* 0x000fe200000000ff */
[-C--:B------:R-:W-:Y:S01]  /*c070*/  FMUL.FTZ R24, R124, R3.reuse ;  /* 0x000000037c187220 */ /* 0x080fe20000410000 */
[----:B------:R-:W-:Y:S01]  /*c080*/  MOV R124, R80 ;  /* 0x00000050007c7202 */ /* 0x000fe20000000f00 */
[----:B------:R-:W-:-:S02]  /*c090*/  FMUL.FTZ R25, R125, R3 ;  /* 0x000000037d197220 */ /* 0x000fc40000410000 */
[----:B------:R2:W3:Y:S01]  /*c0a0*/  MUFU.EX2 R3, R4 ;  /* 0x0000000400037308 */ /* 0x0004e20000000800 */
[----:B------:R-:W-:Y:S02]  /*c0b0*/  IMAD.MOV.U32 R80, RZ, RZ, R164 ;  /* 0x000000ffff507224 */ /* 0x000fe400078e00a4 */
[----:B------:R-:W-:Y:S02]  /*c0c0*/  IMAD.MOV.U32 R164, RZ, RZ, R63 ;  /* 0x000000ffffa47224 */ /* 0x000fe400078e003f */
[----:B-1----:R-:W-:Y:S01]  /*c0d0*/  FMUL.FTZ R63, R91, R2 ;  /* 0x000000025b3f7220 */ /* 0x002fe20000410000 */
[----:B------:R-:W-:Y:S01]  /*c0e0*/  MOV R91, R134 ;  /* 0x00000086005b7202 */ /* 0x000fe20000000f00 */
[----:B------:R-:W-:Y:S01]  /*c0f0*/  FMUL.FTZ R58, R94, R2 ;  /* 0x000000025e3a7220 */ /* 0x000fe20000410000 */
[----:B------:R-:W-:Y:S01]  /*c100*/  MOV R134, R150 ;  /* 0x0000009600867202 */ /* 0x000fe20000000f00 */
[----:B------:R-:W-:Y:S01]  /*c110*/  IMAD.MOV.U32 R72, RZ, RZ, R70 ;  /* 0x000000ffff487224 */ /* 0x000fe200078e0046 */
[----:B------:R-:W-:Y:S01]  /*c120*/  MOV R94, R71 ;  /* 0x00000047005e7202 */ /* 0x000fe20000000f00 */
[----:B------:R-:W-:Y:S01]  /*c130*/  IMAD.MOV.U32 R71, RZ, RZ, R133 ;  /* 0x000000ffff477224 */ /* 0x000fe200078e0085 */
[----:B------:R-:W-:Y:S01]  /*c140*/  MOV R150, R13 ;  /* 0x0000000d00967202 */ /* 0x000fe20000000f00 */
[----:B------:R-:W-:Y:S01]  /*c150*/  IMAD.MOV.U32 R70, RZ, RZ, R34 ;  /* 0x000000ffff467224 */ /* 0x000fe200078e0022 */
[----:B------:R-:W1:Y:S01]  /*c160*/  LDSM.16.MT88.4 R12, [R213+0xc000] ;  /* 0x00c00000d50c783b */ /* 0x000e620000004200 */
[----:B------:R-:W-:Y:S01]  /*c170*/  MOV R133, R31 ;  /* 0x0000001f00857202 */ /* 0x000fe20000000f00 */
[----:B------:R-:W-:Y:S01]  /*c180*/  FMUL.FTZ R174, R174, R2 ;  /* 0x00000002aeae7220 */ /* 0x000fe20000410000 */
[----:B------:R-:W-:Y:S01]  /*c190*/  MOV R109, R164 ;  /* 0x000000a4006d7202 */ /* 0x000fe20000000f00 */
[----:B------:R-:W-:Y:S01]  /*c1a0*/  FMUL.FTZ R175, R175, R2 ;  /* 0x00000002afaf7220 */ /* 0x000fe20000410000 */
[----:B------:R-:W-:Y:S01]  /*c1b0*/  MOV R125, R72 ;  /* 0x00000048007d7202 */ /* 0x000fe20000000f00 */
[-C--:B------:R-:W-:Y:S01]  /*c1c0*/  FMUL.FTZ R182, R182, R2.reuse ;  /* 0x00000002b6b67220 */ /* 0x080fe20000410000 */
[----:B------:R-:W-:Y:S01]  /*c1d0*/  MOV R72, R71 ;  /* 0x0000004700487202 */ /* 0x000fe20000000f00 */
[-C--:B------:R-:W-:Y:S01]  /*c1e0*/  FMUL.FTZ R183, R183, R2.reuse ;  /* 0x00000002b7b77220 */ /* 0x080fe20000410000 */
[----:B--2---:R-:W-:Y:S01]  /*c1f0*/  F2FP.PACK_AB R4, R148, R5 ;  /* 0x000000059404723e */ /* 0x004fe200000000ff */
        /* <DEDUP_REMOVED lines=20> */
[----:B------:R-:W-:Y:S01]  /*c340*/  FMUL.FTZ R35, R107, R2 ;  /* 0x000000026b237220 */ /* 0x000fe20000410000 */
        /* <DEDUP_REMOVED lines=8> */
[----:B------:R-:W-:Y:S01]  /*c3d0*/  FMUL.FTZ R27, R127, R2 ;  /* 0x000000027f1b7220 */ /* 0x000fe20000410000 */
[----:B------:R-:W-:Y:S01]  /*c3e0*/  MOV R127, R54 ;  /* 0x00000036007f7202 */ /* 0x000fe20000000f00 */
[----:B---3--:R-:W-:Y:S02]  /*c3f0*/  FFMA.FTZ R84, R84, R2, R3 ;  /* 0x0000000254547223 */ /* 0x008fe40000010003 */
[----:B------:R-:W-:Y:S02]  /*c400*/  FFMA.FTZ R2, R241, c[0x0][0x23c], -R0 ;  /* 0x00008f00f1027a23 */ /* 0x000fe40000010800 */
[----:B------:R-:W-:-:S02]  /*c410*/  IMAD.MOV.U32 R90, RZ, RZ, R87 ;  /* 0x000000ffff5a7224 */ /* 0x000fc400078e0057 */
[----:B------:R2:W3:Y:S01]  /*c420*/  MUFU.EX2 R87, R2 ;  /* 0x0000000200577308 */ /* 0x0004e20000000800 */
[----:B------:R-:W-:Y:S01]  /*c430*/  IMAD.MOV.U32 R71, RZ, RZ, R151 ;  /* 0x000000ffff477224 */ /* 0x000fe200078e0097 */
[----:B------:R-:W-:Y:S01]  /*c440*/  MOV R151, R166 ;  /* 0x000000a600977202 */ /* 0x000fe20000000f00 */
[----:B------:R-:W-:Y:S02]  /*c450*/  IMAD.MOV.U32 R95, RZ, RZ, R6 ;  /* 0x000000ffff5f7224 */ /* 0x000fe400078e0006 */
[----:B------:R-:W-:Y:S01]  /*c460*/  IMAD.MOV.U32 R89, RZ, RZ, R10 ;  /* 0x000000ffff597224 */ /* 0x000fe200078e000a */
[----:B------:R-:W-:Y:S01]  /*c470*/  F2FP.PACK_AB R10, R124, R94 ;  /* 0x0000005e7c0a723e */ /* 0x000fe200000000ff */
[----:B------:R-:W-:Y:S01]  /*c480*/  IMAD.MOV.U32 R132, RZ, RZ, R81 ;  /* 0x000000ffff847224 */ /* 0x000fe200078e0051 */
[----:B------:R4:W1:Y:S04]  /*c490*/  MUFU.EX2 R166, R11 ;  /* 0x0000000b00a67308 */ /* 0x0008680000000800 */
[----:B------:R-:W-:Y:S01]  /*c4a0*/  MOV R126, R132 ;  /* 0x00000084007e7202 */ /* 0x000fe20000000f00 */
[----:B--2---:R-:W-:Y:S01]  /*c4b0*/  FFMA.FTZ R2, R231, c[0x0][0x23c], -R0 ;  /* 0x00008f00e7027a23 */ /* 0x004fe20000010800 */
[----:B---3--:R-:W-:Y:S01]  /*c4c0*/  F2FP.PACK_AB R5, R87, R3 ;  /* 0x000000035705723e */ /* 0x008fe200000000ff */
[----:B------:R-:W-:Y:S01]  /*c4d0*/  IMAD.MOV.U32 R3, RZ, RZ, R124 ;  /* 0x000000ffff037224 */ /* 0x000fe200078e007c */
[----:B------:R-:W-:Y:S01]  /*c4e0*/  MOV R231, R106 ;  /* 0x0000006a00e77202 */ /* 0x000fe20000000f00 */
[----:B------:R2:W-:Y:S01]  /*c4f0*/  MUFU.EX2 R164, R2 ;  /* 0x0000000200a47308 */ /* 0x0005e20000000800 */
[----:B------:R-:W-:Y:S01]  /*c500*/  IMAD.MOV.U32 R106, RZ, RZ, R71 ;  /* 0x000000ffff6a7224 */ /* 0x000fe200078e0047 */
[----:B------:R-:W-:-:S02]  /*c510*/  MOV R124, R69 ;  /* 0x00000045007c7202 */ /* 0x000fc40000000f00 */
[----:B----4-:R-:W-:Y:S02]  /*c520*/  F2FP.PACK_AB R11, R167, R149 ;  /* 0x00000095a70b723e */ /* 0x010fe400000000ff */
[----:B-1----:R-:W-:Y:S02]  /*c530*/  F2FP.PACK_AB R6, R166, R88 ;  /* 0x00000058a606723e */ /* 0x002fe400000000ff */
[----:B------:R-:W-:Y:S03]  /*c540*/  MUFU.EX2 R89, R89 ;  /* 0x0000005900597308 */ /* 0x000fe60000000800 */
[----:B------:R-:W-:Y:S01]  /*c550*/  HMMA.16816.F32 R168, R8, R12, R168 ;  /* 0x0000000c08a8723c */ /* 0x000fe200000018a8 */
[----:B--2---:R-:W-:-:S07]  /*c560*/  FFMA.FTZ R2, R55, c[0x0][0x23c], -R0 ;  /* 0x00008f0037027a23 */ /* 0x004fce0000010800 */
[----:B------:R-:W-:Y:S01]  /*c570*/  HMMA.16816.F32 R16, R8, R14, R16 ;  /* 0x0000000e0810723c */ /* 0x000fe20000001810 */
[----:B------:R-:W1:Y:S02]  /*c580*/  MUFU.EX2 R165, R2 ;  /* 0x0000000200a57308 */ /* 0x000e640000000800 */
[----:B-1----:R-:W-:Y:S02]  /*c590*/  F2FP.PACK_AB R7, R165, R164 ;  /* 0x000000a4a507723e */ /* 0x002fe400000000ff */
[----:B------:R-:W-:Y:S02]  /*c5a0*/  MOV R2, R125 ;  /* 0x0000007d00027202 */ /* 0x000fe40000000f00 */
[----:B------:R-:W-:-:S03]  /*c5b0*/  MOV R125, R70 ;  /* 0x00000046007d7202 */ /* 0x000fc60000000f00 */
[C---:B------:R-:W-:Y:S08]  /*c5c0*/  HMMA.16816.F32 R172, R4.reuse, R12, R172 ;  /* 0x0000000c04ac723c */ /* 0x040ff000000018ac */
[----:B------:R-:W-:Y:S01]  /*c5d0*/  HMMA.16816.F32 R180, R4, R14, R180 ;  /* 0x0000000e04b4723c */ /* 0x000fe200000018b4 */
[----:B------:R-:W1:Y:S07]  /*c5e0*/  LDSM.16.MT88.4 R12, [R214+0xc000] ;  /* 0x00c00000d60c783b */ /* 0x000e6e0000004200 */
[-C--:B-1----:R-:W-:Y:S07]  /*c5f0*/  HMMA.16816.F32 R80, R8, R12.reuse, R160 ;  /* 0x0000000c0850723c */ /* 0x082fee00000018a0 */
[----:B------:R-:W-:Y:S01]  /*c600*/  IMAD.MOV.U32 R163, RZ, RZ, R72 ;  /* 0x000000ffffa37224 */ /* 0x000fe200078e0048 */
[----:B------:R-:W-:Y:S01]  /*c610*/  HMMA.16816.F32 R176, R4, R12, R176 ;  /* 0x0000000c04b0723c */ /* 0x000fe200000018b0 */
[----:B------:R-:W-:-:S02]  /*c620*/  MOV R162, R133 ;  /* 0x0000008500a27202 */ /* 0x000fc40000000f00 */
[----:B------:R-:W-:Y:S02]  /*c630*/  MOV R161, R121 ;  /* 0x0000007900a17202 */ /* 0x000fe40000000f00 */
[----:B------:R-:W-:Y:S03]  /*c640*/  MUFU.EX2 R163, R163 ;  /* 0x000000a300a37308 */ /* 0x000fe60000000800 */
[-C--:B------:R-:W-:Y:S05]  /*c650*/  HMMA.16816.F32 R188, R4, R14.reuse, R188 ;  /* 0x0000000e04bc723c */ /* 0x080fea00000018bc */
[----:B------:R-:W-:Y:S03]  /*c660*/  MUFU.EX2 R162, R162 ;  /* 0x000000a200a27308 */ /* 0x000fe60000000800 */
[----:B------:R-:W-:Y:S01]  /*c670*/  HMMA.16816.F32 R76, R8, R14, R156 ;  /* 0x0000000e084c723c */ /* 0x000fe2000000189c */
[----:B------:R-:W1:Y:S06]  /*c680*/  LDSM.16.MT88.4 R12, [R216+0xc000] ;  /* 0x00c00000d80c783b */ /* 0x000e6c0000004200 */
[----:B------:R-:W-:Y:S01]  /*c690*/  IMAD.MOV.U32 R156, RZ, RZ, R109 ;  /* 0x000000ffff9c7224 */ /* 0x000fe200078e006d */
[----:B------:R-:W-:-:S02]  /*c6a0*/  MOV R109, R108 ;  /* 0x0000006c006d7202 */ /* 0x000fc40000000f00 */
[----:B------:R-:W-:Y:S02]  /*c6b0*/  MOV R108, R105 ;  /* 0x00000069006c7202 */ /* 0x000fe40000000f00 */
[----:B------:R-:W-:Y:S02]  /*c6c0*/  MOV R105, R104 ;  /* 0x0000006800697202 */ /* 0x000fe40000000f00 */
[----:B------:R-:W-:Y:S02]  /*c6d0*/  MOV R104, R73 ;  /* 0x0000004900687202 */ /* 0x000fe40000000f00 */
[----:B------:R-:W-:Y:S01]  /*c6e0*/  MOV R159, R120 ;  /* 0x00000078009f7202 */ /* 0x000fe20000000f00 */
[----:B------:R-:W-:Y:S01]  /*c6f0*/  IMAD.MOV.U32 R160, RZ, RZ, R105 ;  /* 0x000000ffffa07224 */ /* 0x000fe200078e0069 */
[----:B------:R-:W-:Y:S02]  /*c700*/  MOV R241, R104 ;  /* 0x0000006800f17202 */ /* 0x000fe40000000f00 */
[----:B------:R-:W-:-:S02]  /*c710*/  MOV R105, R68 ;  /* 0x0000004400697202 */ /* 0x000fc40000000f00 */
[----:B------:R-:W-:Y:S02]  /*c720*/  MOV R104, R52 ;  /* 0x0000003400687202 */ /* 0x000fe40000000f00 */
[----:B------:R-:W-:Y:S02]  /*c730*/  MOV R158, R109 ;  /* 0x0000006d009e7202 */ /* 0x000fe40000000f00 */
[----:B------:R-:W-:Y:S01]  /*c740*/  MOV R157, R108 ;  /* 0x0000006c009d7202 */ /* 0x000fe20000000f00 */
[-C--:B-1----:R-:W-:Y:S07]  /*c750*/  HMMA.16816.F32 R72, R8, R12.reuse, R152 ;  /* 0x0000000c0848723c */ /* 0x082fee0000001898 */
[----:B------:R-:W-:Y:S01]  /*c760*/  MOV R154, R107 ;  /* 0x0000006b009a7202 */ /* 0x000fe20000000f00 */
[C---:B------:R-:W-:Y:S01]  /*c770*/  HMMA.16816.F32 R184, R4.reuse, R12, R184 ;  /* 0x0000000c04b8723c */ /* 0x040fe200000018b8 */
[----:B------:R-:W-:Y:S01]  /*c780*/  MOV R107, R134 ;  /* 0x00000086006b7202 */ /* 0x000fe20000000f00 */
[----:B------:R-:W-:Y:S01]  /*c790*/  IMAD.MOV.U32 R153, RZ, RZ, R135 ;  /* 0x000000ffff997224 */ /* 0x000fe200078e0087 */
[----:B------:R-:W-:Y:S01]  /*c7a0*/  MOV R155, R110 ;  /* 0x0000006e009b7202 */ /* 0x000fe20000000f00 */
[----:B------:R-:W-:Y:S01]  /*c7b0*/  IMAD.MOV.U32 R152, RZ, RZ, R159 ;  /* 0x000000ffff987224 */ /* 0x000fe200078e009f */
[----:B------:R-:W-:Y:S01]  /*c7c0*/  MOV R159, R231 ;  /* 0x000000e7009f7202 */ /* 0x000fe20000000f00 */
[----:B------:R-:W-:Y:S01]  /*c7d0*/  FFMA.FTZ R231, R204, c[0x0][0x23c], -R0 ;  /* 0x00008f00cce77a23 */ /* 0x000fe20000010800 */
[----:B------:R-:W-:Y:S01]  /*c7e0*/  MOV R204, R93 ;  /* 0x0000005d00cc7202 */ /* 0x000fe20000000f00 */
        /* <DEDUP_REMOVED lines=8> */
[----:B------:R-:W-:-:S05]  /*c870*/  MOV R146, R124 ;  /* 0x0000007c00927202 */ /* 0x000fca0000000f00 */
        /* <DEDUP_REMOVED lines=13> */
[----:B------:R2:W-:Y:S08]  /*c950*/  MUFU.EX2 R98, R155 ;  /* 0x0000009b00627308 */ /* 0x0005f00000000800 */
[----:B------:R3:W4:Y:S01]  /*c960*/  MUFU.EX2 R96, R153 ;  /* 0x0000009900607308 */ /* 0x0007220000000800 */
[----:B--2---:R-:W-:-:S07]  /*c970*/  MOV R155, R157 ;  /* 0x0000009d009b7202 */ /* 0x004fce0000000f00 */
[----:B------:R2:W-:Y:S01]  /*c980*/  MUFU.EX2 R99, R209 ;  /* 0x000000d100637308 */ /* 0x0005e20000000800 */
[----:B------:R-:W-:Y:S01]  /*c990*/  MOV R157, R3 ;  /* 0x00000003009d7202 */ /* 0x000fe20000000f00 */
[--C-:B------:R-:W-:Y:S01]  /*c9a0*/  FFMA.FTZ R3, R247, c[0x0][0x23c], -R0.reuse ;  /* 0x00008f00f7037a23 */ /* 0x100fe20000010800 */
[----:B---3--:R-:W-:Y:S01]  /*c9b0*/  MOV R153, R94 ;  /* 0x0000005e00997202 */ /* 0x008fe20000000f00 */
[----:B------:R-:W-:Y:S02]  /*c9c0*/  IMAD.MOV.U32 R94, RZ, RZ, R91 ;  /* 0x000000ffff5e7224 */ /* 0x000fe400078e005b */
[----:B--2---:R-:W-:Y:S01]  /*c9d0*/  FFMA.FTZ R209, R207, c[0x0][0x23c], -R0 ;  /* 0x00008f00cfd17a23 */ /* 0x004fe20000010800 */
[----:B------:R-:W-:Y:S01]  /*c9e0*/  MOV R207, R95 ;  /* 0x0000005f00cf7202 */ /* 0x000fe20000000f00 */
[-C--:B-1----:R-:W-:Y:S07]  /*c9f0*/  HMMA.16816.F32 R136, R8, R12.reuse, R100 ;  /* 0x0000000c0888723c */ /* 0x082fee0000001864 */
[----:B------:R-:W-:Y:S01]  /*ca00*/  MOV R102, R241 ;  /* 0x000000f100667202 */ /* 0x000fe20000000f00 */
[----:B------:R-:W-:Y:S01]  /*ca10*/  HMMA.16816.F32 R32, R4, R12, R32 ;  /* 0x0000000c0420723c */ /* 0x000fe20000001820 */
[----:B------:R-:W-:-:S02]  /*ca20*/  MOV R103, R127 ;  /* 0x0000007f00677202 */ /* 0x000fc40000000f00 */
[----:B------:R-:W-:-:S05]  /*ca30*/  MOV R241, R105 ;  /* 0x0000006900f17202 */ /* 0x000fca0000000f00 */
[-C--:B------:R-:W-:Y:S08]  /*ca40*/  HMMA.16816.F32 R28, R4, R14.reuse, R28 ;  /* 0x0000000e041c723c */ /* 0x080ff0000000181c */
[----:B------:R-:W-:Y:S01]  /*ca50*/  HMMA.16816.F32 R120, R8, R14, R112 ;  /* 0x0000000e0878723c */ /* 0x000fe20000001870 */
[----:B------:R-:W1:Y:S07]  /*ca60*/  LDSM.16.MT88.4 R12, [R215+0xe000] ;  /* 0x00e00000d70c783b */ /* 0x000e6e0000004200 */
[C---:B-1----:R-:W-:Y:S08]  /*ca70*/  HMMA.16816.F32 R44, R4.reuse, R12, R44 ;  /* 0x0000000c042c723c */ /* 0x042ff0000000182c */
[----:B------:R-:W-:Y:S01]  /*ca80*/  HMMA.16816.F32 R24, R4, R14, R24 ;  /* 0x0000000e0418723c */ /* 0x000fe20000001818 */
[----:B------:R1:W2:Y:S07]  /*ca90*/  MUFU.EX2 R4, R154 ;  /* 0x0000009a00047308 */ /* 0x0002ae0000000800 */
[C---:B------:R-:W-:Y:S01]  /*caa0*/  HMMA.16816.F32 R112, R8.reuse, R12, R116 ;  /* 0x0000000c0870723c */ /* 0x040fe20000001874 */
[----:B------:R3:W-:Y:S06]  /*cab0*/  MUFU.EX2 R6, R156 ;  /* 0x0000009c00067308 */ /* 0x0007ec0000000800 */
[--C-:B------:R-:W-:Y:S01]  /*cac0*/  FFMA.FTZ R118, R243, c[0x0][0x23c], -R0.reuse ;  /* 0x00008f00f3767a23 */ /* 0x100fe20000010800 */
[----:B------:R-:W-:Y:S01]  /*cad0*/  HMMA.16816.F32 R108, R8, R14, R128 ;  /* 0x0000000e086c723c */ /* 0x000fe20000001880 */
[----:B------:R-:W2:Y:S01]  /*cae0*/  LDSM.16.MT88.4 R12, [R213+0xc800] ;  /* 0x00c80000d50c783b */ /* 0x000ea20000004200 */
[----:B------:R2:W2:Y:S01]  /*caf0*/  MUFU.EX2 R7, R251 ;  /* 0x000000fb00077308 */ /* 0x0004a20000000800 */
[----:B-1----:R-:W-:Y:S01]  /*cb00*/  MOV R154, R90 ;  /* 0x0000005a009a7202 */ /* 0x002fe20000000f00 */
[----:B------:R-:W-:-:S02]  /*cb10*/  FFMA.FTZ R119, R242, c[0x0][0x23c], -R0 ;  /* 0x00008f00f2777a23 */ /* 0x000fc40000010800 */
[----:B------:R-:W-:Y:S01]  /*cb20*/  FFMA.FTZ R117, R244, c[0x0][0x23c], -R0 ;  /* 0x00008f00f4757a23 */ /* 0x000fe20000010800 */
[----:B----4-:R-:W-:Y:S01]  /*cb30*/  F2FP.PACK_AB R8, R96, R162 ;  /* 0x000000a26008723e */ /* 0x010fe200000000ff */
[----:B------:R-:W-:Y:S01]  /*cb40*/  IMAD.MOV.U32 R244, RZ, RZ, R154 ;  /* 0x000000fffff47224 */ /* 0x000fe200078e009a */
[----:B---3--:R-:W-:Y:S01]  /*cb50*/  MOV R156, R158 ;  /* 0x0000009e009c7202 */ /* 0x008fe20000000f00 */
[----:B------:R1:W-:Y:S01]  /*cb60*/  MUFU.EX2 R5, R210 ;  /* 0x000000d200057308 */ /* 0x0003e20000000800 */
[----:B------:R-:W-:Y:S01]  /*cb70*/  MOV R158, R2 ;  /* 0x00000002009e7202 */ /* 0x000fe20000000f00 */
[--C-:B------:R-:W-:Y:S01]  /*cb80*/  FFMA.FTZ R2, R249, c[0x0][0x23c], -R0.reuse ;  /* 0x00008f00f9027a23 */ /* 0x100fe20000010800 */
[----:B------:R-:W-:Y:S01]  /*cb90*/  MOV R154, R160 ;  /* 0x000000a0009a7202 */ /* 0x000fe20000000f00 */
[--C-:B------:R-:W-:Y:S01]  /*cba0*/  FFMA.FTZ R116, R245, c[0x0][0x23c], -R0.reuse ;  /* 0x00008f00f5747a23 */ /* 0x100fe20000010800 */
[----:B------:R-:W-:Y:S02]  /*cbb0*/  F2FP.PACK_AB R9, R89, R163 ;  /* 0x000000a35909723e */ /* 0x000fe400000000ff */
[----:B------:R-:W-:Y:S01]  /*cbc0*/  MOV R247, R154 ;  /* 0x0000009a00f77202 */ /* 0x000fe20000000f00 */
[----:B------:R3:W-:Y:S01]  /*cbd0*/  MUFU.EX2 R97, R2 ;  /* 0x0000000200617308 */ /* 0x0007e20000000800 */
[----:B--2---:R-:W-:Y:S01]  /*cbe0*/  MOV R251, R4 ;  /* 0x0000000400fb7202 */ /* 0x004fe20000000f00 */
[----:B------:R-:W-:Y:S01]  /*cbf0*/  FFMA.FTZ R4, R248, c[0x0][0x23c], -R0 ;  /* 0x00008f00f8047a23 */ /* 0x000fe20000010800 */
[----:B------:R-:W-:-:S02]  /*cc00*/  MOV R249, R155 ;  /* 0x0000009b00f97202 */ /* 0x000fc40000000f00 */
[----:B------:R-:W-:Y:S02]  /*cc10*/  F2FP.PACK_AB R10, R98, R251 ;  /* 0x000000fb620a723e */ /* 0x000fe400000000ff */
[----:B------:R-:W-:Y:S01]  /*cc20*/  MOV R245, R145 ;  /* 0x0000009100f57202 */ /* 0x000fe20000000f00 */
[----:B------:R2:W4:Y:S01]  /*cc30*/  MUFU.EX2 R90, R211 ;  /* 0x000000d3005a7308 */ /* 0x0005220000000800 */
[--C-:B-1----:R-:W-:Y:S01]  /*cc40*/  FFMA.FTZ R210, R206, c[0x0][0x23c], -R0.reuse ;  /* 0x00008f00ced27a23 */ /* 0x102fe20000010800 */
[----:B------:R-:W-:Y:S01]  /*cc50*/  MOV R206, R159 ;  /* 0x0000009f00ce7202 */ /* 0x000fe20000000f00 */
[----:B---3--:R-:W-:-:S05]  /*cc60*/  FFMA.FTZ R2, R246, c[0x0][0x23c], -R0 ;  /* 0x00008f00f6027a23 */ /* 0x008fca0000010800 */
[----:B------:R1:W3:Y:S01]  /*cc70*/  MUFU.EX2 R91, R4 ;  /* 0x00000004005b7308 */ /* 0x0002e20000000800 */
[----:B--2---:R-:W-:-:S07]  /*cc80*/  FFMA.FTZ R211, R205, c[0x0][0x23c], -R0 ;  /* 0x00008f00cdd37a23 */ /* 0x004fce0000010800 */
[----:B------:R2:W-:Y:S01]  /*cc90*/  MUFU.EX2 R243, R3 ;  /* 0x0000000300f37308 */ /* 0x0005e20000000800 */
[----:B------:R-:W-:Y:S01]  /*cca0*/  FADD.FTZ R0, R152, R208 ;  /* 0x000000d098007221 */ /* 0x000fe20000010000 */
[----:B------:R-:W-:Y:S01]  /*ccb0*/  MOV R152, R106 ;  /* 0x0000006a00987202 */ /* 0x000fe20000000f00 */
[----:B------:R-:W-:Y:S01]  /*ccc0*/  IMAD.MOV.U32 R205, RZ, RZ, R94 ;  /* 0x000000ffffcd7224 */ /* 0x000fe200078e005e */
[----:B------:R-:W-:Y:S01]  /*ccd0*/  MOV R208, R103 ;  /* 0x0000006700d07202 */ /* 0x000fe20000000f00 */
[----:B------:R-:W-:Y:S01]  /*cce0*/  FADD.FTZ R0, R153, R0 ;  /* 0x0000000099007221 */ /* 0x000fe20000010000 */
[----:B------:R-:W-:Y:S02]  /*ccf0*/  MOV R153, R126 ;  /* 0x0000007e00997202 */ /* 0x000fe40000000f00 */
[----:B------:R3:W3:Y:S01]  /*cd00*/  MUFU.EX2 R242, R2 ;  /* 0x0000000200f27308 */ /* 0x0006e20000000800 */
[----:B-1----:R-:W-:Y:S01]  /*cd10*/  FADD.FTZ R4, R161, R86 ;  /* 0x00000056a1047221 */ /* 0x002fe20000010000 */
[----:B------:R-:W-:Y:S01]  /*cd20*/  MOV R86, R7 ;  /* 0x0000000700567202 */ /* 0x000fe20000000f00 */
[----:B------:R-:W-:Y:S01]  /*cd30*/  FADD.FTZ R161, R87, R84 ;  /* 0x0000005457a17221 */ /* 0x000fe20000010000 */
[----:B------:R-:W-:Y:S01]  /*cd40*/  MOV R87, R6 ;  /* 0x0000000600577202 */ /* 0x000fe20000000f00 */
[----:B------:R-:W-:Y:S01]  /*cd50*/  FADD.FTZ R160, R149, R4 ;  /* 0x0000000495a07221 */ /* 0x000fe20000010000 */
[----:B----4-:R-:W-:-:S02]  /*cd60*/  F2FP.PACK_AB R4, R90, R250 ;  /* 0x000000fa5a04723e */ /* 0x010fc400000000ff */
[----:B------:R-:W-:Y:S01]  /*cd70*/  F2FP.PACK_AB R11, R86, R87 ;  /* 0x00000057560b723e */ /* 0x000fe200000000ff */
[----:B--2---:R-:W-:Y:S01]  /*cd80*/  FADD.FTZ R3, R148, R85 ;  /* 0x0000005594037221 */ /* 0x004fe20000010000 */
[----:B------:R-:W-:Y:S02]  /*cd90*/  MOV R248, R152 ;  /* 0x0000009800f87202 */ /* 0x000fe40000000f00 */
[----:B------:R-:W-:Y:S01]  /*cda0*/  MOV R246, R153 ;  /* 0x0000009900f67202 */ /* 0x000fe20000000f00 */
[----:B------:R-:W-:Y:S01]  /*cdb0*/  FADD.FTZ R3, R88, R3 ;  /* 0x0000000358037221 */ /* 0x000fe20000010000 */
[----:B------:R-:W-:Y:S01]  /*cdc0*/  MOV R149, R157 ;  /* 0x0000009d00957202 */ /* 0x000fe20000000f00 */
[----:B------:R-:W-:Y:S01]  /*cdd0*/  HMMA.16816.F32 R128, R8, R14, R16 ;  /* 0x0000000e0880723c */ /* 0x000fe20000001810 */
[----:B---3--:R-:W-:Y:S01]  /*cde0*/  MOV R2, R5 ;  /* 0x0000000500027202 */ /* 0x008fe20000000f00 */
[----:B------:R-:W1:Y:S01]  /*cdf0*/  LDSM.16.MT88.4 R16, [R214+0xc800] ;  /* 0x00c80000d610783b */ /* 0x000e620000004200 */
[----:B------:R-:W-:Y:S01]  /*ce00*/  F2FP.PACK_AB R5, R91, R97 ;  /* 0x000000615b05723e */ /* 0x000fe200000000ff */
[----:B------:R-:W-:Y:S01]  /*ce10*/  IMAD.MOV.U32 R88, RZ, RZ, R156 ;  /* 0x000000ffff587224 */ /* 0x000fe200078e009c */
[----:B------:R-:W-:-:S02]  /*ce20*/  F2FP.PACK_AB R6, R99, R2 ;  /* 0x000000026306723e */ /* 0x000fc400000000ff */
[----:B------:R-:W-:Y:S01]  /*ce30*/  F2FP.PACK_AB R7, R242, R243 ;  /* 0x000000f3f207723e */ /* 0x000fe200000000ff */
[----:B------:R-:W-:Y:S01]  /*ce40*/  HMMA.16816.F32 R168, R8, R12, R168 ;  /* 0x0000000c08a8723c */ /* 0x000fe200000018a8 */
[----:B------:R-:W-:Y:S02]  /*ce50*/  MOV R148, R158 ;  /* 0x0000009e00947202 */ /* 0x000fe40000000f00 */
[----:B------:R-:W-:Y:S02]  /*ce60*/  MOV R84, R92 ;  /* 0x0000005c00547202 */ /* 0x000fe40000000f00 */
[----:B------:R-:W-:-:S03]  /*ce70*/  MOV R85, R144 ;  /* 0x0000009000557202 */ /* 0x000fc60000000f00 */
[C---:B------:R-:W-:Y:S08]  /*ce80*/  HMMA.16816.F32 R172, R4.reuse, R12, R172 ;  /* 0x0000000c04ac723c */ /* 0x040ff000000018ac */
[----:B------:R-:W-:Y:S01]  /*ce90*/  HMMA.16816.F32 R180, R4, R14, R180 ;  /* 0x0000000e04b4723c */ /* 0x000fe200000018b4 */
[----:B------:R-:W2:Y:S07]  /*cea0*/  LDSM.16.MT88.4 R12, [R216+0xc800] ;  /* 0x00c80000d80c783b */ /* 0x000eae0000004200 */
[C---:B-1----:R-:W-:Y:S07]  /*ceb0*/  HMMA.16816.F32 R124, R8.reuse, R16, R80 ;  /* 0x00000010087c723c */ /* 0x042fee0000001850 */
[----:B------:R-:W-:Y:S01]  /*cec0*/  MOV R82, R97 ;  /* 0x0000006100527202 */ /* 0x000fe20000000f00 */
[----:B------:R-:W-:Y:S01]  /*ced0*/  HMMA.16816.F32 R104, R8, R18, R76 ;  /* 0x000000120868723c */ /* 0x000fe2000000184c */
[----:B------:R-:W-:Y:S01]  /*cee0*/  IMAD.MOV.U32 R83, RZ, RZ, R96 ;  /* 0x000000ffff537224 */ /* 0x000fe200078e0060 */
[----:B------:R-:W-:-:S02]  /*cef0*/  MOV R80, R146 ;  /* 0x0000009200507202 */ /* 0x000fc40000000f00 */
[----:B------:R-:W-:-:S03]  /*cf00*/  MOV R81, R147 ;  /* 0x0000009300517202 */ /* 0x000fc60000000f00 */
[----:B------:R-:W-:Y:S01]  /*cf10*/  MOV R79, R102 ;  /* 0x00000066004f7202 */ /* 0x000fe20000000f00 */
[----:B------:R-:W-:Y:S01]  /*cf20*/  IMAD.MOV.U32 R77, RZ, RZ, R98 ;  /* 0x000000ffff4d7224 */ /* 0x000fe200078e0062 */
[----:B------:R-:W-:Y:S01]  /*cf30*/  MOV R78, R99 ;  /* 0x00000063004e7202 */ /* 0x000fe20000000f00 */
[----:B------:R-:W-:Y:S01]  /*cf40*/  HMMA.16816.F32 R176, R4, R16, R176 ;  /* 0x0000001004b0723c */ /* 0x000fe200000018b0 */
[----:B------:R-:W-:-:S07]  /*cf50*/  MOV R76, R82 ;  /* 0x00000052004c7202 */ /* 0x000fce0000000f00 */
[----:B------:R-:W-:Y:S01]  /*cf60*/  HMMA.16816.F32 R188, R4, R18, R188 ;  /* 0x0000001204bc723c */ /* 0x000fe200000018bc */
[----:B------:R-:W1:Y:S07]  /*cf70*/  LDSM.16.MT88.4 R16, [R215+0xc800] ;  /* 0x00c80000d710783b */ /* 0x000e6e0000004200 */
[-C--:B--2---:R-:W-:Y:S08]  /*cf80*/  HMMA.16816.F32 R100, R8, R12.reuse, R72 ;  /* 0x0000000c0864723c */ /* 0x084ff00000001848 */
[C---:B------:R-:W-:Y:S08]  /*cf90*/  HMMA.16816.F32 R184, R4.reuse, R12, R184 ;  /* 0x0000000c04b8723c */ /* 0x040ff000000018b8 */
[-C--:B------:R-:W-:Y:S08]  /*cfa0*/  HMMA.16816.F32 R196, R4, R14.reuse, R196 ;  /* 0x0000000e04c4723c */ /* 0x080ff000000018c4 */
[C---:B------:R-:W-:Y:S01]  /*cfb0*/  HMMA.16816.F32 R96, R8.reuse, R14, R64 ;  /* 0x0000000e0860723c */ /* 0x040fe20000001840 */
[----:B------:R-:W2:Y:S07]  /*cfc0*/  LDSM.16.MT88.4 R12, [R213+0xe800] ;  /* 0x00e80000d50c783b */ /* 0x000eae0000004200 */
[C---:B-1----:R-:W-:Y:S07]  /*cfd0*/  HMMA.16816.F32 R156, R8.reuse, R18, R52 ;  /* 0x00000012089c723c */ /* 0x042fee0000001834 */
[----:B------:R-:W-:Y:S01]  /*cfe0*/  IMAD.MOV.U32 R52, RZ, RZ, R90 ;  /* 0x000000ffff347224 */ /* 0x000fe200078e005a */
[----:B------:R-:W-:Y:S01]  /*cff0*/  MOV R53, R89 ;  /* 0x0000005900357202 */ /* 0x000fe20000000f00 */
[----:B------:R-:W-:Y:S01]  /*d000*/  HMMA.16816.F32 R144, R8, R16, R68 ;  /* 0x000000100890723c */ /* 0x000fe20000001844 */
[----:B------:R-:W-:-:S02]  /*d010*/  MOV R55, R80 ;  /* 0x0000005000377202 */ /* 0x000fc40000000f00 */
[----:B------:R-:W-:-:S05]  /*d020*/  MOV R54, R83 ;  /* 0x0000005300367202 */ /* 0x000fca0000000f00 */
[C---:B------:R-:W-:Y:S08]  /*d030*/  HMMA.16816.F32 R192, R4.reuse, R16, R192 ;  /* 0x0000001004c0723c */ /* 0x040ff000000018c0 */
[----:B------:R-:W-:Y:S01]  /*d040*/  HMMA.16816.F32 R200, R4, R18, R200 ;  /* 0x0000001204c8723c */ /* 0x000fe200000018c8 */
[----:B------:R-:W1:Y:S07]  /*d050*/  LDSM.16.MT88.4 R16, [R216+0xe800] ;  /* 0x00e80000d810783b */ /* 0x000e6e0000004200 */
[-C--:B--2---:R-:W-:Y:S07]  /*d060*/  HMMA.16816.F32 R152, R8, R12.reuse, R48 ;  /* 0x0000000c0898723c */ /* 0x084fee0000001830 */
[----:B------:R-:W-:Y:S01]  /*d070*/  MOV R51, R91 ;  /* 0x0000005b00337202 */ /* 0x000fe20000000f00 */
[----:B------:R-:W-:Y:S01]  /*d080*/  HMMA.16816.F32 R92, R4, R12, R40 ;  /* 0x0000000c045c723c */ /* 0x000fe20000001828 */
[----:B------:R-:W-:-:S02]  /*d090*/  MOV R49, R148 ;  /* 0x0000009400317202 */ /* 0x000fc40000000f00 */
[----:B------:R-:W-:Y:S02]  /*d0a0*/  MOV R48, R84 ;  /* 0x0000005400307202 */ /* 0x000fe40000000f00 */
[----:B------:R-:W-:Y:S02]  /*d0b0*/  MOV R50, R85 ;  /* 0x0000005500327202 */ /* 0x000fe40000000f00 */
[----:B------:R-:W-:Y:S01]  /*d0c0*/  MOV R40, R88 ;  /* 0x0000005800287202 */ /* 0x000fe20000000f00 */
[----:B------:R-:W-:Y:S01]  /*d0d0*/  IMAD.MOV.U32 R43, RZ, RZ, R87 ;  /* 0x000000ffff2b7224 */ /* 0x000fe200078e0057 */
[----:B------:R-:W-:Y:S01]  /*d0e0*/  HMMA.16816.F32 R88, R4, R14, R36 ;  /* 0x0000000e0458723c */ /* 0x000fe20000001824 */
[----:B------:R-:W-:Y:S02]  /*d0f0*/  MOV R41, R149 ;  /* 0x0000009500297202 */ /* 0x000fe40000000f00 */
[----:B------:R-:W-:Y:S01]  /*d100*/  MOV R42, R77 ;  /* 0x0000004d002a7202 */ /* 0x000fe20000000f00 */
[----:B------:R-:W-:-:S03]  /*d110*/  IMAD.MOV.U32 R77, RZ, RZ, R81 ;  /* 0x000000ffff4d7224 */ /* 0x000fc600078e0051 */
[----:B------:R-:W-:Y:S02]  /*d120*/  MOV R38, R151 ;  /* 0x0000009700267202 */ /* 0x000fe40000000f00 */
[----:B------:R-:W-:Y:S02]  /*d130*/  MOV R39, R150 ;  /* 0x0000009600277202 */ /* 0x000fe40000000f00 */
[----:B------:R-:W-:Y:S01]  /*d140*/  HMMA.16816.F32 R148, R8, R14, R20 ;  /* 0x0000000e0894723c */ /* 0x000fe20000001814 */
[----:B------:R-:W2:Y:S01]  /*d150*/  LDSM.16.MT88.4 R20, [R214+0xe800] ;  /* 0x00e80000d614783b */ /* 0x000ea20000004200 */
[----:B------:R-:W-:-:S03]  /*d160*/  MOV R37, R86 ;  /* 0x0000005600257202 */ /* 0x000fc60000000f00 */
[----:B------:R-:W3:Y:S03]  /*d170*/  LDSM.16.MT88.4 R12, [R215+0xe800] ;  /* 0x00e80000d70c783b */ /* 0x000ee60000004200 */
[C---:B-1----:R-:W-:Y:S08]  /*d180*/  HMMA.16816.F32 R72, R4.reuse, R16, R32 ;  /* 0x000000100448723c */ /* 0x042ff00000001820 */
[----:B------:R-:W-:Y:S07]  /*d190*/  HMMA.16816.F32 R68, R4, R18, R28 ;  /* 0x000000120444723c */ /* 0x000fee000000181c */
[----:B------:R-:W-:-:S02]  /*d1a0*/  MOV R30, R48 ;  /* 0x00000030001e7202 */ /* 0x000fc40000000f00 */
[----:B------:R-:W-:Y:S02]  /*d1b0*/  MOV R29, R49 ;  /* 0x00000031001d7202 */ /* 0x000fe40000000f00 */
[----:B------:R-:W-:Y:S02]  /*d1c0*/  MOV R28, R50 ;  /* 0x00000032001c7202 */ /* 0x000fe40000000f00 */
[----:B------:R-:W-:Y:S02]  /*d1d0*/  MOV R31, R51 ;  /* 0x00000033001f7202 */ /* 0x000fe40000000f00 */
[----:B------:R-:W-:Y:S08]  /*d1e0*/  HMMA.16816.F32 R48, R8, R16, R136 ;  /* 0x000000100830723c */ /* 0x000ff00000001888 */
[C---:B--2---:R-:W-:Y:S08]  /*d1f0*/  HMMA.16816.F32 R84, R4.reuse, R20, R60 ;  /* 0x000000140454723c */ /* 0x044ff0000000183c */
[C---:B------:R-:W-:Y:S08]  /*d200*/  HMMA.16816.F32 R80, R4.reuse, R22, R56 ;  /* 0x000000160450723c */ /* 0x040ff00000001838 */
[C---:B---3--:R-:W-:Y:S08]  /*d210*/  HMMA.16816.F32 R64, R4.reuse, R12, R44 ;  /* 0x0000000c0440723c */ /* 0x048ff0000000182c */
[----:B------:R-:W-:Y:S07]  /*d220*/  HMMA.16816.F32 R60, R4, R14, R24 ;  /* 0x0000000e043c723c */ /* 0x000fee0000001818 */
[----:B------:R-:W-:Y:S01]  /*d230*/  MOV R5, R38 ;  /* 0x0000002600057202 */ /* 0x000fe20000000f00 */
[C---:B------:R-:W-:Y:S01]  /*d240*/  HMMA.16816.F32 R56, R8.reuse, R20, R140 ;  /* 0x000000140838723c */ /* 0x040fe2000000188c */
        /* <DEDUP_REMOVED lines=10> */
[----:B------:R-:W-:-:S07]  /*d2f0*/  MOV R43, R54 ;  /* 0x00000036002b7202 */ /* 0x000fce0000000f00 */
[C---:B------:R-:W-:Y:S01]  /*d300*/  HMMA.16816.F32 R52, R8.reuse, R22, R132 ;  /* 0x000000160834723c */ /* 0x040fe20000001884 */
[----:B------:R-:W-:Y:S01]  /*d310*/  LDSM.16.MT88.4 R20, [R213+0xd000] ;  /* 0x00d00000d514783b */ /* 0x000fe20000004200 */
[----:B-1----:R-:W-:Y:S01]  /*d320*/  MOV R5, R6 ;  /* 0x0000000600057202 */ /* 0x002fe20000000f00 */
[----:B------:R-:W-:Y:S01]  /*d330*/  IMAD.MOV.U32 R6, RZ, RZ, R7 ;  /* 0x000000ffff067224 */ /* 0x000fe200078e0007 */
[----:B------:R-:W-:Y:S02]  /*d340*/  MOV R7, R24 ;  /* 0x0000001800077202 */ /* 0x000fe40000000f00 */
[----:B------:R-:W-:Y:S01]  /*d350*/  MOV R24, R25 ;  /* 0x0000001900187202 */ /* 0x000fe20000000f00 */
[----:B------:R1:W-:Y:S01]  /*d360*/  MUFU.EX2 R112, R5 ;  /* 0x0000000500707308 */ /* 0x0003e20000000800 */
[----:B------:R-:W-:Y:S01]  /*d370*/  MOV R25, R26 ;  /* 0x0000001a00197202 */ /* 0x000fe20000000f00 */
[C---:B------:R-:W-:Y:S01]  /*d380*/  HMMA.16816.F32 R36, R8.reuse, R18, R120 ;  /* 0x000000120824723c */ /* 0x040fe20000001878 */
[----:B------:R-:W-:Y:S01]  /*d390*/  MOV R26, R42 ;  /* 0x0000002a001a7202 */ /* 0x000fe20000000f00 */
[----:B------:R-:W-:Y:S01]  /*d3a0*/  IMAD.MOV.U32 R42, RZ, RZ, R78 ;  /* 0x000000ffff2a7224 */ /* 0x000fe200078e004e */
[----:B------:R-:W2:Y:S05]  /*d3b0*/  LDSM.16.MT88.4 R16, [R214+0xd000] ;  /* 0x00d00000d610783b */ /* 0x000eaa0000004200 */
[----:B------:R-:W-:Y:S01]  /*d3c0*/  HMMA.16816.F32 R32, R8, R14, R108 ;  /* 0x0000000e0820723c */ /* 0x000fe2000000186c */
[----:B------:R-:W3:Y:S01]  /*d3d0*/  LDSM.16.MT88.4 R12, [R216+0xd000] ;  /* 0x00d00000d80c783b */ /* 0x000ee20000004200 */
[----:B-1----:R-:W-:Y:S01]  /*d3e0*/  MOV R5, R6 ;  /* 0x0000000600057202 */ /* 0x002fe20000000f00 */
[----:B------:R-:W1:Y:S01]  /*d3f0*/  MUFU.EX2 R108, R221 ;  /* 0x000000dd006c7308 */ /* 0x000e620000000800 */
[----:B------:R-:W-:-:S02]  /*d400*/  MOV R6, R7 ;  /* 0x0000000700067202 */ /* 0x000fc40000000f00 */
[----:B------:R-:W-:Y:S01]  /*d410*/  MOV R7, R24 ;  /* 0x0000001800077202 */ /* 0x000fe20000000f00 */
[----:B------:R-:W-:Y:S01]  /*d420*/  IMAD.MOV.U32 R24, RZ, RZ, R25 ;  /* 0x000000ffff187224 */ /* 0x000fe200078e0019 */
[----:B------:R-:W-:Y:S02]  /*d430*/  MOV R25, R26 ;  /* 0x0000001a00197202 */ /* 0x000fe40000000f00 */
[----:B------:R-:W-:Y:S02]  /*d440*/  MOV R26, R42 ;  /* 0x0000002a001a7202 */ /* 0x000fe40000000f00 */
[----:B------:R-:W-:Y:S02]  /*d450*/  MOV R42, R2 ;  /* 0x00000002002a7202 */ /* 0x000fe40000000f00 */
[----:B------:R-:W-:Y:S01]  /*d460*/  MOV R2, R246 ;  /* 0x000000f600027202 */ /* 0x000fe20000000f00 */
[----:B------:R4:W-:Y:S01]  /*d470*/  MUFU.EX2 R113, R5 ;  /* 0x0000000500717308 */ /* 0x0009e20000000800 */
[----:B------:R-:W-:Y:S01]  /*d480*/  IMAD.MOV.U32 R4, RZ, RZ, R6 ;  /* 0x000000ffff047224 */ /* 0x000fe200078e0006 */
[----:B------:R-:W-:-:S02]  /*d490*/  MOV R78, R251 ;  /* 0x000000fb004e7202 */ /* 0x000fc40000000f00 */
[----:B------:R-:W-:Y:S01]  /*d4a0*/  MOV R114, R42 ;  /* 0x0000002a00727202 */ /* 0x000fe20000000f00 */
[----:B------:R-:W-:Y:S01]  /*d4b0*/  FADD.FTZ R0, R4, R0 ;  /* 0x0000000004007221 */ /* 0x000fe20000010000 */
[----:B------:R-:W-:Y:S01]  /*d4c0*/  MOV R6, R24 ;  /* 0x0000001800067202 */ /* 0x000fe20000000f00 */
[----:B------:R-:W-:Y:S01]  /*d4d0*/  FADD.FTZ R4, R167, R160 ;  /* 0x000000a0a7047221 */ /* 0x000fe20000010000 */
[----:B------:R-:W-:Y:S01]  /*d4e0*/  MUFU.EX2 R109, R220 ;  /* 0x000000dc006d7308 */ /* 0x000fe20000000800 */
[----:B------:R-:W-:-:S07]  /*d4f0*/  MOV R140, R28 ;  /* 0x0000001c008c7202 */ /* 0x000fce0000000f00 */
[----:B------:R-:W-:Y:S01]  /*d500*/  MUFU.EX2 R248, R248 ;  /* 0x000000f800f87308 */ /* 0x000fe20000000800 */
[----:B----4-:R-:W-:-:S07]  /*d510*/  MOV R5, R7 ;  /* 0x0000000700057202 */ /* 0x010fce0000000f00 */
[----:B------:R-:W-:Y:S01]  /*d520*/  MUFU.EX2 R247, R247 ;  /* 0x000000f700f77308 */ /* 0x000fe20000000800 */
[----:B------:R-:W-:Y:S01]  /*d530*/  MOV R7, R25 ;  /* 0x0000001900077202 */ /* 0x000fe20000000f00 */
[----:B------:R-:W-:-:S06]  /*d540*/  IMAD.MOV.U32 R25, RZ, RZ, R2 ;  /* 0x000000ffff197224 */ /* 0x000fcc00078e0002 */
[----:B------:R-:W-:Y:S01]  /*d550*/  MUFU.EX2 R249, R249 ;  /* 0x000000f900f97308 */ /* 0x000fe20000000800 */
[----:B------:R-:W-:Y:S01]  /*d560*/  FADD.FTZ R2, R164, R161 ;  /* 0x000000a1a4027221 */ /* 0x000fe20000010000 */
[----:B------:R-:W-:Y:S01]  /*d570*/  MOV R24, R26 ;  /* 0x0000001a00187202 */ /* 0x000fe20000000f00 */
[----:B------:R-:W-:Y:S01]  /*d580*/  FADD.FTZ R3, R166, R3 ;  /* 0x00000003a6037221 */ /* 0x000fe20000010000 */
[----:B------:R-:W-:Y:S01]  /*d590*/  MOV R143, R40 ;  /* 0x00000028008f7202 */ /* 0x000fe20000000f00 */
[----:B------:R-:W-:Y:S01]  /*d5a0*/  FADD.FTZ R42, R165, R2 ;  /* 0x00000002a52a7221 */ /* 0x000fe20000010000 */
[----:B------:R-:W-:Y:S01]  /*d5b0*/  MOV R26, R243 ;  /* 0x000000f3001a7202 */ /* 0x000fe20000000f00 */
[----:B------:R-:W-:Y:S01]  /*d5c0*/  IMAD.MOV.U32 R165, RZ, RZ, R27 ;  /* 0x000000ffffa57224 */ /* 0x000fe200078e001b */
[----:B------:R-:W4:Y:S01]  /*d5d0*/  MUFU.EX2 R111, R219 ;  /* 0x000000db006f7308 */ /* 0x000f220000000800 */
[----:B------:R-:W-:Y:S01]  /*d5e0*/  MOV R167, R244 ;  /* 0x000000f400a77202 */ /* 0x000fe20000000f00 */
[----:B------:R1:W5:Y:S01]  /*d5f0*/  LDL.LU R221, [R1+0xa8] ;  /* 0x0000a80001dd7983 */ /* 0x0003620000300800 */
[----:B------:R-:W-:-:S02]  /*d600*/  MOV R28, R242 ;  /* 0x000000f2001c7202 */ /* 0x000fc40000000f00 */
[----:B------:R-:W-:-:S03]  /*d610*/  MOV R27, R245 ;  /* 0x000000f5001b7202 */ /* 0x000fc60000000f00 */
[----:B------:R-:W1:Y:S08]  /*d620*/  MUFU.EX2 R251, R218 ;  /* 0x000000da00fb7308 */ /* 0x000e700000000800 */
[----:B------:R-:W1:Y:S08]  /*d630*/  MUFU.EX2 R110, R217 ;  /* 0x000000d9006e7308 */ /* 0x000e700000000800 */
[----:B------:R-:W2:Y:S08]  /*d640*/  MUFU.EX2 R246, R212 ;  /* 0x000000d400f67308 */ /* 0x000eb00000000800 */
[----:B------:R-:W-:Y:S01]  /*d650*/  MUFU.EX2 R243, R116 ;  /* 0x0000007400f37308 */ /* 0x000fe20000000800 */
[----:B-1----:R-:W-:Y:S01]  /*d660*/  F2FP.PACK_AB R8, R108, R142 ;  /* 0x0000008e6c08723e */ /* 0x002fe200000000ff */
[----:B------:R-:W-:Y:S01]  /*d670*/  FADD.FTZ R40, R163, R4 ;  /* 0x00000004a3287221 */ /* 0x000fe20000010000 */
[----:B----4-:R-:W-:-:S02]  /*d680*/  F2FP.PACK_AB R10, R111, R109 ;  /* 0x0000006d6f0a723e */ /* 0x010fc400000000ff */
[----:B------:R-:W-:Y:S02]  /*d690*/  MOV R164, R5 ;  /* 0x0000000500a47202 */ /* 0x000fe40000000f00 */
[----:B------:R-:W-:Y:S01]  /*d6a0*/  MOV R121, R6 ;  /* 0x0000000600797202 */ /* 0x000fe20000000f00 */
[----:B------:R-:W1:Y:S01]  /*d6b0*/  MUFU.EX2 R244, R117 ;  /* 0x0000007500f47308 */ /* 0x000e620000000800 */
[----:B------:R-:W-:Y:S01]  /*d6c0*/  MOV R120, R7 ;  /* 0x0000000700787202 */ /* 0x000fe20000000f00 */
[----:B------:R-:W-:Y:S01]  /*d6d0*/  IMAD.MOV.U32 R122, RZ, RZ, R24 ;  /* 0x000000ffff7a7224 */ /* 0x000fe200078e0018 */
[----:B------:R-:W-:Y:S01]  /*d6e0*/  MOV R166, R25 ;  /* 0x0000001900a67202 */ /* 0x000fe20000000f00 */
[----:B------:R-:W-:Y:S01]  /*d6f0*/  FADD.FTZ R2, R250, R3 ;  /* 0x00000003fa027221 */ /* 0x000fe20000010000 */
[----:B------:R-:W-:Y:S01]  /*d700*/  MOV R115, R26 ;  /* 0x0000001a00737202 */ /* 0x000fe20000000f00 */
[----:B------:R4:W5:Y:S02]  /*d710*/  LDL.LU R220, [R1+0xa4] ;  /* 0x0000a40001dc7983 */ /* 0x0009640000300800 */
[----:B------:R-:W-:Y:S08]  /*d720*/  MUFU.EX2 R242, R118 ;  /* 0x0000007600f27308 */ /* 0x000ff00000000800 */
[----:B------:R-:W3:Y:S01]  /*d730*/  MUFU.EX2 R245, R119 ;  /* 0x0000007700f57308 */ /* 0x000ee20000000800 */
[----:B------:R-:W-:-:S02]  /*d740*/  F2FP.PACK_AB R9, R251, R248 ;  /* 0x000000f8fb09723e */ /* 0x000fc400000000ff */
[----:B------:R-:W-:Y:S02]  /*d750*/  F2FP.PACK_AB R11, R112, R110 ;  /* 0x0000006e700b723e */ /* 0x000fe400000000ff */
[----:B--2---:R-:W-:Y:S02]  /*d760*/  F2FP.PACK_AB R4, R247, R246 ;  /* 0x000000f6f704723e */ /* 0x004fe400000000ff */
[----:B-1----:R-:W-:Y:S02]  /*d770*/  F2FP.PACK_AB R5, R244, R243 ;  /* 0x000000f3f405723e */ /* 0x002fe400000000ff */
[----:B------:R-:W-:Y:S01]  /*d780*/  F2FP.PACK_AB R6, R113, R249 ;  /* 0x000000f97106723e */ /* 0x000fe200000000ff */
[----:B------:R-:W-:Y:S01]  /*d790*/  IMAD.MOV.U32 R25, RZ, RZ, R43 ;  /* 0x000000ffff197224 */ /* 0x000fe200078e002b */
[----:B------:R-:W-:Y:S01]  /*d7a0*/  MOV R141, R31 ;  /* 0x0000001f008d7202 */ /* 0x000fe20000000f00 */
[----:B------:R-:W-:Y:S01]  /*d7b0*/  IMAD.MOV.U32 R250, RZ, RZ, R78 ;  /* 0x000000fffffa7224 */ /* 0x000fe200078e004e */
[----:B------:R-:W-:Y:S01]  /*d7c0*/  MOV R24, R41 ;  /* 0x0000002900187202 */ /* 0x000fe20000000f00 */
[----:B------:R-:W-:Y:S01]  /*d7d0*/  MUFU.EX2 R241, R241 ;  /* 0x000000f100f17308 */ /* 0x000fe20000000800 */
[----:B------:R-:W-:Y:S01]  /*d7e0*/  MOV R26, R76 ;  /* 0x0000004c001a7202 */ /* 0x000fe20000000f00 */
[----:B------:R4:W5:Y:S01]  /*d7f0*/  LDL.LU R219, [R1+0xa0] ;  /* 0x0000a00001db7983 */ /* 0x0009620000300800 */
[----:B---3--:R-:W-:Y:S01]  /*d800*/  F2FP.PACK_AB R7, R245, R242 ;  /* 0x000000f2f507723e */ /* 0x008fe200000000ff */
[----:B------:R-:W-:Y:S01]  /*d810*/  FADD.FTZ R41, R162, R0 ;  /* 0x00000000a2297221 */ /* 0x000fe20000010000 */
[----:B------:R-:W-:-:S02]  /*d820*/  MOV R43, R77 ;  /* 0x0000004d002b7202 */ /* 0x000fc40000000f00 */
[----:B------:R-:W-:Y:S01]  /*d830*/  MOV R31, R79 ;  /* 0x0000004f001f7202 */ /* 0x000fe20000000f00 */
[C---:B------:R-:W-:Y:S01]  /*d840*/  HMMA.16816.F32 R160, R8.reuse, R16, R124 ;  /* 0x0000001008a0723c */ /* 0x040fe2000000187c */
[----:B------:R-:W-:Y:S01]  /*d850*/  MOV R123, R205 ;  /* 0x000000cd007b7202 */ /* 0x000fe20000000f00 */
[----:B------:R-:W-:Y:S01]  /*d860*/  IMAD.MOV.U32 R3, RZ, RZ, R24 ;  /* 0x000000ffff037224 */ /* 0x000fe200078e0018 */
[----:B------:R-:W-:Y:S01]  /*d870*/  MOV R0, R26 ;  /* 0x0000001a00007202 */ /* 0x000fe20000000f00 */
[----:B------:R-:W-:Y:S01]  /*d880*/  MUFU.EX2 R208, R208 ;  /* 0x000000d000d07308 */ /* 0x000fe20000000800 */
[----:B------:R4:W5:Y:S03]  /*d890*/  LDL.LU R218, [R1+0x9c] ;  /* 0x00009c0001da7983 */ /* 0x0009660000300800 */
[----:B------:R-:W-:Y:S01]  /*d8a0*/  HMMA.16816.F32 R76, R8, R22, R128 ;  /* 0x00000016084c723c */ /* 0x000fe20000001880 */
[----:B------:R-:W-:Y:S01]  /*d8b0*/  MOV R125, R207 ;  /* 0x000000cf007d7202 */ /* 0x000fe20000000f00 */
[----:B------:R-:W-:Y:S01]  /*d8c0*/  IMAD.MOV.U32 R126, RZ, RZ, R206 ;  /* 0x000000ffff7e7224 */ /* 0x000fe200078e00ce */
[----:B------:R-:W-:Y:S01]  /*d8d0*/  MOV R124, R27 ;  /* 0x0000001b007c7202 */ /* 0x000fe20000000f00 */
[----:B------:R-:W-:-:S04]  /*d8e0*/  IMAD.MOV.U32 R127, RZ, RZ, R29 ;  /* 0x000000ffff7f7224 */ /* 0x000fc800078e001d */
[----:B------:R-:W-:Y:S01]  /*d8f0*/  HMMA.16816.F32 R176, R4, R16, R176 ;  /* 0x0000001004b0723c */ /* 0x000fe200000018b0 */
[----:B------:R-:W-:-:S07]  /*d900*/  MOV R131, R140 ;  /* 0x0000008c00837202 */ /* 0x000fce0000000f00 */
        /* <DEDUP_REMOVED lines=9> */
[----:B------:R-:W-:Y:S01]  /*d9a0*/  MOV R143, R28 ;  /* 0x0000001c008f7202 */ /* 0x000fe20000000f00 */
[----:B------:R-:W1:Y:S01]  /*d9b0*/  LDSM.16.MT88.4 R24, [R213+0xf000] ;  /* 0x00f00000d518783b */ /* 0x000e620000004200 */
[----:B------:R-:W-:Y:S02]  /*d9c0*/  MOV R141, R30 ;  /* 0x0000001e008d7202 */ /* 0x000fe40000000f00 */
[----:B------:R-:W-:Y:S01]  /*d9d0*/  MOV R99, R31 ;  /* 0x0000001f00637202 */ /* 0x000fe20000000f00 */
[----:B------:R-:W-:Y:S02]  /*d9e0*/  LDSM.16.MT88.4 R20, [R214+0xf000] ;  /* 0x00f00000d614783b */ /* 0x000fe40000004200 */
[C---:B------:R-:W-:Y:S02]  /*d9f0*/  HMMA.16816.F32 R204, R8.reuse, R18, R104 ;  /* 0x0000001208cc723c */ /* 0x040fe40000001868 */
[----:B------:R-:W2:Y:S04]  /*da00*/  LDSM.16.MT88.4 R16, [R216+0xf000] ;  /* 0x00f00000d810783b */ /* 0x000ea80000004200 */
[----:B------:R-:W3:Y:S02]  /*da10*/  LDSM.16.MT88.4 R28, [R215+0xd000] ;  /* 0x00d00000d71c783b */ /* 0x000ee40000004200 */
[-C--:B------:R-:W-:Y:S08]  /*da20*/  HMMA.16816.F32 R136, R8, R12.reuse, R100 ;  /* 0x0000000c0888723c */ /* 0x080ff00000001864 */
[C---:B------:R-:W-:Y:S08]  /*da30*/  HMMA.16816.F32 R184, R4.reuse, R12, R184 ;  /* 0x0000000c04b8723c */ /* 0x040ff000000018b8 */
[----:B------:R-:W-:Y:S01]  /*da40*/  HMMA.16816.F32 R196, R4, R14, R196 ;  /* 0x0000000e04c4723c */ /* 0x000fe200000018c4 */
[----:B------:R-:W4:Y:S01]  /*da50*/  LDSM.16.MT88.4 R12, [R215+0xf000] ;  /* 0x00f00000d70c783b */ /* 0x000f220000004200 */
[----:B------:R-:W-:-:S02]  /*da60*/  FADD.FTZ R0, R0, R42 ;  /* 0x0000002a00007221 */ /* 0x000fc40000010000 */
[----:B------:R-:W-:Y:S01]  /*da70*/  FADD.FTZ R3, R3, R40 ;  /* 0x0000002803037221 */ /* 0x000fe20000010000 */
[----:B------:R-:W3:Y:S01]  /*da80*/  MUFU.EX2 R43, R43 ;  /* 0x0000002b002b7308 */ /* 0x000ee20000000800 */
[----:B------:R-:W-:Y:S01]  /*da90*/  FADD.FTZ R2, R129, R2 ;  /* 0x0000000281027221 */ /* 0x000fe20000010000 */
[----:B------:R3:W5:Y:S01]  /*daa0*/  LDL.LU R217, [R1+0x98] ;  /* 0x0000980001d97983 */ /* 0x0007620000300800 */
[C---:B-1----:R-:W-:Y:S08]  /*dab0*/  HMMA.16816.F32 R100, R4.reuse, R24, R92 ;  /* 0x000000180464723c */ /* 0x042ff0000000185c */
[-C--:B--2---:R-:W-:Y:S08]  /*dac0*/  HMMA.16816.F32 R104, R4, R16.reuse, R72 ;  /* 0x000000100468723c */ /* 0x084ff00000001848 */
[----:B------:R-:W-:Y:S01]  /*dad0*/  HMMA.16816.F32 R48, R8, R16, R48 ;  /* 0x000000100830723c */ /* 0x000fe20000001830 */
[----:B------:R1:W-:Y:S01]  /*dae0*/  MUFU.EX2 R17, R131 ;  /* 0x0000008300117308 */ /* 0x0003e20000000800 */
[----:B------:R-:W-:-:S06]  /*daf0*/  FADD.FTZ R0, R130, R0 ;  /* 0x0000000082007221 */ /* 0x000fcc0000010000 */
[----:B---3--:R-:W-:Y:S01]  /*db00*/  HMMA.16816.F32 R192, R4, R28, R192 ;  /* 0x0000001c04c0723c */ /* 0x008fe200000018c0 */
[----:B------:R-:W-:-:S07]  /*db10*/  FADD.FTZ R2, R114, R2 ;  /* 0x0000000272027221 */ /* 0x000fce0000010000 */
[C---:B------:R-:W-:Y:S01]  /*db20*/  HMMA.16816.F32 R200, R4.reuse, R30, R200 ;  /* 0x0000001e04c8723c */ /* 0x040fe200000018c8 */
[----:B-1----:R-:W-:Y:S01]  /*db30*/  MOV R131, R250 ;  /* 0x000000fa00837202 */ /* 0x002fe20000000f00 */
[----:B------:R-:W-:Y:S01]  /*db40*/  MUFU.EX2 R210, R210 ;  /* 0x000000d200d27308 */ /* 0x000fe20000000800 */
[----:B------:R-:W-:Y:S01]  /*db50*/  MOV R250, R165 ;  /* 0x000000a500fa7202 */ /* 0x000fe20000000f00 */
[----:B------:R1:W5:Y:S01]  /*db60*/  LDL.LU R212, [R1+0x94] ;  /* 0x0000940001d47983 */ /* 0x0003620000300800 */
[----:B------:R-:W-:Y:S01]  /*db70*/  FADD.FTZ R0, R115, R0 ;  /* 0x0000000073007221 */ /* 0x000fe20000010000 */
[----:B------:R-:W-:Y:S02]  /*db80*/  F2FP.PACK_AB R130, R43, R241 ;  /* 0x000000f12b82723e */ /* 0x000fe400000000ff */
[----:B------:R-:W-:Y:S01]  /*db90*/  HMMA.16816.F32 R88, R4, R26, R88 ;  /* 0x0000001a0458723c */ /* 0x000fe20000001858 */
[----:B------:R-:W-:Y:S01]  /*dba0*/  FADD.FTZ R3, R250, R3 ;  /* 0x00000003fa037221 */ /* 0x000fe20000010000 */
[----:B------:R-:W-:Y:S01]  /*dbb0*/  MUFU.EX2 R16, R164 ;  /* 0x000000a400107308 */ /* 0x000fe20000000800 */
[----:B------:R-:W-:-:S02]  /*dbc0*/  MOV R42, R111 ;  /* 0x0000006f002a7202 */ /* 0x000fc40000000f00 */
[----:B------:R-:W-:Y:S02]  /*dbd0*/  MOV R40, R109 ;  /* 0x0000006d00287202 */ /* 0x000fe40000000f00 */
[----:B------:R-:W-:Y:S01]  /*dbe0*/  MOV R250, R123 ;  /* 0x0000007b00fa7202 */ /* 0x000fe20000000f00 */
[C---:B------:R-:W-:Y:S02]  /*dbf0*/  HMMA.16816.F32 R84, R4.reuse, R20, R84 ;  /* 0x000000140454723c */ /* 0x040fe40000001854 */
[----:B------:R-:W-:Y:S06]  /*dc00*/  MUFU.EX2 R209, R209 ;  /* 0x000000d100d17308 */ /* 0x000fec0000000800 */
[C---:B------:R-:W-:Y:S01]  /*dc10*/  HMMA.16816.F32 R92, R4.reuse, R22, R80 ;  /* 0x00000016045c723c */ /* 0x040fe20000001850 */
[----:B------:R-:W-:Y:S01]  /*dc20*/  LDSM.16.MT88.4 R80, [R213+0xf800] ;  /* 0x00f80000d550783b */ /* 0x000fe20000004200 */
[----:B------:R-:W-:Y:S06]  /*dc30*/  MUFU.EX2 R211, R211 ;  /* 0x000000d300d37308 */ /* 0x000fec0000000800 */
[C---:B------:R-:W-:Y:S02]  /*dc40*/  HMMA.16816.F32 R68, R4.reuse, R18, R68 ;  /* 0x000000120444723c */ /* 0x040fe40000001844 */
[----:B------:R-:W-:Y:S06]  /*dc50*/  MUFU.EX2 R231, R231 ;  /* 0x000000e700e77308 */ /* 0x000fec0000000800 */
[C---:B----4-:R-:W-:Y:S08]  /*dc60*/  HMMA.16816.F32 R64, R4.reuse, R12, R64 ;  /* 0x0000000c0440723c */ /* 0x050ff00000001840 */
[----:B------:R-:W-:Y:S07]  /*dc70*/  HMMA.16816.F32 R60, R4, R14, R60 ;  /* 0x0000000e043c723c */ /* 0x000fee000000183c */
[----:B------:R-:W-:Y:S01]  /*dc80*/  FADD.FTZ R4, R128, R41 ;  /* 0x0000002980047221 */ /* 0x000fe20000010000 */
[----:B------:R-:W-:Y:S01]  /*dc90*/  HMMA.16816.F32 R56, R8, R20, R56 ;  /* 0x000000140838723c */ /* 0x000fe20000001838 */
[----:B------:R-:W2:Y:S01]  /*dca0*/  MUFU.EX2 R20, R166 ;  /* 0x000000a600147308 */ /* 0x000ea20000000800 */
[----:B------:R-:W-:Y:S01]  /*dcb0*/  MOV R41, R110 ;  /* 0x0000006e00297202 */ /* 0x000fe20000000f00 */
[----:B------:R-:W-:-:S05]  /*dcc0*/  FADD.FTZ R4, R131, R4 ;  /* 0x0000000483047221 */ /* 0x000fca0000010000 */
[C---:B------:R-:W-:Y:S01]  /*dcd0*/  HMMA.16816.F32 R52, R8.reuse, R22, R52 ;  /* 0x000000160834723c */ /* 0x040fe20000001834 */
[----:B------:R3:W4:Y:S07]  /*dce0*/  MUFU.EX2 R22, R167 ;  /* 0x000000a700167308 */ /* 0x00072e0000000800 */
[----:B------:R-:W-:Y:S01]  /*dcf0*/  HMMA.16816.F32 R144, R8, R28, R144 ;  /* 0x0000001c0890723c */ /* 0x000fe20000001890 */
[----:B------:R1:W-:Y:S01]  /*dd00*/  MUFU.EX2 R21, R99 ;  /* 0x0000006300157308 */ /* 0x0003e20000000800 */
[----:B--2---:R-:W-:-:S06]  /*dd10*/  F2FP.PACK_AB R129, R20, R17 ;  /* 0x000000111481723e */ /* 0x004fcc00000000ff */
[----:B------:R-:W-:Y:S01]  /*dd20*/  HMMA.16816.F32 R116, R8, R24, R152 ;  /* 0x000000180874723c */ /* 0x000fe20000001898 */
[----:B---3--:R-:W2:Y:S01]  /*dd30*/  LDSM.16.MT88.4 R164, [R213+0xd800] ;  /* 0x00d80000d5a4783b */ /* 0x008ea20000004200 */
[----:B------:R-:W3:Y:S01]  /*dd40*/  MUFU.EX2 R23, R124 ;  /* 0x0000007c00177308 */ /* 0x000ee20000000800 */
[----:B----4-:R-:W-:-:S04]  /*dd50*/  F2FP.PACK_AB R131, R208, R22 ;  /* 0x00000016d083723e */ /* 0x010fc800000000ff */
[----:B------:R-:W-:Y:S01]  /*dd60*/  MOV R155, R108 ;  /* 0x0000006c009b7202 */ /* 0x000fe20000000f00 */
[C---:B------:R-:W-:Y:S01]  /*dd70*/  HMMA.16816.F32 R28, R8.reuse, R30, R156 ;  /* 0x0000001e081c723c */ /* 0x040fe2000000189c */
[----:B-1----:R-:W-:Y:S04]  /*dd80*/  LDSM.16.MT88.4 R96, [R214+0xf800] ;  /* 0x00f80000d660783b */ /* 0x002fe80000004200 */
[----:B------:R-:W1:Y:S03]  /*dd90*/  LDSM.16.MT88.4 R156, [R214+0xd800] ;  /* 0x00d80000d69c783b */ /* 0x000e660000004200 */
[----:B------:R-:W-:Y:S01]  /*dda0*/  HMMA.16816.F32 R24, R8, R26, R148 ;  /* 0x0000001a0818723c */ /* 0x000fe20000001894 */
[----:B------:R-:W-:Y:S01]  /*ddb0*/  LDSM.16.MT88.4 R148, [R216+0xd800] ;  /* 0x00d80000d894783b */ /* 0x000fe20000004200 */
[----:B---3--:R-:W-:-:S06]  /*ddc0*/  F2FP.PACK_AB R128, R23, R21 ;  /* 0x000000151780723e */ /* 0x008fcc00000000ff */
[C---:B------:R-:W-:Y:S01]  /*ddd0*/  HMMA.16816.F32 R36, R8.reuse, R18, R36 ;  /* 0x000000120824723c */ /* 0x040fe20000001824 */
[----:B------:R3:W-:Y:S06]  /*dde0*/  MUFU.EX2 R18, R127 ;  /* 0x0000007f00127308 */ /* 0x0007ec0000000800 */
[----:B------:R-:W-:Y:S01]  /*ddf0*/  IMAD.MOV.U32 R19, RZ, RZ, R140 ;  /* 0x000000ffff137224 */ /* 0x000fe200078e008c */
[C---:B------:R-:W-:Y:S01]  /*de00*/  HMMA.16816.F32 R44, R8.reuse, R12, R44 ;  /* 0x0000000c082c723c */ /* 0x040fe2000000182c */
[----:B------:R-:W4:Y:S07]  /*de10*/  MUFU.EX2 R12, R125 ;  /* 0x0000007d000c7308 */ /* 0x000f2e0000000800 */
[----:B------:R-:W-:Y:S01]  /*de20*/  HMMA.16816.F32 R32, R8, R14, R32 ;  /* 0x0000000e0820723c */ /* 0x000fe20000001820 */
[----:B------:R-:W1:Y:S01]  /*de30*/  MUFU.EX2 R13, R126 ;  /* 0x0000007e000d7308 */ /* 0x000e620000000800 */
[----:B---3--:R-:W-:-:S05]  /*de40*/  F2FP.PACK_AB R127, R231, R211 ;  /* 0x000000d3e77f723e */ /* 0x008fca00000000ff */
[----:B------:R-:W-:Y:S01]  /*de50*/  FADD.FTZ R10, R120, R4 ;  /* 0x00000004780a7221 */ /* 0x000fe20000010000 */
[----:B------:R-:W-:Y:S01]  /*de60*/  MOV R14, R113 ;  /* 0x00000071000e7202 */ /* 0x000fe20000000f00 */
[----:B------:R-:W-:Y:S01]  /*de70*/  IMAD.MOV.U32 R11, RZ, RZ, R112 ;  /* 0x000000ffff0b7224 */ /* 0x000fe200078e0070 */
[----:B------:R-:W-:Y:S01]  /*de80*/  LDSM.16.MT88.4 R4, [R215+0xf800] ;  /* 0x00f80000d704783b */ /* 0x000fe20000004200 */
[----:B------:R-:W-:Y:S01]  /*de90*/  FADD.FTZ R9, R121, R3 ;  /* 0x0000000379097221 */ /* 0x000fe20000010000 */
[----:B------:R-:W-:Y:S01]  /*dea0*/  MOV R15, R141 ;  /* 0x0000008d000f7202 */ /* 0x000fe20000000f00 */
[----:B------:R-:W-:Y:S01]  /*deb0*/  FADD.FTZ R8, R122, R2 ;  /* 0x000000027a087221 */ /* 0x000fe20000010000 */
[----:B------:R-:W3:Y:S01]  /*dec0*/  LDSM.16.MT88.4 R112, [R216+0xf800] ;  /* 0x00f80000d870783b */ /* 0x000ee20000004200 */
[----:B------:R-:W-:Y:S01]  /*ded0*/  MOV R3, R142 ;  /* 0x0000008e00037202 */ /* 0x000fe20000000f00 */
[----:B--2---:R-:W-:Y:S01]  /*dee0*/  HMMA.16816.F32 R168, R128, R164, R168 ;  /* 0x000000a480a8723c */ /* 0x004fe200000018a8 */
[----:B------:R-:W-:-:S02]  /*def0*/  MOV R2, R143 ;  /* 0x0000008f00027202 */ /* 0x000fc40000000f00 */
[----:B------:R-:W2:Y:S01]  /*df00*/  LDSM.16.MT88.4 R140, [R215+0xd800] ;  /* 0x00d80000d78c783b */ /* 0x000ea20000004200 */
[----:B----4-:R-:W-:Y:S01]  /*df10*/  F2FP.PACK_AB R124, R12, R16 ;  /* 0x000000100c7c723e */ /* 0x010fe200000000ff */
[----:B------:R-:W-:Y:S01]  /*df20*/  FADD.FTZ R3, R3, R10 ;  /* 0x0000000a03037221 */ /* 0x000fe20000010000 */
[----:B------:R-:W-:Y:S01]  /*df30*/  F2FP.PACK_AB R125, R209, R210 ;  /* 0x000000d2d17d723e */ /* 0x000fe200000000ff */
[----:B------:R-:W-:Y:S01]  /*df40*/  FADD.FTZ R0, R2, R0 ;  /* 0x0000000002007221 */ /* 0x000fe20000010000 */
[----:B-1----:R-:W-:Y:S01]  /*df50*/  F2FP.PACK_AB R126, R18, R13 ;  /* 0x0000000d127e723e */ /* 0x002fe200000000ff */
[----:B------:R-:W-:Y:S01]  /*df60*/  HMMA.16816.F32 R160, R128, R156, R160 ;  /* 0x0000009c80a0723c */ /* 0x000fe200000018a0 */
[----:B------:R-:W-:-:S04]  /*df70*/  FADD.FTZ R2, R248, R9 ;  /* 0x00000009f8027221 */ /* 0x000fc80000010000 */
[----:B------:R-:W-:-:S03]  /*df80*/  FADD.FTZ R2, R251, R2 ;  /* 0x00000002fb027221 */ /* 0x000fc60000010000 */
[C---:B------:R-:W-:Y:S08]  /*df90*/  HMMA.16816.F32 R172, R124.reuse, R164, R172 ;  /* 0x000000a47cac723c */ /* 0x040ff000000018ac */
[-C--:B------:R-:W-:Y:S08]  /*dfa0*/  HMMA.16816.F32 R180, R124, R166.reuse, R180 ;  /* 0x000000a67cb4723c */ /* 0x080ff000000018b4 */
[----:B------:R-:W-:Y:S08]  /*dfb0*/  HMMA.16816.F32 R164, R128, R166, R76 ;  /* 0x000000a680a4723c */ /* 0x000ff0000000184c */
[C---:B------:R-:W-:Y:S08]  /*dfc0*/  HMMA.16816.F32 R76, R124.reuse, R82, R88 ;  /* 0x000000527c4c723c */ /* 0x040ff00000001858 */
[C---:B---3--:R-:W-:Y:S08]  /*dfd0*/  HMMA.16816.F32 R108, R124.reuse, R114, R68 ;  /* 0x000000727c6c723c */ /* 0x048ff00000001844 */
[C---:B------:R-:W-:Y:S07]  /*dfe0*/  HMMA.16816.F32 R120, R124.reuse, R4, R64 ;  /* 0x000000047c78723c */ /* 0x040fee0000001840 */
[----:B------:R-:W-:Y:S01]  /*dff0*/  IMAD.MOV.U32 R67, RZ, RZ, R155 ;  /* 0x000000ffff437224 */ /* 0x000fe200078e009b */
[C---:B------:R-:W-:Y:S08]  /*e000*/  HMMA.16816.F32 R72, R124.reuse, R80, R100 ;  /* 0x000000507c48723c */ /* 0x040ff00000001864 */
[----:B------:R-:W-:Y:S08]  /*e010*/  HMMA.16816.F32 R88, R124, R96, R84 ;  /* 0x000000607c58723c */ /* 0x000ff00000001854 */
[----:B------:R-:W-:Y:S08]  /*e020*/  HMMA.16816.F32 R68, R128, R80, R116 ;  /* 0x000000508044723c */ /* 0x000ff00000001874 */
        /* <DEDUP_REMOVED lines=12> */
[C---:B------:R-:W-:Y:S07]  /*e0f0*/  HMMA.16816.F32 R116, R128.reuse, R4, R44 ;  /* 0x000000048074723c */ /* 0x040fee000000182c */
[----:B------:R-:W-:Y:S01]  /*e100*/  FADD.FTZ R5, R246, R8 ;  /* 0x00000008f6057221 */ /* 0x000fe20000010000 */
[----:B------:R-:W-:Y:S01]  /*e110*/  HMMA.16816.F32 R156, R128, R158, R204 ;  /* 0x0000009e809c723c */ /* 0x000fe200000018cc */
[----:B------:R-:W-:-:S02]  /*e120*/  FADD.FTZ R4, R243, R0 ;  /* 0x00000000f3047221 */ /* 0x000fc40000010000 */
[----:B------:R-:W-:-:S05]  /*e130*/  FADD.FTZ R0, R247, R5 ;  /* 0x00000005f7007221 */ /* 0x000fca0000010000 */
[C---:B------:R-:W-:Y:S07]  /*e140*/  HMMA.16816.F32 R148, R128.reuse, R150, R132 ;  /* 0x000000968094723c */ /* 0x040fee0000001884 */
[----:B------:R-:W-:Y:S01]  /*e150*/  MOV R133, R15 ;  /* 0x0000000f00857202 */ /* 0x000fe20000000f00 */
[----:B------:R-:W-:Y:S01]  /*e160*/  HMMA.16816.F32 R140, R128, R142, R28 ;  /* 0x0000008e808c723c */ /* 0x000fe2000000181c */
[----:B------:R-:W-:Y:S02]  /*e170*/  MOV R135, R252 ;  /* 0x000000fc00877202 */ /* 0x000fe40000000f00 */
[----:B------:R-:W-:-:S02]  /*e180*/  MOV R132, R19 ;  /* 0x0000001300847202 */ /* 0x000fc40000000f00 */
[----:B------:R-:W-:-:S03]  /*e190*/  MOV R134, R250 ;  /* 0x000000fa00867202 */ /* 0x000fc60000000f00 */
        /* <DEDUP_REMOVED lines=36> */
[----:B------:R-:W2:Y:S04]  /*e3e0*/  LDL.64 R40, [R1+0x78] ;  /* 0x0000780001287983 */ /* 0x000ea80000100a00 */
        /* <DEDUP_REMOVED lines=10> */
[----:B-1----:R-:W-:Y:S02]  /*e490*/  MOV R4, UR16 ;  /* 0x0000001000047c02 */ /* 0x002fe40008000f00 */
[----:B------:R-:W-:-:S03]  /*e4a0*/  MOV R5, UR17 ;  /* 0x0000001100057c02 */ /* 0x000fc60008000f00 */
        /* <DEDUP_REMOVED lines=50> */
[-C--:B------:R-:W-:Y:S08]  /*e7d0*/  HMMA.16816.F32 R208, R8, R32.reuse, R208 ;  /* 0x0000002008d0723c */ /* 0x080ff000000018d0 */
[----:B------:R-:W-:Y:S01]  /*e7e0*/  HMMA.16816.F32 R204, R4, R32, R204 ;  /* 0x0000002004cc723c */ /* 0x000fe200000018cc */
[----:B------:R-:W-:Y:S01]  /*e7f0*/  IMAD.MOV.U32 R231, RZ, RZ, R56 ;  /* 0x000000ffffe77224 */ /* 0x000fe200078e0038 */
[----:B------:R-:W-:-:S02]  /*e800*/  MOV R37, R57 ;  /* 0x0000003900257202 */ /* 0x000fc40000000f00 */
[----:B------:R-:W-:-:S03]  /*e810*/  MOV R36, R58 ;  /* 0x0000003a00247202 */ /* 0x000fc60000000f00 */
[----:B------:R-:W-:Y:S01]  /*e820*/  IMAD.MOV.U32 R32, RZ, RZ, R60 ;  /* 0x000000ffff207224 */ /* 0x000fe200078e003c */
[-C--:B------:R-:W-:Y:S01]  /*e830*/  HMMA.16816.F32 R244, R8, R28.reuse, R136 ;  /* 0x0000001c08f4723c */ /* 0x080fe20000001888 */
[----:B------:R-:W-:Y:S01]  /*e840*/  MOV R33, R59 ;  /* 0x0000003b00217202 */ /* 0x000fe20000000f00 */
[----:B------:R-:W-:Y:S01]  /*e850*/  IMAD.MOV.U32 R242, RZ, RZ, R52 ;  /* 0x000000fffff27224 */ /* 0x000fe200078e0034 */
[----:B------:R-:W-:Y:S02]  /*e860*/  MOV R241, R53 ;  /* 0x0000003500f17202 */ /* 0x000fe40000000f00 */
[----:B------:R-:W-:Y:S02]  /*e870*/  MOV R21, R54 ;  /* 0x0000003600157202 */ /* 0x000fe40000000f00 */
[----:B------:R-:W-:Y:S01]  /*e880*/  MOV R20, R55 ;  /* 0x0000003700147202 */ /* 0x000fe20000000f00 */
[----:B------:R-:W-:Y:S07]  /*e890*/  HMMA.16816.F32 R132, R4, R28, R132 ;  /* 0x0000001c0484723c */ /* 0x000fee0000001884 */
[----:B------:R-:W-:Y:S01]  /*e8a0*/  MOV R29, R61 ;  /* 0x0000003d001d7202 */ /* 0x000fe20000000f00 */
[----:B------:R-:W-:Y:S07]  /*e8b0*/  HMMA.16816.F32 R248, R8, R24, R64 ;  /* 0x0000001808f8723c */ /* 0x000fee0000001840 */
[----:B------:R-:W-:Y:S01]  /*e8c0*/  MOV R25, R62 ;  /* 0x0000003e00197202 */ /* 0x000fe20000000f00 */
[----:B------:R-:W-:Y:S01]  /*e8d0*/  HMMA.16816.F32 R56, R12, R46, RZ ;  /* 0x0000002e0c38723c */ /* 0x000fe200000018ff */
[----:B------:R-:W-:-:S07]  /*e8e0*/  MOV R24, R63 ;  /* 0x0000003f00187202 */ /* 0x000fce0000000f00 */
[C---:B------:R-:W-:Y:S08]  /*e8f0*/  HMMA.16816.F32 R60, R12.reuse, R50, RZ ;  /* 0x000000320c3c723c */ /* 0x040ff000000018ff */
[----:B------:R-:W-:Y:S01]  /*e900*/  HMMA.16816.F32 R52, R12, R42, RZ ;  /* 0x0000002a0c34723c */ /* 0x000fe200000018ff */
[----:B------:R-:W-:Y:S01]  /*e910*/  IMAD.MOV.U32 R28, RZ, RZ, R248 ;  /* 0x000000ffff1c7224 */ /* 0x000fe200078e00f8 */
[----:B------:R-:W-:-:S02]  /*e920*/  MOV R3, R249 ;  /* 0x000000f900037202 */ /* 0x000fc40000000f00 */
[----:B------:R-:W-:Y:S02]  /*e930*/  MOV R2, R250 ;  /* 0x000000fa00027202 */ /* 0x000fe40000000f00 */
[----:B------:R-:W-:Y:S02]  /*e940*/  MOV R0, R251 ;  /* 0x000000fb00007202 */ /* 0x000fe40000000f00 */
[C---:B------:R-:W-:Y:S08]  /*e950*/  HMMA.16816.F32 R48, R16.reuse, R50, RZ ;  /* 0x000000321030723c */ /* 0x040ff000000018ff */
[C---:B------:R-:W-:Y:S08]  /*e960*/  HMMA.16816.F32 R44, R16.reuse, R46, RZ ;  /* 0x0000002e102c723c */ /* 0x040ff000000018ff */
[----:B------:R-:W-:Y:S08]  /*e970*/  HMMA.16816.F32 R40, R16, R42, RZ ;  /* 0x0000002a1028723c */ /* 0x000ff000000018ff */
[-C--:B------:R-:W-:Y:S08]  /*e980*/  HMMA.16816.F32 R12, R12, R38.reuse, RZ ;  /* 0x000000260c0c723c */ /* 0x080ff000000018ff */
[----:B------:R-:W-:Y:S08]  /*e990*/  HMMA.16816.F32 R16, R16, R38, RZ ;  /* 0x000000261010723c */ /* 0x000ff000000018ff */
[C---:B------:R-:W-:Y:S08]  /*e9a0*/  HMMA.16816.F32 R64, R4.reuse, R30, R56 ;  /* 0x0000001e0440723c */ /* 0x040ff00000001838 */
[C---:B------:R-:W-:Y:S08]  /*e9b0*/  HMMA.16816.F32 R60, R4.reuse, R34, R60 ;  /* 0x00000022043c723c */ /* 0x040ff0000000183c */
[C---:B------:R-:W-:Y:S08]  /*e9c0*/  HMMA.16816.F32 R136, R4.reuse, R26, R52 ;  /* 0x0000001a0488723c */ /* 0x040ff00000001834 */
[----:B------:R-:W-:Y:S01]  /*e9d0*/  HMMA.16816.F32 R248, R4, R22, R12 ;  /* 0x0000001604f8723c */ /* 0x000fe2000000180c */
[----:B------:R-:W-:Y:S04]  /*e9e0*/  LDSM.16.M88.4 R4, [R222+0x2000] ;  /* 0x00200000de04783b */ /* 0x000fe80000000200 */
[----:B------:R-:W1:Y:S03]  /*e9f0*/  LDSM.16.M88.4 R12, [R218+0x8000] ;  /* 0x00800000da0c783b */ /* 0x000e660000000200 */
[C---:B------:R-:W-:Y:S08]  /*ea00*/  HMMA.16816.F32 R48, R8.reuse, R34, R48 ;  /* 0x000000220830723c */ /* 0x040ff00000001830 */
[C---:B------:R-:W-:Y:S08]  /*ea10*/  HMMA.16816.F32 R56, R8.reuse, R30, R44 ;  /* 0x0000001e0838723c */ /* 0x040ff0000000182c */
[C---:B------:R-:W-:Y:S08]  /*ea20*/  HMMA.16816.F32 R40, R8.reuse, R26, R40 ;  /* 0x0000001a0828723c */ /* 0x040ff00000001828 */
[----:B------:R-:W-:Y:S01]  /*ea30*/  HMMA.16816.F32 R16, R8, R22, R16 ;  /* 0x000000160810723c */ /* 0x000fe20000001810 */
[----:B------:R-:W2:Y:S07]  /*ea40*/  LDSM.16.M88.4 R8, [R222] ;  /* 0x00000000de08783b */ /* 0x000eae0000000200 */
[----:B-1----:R-:W-:Y:S07]  /*ea50*/  HMMA.16816.F32 R52, R4, R12, R204 ;  /* 0x0000000c0434723c */ /* 0x002fee00000018cc */
[----:B------:R-:W-:Y:S01]  /*ea60*/  MOV R206, R21 ;  /* 0x0000001500ce7202 */ /* 0x000fe20000000f00 */
[----:B------:R-:W-:Y:S01]  /*ea70*/  IMAD.MOV.U32 R204, RZ, RZ, R242 ;  /* 0x000000ffffcc7224 */ /* 0x000fe200078e00f2 */
[----:B------:R-:W-:-:S02]  /*ea80*/  MOV R207, R20 ;  /* 0x0000001400cf7202 */ /* 0x000fc40000000f00 */
[----:B------:R-:W-:Y:S01]  /*ea90*/  MOV R205, R241 ;  /* 0x000000f100cd7202 */ /* 0x000fe20000000f00 */
[C---:B--2---:R-:W-:Y:S07]  /*eaa0*/  HMMA.16816.F32 R44, R8.reuse, R12, R208 ;  /* 0x0000000c082c723c */ /* 0x044fee00000018d0 */
[----:B------:R-:W-:Y:S01]  /*eab0*/  MOV R209, R37 ;  /* 0x0000002500d17202 */ /* 0x000fe20000000f00 */
[----:B------:R-:W-:Y:S01]  /*eac0*/  HMMA.16816.F32 R20, R8, R14, R48 ;  /* 0x0000000e0814723c */ /* 0x000fe20000001830 */
[----:B------:R-:W-:Y:S01]  /*ead0*/  MOV R210, R36 ;  /* 0x0000002400d27202 */ /* 0x000fe20000000f00 */
[----:B------:R-:W-:Y:S01]  /*eae0*/  IMAD.MOV.U32 R208, RZ, RZ, R231 ;  /* 0x000000ffffd07224 */ /* 0x000fe200078e00e7 */
[----:B------:R-:W-:-:S05]  /*eaf0*/  MOV R211, R33 ;  /* 0x0000002100d37202 */ /* 0x000fca0000000f00 */
[----:B------:R-:W-:Y:S01]  /*eb00*/  HMMA.16816.F32 R36, R4, R14, R60 ;  /* 0x0000000e0424723c */ /* 0x000fe2000000183c */
[----:B------:R-:W1:Y:S06]  /*eb10*/  LDSM.16.M88.4 R12, [R218+0x8800] ;  /* 0x00880000da0c783b */ /* 0x000e6c0000000200 */
[----:B------:R-:W-:Y:S01]  /*eb20*/  IMAD.MOV.U32 R60, RZ, RZ, R32 ;  /* 0x000000ffff3c7224 */ /* 0x000fe200078e0020 */
[----:B------:R-:W-:Y:S02]  /*eb30*/  MOV R61, R29 ;  /* 0x0000001d003d7202 */ /* 0x000fe40000000f00 */
[----:B------:R-:W-:-:S02]  /*eb40*/  MOV R62, R25 ;  /* 0x00000019003e7202 */ /* 0x000fc40000000f00 */
[----:B------:R-:W-:Y:S01]  /*eb50*/  MOV R63, R24 ;  /* 0x00000018003f7202 */ /* 0x000fe20000000f00 */
[----:B-1----:R-:W-:Y:S07]  /*eb60*/  HMMA.16816.F32 R32, R8, R12, R244 ;  /* 0x0000000c0820723c */ /* 0x002fee00000018f4 */
[----:B------:R-:W-:Y:S01]  /*eb70*/  IMAD.MOV.U32 R244, RZ, RZ, R28 ;  /* 0x000000fffff47224 */ /* 0x000fe200078e001c */
[----:B------:R-:W-:Y:S01]  /*eb80*/  HMMA.16816.F32 R24, R4, R14, R64 ;  /* 0x0000000e0418723c */ /* 0x000fe20000001840 */
[----:B------:R-:W-:-:S02]  /*eb90*/  MOV R245, R3 ;  /* 0x0000000300f57202 */ /* 0x000fc40000000f00 */
[----:B------:R-:W-:Y:S02]  /*eba0*/  MOV R246, R2 ;  /* 0x0000000200f67202 */ /* 0x000fe40000000f00 */
[----:B------:R-:W-:-:S03]  /*ebb0*/  MOV R247, R0 ;  /* 0x0000000000f77202 */ /* 0x000fc60000000f00 */
        /* <DEDUP_REMOVED lines=12> */
[----:B------:R-:W-:Y:S01]  /*ec80*/  MOV R42, R65 ;  /* 0x00000041002a7202 */ /* 0x000fe20000000f00 */
[----:B------:R-:W-:Y:S01]  /*ec90*/  HMMA.16816.F32 R204, R8, R14, R16 ;  /* 0x0000000e08cc723c */ /* 0x000fe20000001810 */
[----:B------:R-:W-:Y:S01]  /*eca0*/  MOV R41, R66 ;  /* 0x0000004200297202 */ /* 0x000fe20000000f00 */
[----:B------:R-:W-:Y:S01]  /*ecb0*/  LDSM.16.M88.4 R12, [R217] ;  /* 0x00000000d90c783b */ /* 0x000fe20000000200 */
[----:B------:R-:W-:-:S03]  /*ecc0*/  MOV R40, R67 ;  /* 0x0000004300287202 */ /* 0x000fc60000000f00 */
[----:B------:R-:W-:Y:S01]  /*ecd0*/  IMAD.MOV.U32 R67, RZ, RZ, R4 ;  /* 0x000000ffff437224 */ /* 0x000fe200078e0004 */
[----:B------:R-:W-:Y:S01]  /*ece0*/  MOV R66, R5 ;  /* 0x0000000500427202 */ /* 0x000fe20000000f00 */
[----:B------:R-:W1:Y:S01]  /*ecf0*/  LDSM.16.M88.4 R8, [R221] ;  /* 0x00000000dd08783b */ /* 0x000e620000000200 */
[----:B------:R-:W-:Y:S02]  /*ed00*/  MOV R65, R6 ;  /* 0x0000000600417202 */ /* 0x000fe40000000f00 */
[----:B------:R-:W-:Y:S02]  /*ed10*/  MOV R64, R7 ;  /* 0x0000000700407202 */ /* 0x000fe40000000f00 */
[----:B------:R-:W2:Y:S01]  /*ed20*/  LDSM.16.M88.4 R4, [R221+0x2000] ;  /* 0x00200000dd04783b */ /* 0x000ea20000000200 */
[-C--:B-1----:R-:W-:Y:S07]  /*ed30*/  HMMA.16816.F32 R248, R8, R12.reuse, R44 ;  /* 0x0000000c08f8723c */ /* 0x082fee000000182c */
[----:B------:R-:W-:Y:S01]  /*ed40*/  IMAD.MOV.U32 R44, RZ, RZ, R43 ;  /* 0x000000ffff2c7224 */ /* 0x000fe200078e002b */
[----:B--2---:R-:W-:Y:S01]  /*ed50*/  HMMA.16816.F32 R52, R4, R12, R52 ;  /* 0x0000000c0434723c */ /* 0x004fe20000001834 */
[----:B------:R-:W-:-:S02]  /*ed60*/  MOV R45, R42 ;  /* 0x0000002a002d7202 */ /* 0x000fc40000000f00 */
[----:B------:R-:W-:Y:S02]  /*ed70*/  MOV R46, R41 ;  /* 0x00000029002e7202 */ /* 0x000fe40000000f00 */
[----:B------:R-:W-:-:S03]  /*ed80*/  MOV R47, R40 ;  /* 0x00000028002f7202 */ /* 0x000fc60000000f00 */
[----:B------:R-:W-:Y:S11]  /*ed90*/  HMMA.16816.F32 R208, R4, R14, R36 ;  /* 0x0000000e04d0723c */ /* 0x000ff60000001824 */
[----:B------:R-:W-:Y:S05]  /*eda0*/  @!UPT UIADD3 URZ, URZ, URZ, URZ ;  /* 0x0000003f3f3ff290 */ /* 0x000fea000fffe03f */
[----:B------:R-:W-:Y:S01]  /*edb0*/  IMAD.MOV.U32 R16, RZ, RZ, R52 ;  /* 0x000000ffff107224 */ /* 0x000fe200078e0034 */
[----:B------:R-:W-:Y:S01]  /*edc0*/  MOV R3, R53 ;  /* 0x0000003500037202 */ /* 0x000fe20000000f00 */
[----:B------:R-:W-:Y:S01]  /*edd0*/  IMAD.MOV.U32 R52, RZ, RZ, R67 ;  /* 0x000000ffff347224 */ /* 0x000fe200078e0043 */
[----:B------:R-:W-:Y:S02]  /*ede0*/  MOV R2, R54 ;  /* 0x0000003600027202 */ /* 0x000fe40000000f00 */
[----:B------:R-:W-:Y:S02]  /*edf0*/  MOV R0, R55 ;  /* 0x0000003700007202 */ /* 0x000fe40000000f00 */
[----:B------:R-:W-:Y:S02]  /*ee00*/  MOV R53, R66 ;  /* 0x0000004200357202 */ /* 0x000fe40000000f00 */
[----:B------:R-:W-:Y:S02]  /*ee10*/  MOV R54, R65 ;  /* 0x0000004100367202 */ /* 0x000fe40000000f00 */
[----:B------:R-:W-:-:S02]  /*ee20*/  MOV R55, R64 ;  /* 0x0000004000377202 */ /* 0x000fc40000000f00 */
[C---:B------:R-:W-:Y:S01]  /*ee30*/  HMMA.16816.F32 R64, R8.reuse, R14, R20 ;  /* 0x0000000e0840723c */ /* 0x040fe20000001814 */
[----:B------:R-:W1:Y:S07]  /*ee40*/  LDSM.16.M88.4 R12, [R217+0x800] ;  /* 0x00080000d90c783b */ /* 0x000e6e0000000200 */
[-C--:B-1----:R-:W-:Y:S08]  /*ee50*/  HMMA.16816.F32 R32, R8, R12.reuse, R32 ;  /* 0x0000000c0820723c */ /* 0x082ff00000001820 */
[----:B------:R-:W-:Y:S08]  /*ee60*/  HMMA.16816.F32 R40, R4, R12, R28 ;  /* 0x0000000c0428723c */ /* 0x000ff0000000181c */
[----:B------:R-:W-:Y:S08]  /*ee70*/  HMMA.16816.F32 R20, R8, R14, R48 ;  /* 0x0000000e0814723c */ /* 0x000ff00000001830 */
[----:B------:R-:W-:Y:S01]  /*ee80*/  IMAD.MOV.U32 R231, RZ, RZ, R32 ;  /* 0x000000ffffe77224 */ /* 0x000fe200078e0020 */
[----:B------:R-:W-:-:S02]  /*ee90*/  MOV R19, R33 ;  /* 0x0000002100137202 */ /* 0x000fc40000000f00 */
[----:B------:R-:W-:Y:S02]  /*eea0*/  MOV R18, R34 ;  /* 0x0000002200127202 */ /* 0x000fe40000000f00 */
[----:B------:R-:W-:Y:S02]  /*eeb0*/  MOV R17, R35 ;  /* 0x0000002300117202 */ /* 0x000fe40000000f00 */
[C---:B------:R-:W-:Y:S01]  /*eec0*/  HMMA.16816.F32 R32, R4.reuse, R14, R24 ;  /* 0x0000000e0420723c */ /* 0x040fe20000001818 */
[----:B------:R-:W1:Y:S07]  /*eed0*/  LDSM.16.M88.4 R12, [R217+0x1000] ;  /* 0x00100000d90c783b */ /* 0x000e6e0000000200 */
[C---:B-1----:R-:W-:Y:S07]  /*eee0*/  HMMA.16816.F32 R28, R4.reuse, R12, R60 ;  /* 0x0000000c041c723c */ /* 0x042fee000000183c */
[----:B------:R-:W-:Y:S01]  /*eef0*/  MOV R61, R19 ;  /* 0x00000013003d7202 */ /* 0x000fe20000000f00 */
[----:B------:R-:W-:Y:S01]  /*ef00*/  HMMA.16816.F32 R24, R4, R14, R136 ;  /* 0x0000000e0418723c */ /* 0x000fe20000001888 */
[----:B------:R-:W-:Y:S01]  /*ef10*/  MOV R62, R18 ;  /* 0x00000012003e7202 */ /* 0x000fe20000000f00 */
[----:B------:R-:W-:Y:S01]  /*ef20*/  IMAD.MOV.U32 R60, RZ, RZ, R231 ;  /* 0x000000ffff3c7224 */ /* 0x000fe200078e00e7 */
[----:B------:R-:W-:-:S04]  /*ef30*/  MOV R63, R17 ;  /* 0x00000011003f7202 */ /* 0x000fc80000000f00 */
[----:B------:R-:W-:Y:S01]  /*ef40*/  IMAD.MOV.U32 R136, RZ, RZ, R16 ;  /* 0x000000ffff887224 */ /* 0x000fe200078e0010 */
[----:B------:R-:W-:Y:S01]  /*ef50*/  HMMA.16816.F32 R36, R8, R12, R56 ;  /* 0x0000000c0824723c */ /* 0x000fe20000001838 */
[----:B------:R-:W-:Y:S02]  /*ef60*/  MOV R137, R3 ;  /* 0x0000000300897202 */ /* 0x000fe40000000f00 */
[----:B------:R-:W-:Y:S02]  /*ef70*/  MOV R138, R2 ;  /* 0x00000002008a7202 */ /* 0x000fe40000000f00 */
[----:B------:R-:W-:-:S03]  /*ef80*/  MOV R139, R0 ;  /* 0x00000000008b7202 */ /* 0x000fc60000000f00 */
[----:B------:R-:W-:Y:S01]  /*ef90*/  HMMA.16816.F32 R16, R8, R14, R132 ;  /* 0x0000000e0810723c */ /* 0x000fe20000001884 */
[----:B------:R-:W1:Y:S07]  /*efa0*/  LDSM.16.M88.4 R12, [R217+0x1800] ;  /* 0x00180000d90c783b */ /* 0x000e6e0000000200 */
        /* <DEDUP_REMOVED lines=11> */
[----:B------:R-:W-:-:S02]  /*f060*/  MOV R3, R133 ;  /* 0x0000008500037202 */ /* 0x000fc40000000f00 */
[----:B------:R-:W-:Y:S02]  /*f070*/  MOV R2, R134 ;  /* 0x0000008600027202 */ /* 0x000fe40000000f00 */
[----:B------:R-:W-:Y:S02]  /*f080*/  MOV R0, R135 ;  /* 0x0000008700007202 */ /* 0x000fe40000000f00 */
[C---:B------:R-:W-:Y:S01]  /*f090*/  HMMA.16816.F32 R132, R8.reuse, R14, R64 ;  /* 0x0000000e0884723c */ /* 0x040fe20000001840 */
[----:B------:R-:W1:Y:S07]  /*f0a0*/  LDSM.16.M88.4 R12, [R212+0xa800] ;  /* 0x00a80000d40c783b */ /* 0x000e6e0000000200 */
[-C--:B-1----:R-:W-:Y:S08]  /*f0b0*/  HMMA.16816.F32 R248, R8, R12.reuse, R60 ;  /* 0x0000000c08f8723c */ /* 0x082ff0000000183c */
[C---:B------:R-:W-:Y:S08]  /*f0c0*/  HMMA.16816.F32 R136, R4.reuse, R12, R40 ;  /* 0x0000000c0488723c */ /* 0x040ff00000001828 */
[-C--:B------:R-:W-:Y:S08]  /*f0d0*/  HMMA.16816.F32 R64, R4, R14.reuse, R32 ;  /* 0x0000000e0440723c */ /* 0x080ff00000001820 */
[C---:B------:R-:W-:Y:S01]  /*f0e0*/  HMMA.16816.F32 R60, R8.reuse, R14, R20 ;  /* 0x0000000e083c723c */ /* 0x040fe20000001814 */
[----:B------:R-:W1:Y:S07]  /*f0f0*/  LDSM.16.M88.4 R12, [R212+0xb000] ;  /* 0x00b00000d40c783b */ /* 0x000e6e0000000200 */
        /* <DEDUP_REMOVED lines=8> */
[----:B------:R-:W-:-:S02]  /*f180*/  MOV R49, R3 ;  /* 0x0000000300317202 */ /* 0x000fc40000000f00 */
[----:B------:R-:W-:Y:S02]  /*f190*/  MOV R50, R2 ;  /* 0x0000000200327202 */ /* 0x000fe40000000f00 */
[----:B------:R-:W-:-:S03]  /*f1a0*/  MOV R51, R0 ;  /* 0x0000000000337202 */ /* 0x000fc60000000f00 */
[-C--:B------:R-:W-:Y:S01]  /*f1b0*/  HMMA.16816.F32 R20, R4, R14.reuse, R52 ;  /* 0x0000000e0414723c */ /* 0x080fe20000001834 */
[----:B------:R-:W-:Y:S07]  /*f1c0*/  LDSM.16.M88.4 R4, [R220+0x6000] ;  /* 0x00600000dc04783b */ /* 0x000fee0000000200 */
[----:B------:R-:W-:Y:S01]  /*f1d0*/  HMMA.16816.F32 R16, R8, R14, R44 ;  /* 0x0000000e0810723c */ /* 0x000fe2000000182c */
[----:B------:R-:W1:Y:S04]  /*f1e0*/  LDSM.16.M88.4 R12, [R227] ;  /* 0x00000000e30c783b */ /* 0x000e680000000200 */
[----:B------:R-:W2:Y:S03]  /*f1f0*/  LDSM.16.M88.4 R8, [R220+0x4000] ;  /* 0x00400000dc08783b */ /* 0x000ea60000000200 */
[C---:B-1----:R-:W-:Y:S08]  /*f200*/  HMMA.16816.F32 R48, R4.reuse, R12, R48 ;  /* 0x0000000c0430723c */ /* 0x042ff00000001830 */
[-C--:B------:R-:W-:Y:S08]  /*f210*/  HMMA.16816.F32 R204, R4, R14.reuse, R204 ;  /* 0x0000000e04cc723c */ /* 0x080ff000000018cc */
[----:B--2---:R-:W-:Y:S08]  /*f220*/  HMMA.16816.F32 R132, R8, R14, R132 ;  /* 0x0000000e0884723c */ /* 0x004ff00000001884 */
[----:B------:R-:W-:Y:S01]  /*f230*/  IMAD.MOV.U32 R44, RZ, RZ, R48 ;  /* 0x000000ffff2c7224 */ /* 0x000fe200078e0030 */
[----:B------:R-:W-:-:S02]  /*f240*/  MOV R3, R49 ;  /* 0x0000003100037202 */ /* 0x000fc40000000f00 */
[----:B------:R-:W-:Y:S02]  /*f250*/  MOV R2, R50 ;  /* 0x0000003200027202 */ /* 0x000fe40000000f00 */
[----:B------:R-:W-:Y:S02]  /*f260*/  MOV R0, R51 ;  /* 0x0000003300007202 */ /* 0x000fe40000000f00 */
[C---:B------:R-:W-:Y:S01]  /*f270*/  HMMA.16816.F32 R48, R8.reuse, R12, R244 ;  /* 0x0000000c0830723c */ /* 0x040fe200000018f4 */
[----:B------:R-:W1:Y:S07]  /*f280*/  LDSM.16.M88.4 R12, [R226] ;  /* 0x00000000e20c783b */ /* 0x000e6e0000000200 */
[-C--:B-1----:R-:W-:Y:S08]  /*f290*/  HMMA.16816.F32 R248, R8, R12.reuse, R248 ;  /* 0x0000000c08f8723c */ /* 0x082ff000000018f8 */
[C---:B------:R-:W-:Y:S08]  /*f2a0*/  HMMA.16816.F32 R136, R4.reuse, R12, R136 ;  /* 0x0000000c0488723c */ /* 0x040ff00000001888 */
[-C--:B------:R-:W-:Y:S08]  /*f2b0*/  HMMA.16816.F32 R64, R4, R14.reuse, R64 ;  /* 0x0000000e0440723c */ /* 0x080ff00000001840 */
[C---:B------:R-:W-:Y:S01]  /*f2c0*/  HMMA.16816.F32 R60, R8.reuse, R14, R60 ;  /* 0x0000000e083c723c */ /* 0x040fe2000000183c */
[----:B------:R-:W1:Y:S07]  /*f2d0*/  LDSM.16.M88.4 R12, [R225] ;  /* 0x00000000e10c783b */ /* 0x000e6e0000000200 */
[-C--:B-1----:R-:W-:Y:S07]  /*f2e0*/  HMMA.16816.F32 R244, R8, R12.reuse, R208 ;  /* 0x0000000c08f4723c */ /* 0x082fee00000018d0 */
[----:B------:R-:W-:Y:S01]  /*f2f0*/  MOV R208, R44 ;  /* 0x0000002c00d07202 */ /* 0x000fe20000000f00 */
[----:B------:R-:W-:Y:S01]  /*f300*/  HMMA.16816.F32 R56, R4, R12, R40 ;  /* 0x0000000c0438723c */ /* 0x000fe20000001828 */
[----:B------:R-:W-:Y:S01]  /*f310*/  IMAD.MOV.U32 R209, RZ, RZ, R3 ;  /* 0x000000ffffd17224 */ /* 0x000fe200078e0003 */
[----:B------:R-:W-:-:S02]  /*f320*/  MOV R210, R2 ;  /* 0x0000000200d27202 */ /* 0x000fc40000000f00 */
[----:B------:R-:W-:-:S04]  /*f330*/  MOV R211, R0 ;  /* 0x0000000000d37202 */ /* 0x000fc80000000f00 */
        /* <DEDUP_REMOVED lines=15> */
[----:B------:R-:W-:Y:S01]  /*f430*/  MOV R0, R208 ;  /* 0x000000d000007202 */ /* 0x000fe20000000f00 */
[----:B------:R-:W-:Y:S01]  /*f440*/  IMAD.MOV.U32 R242, RZ, RZ, R210 ;  /* 0x000000fffff27224 */ /* 0x000fe200078e00d2 */
[----:B------:R-:W-:-:S02]  /*f450*/  MOV R243, R209 ;  /* 0x000000d100f37202 */ /* 0x000fc40000000f00 */
[----:B------:R-:W-:Y:S02]  /*f460*/  MOV R241, R211 ;  /* 0x000000d300f17202 */ /* 0x000fe40000000f00 */
[----:B------:R-:W-:Y:S01]  /*f470*/  MOV R51, R0 ;  /* 0x0000000000337202 */ /* 0x000fe20000000f00 */
[-C--:B-1----:R-:W-:Y:S08]  /*f480*/  HMMA.16816.F32 R208, R8, R12.reuse, R248 ;  /* 0x0000000c08d0723c */ /* 0x082ff000000018f8 */
[C---:B------:R-:W-:Y:S11]  /*f490*/  HMMA.16816.F32 R132, R4.reuse, R12, R136 ;  /* 0x0000000c0484723c */ /* 0x040ff60000001888 */
[----:B------:R-:W-:Y:S05]  /*f4a0*/  @!UPT UIADD3 URZ, URZ, URZ, URZ ;  /* 0x0000003f3f3ff290 */ /* 0x000fea000fffe03f */
[----:B------:R-:W-:Y:S01]  /*f4b0*/  MOV R231, R208 ;  /* 0x000000d000e77202 */ /* 0x000fe20000000f00 */
[----:B------:R-:W-:Y:S01]  /*f4c0*/  IMAD.MOV.U32 R2, RZ, RZ, R210 ;  /* 0x000000ffff027224 */ /* 0x000fe200078e00d2 */
[----:B------:R-:W-:Y:S02]  /*f4d0*/  MOV R3, R209 ;  /* 0x000000d100037202 */ /* 0x000fe40000000f00 */
[----:B------:R-:W-:Y:S02]  /*f4e0*/  MOV R0, R211 ;  /* 0x000000d300007202 */ /* 0x000fe40000000f00 */
[-C--:B------:R-:W-:Y:S08]  /*f4f0*/  HMMA.16816.F32 R208, R4, R14.reuse, R64 ;  /* 0x0000000e04d0723c */ /* 0x080ff00000001840 */
[C---:B------:R-:W-:Y:S01]  /*f500*/  HMMA.16816.F32 R64, R8.reuse, R14, R60 ;  /* 0x0000000e0840723c */ /* 0x040fe2000000183c */
[----:B------:R-:W1:Y:S07]  /*f510*/  LDSM.16.M88.4 R12, [R218+0xb000] ;  /* 0x00b00000da0c783b */ /* 0x000e6e0000000200 */
[-C--:B-1----:R-:W-:Y:S08]  /*f520*/  HMMA.16816.F32 R136, R8, R12.reuse, R244 ;  /* 0x0000000c0888723c */ /* 0x082ff000000018f4 */
[C---:B------:R-:W-:Y:S08]  /*f530*/  HMMA.16816.F32 R204, R4.reuse, R12, R56 ;  /* 0x0000000c04cc723c */ /* 0x040ff00000001838 */
[-C--:B------:R-:W-:Y:S07]  /*f540*/  HMMA.16816.F32 R248, R4, R14.reuse, R52 ;  /* 0x0000000e04f8723c */ /* 0x080fee0000001834 */
[----:B------:R-:W-:Y:S01]  /*f550*/  MOV R52, R51 ;  /* 0x0000003300347202 */ /* 0x000fe20000000f00 */
[----:B------:R-:W-:Y:S01]  /*f560*/  HMMA.16816.F32 R60, R8, R14, R44 ;  /* 0x0000000e083c723c */ /* 0x000fe2000000182c */
[----:B------:R-:W1:Y:S01]  /*f570*/  LDSM.16.M88.4 R12, [R218+0xb800] ;  /* 0x00b80000da0c783b */ /* 0x000e620000000200 */
        /* <DEDUP_REMOVED lines=9> */
[----:B------:R-:W2:Y:S02]  /*f610*/  LDSM.16.M88.4 R8, [R221+0x4000] ;  /* 0x00400000dd08783b */ /* 0x000ea40000000200 */
[----:B------:R-:W-:-:S02]  /*f620*/  MOV R16, R231 ;  /* 0x000000e700107202 */ /* 0x000fc40000000f00 */
[----:B------:R-:W-:Y:S02]  /*f630*/  MOV R17, R3 ;  /* 0x0000000300117202 */ /* 0x000fe40000000f00 */
[----:B------:R-:W-:Y:S02]  /*f640*/  MOV R18, R2 ;  /* 0x0000000200127202 */ /* 0x000fe40000000f00 */
[----:B------:R-:W-:Y:S01]  /*f650*/  MOV R19, R0 ;  /* 0x0000000000137202 */ /* 0x000fe20000000f00 */
[-C--:B-1----:R-:W-:Y:S08]  /*f660*/  HMMA.16816.F32 R52, R4, R12.reuse, R52 ;  /* 0x0000000c0434723c */ /* 0x082ff00000001834 */
[----:B--2---:R-:W-:Y:S08]  /*f670*/  HMMA.16816.F32 R40, R8, R12, R28 ;  /* 0x0000000c0828723c */ /* 0x004ff0000000181c */
[-C--:B------:R-:W-:Y:S08]  /*f680*/  HMMA.16816.F32 R36, R4, R14.reuse, R24 ;  /* 0x0000000e0424723c */ /* 0x080ff00000001818 */
[----:B------:R-:W-:Y:S01]  /*f690*/  HMMA.16816.F32 R32, R8, R14, R20 ;  /* 0x0000000e0820723c */ /* 0x000fe20000001814 */
[----:B------:R-:W1:Y:S07]  /*f6a0*/  LDSM.16.M88.4 R12, [R217+0x2800] ;  /* 0x00280000d90c783b */ /* 0x000e6e0000000200 */
[----:B------:R-:W-:-:S02]  /*f6b0*/  FMUL.FTZ R41, R41, c[0x0][0x2ec] ;  /* 0x0000bb0029297a20 */ /* 0x000fc40000410000 */
[----:B------:R-:W-:-:S06]  /*f6c0*/  FMUL.FTZ R43, R43, c[0x0][0x2ec] ;  /* 0x0000bb002b2b7a20 */ /* 0x000fcc0000410000 */
[----:B------:R-:W-:Y:S02]  /*f6d0*/  FMUL.FTZ R39, R39, c[0x0][0x2ec] ;  /* 0x0000bb0027277a20 */ /* 0x000fe40000410000 */
[----:B------:R-:W-:Y:S02]  /*f6e0*/  FMUL.FTZ R36, R36, c[0x0][0x2ec] ;  /* 0x0000bb0024247a20 */ /* 0x000fe40000410000 */
[----:B------:R-:W-:-:S04]  /*f6f0*/  FMUL.FTZ R37, R37, c[0x0][0x2ec] ;  /* 0x0000bb0025257a20 */ /* 0x000fc80000410000 */
[----:B------:R-:W-:Y:S02]  /*f700*/  FMUL.FTZ R34, R34, c[0x0][0x2ec] ;  /* 0x0000bb0022227a20 */ /* 0x000fe40000410000 */
[----:B------:R-:W-:Y:S02]  /*f710*/  FMUL.FTZ R35, R35, c[0x0][0x2ec] ;  /* 0x0000bb0023237a20 */ /* 0x000fe40000410000 */
[----:B------:R-:W-:Y:S02]  /*f720*/  FMUL.FTZ R33, R33, c[0x0][0x2ec] ;  /* 0x0000bb0021217a20 */ /* 0x000fe40000410000 */
[----:B------:R-:W-:Y:S01]  /*f730*/  FMUL.FTZ R32, R32, c[0x0][0x2ec] ;  /* 0x0000bb0020207a20 */ /* 0x000fe20000410000 */
[-C--:B-1----:R-:W-:Y:S08]  /*f740*/  HMMA.16816.F32 R28, R8, R12.reuse, R16 ;  /* 0x0000000c081c723c */ /* 0x082ff00000001810 */
[C---:B------:R-:W-:Y:S08]  /*f750*/  HMMA.16816.F32 R24, R4.reuse, R12, R132 ;  /* 0x0000000c0418723c */ /* 0x040ff00000001884 */
[-C--:B------:R-:W-:Y:S08]  /*f760*/  HMMA.16816.F32 R208, R4, R14.reuse, R208 ;  /* 0x0000000e04d0723c */ /* 0x080ff000000018d0 */
[----:B------:R-:W-:Y:S01]  /*f770*/  HMMA.16816.F32 R20, R8, R14, R64 ;  /* 0x0000000e0814723c */ /* 0x000fe20000001840 */
[----:B------:R-:W1:Y:S01]  /*f780*/  LDSM.16.M88.4 R12, [R217+0x3000] ;  /* 0x00300000d90c783b */ /* 0x000e620000000200 */
[----:B------:R2:W3:Y:S01]  /*f790*/  MUFU.TANH R64, R35 ;  /* 0x0000002300407308 */ /* 0x0004e20000002400 */
[----:B------:R-:W-:-:S02]  /*f7a0*/  FMUL.FTZ R28, R28, c[0x0][0x2ec] ;  /* 0x0000bb001c1c7a20 */ /* 0x000fc40000410000 */
[----:B------:R-:W-:Y:S02]  /*f7b0*/  FMUL.FTZ R29, R29, c[0x0][0x2ec] ;  /* 0x0000bb001d1d7a20 */ /* 0x000fe40000410000 */
[----:B------:R-:W-:Y:S02]  /*f7c0*/  FMUL.FTZ R30, R30, c[0x0][0x2ec] ;  /* 0x0000bb001e1e7a20 */ /* 0x000fe40000410000 */
[----:B------:R-:W-:Y:S01]  /*f7d0*/  FMUL.FTZ R31, R31, c[0x0][0x2ec] ;  /* 0x0000bb001f1f7a20 */ /* 0x000fe20000410000 */
[----:B------:R4:W1:Y:S01]  /*f7e0*/  MUFU.TANH R65, R33 ;  /* 0x0000002100417308 */ /* 0x0008620000002400 */
[----:B------:R-:W-:Y:S02]  /*f7f0*/  FMUL.FTZ R24, R24, c[0x0][0x2ec] ;  /* 0x0000bb0018187a20 */ /* 0x000fe40000410000 */
[----:B------:R-:W-:Y:S02]  /*f800*/  FMUL.FTZ R25, R25, c[0x0][0x2ec] ;  /* 0x0000bb0019197a20 */ /* 0x000fe40000410000 */
[----:B------:R-:W-:-:S02]  /*f810*/  FMUL.FTZ R26, R26, c[0x0][0x2ec] ;  /* 0x0000bb001a1a7a20 */ /* 0x000fc40000410000 */
[----:B------:R-:W-:Y:S02]  /*f820*/  FMUL.FTZ R27, R27, c[0x0][0x2ec] ;  /* 0x0000bb001b1b7a20 */ /* 0x000fe40000410000 */
[----:B--2---:R-:W-:-:S05]  /*f830*/  FMUL.FTZ R35, R208, c[0x0][0x2ec] ;  /* 0x0000bb00d0237a20 */ /* 0x004fca0000410000 */
[----:B------:R-:W-:Y:S01]  /*f840*/  FMUL.FTZ R20, R20, c[0x0][0x2ec] ;  /* 0x0000bb0014147a20 */ /* 0x000fe20000410000 */
[----:B------:R-:W2:Y:S01]  /*f850*/  MUFU.TANH R35, R35 ;  /* 0x0000002300237308 */ /* 0x000ea20000002400 */
[----:B----4-:R-:W-:Y:S02]  /*f860*/  FMUL.FTZ R33, R38, c[0x0][0x2ec] ;  /* 0x0000bb0026217a20 */ /* 0x010fe40000410000 */
[----:B------:R-:W-:Y:S02]  /*f870*/  FMUL.FTZ R21, R21, c[0x0][0x2ec] ;  /* 0x0000bb0015157a20 */ /* 0x000fe40000410000 */
[----:B------:R-:W-:Y:S02]  /*f880*/  FMUL.FTZ R22, R22, c[0x0][0x2ec] ;  /* 0x0000bb0016167a20 */ /* 0x000fe40000410000 */
[----:B------:R-:W-:Y:S01]  /*f890*/  FMUL.FTZ R23, R23, c[0x0][0x2ec] ;  /* 0x0000bb0017177a20 */ /* 0x000fe20000410000 */
[----:B------:R-:W4:Y:S01]  /*f8a0*/  MUFU.TANH R33, R33 ;  /* 0x0000002100217308 */ /* 0x000f220000002400 */
[-C--:B-1----:R-:W-:Y:S07]  /*f8b0*/  HMMA.16816.F32 R136, R8, R12.reuse, R136 ;  /* 0x0000000c0888723c */ /* 0x082fee0000001888 */
[----:B------:R-:W1:Y:S01]  /*f8c0*/  MUFU.TANH R38, R26 ;  /* 0x0000001a00267308 */ /* 0x000e620000002400 */
[C---:B------:R-:W-:Y:S08]  /*f8d0*/  HMMA.16816.F32 R204, R4.reuse, R12, R204 ;  /* 0x0000000c04cc723c */ /* 0x040ff000000018cc */
[-C--:B------:R-:W-:Y:S08]  /*f8e0*/  HMMA.16816.F32 R248, R4, R14.reuse, R248 ;  /* 0x0000000e04f8723c */ /* 0x080ff000000018f8 */
[----:B------:R-:W-:Y:S01]  /*f8f0*/  HMMA.16816.F32 R132, R8, R14, R60 ;  /* 0x0000000e0884723c */ /* 0x000fe2000000183c */
[----:B------:R-:W1:Y:S01]  /*f900*/  LDSM.16.M88.4 R12, [R217+0x3800] ;  /* 0x00380000d90c783b */ /* 0x000e620000000200 */
[----:B------:R2:W1:Y:S01]  /*f910*/  MUFU.TANH R60, R41 ;  /* 0x00000029003c7308 */ /* 0x0004620000002400 */
[----:B------:R-:W-:Y:S01]  /*f920*/  FMUL.FTZ R67, R139, c[0x0][0x2ec] ;  /* 0x0000bb008b437a20 */ /* 0x000fe20000410000 */
[----:B------:R-:W-:-:S04]  /*f930*/  DEPBAR.LE SB0, 0x0 ;  /* 0x000080000000791a */ /* 0x000fc80000000000 */
[----:B------:R-:W-:Y:S02]  /*f940*/  FMUL.FTZ R66, R205, c[0x0][0x2ec] ;  /* 0x0000bb00cd427a20 */ /* 0x000fe40000410000 */
[----:B------:R-:W1:Y:S06]  /*f950*/  MUFU.TANH R63, R37 ;  /* 0x00000025003f7308 */ /* 0x000e6c0000002400 */
[----:B------:R-:W-:Y:S02]  /*f960*/  FMUL.FTZ R231, R251, c[0x0][0x2ec] ;  /* 0x0000bb00fbe77a20 */ /* 0x000fe40000410000 */
[----:B--2---:R-:W-:Y:S01]  /*f970*/  FMUL.FTZ R41, R209, c[0x0][0x2ec] ;  /* 0x0000bb00d1297a20 */ /* 0x004fe20000410000 */
[----:B------:R-:W2:Y:S01]  /*f980*/  MUFU.TANH R62, R29 ;  /* 0x0000001d003e7308 */ /* 0x000ea20000002400 */
[----:B------:R-:W-:-:S04]  /*f990*/  FMUL.FTZ R209, R250, c[0x0][0x2ec] ;  /* 0x0000bb00fad17a20 */ /* 0x000fc80000410000 */
[----:B------:R-:W-:Y:S02]  /*f9a0*/  FMUL.FTZ R133, R133, c[0x0][0x2ec] ;  /* 0x0000bb0085857a20 */ /* 0x000fe40000410000 */
[----:B------:R-:W-:Y:S01]  /*f9b0*/  FMUL.FTZ R132, R132, c[0x0][0x2ec] ;  /* 0x0000bb0084847a20 */ /* 0x000fe20000410000 */
[----:B------:R-:W2:Y:S01]  /*f9c0*/  MUFU.TANH R61, R31 ;  /* 0x0000001f003d7308 */ /* 0x000ea20000002400 */
[----:B------:R-:W-:-:S07]  /*f9d0*/  FMUL.FTZ R135, R135, c[0x0][0x2ec] ;  /* 0x0000bb0087877a20 */ /* 0x000fce0000410000 */
[----:B------:R-:W2:Y:S01]  /*f9e0*/  MUFU.TANH R241, R135 ;  /* 0x0000008700f17308 */ /* 0x000ea20000002400 */
[-C--:B-1----:R-:W-:Y:S07]  /*f9f0*/  HMMA.16816.F32 R244, R8, R12.reuse, R244 ;  /* 0x0000000c08f4723c */ /* 0x082fee00000018f4 */
[----:B------:R-:W1:Y:S01]  /*fa00*/  MUFU.TANH R37, R20 ;  /* 0x0000001400257308 */ /* 0x000e620000002400 */
[C---:B------:R-:W-:Y:S07]  /*fa10*/  HMMA.16816.F32 R16, R4.reuse, R12, R56 ;  /* 0x0000000c0410723c */ /* 0x040fee0000001838 */
[----:B------:R1:W1:Y:S01]  /*fa20*/  MUFU.TANH R58, R39 ;  /* 0x00000027003a7308 */ /* 0x0002620000002400 */
[----:B------:R-:W-:Y:S01]  /*fa30*/  FMUL.FTZ R12, R40, c[0x0][0x2ec] ;  /* 0x0000bb00280c7a20 */ /* 0x000fe20000410000 */
[----:B------:R-:W-:Y:S01]  /*fa40*/  HMMA.16816.F32 R4, R4, R14, R48 ;  /* 0x0000000e0404723c */ /* 0x000fe20000001830 */
[----:B------:R-:W-:-:S05]  /*fa50*/  FMUL.FTZ R40, R211, c[0x0][0x2ec] ;  /* 0x0000bb00d3287a20 */ /* 0x000fca0000410000 */
[----:B------:R2:W2:Y:S01]  /*fa60*/  MUFU.TANH R48, R34 ;  /* 0x0000002200307308 */ /* 0x0004a20000002400 */
[----:B------:R-:W-:Y:S02]  /*fa70*/  FMUL.FTZ R13, R42, c[0x0][0x2ec] ;  /* 0x0000bb002a0d7a20 */ /* 0x000fe40000410000 */
[----:B------:R-:W-:Y:S01]  /*fa80*/  FMUL.FTZ R50, R55, c[0x0][0x2ec] ;  /* 0x0000bb0037327a20 */ /* 0x000fe20000410000 */
[----:B------:R-:W-:Y:S01]  /*fa90*/  HMMA.16816.F32 R8, R8, R14, R44 ;  /* 0x0000000e0808723c */ /* 0x000fe2000000182c */
[----:B------:R-:W-:-:S03]  /*faa0*/  FMUL.FTZ R51, R206, c[0x0][0x2ec] ;  /* 0x0000bb00ce337a20 */ /* 0x000fc60000410000 */
[----:B------:R-:W3:Y:S01]  /*fab0*/  MUFU.TANH R59, R43 ;  /* 0x0000002b003b7308 */ /* 0x000ee20000002400 */
[----:B-1----:R-:W-:Y:S02]  /*fac0*/  FMUL.FTZ R39, R136, c[0x0][0x2ec] ;  /* 0x0000bb0088277a20 */ /* 0x002fe40000410000 */
[----:B------:R-:W-:Y:S02]  /*fad0*/  FMUL.FTZ R136, R207, c[0x0][0x2ec] ;  /* 0x0000bb00cf887a20 */ /* 0x000fe40000410000 */
[----:B------:R-:W-:Y:S02]  /*fae0*/  FMUL.FTZ R15, R54, c[0x0][0x2ec] ;  /* 0x0000bb00360f7a20 */ /* 0x000fe40000410000 */
[----:B------:R-:W-:Y:S01]  /*faf0*/  FMUL.FTZ R46, R53, c[0x0][0x2ec] ;  /* 0x0000bb00352e7a20 */ /* 0x000fe20000410000 */
[----:B------:R-:W1:Y:S01]  /*fb00*/  MUFU.TANH R45, R36 ;  /* 0x00000024002d7308 */ /* 0x000e620000002400 */
[----:B------:R-:W-:Y:S02]  /*fb10*/  FMUL.FTZ R54, R137, c[0x0][0x2ec] ;  /* 0x0000bb0089367a20 */ /* 0x000fe40000410000 */
[----:B------:R-:W-:-:S02]  /*fb20*/  FMUL.FTZ R14, R52, c[0x0][0x2ec] ;  /* 0x0000bb00340e7a20 */ /* 0x000fc40000410000 */
[----:B--2---:R-:W-:Y:S02]  /*fb30*/  FMUL.FTZ R34, R210, c[0x0][0x2ec] ;  /* 0x0000bb00d2227a20 */ /* 0x004fe40000410000 */
[----:B------:R-:W-:Y:S01]  /*fb40*/  FMUL.FTZ R53, R138, c[0x0][0x2ec] ;  /* 0x0000bb008a357a20 */ /* 0x000fe20000410000 */
[----:B------:R2:W1:Y:S01]  /*fb50*/  MUFU.TANH R137, R133 ;  /* 0x0000008500897308 */ /* 0x0004620000002400 */
[----:B------:R-:W-:Y:S02]  /*fb60*/  FMUL.FTZ R52, R204, c[0x0][0x2ec] ;  /* 0x0000bb00cc347a20 */ /* 0x000fe40000410000 */
[----:B------:R-:W-:Y:S02]  /*fb70*/  FMUL.FTZ R207, R248, c[0x0][0x2ec] ;  /* 0x0000bb00f8cf7a20 */ /* 0x000fe40000410000 */
[----:B------:R-:W-:Y:S02]  /*fb80*/  FMUL.FTZ R210, R249, c[0x0][0x2ec] ;  /* 0x0000bb00f9d27a20 */ /* 0x000fe40000410000 */
[----:B------:R-:W-:Y:S01]  /*fb90*/  FMUL.FTZ R138, R244, c[0x0][0x2ec] ;  /* 0x0000bb00f48a7a20 */ /* 0x000fe20000410000 */
[----:B------:R-:W1:Y:S01]  /*fba0*/  MUFU.TANH R12, R12 ;  /* 0x0000000c000c7308 */ /* 0x000e620000002400 */
[----:B------:R-:W-:-:S02]  /*fbb0*/  FMUL.FTZ R139, R245, c[0x0][0x2ec] ;  /* 0x0000bb00f58b7a20 */ /* 0x000fc40000410000 */
[----:B------:R-:W-:Y:S02]  /*fbc0*/  FMUL.FTZ R208, R246, c[0x0][0x2ec] ;  /* 0x0000bb00f6d07a20 */ /* 0x000fe40000410000 */
[----:B------:R-:W-:Y:S02]  /*fbd0*/  FMUL.FTZ R211, R247, c[0x0][0x2ec] ;  /* 0x0000bb00f7d37a20 */ /* 0x000fe40000410000 */
[----:B------:R-:W-:Y:S01]  /*fbe0*/  FMUL.FTZ R16, R16, c[0x0][0x2ec] ;  /* 0x0000bb0010107a20 */ /* 0x000fe20000410000 */
[----:B------:R-:W1:Y:S01]  /*fbf0*/  MUFU.TANH R13, R13 ;  /* 0x0000000d000d7308 */ /* 0x000e620000002400 */
[----:B--2---:R-:W-:Y:S02]  /*fc00*/  FMUL.FTZ R133, R134, c[0x0][0x2ec] ;  /* 0x0000bb0086857a20 */ /* 0x004fe40000410000 */
        /* <DEDUP_REMOVED lines=13> */
[----:B------:R-:W1:Y:S08]  /*fce0*/  MUFU.TANH R15, R15 ;  /* 0x0000000f000f7308 */ /* 0x000e700000002400 */
[----:B------:R-:W1:Y:S08]  /*fcf0*/  MUFU.TANH R50, R50 ;  /* 0x0000003200327308 */ /* 0x000e700000002400 */
[----:B------:R1:W1:Y:S08]  /*fd00*/  MUFU.TANH R49, R32 ;  /* 0x0000002000317308 */ /* 0x0002700000002400 */
        /* <DEDUP_REMOVED lines=8> */
[----:B------:R-:W1:Y:S08]  /*fd90*/  MUFU.TANH R41, R41 ;  /* 0x0000002900297308 */ /* 0x000e700000002400 */
        /* <DEDUP_REMOVED lines=31> */
[----:B------:R1:W1:Y:S01]  /*ff90*/  MUFU.TANH R246, R7 ;  /* 0x0000000700f67308 */ /* 0x0002620000002400 */
[----:B------:R-:W-:Y:S06]  /*ffa0*/  BAR.SYNC.DEFER_BLOCKING 0x0 ;  /* 0x0000000000007b1d */ /* 0x000fec0000010000 */
[----:B------:R-:W-:Y:S05]  /*ffb0*/  @!P0 BRA `(.L_x_480) ;  /* 0x0000024000008947 */ /* 0x000fea0003800000 */
[----:B--234-:R-:W2:Y:S04]  /*ffc0*/  LDL.64 R2, [R1+0x60] ;  /* 0x0000600001027983 */ /* 0x01cea80000100a00 */
[----:B-1----:R-:W3:Y:S01]  /*ffd0*/  LDL.64 R28, [R1+0x58] ;  /* 0x00005800011c7983 */ /* 0x002ee20000100a00 */
        /* <DEDUP_REMOVED lines=34> */
.L_x_480:
[----:B-1234-:R-:W2:Y:S04]  /*10200*/  LDL.LU R2, [R1+0x38] ;  /* 0x0000380001027983 */ /* 0x01eea80000300800 */
[----:B------:R-:W3:Y:S04]  /*10210*/  LDL.LU R0, [R1+0x44] ;  /* 0x0000440001007983 */ /* 0x000ee80000300800 */
[----:B------:R-:W1:Y:S02]  /*10220*/  S2R R4, SR_TID.X ;  /* 0x0000000000047919 */ /* 0x000e640000002100 */
[----:B-1----:R-:W-:-:S05]  /*10230*/  IMAD.SHL.U32 R4, R4, 0x2, RZ ;  /* 0x0000000204047824 */ /* 0x002fca00078e00ff */
[----:B------:R-:W-:Y:S01]  /*10240*/  LOP3.LUT R4, R4, 0x6, RZ, 0xc0, !PT ;  /* 0x0000000604047812 */ /* 0x000fe200078ec0ff */
[----:B--2---:R-:W-:Y:S02]  /*10250*/  IMAD.MOV.U32 R3, RZ, RZ, R2 ;  /* 0x000000ffff037224 */ /* 0x004fe400078e0002 */
[----:B---3--:R-:W-:Y:S01]  /*10260*/  IMAD.MOV.U32 R2, RZ, RZ, R0 ;  /* 0x000000ffff027224 */ /* 0x008fe200078e0000 */
[----:B------:R-:W-:-:S05]  /*10270*/  MOV R0, UR15 ;  /* 0x0000000f00007c02 */ /* 0x000fca0008000f00 */
[----:B------:R-:W-:Y:S02]  /*10280*/  IMAD R0, R0, 0x40, R4 ;  /* 0x0000004000007824 */ /* 0x000fe400078e0204 */
[----:B------:R-:W-:-:S03]  /*10290*/  IMAD.MOV.U32 R4, RZ, RZ, R2 ;  /* 0x000000ffff047224 */ /* 0x000fc600078e0002 */
[C---:B------:R-:W-:Y:S02]  /*102a0*/  ISETP.GE.AND P6, PT, R0.reuse, R240, PT ;  /* 0x000000f00000720c */ /* 0x040fe40003fc6270 */
[C---:B------:R-:W-:Y:S02]  /*102b0*/  IADD3 R2, R0.reuse, 0x1, RZ ;  /* 0x0000000100027810 */ /* 0x040fe40007ffe0ff */
[----:B------:R-:W-:Y:S02]  /*102c0*/  ISETP.LT.OR P6, PT, R0, R236, P6 ;  /* 0x000000ec0000720c */ /* 0x000fe400037c1670 */
[----:B------:R-:W-:Y:S02]  /*102d0*/  ISETP.GE.AND P2, PT, R2, R240, PT ;  /* 0x000000f00200720c */ /* 0x000fe40003f46270 */
[----:B------:R-:W-:Y:S02]  /*102e0*/  FSEL R16, R12, -INF , !P6 ;  /* 0xff8000000c107808 */ /* 0x000fe40007000000 */
[----:B------:R-:W-:-:S02]  /*102f0*/  ISETP.GE.AND P0, PT, R2, R239, PT ;  /* 0x000000ef0200720c */ /* 0x000fc40003f06270 */
[CC--:B------:R-:W-:Y:S02]  /*10300*/  ISETP.GE.AND P5, PT, R2.reuse, R238.reuse, PT ;  /* 0x000000ee0200720c */ /* 0x0c0fe40003fa6270 */
[----:B------:R-:W-:Y:S02]  /*10310*/  ISETP.GE.AND P1, PT, R2, R237, PT ;  /* 0x000000ed0200720c */ /* 0x000fe40003f26270 */
[C---:B------:R-:W-:Y:S02]  /*10320*/  ISETP.GE.AND P4, PT, R0.reuse, R239, PT ;  /* 0x000000ef0000720c */ /* 0x040fe40003f86270 */
[C---:B------:R-:W-:Y:S02]  /*10330*/  ISETP.GE.AND P3, PT, R0.reuse, R238, PT ;  /* 0x000000ee0000720c */ /* 0x040fe40003f66270 */
[----:B------:R-:W-:Y:S02]  /*10340*/  ISETP.GE.AND P6, PT, R0, R237, PT ;  /* 0x000000ed0000720c */ /* 0x000fe40003fc6270 */
[----:B------:R-:W-:-:S02]  /*10350*/  ISETP.LT.OR P2, PT, R2, R236, P2 ;  /* 0x000000ec0200720c */ /* 0x000fc40001741670 */
[CC--:B------:R-:W-:Y:S02]  /*10360*/  ISETP.LT.OR P0, PT, R2.reuse, R235.reuse, P0 ;  /* 0x000000eb0200720c */ /* 0x0c0fe40000701670 */
[C---:B------:R-:W-:Y:S02]  /*10370*/  ISETP.LT.OR P5, PT, R2.reuse, R234, P5 ;  /* 0x000000ea0200720c */ /* 0x040fe40002fa1670 */
[----:B------:R-:W-:Y:S02]  /*10380*/  ISETP.LT.OR P1, PT, R2, R232, P1 ;  /* 0x000000e80200720c */ /* 0x000fe40000f21670 */
        /* <DEDUP_REMOVED lines=18> */
[C---:B------:R-:W-:Y:S02]  /*104b0*/  ISETP.GE.AND P1, PT, R2.reuse, R238, PT ;  /* 0x000000ee0200720c */ /* 0x040fe40003f26270 */
[----:B------:R-:W-:Y:S02]  /*104c0*/  FSEL R23, R59, -INF , !P0 ;  /* 0xff8000003b177808 */ /* 0x000fe40004000000 */
[----:B------:R-:W-:-:S02]  /*104d0*/  ISETP.LT.OR P1, PT, R2, R234, P1 ;  /* 0x000000ea0200720c */ /* 0x000fc40000f21670 */
[----:B------:R-:W-:Y:S02]  /*104e0*/  FSEL R27, R46, -INF , !P5 ;  /* 0xff8000002e1b7808 */ /* 0x000fe40006800000 */
[----:B------:R-:W-:Y:S02]  /*104f0*/  FSEL R30, R63, -INF , !P1 ;  /* 0xff8000003f1e7808 */ /* 0x000fe40004800000 */
[----:B------:R-:W2:Y:S01]  /*10500*/  LDL.LU R63, [R1+0x28] ;  /* 0x00002800013f7983 */ /* 0x000ea20000300800 */
[----:B------:R-:W-:Y:S02]  /*10510*/  FSEL R20, R49, -INF , !P4 ;  /* 0xff80000031147808 */ /* 0x000fe40006000000 */
[C---:B------:R-:W-:Y:S02]  /*10520*/  ISETP.GE.AND P0, PT, R2.reuse, R240, PT ;  /* 0x000000f00200720c */ /* 0x040fe40003f06270 */
[C---:B------:R-:W-:Y:S02]  /*10530*/  ISETP.GE.AND P5, PT, R2.reuse, R239, PT ;  /* 0x000000ef0200720c */ /* 0x040fe40003fa6270 */
[----:B------:R-:W-:-:S02]  /*10540*/  ISETP.GE.AND P4, PT, R2, R237, PT ;  /* 0x000000ed0200720c */ /* 0x000fc40003f86270 */
        /* <DEDUP_REMOVED lines=57> */
[----:B------:R-:W-:Y:S01]  /*108e0*/  FSEL R58, R35, -INF , !P0 ;  /* 0xff800000233a7808 */ /* 0x000fe20004000000 */
[----:B------:R-:W-:Y:S01]  /*108f0*/  IMAD.MOV.U32 R35, RZ, RZ, R5 ;  /* 0x000000ffff237224 */ /* 0x000fe200078e0005 */
[----:B------:R-:W-:Y:S01]  /*10900*/  FSEL R56, R34, -INF , !P5 ;  /* 0xff80000022387808 */ /* 0x000fe20006800000 */
[----:B------:R-:W3:Y:S01]  /*10910*/  LDL.LU R36, [R1+0x2c] ;  /* 0x00002c0001247983 */ /* 0x000ee20000300800 */
        /* <DEDUP_REMOVED lines=9> */
[----:B------:R-:W-:Y:S02]  /*109b0*/  FMNMX.FTZ R3, R252, R16, !PT ;  /* 0x00000010fc037209 */ /* 0x000fe40007810000 */
[----:B------:R-:W-:Y:S02]  /*109c0*/  IADD3 R2, R0, 0x21, RZ ;  /* 0x0000002100027810 */ /* 0x000fe40007ffe0ff */
[----:B------:R-:W-:Y:S02]  /*109d0*/  FSEL R43, R42, -INF , !P4 ;  /* 0xff8000002a2b7808 */ /* 0x000fe40006000000 */
[----:B------:R-:W-:Y:S02]  /*109e0*/  FSEL R42, R41, -INF , !P3 ;  /* 0xff800000292a7808 */ /* 0x000fe40005800000 */
[----:B------:R-:W-:-:S02]  /*109f0*/  FSEL R40, R40, -INF , !P6 ;  /* 0xff80000028287808 */ /* 0x000fc40007000000 */
[----:B------:R-:W-:Y:S02]  /*10a00*/  FSEL R13, R39, -INF , !P2 ;  /* 0xff800000270d7808 */ /* 0x000fe40005000000 */
[----:B------:R-:W-:Y:S02]  /*10a10*/  FMNMX.FTZ R3, R21, R3, !PT ;  /* 0x0000000315037209 */ /* 0x000fe40007810000 */
[C---:B------:R-:W-:Y:S02]  /*10a20*/  ISETP.GE.AND P4, PT, R2.reuse, R240, PT ;  /* 0x000000f00200720c */ /* 0x040fe40003f86270 */
[C---:B------:R-:W-:Y:S02]  /*10a30*/  ISETP.GE.AND P3, PT, R2.reuse, R239, PT ;  /* 0x000000ef0200720c */ /* 0x040fe40003f66270 */
[C---:B------:R-:W-:Y:S02]  /*10a40*/  ISETP.GE.AND P6, PT, R2.reuse, R238, PT ;  /* 0x000000ee0200720c */ /* 0x040fe40003fc6270 */
[----:B------:R-:W-:-:S02]  /*10a50*/  ISETP.GE.AND P2, PT, R2, R237, PT ;  /* 0x000000ed0200720c */ /* 0x000fc40003f46270 */
[----:B------:R-:W-:Y:S02]  /*10a60*/  FMNMX.FTZ R3, R20, R3, !PT ;  /* 0x0000000314037209 */ /* 0x000fe40007810000 */
[C---:B------:R-:W-:Y:S02]  /*10a70*/  ISETP.LT.OR P4, PT, R2.reuse, R236, P4 ;  /* 0x000000ec0200720c */ /* 0x040fe40002781670 */
[C---:B------:R-:W-:Y:S02]  /*10a80*/  ISETP.LT.OR P3, PT, R2.reuse, R235, P3 ;  /* 0x000000eb0200720c */ /* 0x040fe40001f61670 */
[C---:B------:R-:W-:Y:S02]  /*10a90*/  ISETP.LT.OR P6, PT, R2.reuse, R234, P6 ;  /* 0x000000ea0200720c */ /* 0x040fe400037c1670 */
[----:B------:R-:W-:Y:S02]  /*10aa0*/  ISETP.LT.OR P2, PT, R2, R232, P2 ;  /* 0x000000e80200720c */ /* 0x000fe40001741670 */
[----:B------:R-:W-:-:S02]  /*10ab0*/  IADD3 R2, R0, 0x28, RZ ;  /* 0x0000002800027810 */ /* 0x000fc40007ffe0ff */
[----:B------:R-:W-:Y:S02]  /*10ac0*/  FMNMX.FTZ R3, R19, R3, !PT ;  /* 0x0000000313037209 */ /* 0x000fe40007810000 */
[----:B------:R-:W-:Y:S02]  /*10ad0*/  FSEL R251, R53, -INF , !P0 ;  /* 0xff80000035fb7808 */ /* 0x000fe40004000000 */
[----:B------:R-:W-:Y:S02]  /*10ae0*/  FSEL R55, R52, -INF , !P5 ;  /* 0xff80000034377808 */ /* 0x000fe40006800000 */
[----:B------:R-:W-:Y:S02]  /*10af0*/  FSEL R49, R51, -INF , !P1 ;  /* 0xff80000033317808 */ /* 0x000fe40004800000 */
[----:B------:R-:W-:Y:S02]  /*10b00*/  FSEL R12, R54, -INF , !P4 ;  /* 0xff800000360c7808 */ /* 0x000fe40006000000 */
[----:B------:R-:W-:-:S02]  /*10b10*/  ISETP.GE.AND P0, PT, R2, R240, PT ;  /* 0x000000f00200720c */ /* 0x000fc40003f06270 */
[C---:B------:R-:W-:Y:S02]  /*10b20*/  ISETP.GE.AND P5, PT, R2.reuse, R239, PT ;  /* 0x000000ef0200720c */ /* 0x040fe40003fa6270 */
[C---:B------:R-:W-:Y:S02]  /*10b30*/  ISETP.GE.AND P1, PT, R2.reuse, R238, PT ;  /* 0x000000ee0200720c */ /* 0x040fe40003f26270 */
[----:B------:R-:W-:Y:S02]  /*10b40*/  ISETP.GE.AND P4, PT, R2, R237, PT ;  /* 0x000000ed0200720c */ /* 0x000fe40003f86270 */
[----:B------:R-:W-:Y:S02]  /*10b50*/  FMNMX.FTZ R3, R18, R3, !PT ;  /* 0x0000000312037209 */ /* 0x000fe40007810000 */
[C---:B------:R-:W-:Y:S02]  /*10b60*/  ISETP.LT.OR P0, PT, R2.reuse, R236, P0 ;  /* 0x000000ec0200720c */ /* 0x040fe40000701670 */
[----:B------:R-:W-:-:S02]  /*10b70*/  ISETP.LT.OR P5, PT, R2, R235, P5 ;  /* 0x000000eb0200720c */ /* 0x000fc40002fa1670 */
[C---:B------:R-:W-:Y:S02]  /*10b80*/  ISETP.LT.OR P1, PT, R2.reuse, R234, P1 ;  /* 0x000000ea0200720c */ /* 0x040fe40000f21670 */
[----:B------:R-:W-:Y:S02]  /*10b90*/  ISETP.LT.OR P4, PT, R2, R232, P4 ;  /* 0x000000e80200720c */ /* 0x000fe40002781670 */
[----:B------:R-:W-:Y:S02]  /*10ba0*/  IADD3 R2, R0, 0x29, RZ ;  /* 0x0000002900027810 */ /* 0x000fe40007ffe0ff */
[----:B------:R-:W-:Y:S02]  /*10bb0*/  FMNMX.FTZ R3, R17, R3, !PT ;  /* 0x0000000311037209 */ /* 0x000fe40007810000 */
        /* <DEDUP_REMOVED lines=13> */
[----:B------:R-:W-:-:S02]  /*10c90*/  FMNMX.FTZ R2, R14, R3, !PT ;  /* 0x000000030e027209 */ /* 0x000fc40007810000 */
[----:B------:R-:W-:Y:S02]  /*10ca0*/  MOV R59, R4 ;  /* 0x00000004003b7202 */ /* 0x000fe40000000f00 */
[C---:B------:R-:W-:Y:S02]  /*10cb0*/  IADD3 R4, R0.reuse, 0x30, RZ ;  /* 0x0000003000047810 */ /* 0x040fe40007ffe0ff */
[----:B------:R-:W-:Y:S02]  /*10cc0*/  FMNMX.FTZ R2, R13, R2, !PT ;  /* 0x000000020d027209 */ /* 0x000fe40007810000 */
[----:B------:R-:W-:Y:S02]  /*10cd0*/  FSEL R250, R133, -INF , !P5 ;  /* 0xff80000085fa7808 */ /* 0x000fe40006800000 */
[----:B------:R-:W-:Y:S02]  /*10ce0*/  IADD3 R3, R0, 0x31, RZ ;  /* 0x0000003100037810 */ /* 0x000fe40007ffe0ff */
[----:B------:R-:W-:-:S02]  /*10cf0*/  ISETP.GE.AND P5, PT, R4, R240, PT ;  /* 0x000000f00400720c */ /* 0x000fc40003fa6270 */
[----:B------:R-:W-:Y:S02]  /*10d00*/  FMNMX.FTZ R6, R12, R2, !PT ;  /* 0x000000020c067209 */ /* 0x000fe40007810000 */
[----:B------:R-:W-:Y:S02]  /*10d10*/  FSEL R10, R137, -INF , !P3 ;  /* 0xff800000890a7808 */ /* 0x000fe40005800000 */
[----:B------:R-:W-:Y:S02]  /*10d20*/  ISETP.GE.AND P3, PT, R3, R240, PT ;  /* 0x000000f00300720c */ /* 0x000fe40003f66270 */
[----:B------:R-:W-:Y:S02]  /*10d30*/  ISETP.LT.OR P5, PT, R4, R236, P5 ;  /* 0x000000ec0400720c */ /* 0x000fe40002fa1670 */
[C---:B------:R-:W-:Y:S02]  /*10d40*/  IADD3 R2, R0.reuse, 0x38, RZ ;  /* 0x0000003800027810 */ /* 0x040fe40007ffe0ff */
[----:B------:R-:W-:-:S02]  /*10d50*/  IADD3 R5, R0, 0x39, RZ ;  /* 0x0000003900057810 */ /* 0x000fc40007ffe0ff */
[----:B------:R-:W-:Y:S02]  /*10d60*/  FMNMX.FTZ R0, R11, R6, !PT ;  /* 0x000000060b007209 */ /* 0x000fe40007810000 */
[----:B------:R-:W-:Y:S02]  /*10d70*/  ISETP.LT.OR P3, PT, R3, R236, P3 ;  /* 0x000000ec0300720c */ /* 0x000fe40001f61670 */
[----:B------:R-:W-:Y:S02]  /*10d80*/  FSEL R9, R138, -INF , !P5 ;  /* 0xff8000008a097808 */ /* 0x000fe40006800000 */
[----:B------:R-:W-:Y:S02]  /*10d90*/  ISETP.GE.AND P5, PT, R2, R240, PT ;  /* 0x000000f00200720c */ /* 0x000fe40003fa6270 */
[----:B------:R-:W-:Y:S02]  /*10da0*/  FMNMX.FTZ R0, R10, R0, !PT ;  /* 0x000000000a007209 */ /* 0x000fe40007810000 */
[----:B------:R-:W-:-:S02]  /*10db0*/  FSEL R8, R139, -INF , !P3 ;  /* 0xff8000008b087808 */ /* 0x000fc40005800000 */
[----:B------:R-:W-:Y:S02]  /*10dc0*/  ISETP.GE.AND P3, PT, R5, R240, PT ;  /* 0x000000f00500720c */ /* 0x000fe40003f66270 */
[----:B------:R-:W-:Y:S02]  /*10dd0*/  ISETP.LT.OR P5, PT, R2, R236, P5 ;  /* 0x000000ec0200720c */ /* 0x000fe40002fa1670 */
[----:B------:R-:W-:Y:S02]  /*10de0*/  FMNMX.FTZ R0, R9, R0, !PT ;  /* 0x0000000009007209 */ /* 0x000fe40007810000 */
[----:B------:R-:W-:Y:S02]  /*10df0*/  ISETP.LT.OR P3, PT, R5, R236, P3 ;  /* 0x000000ec0500720c */ /* 0x000fe40001f61670 */
[----:B------:R-:W-:Y:S02]  /*10e00*/  FSEL R7, R134, -INF , !P5 ;  /* 0xff80000086077808 */ /* 0x000fe40006800000 */
[----:B------:R-:W-:-:S02]  /*10e10*/  FMNMX.FTZ R0, R8, R0, !PT ;  /* 0x0000000008007209 */ /* 0x000fc40007810000 */
[----:B------:R-:W-:Y:S02]  /*10e20*/  FSEL R6, R135, -INF , !P3 ;  /* 0xff80000087067808 */ /* 0x000fe40005800000 */
[----:B------:R-:W-:-:S04]  /*10e30*/  FMNMX.FTZ R135, R7, R0, !PT ;  /* 0x0000000007877209 */ /* 0x000fc80007810000 */
[----:B------:R-:W-:-:S05]  /*10e40*/  FMNMX.FTZ R135, R6, R135, !PT ;  /* 0x0000008706877209 */ /* 0x000fca0007810000 */
[----:B------:R-:W1:Y:S01]  /*10e50*/  SHFL.BFLY PT, R0, R135, 0x2, 0x1f ;  /* 0x0c401f0087007f89 */ /* 0x000e6200000e0000 */
[----:B------:R-:W-:Y:S02]  /*10e60*/  FSEL R249, R207, -INF , !P1 ;  /* 0xff800000cff97808 */ /* 0x000fe40004800000 */
[----:B------:R-:W-:Y:S02]  /*10e70*/  FSEL R44, R209, -INF , !P4 ;  /* 0xff800000d12c7808 */ /* 0x000fe40006000000 */
[----:B------:R-:W-:Y:S02]  /*10e80*/  FSEL R138, R241, -INF , !P6 ;  /* 0xff800000f18a7808 */ /* 0x000fe40007000000 */
[----:B------:R-:W-:Y:S02]  /*10e90*/  FSEL R207, R210, -INF , !P2 ;  /* 0xff800000d2cf7808 */ /* 0x000fe40005000000 */
[C---:B------:R-:W-:Y:S02]  /*10ea0*/  ISETP.GE.AND P4, PT, R3.reuse, R239, PT ;  /* 0x000000ef0300720c */ /* 0x040fe40003f86270 */
[----:B------:R-:W-:-:S02]  /*10eb0*/  ISETP.GE.AND P6, PT, R3, R238, PT ;  /* 0x000000ee0300720c */ /* 0x000fc40003fc6270 */
[C---:B------:R-:W-:Y:S02]  /*10ec0*/  ISETP.GE.AND P2, PT, R3.reuse, R237, PT ;  /* 0x000000ed0300720c */ /* 0x040fe40003f46270 */
[C---:B------:R-:W-:Y:S02]  /*10ed0*/  ISETP.LT.OR P4, PT, R3.reuse, R235, P4 ;  /* 0x000000eb0300720c */ /* 0x040fe40002781670 */
[C---:B------:R-:W-:Y:S02]  /*10ee0*/  ISETP.LT.OR P6, PT, R3.reuse, R234, P6 ;  /* 0x000000ea0300720c */ /* 0x040fe400037c1670 */
[----:B------:R-:W-:Y:S02]  /*10ef0*/  ISETP.LT.OR P2, PT, R3, R232, P2 ;  /* 0x000000e80300720c */ /* 0x000fe40001741670 */
[----:B-1----:R-:W-:Y:S02]  /*10f00*/  FMNMX.FTZ R135, R135, R0, !PT ;  /* 0x0000000087877209 */ /* 0x002fe40007810000 */
[----:B--2---:R-:W-:-:S03]  /*10f10*/  FMNMX.FTZ R0, R63, R22, !PT ;  /* 0x000000163f007209 */ /* 0x004fc60007810000 */
[----:B------:R-:W1:Y:S01]  /*10f20*/  SHFL.BFLY PT, R3, R135, 0x1, 0x1f ;  /* 0x0c201f0087037f89 */ /* 0x000e6200000e0000 */
[----:B------:R-:W-:-:S04]  /*10f30*/  FMNMX.FTZ R0, R23, R0, !PT ;  /* 0x0000000017007209 */ /* 0x000fc80007810000 */
[----:B------:R-:W-:-:S04]  /*10f40*/  FMNMX.FTZ R0, R24, R0, !PT ;  /* 0x0000000018007209 */ /* 0x000fc80007810000 */
[----:B------:R-:W-:Y:S02]  /*10f50*/  FMNMX.FTZ R0, R26, R0, !PT ;  /* 0x000000001a007209 */ /* 0x000fe40007810000 */
[C---:B------:R-:W-:Y:S02]  /*10f60*/  ISETP.GE.AND P5, PT, R4.reuse, R239, PT ;  /* 0x000000ef0400720c */ /* 0x040fe40003fa6270 */
[----:B------:R-:W-:Y:S02]  /*10f70*/  FMNMX.FTZ R0, R35, R0, !PT ;  /* 0x0000000023007209 */ /* 0x000fe40007810000 */
[----:B------:R-:W-:Y:S02]  /*10f80*/  ISETP.GE.AND P1, PT, R4, R238, PT ;  /* 0x000000ee0400720c */ /* 0x000fe40003f26270 */
[----:B------:R-:W-:Y:S02]  /*10f90*/  FMNMX.FTZ R0, R50, R0, !PT ;  /* 0x0000000032007209 */ /* 0x000fe40007810000 */
[----:B------:R-:W-:-:S02]  /*10fa0*/  ISETP.LT.OR P5, PT, R4, R235, P5 ;  /* 0x000000eb0400720c */ /* 0x000fc40002fa1670 */
[----:B------:R-:W-:Y:S02]  /*10fb0*/  ISETP.LT.OR P1, PT, R4, R234, P1 ;  /* 0x000000ea0400720c */ /* 0x000fe40000f21670 */
[----:B------:R-:W-:Y:S02]  /*10fc0*/  FSEL R53, R231, -INF , !P0 ;  /* 0xff800000e7357808 */ /* 0x000fe40004000000 */
[----:B------:R-:W-:Y:S02]  /*10fd0*/  FMNMX.FTZ R0, R46, R0, !PT ;  /* 0x000000002e007209 */ /* 0x000fe40007810000 */
[----:B------:R-:W-:Y:S02]  /*10fe0*/  ISETP.GE.AND P0, PT, R2, R239, PT ;  /* 0x000000ef0200720c */ /* 0x000fe40003f06270 */
[----:B------:R-:W-:Y:S02]  /*10ff0*/  FSEL R137, R208, -INF , !P5 ;  /* 0xff800000d0897808 */ /* 0x000fe40006800000 */
[----:B------:R-:W-:-:S02]  /*11000*/  FSEL R139, R206, -INF , !P1 ;  /* 0xff800000ce8b7808 */ /* 0x000fc40004800000 */
[C---:B------:R-:W-:Y:S02]  /*11010*/  ISETP.GE.AND P5, PT, R2.reuse, R238, PT ;  /* 0x000000ee0200720c */ /* 0x040fe40003fa6270 */
[C---:B------:R-:W-:Y:S02]  /*11020*/  ISETP.GE.AND P1, PT, R2.reuse, R237, PT ;  /* 0x000000ed0200720c */ /* 0x040fe40003f26270 */
[----:B-1----:R-:W-:Y:S02]  /*11030*/  FMNMX.FTZ R135, R135, R3, !PT ;  /* 0x0000000387877209 */ /* 0x002fe40007810000 */
[----:B------:R-:W-:Y:S02]  /*11040*/  FMNMX.FTZ R0, R43, R0, !PT ;  /* 0x000000002b007209 */ /* 0x000fe40007810000 */
[C---:B------:R-:W-:Y:S02]  /*11050*/  ISETP.LT.OR P0, PT, R2.reuse, R235, P0 ;  /* 0x000000eb0200720c */ /* 0x040fe40000701670 */
[----:B------:R-:W-:-:S02]  /*11060*/  ISETP.LT.OR P5, PT, R2, R234, P5 ;  /* 0x000000ea0200720c */ /* 0x000fc40002fa1670 */
[----:B------:R-:W-:Y:S02]  /*11070*/  ISETP.LT.OR P1, PT, R2, R232, P1 ;  /* 0x000000e80200720c */ /* 0x000fe40000f21670 */
[----:B------:R-:W-:Y:S01]  /*11080*/  FMNMX.FTZ R2, R251, R0, !PT ;  /* 0x00000000fb027209 */ /* 0x000fe20007810000 */
[----:B------:R-:W-:Y:S01]  /*11090*/  FMUL.FTZ R0, R135, c[0x0][0x23c] ;  /* 0x00008f0087007a20 */ /* 0x000fe20000410000 */
[----:B------:R-:W-:Y:S02]  /*110a0*/  FSEL R38, R205, -INF , !P0 ;  /* 0xff800000cd267808 */ /* 0x000fe40004000000 */
[----:B------:R-:W-:-:S04]  /*110b0*/  FSETP.NEU.FTZ.AND P0, PT, R135, -INF , PT ;  /* 0xff8000008700780b */ /* 0x000fc80003f1d000 */
[----:B------:R-:W-:-:S05]  /*110c0*/  FSEL R0, R0, RZ, P0 ;  /* 0x000000ff00007208 */ /* 0x000fca0000000000 */
[--C-:B------:R-:W-:Y:S02]  /*110d0*/  FFMA.FTZ R52, R15, c[0x0][0x23c], -R0.reuse ;  /* 0x00008f000f347a23 */ /* 0x100fe40000010800 */
[----:B------:R-:W-:Y:S02]  /*110e0*/  FFMA.FTZ R15, R7, c[0x0][0x23c], -R0 ;  /* 0x00008f00070f7a23 */ /* 0x000fe40000010800 */
[----:B------:R-:W2:Y:S01]  /*110f0*/  LDL.LU R7, [R1+0x24] ;  /* 0x0000240001077983 */ /* 0x000ea20000300800 */
[----:B------:R-:W-:-:S04]  /*11100*/  FMNMX.FTZ R2, R47, R2, !PT ;  /* 0x000000022f027209 */ /* 0x000fc80007810000 */
[----:B------:R-:W-:Y:S02]  /*11110*/  FMNMX.FTZ R2, R250, R2, !PT ;  /* 0x00000002fa027209 */ /* 0x000fe40007810000 */
[----:B------:R-:W-:Y:S02]  /*11120*/  FSEL R3, R135, RZ, P0 ;  /* 0x000000ff87037208 */ /* 0x000fe40000000000 */
[----:B------:R-:W-:Y:S02]  /*11130*/  FMNMX.FTZ R2, R138, R2, !PT ;  /* 0x000000028a027209 */ /* 0x000fe40007810000 */
[----:B------:R-:W-:Y:S01]  /*11140*/  ISETP.GE.AND P3, PT, R4, R237, PT ;  /* 0x000000ed0400720c */ /* 0x000fe20003f66270 */
[----:B------:R-:W-:Y:S01]  /*11150*/  FADD.FTZ R3, R252, -R3 ;  /* 0x80000003fc037221 */ /* 0x000fe20000010000 */
[----:B------:R-:W-:Y:S02]  /*11160*/  FSEL R136, R211, -INF , !P4 ;  /* 0xff800000d3887808 */ /* 0x000fe40006000000 */
[----:B------:R-:W-:-:S02]  /*11170*/  FMNMX.FTZ R2, R137, R2, !PT ;  /* 0x0000000289027209 */ /* 0x000fc40007810000 */
[----:B------:R-:W-:Y:S01]  /*11180*/  ISETP.LT.OR P3, PT, R4, R232, P3 ;  /* 0x000000e80400720c */ /* 0x000fe20001f61670 */
[----:B------:R-:W-:Y:S01]  /*11190*/  FFMA.FTZ R16, R16, c[0x0][0x23c], -R0 ;  /* 0x00008f0010107a23 */ /* 0x000fe20000010800 */
[----:B------:R-:W-:Y:S01]  /*111a0*/  FMNMX.FTZ R4, R136, R2, !PT ;  /* 0x0000000288047209 */ /* 0x000fe20007810000 */
[----:B------:R-:W-:Y:S01]  /*111b0*/  FMUL.FTZ R2, R3, c[0x0][0x23c] ;  /* 0x00008f0003027a20 */ /* 0x000fe20000410000 */
[----:B------:R-:W-:-:S03]  /*111c0*/  ISETP.GE.AND P4, PT, R5, R239, PT ;  /* 0x000000ef0500720c */ /* 0x000fc60003f86270 */
[----:B------:R-:W-:Y:S01]  /*111d0*/  MUFU.EX2 R16, R16 ;  /* 0x0000001000107308 */ /* 0x000fe20000000800 */
[----:B------:R-:W-:Y:S01]  /*111e0*/  ISETP.LT.OR P4, PT, R5, R235, P4 ;  /* 0x000000eb0500720c */ /* 0x000fe20002781670 */
[----:B------:R-:W-:-:S06]  /*111f0*/  FFMA.FTZ R54, R14, c[0x0][0x23c], -R0 ;  /* 0x00008f000e367a23 */ /* 0x000fcc0000010800 */
[----:B------:R-:W1:Y:S01]  /*11200*/  MUFU.EX2 R2, R2 ;  /* 0x0000000200027308 */ /* 0x000e620000000800 */
        /* <DEDUP_REMOVED lines=13> */
[----:B------:R-:W-:Y:S02]  /*112e0*/  FSEL R37, R204, -INF , !P4 ;  /* 0xff800000cc257808 */ /* 0x000fe40006000000 */
[----:B------:R-:W-:Y:S02]  /*112f0*/  FMNMX.FTZ R4, R38, R4, !PT ;  /* 0x0000000426047209 */ /* 0x000fe40007810000 */
[----:B------:R-:W-:Y:S02]  /*11300*/  FMNMX.FTZ R3, R27, R0, !PT ;  /* 0x000000001b037209 */ /* 0x000fe40007810000 */
[----:B------:R-:W-:Y:S01]  /*11310*/  FMNMX.FTZ R0, R37, R4, !PT ;  /* 0x0000000425007209 */ /* 0x000fe20007810000 */
[----:B-1----:R-:W-:Y:S01]  /*11320*/  FFMA.FTZ R204, R61, R2, R16 ;  /* 0x000000023dcc7223 */ /* 0x002fe20000010010 */
[----:B------:R-:W-:Y:S01]  /*11330*/  MOV R18, R64 ;  /* 0x0000004000127202 */ /* 0x000fe20000000f00 */
[----:B------:R-:W-:Y:S01]  /*11340*/  IMAD.MOV.U32 R134, RZ, RZ, R56 ;  /* 0x000000ffff867224 */ /* 0x000fe200078e0038 */
[----:B------:R-:W-:Y:S01]  /*11350*/  MOV R132, R57 ;  /* 0x0000003900847202 */ /* 0x000fe20000000f00 */
[----:B------:R-:W-:Y:S01]  /*11360*/  IMAD.MOV.U32 R17, RZ, RZ, R55 ;  /* 0x000000ffff117224 */ /* 0x000fe200078e0037 */
[----:B------:R-:W1:Y:S01]  /*11370*/  SHFL.BFLY PT, R4, R0, 0x2, 0x1f ;  /* 0x0c401f0000047f89 */ /* 0x000e6200000e0000 */
[----:B------:R-:W-:-:S02]  /*11380*/  IMAD.MOV.U32 R12, RZ, RZ, R65 ;  /* 0x000000ffff0c7224 */ /* 0x000fc400078e0041 */
[-C--:B------:R-:W-:Y:S02]  /*11390*/  FMUL.FTZ R56, R80, R2.reuse ;  /* 0x0000000250387220 */ /* 0x080fe40000410000 */
[----:B------:R-:W-:Y:S01]  /*113a0*/  FMUL.FTZ R61, R85, R2 ;  /* 0x00000002553d7220 */ /* 0x000fe20000410000 */
[----:B------:R-:W-:Y:S01]  /*113b0*/  MOV R85, R48 ;  /* 0x0000003000557202 */ /* 0x000fe20000000f00 */
[----:B------:R-:W-:Y:S02]  /*113c0*/  IMAD.MOV.U32 R55, RZ, RZ, R60 ;  /* 0x000000ffff377224 */ /* 0x000fe400078e003c */
[-C--:B------:R-:W-:Y:S02]  /*113d0*/  FMUL.FTZ R64, R140, R2.reuse ;  /* 0x000000028c407220 */ /* 0x080fe40000410000 */
[----:B------:R-:W-:Y:S02]  /*113e0*/  FMUL.FTZ R65, R141, R2 ;  /* 0x000000028d417220 */ /* 0x000fe40000410000 */
[----:B------:R-:W-:-:S02]  /*113f0*/  IMAD.MOV.U32 R80, RZ, RZ, R49 ;  /* 0x000000ffff507224 */ /* 0x000fc400078e0031 */
        /* <DEDUP_REMOVED lines=27> */
[----:B------:R-:W-:Y:S01]  /*115b0*/  FMUL.FTZ R209, R129, R2 ;  /* 0x0000000281d17220 */ /* 0x000fe20000410000 */
[----:B------:R-:W3:Y:S01]  /*115c0*/  LDL.LU R128, [R1+0x3c] ;  /* 0x00003c0001807983 */ /* 0x000ee20000300800 */
[C---:B------:R-:W-:Y:S01]  /*115d0*/  ISETP.GE.AND P4, PT, R5.reuse, R238, PT ;  /* 0x000000ee0500720c */ /* 0x040fe20003f86270 */
[----:B------:R-:W-:Y:S01]  /*115e0*/  IMAD.MOV.U32 R84, RZ, RZ, R40 ;  /* 0x000000ffff547224 */ /* 0x000fe200078e0028 */
[----:B------:R-:W-:-:S02]  /*115f0*/  ISETP.GE.AND P0, PT, R5, R237, PT ;  /* 0x000000ed0500720c */ /* 0x000fc40003f06270 */
[----:B-1----:R-:W-:Y:S02]  /*11600*/  FMNMX.FTZ R0, R0, R4, !PT ;  /* 0x0000000400007209 */ /* 0x002fe40007810000 */
[C---:B------:R-:W-:Y:S02]  /*11610*/  ISETP.LT.OR P4, PT, R5.reuse, R234, P4 ;  /* 0x000000ea0500720c */ /* 0x040fe40002781670 */
[----:B------:R-:W-:Y:S02]  /*11620*/  ISETP.LT.OR P0, PT, R5, R232, P0 ;  /* 0x000000e80500720c */ /* 0x000fe40000701670 */
[----:B------:R-:W1:Y:S01]  /*11630*/  SHFL.BFLY PT, R5, R0, 0x1, 0x1f ;  /* 0x0c201f0000057f89 */ /* 0x000e6200000e0000 */
[----:B------:R-:W-:Y:S02]  /*11640*/  FSEL R10, R247, -INF , !P3 ;  /* 0xff800000f70a7808 */ /* 0x000fe40005800000 */
[----:B------:R-:W-:Y:S02]  /*11650*/  FSEL R11, R248, -INF , !P2 ;  /* 0xff800000f80b7808 */ /* 0x000fe40005000000 */
[----:B------:R-:W-:-:S02]  /*11660*/  FSEL R245, R245, -INF , !P1 ;  /* 0xff800000f5f57808 */ /* 0x000fc40004800000 */
[----:B------:R-:W-:Y:S02]  /*11670*/  FSEL R246, R246, -INF , !P0 ;  /* 0xff800000f6f67808 */ /* 0x000fe40004000000 */
[----:B-1----:R-:W-:-:S04]  /*11680*/  FMNMX.FTZ R133, R0, R5, !PT ;  /* 0x0000000500857209 */ /* 0x002fc80007810000 */
[----:B------:R-:W-:Y:S01]  /*11690*/  FSETP.NEU.FTZ.AND P0, PT, R133, -INF , PT ;  /* 0xff8000008500780b */ /* 0x000fe20003f1d000 */
[----:B------:R-:W-:Y:S01]  /*116a0*/  IMAD.MOV.U32 R34, RZ, RZ, R58 ;  /* 0x000000ffff227224 */ /* 0x000fe200078e003a */
        /* <DEDUP_REMOVED lines=16> */
[----:B------:R-:W-:-:S05]  /*117b0*/  FSEL R0, R133, RZ, P0 ;  /* 0x000000ff85007208 */ /* 0x000fca0000000000 */
[----:B------:R-:W-:-:S04]  /*117c0*/  FADD.FTZ R0, R63, -R0 ;  /* 0x800000003f007221 */ /* 0x000fc80000010000 */
[----:B------:R-:W-:-:S06]  /*117d0*/  FMUL.FTZ R0, R0, c[0x0][0x23c] ;  /* 0x00008f0000007a20 */ /* 0x000fcc0000410000 */
[----:B------:R-:W1:Y:S02]  /*117e0*/  MUFU.EX2 R0, R0 ;  /* 0x0000000000007308 */ /* 0x000e640000000800 */
[----:B-1----:R-:W-:Y:S02]  /*117f0*/  FMUL.FTZ R58, R82, R0 ;  /* 0x00000000523a7220 */ /* 0x002fe40000410000 */
[----:B------:R-:W2:Y:S01]  /*11800*/  LDL.LU R82, [R1+0x40] ;  /* 0x0000400001527983 */ /* 0x000ea20000300800 */
[----:B------:R-:W-:Y:S01]  /*11810*/  FMNMX.FTZ R3, R29, R3, !PT ;  /* 0x000000031d037209 */ /* 0x000fe20007810000 */
[----:B------:R-:W-:-:S03]  /*11820*/  IMAD.MOV.U32 R41, RZ, RZ, R62 ;  /* 0x000000ffff297224 */ /* 0x000fc600078e003e */
        /* <DEDUP_REMOVED lines=9> */
[----:B------:R-:W-:Y:S02]  /*118c0*/  FSEL R117, R244, -INF , !P6 ;  /* 0xff800000f4757808 */ /* 0x000fe40007000000 */
[----:B------:R-:W-:Y:S02]  /*118d0*/  FMNMX.FTZ R3, R139, R3, !PT ;  /* 0x000000038b037209 */ /* 0x000fe40007810000 */
[----:B------:R-:W-:Y:S02]  /*118e0*/  FSEL R116, R242, -INF , !P5 ;  /* 0xff800000f2747808 */ /* 0x000fe40006800000 */
[----:B------:R-:W-:Y:S02]  /*118f0*/  FMNMX.FTZ R3, R117, R3, !PT ;  /* 0x0000000375037209 */ /* 0x000fe40007810000 */
[----:B------:R-:W-:-:S02]  /*11900*/  FSEL R40, R243, -INF , !P4 ;  /* 0xff800000f3287808 */ /* 0x000fc40006000000 */
[----:B------:R-:W-:-:S04]  /*11910*/  FMNMX.FTZ R3, R116, R3, !PT ;  /* 0x0000000374037209 */ /* 0x000fc80007810000 */
[----:B------:R-:W-:-:S05]  /*11920*/  FMNMX.FTZ R2, R40, R3, !PT ;  /* 0x0000000328027209 */ /* 0x000fca0007810000 */
[----:B------:R-:W1:Y:S04]  /*11930*/  SHFL.BFLY PT, R3, R2, 0x2, 0x1f ;  /* 0x0c401f0002037f89 */ /* 0x000e6800000e0000 */
[----:B------:R-:W4:Y:S01]  /*11940*/  SHFL.BFLY PT, R6, R4, 0x2, 0x1f ;  /* 0x0c401f0004067f89 */ /* 0x000f2200000e0000 */
[----:B-1----:R-:W-:Y:S01]  /*11950*/  FMNMX.FTZ R2, R2, R3, !PT ;  /* 0x0000000302027209 */ /* 0x002fe20007810000 */
[----:B------:R-:W-:-:S05]  /*11960*/  FMUL.FTZ R3, R133, c[0x0][0x23c] ;  /* 0x00008f0085037a20 */ /* 0x000fca0000410000 */
[----:B------:R-:W-:Y:S02]  /*11970*/  FSEL R3, R3, RZ, P0 ;  /* 0x000000ff03037208 */ /* 0x000fe40000000000 */
[----:B----4-:R-:W-:-:S03]  /*11980*/  FMNMX.FTZ R4, R4, R6, !PT ;  /* 0x0000000604047209 */ /* 0x010fc60007810000 */
[----:B------:R-:W-:Y:S01]  /*11990*/  FFMA.FTZ R5, R22, c[0x0][0x23c], -R3 ;  /* 0x00008f0016057a23 */ /* 0x000fe20000010803 */
[----:B------:R-:W1:Y:S03]  /*119a0*/  SHFL.BFLY PT, R6, R2, 0x1, 0x1f ;  /* 0x0c201f0002067f89 */ /* 0x000e6600000e0000 */
[----:B------:R4:W3:Y:S01]  /*119b0*/  MUFU.EX2 R9, R5 ;  /* 0x0000000500097308 */ /* 0x0008e20000000800 */
[----:B------:R-:W-:Y:S02]  /*119c0*/  IMAD.MOV.U32 R252, RZ, RZ, R50 ;  /* 0x000000fffffc7224 */ /* 0x000fe400078e0032 */
[----:B------:R-:W-:Y:S02]  /*119d0*/  IMAD.MOV.U32 R81, RZ, RZ, R59 ;  /* 0x000000ffff517224 */ /* 0x000fe400078e003b */
[-C--:B------:R-:W-:Y:S02]  /*119e0*/  FMUL.FTZ R66, R142, R0.reuse ;  /* 0x000000008e427220 */ /* 0x080fe40000410000 */
[----:B------:R-:W-:-:S02]  /*119f0*/  FMUL.FTZ R67, R143, R0 ;  /* 0x000000008f437220 */ /* 0x000fc40000410000 */
[-C--:B------:R-:W-:Y:S01]  /*11a00*/  FMUL.FTZ R50, R102, R0.reuse ;  /* 0x0000000066327220 */ /* 0x080fe20000410000 */
[----:B----4-:R-:W4:Y:S01]  /*11a10*/  SHFL.BFLY PT, R5, R4, 0x1, 0x1f ;  /* 0x0c201f0004057f89 */ /* 0x010f2200000e0000 */
        /* <DEDUP_REMOVED lines=28> */
[----:B---3--:R-:W-:-:S02]  /*11be0*/  FFMA.FTZ R102, R128, R0, R9 ;  /* 0x0000000080667223 */ /* 0x008fc40000010009 */
[----:B------:R-:W-:Y:S02]  /*11bf0*/  FFMA.FTZ R0, R23, c[0x0][0x23c], -R3 ;  /* 0x00008f0017007a23 */ /* 0x000fe40000010803 */
[----:B------:R-:W-:Y:S02]  /*11c00*/  IMAD.MOV.U32 R22, RZ, RZ, R55 ;  /* 0x000000ffff167224 */ /* 0x000fe400078e0037 */
[----:B------:R-:W-:Y:S01]  /*11c10*/  IMAD.MOV.U32 R247, RZ, RZ, R134 ;  /* 0x000000fffff77224 */ /* 0x000fe200078e0086 */
[----:B------:R3:W-:Y:S01]  /*11c20*/  MUFU.EX2 R55, R0 ;  /* 0x0000000000377308 */ /* 0x0007e20000000800 */
[----:B-1----:R-:W-:-:S04]  /*11c30*/  FMNMX.FTZ R134, R2, R6, !PT ;  /* 0x0000000602867209 */ /* 0x002fc80007810000 */
[----:B------:R-:W-:Y:S01]  /*11c40*/  FSETP.NEU.FTZ.AND P0, PT, R134, -INF , PT ;  /* 0xff8000008600780b */ /* 0x000fe20003f1d000 */
[----:B------:R-:W-:Y:S02]  /*11c50*/  IMAD.MOV.U32 R248, RZ, RZ, R132 ;  /* 0x000000fffff87224 */ /* 0x000fe400078e0084 */
[----:B---3--:R-:W-:-:S04]  /*11c60*/  FFMA.FTZ R0, R24, c[0x0][0x23c], -R3 ;  /* 0x00008f0018007a23 */ /* 0x008fc80000010803 */
[----:B------:R1:W-:Y:S01]  /*11c70*/  MUFU.EX2 R243, R0 ;  /* 0x0000000000f37308 */ /* 0x0003e20000000800 */
[----:B------:R-:W-:Y:S01]  /*11c80*/  FFMA.FTZ R2, R26, c[0x0][0x23c], -R3 ;  /* 0x00008f001a027a23 */ /* 0x000fe20000010803 */
[----:B----4-:R-:W-:Y:S02]  /*11c90*/  FMNMX.FTZ R132, R4, R5, !PT ;  /* 0x0000000504847209 */ /* 0x010fe40007810000 */
[----:B------:R-:W-:Y:S02]  /*11ca0*/  MOV R244, R252 ;  /* 0x000000fc00f47202 */ /* 0x000fe40000000f00 */
[C---:B------:R-:W-:Y:S01]  /*11cb0*/  FSEL R4, R134.reuse, RZ, P0 ;  /* 0x000000ff86047208 */ /* 0x040fe20000000000 */
[----:B-1----:R-:W-:Y:S01]  /*11cc0*/  FMUL.FTZ R0, R134, c[0x0][0x23c] ;  /* 0x00008f0086007a20 */ /* 0x002fe20000410000 */
[----:B------:R1:W-:Y:S04]  /*11cd0*/  MUFU.EX2 R252, R2 ;  /* 0x0000000200fc7308 */ /* 0x0003e80000000800 */
[----:B------:R-:W-:-:S02]  /*11ce0*/  FSEL R0, R0, RZ, P0 ;  /* 0x000000ff00007208 */ /* 0x000fc40000000000 */
[----:B------:R-:W-:Y:S01]  /*11cf0*/  FSETP.NEU.FTZ.AND P0, PT, R132, -INF , PT ;  /* 0xff8000008400780b */ /* 0x000fe20003f1d000 */
[----:B------:R-:W-:-:S03]  /*11d00*/  FADD.FTZ R6, R36, -R4 ;  /* 0x8000000424067221 */ /* 0x000fc60000010000 */
[----:B------:R-:W-:Y:S01]  /*11d10*/  FSEL R4, R132, RZ, P0 ;  /* 0x000000ff84047208 */ /* 0x000fe20000000000 */
[----:B-1----:R-:W-:-:S04]  /*11d20*/  FFMA.FTZ R2, R25, c[0x0][0x23c], -R0 ;  /* 0x00008f0019027a23 */ /* 0x002fc80000010800 */
[----:B------:R1:W-:Y:S01]  /*11d30*/  MUFU.EX2 R5, R2 ;  /* 0x0000000200057308 */ /* 0x0003e20000000800 */
[----:B------:R-:W-:Y:S02]  /*11d40*/  FADD.FTZ R7, R7, -R4 ;  /* 0x8000000407077221 */ /* 0x000fe40000010000 */
[--C-:B------:R-:W-:Y:S02]  /*11d50*/  FFMA.FTZ R4, R29, c[0x0][0x23c], -R0.reuse ;  /* 0x00008f001d047a23 */ /* 0x100fe40000010800 */
[----:B-1----:R-:W-:-:S04]  /*11d60*/  FFMA.FTZ R2, R27, c[0x0][0x23c], -R0 ;  /* 0x00008f001b027a23 */ /* 0x002fc80000010800 */
[----:B------:R1:W-:Y:S08]  /*11d70*/  MUFU.EX2 R36, R2 ;  /* 0x0000000200247308 */ /* 0x0003f00000000800 */
[----:B------:R3:W-:Y:S01]  /*11d80*/  MUFU.EX2 R131, R4 ;  /* 0x0000000400837308 */ /* 0x0007e20000000800 */
[----:B-1----:R-:W-:-:S05]  /*11d90*/  FMUL.FTZ R2, R132, c[0x0][0x23c] ;  /* 0x00008f0084027a20 */ /* 0x002fca0000410000 */
[----:B------:R-:W-:Y:S01]  /*11da0*/  FSEL R2, R2, RZ, P0 ;  /* 0x000000ff02027208 */ /* 0x000fe20000000000 */
[----:B---3--:R-:W-:Y:S01]  /*11db0*/  FFMA.FTZ R4, R30, c[0x0][0x23c], -R0 ;  /* 0x00008f001e047a23 */ /* 0x008fe20000010800 */
[----:B------:R1:W-:Y:S01]  /*11dc0*/  MUFU.EX2 R100, R21 ;  /* 0x0000001500647308 */ /* 0x0003e20000000800 */
[----:B------:R-:W-:Y:S01]  /*11dd0*/  MOV R24, R12 ;  /* 0x0000000c00187202 */ /* 0x000fe20000000f00 */
[----:B------:R-:W-:-:S06]  /*11de0*/  IMAD.MOV.U32 R87, RZ, RZ, R15 ;  /* 0x000000ffff577224 */ /* 0x000fcc00078e000f */
[----:B------:R3:W-:Y:S01]  /*11df0*/  MUFU.EX2 R242, R4 ;  /* 0x0000000400f27308 */ /* 0x0007e20000000800 */
[----:B-1----:R-:W-:-:S07]  /*11e00*/  MOV R21, R53 ;  /* 0x0000003500157202 */ /* 0x002fce0000000f00 */
[----:B------:R1:W-:Y:S01]  /*11e10*/  MUFU.EX2 R53, R19 ;  /* 0x0000001300357308 */ /* 0x0003e20000000800 */
[----:B---3--:R-:W-:Y:S02]  /*11e20*/  FFMA.FTZ R4, R28, c[0x0][0x23c], -R2 ;  /* 0x00008f001c047a23 */ /* 0x008fe40000010802 */
[----:B------:R-:W-:Y:S02]  /*11e30*/  IMAD.MOV.U32 R28, RZ, RZ, R22 ;  /* 0x000000ffff1c7224 */ /* 0x000fe400078e0016 */
[----:B------:R-:W-:Y:S02]  /*11e40*/  IMAD.MOV.U32 R22, RZ, RZ, R247 ;  /* 0x000000ffff167224 */ /* 0x000fe400078e00f7 */
[----:B------:R-:W-:Y:S02]  /*11e50*/  IMAD.MOV.U32 R247, RZ, RZ, R85 ;  /* 0x000000fffff77224 */ /* 0x000fe400078e0055 */
[----:B------:R-:W-:Y:S01]  /*11e60*/  IMAD.MOV.U32 R85, RZ, RZ, R13 ;  /* 0x000000ffff557224 */ /* 0x000fe200078e000d */
[----:B-1----:R-:W-:-:S02]  /*11e70*/  MOV R19, R244 ;  /* 0x000000f400137202 */ /* 0x002fc40000000f00 */
[----:B------:R-:W-:Y:S01]  /*11e80*/  MOV R244, R14 ;  /* 0x0000000e00f47202 */ /* 0x000fe20000000f00 */
[----:B------:R1:W-:Y:S01]  /*11e90*/  MUFU.EX2 R128, R4 ;  /* 0x0000000400807308 */ /* 0x0003e20000000800 */
[----:B------:R-:W3:Y:S01]  /*11ea0*/  LDSM.16.MT88.4 R12, [R213+0xc000] ;  /* 0x00c00000d50c783b */ /* 0x000ee20000004200 */
[----:B------:R-:W-:Y:S02]  /*11eb0*/  FMUL.FTZ R7, R7, c[0x0][0x23c] ;  /* 0x00008f0007077a20 */ /* 0x000fe40000410000 */
[----:B-1----:R-:W-:Y:S02]  /*11ec0*/  FMUL.FTZ R4, R6, c[0x0][0x23c] ;  /* 0x00008f0006047a20 */ /* 0x002fe40000410000 */
[----:B------:R-:W-:-:S04]  /*11ed0*/  FFMA.FTZ R6, R32, c[0x0][0x23c], -R2 ;  /* 0x00008f0020067a23 */ /* 0x000fc80000010802 */
[----:B------:R1:W-:Y:S08]  /*11ee0*/  MUFU.EX2 R129, R6 ;  /* 0x0000000600817308 */ /* 0x0003f00000000800 */
[----:B------:R-:W2:Y:S01]  /*11ef0*/  MUFU.EX2 R4, R4 ;  /* 0x0000000400047308 */ /* 0x000ea20000000800 */
[----:B-1----:R-:W-:-:S07]  /*11f00*/  FFMA.FTZ R6, R31, c[0x0][0x23c], -R2 ;  /* 0x00008f001f067a23 */ /* 0x002fce0000010802 */
[----:B------:R1:W-:Y:S08]  /*11f10*/  MUFU.EX2 R130, R6 ;  /* 0x0000000600827308 */ /* 0x0003f00000000800 */
[----:B------:R-:W4:Y:S01]  /*11f20*/  MUFU.EX2 R101, R20 ;  /* 0x0000001400657308 */ /* 0x000f220000000800 */
[----:B-1----:R-:W-:-:S07]  /*11f30*/  FFMA.FTZ R6, R33, c[0x0][0x23c], -R2 ;  /* 0x00008f0021067a23 */ /* 0x002fce0000010802 */
[----:B------:R-:W1:Y:S08]  /*11f40*/  MUFU.EX2 R20, R7 ;  /* 0x0000000700147308 */ /* 0x000e700000000800 */
[----:B------:R5:W1:Y:S01]  /*11f50*/  MUFU.EX2 R118, R6 ;  /* 0x0000000600767308 */ /* 0x000a620000000800 */
[-C--:B--2---:R-:W-:Y:S02]  /*11f60*/  FFMA.FTZ R30, R82, R4.reuse, R5 ;  /* 0x00000004521e7223 */ /* 0x084fe40000010005 */
        /* <DEDUP_REMOVED lines=32> */
[----:B------:R-:W-:Y:S01]  /*12170*/  F2FP.PACK_AB R4, R36, R5 ;  /* 0x000000052404723e */ /* 0x000fe200000000ff */
[----:B------:R-:W-:Y:S01]  /*12180*/  IMAD.MOV.U32 R119, RZ, RZ, R11 ;  /* 0x000000ffff777224 */ /* 0x000fe200078e000b */
[----:B------:R-:W-:Y:S01]  /*12190*/  F2FP.PACK_AB R9, R55, R9 ;  /* 0x000000093709723e */ /* 0x000fe200000000ff */
[----:B------:R-:W-:Y:S01]  /*121a0*/  IMAD.MOV.U32 R23, RZ, RZ, R10 ;  /* 0x000000ffff177224 */ /* 0x000fe200078e000a */
[----:B----4-:R-:W-:Y:S01]  /*121b0*/  F2FP.PACK_AB R10, R53, R101 ;  /* 0x00000065350a723e */ /* 0x010fe200000000ff */
[----:B------:R-:W-:Y:S01]  /*121c0*/  IMAD.MOV.U32 R86, RZ, RZ, R8 ;  /* 0x000000ffff567224 */ /* 0x000fe200078e0008 */
[----:B------:R-:W-:Y:S01]  /*121d0*/  F2FP.PACK_AB R8, R100, R16 ;  /* 0x000000106408723e */ /* 0x000fe200000000ff */
[-C--:B-1----:R-:W-:Y:S01]  /*121e0*/  FMUL.FTZ R174, R174, R20.reuse ;  /* 0x00000014aeae7220 */ /* 0x082fe20000410000 */
[----:B------:R-:W-:Y:S01]  /*121f0*/  F2FP.PACK_AB R11, R252, R243 ;  /* 0x000000f3fc0b723e */ /* 0x000fe200000000ff */
[-C--:B------:R-:W-:Y:S01]  /*12200*/  FMUL.FTZ R175, R175, R20.reuse ;  /* 0x00000014afaf7220 */ /* 0x080fe20000410000 */
[----:B-----5:R-:W-:Y:S01]  /*12210*/  F2FP.PACK_AB R6, R242, R131 ;  /* 0x00000083f206723e */ /* 0x020fe200000000ff */
[----:B------:R-:W-:Y:S01]  /*12220*/  FMUL.FTZ R182, R182, R20 ;  /* 0x00000014b6b67220 */ /* 0x000fe20000410000 */
[----:B------:R-:W-:Y:S01]  /*12230*/  F2FP.PACK_AB R5, R129, R128 ;  /* 0x000000808105723e */ /* 0x000fe200000000ff */
[----:B------:R-:W-:Y:S01]  /*12240*/  FMUL.FTZ R183, R183, R20 ;  /* 0x00000014b7b77220 */ /* 0x000fe20000410000 */
[----:B------:R-:W-:Y:S01]  /*12250*/  F2FP.PACK_AB R7, R118, R130 ;  /* 0x000000827607723e */ /* 0x000fe200000000ff */
[-C--:B---3--:R-:W-:Y:S08]  /*12260*/  HMMA.16816.F32 R168, R8, R12.reuse, R168 ;  /* 0x0000000c08a8723c */ /* 0x088ff000000018a8 */
        /* <DEDUP_REMOVED lines=31> */
[----:B------:R-:W-:Y:S02]  /*12460*/  IMAD.MOV.U32 R151, RZ, RZ, R87 ;  /* 0x000000ffff977224 */ /* 0x000fe400078e0057 */
[----:B------:R-:W-:Y:S02]  /*12470*/  IMAD.MOV.U32 R149, RZ, RZ, R85 ;  /* 0x000000ffff957224 */ /* 0x000fe400078e0055 */
[----:B------:R-:W-:-:S02]  /*12480*/  IMAD.MOV.U32 R148, RZ, RZ, R84 ;  /* 0x000000ffff947224 */ /* 0x000fc400078e0054 */
        /* <DEDUP_REMOVED lines=21> */
[----:B------:R-:W-:Y:S02]  /*125e0*/  IMAD.MOV.U32 R146, RZ, RZ, R19 ;  /* 0x000000ffff927224 */ /* 0x000fe400078e0013 */
        /* <DEDUP_REMOVED lines=20> */
[----:B------:R-:W-:Y:S02]  /*12730*/  IMAD.MOV.U32 R27, RZ, RZ, R34 ;  /* 0x000000ffff1b7224 */ /* 0x000fe400078e0022 */
[----:B------:R-:W-:-:S02]  /*12740*/  IMAD.MOV.U32 R144, RZ, RZ, R147 ;  /* 0x000000ffff907224 */ /* 0x000fc400078e0093 */
[----:B------:R-:W-:Y:S02]  /*12750*/  IMAD.MOV.U32 R147, RZ, RZ, R149 ;  /* 0x000000ffff937224 */ /* 0x000fe400078e0095 */
[----:B------:R-:W-:Y:S01]  /*12760*/  IMAD.MOV.U32 R149, RZ, RZ, R31 ;  /* 0x000000ffff957224 */ /* 0x000fe200078e001f */
[----:B------:R-:W-:Y:S01]  /*12770*/  MOV R31, R44 ;  /* 0x0000002c001f7202 */ /* 0x000fe20000000f00 */
[C---:B-1----:R-:W-:Y:S08]  /*12780*/  HMMA.16816.F32 R120, R4.reuse, R12, R120 ;  /* 0x0000000c0478723c */ /* 0x042ff00000001878 */
[----:B------:R-:W-:Y:S07]  /*12790*/  HMMA.16816.F32 R124, R4, R14, R124 ;  /* 0x0000000e047c723c */ /* 0x000fee000000187c */
[----:B------:R-:W-:Y:S01]  /*127a0*/  FFMA.FTZ R4, R29, c[0x0][0x23c], -R3 ;  /* 0x00008f001d047a23 */ /* 0x000fe20000010803 */
[----:B------:R-:W-:Y:S01]  /*127b0*/  MOV R29, R27 ;  /* 0x0000001b001d7202 */ /* 0x000fe20000000f00 */
[----:B------:R-:W-:-:S02]  /*127c0*/  IMAD.MOV.U32 R27, RZ, RZ, R42 ;  /* 0x000000ffff1b7224 */ /* 0x000fc400078e002a */
[----:B------:R1:W-:Y:S02]  /*127d0*/  MUFU.EX2 R42, R4 ;  /* 0x00000004002a7308 */ /* 0x0003e40000000800 */
[----:B-1----:R-:W-:-:S06]  /*127e0*/  FFMA.FTZ R4, R146, c[0x0][0x23c], -R3 ;  /* 0x00008f0092047a23 */ /* 0x002fcc0000010803 */
[----:B------:R1:W-:Y:S01]  /*127f0*/  MUFU.EX2 R44, R4 ;  /* 0x00000004002c7308 */ /* 0x0003e20000000800 */
[----:B------:R-:W-:Y:S02]  /*12800*/  IMAD.MOV.U32 R146, RZ, RZ, R150 ;  /* 0x000000ffff927224 */ /* 0x000fe400078e0096 */
[----:B------:R-:W-:Y:S01]  /*12810*/  IMAD.MOV.U32 R150, RZ, RZ, R53 ;  /* 0x000000ffff967224 */ /* 0x000fe200078e0035 */
[----:B------:R-:W-:Y:S01]  /*12820*/  MOV R26, R22 ;  /* 0x00000016001a7202 */ /* 0x000fe20000000f00 */
[----:B-1----:R-:W-:-:S04]  /*12830*/  FFMA.FTZ R4, R46, c[0x0][0x23c], -R3 ;  /* 0x00008f002e047a23 */ /* 0x002fc80000010803 */
[----:B------:R1:W-:Y:S01]  /*12840*/  MUFU.EX2 R46, R4 ;  /* 0x00000004002e7308 */ /* 0x0003e20000000800 */
[----:B------:R-:W-:-:S07]  /*12850*/  IMAD.MOV.U32 R22, RZ, RZ, R21 ;  /* 0x000000ffff167224 */ /* 0x000fce00078e0015 */
[----:B------:R-:W-:Y:S01]  /*12860*/  MUFU.EX2 R21, R39 ;  /* 0x0000002700157308 */ /* 0x000fe20000000800 */
[----:B-1----:R-:W-:-:S07]  /*12870*/  FFMA.FTZ R4, R43, c[0x0][0x23c], -R3 ;  /* 0x00008f002b047a23 */ /* 0x002fce0000010803 */
[----:B------:R1:W-:Y:S01]  /*12880*/  MUFU.EX2 R53, R4 ;  /* 0x0000000400357308 */ /* 0x0003e20000000800 */
[----:B------:R-:W-:Y:S01]  /*12890*/  HMMA.16816.F32 R112, R8, R12, R140 ;  /* 0x0000000c0870723c */ /* 0x000fe2000000188c */
[----:B------:R-:W-:Y:S01]  /*128a0*/  MOV R145, R148 ;  /* 0x0000009400917202 */ /* 0x000fe20000000f00 */
[----:B-1----:R-:W-:-:S05]  /*128b0*/  FFMA.FTZ R4, R28, c[0x0][0x23c], -R0 ;  /* 0x00008f001c047a23 */ /* 0x002fca0000010800 */
[----:B------:R1:W-:Y:S01]  /*128c0*/  MUFU.EX2 R39, R4 ;  /* 0x0000000400277308 */ /* 0x0003e20000000800 */
[----:B------:R-:W-:Y:S01]  /*128d0*/  HMMA.16816.F32 R32, R8, R14, R208 ;  /* 0x0000000e0820723c */ /* 0x000fe200000018d0 */
[----:B------:R-:W2:Y:S01]  /*128e0*/  LDSM.16.MT88.4 R12, [R213+0xc800] ;  /* 0x00c80000d50c783b */ /* 0x000ea20000004200 */
[----:B------:R-:W-:Y:S01]  /*128f0*/  MOV R143, R31 ;  /* 0x0000001f008f7202 */ /* 0x000fe20000000f00 */
[----:B------:R-:W-:Y:S01]  /*12900*/  IMAD.MOV.U32 R31, RZ, RZ, R119 ;  /* 0x000000ffff1f7224 */ /* 0x000fe200078e0077 */
[----:B------:R-:W-:Y:S01]  /*12910*/  MOV R148, R151 ;  /* 0x0000009700947202 */ /* 0x000fe20000000f00 */
[----:B------:R-:W-:Y:S02]  /*12920*/  IMAD.MOV.U32 R151, RZ, RZ, R26 ;  /* 0x000000ffff977224 */ /* 0x000fe400078e001a */
[----:B-1----:R-:W-:-:S04]  /*12930*/  FFMA.FTZ R4, R41, c[0x0][0x23c], -R0 ;  /* 0x00008f0029047a23 */ /* 0x002fc80000010800 */
[----:B------:R1:W-:Y:S01]  /*12940*/  MUFU.EX2 R41, R4 ;  /* 0x0000000400297308 */ /* 0x0003e20000000800 */
[----:B------:R-:W-:Y:S01]  /*12950*/  MOV R119, R103 ;  /* 0x0000006700777202 */ /* 0x000fe20000000f00 */
[--C-:B------:R-:W-:Y:S02]  /*12960*/  FFMA.FTZ R28, R47, c[0x0][0x23c], -R3.reuse ;  /* 0x00008f002f1c7a23 */ /* 0x100fe40000010803 */
[--C-:B------:R-:W-:Y:S02]  /*12970*/  FFMA.FTZ R26, R138, c[0x0][0x23c], -R3.reuse ;  /* 0x00008f008a1a7a23 */ /* 0x100fe40000010803 */
[--C-:B------:R-:W-:Y:S02]  /*12980*/  FFMA.FTZ R140, R137, c[0x0][0x23c], -R3.reuse ;  /* 0x00008f00898c7a23 */ /* 0x100fe40000010803 */
[--C-:B------:R-:W-:Y:S02]  /*12990*/  FFMA.FTZ R103, R136, c[0x0][0x23c], -R3.reuse ;  /* 0x00008f0088677a23 */ /* 0x100fe40000010803 */
[----:B------:R-:W-:-:S02]  /*129a0*/  FFMA.FTZ R5, R38, c[0x0][0x23c], -R3 ;  /* 0x00008f0026057a23 */ /* 0x000fc40000010803 */
[----:B-1----:R-:W-:Y:S02]  /*129b0*/  FFMA.FTZ R4, R29, c[0x0][0x23c], -R0 ;  /* 0x00008f001d047a23 */ /* 0x002fe40000010800 */
[--C-:B------:R-:W-:Y:S02]  /*129c0*/  FFMA.FTZ R29, R251, c[0x0][0x23c], -R3.reuse ;  /* 0x00008f00fb1d7a23 */ /* 0x100fe40000010803 */
[----:B------:R1:W-:Y:S01]  /*129d0*/  MUFU.EX2 R43, R4 ;  /* 0x00000004002b7308 */ /* 0x0003e20000000800 */
[----:B------:R-:W-:Y:S02]  /*129e0*/  FFMA.FTZ R6, R37, c[0x0][0x23c], -R3 ;  /* 0x00008f0025067a23 */ /* 0x000fe40000010803 */
[----:B------:R-:W-:Y:S01]  /*129f0*/  IMAD.MOV.U32 R7, RZ, RZ, R145 ;  /* 0x000000ffff077224 */ /* 0x000fe200078e0091 */
[----:B------:R-:W-:Y:S01]  /*12a00*/  MOV R145, R148 ;  /* 0x0000009400917202 */ /* 0x000fe20000000f00 */
[----:B------:R-:W-:Y:S02]  /*12a10*/  IMAD.MOV.U32 R141, RZ, RZ, R149 ;  /* 0x000000ffff8d7224 */ /* 0x000fe400078e0095 */
[----:B------:R-:W-:-:S02]  /*12a20*/  IMAD.MOV.U32 R142, RZ, RZ, R150 ;  /* 0x000000ffff8e7224 */ /* 0x000fc400078e0096 */
[----:B-1----:R-:W-:Y:S02]  /*12a30*/  FFMA.FTZ R4, R27, c[0x0][0x23c], -R0 ;  /* 0x00008f001b047a23 */ /* 0x002fe40000010800 */
[----:B------:R-:W-:Y:S02]  /*12a40*/  FFMA.FTZ R27, R250, c[0x0][0x23c], -R3 ;  /* 0x00008f00fa1b7a23 */ /* 0x000fe40000010803 */
[----:B------:R-:W-:Y:S01]  /*12a50*/  FFMA.FTZ R3, R24, c[0x0][0x23c], -R2 ;  /* 0x00008f0018037a23 */ /* 0x000fe20000010802 */
[----:B------:R1:W-:Y:S01]  /*12a60*/  MUFU.EX2 R47, R4 ;  /* 0x00000004002f7308 */ /* 0x0003e20000000800 */
[--C-:B------:R-:W-:Y:S02]  /*12a70*/  FFMA.FTZ R24, R23, c[0x0][0x23c], -R0.reuse ;  /* 0x00008f0017187a23 */ /* 0x100fe40000010800 */
[--C-:B------:R-:W-:Y:S02]  /*12a80*/  FFMA.FTZ R23, R22, c[0x0][0x23c], -R0.reuse ;  /* 0x00008f0016177a23 */ /* 0x100fe40000010800 */
[----:B------:R-:W-:-:S03]  /*12a90*/  FFMA.FTZ R22, R249, c[0x0][0x23c], -R0 ;  /* 0x00008f00f9167a23 */ /* 0x000fc60000010800 */
[----:B------:R3:W-:Y:S01]  /*12aa0*/  MUFU.EX2 R38, R3 ;  /* 0x0000000300267308 */ /* 0x0007e20000000800 */
[--C-:B------:R-:W-:Y:S02]  /*12ab0*/  FFMA.FTZ R150, R139, c[0x0][0x23c], -R0.reuse ;  /* 0x00008f008b967a23 */ /* 0x100fe40000010800 */
[--C-:B------:R-:W-:Y:S02]  /*12ac0*/  FFMA.FTZ R149, R117, c[0x0][0x23c], -R0.reuse ;  /* 0x00008f0075957a23 */ /* 0x100fe40000010800 */
[----:B------:R-:W-:Y:S02]  /*12ad0*/  FFMA.FTZ R148, R116, c[0x0][0x23c], -R0 ;  /* 0x00008f0074947a23 */ /* 0x000fe40000010800 */
[----:B-1----:R-:W-:Y:S02]  /*12ae0*/  FFMA.FTZ R4, R144, c[0x0][0x23c], -R2 ;  /* 0x00008f0090047a23 */ /* 0x002fe40000010802 */
[----:B------:R-:W-:Y:S02]  /*12af0*/  IMAD.MOV.U32 R144, RZ, RZ, R25 ;  /* 0x000000ffff907224 */ /* 0x000fe400078e0019 */
[----:B------:R-:W-:-:S02]  /*12b00*/  FFMA.FTZ R25, R207, c[0x0][0x23c], -R0 ;  /* 0x00008f00cf197a23 */ /* 0x000fc40000010800 */
[----:B---3--:R-:W-:Y:S02]  /*12b10*/  FFMA.FTZ R3, R151, c[0x0][0x23c], -R2 ;  /* 0x00008f0097037a23 */ /* 0x008fe40000010802 */
[----:B------:R-:W-:Y:S02]  /*12b20*/  FFMA.FTZ R151, R40, c[0x0][0x23c], -R0 ;  /* 0x00008f0028977a23 */ /* 0x000fe40000010800 */
[----:B------:R-:W-:Y:S01]  /*12b30*/  FFMA.FTZ R0, R7, c[0x0][0x23c], -R2 ;  /* 0x00008f0007007a23 */ /* 0x000fe20000010802 */
[----:B------:R-:W1:Y:S01]  /*12b40*/  MUFU.EX2 R45, R45 ;  /* 0x0000002d002d7308 */ /* 0x000e620000000800 */
[----:B------:R-:W-:-:S07]  /*12b50*/  IMAD.MOV.U32 R138, RZ, RZ, R144 ;  /* 0x000000ffff8a7224 */ /* 0x000fce00078e0090 */
[----:B------:R-:W-:Y:S08]  /*12b60*/  MUFU.EX2 R52, R52 ;  /* 0x0000003400347308 */ /* 0x000ff00000000800 */
[----:B------:R-:W3:Y:S08]  /*12b70*/  MUFU.EX2 R54, R54 ;  /* 0x0000003600367308 */ /* 0x000ef00000000800 */
[----:B------:R-:W4:Y:S08]  /*12b80*/  MUFU.EX2 R37, R4 ;  /* 0x0000000400257308 */ /* 0x000f300000000800 */
[----:B------:R5:W-:Y:S08]  /*12b90*/  MUFU.EX2 R40, R3 ;  /* 0x0000000300287308 */ /* 0x000bf00000000800 */
[----:B------:R2:W2:Y:S01]  /*12ba0*/  MUFU.EX2 R144, R0 ;  /* 0x0000000000907308 */ /* 0x0004a20000000800 */
[----:B------:R-:W-:-:S02]  /*12bb0*/  IMAD.MOV.U32 R137, RZ, RZ, R31 ;  /* 0x000000ffff897224 */ /* 0x000fc400078e001f */
[----:B------:R-:W-:Y:S01]  /*12bc0*/  FADD.FTZ R31, R55, R102 ;  /* 0x00000066371f7221 */ /* 0x000fe20000010000 */
[----:B-1----:R-:W-:Y:S01]  /*12bd0*/  F2FP.PACK_AB R8, R45, R21 ;  /* 0x000000152d08723e */ /* 0x002fe200000000ff */
[----:B------:R-:W-:Y:S01]  /*12be0*/  IMAD.MOV.U32 R55, RZ, RZ, R6 ;  /* 0x000000ffff377224 */ /* 0x000fe200078e0006 */
[----:B------:R-:W-:Y:S02]  /*12bf0*/  F2FP.PACK_AB R9, R44, R42 ;  /* 0x0000002a2c09723e */ /* 0x000fe400000000ff */
[----:B---3--:R-:W-:Y:S01]  /*12c00*/  F2FP.PACK_AB R10, R54, R52 ;  /* 0x00000034360a723e */ /* 0x008fe200000000ff */
[----:B-----5:R-:W-:Y:S01]  /*12c10*/  FADD.FTZ R3, R100, R204 ;  /* 0x000000cc64037221 */ /* 0x020fe20000010000 */
[----:B------:R-:W-:Y:S02]  /*12c20*/  F2FP.PACK_AB R11, R53, R46 ;  /* 0x0000002e350b723e */ /* 0x000fe400000000ff */
[----:B------:R-:W-:Y:S02]  /*12c30*/  F2FP.PACK_AB R4, R41, R39 ;  /* 0x000000272904723e */ /* 0x000fe400000000ff */
[----:B------:R-:W-:-:S02]  /*12c40*/  F2FP.PACK_AB R6, R47, R43 ;  /* 0x0000002b2f06723e */ /* 0x000fc400000000ff */
[----:B--2---:R-:W-:Y:S02]  /*12c50*/  MOV R0, R5 ;  /* 0x0000000500007202 */ /* 0x004fe40000000f00 */
[----:B----4-:R-:W-:Y:S02]  /*12c60*/  F2FP.PACK_AB R5, R38, R37 ;  /* 0x000000252605723e */ /* 0x010fe400000000ff */
[----:B------:R-:W-:Y:S01]  /*12c70*/  F2FP.PACK_AB R7, R144, R40 ;  /* 0x000000289007723e */ /* 0x000fe200000000ff */
[----:B------:R-:W-:Y:S01]  /*12c80*/  FADD.FTZ R30, R36, R30 ;  /* 0x0000001e241e7221 */ /* 0x000fe20000010000 */
[----:B------:R-:W-:Y:S01]  /*12c90*/  MOV R208, R119 ;  /* 0x0000007700d07202 */ /* 0x000fe20000000f00 */
[----:B------:R-:W-:Y:S01]  /*12ca0*/  FADD.FTZ R36, R101, R3 ;  /* 0x0000000365247221 */ /* 0x000fe20000010000 */
[----:B------:R-:W-:Y:S01]  /*12cb0*/  HMMA.16816.F32 R168, R8, R12, R168 ;  /* 0x0000000c08a8723c */ /* 0x000fe200000018a8 */
[----:B------:R-:W-:-:S07]  /*12cc0*/  IMAD.MOV.U32 R3, RZ, RZ, R118 ;  /* 0x000000ffff037224 */ /* 0x000fce00078e0076 */
        /* <DEDUP_REMOVED lines=9> */
[----:B------:R-:W-:-:S06]  /*12d60*/  IMAD.MOV.U32 R167, RZ, RZ, R103 ;  /* 0x000000ffffa77224 */ /* 0x000fcc00078e0067 */
        /* <DEDUP_REMOVED lines=18> */
[-C--:B-1----:R-:W-:Y:S08]  /*12e90*/  HMMA.16816.F32 R140, R8, R12.reuse, R68 ;  /* 0x0000000c088c723c */ /* 0x082ff00000001844 */
[C---:B------:R-:W-:Y:S08]  /*12ea0*/  HMMA.16816.F32 R72, R4.reuse, R12, R72 ;  /* 0x0000000c0448723c */ /* 0x040ff00000001848 */
[-C--:B------:R-:W-:Y:S08]  /*12eb0*/  HMMA.16816.F32 R76, R4, R14.reuse, R76 ;  /* 0x0000000e044c723c */ /* 0x080ff0000000184c */
[----:B------:R-:W-:Y:S01]  /*12ec0*/  HMMA.16816.F32 R244, R8, R14, R56 ;  /* 0x0000000e08f4723c */ /* 0x000fe20000001838 */
[----:B------:R-:W1:Y:S01]  /*12ed0*/  LDSM.16.MT88.4 R12, [R214+0xe800] ;  /* 0x00e80000d60c783b */ /* 0x000e620000004200 */
[----:B------:R-:W-:-:S06]  /*12ee0*/  IMAD.MOV.U32 R207, RZ, RZ, R248 ;  /* 0x000000ffffcf7224 */ /* 0x000fcc00078e00f8 */
[C---:B-1----:R-:W-:Y:S01]  /*12ef0*/  HMMA.16816.F32 R68, R8.reuse, R14, R16 ;  /* 0x0000000e0844723c */ /* 0x042fe20000001810 */
[----:B------:R-:W1:Y:S07]  /*12f00*/  LDSM.16.MT88.4 R16, [R216+0xe800] ;  /* 0x00e80000d810783b */ /* 0x000e6e0000004200 */
[-C--:B------:R-:W-:Y:S08]  /*12f10*/  HMMA.16816.F32 R248, R8, R12.reuse, R60 ;  /* 0x0000000c08f8723c */ /* 0x080ff0000000183c */
[C---:B------:R-:W-:Y:S08]  /*12f20*/  HMMA.16816.F32 R88, R4.reuse, R12, R88 ;  /* 0x0000000c0458723c */ /* 0x040ff00000001858 */
[----:B------:R-:W-:Y:S01]  /*12f30*/  HMMA.16816.F32 R92, R4, R14, R92 ;  /* 0x0000000e045c723c */ /* 0x000fe2000000185c */
[----:B------:R-:W2:Y:S01]  /*12f40*/  LDSM.16.MT88.4 R12, [R215+0xe800] ;  /* 0x00e80000d70c783b */ /* 0x000ea20000004200 */
[----:B------:R-:W-:-:S02]  /*12f50*/  IMAD.MOV.U32 R63, RZ, RZ, R165 ;  /* 0x000000ffff3f7224 */ /* 0x000fc400078e00a5 */
[----:B------:R-:W-:Y:S02]  /*12f60*/  IMAD.MOV.U32 R165, RZ, RZ, R167 ;  /* 0x000000ffffa57224 */ /* 0x000fe400078e00a7 */
[----:B------:R-:W-:Y:S02]  /*12f70*/  IMAD.MOV.U32 R167, RZ, RZ, R55 ;  /* 0x000000ffffa77224 */ /* 0x000fe400078e0037 */
[----:B------:R-:W-:Y:S01]  /*12f80*/  IMAD.MOV.U32 R55, RZ, RZ, R207 ;  /* 0x000000ffff377224 */ /* 0x000fe200078e00cf */
[----:B------:R-:W-:Y:S01]  /*12f90*/  MOV R164, R166 ;  /* 0x000000a600a47202 */ /* 0x000fe20000000f00 */
[----:B------:R-:W-:Y:S01]  /*12fa0*/  IMAD.MOV.U32 R62, RZ, RZ, R3 ;  /* 0x000000ffff3e7224 */ /* 0x000fe200078e0003 */
[----:B------:R-:W-:Y:S01]  /*12fb0*/  MOV R166, R0 ;  /* 0x0000000000a67202 */ /* 0x000fe20000000f00 */
[----:B------:R-:W-:Y:S02]  /*12fc0*/  FFMA.FTZ R3, R208, c[0x0][0x23c], -R2 ;  /* 0x00008f00d0037a23 */ /* 0x000fe40000010802 */
[----:B------:R-:W-:Y:S01]  /*12fd0*/  FFMA.FTZ R0, R55, R20, R128 ;  /* 0x0000001437007223 */ /* 0x000fe20000010080 */
[-C--:B-1----:R-:W-:Y:S01]  /*12fe0*/  HMMA.16816.F32 R64, R8, R16.reuse, R48 ;  /* 0x000000100840723c */ /* 0x082fe20000001830 */
[----:B------:R1:W-:Y:S07]  /*12ff0*/  MUFU.EX2 R55, R3 ;  /* 0x0000000300377308 */ /* 0x0003ee0000000800 */
[----:B------:R-:W-:Y:S07]  /*13000*/  HMMA.16816.F32 R104, R4, R16, R104 ;  /* 0x000000100468723c */ /* 0x000fee0000001868 */
[----:B------:R-:W-:-:S02]  /*13010*/  IMAD.MOV.U32 R17, RZ, RZ, R137 ;  /* 0x000000ffff117224 */ /* 0x000fc400078e0089 */
[----:B-1----:R-:W-:Y:S02]  /*13020*/  FADD.FTZ R3, R129, R0 ;  /* 0x0000000081037221 */ /* 0x002fe40000010000 */
[----:B------:R-:W-:Y:S01]  /*13030*/  FFMA.FTZ R0, R136, c[0x0][0x23c], -R2 ;  /* 0x00008f0088007a23 */ /* 0x000fe20000010802 */
[----:B--2---:R-:W-:Y:S01]  /*13040*/  HMMA.16816.F32 R120, R4, R12, R120 ;  /* 0x0000000c0478723c */ /* 0x004fe20000001878 */
[----:B------:R-:W-:-:S07]  /*13050*/  IMAD.MOV.U32 R137, RZ, RZ, R209 ;  /* 0x000000ffff897224 */ /* 0x000fce00078e00d1 */
[----:B------:R-:W-:Y:S08]  /*13060*/  HMMA.16816.F32 R124, R4, R14, R124 ;  /* 0x0000000e047c723c */ /* 0x000ff0000000187c */
[C---:B------:R-:W-:Y:S08]  /*13070*/  HMMA.16816.F32 R48, R8.reuse, R12, R112 ;  /* 0x0000000c0830723c */ /* 0x040ff00000001870 */
[----:B------:R-:W-:Y:S01]  /*13080*/  HMMA.16816.F32 R32, R8, R14, R32 ;  /* 0x0000000e0820723c */ /* 0x000fe20000001820 */
[----:B------:R-:W1:Y:S01]  /*13090*/  LDSM.16.MT88.4 R12, [R213+0xd000] ;  /* 0x00d00000d50c783b */ /* 0x000e620000004200 */
[----:B------:R2:W-:Y:S06]  /*130a0*/  MUFU.EX2 R136, R0 ;  /* 0x0000000000887308 */ /* 0x0005ec0000000800 */
[----:B------:R-:W-:Y:S07]  /*130b0*/  HMMA.16816.F32 R108, R4, R18, R108 ;  /* 0x00000012046c723c */ /* 0x000fee000000186c */
[----:B------:R-:W-:Y:S01]  /*130c0*/  MOV R7, R211 ;  /* 0x000000d300077202 */ /* 0x000fe20000000f00 */
[----:B--2---:R-:W-:-:S02]  /*130d0*/  FFMA.FTZ R0, R137, c[0x0][0x23c], -R2 ;  /* 0x00008f0089007a23 */ /* 0x004fc40000010802 */
[----:B------:R-:W-:Y:S02]  /*130e0*/  IMAD.MOV.U32 R6, RZ, RZ, R210 ;  /* 0x000000ffff067224 */ /* 0x000fe400078e00d2 */
[----:B------:R2:W-:Y:S01]  /*130f0*/  MUFU.EX2 R137, R0 ;  /* 0x0000000000897308 */ /* 0x0005e20000000800 */
[----:B------:R-:W-:Y:S01]  /*13100*/  FADD.FTZ R4, R243, R31 ;  /* 0x0000001ff3047221 */ /* 0x000fe20000010000 */
[----:B------:R-:W-:Y:S01]  /*13110*/  MOV R60, R139 ;  /* 0x0000008b003c7202 */ /* 0x000fe20000000f00 */
[----:B------:R-:W-:Y:S01]  /*13120*/  FADD.FTZ R31, R130, R3 ;  /* 0x00000003821f7221 */ /* 0x000fe20000010000 */
[----:B------:R-:W-:Y:S01]  /*13130*/  MOV R16, R138 ;  /* 0x0000008a00107202 */ /* 0x000fe20000000f00 */
[----:B------:R-:W-:Y:S02]  /*13140*/  IMAD.MOV.U32 R61, RZ, RZ, R204 ;  /* 0x000000ffff3d7224 */ /* 0x000fe400078e00cc */
[----:B------:R-:W-:Y:S01]  /*13150*/  FADD.FTZ R3, R6, R36 ;  /* 0x0000002406037221 */ /* 0x000fe20000010000 */
[----:B------:R-:W-:Y:S01]  /*13160*/  MUFU.EX2 R209, R231 ;  /* 0x000000e700d17308 */ /* 0x000fe20000000800 */
[----:B--2---:R-:W-:-:S07]  /*13170*/  FFMA.FTZ R0, R7, c[0x0][0x23c], -R2 ;  /* 0x00008f0007007a23 */ /* 0x004fce0000010802 */
        /* <DEDUP_REMOVED lines=8> */
[----:B------:R-:W2:Y:S08]  /*13200*/  MUFU.EX2 R139, R23 ;  /* 0x00000017008b7308 */ /* 0x000eb00000000800 */
[----:B------:R-:W-:Y:S08]  /*13210*/  MUFU.EX2 R206, R22 ;  /* 0x0000001600ce7308 */ /* 0x000ff00000000800 */
[----:B------:R-:W3:Y:S08]  /*13220*/  MUFU.EX2 R208, R25 ;  /* 0x0000001900d07308 */ /* 0x000ef00000000800 */
[----:B------:R-:W4:Y:S01]  /*13230*/  MUFU.EX2 R36, R0 ;  /* 0x0000000000247308 */ /* 0x000f220000000800 */
[----:B------:R-:W-:Y:S01]  /*13240*/  FADD.FTZ R5, R131, R30 ;  /* 0x0000001e83057221 */ /* 0x000fe20000010000 */
[----:B------:R-:W-:Y:S01]  /*13250*/  HMMA.16816.F32 R56, R8, R18, R96 ;  /* 0x000000120838723c */ /* 0x000fe20000001860 */
[----:B------:R-:W-:Y:S01]  /*13260*/  FADD.FTZ R30, R252, R4 ;  /* 0x00000004fc1e7221 */ /* 0x000fe20000010000 */
[----:B--2---:R-:W-:Y:S01]  /*13270*/  F2FP.PACK_AB R4, R139, R138 ;  /* 0x0000008a8b04723e */ /* 0x004fe200000000ff */
[----:B------:R-:W-:Y:S01]  /*13280*/  FADD.FTZ R28, R242, R5 ;  /* 0x00000005f21c7221 */ /* 0x000fe20000010000 */
[----:B------:R-:W-:-:S02]  /*13290*/  F2FP.PACK_AB R5, R136, R55 ;  /* 0x000000378805723e */ /* 0x000fc400000000ff */
[----:B---3--:R-:W-:Y:S02]  /*132a0*/  F2FP.PACK_AB R6, R208, R206 ;  /* 0x000000ced006723e */ /* 0x008fe400000000ff */
[----:B------:R-:W-:Y:S02]  /*132b0*/  F2FP.PACK_AB R8, R209, R205 ;  /* 0x000000cdd108723e */ /* 0x000fe400000000ff */
[----:B------:R-:W-:Y:S02]  /*132c0*/  F2FP.PACK_AB R9, R207, R204 ;  /* 0x000000cccf09723e */ /* 0x000fe400000000ff */
[----:B------:R-:W-:Y:S02]  /*132d0*/  F2FP.PACK_AB R10, R241, R211 ;  /* 0x000000d3f10a723e */ /* 0x000fe400000000ff */
[----:B------:R-:W-:Y:S02]  /*132e0*/  F2FP.PACK_AB R11, R231, R210 ;  /* 0x000000d2e70b723e */ /* 0x000fe400000000ff */
[----:B----4-:R-:W-:Y:S01]  /*132f0*/  F2FP.PACK_AB R7, R36, R137 ;  /* 0x000000892407723e */ /* 0x010fe200000000ff */
[----:B------:R-:W-:Y:S01]  /*13300*/  FADD.FTZ R29, R21, R3 ;  /* 0x00000003151d7221 */ /* 0x000fe20000010000 */
[----:B------:R-:W-:Y:S01]  /*13310*/  MOV R24, R60 ;  /* 0x0000003c00187202 */ /* 0x000fe20000000f00 */
[----:B------:R-:W-:Y:S01]  /*13320*/  IMAD.MOV.U32 R27, RZ, RZ, R16 ;  /* 0x000000ffff1b7224 */ /* 0x000fe200078e0010 */
[----:B------:R-:W-:Y:S01]  /*13330*/  MOV R243, R63 ;  /* 0x0000003f00f37202 */ /* 0x000fe20000000f00 */
[----:B------:R-:W-:Y:S01]  /*13340*/  IMAD.MOV.U32 R26, RZ, RZ, R17 ;  /* 0x000000ffff1a7224 */ /* 0x000fe200078e0011 */
[----:B------:R-:W2:Y:S01]  /*13350*/  LDSM.16.MT88.4 R20, [R214+0xd000] ;  /* 0x00d00000d614783b */ /* 0x000ea20000004200 */
[----:B------:R-:W-:Y:S01]  /*13360*/  IMAD.MOV.U32 R25, RZ, RZ, R61 ;  /* 0x000000ffff197224 */ /* 0x000fe200078e003d */
[-C--:B-1----:R-:W-:Y:S01]  /*13370*/  HMMA.16816.F32 R168, R8, R12.reuse, R168 ;  /* 0x0000000c08a8723c */ /* 0x082fe200000018a8 */
[----:B------:R-:W-:Y:S01]  /*13380*/  IMAD.MOV.U32 R129, RZ, RZ, R62 ;  /* 0x000000ffff817224 */ /* 0x000fe200078e003e */
[----:B------:R-:W1:Y:S06]  /*13390*/  LDSM.16.MT88.4 R16, [R216+0xd000] ;  /* 0x00d00000d810783b */ /* 0x000e6c0000004200 */
[C---:B------:R-:W-:Y:S08]  /*133a0*/  HMMA.16816.F32 R172, R4.reuse, R12, R172 ;  /* 0x0000000c04ac723c */ /* 0x040ff000000018ac */
[-C--:B------:R-:W-:Y:S08]  /*133b0*/  HMMA.16816.F32 R180, R4, R14.reuse, R180 ;  /* 0x0000000e04b4723c */ /* 0x080ff000000018b4 */
[C---:B------:R-:W-:Y:S01]  /*133c0*/  HMMA.16816.F32 R60, R8.reuse, R14, R116 ;  /* 0x0000000e083c723c */ /* 0x040fe20000001874 */
[----:B------:R-:W3:Y:S07]  /*133d0*/  LDSM.16.MT88.4 R12, [R215+0xd000] ;  /* 0x00d00000d70c783b */ /* 0x000eee0000004200 */
[-C--:B--2---:R-:W-:Y:S08]  /*133e0*/  HMMA.16816.F32 R160, R8, R20.reuse, R160 ;  /* 0x0000001408a0723c */ /* 0x084ff000000018a0 */
[C---:B------:R-:W-:Y:S08]  /*133f0*/  HMMA.16816.F32 R176, R4.reuse, R20, R176 ;  /* 0x0000001404b0723c */ /* 0x040ff000000018b0 */
[-C--:B------:R-:W-:Y:S08]  /*13400*/  HMMA.16816.F32 R188, R4, R22.reuse, R188 ;  /* 0x0000001604bc723c */ /* 0x080ff000000018bc */
[C---:B------:R-:W-:Y:S08]  /*13410*/  HMMA.16816.F32 R112, R8.reuse, R22, R156 ;  /* 0x000000160870723c */ /* 0x040ff0000000189c */
[-C--:B-1----:R-:W-:Y:S08]  /*13420*/  HMMA.16816.F32 R152, R8, R16.reuse, R152 ;  /* 0x000000100898723c */ /* 0x082ff00000001898 */
[C---:B------:R-:W-:Y:S08]  /*13430*/  HMMA.16816.F32 R184, R4.reuse, R16, R184 ;  /* 0x0000001004b8723c */ /* 0x040ff000000018b8 */
[-C--:B------:R-:W-:Y:S08]  /*13440*/  HMMA.16816.F32 R196, R4, R18.reuse, R196 ;  /* 0x0000001204c4723c */ /* 0x080ff000000018c4 */
[C---:B------:R-:W-:Y:S08]  /*13450*/  HMMA.16816.F32 R20, R8.reuse, R18, R100 ;  /* 0x000000120814723c */ /* 0x040ff00000001864 */
[----:B---3--:R-:W-:Y:S01]  /*13460*/  HMMA.16816.F32 R16, R8, R14, R80 ;  /* 0x0000000e0810723c */ /* 0x008fe20000001850 */
[----:B------:R-:W-:-:S02]  /*13470*/  IMAD.MOV.U32 R130, RZ, RZ, R146 ;  /* 0x000000ffff827224 */ /* 0x000fc400078e0092 */
        /* <DEDUP_REMOVED lines=8> */
[----:B------:R-:W-:-:S02]  /*13500*/  IMAD.MOV.U32 R131, RZ, RZ, R24 ;  /* 0x000000ffff837224 */ /* 0x000fc400078e0018 */
[----:B------:R-:W-:Y:S02]  /*13510*/  IMAD.MOV.U32 R130, RZ, RZ, R26 ;  /* 0x000000ffff827224 */ /* 0x000fe400078e001a */
        /* <DEDUP_REMOVED lines=10> */
[----:B------:R-:W-:Y:S01]  /*135c0*/  IMAD.MOV.U32 R113, RZ, RZ, R22 ;  /* 0x000000ffff717224 */ /* 0x000fe200078e0016 */
[----:B------:R-:W-:Y:S01]  /*135d0*/  MOV R81, R18 ;  /* 0x0000001200517202 */ /* 0x000fe20000000f00 */
[----:B------:R-:W-:Y:S01]  /*135e0*/  IMAD.MOV.U32 R83, RZ, RZ, R16 ;  /* 0x000000ffff537224 */ /* 0x000fe200078e0010 */
[----:B------:R-:W2:Y:S01]  /*135f0*/  LDSM.16.MT88.4 R20, [R214+0xf000] ;  /* 0x00f00000d614783b */ /* 0x000ea20000004200 */
[----:B------:R-:W-:-:S02]  /*13600*/  IMAD.MOV.U32 R82, RZ, RZ, R17 ;  /* 0x000000ffff527224 */ /* 0x000fc400078e0011 */
[----:B------:R-:W-:Y:S01]  /*13610*/  IMAD.MOV.U32 R80, RZ, RZ, R19 ;  /* 0x000000ffff507224 */ /* 0x000fe200078e0013 */
[C---:B------:R-:W-:Y:S01]  /*13620*/  HMMA.16816.F32 R192, R4.reuse, R12, R192 ;  /* 0x0000000c04c0723c */ /* 0x040fe200000018c0 */
[----:B------:R-:W3:Y:S07]  /*13630*/  LDSM.16.MT88.4 R16, [R216+0xf000] ;  /* 0x00f00000d810783b */ /* 0x000eee0000004200 */
[C---:B------:R-:W-:Y:S01]  /*13640*/  HMMA.16816.F32 R200, R4.reuse, R14, R200 ;  /* 0x0000000e04c8723c */ /* 0x040fe200000018c8 */
[----:B------:R-:W4:Y:S07]  /*13650*/  LDSM.16.MT88.4 R12, [R215+0xf000] ;  /* 0x00f00000d70c783b */ /* 0x000f2e0000004200 */
[-C--:B-1----:R-:W-:Y:S08]  /*13660*/  HMMA.16816.F32 R72, R4, R24.reuse, R72 ;  /* 0x000000180448723c */ /* 0x082ff00000001848 */
[C---:B------:R-:W-:Y:S01]  /*13670*/  HMMA.16816.F32 R100, R8.reuse, R24, R140 ;  /* 0x000000180864723c */ /* 0x040fe2000000188c */
[----:B------:R1:W-:Y:S01]  /*13680*/  MUFU.EX2 R25, R0 ;  /* 0x0000000000197308 */ /* 0x0003e20000000800 */
[----:B------:R-:W-:Y:S06]  /*13690*/  LDSM.16.MT88.4 R140, [R215+0xd800] ;  /* 0x00d80000d78c783b */ /* 0x000fec0000004200 */
[----:B------:R-:W-:Y:S01]  /*136a0*/  HMMA.16816.F32 R244, R8, R26, R244 ;  /* 0x0000001a08f4723c */ /* 0x000fe200000018f4 */
[----:B-1----:R-:W-:-:S07]  /*136b0*/  FFMA.FTZ R0, R252, c[0x0][0x23c], -R2 ;  /* 0x00008f00fc007a23 */ /* 0x002fce0000010802 */
[C---:B--2---:R-:W-:Y:S08]  /*136c0*/  HMMA.16816.F32 R248, R8.reuse, R20, R248 ;  /* 0x0000001408f8723c */ /* 0x044ff000000018f8 */
[C---:B------:R-:W-:Y:S08]  /*136d0*/  HMMA.16816.F32 R116, R8.reuse, R22, R68 ;  /* 0x000000160874723c */ /* 0x040ff00000001844 */
[C---:B---3--:R-:W-:Y:S08]  /*136e0*/  HMMA.16816.F32 R64, R8.reuse, R16, R64 ;  /* 0x000000100840723c */ /* 0x048ff00000001840 */
[C---:B------:R-:W-:Y:S08]  /*136f0*/  HMMA.16816.F32 R56, R8.reuse, R18, R56 ;  /* 0x000000120838723c */ /* 0x040ff00000001838 */
[C---:B----4-:R-:W-:Y:S08]  /*13700*/  HMMA.16816.F32 R48, R8.reuse, R12, R48 ;  /* 0x0000000c0830723c */ /* 0x050ff00000001830 */
[----:B------:R-:W-:Y:S01]  /*13710*/  HMMA.16816.F32 R32, R8, R14, R32 ;  /* 0x0000000e0820723c */ /* 0x000fe20000001820 */
[----:B------:R1:W-:Y:S07]  /*13720*/  MUFU.EX2 R9, R0 ;  /* 0x0000000000097308 */ /* 0x0003ee0000000800 */
[----:B------:R-:W-:Y:S01]  /*13730*/  HMMA.16816.F32 R88, R4, R20, R88 ;  /* 0x000000140458723c */ /* 0x000fe20000001858 */
[----:B------:R2:W-:Y:S01]  /*13740*/  MUFU.EX2 R20, R3 ;  /* 0x0000000300147308 */ /* 0x0005e20000000800 */
[----:B-1----:R-:W-:-:S06]  /*13750*/  FFMA.FTZ R0, R130, c[0x0][0x23c], -R2 ;  /* 0x00008f0082007a23 */ /* 0x002fcc0000010802 */
[----:B------:R-:W-:Y:S01]  /*13760*/  HMMA.16816.F32 R76, R4, R26, R76 ;  /* 0x0000001a044c723c */ /* 0x000fe2000000184c */
[----:B------:R1:W-:Y:S01]  /*13770*/  MUFU.EX2 R10, R0 ;  /* 0x00000000000a7308 */ /* 0x0003e20000000800 */
[----:B--2---:R-:W-:-:S06]  /*13780*/  FFMA.FTZ R3, R131, c[0x0][0x23c], -R2 ;  /* 0x00008f0083037a23 */ /* 0x004fcc0000010802 */
[C---:B------:R-:W-:Y:S08]  /*13790*/  HMMA.16816.F32 R92, R4.reuse, R22, R92 ;  /* 0x00000016045c723c */ /* 0x040ff0000000185c */
[----:B------:R-:W-:Y:S01]  /*137a0*/  HMMA.16816.F32 R104, R4, R16, R104 ;  /* 0x000000100468723c */ /* 0x000fe20000001868 */
[----:B-1----:R-:W-:-:S07]  /*137b0*/  FADD.FTZ R0, R129, R31 ;  /* 0x0000001f81007221 */ /* 0x002fce0000010000 */
[----:B------:R-:W-:Y:S01]  /*137c0*/  HMMA.16816.F32 R108, R4, R18, R108 ;  /* 0x00000012046c723c */ /* 0x000fe2000000186c */
[----:B------:R-:W-:-:S07]  /*137d0*/  FADD.FTZ R0, R37, R0 ;  /* 0x0000000025007221 */ /* 0x000fce0000010000 */
[----:B------:R-:W-:Y:S01]  /*137e0*/  HMMA.16816.F32 R120, R4, R12, R120 ;  /* 0x0000000c0478723c */ /* 0x000fe20000001878 */
[----:B------:R-:W-:-:S07]  /*137f0*/  FADD.FTZ R0, R38, R0 ;  /* 0x0000000026007221 */ /* 0x000fce0000010000 */
[----:B------:R-:W-:Y:S07]  /*13800*/  HMMA.16816.F32 R84, R4, R14, R124 ;  /* 0x0000000e0454723c */ /* 0x000fee000000187c */
[----:B------:R-:W-:Y:S02]  /*13810*/  FFMA.FTZ R5, R243, c[0x0][0x23c], -R2 ;  /* 0x00008f00f3057a23 */ /* 0x000fe40000010802 */
[----:B------:R-:W-:Y:S02]  /*13820*/  FADD.FTZ R2, R39, R28 ;  /* 0x0000001c27027221 */ /* 0x000fe40000010000 */
[----:B------:R-:W-:-:S02]  /*13830*/  FADD.FTZ R4, R45, R29 ;  /* 0x0000001d2d047221 */ /* 0x000fc40000010000 */
[----:B------:R-:W-:Y:S02]  /*13840*/  FADD.FTZ R2, R41, R2 ;  /* 0x0000000229027221 */ /* 0x000fe40000010000 */
[----:B------:R-:W-:Y:S01]  /*13850*/  FADD.FTZ R4, R52, R4 ;  /* 0x0000000434047221 */ /* 0x000fe20000010000 */
[----:B------:R1:W-:Y:S01]  /*13860*/  MUFU.EX2 R11, R3 ;  /* 0x00000003000b7308 */ /* 0x0003e20000000800 */
        /* <DEDUP_REMOVED lines=8> */
[----:B------:R-:W-:-:S02]  /*138f0*/  IMAD.MOV.U32 R71, RZ, RZ, R80 ;  /* 0x000000ffff477224 */ /* 0x000fc400078e0050 */
[----:B------:R-:W-:Y:S01]  /*13900*/  IMAD.MOV.U32 R29, RZ, RZ, R114 ;  /* 0x000000ffff1d7224 */ /* 0x000fe200078e0072 */
[----:B------:R-:W-:Y:S01]  /*13910*/  LDSM.16.MT88.4 R80, [R213+0xf800] ;  /* 0x00f80000d550783b */ /* 0x000fe20000004200 */
[----:B------:R-:W-:Y:S02]  /*13920*/  IMAD.MOV.U32 R40, RZ, RZ, R99 ;  /* 0x000000ffff287224 */ /* 0x000fe400078e0063 */
[----:B------:R-:W-:Y:S01]  /*13930*/  IMAD.MOV.U32 R41, RZ, RZ, R98 ;  /* 0x000000ffff297224 */ /* 0x000fe200078e0062 */
[----:B------:R-:W-:Y:S01]  /*13940*/  MUFU.EX2 R17, R164 ;  /* 0x000000a400117308 */ /* 0x000fe20000000800 */
[----:B-1----:R-:W-:Y:S01]  /*13950*/  FADD.FTZ R3, R42, R30 ;  /* 0x0000001e2a037221 */ /* 0x002fe20000010000 */
[----:B------:R-:W-:Y:S01]  /*13960*/  MOV R42, R97 ;  /* 0x00000061002a7202 */ /* 0x000fe20000000f00 */
[----:B------:R-:W-:Y:S02]  /*13970*/  IMAD.MOV.U32 R30, RZ, RZ, R113 ;  /* 0x000000ffff1e7224 */ /* 0x000fe400078e0071 */
[----:B------:R-:W-:Y:S01]  /*13980*/  IMAD.MOV.U32 R43, RZ, RZ, R96 ;  /* 0x000000ffff2b7224 */ /* 0x000fe200078e0060 */
[----:B------:R-:W-:Y:S01]  /*13990*/  LDSM.16.MT88.4 R112, [R216+0xf800] ;  /* 0x00f80000d870783b */ /* 0x000fe20000004200 */
[----:B------:R-:W-:Y:S01]  /*139a0*/  FADD.FTZ R26, R54, R4 ;  /* 0x00000004361a7221 */ /* 0x000fe20000010000 */
[----:B------:R-:W-:Y:S02]  /*139b0*/  MUFU.EX2 R21, R165 ;  /* 0x000000a500157308 */ /* 0x000fe40000000800 */
[----:B--2---:R-:W-:Y:S04]  /*139c0*/  LDSM.16.MT88.4 R156, [R214+0xd800] ;  /* 0x00d80000d69c783b */ /* 0x004fe80000004200 */
[----:B------:R-:W-:Y:S02]  /*139d0*/  LDSM.16.MT88.4 R96, [R214+0xf800] ;  /* 0x00f80000d660783b */ /* 0x000fe40000004200 */
        /* <DEDUP_REMOVED lines=9> */
[----:B-----5:R-:W5:Y:S03]  /*13a70*/  LDSM.16.MT88.4 R4, [R215+0xf800] ;  /* 0x00f80000d704783b */ /* 0x020f660000004200 */
[----:B------:R-:W1:Y:S01]  /*13a80*/  MUFU.EX2 R24, R242 ;  /* 0x000000f200187308 */ /* 0x000e620000000800 */
[----:B------:R-:W-:Y:S01]  /*13a90*/  FADD.FTZ R3, R44, R3 ;  /* 0x000000032c037221 */ /* 0x000fe20000010000 */
[----:B--2---:R-:W-:Y:S01]  /*13aa0*/  F2FP.PACK_AB R124, R16, R12 ;  /* 0x0000000c107c723e */ /* 0x004fe200000000ff */
[----:B------:R-:W-:Y:S01]  /*13ab0*/  IMAD.MOV.U32 R243, RZ, RZ, R128 ;  /* 0x000000fffff37224 */ /* 0x000fe200078e0080 */
[----:B----4-:R-:W-:-:S02]  /*13ac0*/  F2FP.PACK_AB R126, R13, R19 ;  /* 0x000000130d7e723e */ /* 0x010fc400000000ff */
[----:B------:R-:W-:Y:S02]  /*13ad0*/  F2FP.PACK_AB R125, R10, R9 ;  /* 0x000000090a7d723e */ /* 0x000fe400000000ff */
[----:B-1----:R-:W-:Y:S01]  /*13ae0*/  F2FP.PACK_AB R127, R8, R11 ;  /* 0x0000000b087f723e */ /* 0x002fe200000000ff */
[----:B------:R-:W-:Y:S01]  /*13af0*/  FADD.FTZ R3, R46, R3 ;  /* 0x000000032e037221 */ /* 0x000fe20000010000 */
[----:B------:R-:W-:Y:S02]  /*13b00*/  F2FP.PACK_AB R128, R20, R22 ;  /* 0x000000161480723e */ /* 0x000fe400000000ff */
[----:B------:R-:W-:Y:S02]  /*13b10*/  F2FP.PACK_AB R129, R21, R17 ;  /* 0x000000111581723e */ /* 0x000fe400000000ff */
[----:B------:R-:W-:Y:S02]  /*13b20*/  F2FP.PACK_AB R131, R23, R18 ;  /* 0x000000121783723e */ /* 0x000fe400000000ff */
[----:B------:R-:W-:Y:S01]  /*13b30*/  F2FP.PACK_AB R130, R25, R24 ;  /* 0x000000181982723e */ /* 0x000fe200000000ff */
[----:B------:R-:W-:Y:S01]  /*13b40*/  FADD.FTZ R15, R53, R3 ;  /* 0x00000003350f7221 */ /* 0x000fe20000010000 */
[----:B------:R-:W-:Y:S01]  /*13b50*/  HMMA.16816.F32 R172, R124, R164, R172 ;  /* 0x000000a47cac723c */ /* 0x000fe200000018ac */
[----:B------:R-:W-:-:S02]  /*13b60*/  FADD.FTZ R14, R47, R2 ;  /* 0x000000022f0e7221 */ /* 0x000fc40000010000 */
[----:B------:R-:W-:-:S05]  /*13b70*/  FADD.FTZ R0, R243, R0 ;  /* 0x00000000f3007221 */ /* 0x000fca0000010000 */
[----:B------:R-:W-:Y:S01]  /*13b80*/  HMMA.16816.F32 R180, R124, R166, R180 ;  /* 0x000000a67cb4723c */ /* 0x000fe200000018b4 */
[----:B------:R-:W-:Y:S02]  /*13b90*/  FADD.FTZ R3, R205, R26 ;  /* 0x0000001acd037221 */ /* 0x000fe40000010000 */
[----:B------:R-:W-:-:S05]  /*13ba0*/  FADD.FTZ R2, R204, R15 ;  /* 0x0000000fcc027221 */ /* 0x000fca0000010000 */
        /* <DEDUP_REMOVED lines=12> */
[----:B-----5:R-:W-:Y:S01]  /*13c70*/  HMMA.16816.F32 R120, R124, R4, R120 ;  /* 0x000000047c78723c */ /* 0x020fe20000001878 */
[----:B------:R-:W-:-:S07]  /*13c80*/  FADD.FTZ R2, R207, R2 ;  /* 0x00000002cf027221 */ /* 0x000fce0000010000 */
[----:B------:R-:W-:Y:S08]  /*13c90*/  HMMA.16816.F32 R124, R124, R6, R84 ;  /* 0x000000067c7c723c */ /* 0x000ff00000001854 */
[C---:B------:R-:W-:Y:S08]  /*13ca0*/  HMMA.16816.F32 R144, R128.reuse, R140, R144 ;  /* 0x0000008c8090723c */ /* 0x040ff00000001890 */
        /* <DEDUP_REMOVED lines=43> */
[----:B------:R-:W-:Y:S01]  /*13f60*/  FADD.FTZ R2, R13, R2 ;  /* 0x000000020d027221 */ /* 0x000fe20000010000 */
[----:B------:R1:W-:Y:S04]  /*13f70*/  STL [R1+0x38], R4 ;  /* 0x0000380401007387 */ /* 0x0003e80000100800 */
[----:B------:R1:W-:Y:S04]  /*13f80*/  STL [R1+0x3c], R3 ;  /* 0x00003c0301007387 */ /* 0x0003e80000100800 */
[----:B------:R1:W-:Y:S04]  /*13f90*/  STL [R1+0x44], R0 ;  /* 0x0000440001007387 */ /* 0x0003e80000100800 */
[----:B------:R1:W-:Y:S02]  /*13fa0*/  STL [R1+0x40], R2 ;  /* 0x0000400201007387 */ /* 0x0003e40000100800 */
.L_x_478:
[----:B------:R-:W-:-:S06]  /*13fb0*/  UISETP.GT.AND UP0, UPT, UR15, UR9, UPT ;  /* 0x000000090f00728c */ /* 0x000fcc000bf04270 */
[----:B------:R-:W-:-:S13]  /*13fc0*/  PLOP3.LUT P0, PT, PT, PT, UP0, 0x80, 0x0 ;  /* 0x000000000000781c */ /* 0x000fda0003f0f008 */
[----:B------:R-:W-:Y:S05]  /*13fd0*/  @!P0 BRA `(.L_x_481) ;  /* 0x0000573000008947 */ /* 0x000fea0003800000 */
[----:B------:R-:W2:Y:S01]  /*13fe0*/  LDL.LU.64 R6, [R1+0x70] ;  /* 0x0000700001067983 */ /* 0x000ea20000300a00 */
[----:B------:R-:W-:Y:S01]  /*13ff0*/  USHF.L.U64.HI UR6, UR4, 0x5, UR5 ;  /* 0x0000000504067899 */ /* 0x000fe20008010205 */
[----:B------:R-:W-:Y:S01]  /*14000*/  MOV R136, R133 ;  /* 0x0000008500887202 */ /* 0x000fe20000000f00 */
[----:B------:R-:W-:Y:S01]  /*14010*/  USHF.L.U32 UR7, UR4, 0x5, URZ ;  /* 0x0000000504077899 */ /* 0x000fe2000800063f */
[----:B-1----:R-:W2:Y:S01]  /*14020*/  LDL.LU.64 R4, [R1+0x78] ;  /* 0x0000780001047983 */ /* 0x002ea20000300a00 */
[----:B------:R-:W-:Y:S01]  /*14030*/  MOV R3, R135 ;  /* 0x0000008700037202 */ /* 0x000fe20000000f00 */
[----:B------:R-:W-:Y:S01]  /*14040*/  IMAD.MOV.U32 R138, RZ, RZ, R132 ;  /* 0x000000ffff8a7224 */ /* 0x000fe200078e0084 */
[----:B------:R-:W-:Y:S01]  /*14050*/  MOV R137, R134 ;  /* 0x0000008600897202 */ /* 0x000fe20000000f00 */
[----:B------:R-:W-:Y:S02]  /*14060*/  ULDC.64 UR4, c[0x0][0x1a0] ;  /* 0x0000680000047ab9 */ /* 0x000fe40000000a00 */
[----:B------:R-:W-:-:S02]  /*14070*/  USHF.L.U64.HI UR8, UR4, 0x5, UR5 ;  /* 0x0000000504087899 */ /* 0x000fc40008010205 */
[----:B------:R-:W-:Y:S01]  /*14080*/  USHF.L.U32 UR13, UR4, 0x5, URZ ;  /* 0x00000005040d7899 */ /* 0x000fe2000800063f */
[----:B--2---:R-:W-:-:S05]  /*14090*/  IMAD.MOV.U32 R5, RZ, RZ, R7 ;  /* 0x000000ffff057224 */ /* 0x004fca00078e0007 */
[----:B------:R1:W-:Y:S01]  /*140a0*/  STL.64 [R1+0x48], R4 ;  /* 0x0000480401007387 */ /* 0x0003e20000100a00 */
[----:B------:R-:W-:Y:S05]  /*140b0*/  BRA `(.L_x_482) ;  /* 0x0000023000007947 */ /* 0x000fea0003800000 */
.L_x_484:
        /* <DEDUP_REMOVED lines=35> */
.L_x_482:
[----:B------:R-:W2:Y:S01]  /*142f0*/  LDL.64 R6, [R1+0x48] ;  /* 0x0000480001067983 */ /* 0x000ea20000100a00 */
[----:B------:R-:W-:Y:S01]  /*14300*/  UIADD3 UR14, UR15, -0x1, URZ ;  /* 0xffffffff0f0e7890 */ /* 0x000fe2000fffe03f */
[----:B------:R-:W-:Y:S04]  /*14310*/  DEPBAR.LE SB0, 0x0 ;  /* 0x000080000000791a */ /* 0x000fe80000000000 */
[----:B------:R-:W-:Y:S01]  /*14320*/  BAR.SYNC.DEFER_BLOCKING 0x0 ;  /* 0x0000000000007b1d */ /* 0x000fe20000010000 */
[----:B-1----:R-:W-:Y:S01]  /*14330*/  MOV R4, UR14 ;  /* 0x0000000e00047c02 */ /* 0x002fe20008000f00 */
[----:B------:R-:W-:Y:S02]  /*14340*/  USHF.R.S32.HI UR5, URZ, 0x1f, UR14 ;  /* 0x0000001f3f057899 */ /* 0x000fe4000801140e */
[----:B------:R-:W-:Y:S02]  /*14350*/  UIMAD UR4, UR12, UR14, URZ ;  /* 0x0000000e0c0472a4 */ /* 0x000fe4000f8e023f */
        /* <DEDUP_REMOVED lines=12> */
[----:B------:R-:W-:Y:S04]  /*14420*/  IADD3 R4, P0, R6, UR13, RZ ;  /* 0x0000000d06047c10 */ /* 0x000fe8000ff1e0ff */
[----:B------:R-:W-:Y:S01]  /*14430*/  IADD3.X R5, R7, UR8, RZ, P0, !PT ;  /* 0x0000000807057c10 */ /* 0x000fe200087fe4ff */
[----:B------:R1:W-:Y:S01]  /*14440*/  LDGSTS.E.BYPASS.LTC128B.128 [R233+0xe000], [R8.64+0x80] ;  /* 0x0e00008008e97fae */ /* 0x0003e2000b901d52 */
[----:B------:R-:W-:Y:S04]  /*14450*/  IADD3 R10, P0, R4, UR13, RZ ;  /* 0x0000000d040a7c10 */ /* 0x000fe8000ff1e0ff */
[----:B------:R-:W-:Y:S02]  /*14460*/  IADD3.X R11, R5, UR8, RZ, P0, !PT ;  /* 0x00000008050b7c10 */ /* 0x000fe400087fe4ff */
[----:B------:R-:W-:Y:S01]  /*14470*/  PLOP3.LUT P0, PT, PT, PT, UP0, 0x80, 0x0 ;  /* 0x000000000000781c */ /* 0x000fe20003f0f008 */
[----:B------:R2:W-:Y:S08]  /*14480*/  LDGSTS.E.BYPASS.LTC128B.128 [R233+0xc800], [R6.64] ;  /* 0x0c80000006e97fae */ /* 0x0005f0000b901d52 */
[----:B------:R2:W-:Y:S08]  /*14490*/  LDGSTS.E.BYPASS.LTC128B.128 [R233+0xe800], [R6.64+0x80] ;  /* 0x0e80008006e97fae */ /* 0x0005f0000b901d52 */
[----:B------:R2:W-:Y:S08]  /*144a0*/  LDGSTS.E.BYPASS.LTC128B.128 [R233+0xd000], [R4.64] ;  /* 0x0d00000004e97fae */ /* 0x0005f0000b901d52 */
[----:B------:R2:W-:Y:S08]  /*144b0*/  LDGSTS.E.BYPASS.LTC128B.128 [R233+0xf000], [R4.64+0x80] ;  /* 0x0f00008004e97fae */ /* 0x0005f0000b901d52 */
[----:B------:R1:W-:Y:S08]  /*144c0*/  LDGSTS.E.BYPASS.LTC128B.128 [R233+0xd800], [R10.64] ;  /* 0x0d8000000ae97fae */ /* 0x0003f0000b901d52 */
[----:B------:R1:W-:Y:S08]  /*144d0*/  LDGSTS.E.BYPASS.LTC128B.128 [R233+0xf800], [R10.64+0x80] ;  /* 0x0f8000800ae97fae */ /* 0x0003f0000b901d52 */
[----:B-----5:R-:W-:Y:S08]  /*144e0*/  LDSM.16.M88.4 R64, [R219] ;  /* 0x00000000db40783b */ /* 0x020ff00000000200 */
[----:B------:R-:W2:Y:S08]  /*144f0*/  LDSM.16.M88.4 R16, [R212+0x8000] ;  /* 0x00800000d410783b */ /* 0x000eb00000000200 */
[----:B------:R-:W1:Y:S08]  /*14500*/  LDSM.16.M88.4 R60, [R219+0x2000] ;  /* 0x00200000db3c783b */ /* 0x000e700000000200 */
[----:B------:R-:W3:Y:S08]  /*14510*/  LDSM.16.M88.4 R32, [R212+0x8800] ;  /* 0x00880000d420783b */ /* 0x000ef00000000200 */
[----:B------:R-:W0:Y:S08]  /*14520*/  LDGDEPBAR ;  /* 0x00000000000079af */ /* 0x000e300000000000 */
[----:B------:R-:W4:Y:S01]  /*14530*/  LDSM.16.M88.4 R48, [R212+0x9000] ;  /* 0x00900000d430783b */ /* 0x000f220000000200 */
[-C--:B--2---:R-:W-:Y:S07]  /*14540*/  HMMA.16816.F32 R4, R64, R16.reuse, RZ ;  /* 0x000000104004723c */ /* 0x084fee00000018ff */
[----:B------:R-:W2:Y:S01]  /*14550*/  LDSM.16.M88.4 R132, [R212+0x9800] ;  /* 0x00980000d484783b */ /* 0x000ea20000000200 */
[C---:B-1----:R-:W-:Y:S07]  /*14560*/  HMMA.16816.F32 R8, R60.reuse, R16, RZ ;  /* 0x000000103c08723c */ /* 0x042fee00000018ff */
[----:B------:R-:W-:Y:S01]  /*14570*/  LDSM.16.M88.4 R204, [R220] ;  /* 0x00000000dccc783b */ /* 0x000fe20000000200 */
[-C--:B------:R-:W-:Y:S07]  /*14580*/  HMMA.16816.F32 R12, R60, R18.reuse, RZ ;  /* 0x000000123c0c723c */ /* 0x080fee00000018ff */
[----:B------:R-:W-:Y:S01]  /*14590*/  LDSM.16.M88.4 R208, [R220+0x2000] ;  /* 0x00200000dcd0783b */ /* 0x000fe20000000200 */
        /* <DEDUP_REMOVED lines=9> */
[-C--:B--2---:R-:W-:Y:S08]  /*14630*/  HMMA.16816.F32 R52, R64, R132.reuse, RZ ;  /* 0x000000844034723c */ /* 0x084ff000000018ff */
        /* <DEDUP_REMOVED lines=24> */
[----:B------:R-:W-:Y:S08]  /*147c0*/  LDSM.16.M88.4 R132, [R222] ;  /* 0x00000000de84783b */ /* 0x000ff00000000200 */
        /* <DEDUP_REMOVED lines=21> */
[----:B------:R-:W-:Y:S08]  /*14920*/  LDSM.16.M88.4 R132, [R221] ;  /* 0x00000000dd84783b */ /* 0x000ff00000000200 */
        /* <DEDUP_REMOVED lines=21> */
[----:B------:R-:W-:Y:S08]  /*14a80*/  LDSM.16.M88.4 R132, [R219+0x4000] ;  /* 0x00400000db84783b */ /* 0x000ff00000000200 */
        /* <DEDUP_REMOVED lines=82> */
[----:B------:R-:W-:Y:S02]  /*14fb0*/  FMUL.FTZ R13, R13, c[0x0][0x2ec] ;  /* 0x0000bb000d0d7a20 */ /* 0x000fe40000410000 */
[----:B------:R-:W-:Y:S02]  /*14fc0*/  FMUL.FTZ R14, R14, c[0x0][0x2ec] ;  /* 0x0000bb000e0e7a20 */ /* 0x000fe40000410000 */
[----:B------:R-:W-:Y:S01]  /*14fd0*/  FMUL.FTZ R18, R18, c[0x0][0x2ec] ;  /* 0x0000bb0012127a20 */ /* 0x000fe20000410000 */
[----:B-1----:R1:W-:Y:S01]  /*14fe0*/  STL [R1+0xc], R0 ;  /* 0x00000c0001007387 */ /* 0x0023e20000100800 */
[----:B------:R-:W-:Y:S02]  /*14ff0*/  FMUL.FTZ R15, R15, c[0x0][0x2ec] ;  /* 0x0000bb000f0f7a20 */ /* 0x000fe40000410000 */
[----:B------:R-:W-:Y:S01]  /*15000*/  MUFU.TANH R249, R18 ;  /* 0x0000001200f97308 */ /* 0x000fe20000002400 */
[----:B------:R-:W-:Y:S02]  /*15010*/  FMUL.FTZ R16, R16, c[0x0][0x2ec] ;  /* 0x0000bb0010107a20 */ /* 0x000fe40000410000 */
[----:B------:R-:W-:Y:S01]  /*15020*/  FMUL.FTZ R19, R19, c[0x0][0x2ec] ;  /* 0x0000bb0013137a20 */ /* 0x000fe20000410000 */
[----:B--2---:R2:W-:Y:S06]  /*15030*/  STL [R1+0x10], R2 ;  /* 0x0000100201007387 */ /* 0x0045ec0000100800 */
[----:B------:R3:W-:Y:S10]  /*15040*/  MUFU.TANH R252, R16 ;  /* 0x0000001000fc7308 */ /* 0x0007f40000002400 */
[----:B------:R-:W-:Y:S10]  /*15050*/  MUFU.TANH R247, R19 ;  /* 0x0000001300f77308 */ /* 0x000ff40000002400 */
[----:B-1----:R-:W1:Y:S01]  /*15060*/  MUFU.TANH R0, R6 ;  /* 0x0000000600007308 */ /* 0x002e620000002400 */
[----:B---3--:R-:W-:Y:S09]  /*15070*/  FMUL.FTZ R16, R17, c[0x0][0x2ec] ;  /* 0x0000bb0011107a20 */ /* 0x008ff20000410000 */
[----:B--2---:R2:W3:Y:S10]  /*15080*/  MUFU.TANH R2, R7 ;  /* 0x0000000700027308 */ /* 0x0044f40000002400 */
[----:B------:R-:W-:Y:S01]  /*15090*/  MUFU.TANH R16, R16 ;  /* 0x0000001000107308 */ /* 0x000fe20000002400 */
[----:B-1----:R1:W-:Y:S04]  /*150a0*/  STL [R1+0x8], R0 ;  /* 0x0000080001007387 */ /* 0x0023e80000100800 */
[----:B--2---:R-:W2:Y:S08]  /*150b0*/  LDSM.16.M88.4 R4, [R217+0x2800] ;  /* 0x00280000d904783b */ /* 0x004eb00000000200 */
[----:B---3--:R3:W-:Y:S01]  /*150c0*/  STL [R1+0x14], R2 ;  /* 0x0000140201007387 */ /* 0x0087e20000100800 */
[----:B-1----:R-:W1:Y:S10]  /*150d0*/  MUFU.TANH R0, R8 ;  /* 0x0000000800007308 */ /* 0x002e740000002400 */
[----:B---3--:R-:W3:Y:S01]  /*150e0*/  MUFU.TANH R2, R9 ;  /* 0x0000000900027308 */ /* 0x008ee20000002400 */
[----:B-1----:R1:W-:Y:S01]  /*150f0*/  STL [R1+0x4], R0 ;  /* 0x0000040001007387 */ /* 0x0023e20000100800 */
[-C--:B--2---:R-:W-:Y:S08]  /*15100*/  HMMA.16816.F32 R20, R132, R4.reuse, R20 ;  /* 0x000000048414723c */ /* 0x084ff00000001814 */
[C---:B------:R-:W-:Y:S08]  /*15110*/  HMMA.16816.F32 R24, R208.reuse, R4, R24 ;  /* 0x00000004d018723c */ /* 0x040ff00000001818 */
[-C--:B------:R-:W-:Y:S01]  /*15120*/  HMMA.16816.F32 R28, R208, R6.reuse, R28 ;  /* 0x00000006d01c723c */ /* 0x080fe2000000181c */
[----:B---3--:R2:W-:Y:S01]  /*15130*/  STL [R1+0x20], R2 ;  /* 0x0000200201007387 */ /* 0x0085e20000100800 */
[----:B-1----:R-:W1:Y:S06]  /*15140*/  MUFU.TANH R0, R10 ;  /* 0x0000000a00007308 */ /* 0x002e6c0000002400 */
[C---:B------:R-:W-:Y:S01]  /*15150*/  HMMA.16816.F32 R32, R132.reuse, R6, R32 ;  /* 0x000000068420723c */ /* 0x040fe20000001820 */
[----:B------:R-:W3:Y:S03]  /*15160*/  LDSM.16.M88.4 R4, [R217+0x3000] ;  /* 0x00300000d904783b */ /* 0x000ee60000000200 */
[----:B------:R-:W-:Y:S02]  /*15170*/  FMUL.FTZ R20, R20, c[0x0][0x2ec] ;  /* 0x0000bb0014147a20 */ /* 0x000fe40000410000 */
[----:B------:R-:W-:Y:S02]  /*15180*/  FMUL.FTZ R21, R21, c[0x0][0x2ec] ;  /* 0x0000bb0015157a20 */ /* 0x000fe40000410000 */
[----:B------:R-:W-:Y:S01]  /*15190*/  FMUL.FTZ R27, R27, c[0x0][0x2ec] ;  /* 0x0000bb001b1b7a20 */ /* 0x000fe20000410000 */
[----:B------:R-:W-:Y:S03]  /*151a0*/  MUFU.TANH R243, R20 ;  /* 0x0000001400f37308 */ /* 0x000fe60000002400 */
[----:B------:R-:W-:Y:S02]  /*151b0*/  FMUL.FTZ R23, R23, c[0x0][0x2ec] ;  /* 0x0000bb0017177a20 */ /* 0x000fe40000410000 */
[----:B------:R-:W-:Y:S02]  /*151c0*/  FMUL.FTZ R25, R25, c[0x0][0x2ec] ;  /* 0x0000bb0019197a20 */ /* 0x000fe40000410000 */
[----:B------:R-:W-:Y:S02]  /*151d0*/  FMUL.FTZ R31, R31, c[0x0][0x2ec] ;  /* 0x0000bb001f1f7a20 */ /* 0x000fe40000410000 */
[----:B------:R-:W-:Y:S01]  /*151e0*/  FMUL.FTZ R22, R22, c[0x0][0x2ec] ;  /* 0x0000bb0016167a20 */ /* 0x000fe20000410000 */
[----:B--2---:R-:W2:Y:S01]  /*151f0*/  MUFU.TANH R2, R11 ;  /* 0x0000000b00027308 */ /* 0x004ea20000002400 */
[----:B------:R-:W-:Y:S02]  /*15200*/  FMUL.FTZ R24, R24, c[0x0][0x2ec] ;  /* 0x0000bb0018187a20 */ /* 0x000fe40000410000 */
[----:B------:R-:W-:Y:S01]  /*15210*/  FMUL.FTZ R26, R26, c[0x0][0x2ec] ;  /* 0x0000bb001a1a7a20 */ /* 0x000fe20000410000 */
[----:B-1----:R1:W-:Y:S01]  /*15220*/  STL [R1], R0 ;  /* 0x0000000001007387 */ /* 0x0023e20000100800 */
[----:B------:R-:W-:Y:S02]  /*15230*/  FMUL.FTZ R34, R34, c[0x0][0x2ec] ;  /* 0x0000bb0022227a20 */ /* 0x000fe40000410000 */
[----:B------:R-:W-:Y:S02]  /*15240*/  FMUL.FTZ R35, R35, c[0x0][0x2ec] ;  /* 0x0000bb0023237a20 */ /* 0x000fe40000410000 */
[----:B------:R-:W-:Y:S01]  /*15250*/  FMUL.FTZ R28, R28, c[0x0][0x2ec] ;  /* 0x0000bb001c1c7a20 */ /* 0x000fe20000410000 */
[----:B------:R-:W-:Y:S01]  /*15260*/  MUFU.TANH R244, R21 ;  /* 0x0000001500f47308 */ /* 0x000fe20000002400 */
[----:B------:R-:W-:Y:S02]  /*15270*/  FMUL.FTZ R29, R29, c[0x0][0x2ec] ;  /* 0x0000bb001d1d7a20 */ /* 0x000fe40000410000 */
[----:B------:R-:W-:Y:S07]  /*15280*/  FMUL.FTZ R30, R30, c[0x0][0x2ec] ;  /* 0x0000bb001e1e7a20 */ /* 0x000fee0000410000 */
[----:B------:R4:W-:Y:S01]  /*15290*/  MUFU.TANH R246, R23 ;  /* 0x0000001700f67308 */ /* 0x0009e20000002400 */
[-C--:B---3--:R-:W-:Y:S01]  /*152a0*/  HMMA.16816.F32 R36, R132, R4.reuse, R36 ;  /* 0x000000048424723c */ /* 0x088fe20000001824 */
[----:B--2---:R2:W-:Y:S08]  /*152b0*/  STL [R1+0x34], R2 ;  /* 0x0000340201007387 */ /* 0x0045f00000100800 */
[----:B-1----:R-:W1:Y:S01]  /*152c0*/  MUFU.TANH R0, R12 ;  /* 0x0000000c00007308 */ /* 0x002e620000002400 */
[C---:B------:R-:W-:Y:S08]  /*152d0*/  HMMA.16816.F32 R40, R208.reuse, R4, R40 ;  /* 0x00000004d028723c */ /* 0x040ff00000001828 */
[-C--:B------:R-:W-:Y:S01]  /*152e0*/  HMMA.16816.F32 R44, R208, R6.reuse, R44 ;  /* 0x00000006d02c723c */ /* 0x080fe2000000182c */
[----:B------:R-:W-:Y:S03]  /*152f0*/  MUFU.TANH R12, R15 ;  /* 0x0000000f000c7308 */ /* 0x000fe60000002400 */
[----:B----4-:R-:W-:Y:S02]  /*15300*/  FMUL.FTZ R23, R33, c[0x0][0x2ec] ;  /* 0x0000bb0021177a20 */ /* 0x010fe40000410000 */
[----:B------:R-:W-:Y:S02]  /*15310*/  FMUL.FTZ R21, R36, c[0x0][0x2ec] ;  /* 0x0000bb0024157a20 */ /* 0x000fe40000410000 */
[C---:B------:R-:W-:Y:S01]  /*15320*/  HMMA.16816.F32 R48, R132.reuse, R6, R48 ;  /* 0x000000068430723c */ /* 0x040fe20000001830 */
[----:B------:R-:W3:Y:S01]  /*15330*/  LDSM.16.M88.4 R4, [R217+0x3800] ;  /* 0x00380000d904783b */ /* 0x000ee20000000200 */
[----:B------:R-:W-:Y:S04]  /*15340*/  DEPBAR.LE SB0, 0x0 ;  /* 0x000080000000791a */ /* 0x000fe80000000000 */
[----:B--2---:R-:W2:Y:S01]  /*15350*/  MUFU.TANH R2, R13 ;  /* 0x0000000d00027308 */ /* 0x004ea20000002400 */
[----:B------:R-:W-:Y:S02]  /*15360*/  FMUL.FTZ R20, R37, c[0x0][0x2ec] ;  /* 0x0000bb0025147a20 */ /* 0x000fe40000410000 */
[----:B-1----:R1:W-:Y:S03]  /*15370*/  STL [R1+0x18], R0 ;  /* 0x0000180001007387 */ /* 0x0023e60000100800 */
[----:B------:R-:W-:Y:S02]  /*15380*/  FMUL.FTZ R41, R41, c[0x0][0x2ec] ;  /* 0x0000bb0029297a20 */ /* 0x000fe40000410000 */
[----:B------:R-:W-:Y:S02]  /*15390*/  FMUL.FTZ R42, R42, c[0x0][0x2ec] ;  /* 0x0000bb002a2a7a20 */ /* 0x000fe40000410000 */
[----:B------:R4:W-:Y:S01]  /*153a0*/  MUFU.TANH R251, R25 ;  /* 0x0000001900fb7308 */ /* 0x0009e20000002400 */
        /* <DEDUP_REMOVED lines=8> */
[----:B--2---:R2:W-:Y:S01]  /*15430*/  STL [R1+0x1c], R2 ;  /* 0x00001c0201007387 */ /* 0x0045e20000100800 */
[----:B------:R-:W-:Y:S02]  /*15440*/  FMUL.FTZ R43, R43, c[0x0][0x2ec] ;  /* 0x0000bb002b2b7a20 */ /* 0x000fe40000410000 */
[----:B------:R-:W-:Y:S02]  /*15450*/  FMUL.FTZ R44, R44, c[0x0][0x2ec] ;  /* 0x0000bb002c2c7a20 */ /* 0x000fe40000410000 */
[----:B------:R-:W-:Y:S01]  /*15460*/  FMUL.FTZ R45, R45, c[0x0][0x2ec] ;  /* 0x0000bb002d2d7a20 */ /* 0x000fe20000410000 */
[----:B-1----:R-:W1:Y:S01]  /*15470*/  MUFU.TANH R0, R14 ;  /* 0x0000000e00007308 */ /* 0x002e620000002400 */
[----:B------:R-:W-:Y:S02]  /*15480*/  FMUL.FTZ R46, R46, c[0x0][0x2ec] ;  /* 0x0000bb002e2e7a20 */ /* 0x000fe40000410000 */
[----:B------:R-:W-:Y:S01]  /*15490*/  FMUL.FTZ R47, R47, c[0x0][0x2ec] ;  /* 0x0000bb002f2f7a20 */ /* 0x000fe20000410000 */
[-C--:B---3--:R-:W-:Y:S06]  /*154a0*/  HMMA.16816.F32 R52, R132, R4.reuse, R52 ;  /* 0x000000048434723c */ /* 0x088fec0000001834 */
[----:B------:R-:W3:Y:S01]  /*154b0*/  MUFU.TANH R27, R31 ;  /* 0x0000001f001b7308 */ /* 0x000ee20000002400 */
[----:B----4-:R-:W-:Y:S01]  /*154c0*/  FMUL.FTZ R25, R32, c[0x0][0x2ec] ;  /* 0x0000bb0020197a20 */ /* 0x010fe20000410000 */
[C---:B------:R-:W-:Y:S08]  /*154d0*/  HMMA.16816.F32 R56, R208.reuse, R4, R56 ;  /* 0x00000004d038723c */ /* 0x040ff00000001838 */
[----:B------:R4:W2:Y:S01]  /*154e0*/  MUFU.TANH R242, R34 ;  /* 0x0000002200f27308 */ /* 0x0008a20000002400 */
[-C--:B------:R-:W-:Y:S01]  /*154f0*/  HMMA.16816.F32 R60, R208, R6.reuse, R60 ;  /* 0x00000006d03c723c */ /* 0x080fe2000000183c */
[----:B-1----:R1:W-:Y:S07]  /*15500*/  STL [R1+0x30], R0 ;  /* 0x0000300001007387 */ /* 0x0023ee0000100800 */
[----:B------:R-:W-:Y:S01]  /*15510*/  HMMA.16816.F32 R64, R132, R6, R64 ;  /* 0x000000068440723c */ /* 0x000fe20000001840 */
[----:B------:R1:W1:Y:S03]  /*15520*/  MUFU.TANH R205, R35 ;  /* 0x0000002300cd7308 */ /* 0x0002660000002400 */
[----:B------:R-:W-:Y:S02]  /*15530*/  FMUL.FTZ R15, R52, c[0x0][0x2ec] ;  /* 0x0000bb00340f7a20 */ /* 0x000fe40000410000 */
[----:B------:R-:W-:Y:S02]  /*15540*/  FMUL.FTZ R14, R53, c[0x0][0x2ec] ;  /* 0x0000bb00350e7a20 */ /* 0x000fe40000410000 */
[----:B------:R-:W-:Y:S03]  /*15550*/  FMUL.FTZ R33, R55, c[0x0][0x2ec] ;  /* 0x0000bb0037217a20 */ /* 0x000fe60000410000 */
[----:B------:R-:W2:Y:S01]  /*15560*/  MUFU.TANH R241, R41 ;  /* 0x0000002900f17308 */ /* 0x000ea20000002400 */
[----:B------:R-:W-:Y:S02]  /*15570*/  FMUL.FTZ R50, R57, c[0x0][0x2ec] ;  /* 0x0000bb0039327a20 */ /* 0x000fe40000410000 */
[----:B------:R-:W-:Y:S02]  /*15580*/  FMUL.FTZ R58, R58, c[0x0][0x2ec] ;  /* 0x0000bb003a3a7a20 */ /* 0x000fe40000410000 */
[----:B----4-:R-:W-:Y:S02]  /*15590*/  FMUL.FTZ R34, R54, c[0x0][0x2ec] ;  /* 0x0000bb0036227a20 */ /* 0x010fe40000410000 */
[----:B------:R-:W-:Y:S02]  /*155a0*/  FMUL.FTZ R59, R59, c[0x0][0x2ec] ;  /* 0x0000bb003b3b7a20 */ /* 0x000fe40000410000 */
[----:B------:R-:W-:Y:S01]  /*155b0*/  FMUL.FTZ R49, R60, c[0x0][0x2ec] ;  /* 0x0000bb003c317a20 */ /* 0x000fe20000410000 */
[----:B------:R4:W2:Y:S01]  /*155c0*/  MUFU.TANH R41, R42 ;  /* 0x0000002a00297308 */ /* 0x0008a20000002400 */
[----:B------:R-:W-:Y:S02]  /*155d0*/  FMUL.FTZ R48, R61, c[0x0][0x2ec] ;  /* 0x0000bb003d307a20 */ /* 0x000fe40000410000 */
[----:B------:R-:W-:Y:S02]  /*155e0*/  FMUL.FTZ R62, R62, c[0x0][0x2ec] ;  /* 0x0000bb003e3e7a20 */ /* 0x000fe40000410000 */
[----:B-1----:R-:W-:Y:S02]  /*155f0*/  FMUL.FTZ R35, R51, c[0x0][0x2ec] ;  /* 0x0000bb0033237a20 */ /* 0x002fe40000410000 */
[----:B------:R-:W-:Y:S02]  /*15600*/  FMUL.FTZ R51, R56, c[0x0][0x2ec] ;  /* 0x0000bb0038337a20 */ /* 0x000fe40000410000 */
[----:B------:R-:W-:Y:S01]  /*15610*/  FMUL.FTZ R63, R63, c[0x0][0x2ec] ;  /* 0x0000bb003f3f7a20 */ /* 0x000fe20000410000 */
[----:B------:R1:W1:Y:S01]  /*15620*/  MUFU.TANH R245, R22 ;  /* 0x0000001600f57308 */ /* 0x0002620000002400 */
[----:B------:R-:W-:Y:S02]  /*15630*/  FMUL.FTZ R13, R64, c[0x0][0x2ec] ;  /* 0x0000bb00400d7a20 */ /* 0x000fe40000410000 */
[----:B------:R-:W-:Y:S02]  /*15640*/  FMUL.FTZ R31, R65, c[0x0][0x2ec] ;  /* 0x0000bb00411f7a20 */ /* 0x000fe40000410000 */
[----:B------:R-:W-:Y:S05]  /*15650*/  FMUL.FTZ R32, R66, c[0x0][0x2ec] ;  /* 0x0000bb0042207a20 */ /* 0x000fea0000410000 */
[----:B------:R1:W1:Y:S01]  /*15660*/  MUFU.TANH R248, R24 ;  /* 0x0000001800f87308 */ /* 0x0002620000002400 */
[----:B----4-:R-:W-:Y:S09]  /*15670*/  FMUL.FTZ R42, R67, c[0x0][0x2ec] ;  /* 0x0000bb00432a7a20 */ /* 0x010ff20000410000 */
        /* <DEDUP_REMOVED lines=8> */
[----:B------:R4:W1:Y:S10]  /*15700*/  MUFU.TANH R139, R38 ;  /* 0x00000026008b7308 */ /* 0x0008740000002400 */
[----:B------:R-:W1:Y:S10]  /*15710*/  MUFU.TANH R39, R39 ;  /* 0x0000002700277308 */ /* 0x000e740000002400 */
        /* <DEDUP_REMOVED lines=25> */
[----:B------:R-:W1:Y:S02]  /*158b0*/  MUFU.TANH R42, R42 ;  /* 0x0000002a002a7308 */ /* 0x000e640000002400 */
[----:B-1234-:R-:W-:-:S05]  /*158c0*/  @P0 BRA `(.L_x_484) ;  /* 0xffffe7f000000947 */ /* 0x01efca000383ffff */
.L_x_483:
[----:B-1----:R-:W2:Y:S01]  /*158d0*/  LDL.LU R4, [R1+0x20] ;  /* 0x0000200001047983 */ /* 0x002ea20000300800 */
[----:B------:R-:W-:Y:S01]  /*158e0*/  IMAD.MOV.U32 R43, RZ, RZ, R24 ;  /* 0x000000ffff2b7224 */ /* 0x000fe200078e0018 */
[----:B------:R-:W-:Y:S01]  /*158f0*/  MOV R40, R12 ;  /* 0x0000000c00287202 */ /* 0x000fe20000000f00 */
[----:B------:R-:W-:Y:S01]  /*15900*/  IMAD.U32 R0, RZ, RZ, UR14 ;  /* 0x0000000eff007e24 */ /* 0x000fe2000f8e00ff */
[----:B------:R-:W3:Y:S01]  /*15910*/  LDL.LU R10, [R1+0x1c] ;  /* 0x00001c00010a7983 */ /* 0x000ee20000300800 */
[----:B------:R-:W-:Y:S01]  /*15920*/  MOV R54, R28 ;  /* 0x0000001c00367202 */ /* 0x000fe20000000f00 */
[----:B------:R-:W-:Y:S01]  /*15930*/  IMAD.MOV.U32 R52, RZ, RZ, R29 ;  /* 0x000000ffff347224 */ /* 0x000fe200078e001d */
[----:B------:R-:W-:Y:S01]  /*15940*/  MOV R45, R43 ;  /* 0x0000002b002d7202 */ /* 0x000fe20000000f00 */
[----:B------:R-:W4:Y:S01]  /*15950*/  LDL.LU R9, [R1+0x34] ;  /* 0x0000340001097983 */ /* 0x000f220000300800 */
[----:B------:R-:W-:Y:S01]  /*15960*/  IMAD.MOV.U32 R43, RZ, RZ, R27 ;  /* 0x000000ffff2b7224 */ /* 0x000fe200078e001b */
[----:B------:R-:W-:Y:S01]  /*15970*/  LOP3.LUT R231, R231, 0xfffffffb, RZ, 0xc0, !PT ;  /* 0xfffffffbe7e77812 */ /* 0x000fe200078ec0ff */
[----:B------:R-:W-:Y:S01]  /*15980*/  IMAD.MOV.U32 R46, RZ, RZ, R40 ;  /* 0x000000ffff2e7224 */ /* 0x000fe200078e0028 */
[----:B------:R-:W2:Y:S01]  /*15990*/  LDL.LU R8, [R1+0x30] ;  /* 0x0000300001087983 */ /* 0x000ea20000300800 */
[----:B------:R-:W-:Y:S01]  /*159a0*/  IMAD.MOV.U32 R40, RZ, RZ, R26 ;  /* 0x000000ffff287224 */ /* 0x000fe200078e001a */
[----:B------:R-:W-:Y:S01]  /*159b0*/  UISETP.GT.AND UP0, UPT, UR14, UR9, UPT ;  /* 0x000000090e00728c */ /* 0x000fe2000bf04270 */
[----:B------:R-:W-:Y:S01]  /*159c0*/  IMAD.MOV.U32 R60, RZ, RZ, R45 ;  /* 0x000000ffff3c7224 */ /* 0x000fe200078e002d */
[----:B------:R-:W2:Y:S01]  /*159d0*/  LDL.LU R7, [R1+0x8] ;  /* 0x0000080001077983 */ /* 0x000ea20000300800 */
[----:B------:R-:W-:Y:S01]  /*159e0*/  IMAD.MOV.U32 R57, RZ, RZ, R46 ;  /* 0x000000ffff397224 */ /* 0x000fe200078e002e */
[----:B------:R-:W-:Y:S02]  /*159f0*/  UMOV UR15, UR14 ;  /* 0x0000000e000f7c82 */ /* 0x000fe40008000000 */
[----:B------:R-:W2:Y:S01]  /*15a00*/  LDL.LU R6, [R1+0x14] ;  /* 0x0000140001067983 */ /* 0x000ea20000300800 */
[----:B------:R-:W-:Y:S01]  /*15a10*/  MOV R65, R60 ;  /* 0x0000003c00417202 */ /* 0x000fe20000000f00 */
[----:B------:R-:W-:Y:S02]  /*15a20*/  IMAD.MOV.U32 R60, RZ, RZ, R43 ;  /* 0x000000ffff3c7224 */ /* 0x000fe400078e002b */
[----:B------:R-:W2:Y:S04]  /*15a30*/  LDL.LU R2, [R1+0x18] ;  /* 0x0000180001027983 */ /* 0x000ea80000300800 */
[----:B------:R-:W2:Y:S04]  /*15a40*/  LDL.LU R5, [R1+0xc] ;  /* 0x00000c0001057983 */ /* 0x000ea80000300800 */
        /* <DEDUP_REMOVED lines=9> */
[----:B------:R-:W2:Y:S04]  /*15ae0*/  LDL.LU R24, [R1+0x4] ;  /* 0x0000040001187983 */ /* 0x000ea80000300800 */
[----:B------:R-:W2:Y:S04]  /*15af0*/  LDL.LU R44, [R1] ;  /* 0x00000000012c7983 */ /* 0x000ea80000300800 */
[----:B------:R-:W1:Y:S02]  /*15b00*/  S2R R11, SR_TID.X ;  /* 0x00000000000b7919 */ /* 0x000e640000002100 */
[----:B-1----:R-:W-:Y:S05]  /*15b10*/  IMAD.SHL.U32 R11, R11, 0x2, RZ ;  /* 0x000000020b0b7824 */ /* 0x002fea00078e00ff */
[----:B------:R-:W-:Y:S05]  /*15b20*/  LOP3.LUT R11, R11, 0x6, RZ, 0xc0, !PT ;  /* 0x000000060b0b7812 */ /* 0x000fea00078ec0ff */
[----:B------:R-:W-:Y:S05]  /*15b30*/  IMAD R0, R0, 0x40, R11 ;  /* 0x0000004000007824 */ /* 0x000fea00078e020b */
[C---:B------:R-:W-:Y:S02]  /*15b40*/  ISETP.GE.AND P4, PT, R0.reuse, R236, PT ;  /* 0x000000ec0000720c */ /* 0x040fe40003f86270 */
[C---:B------:R-:W-:Y:S02]  /*15b50*/  ISETP.GE.AND P5, PT, R0.reuse, R235, PT ;  /* 0x000000eb0000720c */ /* 0x040fe40003fa6270 */
[C---:B------:R-:W-:Y:S02]  /*15b60*/  ISETP.GE.OR P4, PT, R0.reuse, R240, !P4 ;  /* 0x000000f00000720c */ /* 0x040fe40006786670 */
[C---:B------:R-:W-:Y:S01]  /*15b70*/  ISETP.GE.OR P5, PT, R0.reuse, R239, !P5 ;  /* 0x000000ef0000720c */ /* 0x040fe20006fa6670 */
[----:B---3--:R-:W-:Y:S02]  /*15b80*/  IMAD.MOV.U32 R47, RZ, RZ, R10 ;  /* 0x000000ffff2f7224 */ /* 0x008fe400078e000a */
[----:B------:R-:W-:Y:S02]  /*15b90*/  IMAD.MOV.U32 R10, RZ, RZ, R22 ;  /* 0x000000ffff0a7224 */ /* 0x000fe400078e0016 */
[----:B----4-:R-:W-:Y:S02]  /*15ba0*/  IMAD.MOV.U32 R30, RZ, RZ, R9 ;  /* 0x000000ffff1e7224 */ /* 0x010fe400078e0009 */
[----:B------:R-:W-:Y:S01]  /*15bb0*/  IMAD.MOV.U32 R67, RZ, RZ, R10 ;  /* 0x000000ffff437224 */ /* 0x000fe200078e000a */
[C---:B------:R-:W-:Y:S01]  /*15bc0*/  IADD3 R10, R0.reuse, 0x28, RZ ;  /* 0x00000028000a7810 */ /* 0x040fe20007ffe0ff */
[----:B--2---:R-:W-:Y:S02]  /*15bd0*/  IMAD.MOV.U32 R36, RZ, RZ, R8 ;  /* 0x000000ffff247224 */ /* 0x004fe400078e0008 */
[----:B------:R-:W-:Y:S02]  /*15be0*/  IMAD.MOV.U32 R8, RZ, RZ, R18 ;  /* 0x000000ffff087224 */ /* 0x000fe400078e0012 */
[----:B------:R-:W2:Y:S01]  /*15bf0*/  LDL.LU R18, [R1+0x10] ;  /* 0x0000100001127983 */ /* 0x000ea20000300800 */
[----:B------:R-:W-:Y:S02]  /*15c00*/  IMAD.MOV.U32 R12, RZ, RZ, R7 ;  /* 0x000000ffff0c7224 */ /* 0x000fe400078e0007 */
[----:B------:R-:W-:Y:S02]  /*15c10*/  IMAD.MOV.U32 R53, RZ, RZ, R36 ;  /* 0x000000ffff357224 */ /* 0x000fe400078e0024 */
[----:B------:R-:W-:Y:S01]  /*15c20*/  IMAD.MOV.U32 R9, RZ, RZ, R6 ;  /* 0x000000ffff097224 */ /* 0x000fe200078e0006 */
[C---:B------:R-:W-:Y:S01]  /*15c30*/  IADD3 R6, R0.reuse, 0x9, RZ ;  /* 0x0000000900067810 */ /* 0x040fe20007ffe0ff */
[----:B------:R-:W-:Y:S01]  /*15c40*/  IMAD.MOV.U32 R55, RZ, RZ, R30 ;  /* 0x000000ffff377224 */ /* 0x000fe200078e001e */
[----:B------:R-:W-:Y:S01]  /*15c50*/  MOV R56, R53 ;  /* 0x0000003500387202 */ /* 0x000fe20000000f00 */
[----:B------:R-:W-:Y:S01]  /*15c60*/  IMAD.MOV.U32 R7, RZ, RZ, R2 ;  /* 0x000000ffff077224 */ /* 0x000fe200078e0002 */
[----:B------:R-:W-:Y:S01]  /*15c70*/  IADD3 R2, R0, 0x1, RZ ;  /* 0x0000000100027810 */ /* 0x000fe20007ffe0ff */
[----:B------:R-:W-:Y:S01]  /*15c80*/  IMAD.MOV.U32 R53, RZ, RZ, R38 ;  /* 0x000000ffff357224 */ /* 0x000fe200078e0026 */
[----:B------:R-:W-:Y:S01]  /*15c90*/  FSEL R11, R5, -INF , !P4 ;  /* 0xff800000050b7808 */ /* 0x000fe20006000000 */
[----:B------:R-:W-:Y:S01]  /*15ca0*/  IMAD.MOV.U32 R61, RZ, RZ, R55 ;  /* 0x000000ffff3d7224 */ /* 0x000fe200078e0037 */
[C---:B------:R-:W-:Y:S01]  /*15cb0*/  ISETP.GE.AND P0, PT, R2.reuse, R236, PT ;  /* 0x000000ec0200720c */ /* 0x040fe20003f06270 */
[----:B------:R-:W-:Y:S01]  /*15cc0*/  IMAD.MOV.U32 R55, RZ, RZ, R8 ;  /* 0x000000ffff377224 */ /* 0x000fe200078e0008 */
[C---:B------:R-:W-:Y:S01]  /*15cd0*/  ISETP.GE.AND P3, PT, R2.reuse, R235, PT ;  /* 0x000000eb0200720c */ /* 0x040fe20003f66270 */
[----:B------:R-:W-:Y:S01]  /*15ce0*/  IMAD.MOV.U32 R36, RZ, RZ, R4 ;  /* 0x000000ffff247224 */ /* 0x000fe200078e0004 */
[C---:B------:R-:W-:Y:S01]  /*15cf0*/  ISETP.GE.AND P1, PT, R2.reuse, R234, PT ;  /* 0x000000ea0200720c */ /* 0x040fe20003f26270 */
[----:B------:R-:W-:Y:S01]  /*15d00*/  IMAD.MOV.U32 R64, RZ, RZ, R55 ;  /* 0x000000ffff407224 */ /* 0x000fe200078e0037 */
[C---:B------:R-:W-:Y:S01]  /*15d10*/  ISETP.GE.AND P2, PT, R2.reuse, R232, PT ;  /* 0x000000e80200720c */ /* 0x040fe20003f46270 */
[----:B------:R-:W-:Y:S01]  /*15d20*/  IMAD.MOV.U32 R55, RZ, RZ, R41 ;  /* 0x000000ffff377224 */ /* 0x000fe200078e0029 */
[C---:B------:R-:W-:Y:S01]  /*15d30*/  ISETP.GE.OR P0, PT, R2.reuse, R240, !P0 ;  /* 0x000000f00200720c */ /* 0x040fe20004706670 */
[----:B------:R-:W-:Y:S01]  /*15d40*/  IMAD.MOV.U32 R66, RZ, RZ, R61 ;  /* 0x000000ffff427224 */ /* 0x000fe200078e003d */
[C---:B------:R-:W-:Y:S01]  /*15d50*/  ISETP.GE.OR P3, PT, R2.reuse, R239, !P3 ;  /* 0x000000ef0200720c */ /* 0x040fe20005f66670 */
[----:B------:R-:W-:Y:S01]  /*15d60*/  IMAD.MOV.U32 R61, RZ, RZ, R40 ;  /* 0x000000ffff3d7224 */ /* 0x000fe200078e0028 */
[C---:B------:R-:W-:Y:S02]  /*15d70*/  ISETP.GE.OR P1, PT, R2.reuse, R238, !P1 ;  /* 0x000000ee0200720c */ /* 0x040fe40004f26670 */
[-C--:B------:R-:W-:Y:S02]  /*15d80*/  ISETP.GE.OR P6, PT, R2, R237.reuse, !P2 ;  /* 0x000000ed0200720c */ /* 0x080fe400057c6670 */
[C---:B------:R-:W-:Y:S02]  /*15d90*/  ISETP.GE.AND P2, PT, R0.reuse, R234, PT ;  /* 0x000000ea0000720c */ /* 0x040fe40003f46270 */
[C---:B------:R-:W-:Y:S02]  /*15da0*/  IADD3 R2, R0.reuse, 0x8, RZ ;  /* 0x0000000800027810 */ /* 0x040fe40007ffe0ff */
[C---:B------:R-:W-:Y:S02]  /*15db0*/  ISETP.GE.OR P2, PT, R0.reuse, R238, !P2 ;  /* 0x000000ee0000720c */ /* 0x040fe40005746670 */
[C---:B------:R-:W-:Y:S02]  /*15dc0*/  IADD3 R5, R0.reuse, 0x10, RZ ;  /* 0x0000001000057810 */ /* 0x040fe40007ffe0ff */
[----:B------:R-:W-:Y:S02]  /*15dd0*/  ISETP.GE.AND P4, PT, R0, R232, PT ;  /* 0x000000e80000720c */ /* 0x000fe40003f86270 */
[----:B------:R-:W-:Y:S02]  /*15de0*/  FSEL R12, R12, -INF , !P5 ;  /* 0xff8000000c0c7808 */ /* 0x000fe40006800000 */
[----:B------:R-:W-:Y:S02]  /*15df0*/  ISETP.GE.AND P5, PT, R2, R236, PT ;  /* 0x000000ec0200720c */ /* 0x000fe40003fa6270 */
[----:B------:R-:W-:Y:S02]  /*15e00*/  ISETP.GE.OR P4, PT, R0, R237, !P4 ;  /* 0x000000ed0000720c */ /* 0x000fe40006786670 */
[----:B------:R-:W-:Y:S02]  /*15e10*/  ISETP.GE.OR P5, PT, R2, R240, !P5 ;  /* 0x000000f00200720c */ /* 0x000fe40006fa6670 */
[----:B------:R-:W-:Y:S02]  /*15e20*/  IADD3 R8, R0, 0x20, RZ ;  /* 0x0000002000087810 */ /* 0x000fe40007ffe0ff */
[----:B------:R-:W-:Y:S02]  /*15e30*/  FSEL R22, R252, -INF , !P5 ;  /* 0xff800000fc167808 */ /* 0x000fe40006800000 */
[----:B------:R-:W-:Y:S02]  /*15e40*/  FSEL R24, R24, -INF , !P2 ;  /* 0xff80000018187808 */ /* 0x000fe40005000000 */
[----:B------:R-:W-:Y:S02]  /*15e50*/  ISETP.GE.AND P2, PT, R6, R236, PT ;  /* 0x000000ec0600720c */ /* 0x000fe40003f46270 */
[----:B------:R-:W-:Y:S02]  /*15e60*/  FSEL R44, R44, -INF , !P4 ;  /* 0xff8000002c2c7808 */ /* 0x000fe40006000000 */
[----:B------:R-:W-:Y:S02]  /*15e70*/  ISETP.GE.OR P2, PT, R6, R240, !P2 ;  /* 0x000000f00600720c */ /* 0x000fe40005746670 */
[----:B------:R-:W-:Y:S02]  /*15e80*/  ISETP.GE.AND P4, PT, R2, R235, PT ;  /* 0x000000eb0200720c */ /* 0x000fe40003f86270 */
[----:B------:R-:W-:Y:S02]  /*15e90*/  FSEL R28, R16, -INF , !P2 ;  /* 0xff800000101c7808 */ /* 0x000fe40005000000 */
[----:B------:R-:W-:Y:S02]  /*15ea0*/  FSEL R16, R9, -INF , !P3 ;  /* 0xff80000009107808 */ /* 0x000fe40005800000 */
[----:B------:R-:W-:Y:S02]  /*15eb0*/  IADD3 R9, R0, 0x19, RZ ;  /* 0x0000001900097810 */ /* 0x000fe40007ffe0ff */
[C---:B------:R-:W-:Y:S02]  /*15ec0*/  ISETP.GE.AND P2, PT, R5.reuse, R236, PT ;  /* 0x000000ec0500720c */ /* 0x040fe40003f46270 */
[C---:B------:R-:W-:Y:S02]  /*15ed0*/  ISETP.GE.AND P5, PT, R2.reuse, R232, PT ;  /* 0x000000e80200720c */ /* 0x040fe40003fa6270 */
[----:B------:R-:W-:Y:S02]  /*15ee0*/  ISETP.GE.OR P2, PT, R5, R240, !P2 ;  /* 0x000000f00500720c */ /* 0x000fe40005746670 */
[C---:B------:R-:W-:Y:S02]  /*15ef0*/  ISETP.GE.OR P4, PT, R2.reuse, R239, !P4 ;  /* 0x000000ef0200720c */ /* 0x040fe40006786670 */
[----:B------:R-:W-:Y:S02]  /*15f00*/  ISETP.GE.OR P5, PT, R2, R237, !P5 ;  /* 0x000000ed0200720c */ /* 0x000fe40006fa6670 */
[----:B------:R-:W-:Y:S02]  /*15f10*/  FSEL R27, R243, -INF , !P2 ;  /* 0xff800000f31b7808 */ /* 0x000fe40005000000 */
[----:B------:R-:W-:Y:S02]  /*15f20*/  FSEL R29, R249, -INF , !P4 ;  /* 0xff800000f91d7808 */ /* 0x000fe40006000000 */
[----:B------:R-:W-:Y:S02]  /*15f30*/  ISETP.GE.AND P2, PT, R6, R235, PT ;  /* 0x000000eb0600720c */ /* 0x000fe40003f46270 */
[----:B------:R-:W-:Y:S02]  /*15f40*/  IADD3 R4, R0, 0x11, RZ ;  /* 0x0000001100047810 */ /* 0x000fe40007ffe0ff */
[----:B------:R-:W-:Y:S02]  /*15f50*/  ISETP.GE.OR P2, PT, R6, R239, !P2 ;  /* 0x000000ef0600720c */ /* 0x000fe40005746670 */
[----:B------:R-:W-:Y:S02]  /*15f60*/  FSEL R36, R36, -INF , !P1 ;  /* 0xff80000024247808 */ /* 0x000fe40004800000 */
[----:B------:R-:W-:Y:S02]  /*15f70*/  FSEL R30, R247, -INF , !P2 ;  /* 0xff800000f71e7808 */ /* 0x000fe40005000000 */
[C---:B------:R-:W-:Y:S02]  /*15f80*/  ISETP.GE.AND P2, PT, R6.reuse, R234, PT ;  /* 0x000000ea0600720c */ /* 0x040fe40003f46270 */
[C---:B------:R-:W-:Y:S02]  /*15f90*/  ISETP.GE.AND P1, PT, R9.reuse, R236, PT ;  /* 0x000000ec0900720c */ /* 0x040fe40003f26270 */
[----:B------:R-:W-:Y:S02]  /*15fa0*/  ISETP.GE.OR P2, PT, R6, R238, !P2 ;  /* 0x000000ee0600720c */ /* 0x000fe40005746670 */
[C---:B------:R-:W-:Y:S02]  /*15fb0*/  ISETP.GE.AND P3, PT, R4.reuse, R236, PT ;  /* 0x000000ec0400720c */ /* 0x040fe40003f66270 */
[-C--:B------:R-:W-:Y:S02]  /*15fc0*/  ISETP.GE.OR P1, PT, R9, R240.reuse, !P1 ;  /* 0x000000f00900720c */ /* 0x080fe40004f26670 */
[----:B------:R-:W-:Y:S02]  /*15fd0*/  ISETP.GE.OR P3, PT, R4, R240, !P3 ;  /* 0x000000f00400720c */ /* 0x000fe40005f66670 */
[----:B------:R-:W-:Y:S02]  /*15fe0*/  FSEL R23, R23, -INF , !P1 ;  /* 0xff80000017177808 */ /* 0x000fe40004800000 */
[----:B------:R-:W-:Y:S02]  /*15ff0*/  FSEL R26, R244, -INF , !P3 ;  /* 0xff800000f41a7808 */ /* 0x000fe40005800000 */
[----:B------:R-:W-:Y:S02]  /*16000*/  ISETP.GE.AND P3, PT, R5, R235, PT ;  /* 0x000000eb0500720c */ /* 0x000fe40003f66270 */
[----:B------:R-:W-:Y:S02]  /*16010*/  @P6 LOP3.LUT R231, R231, 0x4, RZ, 0xfc, !PT ;  /* 0x00000004e7e76812 */ /* 0x000fe400078efcff */
[C---:B------:R-:W-:Y:S02]  /*16020*/  ISETP.GE.AND P6, PT, R5.reuse, R232, PT ;  /* 0x000000e80500720c */ /* 0x040fe40003fc6270 */
[C---:B------:R-:W-:Y:S02]  /*16030*/  ISETP.GE.AND P1, PT, R8.reuse, R236, PT ;  /* 0x000000ec0800720c */ /* 0x040fe40003f26270 */
[C---:B------:R-:W-:Y:S02]  /*16040*/  ISETP.GE.OR P3, PT, R5.reuse, R239, !P3 ;  /* 0x000000ef0500720c */ /* 0x040fe40005f66670 */
[----:B------:R-:W-:Y:S02]  /*16050*/  ISETP.GE.OR P6, PT, R5, R237, !P6 ;  /* 0x000000ed0500720c */ /* 0x000fe400077c6670 */
[----:B------:R-:W-:Y:S02]  /*16060*/  ISETP.GE.OR P1, PT, R8, R240, !P1 ;  /* 0x000000f00800720c */ /* 0x000fe40004f26670 */
[----:B------:R-:W-:Y:S02]  /*16070*/  LOP3.LUT R231, R231, 0xfffffffd, RZ, 0xc0, !PT ;  /* 0xfffffffde7e77812 */ /* 0x000fe400078ec0ff */
[----:B------:R-:W-:Y:S02]  /*16080*/  FSEL R21, R21, -INF , !P1 ;  /* 0xff80000015157808 */ /* 0x000fe40004800000 */
[----:B------:R-:W-:Y:S02]  /*16090*/  FSEL R46, R245, -INF , !P3 ;  /* 0xff800000f52e7808 */ /* 0x000fe40005800000 */
[C---:B------:R-:W-:Y:S02]  /*160a0*/  ISETP.GE.AND P3, PT, R4.reuse, R235, PT ;  /* 0x000000eb0400720c */ /* 0x040fe40003f66270 */
[----:B------:R-:W-:Y:S02]  /*160b0*/  @P5 LOP3.LUT R231, R231, 0x2, RZ, 0xfc, !PT ;  /* 0x00000002e7e75812 */ /* 0x000fe400078efcff */
[CC--:B------:R-:W-:Y:S02]  /*160c0*/  ISETP.GE.AND P5, PT, R4.reuse, R232.reuse, PT ;  /* 0x000000e80400720c */ /* 0x0c0fe40003fa6270 */
[C---:B------:R-:W-:Y:S02]  /*160d0*/  ISETP.GE.OR P3, PT, R4.reuse, R239, !P3 ;  /* 0x000000ef0400720c */ /* 0x040fe40005f66670 */
[-C--:B------:R-:W-:Y:S02]  /*160e0*/  ISETP.GE.OR P5, PT, R4, R237.reuse, !P5 ;  /* 0x000000ed0400720c */ /* 0x080fe40006fa6670 */
[----:B------:R-:W-:Y:S02]  /*160f0*/  LOP3.LUT R231, R231, 0xfffffffe, RZ, 0xc0, !PT ;  /* 0xfffffffee7e77812 */ /* 0x000fe400078ec0ff */
[----:B------:R-:W-:Y:S02]  /*16100*/  FSEL R45, R246, -INF , !P3 ;  /* 0xff800000f62d7808 */ /* 0x000fe40005800000 */
[----:B------:R-:W-:Y:S02]  /*16110*/  ISETP.GE.AND P3, PT, R9, R232, PT ;  /* 0x000000e80900720c */ /* 0x000fe40003f66270 */
[----:B------:R-:W-:Y:S02]  /*16120*/  FSEL R47, R47, -INF , !P2 ;  /* 0xff8000002f2f7808 */ /* 0x000fe40005000000 */
[----:B------:R-:W-:Y:S02]  /*16130*/  ISETP.GE.OR P3, PT, R9, R237, !P3 ;  /* 0x000000ed0900720c */ /* 0x000fe40005f66670 */
[----:B--2---:R-:W-:Y:S02]  /*16140*/  FSEL R18, R18, -INF , !P0 ;  /* 0xff80000012127808 */ /* 0x004fe40004000000 */
[C---:B------:R-:W-:Y:S04]  /*16150*/  ISETP.GE.AND P0, PT, R2.reuse, R234, PT ;  /* 0x000000ea0200720c */ /* 0x040fe80003f06270 */
[----:B------:R-:W-:Y:S02]  /*16160*/  ISETP.GE.OR P0, PT, R2, R238, !P0 ;  /* 0x000000ee0200720c */ /* 0x000fe40004706670 */
[----:B------:R-:W-:Y:S02]  /*16170*/  IADD3 R2, R0, 0x18, RZ ;  /* 0x0000001800027810 */ /* 0x000fe40007ffe0ff */
[----:B------:R-:W-:Y:S02]  /*16180*/  FSEL R38, R7, -INF , !P0 ;  /* 0xff80000007267808 */ /* 0x000fe40004000000 */
[C---:B------:R-:W-:Y:S02]  /*16190*/  ISETP.GE.AND P0, PT, R5.reuse, R234, PT ;  /* 0x000000ea0500720c */ /* 0x040fe40003f06270 */
[C---:B------:R-:W-:Y:S02]  /*161a0*/  ISETP.GE.AND P4, PT, R2.reuse, R236, PT ;  /* 0x000000ec0200720c */ /* 0x040fe40003f86270 */
[----:B------:R-:W-:Y:S02]  /*161b0*/  ISETP.GE.OR P0, PT, R5, R238, !P0 ;  /* 0x000000ee0500720c */ /* 0x000fe40004706670 */
[----:B------:R-:W-:Y:S02]  /*161c0*/  ISETP.GE.OR P4, PT, R2, R240, !P4 ;  /* 0x000000f00200720c */ /* 0x000fe40006786670 */
[----:B------:R-:W-:Y:S02]  /*161d0*/  FSEL R248, R248, -INF , !P0 ;  /* 0xff800000f8f87808 */ /* 0x000fe40004000000 */
[----:B------:R-:W-:Y:S02]  /*161e0*/  ISETP.GE.AND P0, PT, R9, R235, PT ;  /* 0x000000eb0900720c */ /* 0x000fe40003f06270 */
[----:B------:R-:W-:Y:S02]  /*161f0*/  FSEL R25, R25, -INF , !P4 ;  /* 0xff80000019197808 */ /* 0x000fe40006000000 */
[----:B------:R-:W-:Y:S02]  /*16200*/  ISETP.GE.OR P0, PT, R9, R239, !P0 ;  /* 0x000000ef0900720c */ /* 0x000fe40004706670 */
[----:B------:R-:W-:Y:S02]  /*16210*/  ISETP.GE.AND P4, PT, R6, R232, PT ;  /* 0x000000e80600720c */ /* 0x000fe40003f86270 */
[----:B------:R-:W-:Y:S02]  /*16220*/  FSEL R41, R205, -INF , !P0 ;  /* 0xff800000cd297808 */ /* 0x000fe40004000000 */
[----:B------:R-:W-:Y:S02]  /*16230*/  ISETP.GE.AND P0, PT, R10, R236, PT ;  /* 0x000000ec0a00720c */ /* 0x000fe40003f06270 */
[----:B------:R-:W-:Y:S02]  /*16240*/  ISETP.GE.OR P4, PT, R6, R237, !P4 ;  /* 0x000000ed0600720c */ /* 0x000fe40006786670 */
[----:B------:R-:W-:Y:S02]  /*16250*/  ISETP.GE.OR P0, PT, R10, R240, !P0 ;  /* 0x000000f00a00720c */ /* 0x000fe40004706670 */
[----:B------:R-:W-:Y:S02]  /*16260*/  IADD3 R6, R0, 0x29, RZ ;  /* 0x0000002900067810 */ /* 0x000fe40007ffe0ff */
[----:B------:R-:W-:Y:S02]  /*16270*/  FSEL R19, R19, -INF , !P0 ;  /* 0xff80000013137808 */ /* 0x000fe40004000000 */
[----:B------:R-:W-:Y:S02]  /*16280*/  ISETP.GE.AND P0, PT, R8, R235, PT ;  /* 0x000000eb0800720c */ /* 0x000fe40003f06270 */
[----:B------:R-:W-:Y:S02]  /*16290*/  IADD3 R7, R0, 0x21, RZ ;  /* 0x0000002100077810 */ /* 0x000fe40007ffe0ff */
[----:B------:R-:W-:Y:S02]  /*162a0*/  ISETP.GE.OR P0, PT, R8, R239, !P0 ;  /* 0x000000ef0800720c */ /* 0x000fe40004706670 */
[----:B------:R-:W-:Y:S02]  /*162b0*/  IADD3 R5, R0, 0x30, RZ ;  /* 0x0000003000057810 */ /* 0x000fe40007ffe0ff */
[----:B------:R-:W-:Y:S02]  /*162c0*/  FSEL R40, R139, -INF , !P0 ;  /* 0xff8000008b287808 */ /* 0x000fe40004000000 */
[----:B------:R-:W-:Y:S02]  /*162d0*/  ISETP.GE.AND P0, PT, R6, R236, PT ;  /* 0x000000ec0600720c */ /* 0x000fe40003f06270 */
[----:B------:R-:W-:Y:S02]  /*162e0*/  ISETP.GE.AND P1, PT, R2, R235, PT ;  /* 0x000000eb0200720c */ /* 0x000fe40003f26270 */
[----:B------:R-:W-:Y:S02]  /*162f0*/  ISETP.GE.OR P0, PT, R6, R240, !P0 ;  /* 0x000000f00600720c */ /* 0x000fe40004706670 */
[----:B------:R-:W-:Y:S02]  /*16300*/  ISETP.GE.OR P1, PT, R2, R239, !P1 ;  /* 0x000000ef0200720c */ /* 0x000fe40004f26670 */
[----:B------:R-:W-:Y:S02]  /*16310*/  FSEL R17, R17, -INF , !P0 ;  /* 0xff80000011117808 */ /* 0x000fe40004000000 */
[C---:B------:R-:W-:Y:S02]  /*16320*/  ISETP.GE.AND P0, PT, R7.reuse, R235, PT ;  /* 0x000000eb0700720c */ /* 0x040fe40003f06270 */
[----:B------:R-:W-:Y:S02]  /*16330*/  FSEL R43, R242, -INF , !P1 ;  /* 0xff800000f22b7808 */ /* 0x000fe40004800000 */
[----:B------:R-:W-:Y:S02]  /*16340*/  ISETP.GE.OR P0, PT, R7, R239, !P0 ;  /* 0x000000ef0700720c */ /* 0x000fe40004706670 */
[C---:B------:R-:W-:Y:S02]  /*16350*/  ISETP.GE.AND P1, PT, R4.reuse, R234, PT ;  /* 0x000000ea0400720c */ /* 0x040fe40003f26270 */
[----:B------:R-:W-:Y:S02]  /*16360*/  FSEL R39, R39, -INF , !P0 ;  /* 0xff80000027277808 */ /* 0x000fe40004000000 */
[C---:B------:R-:W-:Y:S02]  /*16370*/  ISETP.GE.AND P0, PT, R5.reuse, R236, PT ;  /* 0x000000ec0500720c */ /* 0x040fe40003f06270 */
[----:B------:R-:W-:Y:S02]  /*16380*/  ISETP.GE.OR P1, PT, R4, R238, !P1 ;  /* 0x000000ee0400720c */ /* 0x000fe40004f26670 */
[----:B------:R-:W-:Y:S02]  /*16390*/  ISETP.GE.OR P0, PT, R5, R240, !P0 ;  /* 0x000000f00500720c */ /* 0x000fe40004706670 */
[----:B------:R-:W-:Y:S02]  /*163a0*/  IADD3 R4, R0, 0x31, RZ ;  /* 0x0000003100047810 */ /* 0x000fe40007ffe0ff */
[----:B------:R-:W-:Y:S02]  /*163b0*/  FSEL R15, R15, -INF , !P0 ;  /* 0xff8000000f0f7808 */ /* 0x000fe40004000000 */
[C---:B------:R-:W-:Y:S02]  /*163c0*/  ISETP.GE.AND P0, PT, R10.reuse, R235, PT ;  /* 0x000000eb0a00720c */ /* 0x040fe40003f06270 */
[----:B------:R-:W-:Y:S02]  /*163d0*/  FSEL R251, R251, -INF , !P1 ;  /* 0xff800000fbfb7808 */ /* 0x000fe40004800000 */
[----:B------:R-:W-:Y:S02]  /*163e0*/  ISETP.GE.OR P0, PT, R10, R239, !P0 ;  /* 0x000000ef0a00720c */ /* 0x000fe40004706670 */
[----:B------:R-:W-:Y:S02]  /*163f0*/  ISETP.GE.AND P1, PT, R2, R234, PT ;  /* 0x000000ea0200720c */ /* 0x000fe40003f26270 */
[----:B------:R-:W-:Y:S02]  /*16400*/  FSEL R37, R37, -INF , !P0 ;  /* 0xff80000025257808 */ /* 0x000fe40004000000 */
[C---:B------:R-:W-:Y:S02]  /*16410*/  ISETP.GE.AND P0, PT, R4.reuse, R236, PT ;  /* 0x000000ec0400720c */ /* 0x040fe40003f06270 */
[----:B------:R-:W-:Y:S02]  /*16420*/  @P4 LOP3.LUT R231, R231, 0x1, RZ, 0xfc, !PT ;  /* 0x00000001e7e74812 */ /* 0x000fe400078efcff */
[----:B------:R-:W-:Y:S02]  /*16430*/  ISETP.GE.OR P0, PT, R4, R240, !P0 ;  /* 0x000000f00400720c */ /* 0x000fe40004706670 */
[----:B------:R-:W-:Y:S02]  /*16440*/  ISETP.GE.AND P4, PT, R2, R232, PT ;  /* 0x000000e80200720c */ /* 0x000fe40003f86270 */
[----:B------:R-:W-:Y:S02]  /*16450*/  FSEL R14, R14, -INF , !P0 ;  /* 0xff8000000e0e7808 */ /* 0x000fe40004000000 */
[----:B------:R-:W-:Y:S02]  /*16460*/  ISETP.GE.AND P0, PT, R6, R235, PT ;  /* 0x000000eb0600720c */ /* 0x000fe40003f06270 */
[----:B------:R-:W-:Y:S02]  /*16470*/  ISETP.GE.OR P1, PT, R2, R238, !P1 ;  /* 0x000000ee0200720c */ /* 0x000fe40004f26670 */
[----:B------:R-:W-:Y:S02]  /*16480*/  ISETP.GE.OR P0, PT, R6, R239, !P0 ;  /* 0x000000ef0600720c */ /* 0x000fe40004706670 */
[----:B------:R-:W-:Y:S02]  /*16490*/  ISETP.GE.OR P4, PT, R2, R237, !P4 ;  /* 0x000000ed0200720c */ /* 0x000fe40006786670 */
[----:B------:R-:W-:Y:S02]  /*164a0*/  FSEL R35, R35, -INF , !P0 ;  /* 0xff80000023237808 */ /* 0x000fe40004000000 */
[----:B------:R-:W-:Y:S02]  /*164b0*/  ISETP.GE.AND P0, PT, R7, R234, PT ;  /* 0x000000ea0700720c */ /* 0x000fe40003f06270 */
[C---:B------:R-:W-:Y:S02]  /*164c0*/  IADD3 R2, R0.reuse, 0x38, RZ ;  /* 0x0000003800027810 */ /* 0x040fe40007ffe0ff */
[----:B------:R-:W-:Y:S02]  /*164d0*/  LOP3.LUT R231, R231, 0xffffffef, RZ, 0xc0, !PT ;  /* 0xffffffefe7e77812 */ /* 0x000fe400078ec0ff */
[----:B------:R-:W-:Y:S02]  /*164e0*/  IADD3 R0, R0, 0x39, RZ ;  /* 0x0000003900007810 */ /* 0x000fe40007ffe0ff */
[----:B------:R-:W-:Y:S02]  /*164f0*/  @P6 LOP3.LUT R231, R231, 0x10, RZ, 0xfc, !PT ;  /* 0x00000010e7e76812 */ /* 0x000fe400078efcff */
[----:B------:R-:W-:Y:S02]  /*16500*/  ISETP.GE.OR P6, PT, R7, R238, !P0 ;  /* 0x000000ee0700720c */ /* 0x000fe400047c6670 */
        /* <DEDUP_REMOVED lines=8> */
[----:B------:R-:W-:Y:S02]  /*16590*/  FSEL R247, R241, -INF , !P6 ;  /* 0xff800000f1f77808 */ /* 0x000fe40007000000 */
[----:B------:R-:W-:Y:S02]  /*165a0*/  FSEL R34, R34, -INF , !P0 ;  /* 0xff80000022227808 */ /* 0x000fe40004000000 */
[C---:B------:R-:W-:Y:S02]  /*165b0*/  ISETP.GE.AND P0, PT, R0.reuse, R236, PT ;  /* 0x000000ec0000720c */ /* 0x040fe40003f06270 */
[----:B------:R-:W-:Y:S02]  /*165c0*/  LOP3.LUT R231, R231, 0xffffffdf, RZ, 0xc0, !PT ;  /* 0xffffffdfe7e77812 */ /* 0x000fe400078ec0ff */
[----:B------:R-:W-:Y:S02]  /*165d0*/  ISETP.GE.OR P0, PT, R0, R240, !P0 ;  /* 0x000000f00000720c */ /* 0x000fe40004706670 */
[----:B------:R-:W-:Y:S02]  /*165e0*/  @P5 LOP3.LUT R231, R231, 0x20, RZ, 0xfc, !PT ;  /* 0x00000020e7e75812 */ /* 0x000fe400078efcff */
        /* <DEDUP_REMOVED lines=9> */
[----:B------:R-:W-:Y:S02]  /*16680*/  FSEL R242, R67, -INF , !P1 ;  /* 0xff80000043f27808 */ /* 0x000fe40004800000 */
[----:B------:R-:W-:Y:S02]  /*16690*/  FSEL R33, R33, -INF , !P0 ;  /* 0xff80000021217808 */ /* 0x000fe40004000000 */
[-C--:B------:R-:W-:Y:S02]  /*166a0*/  ISETP.GE.AND P0, PT, R6, R234.reuse, PT ;  /* 0x000000ea0600720c */ /* 0x080fe40003f06270 */
[----:B------:R-:W-:Y:S02]  /*166b0*/  ISETP.GE.AND P1, PT, R8, R234, PT ;  /* 0x000000ea0800720c */ /* 0x000fe40003f26270 */
        /* <DEDUP_REMOVED lines=9> */
[----:B------:R-:W-:Y:S02]  /*16750*/  LOP3.LUT P6, RZ, R231, 0x2, RZ, 0xc0, !PT ;  /* 0x00000002e7ff7812 */ /* 0x000fe400078cc0ff */
[----:B------:R-:W-:Y:S02]  /*16760*/  ISETP.GE.OR P0, PT, R5, R238, !P0 ;  /* 0x000000ee0500720c */ /* 0x000fe40004706670 */
[----:B------:R-:W-:Y:S02]  /*16770*/  FSEL R56, R56, -INF , !P6 ;  /* 0xff80000038387808 */ /* 0x000fe40007000000 */
[----:B------:R-:W-:Y:S02]  /*16780*/  FSEL R244, R51, -INF , !P0 ;  /* 0xff80000033f47808 */ /* 0x000fe40004000000 */
[C---:B------:R-:W-:Y:S02]  /*16790*/  ISETP.GE.AND P0, PT, R0.reuse, R235, PT ;  /* 0x000000eb0000720c */ /* 0x040fe40003f06270 */
[----:B------:R-:W-:Y:S02]  /*167a0*/  LOP3.LUT P6, RZ, R231, 0x10, RZ, 0xc0, !PT ;  /* 0x00000010e7ff7812 */ /* 0x000fe400078cc0ff */
[----:B------:R-:W-:Y:S02]  /*167b0*/  ISETP.GE.OR P0, PT, R0, R239, !P0 ;  /* 0x000000ef0000720c */ /* 0x000fe40004706670 */
[----:B------:R-:W-:Y:S02]  /*167c0*/  FSEL R209, R65, -INF , !P6 ;  /* 0xff80000041d17808 */ /* 0x000fe40007000000 */
[----:B------:R-:W-:Y:S02]  /*167d0*/  FSEL R31, R42, -INF , !P0 ;  /* 0xff8000002a1f7808 */ /* 0x000fe40004000000 */
[----:B------:R-:W-:Y:S02]  /*167e0*/  ISETP.GE.AND P0, PT, R4, R234, PT ;  /* 0x000000ea0400720c */ /* 0x000fe40003f06270 */
[----:B------:R-:W-:Y:S02]  /*167f0*/  ISETP.GE.AND P6, PT, R6, R232, PT ;  /* 0x000000e80600720c */ /* 0x000fe40003fc6270 */
[----:B------:R-:W-:Y:S02]  /*16800*/  ISETP.GE.OR P0, PT, R4, R238, !P0 ;  /* 0x000000ee0400720c */ /* 0x000fe40004706670 */
[-C--:B------:R-:W-:Y:S02]  /*16810*/  ISETP.GE.OR P6, PT, R6, R237.reuse, !P6 ;  /* 0x000000ed0600720c */ /* 0x080fe400077c6670 */
[----:B------:R-:W-:Y:S02]  /*16820*/  FSEL R243, R50, -INF , !P0 ;  /* 0xff80000032f37808 */ /* 0x000fe40004000000 */
[----:B------:R-:W-:Y:S02]  /*16830*/  ISETP.GE.AND P0, PT, R2, R234, PT ;  /* 0x000000ea0200720c */ /* 0x000fe40003f06270 */
[----:B------:R-:W-:Y:S02]  /*16840*/  FMNMX.FTZ R6, R12, R136, !PT ;  /* 0x000000880c067209 */ /* 0x000fe40007810000 */
[----:B------:R-:W-:Y:S02]  /*16850*/  ISETP.GE.OR P0, PT, R2, R238, !P0 ;  /* 0x000000ee0200720c */ /* 0x000fe40004706670 */
[----:B------:R-:W-:Y:S02]  /*16860*/  FSEL R249, R204, -INF , !P1 ;  /* 0xff800000ccf97808 */ /* 0x000fe40004800000 */
[----:B------:R-:W-:Y:S02]  /*16870*/  FSEL R241, R49, -INF , !P0 ;  /* 0xff80000031f17808 */ /* 0x000fe40004000000 */
[C---:B------:R-:W-:Y:S02]  /*16880*/  ISETP.GE.AND P0, PT, R0.reuse, R234, PT ;  /* 0x000000ea0000720c */ /* 0x040fe40003f06270 */
[----:B------:R-:W-:Y:S02]  /*16890*/  ISETP.GE.AND P1, PT, R7, R232, PT ;  /* 0x000000e80700720c */ /* 0x000fe40003f26270 */
[----:B------:R-:W-:Y:S02]  /*168a0*/  ISETP.GE.OR P0, PT, R0, R238, !P0 ;  /* 0x000000ee0000720c */ /* 0x000fe40004706670 */
[----:B------:R-:W-:Y:S02]  /*168b0*/  FMNMX.FTZ R6, R16, R6, !PT ;  /* 0x0000000610067209 */ /* 0x000fe40007810000 */
[----:B------:R-:W-:Y:S02]  /*168c0*/  FSEL R211, R48, -INF , !P0 ;  /* 0xff80000030d37808 */ /* 0x000fe40004000000 */
[----:B------:R-:W-:Y:S02]  /*168d0*/  LOP3.LUT P0, RZ, R231, 0x1, RZ, 0xc0, !PT ;  /* 0x00000001e7ff7812 */ /* 0x000fe4000780c0ff */
[----:B------:R-:W-:Y:S02]  /*168e0*/  ISETP.GE.OR P1, PT, R7, R237, !P1 ;  /* 0x000000ed0700720c */ /* 0x000fe40004f26670 */
[----:B------:R-:W-:Y:S02]  /*168f0*/  FSEL R57, R57, -INF , !P0 ;  /* 0xff80000039397808 */ /* 0x000fe40004000000 */
[C---:B------:R-:W-:Y:S02]  /*16900*/  ISETP.GE.AND P0, PT, R10.reuse, R232, PT ;  /* 0x000000e80a00720c */ /* 0x040fe40003f06270 */
[----:B------:R-:W-:Y:S02]  /*16910*/  FMNMX.FTZ R7, R11, R3, !PT ;  /* 0x000000030b077209 */ /* 0x000fe40007810000 */
[----:B------:R-:W-:Y:S02]  /*16920*/  ISETP.GE.OR P0, PT, R10, R237, !P0 ;  /* 0x000000ed0a00720c */ /* 0x000fe40004706670 */
[----:B------:R-:W-:Y:S02]  /*16930*/  FMNMX.FTZ R6, R29, R6, !PT ;  /* 0x000000061d067209 */ /* 0x000fe40007810000 */
[----:B------:R-:W-:Y:S02]  /*16940*/  P2R R8, PR, RZ, 0x1 ;  /* 0x00000001ff087803 */ /* 0x000fe40000000000 */
[C---:B------:R-:W-:Y:S02]  /*16950*/  ISETP.GE.AND P0, PT, R5.reuse, R232, PT ;  /* 0x000000e80500720c */ /* 0x040fe40003f06270 */
        /* <DEDUP_REMOVED lines=18> */
[----:B------:R-:W-:Y:S02]  /*16a80*/  FMNMX.FTZ R5, R249, R5, !PT ;  /* 0x00000005f9057209 */ /* 0x000fe40007810000 */
[----:B------:R-:W-:Y:S02]  /*16a90*/  ISETP.GE.AND P4, PT, R4, R232, PT ;  /* 0x000000e80400720c */ /* 0x000fe40003f86270 */
[----:B------:R-:W-:Y:S02]  /*16aa0*/  FMNMX.FTZ R5, R247, R5, !PT ;  /* 0x00000005f7057209 */ /* 0x000fe40007810000 */
[----:B------:R-:W-:Y:S02]  /*16ab0*/  FMNMX.FTZ R7, R26, R7, !PT ;  /* 0x000000071a077209 */ /* 0x000fe40007810000 */
[----:B------:R-:W-:Y:S02]  /*16ac0*/  FMNMX.FTZ R6, R41, R6, !PT ;  /* 0x0000000629067209 */ /* 0x000fe40007810000 */
[----:B------:R-:W-:Y:S02]  /*16ad0*/  LOP3.LUT P5, RZ, R231, 0x4, RZ, 0xc0, !PT ;  /* 0x00000004e7ff7812 */ /* 0x000fe400078ac0ff */
[----:B------:R-:W-:Y:S02]  /*16ae0*/  ISETP.GE.OR P4, PT, R4, R237, !P4 ;  /* 0x000000ed0400720c */ /* 0x000fe40006786670 */
[----:B------:R-:W-:Y:S02]  /*16af0*/  FMNMX.FTZ R4, R246, R5, !PT ;  /* 0x00000005f6047209 */ /* 0x000fe40007810000 */
[----:B------:R-:W-:Y:S02]  /*16b00*/  FMNMX.FTZ R135, R25, R7, !PT ;  /* 0x0000000719877209 */ /* 0x000fe40007810000 */
[----:B------:R-:W-:Y:S02]  /*16b10*/  FMNMX.FTZ R6, R40, R6, !PT ;  /* 0x0000000628067209 */ /* 0x000fe40007810000 */
[----:B------:R-:W-:Y:S02]  /*16b20*/  FSEL R42, R66, -INF , !P5 ;  /* 0xff800000422a7808 */ /* 0x000fe40006800000 */
[----:B------:R-:W-:Y:S02]  /*16b30*/  FMNMX.FTZ R4, R245, R4, !PT ;  /* 0x00000004f5047209 */ /* 0x000fe40007810000 */
[----:B------:R-:W-:Y:S02]  /*16b40*/  LOP3.LUT P5, RZ, R231, 0x20, RZ, 0xc0, !PT ;  /* 0x00000020e7ff7812 */ /* 0x000fe400078ac0ff */
[----:B------:R-:W-:Y:S02]  /*16b50*/  FMNMX.FTZ R135, R23, R135, !PT ;  /* 0x0000008717877209 */ /* 0x000fe40007810000 */
[----:B------:R-:W-:Y:S02]  /*16b60*/  FMNMX.FTZ R6, R39, R6, !PT ;  /* 0x0000000627067209 */ /* 0x000fe40007810000 */
[----:B------:R-:W-:Y:S02]  /*16b70*/  FMNMX.FTZ R5, R244, R4, !PT ;  /* 0x00000004f4057209 */ /* 0x000fe40007810000 */
[----:B------:R-:W-:Y:S02]  /*16b80*/  FSEL R210, R64, -INF , !P5 ;  /* 0xff80000040d27808 */ /* 0x000fe40006800000 */
[C---:B------:R-:W-:Y:S02]  /*16b90*/  ISETP.GE.AND P5, PT, R2.reuse, R232, PT ;  /* 0x000000e80200720c */ /* 0x040fe40003fa6270 */
        /* <DEDUP_REMOVED lines=18> */
[----:B------:R-:W-:Y:S01]  /*16cc0*/  FSEL R139, R60, -INF , !P3 ;  /* 0xff8000003c8b7808 */ /* 0x000fe20005800000 */
[----:B------:R-:W2:Y:S01]  /*16cd0*/  SHFL.BFLY PT, R6, R4, 0x2, 0x1f ;  /* 0x0c401f0004067f89 */ /* 0x000ea200000e0000 */
[----:B------:R-:W-:Y:S02]  /*16ce0*/  FMNMX.FTZ R135, R9, R135, !PT ;  /* 0x0000008709877209 */ /* 0x000fe40007810000 */
[C---:B------:R-:W-:Y:S02]  /*16cf0*/  ISETP.GE.AND P3, PT, R0.reuse, R232, PT ;  /* 0x000000e80000720c */ /* 0x040fe40003f66270 */
[----:B------:R-:W-:Y:S02]  /*16d00*/  FSEL R51, R55, -INF , !P2 ;  /* 0xff80000037337808 */ /* 0x000fe40005000000 */
[----:B------:R-:W-:Y:S01]  /*16d10*/  ISETP.GE.OR P3, PT, R0, R237, !P3 ;  /* 0x000000ed0000720c */ /* 0x000fe20005f66670 */
[----:B------:R-:W3:Y:S01]  /*16d20*/  SHFL.BFLY PT, R7, R135, 0x2, 0x1f ;  /* 0x0c401f0087077f89 */ /* 0x000ee200000e0000 */
[----:B------:R-:W-:Y:S02]  /*16d30*/  FSEL R55, R54, -INF , !P1 ;  /* 0xff80000036377808 */ /* 0x000fe40004800000 */
[----:B------:R-:W-:Y:S02]  /*16d40*/  ISETP.NE.AND P2, PT, R8, RZ, PT ;  /* 0x000000ff0800720c */ /* 0x000fe40003f45270 */
[----:B-1----:R-:W-:Y:S02]  /*16d50*/  FMNMX.FTZ R2, R2, R5, !PT ;  /* 0x0000000502027209 */ /* 0x002fe40007810000 */
[----:B------:R-:W-:Y:S02]  /*16d60*/  FMNMX.FTZ R5, R44, R138, !PT ;  /* 0x0000008a2c057209 */ /* 0x000fe40007810000 */
[----:B------:R-:W-:Y:S01]  /*16d70*/  FSEL R67, R53, -INF , !P2 ;  /* 0xff80000035437808 */ /* 0x000fe20005000000 */
[----:B------:R-:W1:Y:S01]  /*16d80*/  SHFL.BFLY PT, R134, R2, 0x1, 0x1f ;  /* 0x0c201f0002867f89 */ /* 0x000e6200000e0000 */
[----:B------:R-:W-:Y:S02]  /*16d90*/  FMNMX.FTZ R5, R42, R5, !PT ;  /* 0x000000052a057209 */ /* 0x000fe40007810000 */
[----:B------:R-:W-:Y:S02]  /*16da0*/  FSEL R66, R52, -INF , !P6 ;  /* 0xff80000034427808 */ /* 0x000fe40007000000 */
[----:B------:R-:W-:Y:S02]  /*16db0*/  FMNMX.FTZ R5, R56, R5, !PT ;  /* 0x0000000538057209 */ /* 0x000fe40007810000 */
[----:B--2---:R-:W-:Y:S02]  /*16dc0*/  FMNMX.FTZ R4, R4, R6, !PT ;  /* 0x0000000604047209 */ /* 0x004fe40007810000 */
[----:B------:R-:W-:Y:S02]  /*16dd0*/  FMNMX.FTZ R0, R57, R5, !PT ;  /* 0x0000000539007209 */ /* 0x000fe40007810000 */
[----:B------:R-:W-:Y:S01]  /*16de0*/  FSEL R219, R58, -INF , !P0 ;  /* 0xff8000003adb7808 */ /* 0x000fe20004000000 */
[----:B------:R-:W2:Y:S01]  /*16df0*/  SHFL.BFLY PT, R133, R4, 0x1, 0x1f ;  /* 0x0c201f0004857f89 */ /* 0x000ea200000e0000 */
[----:B------:R-:W-:Y:S02]  /*16e00*/  FMNMX.FTZ R0, R209, R0, !PT ;  /* 0x00000000d1007209 */ /* 0x000fe40007810000 */
[----:B---3--:R-:W-:Y:S02]  /*16e10*/  FMNMX.FTZ R135, R135, R7, !PT ;  /* 0x0000000787877209 */ /* 0x008fe40007810000 */
[----:B------:R-:W-:Y:S02]  /*16e20*/  FMNMX.FTZ R0, R210, R0, !PT ;  /* 0x00000000d2007209 */ /* 0x000fe40007810000 */
[----:B------:R-:W-:Y:S01]  /*16e30*/  FSEL R218, R59, -INF , !P4 ;  /* 0xff8000003bda7808 */ /* 0x000fe20006000000 */
[----:B------:R-:W3:Y:S01]  /*16e40*/  SHFL.BFLY PT, R6, R135, 0x1, 0x1f ;  /* 0x0c201f0087067f89 */ /* 0x000ee200000e0000 */
[----:B------:R-:W-:Y:S02]  /*16e50*/  FMNMX.FTZ R0, R208, R0, !PT ;  /* 0x00000000d0007209 */ /* 0x000fe40007810000 */
[----:B------:R-:W-:Y:S02]  /*16e60*/  FSEL R217, R62, -INF , !P5 ;  /* 0xff8000003ed97808 */ /* 0x000fe40006800000 */
[----:B------:R-:W-:Y:S02]  /*16e70*/  FMNMX.FTZ R0, R139, R0, !PT ;  /* 0x000000008b007209 */ /* 0x000fe40007810000 */
[----:B-1----:R-:W-:Y:S02]  /*16e80*/  FMNMX.FTZ R134, R2, R134, !PT ;  /* 0x0000008602867209 */ /* 0x002fe40007810000 */
[----:B------:R-:W-:Y:S02]  /*16e90*/  FMNMX.FTZ R0, R51, R0, !PT ;  /* 0x0000000033007209 */ /* 0x000fe40007810000 */
[----:B------:R-:W-:Y:S02]  /*16ea0*/  FSETP.NEU.FTZ.AND P0, PT, R134, -INF , PT ;  /* 0xff8000008600780b */ /* 0x000fe40003f1d000 */
[----:B------:R-:W-:Y:S02]  /*16eb0*/  FMNMX.FTZ R0, R55, R0, !PT ;  /* 0x0000000037007209 */ /* 0x000fe40007810000 */
[----:B--2---:R-:W-:Y:S02]  /*16ec0*/  FMNMX.FTZ R133, R4, R133, !PT ;  /* 0x0000008504857209 */ /* 0x004fe40007810000 */
[----:B------:R-:W-:Y:S02]  /*16ed0*/  FMNMX.FTZ R0, R67, R0, !PT ;  /* 0x0000000043007209 */ /* 0x000fe40007810000 */
[C---:B------:R-:W-:Y:S01]  /*16ee0*/  FSETP.NEU.FTZ.AND P1, PT, R133.reuse, -INF , PT ;  /* 0xff8000008500780b */ /* 0x040fe20003f3d000 */
[----:B------:R-:W-:Y:S01]  /*16ef0*/  FMUL.FTZ R7, R133, c[0x0][0x23c] ;  /* 0x00008f0085077a20 */ /* 0x000fe20000410000 */
[----:B------:R-:W-:Y:S02]  /*16f00*/  FMNMX.FTZ R4, R66, R0, !PT ;  /* 0x0000000042047209 */ /* 0x000fe40007810000 */
[----:B---3--:R-:W-:Y:S02]  /*16f10*/  FMNMX.FTZ R135, R135, R6, !PT ;  /* 0x0000000687877209 */ /* 0x008fe40007810000 */
[----:B------:R-:W-:Y:S02]  /*16f20*/  FSEL R0, R133, RZ, P1 ;  /* 0x000000ff85007208 */ /* 0x000fe40000800000 */
[----:B------:R-:W-:Y:S02]  /*16f30*/  FMNMX.FTZ R6, R219, R4, !PT ;  /* 0x00000004db067209 */ /* 0x000fe40007810000 */
[C---:B------:R-:W-:Y:S01]  /*16f40*/  FSETP.NEU.FTZ.AND P2, PT, R135.reuse, -INF , PT ;  /* 0xff8000008700780b */ /* 0x040fe20003f5d000 */
[----:B------:R-:W-:Y:S01]  /*16f50*/  FADD.FTZ R5, -R0, R136 ;  /* 0x0000008800057221 */ /* 0x000fe20000010100 */
[----:B------:R-:W-:Y:S01]  /*16f60*/  FMNMX.FTZ R0, R218, R6, !PT ;  /* 0x00000006da007209 */ /* 0x000fe20007810000 */
[----:B------:R-:W-:Y:S01]  /*16f70*/  FMUL.FTZ R6, R135, c[0x0][0x23c] ;  /* 0x00008f0087067a20 */ /* 0x000fe20000410000 */
[----:B------:R-:W-:Y:S02]  /*16f80*/  FSEL R7, R7, RZ, P1 ;  /* 0x000000ff07077208 */ /* 0x000fe40000800000 */
[----:B------:R-:W-:Y:S02]  /*16f90*/  FSEL R2, R135, RZ, P2 ;  /* 0x000000ff87027208 */ /* 0x000fe40001000000 */
[----:B------:R-:W-:Y:S01]  /*16fa0*/  FSEL R6, R6, RZ, P2 ;  /* 0x000000ff06067208 */ /* 0x000fe20001000000 */
[----:B------:R-:W-:Y:S01]  /*16fb0*/  FFMA.FTZ R224, R33, c[0x0][0x23c], -R7 ;  /* 0x00008f0021e07a23 */ /* 0x000fe20000010807 */
[----:B------:R-:W-:Y:S01]  /*16fc0*/  FMNMX.FTZ R0, R217, R0, !PT ;  /* 0x00000000d9007209 */ /* 0x000fe20007810000 */
[----:B------:R-:W-:Y:S01]  /*16fd0*/  FADD.FTZ R4, -R2, R3 ;  /* 0x0000000302047221 */ /* 0x000fe20000010100 */
[----:B------:R-:W-:Y:S01]  /*16fe0*/  FSEL R136, R63, -INF , !P3 ;  /* 0xff8000003f887808 */ /* 0x000fe20005800000 */
[--C-:B------:R-:W-:Y:S01]  /*16ff0*/  FFMA.FTZ R8, R11, c[0x0][0x23c], -R6.reuse ;  /* 0x00008f000b087a23 */ /* 0x100fe20000010806 */
[----:B------:R-:W-:Y:S01]  /*17000*/  FSEL R2, R134, RZ, P0 ;  /* 0x000000ff86027208 */ /* 0x000fe20000000000 */
[--C-:B------:R-:W-:Y:S01]  /*17010*/  FFMA.FTZ R222, R9, c[0x0][0x23c], -R6.reuse ;  /* 0x00008f0009de7a23 */ /* 0x100fe20000010806 */
[----:B------:R-:W-:Y:S01]  /*17020*/  FMNMX.FTZ R0, R136, R0, !PT ;  /* 0x0000000088007209 */ /* 0x000fe20007810000 */
[----:B------:R1:W-:Y:S01]  /*17030*/  MUFU.EX2 R11, R8 ;  /* 0x00000008000b7308 */ /* 0x0003e20000000800 */
[--C-:B------:R-:W-:Y:S02]  /*17040*/  FFMA.FTZ R58, R25, c[0x0][0x23c], -R6.reuse ;  /* 0x00008f00193a7a23 */ /* 0x100fe40000010806 */
[----:B------:R-:W-:Y:S02]  /*17050*/  FADD.FTZ R3, -R2, R137 ;  /* 0x0000008902037221 */ /* 0x000fe40000010100 */
[----:B------:R-:W2:Y:S01]  /*17060*/  SHFL.BFLY PT, R2, R0, 0x2, 0x1f ;  /* 0x0c401f0000027f89 */ /* 0x000ea200000e0000 */
[----:B------:R-:W-:Y:S02]  /*17070*/  FMUL.FTZ R137, R134, c[0x0][0x23c] ;  /* 0x00008f0086897a20 */ /* 0x000fe40000410000 */
[--C-:B------:R-:W-:Y:S02]  /*17080*/  FFMA.FTZ R59, R23, c[0x0][0x23c], -R6.reuse ;  /* 0x00008f00173b7a23 */ /* 0x100fe40000010806 */
[--C-:B------:R-:W-:Y:S01]  /*17090*/  FFMA.FTZ R25, R19, c[0x0][0x23c], -R6.reuse ;  /* 0x00008f0013197a23 */ /* 0x100fe20000010806 */
[----:B------:R-:W-:Y:S01]  /*170a0*/  FSEL R137, R137, RZ, P0 ;  /* 0x000000ff89897208 */ /* 0x000fe20000000000 */
[--C-:B------:R-:W-:Y:S02]  /*170b0*/  FFMA.FTZ R223, R13, c[0x0][0x23c], -R6.reuse ;  /* 0x00008f000ddf7a23 */ /* 0x100fe40000010806 */
[--C-:B------:R-:W-:Y:S02]  /*170c0*/  FFMA.FTZ R60, R27, c[0x0][0x23c], -R6.reuse ;  /* 0x00008f001b3c7a23 */ /* 0x100fe40000010806 */
[--C-:B------:R-:W-:Y:S02]  /*170d0*/  FFMA.FTZ R27, R14, c[0x0][0x23c], -R6.reuse ;  /* 0x00008f000e1b7a23 */ /* 0x100fe40000010806 */
[--C-:B------:R-:W-:Y:S02]  /*170e0*/  FFMA.FTZ R61, R26, c[0x0][0x23c], -R6.reuse ;  /* 0x00008f001a3d7a23 */ /* 0x100fe40000010806 */
[--C-:B------:R-:W-:Y:S02]  /*170f0*/  FFMA.FTZ R212, R15, c[0x0][0x23c], -R6.reuse ;  /* 0x00008f000fd47a23 */ /* 0x100fe40000010806 */
[--C-:B------:R-:W-:Y:S02]  /*17100*/  FFMA.FTZ R62, R21, c[0x0][0x23c], -R6.reuse ;  /* 0x00008f00153e7a23 */ /* 0x100fe40000010806 */
[--C-:B-1----:R-:W-:Y:S02]  /*17110*/  FFMA.FTZ R8, R12, c[0x0][0x23c], -R7.reuse ;  /* 0x00008f000c087a23 */ /* 0x102fe40000010807 */
[--C-:B------:R-:W-:Y:S02]  /*17120*/  FFMA.FTZ R63, R20, c[0x0][0x23c], -R6.reuse ;  /* 0x00008f00143f7a23 */ /* 0x100fe40000010806 */
[----:B------:R1:W-:Y:S01]  /*17130*/  MUFU.EX2 R10, R8 ;  /* 0x00000008000a7308 */ /* 0x0003e20000000800 */
[----:B--2---:R-:W-:Y:S01]  /*17140*/  FMNMX.FTZ R0, R0, R2, !PT ;  /* 0x0000000200007209 */ /* 0x004fe20007810000 */
[--C-:B------:R-:W-:Y:S02]  /*17150*/  FFMA.FTZ R2, R28, c[0x0][0x23c], -R6.reuse ;  /* 0x00008f001c027a23 */ /* 0x100fe40000010806 */
[--C-:B------:R-:W-:Y:S02]  /*17160*/  FFMA.FTZ R54, R17, c[0x0][0x23c], -R6.reuse ;  /* 0x00008f0011367a23 */ /* 0x100fe40000010806 */
[----:B------:R-:W-:Y:S02]  /*17170*/  FMUL.FTZ R3, R3, c[0x0][0x23c] ;  /* 0x00008f0003037a20 */ /* 0x000fe40000410000 */
[--C-:B------:R-:W-:Y:S02]  /*17180*/  FFMA.FTZ R221, R32, c[0x0][0x23c], -R7.reuse ;  /* 0x00008f0020dd7a23 */ /* 0x100fe40000010807 */
[--C-:B------:R-:W-:Y:S02]  /*17190*/  FFMA.FTZ R12, R37, c[0x0][0x23c], -R7.reuse ;  /* 0x00008f00250c7a23 */ /* 0x100fe40000010807 */
[--C-:B------:R-:W-:Y:S02]  /*171a0*/  FFMA.FTZ R26, R34, c[0x0][0x23c], -R7.reuse ;  /* 0x00008f00221a7a23 */ /* 0x100fe40000010807 */
[--C-:B------:R-:W-:Y:S02]  /*171b0*/  FFMA.FTZ R43, R43, c[0x0][0x23c], -R7.reuse ;  /* 0x00008f002b2b7a23 */ /* 0x100fe40000010807 */
[--C-:B------:R-:W-:Y:S02]  /*171c0*/  FFMA.FTZ R41, R41, c[0x0][0x23c], -R7.reuse ;  /* 0x00008f0029297a23 */ /* 0x100fe40000010807 */
[--C-:B------:R-:W-:Y:S02]  /*171d0*/  FFMA.FTZ R40, R40, c[0x0][0x23c], -R7.reuse ;  /* 0x00008f0028287a23 */ /* 0x100fe40000010807 */
[--C-:B------:R-:W-:Y:S02]  /*171e0*/  FFMA.FTZ R220, R31, c[0x0][0x23c], -R7.reuse ;  /* 0x00008f001fdc7a23 */ /* 0x100fe40000010807 */
[--C-:B------:R-:W-:Y:S02]  /*171f0*/  FFMA.FTZ R46, R46, c[0x0][0x23c], -R7.reuse ;  /* 0x00008f002e2e7a23 */ /* 0x100fe40000010807 */
[--C-:B-1----:R-:W-:Y:S02]  /*17200*/  FFMA.FTZ R8, R18, c[0x0][0x23c], -R6.reuse ;  /* 0x00008f0012087a23 */ /* 0x102fe40000010806 */
[----:B------:R-:W2:Y:S01]  /*17210*/  LDL.LU R18, [R1+0x38] ;  /* 0x0000380001127983 */ /* 0x000ea20000300800 */
[--C-:B------:R-:W-:Y:S01]  /*17220*/  FFMA.FTZ R45, R45, c[0x0][0x23c], -R7.reuse ;  /* 0x00008f002d2d7a23 */ /* 0x100fe20000010807 */
[----:B------:R1:W-:Y:S01]  /*17230*/  MUFU.EX2 R206, R8 ;  /* 0x0000000800ce7308 */ /* 0x0003e20000000800 */
[--C-:B------:R-:W-:Y:S02]  /*17240*/  FFMA.FTZ R28, R39, c[0x0][0x23c], -R7.reuse ;  /* 0x00008f00271c7a23 */ /* 0x100fe40000010807 */
[----:B------:R-:W-:Y:S02]  /*17250*/  FFMA.FTZ R13, R35, c[0x0][0x23c], -R7 ;  /* 0x00008f00230d7a23 */ /* 0x000fe40000010807 */
[----:B------:R-:W-:Y:S06]  /*17260*/  FFMA.FTZ R243, R243, c[0x0][0x23c], -R137 ;  /* 0x00008f00f3f37a23 */ /* 0x000fec0000010889 */
[----:B------:R-:W-:Y:S01]  /*17270*/  MUFU.EX2 R243, R243 ;  /* 0x000000f300f37308 */ /* 0x000fe20000000800 */
[--C-:B-1----:R-:W-:Y:S09]  /*17280*/  FFMA.FTZ R8, R16, c[0x0][0x23c], -R7.reuse ;  /* 0x00008f0010087a23 */ /* 0x102ff20000010807 */
[----:B------:R1:W-:Y:S02]  /*17290*/  MUFU.EX2 R207, R8 ;  /* 0x0000000800cf7308 */ /* 0x0003e40000000800 */
[----:B-1----:R-:W-:Y:S08]  /*172a0*/  FFMA.FTZ R8, R22, c[0x0][0x23c], -R6 ;  /* 0x00008f0016087a23 */ /* 0x002ff00000010806 */
[----:B------:R1:W-:Y:S01]  /*172b0*/  MUFU.EX2 R22, R2 ;  /* 0x0000000200167308 */ /* 0x0003e20000000800 */
[--C-:B------:R-:W-:Y:S09]  /*172c0*/  FFMA.FTZ R6, R29, c[0x0][0x23c], -R7.reuse ;  /* 0x00008f001d067a23 */ /* 0x100ff20000010807 */
[----:B------:R-:W-:Y:S10]  /*172d0*/  MUFU.EX2 R50, R8 ;  /* 0x0000000800327308 */ /* 0x000ff40000000800 */
[----:B------:R3:W-:Y:S01]  /*172e0*/  MUFU.EX2 R14, R6 ;  /* 0x00000006000e7308 */ /* 0x0007e20000000800 */
[----:B-1----:R-:W1:Y:S01]  /*172f0*/  SHFL.BFLY PT, R2, R0, 0x1, 0x1f ;  /* 0x0c201f0000027f89 */ /* 0x002e6200000e0000 */
[----:B---3--:R-:W-:Y:S01]  /*17300*/  FFMA.FTZ R6, R30, c[0x0][0x23c], -R7 ;  /* 0x00008f001e067a23 */ /* 0x008fe20000010807 */
[----:B------:R-:W-:Y:S02]  /*17310*/  MOV R30, R67 ;  /* 0x00000043001e7202 */ /* 0x000fe40000000f00 */
[----:B-1----:R-:W-:Y:S01]  /*17320*/  FMNMX.FTZ R132, R0, R2, !PT ;  /* 0x0000000200847209 */ /* 0x002fe20007810000 */
[--C-:B------:R-:W-:Y:S04]  /*17330*/  FFMA.FTZ R0, R36, c[0x0][0x23c], -R137.reuse ;  /* 0x00008f0024007a23 */ /* 0x100fe80000010889 */
[----:B------:R1:W-:Y:S01]  /*17340*/  MUFU.EX2 R23, R6 ;  /* 0x0000000600177308 */ /* 0x0003e20000000800 */
[--C-:B------:R-:W-:Y:S01]  /*17350*/  FFMA.FTZ R2, R38, c[0x0][0x23c], -R137.reuse ;  /* 0x00008f0026027a23 */ /* 0x100fe20000010889 */
[----:B------:R-:W-:Y:S08]  /*17360*/  FSETP.NEU.FTZ.AND P0, PT, R132, -INF , PT ;  /* 0xff8000008400780b */ /* 0x000ff00003f1d000 */
[----:B------:R3:W-:Y:S10]  /*17370*/  MUFU.EX2 R205, R0 ;  /* 0x0000000000cd7308 */ /* 0x0007f40000000800 */
[----:B------:R-:W-:Y:S01]  /*17380*/  MUFU.EX2 R9, R2 ;  /* 0x0000000200097308 */ /* 0x000fe20000000800 */
[--C-:B-1----:R-:W-:Y:S09]  /*17390*/  FFMA.FTZ R6, R24, c[0x0][0x23c], -R137.reuse ;  /* 0x00008f0018067a23 */ /* 0x102ff20000010889 */
[----:B------:R-:W-:Y:S01]  /*173a0*/  MUFU.EX2 R204, R6 ;  /* 0x0000000600cc7308 */ /* 0x000fe20000000800 */
[----:B---3--:R-:W-:Y:S05]  /*173b0*/  FSEL R0, R132, RZ, P0 ;  /* 0x000000ff84007208 */ /* 0x008fea0000000000 */
[----:B------:R-:W-:Y:S02]  /*173c0*/  FADD.FTZ R8, -R0, R138 ;  /* 0x0000008a00087221 */ /* 0x000fe40000010100 */
[----:B------:R-:W-:Y:S02]  /*173d0*/  FMUL.FTZ R0, R4, c[0x0][0x23c] ;  /* 0x00008f0004007a20 */ /* 0x000fe40000410000 */
[----:B------:R-:W-:Y:S02]  /*173e0*/  FMUL.FTZ R138, R132, c[0x0][0x23c] ;  /* 0x00008f00848a7a20 */ /* 0x000fe40000410000 */
[----:B------:R1:W3:Y:S03]  /*173f0*/  MUFU.EX2 R2, R0 ;  /* 0x0000000000027308 */ /* 0x0002e60000000800 */
[----:B------:R-:W-:Y:S02]  /*17400*/  FSEL R138, R138, RZ, P0 ;  /* 0x000000ff8a8a7208 */ /* 0x000fe40000000000 */
[----:B------:R-:W-:Y:S01]  /*17410*/  PLOP3.LUT P0, PT, PT, PT, UP0, 0x80, 0x0 ;  /* 0x000000000000781c */ /* 0x000fe20003f0f008 */
[----:B-1----:R-:W-:Y:S02]  /*17420*/  FFMA.FTZ R0, R47, c[0x0][0x23c], -R137 ;  /* 0x00008f002f007a23 */ /* 0x002fe40000010889 */
[C---:B---3--:R-:W-:Y:S02]  /*17430*/  FMUL.FTZ R48, R2.reuse, R148 ;  /* 0x0000009402307220 */ /* 0x048fe40000410000 */
[----:B------:R1:W-:Y:S01]  /*17440*/  MUFU.EX2 R29, R0 ;  /* 0x00000000001d7308 */ /* 0x0003e20000000800 */
[C---:B------:R-:W-:Y:S02]  /*17450*/  FMUL.FTZ R49, R2.reuse, R149 ;  /* 0x0000009502317220 */ /* 0x040fe40000410000 */
[C---:B------:R-:W-:Y:S01]  /*17460*/  FMUL.FTZ R4, R2.reuse, R168 ;  /* 0x000000a802047220 */ /* 0x040fe20000410000 */
[----:B------:R-:W-:Y:S01]  /*17470*/  MOV R168, R30 ;  /* 0x0000001e00a87202 */ /* 0x000fe20000000f00 */
[C---:B------:R-:W-:Y:S02]  /*17480*/  FMUL.FTZ R16, R2.reuse, R164 ;  /* 0x000000a402107220 */ /* 0x040fe40000410000 */
[C---:B------:R-:W-:Y:S01]  /*17490*/  FMUL.FTZ R17, R2.reuse, R165 ;  /* 0x000000a502117220 */ /* 0x040fe20000410000 */
[----:B------:R-:W-:Y:S01]  /*174a0*/  MOV R165, R27 ;  /* 0x0000001b00a57202 */ /* 0x000fe20000000f00 */
[C---:B------:R-:W-:Y:S02]  /*174b0*/  FMUL.FTZ R20, R2.reuse, R160 ;  /* 0x000000a002147220 */ /* 0x040fe40000410000 */
[C---:B------:R-:W-:Y:S02]  /*174c0*/  FMUL.FTZ R21, R2.reuse, R161 ;  /* 0x000000a102157220 */ /* 0x040fe40000410000 */
[C---:B------:R-:W-:Y:S02]  /*174d0*/  FMUL.FTZ R32, R2.reuse, R156 ;  /* 0x0000009c02207220 */ /* 0x040fe40000410000 */
[C---:B------:R-:W-:Y:S02]  /*174e0*/  FMUL.FTZ R33, R2.reuse, R157 ;  /* 0x0000009d02217220 */ /* 0x040fe40000410000 */
[C---:B------:R-:W-:Y:S02]  /*174f0*/  FMUL.FTZ R36, R2.reuse, R152 ;  /* 0x0000009802247220 */ /* 0x040fe40000410000 */
[C---:B------:R-:W-:Y:S02]  /*17500*/  FMUL.FTZ R37, R2.reuse, R153 ;  /* 0x0000009902257220 */ /* 0x040fe40000410000 */
[C---:B------:R-:W-:Y:S01]  /*17510*/  FMUL.FTZ R52, R2.reuse, R144 ;  /* 0x0000009002347220 */ /* 0x040fe20000410000 */
[----:B------:R-:W-:Y:S01]  /*17520*/  F2FP.PACK_AB R144, R205, R204 ;  /* 0x000000cccd90723e */ /* 0x000fe200000000ff */
[----:B------:R-:W-:Y:S02]  /*17530*/  FMUL.FTZ R53, R2, R145 ;  /* 0x0000009102357220 */ /* 0x000fe40000410000 */
[--C-:B-1----:R-:W-:Y:S02]  /*17540*/  FFMA.FTZ R0, R44, c[0x0][0x23c], -R138.reuse ;  /* 0x00008f002c007a23 */ /* 0x102fe4000001088a */
[----:B------:R-:W-:Y:S01]  /*17550*/  FMUL.FTZ R64, R2, R140 ;  /* 0x0000008c02407220 */ /* 0x000fe20000410000 */
[----:B------:R-:W-:Y:S01]  /*17560*/  F2FP.PACK_AB R140, R206, R11 ;  /* 0x0000000bce8c723e */ /* 0x000fe200000000ff */
        /* <DEDUP_REMOVED lines=14> */
[----:B-1----:R-:W-:Y:S02]  /*17650*/  FFMA.FTZ R0, R42, c[0x0][0x23c], -R138 ;  /* 0x00008f002a007a23 */ /* 0x002fe4000001088a */
[C---:B------:R-:W-:Y:S02]  /*17660*/  FMUL.FTZ R113, R2.reuse, R113 ;  /* 0x0000007102717220 */ /* 0x040fe40000410000 */
[----:B------:R1:W3:Y:S01]  /*17670*/  MUFU.EX2 R15, R0 ;  /* 0x00000000000f7308 */ /* 0x0002e20000000800 */
[C---:B------:R-:W-:Y:S02]  /*17680*/  FMUL.FTZ R116, R2.reuse, R116 ;  /* 0x0000007402747220 */ /* 0x040fe40000410000 */
[C---:B------:R-:W-:Y:S02]  /*17690*/  FMUL.FTZ R117, R2.reuse, R117 ;  /* 0x0000007502757220 */ /* 0x040fe40000410000 */
[C---:B------:R-:W-:Y:S02]  /*176a0*/  FMUL.FTZ R128, R2.reuse, R128 ;  /* 0x0000008002807220 */ /* 0x040fe40000410000 */
[C---:B------:R-:W-:Y:S02]  /*176b0*/  FMUL.FTZ R129, R2.reuse, R129 ;  /* 0x0000008102817220 */ /* 0x040fe40000410000 */
[----:B------:R-:W-:Y:S02]  /*176c0*/  IMAD.MOV.U32 R161, RZ, RZ, R22 ;  /* 0x000000ffffa17224 */ /* 0x000fe400078e0016 */
[----:B------:R-:W-:Y:S02]  /*176d0*/  IMAD.MOV.U32 R164, RZ, RZ, R26 ;  /* 0x000000ffffa47224 */ /* 0x000fe400078e001a */
[----:B------:R-:W-:Y:S02]  /*176e0*/  IMAD.MOV.U32 R160, RZ, RZ, R23 ;  /* 0x000000ffffa07224 */ /* 0x000fe400078e0017 */
[----:B------:R-:W-:Y:S02]  /*176f0*/  IMAD.MOV.U32 R153, RZ, RZ, R50 ;  /* 0x000000ffff997224 */ /* 0x000fe400078e0032 */
[----:B-1----:R-:W-:Y:S02]  /*17700*/  FMUL.FTZ R0, R5, c[0x0][0x23c] ;  /* 0x00008f0005007a20 */ /* 0x002fe40000410000 */
[----:B------:R-:W-:Y:S02]  /*17710*/  FMUL.FTZ R5, R2, R169 ;  /* 0x000000a902057220 */ /* 0x000fe40000410000 */
[----:B---3--:R-:W-:Y:S02]  /*17720*/  IMAD.MOV.U32 R152, RZ, RZ, R15 ;  /* 0x000000ffff987224 */ /* 0x008fe400078e000f */
[----:B------:R-:W1:Y:S01]  /*17730*/  MUFU.EX2 R0, R0 ;  /* 0x0000000000007308 */ /* 0x000e620000000800 */
[----:B------:R-:W-:Y:S02]  /*17740*/  IMAD.MOV.U32 R15, RZ, RZ, R51 ;  /* 0x000000ffff0f7224 */ /* 0x000fe400078e0033 */
[----:B------:R-:W-:Y:S01]  /*17750*/  F2FP.PACK_AB R145, R152, R252 ;  /* 0x000000fc9891723e */ /* 0x000fe200000000ff */
[C---:B-1----:R-:W-:Y:S02]  /*17760*/  FMUL.FTZ R22, R0.reuse, R162 ;  /* 0x000000a200167220 */ /* 0x042fe40000410000 */
[----:B------:R-:W-:Y:S02]  /*17770*/  FMUL.FTZ R23, R0, R163 ;  /* 0x000000a300177220 */ /* 0x000fe40000410000 */
[----:B------:R-:W-:Y:S02]  /*17780*/  IMAD.MOV.U32 R163, RZ, RZ, R15 ;  /* 0x000000ffffa37224 */ /* 0x000fe400078e000f */
[----:B------:R-:W-:Y:S02]  /*17790*/  IMAD.MOV.U32 R15, RZ, RZ, R25 ;  /* 0x000000ffff0f7224 */ /* 0x000fe400078e0019 */
[----:B------:R-:W1:Y:S01]  /*177a0*/  LDSM.16.MT88.4 R24, [R213+0xc000] ;  /* 0x00c00000d518783b */ /* 0x000e620000004200 */
[----:B--2---:R-:W-:Y:S02]  /*177b0*/  FFMA.FTZ R157, R2, R18, R11 ;  /* 0x00000012029d7223 */ /* 0x004fe4000001000b */
[----:B------:R2:W3:Y:S01]  /*177c0*/  MUFU.EX2 R2, R3 ;  /* 0x0000000300027308 */ /* 0x0004e20000000800 */
[C---:B------:R-:W-:Y:S02]  /*177d0*/  FMUL.FTZ R50, R0.reuse, R150 ;  /* 0x0000009600327220 */ /* 0x040fe40000410000 */
[C---:B------:R-:W-:Y:S02]  /*177e0*/  FMUL.FTZ R51, R0.reuse, R151 ;  /* 0x0000009700337220 */ /* 0x040fe40000410000 */
[C---:B------:R-:W-:Y:S01]  /*177f0*/  FMUL.FTZ R18, R0.reuse, R166 ;  /* 0x000000a600127220 */ /* 0x040fe20000410000 */
[----:B------:R-:W-:Y:S01]  /*17800*/  LDSM.16.MT88.4 R148, [R215+0xc000] ;  /* 0x00c00000d794783b */ /* 0x000fe20000004200 */
[C---:B------:R-:W-:Y:S01]  /*17810*/  FMUL.FTZ R19, R0.reuse, R167 ;  /* 0x000000a700137220 */ /* 0x040fe20000410000 */
[----:B------:R-:W-:Y:S01]  /*17820*/  MOV R167, R29 ;  /* 0x0000001d00a77202 */ /* 0x000fe20000000f00 */
[C---:B------:R-:W-:Y:S02]  /*17830*/  FMUL.FTZ R34, R0.reuse, R158 ;  /* 0x0000009e00227220 */ /* 0x040fe40000410000 */
[----:B------:R-:W-:Y:S02]  /*17840*/  IMAD.MOV.U32 R158, RZ, RZ, R9 ;  /* 0x000000ffff9e7224 */ /* 0x000fe400078e0009 */
[C---:B------:R-:W-:Y:S02]  /*17850*/  FMUL.FTZ R35, R0.reuse, R159 ;  /* 0x0000009f00237220 */ /* 0x040fe40000410000 */
[----:B------:R-:W-:Y:S02]  /*17860*/  IMAD.MOV.U32 R159, RZ, RZ, R14 ;  /* 0x000000ffff9f7224 */ /* 0x000fe400078e000e */
[C---:B------:R-:W-:Y:S02]  /*17870*/  FMUL.FTZ R67, R0.reuse, R143 ;  /* 0x0000008f00437220 */ /* 0x040fe40000410000 */
[----:B------:R-:W-:Y:S01]  /*17880*/  FMUL.FTZ R70, R0, R70 ;  /* 0x0000004600467220 */ /* 0x000fe20000410000 */
[----:B------:R-:W-:Y:S01]  /*17890*/  F2FP.PACK_AB R143, R160, R159 ;  /* 0x0000009fa08f723e */ /* 0x000fe200000000ff */
[C---:B------:R-:W-:Y:S02]  /*178a0*/  FMUL.FTZ R71, R0.reuse, R71 ;  /* 0x0000004700477220 */ /* 0x040fe40000410000 */
[C---:B------:R-:W-:Y:S01]  /*178b0*/  FMUL.FTZ R82, R0.reuse, R82 ;  /* 0x0000005200527220 */ /* 0x040fe20000410000 */
[----:B--2---:R-:W2:Y:S01]  /*178c0*/  LDL.LU R3, [R1+0x3c] ;  /* 0x00003c0001037983 */ /* 0x004ea20000300800 */
        /* <DEDUP_REMOVED lines=12> */
[----:B------:R-:W-:Y:S01]  /*17990*/  MOV R170, R60 ;  /* 0x0000003c00aa7202 */ /* 0x000fe20000000f00 */
[C---:B------:R-:W-:Y:S02]  /*179a0*/  FMUL.FTZ R7, R0.reuse, R171 ;  /* 0x000000ab00077220 */ /* 0x040fe40000410000 */
[----:B------:R-:W-:Y:S02]  /*179b0*/  IMAD.MOV.U32 R29, RZ, RZ, R66 ;  /* 0x000000ffff1d7224 */ /* 0x000fe400078e0042 */
[C---:B------:R-:W-:Y:S01]  /*179c0*/  FMUL.FTZ R66, R0.reuse, R142 ;  /* 0x0000008e00427220 */ /* 0x040fe20000410000 */
[----:B------:R-:W-:Y:S01]  /*179d0*/  F2FP.PACK_AB R142, R161, R153 ;  /* 0x00000099a18e723e */ /* 0x000fe200000000ff */
[----:B------:R-:W-:Y:S01]  /*179e0*/  IMAD.MOV.U32 R9, RZ, RZ, R55 ;  /* 0x000000ffff097224 */ /* 0x000fe200078e0037 */
[----:B------:R-:W-:Y:S01]  /*179f0*/  MUFU.EX2 R170, R170 ;  /* 0x000000aa00aa7308 */ /* 0x000fe20000000800 */
[C---:B------:R-:W-:Y:S02]  /*17a00*/  FMUL.FTZ R55, R0.reuse, R147 ;  /* 0x0000009300377220 */ /* 0x040fe40000410000 */
[----:B------:R-:W-:Y:S02]  /*17a10*/  IMAD.MOV.U32 R14, RZ, RZ, R54 ;  /* 0x000000ffff0e7224 */ /* 0x000fe400078e0036 */
[-C--:B-1----:R-:W-:Y:S01]  /*17a20*/  HMMA.16816.F32 R4, R140, R24.reuse, R4 ;  /* 0x000000188c04723c */ /* 0x082fe20000001804 */
[C---:B------:R-:W-:Y:S01]  /*17a30*/  FMUL.FTZ R54, R0.reuse, R146 ;  /* 0x0000009200367220 */ /* 0x040fe20000410000 */
[----:B------:R-:W-:Y:S01]  /*17a40*/  F2FP.PACK_AB R146, R167, R158 ;  /* 0x0000009ea792723e */ /* 0x000fe200000000ff */
[C---:B------:R-:W-:Y:S02]  /*17a50*/  FMUL.FTZ R38, R0.reuse, R154 ;  /* 0x0000009a00267220 */ /* 0x040fe40000410000 */
[C---:B------:R-:W-:Y:S02]  /*17a60*/  FMUL.FTZ R39, R0.reuse, R155 ;  /* 0x0000009b00277220 */ /* 0x040fe40000410000 */
[C---:B------:R-:W-:Y:S02]  /*17a70*/  FMUL.FTZ R130, R0.reuse, R130 ;  /* 0x0000008200827220 */ /* 0x040fe40000410000 */
[----:B------:R-:W-:Y:S03]  /*17a80*/  FMUL.FTZ R131, R0, R131 ;  /* 0x0000008300837220 */ /* 0x000fe60000410000 */
[----:B------:R-:W-:Y:S02]  /*17a90*/  IMAD.MOV.U32 R166, RZ, RZ, R212 ;  /* 0x000000ffffa67224 */ /* 0x000fe400078e00d4 */
[----:B------:R-:W-:Y:S02]  /*17aa0*/  IMAD.MOV.U32 R171, RZ, RZ, R9 ;  /* 0x000000ffffab7224 */ /* 0x000fe400078e0009 */
[C---:B---3--:R-:W-:Y:S02]  /*17ab0*/  FMUL.FTZ R9, R2.reuse, R173 ;  /* 0x000000ad02097220 */ /* 0x048fe40000410000 */
[----:B------:R-:W-:Y:S02]  /*17ac0*/  IMAD.MOV.U32 R169, RZ, RZ, R29 ;  /* 0x000000ffffa97224 */ /* 0x000fe400078e001d */
[C---:B------:R-:W-:Y:S02]  /*17ad0*/  FMUL.FTZ R29, R2.reuse, R189 ;  /* 0x000000bd021d7220 */ /* 0x040fe40000410000 */
[C---:B------:R-:W-:Y:S02]  /*17ae0*/  FMUL.FTZ R44, R2.reuse, R196 ;  /* 0x000000c4022c7220 */ /* 0x040fe40000410000 */
[----:B------:R-:W-:Y:S02]  /*17af0*/  IMAD.MOV.U32 R155, RZ, RZ, R63 ;  /* 0x000000ffff9b7224 */ /* 0x000fe400078e003f */
[----:B------:R-:W-:Y:S02]  /*17b00*/  IMAD.MOV.U32 R154, RZ, RZ, R62 ;  /* 0x000000ffff9a7224 */ /* 0x000fe400078e003e */
[C---:B------:R-:W-:Y:S02]  /*17b10*/  FMUL.FTZ R60, R2.reuse, R200 ;  /* 0x000000c8023c7220 */ /* 0x040fe40000410000 */
        /* <DEDUP_REMOVED lines=19> */
[----:B--2---:R-:W-:Y:S02]  /*17c50*/  FFMA.FTZ R156, R0, R3, R10 ;  /* 0x00000003009c7223 */ /* 0x004fe4000001000a */
[----:B------:R-:W-:Y:S02]  /*17c60*/  FFMA.FTZ R3, R56, c[0x0][0x23c], -R138 ;  /* 0x00008f0038037a23 */ /* 0x000fe4000001088a */
        /* <DEDUP_REMOVED lines=8> */
[----:B------:R-:W1:Y:S01]  /*17cf0*/  MUFU.EX2 R212, R3 ;  /* 0x0000000300d47308 */ /* 0x000e620000000800 */
[C---:B--2---:R-:W-:Y:S02]  /*17d00*/  FMUL.FTZ R10, R0.reuse, R174 ;  /* 0x000000ae000a7220 */ /* 0x044fe40000410000 */
[----:B------:R-:W-:Y:S02]  /*17d10*/  FMUL.FTZ R11, R0, R175 ;  /* 0x000000af000b7220 */ /* 0x000fe40000410000 */
[----:B------:R-:W-:Y:S02]  /*17d20*/  IMAD.MOV.U32 R175, RZ, RZ, R12 ;  /* 0x000000ffffaf7224 */ /* 0x000fe400078e000c */
[----:B------:R-:W-:Y:S02]  /*17d30*/  FMUL.FTZ R12, R2, R180 ;  /* 0x000000b4020c7220 */ /* 0x000fe40000410000 */
[----:B------:R-:W-:Y:S02]  /*17d40*/  IMAD.MOV.U32 R180, RZ, RZ, R41 ;  /* 0x000000ffffb47224 */ /* 0x000fe400078e0029 */
[C---:B------:R-:W-:Y:S02]  /*17d50*/  FMUL.FTZ R30, R0.reuse, R190 ;  /* 0x000000be001e7220 */ /* 0x040fe40000410000 */
[C---:B------:R-:W-:Y:S02]  /*17d60*/  FMUL.FTZ R31, R0.reuse, R191 ;  /* 0x000000bf001f7220 */ /* 0x040fe40000410000 */
[C---:B------:R-:W-:Y:S01]  /*17d70*/  FMUL.FTZ R46, R0.reuse, R198 ;  /* 0x000000c6002e7220 */ /* 0x040fe20000410000 */
[----:B------:R-:W-:Y:S01]  /*17d80*/  MUFU.EX2 R180, R180 ;  /* 0x000000b400b47308 */ /* 0x000fe20000000800 */
[----:B------:R-:W-:Y:S02]  /*17d90*/  FMUL.FTZ R47, R0, R199 ;  /* 0x000000c7002f7220 */ /* 0x000fe40000410000 */
[----:B------:R-:W-:Y:S01]  /*17da0*/  IMAD.MOV.U32 R174, RZ, RZ, R45 ;  /* 0x000000ffffae7224 */ /* 0x000fe200078e002d */
[----:B-1----:R-:W-:Y:S01]  /*17db0*/  F2FP.PACK_AB R147, R212, R162 ;  /* 0x000000a2d493723e */ /* 0x002fe200000000ff */
[----:B------:R-:W-:Y:S02]  /*17dc0*/  FMUL.FTZ R45, R2, R197 ;  /* 0x000000c5022d7220 */ /* 0x000fe40000410000 */
[C---:B------:R-:W-:Y:S02]  /*17dd0*/  FMUL.FTZ R62, R0.reuse, R202 ;  /* 0x000000ca003e7220 */ /* 0x040fe40000410000 */
[----:B------:R-:W-:Y:S01]  /*17de0*/  FMUL.FTZ R63, R0, R203 ;  /* 0x000000cb003f7220 */ /* 0x000fe20000410000 */
[----:B------:R-:W-:Y:S01]  /*17df0*/  MUFU.EX2 R174, R174 ;  /* 0x000000ae00ae7308 */ /* 0x000fe20000000800 */
[C---:B------:R-:W-:Y:S01]  /*17e00*/  HMMA.16816.F32 R8, R144.reuse, R24, R8 ;  /* 0x000000189008723c */ /* 0x040fe20000001808 */
[----:B------:R-:W-:Y:S02]  /*17e10*/  IMAD.MOV.U32 R3, RZ, RZ, R13 ;  /* 0x000000ffff037224 */ /* 0x000fe400078e000d */
[----:B------:R-:W-:Y:S02]  /*17e20*/  FMUL.FTZ R13, R2, R181 ;  /* 0x000000b5020d7220 */ /* 0x000fe40000410000 */
[----:B------:R-:W-:Y:S01]  /*17e30*/  IMAD.MOV.U32 R181, RZ, RZ, R14 ;  /* 0x000000ffffb57224 */ /* 0x000fe200078e000e */
[----:B------:R-:W-:Y:S01]  /*17e40*/  MOV R190, R3 ;  /* 0x0000000300be7202 */ /* 0x000fe20000000f00 */
[C---:B------:R-:W-:Y:S02]  /*17e50*/  FMUL.FTZ R14, R0.reuse, R182 ;  /* 0x000000b6000e7220 */ /* 0x040fe40000410000 */
[----:B------:R-:W-:Y:S01]  /*17e60*/  IMAD.MOV.U32 R182, RZ, RZ, R15 ;  /* 0x000000ffffb67224 */ /* 0x000fe200078e000f */
[----:B------:R-:W-:Y:S02]  /*17e70*/  MUFU.EX2 R200, R190 ;  /* 0x000000be00c87308 */ /* 0x000fe40000000800 */
[----:B------:R-:W-:Y:S02]  /*17e80*/  FMUL.FTZ R15, R0, R183 ;  /* 0x000000b7000f7220 */ /* 0x000fe40000410000 */
[----:B------:R-:W-:Y:S02]  /*17e90*/  IMAD.MOV.U32 R183, RZ, RZ, R40 ;  /* 0x000000ffffb77224 */ /* 0x000fe400078e0028 */
[C---:B------:R-:W-:Y:S02]  /*17ea0*/  FMUL.FTZ R25, R2.reuse, R177 ;  /* 0x000000b102197220 */ /* 0x040fe40000410000 */
[----:B------:R-:W-:Y:S01]  /*17eb0*/  IMAD.MOV.U32 R177, RZ, RZ, R58 ;  /* 0x000000ffffb17224 */ /* 0x000fe200078e003a */
[-C--:B------:R-:W-:Y:S01]  /*17ec0*/  HMMA.16816.F32 R12, R144, R26.reuse, R12 ;  /* 0x0000001a900c723c */ /* 0x080fe2000000180c */
[C---:B------:R-:W-:Y:S01]  /*17ed0*/  FMUL.FTZ R24, R2.reuse, R176 ;  /* 0x000000b002187220 */ /* 0x040fe20000410000 */
[----:B------:R-:W-:Y:S01]  /*17ee0*/  MOV R176, R28 ;  /* 0x0000001c00b07202 */ /* 0x000fe20000000f00 */
[----:B------:R-:W-:Y:S02]  /*17ef0*/  FMUL.FTZ R28, R2, R188 ;  /* 0x000000bc021c7220 */ /* 0x000fe40000410000 */
[C---:B------:R-:W-:Y:S01]  /*17f00*/  FMUL.FTZ R74, R0.reuse, R74 ;  /* 0x0000004a004a7220 */ /* 0x040fe20000410000 */
[----:B------:R-:W-:Y:S01]  /*17f10*/  MUFU.EX2 R177, R177 ;  /* 0x000000b100b17308 */ /* 0x000fe20000000800 */
[C---:B------:R-:W-:Y:S01]  /*17f20*/  FMUL.FTZ R75, R0.reuse, R75 ;  /* 0x0000004b004b7220 */ /* 0x040fe20000410000 */
[C---:B------:R-:W-:Y:S01]  /*17f30*/  HMMA.16816.F32 R16, R140.reuse, R26, R16 ;  /* 0x0000001a8c10723c */ /* 0x040fe20000001810 */
[C---:B------:R-:W-:Y:S03]  /*17f40*/  FMUL.FTZ R78, R0.reuse, R78 ;  /* 0x0000004e004e7220 */ /* 0x040fe60000410000 */
[C---:B------:R-:W-:Y:S02]  /*17f50*/  FMUL.FTZ R79, R0.reuse, R79 ;  /* 0x0000004f004f7220 */ /* 0x040fe40000410000 */
[C---:B------:R-:W-:Y:S02]  /*17f60*/  FMUL.FTZ R90, R0.reuse, R90 ;  /* 0x0000005a005a7220 */ /* 0x040fe40000410000 */
[C---:B------:R-:W-:Y:S04]  /*17f70*/  FMUL.FTZ R26, R0.reuse, R178 ;  /* 0x000000b2001a7220 */ /* 0x040fe80000410000 */
[----:B------:R-:W-:Y:S02]  /*17f80*/  IMAD.MOV.U32 R178, RZ, RZ, R43 ;  /* 0x000000ffffb27224 */ /* 0x000fe400078e002b */
[----:B------:R-:W1:Y:S01]  /*17f90*/  LDSM.16.MT88.4 R40, [R214+0xc000] ;  /* 0x00c00000d628783b */ /* 0x000e620000004200 */
[C---:B------:R-:W-:Y:S01]  /*17fa0*/  FMUL.FTZ R27, R0.reuse, R179 ;  /* 0x000000b3001b7220 */ /* 0x040fe20000410000 */
[----:B------:R-:W-:Y:S01]  /*17fb0*/  MOV R179, R59 ;  /* 0x0000003b00b37202 */ /* 0x000fe20000000f00 */
[C---:B------:R-:W-:Y:S01]  /*17fc0*/  FMUL.FTZ R91, R0.reuse, R91 ;  /* 0x0000005b005b7220 */ /* 0x040fe20000410000 */
[----:B------:R-:W-:Y:S01]  /*17fd0*/  MUFU.EX2 R178, R178 ;  /* 0x000000b200b27308 */ /* 0x000fe20000000800 */
[C---:B------:R-:W-:Y:S02]  /*17fe0*/  FMUL.FTZ R94, R0.reuse, R94 ;  /* 0x0000005e005e7220 */ /* 0x040fe40000410000 */
[C---:B------:R-:W-:Y:S01]  /*17ff0*/  FMUL.FTZ R95, R0.reuse, R95 ;  /* 0x0000005f005f7220 */ /* 0x040fe20000410000 */
[----:B------:R-:W2:Y:S01]  /*18000*/  LDSM.16.MT88.4 R56, [R216+0xc000] ;  /* 0x00c00000d838783b */ /* 0x000ea20000004200 */
[C---:B------:R-:W-:Y:S02]  /*18010*/  FMUL.FTZ R106, R0.reuse, R106 ;  /* 0x0000006a006a7220 */ /* 0x040fe40000410000 */
[C---:B------:R-:W-:Y:S02]  /*18020*/  FMUL.FTZ R107, R0.reuse, R107 ;  /* 0x0000006b006b7220 */ /* 0x040fe40000410000 */
[C---:B------:R-:W-:Y:S01]  /*18030*/  FMUL.FTZ R110, R0.reuse, R110 ;  /* 0x0000006e006e7220 */ /* 0x040fe20000410000 */
[----:B------:R-:W-:Y:S01]  /*18040*/  MUFU.EX2 R179, R179 ;  /* 0x000000b300b37308 */ /* 0x000fe20000000800 */
[C---:B------:R-:W-:Y:S02]  /*18050*/  FMUL.FTZ R111, R0.reuse, R111 ;  /* 0x0000006f006f7220 */ /* 0x040fe40000410000 */
[C---:B------:R-:W-:Y:S02]  /*18060*/  FMUL.FTZ R122, R0.reuse, R122 ;  /* 0x0000007a007a7220 */ /* 0x040fe40000410000 */
[----:B------:R-:W-:Y:S02]  /*18070*/  FMUL.FTZ R123, R0, R123 ;  /* 0x0000007b007b7220 */ /* 0x000fe40000410000 */
[----:B------:R-:W-:Y:S02]  /*18080*/  FFMA.FTZ R3, R248, c[0x0][0x23c], -R137 ;  /* 0x00008f00f8037a23 */ /* 0x000fe40000010889 */
[C---:B------:R-:W-:Y:S01]  /*18090*/  FMUL.FTZ R126, R0.reuse, R126 ;  /* 0x0000007e007e7220 */ /* 0x040fe20000410000 */
[----:B------:R-:W-:Y:S01]  /*180a0*/  MUFU.EX2 R248, R224 ;  /* 0x000000e000f87308 */ /* 0x000fe20000000800 */
[----:B------:R-:W-:Y:S02]  /*180b0*/  FMUL.FTZ R127, R0, R127 ;  /* 0x0000007f007f7220 */ /* 0x000fe40000410000 */
[----:B------:R-:W-:Y:S02]  /*180c0*/  IMAD.MOV.U32 R198, RZ, RZ, R171 ;  /* 0x000000ffffc67224 */ /* 0x000fe400078e00ab */
[----:B------:R-:W-:Y:S02]  /*180d0*/  IMAD.MOV.U32 R189, RZ, RZ, R175 ;  /* 0x000000ffffbd7224 */ /* 0x000fe400078e00af */
[----:B------:R-:W-:Y:S02]  /*180e0*/  IMAD.MOV.U32 R196, RZ, RZ, R176 ;  /* 0x000000ffffc47224 */ /* 0x000fe400078e00b0 */
[----:B------:R-:W-:Y:S01]  /*180f0*/  IMAD.MOV.U32 R191, RZ, RZ, R168 ;  /* 0x000000ffffbf7224 */ /* 0x000fe200078e00a8 */
[----:B------:R3:W-:Y:S01]  /*18100*/  MUFU.EX2 R171, R3 ;  /* 0x0000000300ab7308 */ /* 0x0007e20000000800 */
[----:B------:R-:W-:Y:S02]  /*18110*/  IMAD.MOV.U32 R197, RZ, RZ, R181 ;  /* 0x000000ffffc57224 */ /* 0x000fe400078e00b5 */
[----:B------:R-:W-:Y:S02]  /*18120*/  IMAD.MOV.U32 R181, RZ, RZ, R153 ;  /* 0x000000ffffb57224 */ /* 0x000fe400078e0099 */
[----:B------:R-:W-:Y:S01]  /*18130*/  FFMA.FTZ R153, R245, c[0x0][0x23c], -R137 ;  /* 0x00008f00f5997a23 */ /* 0x000fe20000010889 */
[-C--:B-1----:R-:W-:Y:S01]  /*18140*/  HMMA.16816.F32 R20, R140, R40.reuse, R20 ;  /* 0x000000288c14723c */ /* 0x082fe20000001814 */
[----:B------:R-:W-:Y:S02]  /*18150*/  IMAD.MOV.U32 R199, RZ, RZ, R197 ;  /* 0x000000ffffc77224 */ /* 0x000fe400078e00c5 */
[----:B------:R-:W-:Y:S01]  /*18160*/  IMAD.MOV.U32 R197, RZ, RZ, R155 ;  /* 0x000000ffffc57224 */ /* 0x000fe200078e009b */
[----:B------:R-:W-:Y:S01]  /*18170*/  MUFU.EX2 R201, R153 ;  /* 0x0000009900c97308 */ /* 0x000fe20000000800 */
[----:B------:R-:W-:Y:S02]  /*18180*/  IMAD.MOV.U32 R188, RZ, RZ, R182 ;  /* 0x000000ffffbc7224 */ /* 0x000fe400078e00b6 */
[----:B------:R-:W-:Y:S01]  /*18190*/  IMAD.MOV.U32 R182, RZ, RZ, R152 ;  /* 0x000000ffffb67224 */ /* 0x000fe200078e0098 */
[C---:B------:R-:W-:Y:S01]  /*181a0*/  HMMA.16816.F32 R24, R144.reuse, R40, R24 ;  /* 0x000000289018723c */ /* 0x040fe20000001818 */
[--C-:B------:R-:W-:Y:S05]  /*181b0*/  FFMA.FTZ R152, R249, c[0x0][0x23c], -R137.reuse ;  /* 0x00008f00f9987a23 */ /* 0x100fea0000010889 */
[----:B------:R-:W-:Y:S01]  /*181c0*/  MUFU.EX2 R249, R223 ;  /* 0x000000df00f97308 */ /* 0x000fe20000000800 */
[C---:B------:R-:W-:Y:S01]  /*181d0*/  FMUL.FTZ R40, R2.reuse, R184 ;  /* 0x000000b802287220 */ /* 0x040fe20000410000 */
[-C--:B------:R-:W-:Y:S01]  /*181e0*/  HMMA.16816.F32 R28, R144, R42.reuse, R28 ;  /* 0x0000002a901c723c */ /* 0x080fe2000000181c */
[----:B------:R-:W-:Y:S03]  /*181f0*/  FMUL.FTZ R41, R2, R185 ;  /* 0x000000b902297220 */ /* 0x000fe60000410000 */
[----:B---3--:R-:W-:Y:S01]  /*18200*/  FFMA.FTZ R3, R251, c[0x0][0x23c], -R137 ;  /* 0x00008f00fb037a23 */ /* 0x008fe20000010889 */
[----:B------:R-:W-:Y:S03]  /*18210*/  MOV R184, R169 ;  /* 0x000000a900b87202 */ /* 0x000fe60000000f00 */
[C---:B------:R-:W-:Y:S01]  /*18220*/  HMMA.16816.F32 R32, R140.reuse, R42, R32 ;  /* 0x0000002a8c20723c */ /* 0x040fe20000001820 */
[----:B------:R-:W-:Y:S06]  /*18230*/  MUFU.EX2 R251, R220 ;  /* 0x000000dc00fb7308 */ /* 0x000fec0000000800 */
[C---:B------:R-:W-:Y:S01]  /*18240*/  FMUL.FTZ R42, R0.reuse, R186 ;  /* 0x000000ba002a7220 */ /* 0x040fe20000410000 */
[-C--:B--2---:R-:W-:Y:S01]  /*18250*/  HMMA.16816.F32 R36, R140, R56.reuse, R36 ;  /* 0x000000388c24723c */ /* 0x084fe20000001824 */
[----:B------:R-:W-:Y:S02]  /*18260*/  FMUL.FTZ R43, R0, R187 ;  /* 0x000000bb002b7220 */ /* 0x000fe40000410000 */
[----:B------:R-:W-:Y:S01]  /*18270*/  MUFU.EX2 R245, R164 ;  /* 0x000000a400f57308 */ /* 0x000fe20000000800 */
[----:B------:R-:W-:Y:S04]  /*18280*/  IMAD.MOV.U32 R187, RZ, RZ, R163 ;  /* 0x000000ffffbb7224 */ /* 0x000fe800078e00a3 */
[C---:B------:R-:W-:Y:S05]  /*18290*/  HMMA.16816.F32 R40, R144.reuse, R56, R40 ;  /* 0x000000389028723c */ /* 0x040fea0000001828 */
[----:B------:R1:W-:Y:S02]  /*182a0*/  MUFU.EX2 R175, R3 ;  /* 0x0000000300af7308 */ /* 0x0003e40000000800 */
[C---:B------:R-:W-:Y:S01]  /*182b0*/  FMUL.FTZ R56, R2.reuse, R192 ;  /* 0x000000c002387220 */ /* 0x040fe20000410000 */
[-C--:B------:R-:W-:Y:S01]  /*182c0*/  HMMA.16816.F32 R44, R144, R58.reuse, R44 ;  /* 0x0000003a902c723c */ /* 0x080fe2000000182c */
[----:B------:R-:W-:Y:S03]  /*182d0*/  IMAD.MOV.U32 R192, RZ, RZ, R183 ;  /* 0x000000ffffc07224 */ /* 0x000fe600078e00b7 */
[----:B------:R-:W-:Y:S01]  /*182e0*/  FMUL.FTZ R57, R2, R193 ;  /* 0x000000c102397220 */ /* 0x000fe20000410000 */
[----:B------:R-:W-:Y:S01]  /*182f0*/  MOV R193, R154 ;  /* 0x0000009a00c17202 */ /* 0x000fe20000000f00 */
[----:B------:R-:W-:Y:S01]  /*18300*/  FADD.FTZ R154, R206, R157 ;  /* 0x0000009dce9a7221 */ /* 0x000fe20000010000 */
[----:B------:R-:W-:Y:S01]  /*18310*/  MUFU.EX2 R197, R197 ;  /* 0x000000c500c57308 */ /* 0x000fe20000000800 */
[C---:B------:R-:W-:Y:S07]  /*18320*/  HMMA.16816.F32 R48, R140.reuse, R58, R48 ;  /* 0x0000003a8c30723c */ /* 0x040fee0000001830 */
[C---:B------:R-:W-:Y:S01]  /*18330*/  FMUL.FTZ R58, R0.reuse, R194 ;  /* 0x000000c2003a7220 */ /* 0x040fe20000410000 */
[-C--:B------:R-:W-:Y:S01]  /*18340*/  HMMA.16816.F32 R52, R140, R148.reuse, R52 ;  /* 0x000000948c34723c */ /* 0x080fe20000001834 */
[----:B------:R-:W-:Y:S01]  /*18350*/  FMUL.FTZ R59, R0, R195 ;  /* 0x000000c3003b7220 */ /* 0x000fe20000410000 */
[----:B------:R-:W-:Y:S02]  /*18360*/  MUFU.EX2 R194, R193 ;  /* 0x000000c100c27308 */ /* 0x000fe40000000800 */
[--C-:B-1----:R-:W-:Y:S04]  /*18370*/  FFMA.FTZ R3, R250, c[0x0][0x23c], -R137.reuse ;  /* 0x00008f00fa037a23 */ /* 0x102fe80000010889 */
[C---:B------:R-:W-:Y:S04]  /*18380*/  HMMA.16816.F32 R56, R144.reuse, R148, R56 ;  /* 0x000000949038723c */ /* 0x040fe80000001838 */
[----:B------:R-:W-:Y:S04]  /*18390*/  MUFU.EX2 R250, R221 ;  /* 0x000000dd00fa7308 */ /* 0x000fe80000000800 */
[-C--:B------:R-:W-:Y:S06]  /*183a0*/  HMMA.16816.F32 R60, R144, R150.reuse, R60 ;  /* 0x00000096903c723c */ /* 0x080fec000000183c */
[----:B------:R1:W-:Y:S02]  /*183b0*/  MUFU.EX2 R176, R3 ;  /* 0x0000000300b07308 */ /* 0x0003e40000000800 */
[C---:B------:R-:W-:Y:S01]  /*183c0*/  HMMA.16816.F32 R64, R140.reuse, R150, R64 ;  /* 0x000000968c40723c */ /* 0x040fe20000001840 */
[----:B------:R-:W2:Y:S07]  /*183d0*/  LDSM.16.MT88.4 R148, [R213+0xe000] ;  /* 0x00e00000d594783b */ /* 0x000eae0000004200 */
[----:B------:R-:W-:Y:S10]  /*183e0*/  MUFU.EX2 R193, R192 ;  /* 0x000000c000c17308 */ /* 0x000ff40000000800 */
[----:B------:R-:W-:Y:S01]  /*183f0*/  MUFU.EX2 R192, R152 ;  /* 0x0000009800c07308 */ /* 0x000fe20000000800 */
[--C-:B-1----:R-:W-:Y:S02]  /*18400*/  FFMA.FTZ R3, R242, c[0x0][0x23c], -R137.reuse ;  /* 0x00008f00f2037a23 */ /* 0x102fe40000010889 */
[--C-:B------:R-:W-:Y:S07]  /*18410*/  FFMA.FTZ R242, R241, c[0x0][0x23c], -R137.reuse ;  /* 0x00008f00f1f27a23 */ /* 0x100fee0000010889 */
[----:B------:R1:W-:Y:S10]  /*18420*/  MUFU.EX2 R186, R3 ;  /* 0x0000000300ba7308 */ /* 0x0003f40000000800 */
[----:B------:R-:W-:Y:S01]  /*18430*/  MUFU.EX2 R196, R196 ;  /* 0x000000c400c47308 */ /* 0x000fe20000000800 */
[-C--:B--2---:R-:W-:Y:S09]  /*18440*/  HMMA.16816.F32 R68, R140, R148.reuse, R68 ;  /* 0x000000948c44723c */ /* 0x084ff20000001844 */
[----:B------:R-:W-:Y:S01]  /*18450*/  MUFU.EX2 R188, R188 ;  /* 0x000000bc00bc7308 */ /* 0x000fe20000000800 */
[C---:B------:R-:W-:Y:S02]  /*18460*/  HMMA.16816.F32 R72, R144.reuse, R148, R72 ;  /* 0x000000949048723c */ /* 0x040fe40000001848 */
[--C-:B-1----:R-:W-:Y:S06]  /*18470*/  FFMA.FTZ R3, R209, c[0x0][0x23c], -R138.reuse ;  /* 0x00008f00d1037a23 */ /* 0x102fec000001088a */
[-C--:B------:R-:W-:Y:S01]  /*18480*/  HMMA.16816.F32 R76, R144, R150.reuse, R76 ;  /* 0x00000096904c723c */ /* 0x080fe2000000184c */
[----:B------:R1:W-:Y:S07]  /*18490*/  MUFU.EX2 R169, R3 ;  /* 0x0000000300a97308 */ /* 0x0003ee0000000800 */
[C---:B------:R-:W-:Y:S01]  /*184a0*/  HMMA.16816.F32 R80, R140.reuse, R150, R80 ;  /* 0x000000968c50723c */ /* 0x040fe20000001850 */
[----:B------:R-:W2:Y:S02]  /*184b0*/  LDSM.16.MT88.4 R148, [R214+0xe000] ;  /* 0x00e00000d694783b */ /* 0x000ea40000004200 */
[----:B------:R-:W-:Y:S10]  /*184c0*/  MUFU.EX2 R199, R199 ;  /* 0x000000c700c77308 */ /* 0x000ff40000000800 */
[----:B------:R-:W-:Y:S01]  /*184d0*/  MUFU.EX2 R189, R189 ;  /* 0x000000bd00bd7308 */ /* 0x000fe20000000800 */
[--C-:B-1----:R-:W-:Y:S09]  /*184e0*/  FFMA.FTZ R3, R210, c[0x0][0x23c], -R138.reuse ;  /* 0x00008f00d2037a23 */ /* 0x102ff2000001088a */
[----:B------:R1:W-:Y:S10]  /*184f0*/  MUFU.EX2 R163, R3 ;  /* 0x0000000300a37308 */ /* 0x0003f40000000800 */
[----:B------:R-:W-:Y:S01]  /*18500*/  MUFU.EX2 R242, R242 ;  /* 0x000000f200f27308 */ /* 0x000fe20000000800 */
[-C--:B--2---:R-:W-:Y:S01]  /*18510*/  HMMA.16816.F32 R84, R140, R148.reuse, R84 ;  /* 0x000000948c54723c */ /* 0x084fe20000001854 */
[--C-:B-1----:R-:W-:Y:S07]  /*18520*/  FFMA.FTZ R3, R208, c[0x0][0x23c], -R138.reuse ;  /* 0x00008f00d0037a23 */ /* 0x102fee000001088a */
[C---:B------:R-:W-:Y:S01]  /*18530*/  HMMA.16816.F32 R88, R144.reuse, R148, R88 ;  /* 0x000000949058723c */ /* 0x040fe20000001858 */
[----:B------:R1:W-:Y:S07]  /*18540*/  MUFU.EX2 R168, R3 ;  /* 0x0000000300a87308 */ /* 0x0003ee0000000800 */
[-C--:B------:R-:W-:Y:S08]  /*18550*/  HMMA.16816.F32 R92, R144, R150.reuse, R92 ;  /* 0x00000096905c723c */ /* 0x080ff0000000185c */
[C---:B------:R-:W-:Y:S01]  /*18560*/  HMMA.16816.F32 R96, R140.reuse, R150, R96 ;  /* 0x000000968c60723c */ /* 0x040fe20000001860 */
[----:B------:R-:W2:Y:S03]  /*18570*/  LDSM.16.MT88.4 R148, [R216+0xe000] ;  /* 0x00e00000d894783b */ /* 0x000ea60000004200 */
[----:B-1----:R-:W-:Y:S02]  /*18580*/  FFMA.FTZ R3, R139, c[0x0][0x23c], -R138 ;  /* 0x00008f008b037a23 */ /* 0x002fe4000001088a */
[--C-:B------:R-:W-:Y:S02]  /*18590*/  FFMA.FTZ R139, R247, c[0x0][0x23c], -R137.reuse ;  /* 0x00008f00f78b7a23 */ /* 0x100fe40000010889 */
[----:B------:R-:W-:Y:S10]  /*185a0*/  MUFU.EX2 R247, R165 ;  /* 0x000000a500f77308 */ /* 0x000ff40000000800 */
[----:B------:R1:W-:Y:S10]  /*185b0*/  MUFU.EX2 R185, R3 ;  /* 0x0000000300b97308 */ /* 0x0003f40000000800 */
[----:B------:R3:W-:Y:S01]  /*185c0*/  MUFU.EX2 R195, R139 ;  /* 0x0000008b00c37308 */ /* 0x0007e20000000800 */
[-C--:B--2---:R-:W-:Y:S08]  /*185d0*/  HMMA.16816.F32 R100, R140, R148.reuse, R100 ;  /* 0x000000948c64723c */ /* 0x084ff00000001864 */
[C---:B------:R-:W-:Y:S01]  /*185e0*/  HMMA.16816.F32 R104, R144.reuse, R148, R104 ;  /* 0x000000949068723c */ /* 0x040fe20000001868 */
[--C-:B-1----:R-:W-:Y:S03]  /*185f0*/  FFMA.FTZ R3, R246, c[0x0][0x23c], -R137.reuse ;  /* 0x00008f00f6037a23 */ /* 0x102fe60000010889 */
[--C-:B------:R-:W-:Y:S01]  /*18600*/  FFMA.FTZ R246, R244, c[0x0][0x23c], -R137.reuse ;  /* 0x00008f00f4f67a23 */ /* 0x100fe20000010889 */
[----:B------:R1:W-:Y:S01]  /*18610*/  MUFU.EX2 R190, R3 ;  /* 0x0000000300be7308 */ /* 0x0003e20000000800 */
[----:B------:R-:W-:Y:S02]  /*18620*/  FFMA.FTZ R137, R211, c[0x0][0x23c], -R137 ;  /* 0x00008f00d3897a23 */ /* 0x000fe40000010889 */
[-C--:B------:R-:W-:Y:S01]  /*18630*/  HMMA.16816.F32 R108, R144, R150.reuse, R108 ;  /* 0x00000096906c723c */ /* 0x080fe2000000186c */
[----:B---3--:R-:W-:Y:S06]  /*18640*/  FADD.FTZ R139, R181, R154 ;  /* 0x0000009ab58b7221 */ /* 0x008fec0000010000 */
[----:B------:R-:W-:Y:S01]  /*18650*/  MUFU.EX2 R244, R166 ;  /* 0x000000a600f47308 */ /* 0x000fe20000000800 */
[C---:B------:R-:W-:Y:S01]  /*18660*/  HMMA.16816.F32 R112, R140.reuse, R150, R112 ;  /* 0x000000968c70723c */ /* 0x040fe20000001870 */
[----:B------:R-:W2:Y:S03]  /*18670*/  LDSM.16.MT88.4 R148, [R215+0xe000] ;  /* 0x00e00000d794783b */ /* 0x000ea60000004200 */
[----:B------:R-:W-:Y:S05]  /*18680*/  FADD.FTZ R161, R161, R139 ;  /* 0x0000008ba1a17221 */ /* 0x000fea0000010000 */
[----:B------:R-:W3:Y:S03]  /*18690*/  MUFU.EX2 R241, R137 ;  /* 0x0000008900f17308 */ /* 0x000ee60000000800 */
[----:B-1----:R-:W-:Y:S04]  /*186a0*/  FADD.FTZ R3, R159, R156 ;  /* 0x0000009c9f037221 */ /* 0x002fe80000010000 */
[----:B------:R-:W-:Y:S03]  /*186b0*/  FADD.FTZ R160, R160, R3 ;  /* 0x00000003a0a07221 */ /* 0x000fe60000010000 */
[----:B------:R-:W1:Y:S01]  /*186c0*/  MUFU.EX2 R246, R246 ;  /* 0x000000f600f67308 */ /* 0x000e620000000800 */
[----:B---3--:R-:W-:Y:S01]  /*186d0*/  F2FP.PACK_AB R206, R241, R242 ;  /* 0x000000f2f1ce723e */ /* 0x008fe200000000ff */
[-C--:B--2---:R-:W-:Y:S08]  /*186e0*/  HMMA.16816.F32 R116, R140, R148.reuse, R116 ;  /* 0x000000948c74723c */ /* 0x084ff00000001874 */
[C---:B------:R-:W-:Y:S01]  /*186f0*/  HMMA.16816.F32 R120, R144.reuse, R148, R120 ;  /* 0x000000949078723c */ /* 0x040fe20000001878 */
[----:B------:R-:W2:Y:S04]  /*18700*/  LDL.LU R148, [R1+0x40] ;  /* 0x0000400001947983 */ /* 0x000ea80000300800 */
[----:B------:R-:W3:Y:S02]  /*18710*/  LDL.LU R183, [R1+0x44] ;  /* 0x0000440001b77983 */ /* 0x000ee40000300800 */
[----:B------:R-:W-:Y:S01]  /*18720*/  F2FP.PACK_AB R149, R163, R169 ;  /* 0x000000a9a395723e */ /* 0x000fe200000000ff */
[-C--:B------:R-:W-:Y:S01]  /*18730*/  HMMA.16816.F32 R124, R144, R150.reuse, R124 ;  /* 0x00000096907c723c */ /* 0x080fe2000000187c */
[----:B------:R-:W4:Y:S07]  /*18740*/  LDSM.16.MT88.4 R144, [R213+0xc800] ;  /* 0x00c80000d590783b */ /* 0x000f2e0000004200 */
[----:B------:R-:W-:Y:S01]  /*18750*/  HMMA.16816.F32 R128, R140, R150, R128 ;  /* 0x000000968c80723c */ /* 0x000fe20000001880 */
[----:B------:R1:W5:Y:S04]  /*18760*/  LDL.LU R224, [R1+0xb4] ;  /* 0x0000b40001e07983 */ /* 0x0003680000300800 */
[----:B------:R1:W5:Y:S02]  /*18770*/  LDL.LU R223, [R1+0xb0] ;  /* 0x0000b00001df7983 */ /* 0x0003640000300800 */
[----:B------:R-:W-:Y:S02]  /*18780*/  F2FP.PACK_AB R140, R173, R170 ;  /* 0x000000aaad8c723e */ /* 0x000fe400000000ff */
[----:B------:R-:W-:Y:S03]  /*18790*/  F2FP.PACK_AB R141, R174, R172 ;  /* 0x000000acae8d723e */ /* 0x000fe600000000ff */
[----:B------:R-:W-:Y:S02]  /*187a0*/  F2FP.PACK_AB R142, R179, R177 ;  /* 0x000000b1b38e723e */ /* 0x000fe400000000ff */
[----:B------:R-:W-:Y:S02]  /*187b0*/  F2FP.PACK_AB R143, R180, R178 ;  /* 0x000000b2b48f723e */ /* 0x000fe400000000ff */
[----:B------:R-:W-:Y:S02]  /*187c0*/  F2FP.PACK_AB R150, R186, R176 ;  /* 0x000000b0ba96723e */ /* 0x000fe400000000ff */
[----:B------:R-:W-:Y:S03]  /*187d0*/  F2FP.PACK_AB R151, R185, R168 ;  /* 0x000000a8b997723e */ /* 0x000fe600000000ff */
[-C--:B----4-:R-:W-:Y:S01]  /*187e0*/  HMMA.16816.F32 R4, R140, R144.reuse, R4 ;  /* 0x000000908c04723c */ /* 0x090fe20000001804 */
[----:B--2---:R-:W-:Y:S01]  /*187f0*/  FFMA.FTZ R2, R2, R148, R204 ;  /* 0x0000009402027223 */ /* 0x004fe200000100cc */
[----:B------:R-:W-:Y:S02]  /*18800*/  F2FP.PACK_AB R148, R175, R171 ;  /* 0x000000abaf94723e */ /* 0x000fe400000000ff */
[----:B-1----:R-:W-:Y:S01]  /*18810*/  F2FP.PACK_AB R204, R243, R246 ;  /* 0x000000f6f3cc723e */ /* 0x002fe200000000ff */
[----:B------:R-:W-:Y:S02]  /*18820*/  FADD.FTZ R155, R205, R2 ;  /* 0x00000002cd9b7221 */ /* 0x000fe40000010000 */
[----:B---3--:R-:W-:Y:S02]  /*18830*/  FFMA.FTZ R0, R0, R183, R252 ;  /* 0x000000b700007223 */ /* 0x008fe400000100fc */
[C---:B------:R-:W-:Y:S01]  /*18840*/  HMMA.16816.F32 R8, R148.reuse, R144, R8 ;  /* 0x000000909408723c */ /* 0x040fe20000001808 */
[----:B------:R1:W-:Y:S02]  /*18850*/  MUFU.EX2 R252, R222 ;  /* 0x000000de00fc7308 */ /* 0x0003e40000000800 */
[----:B------:R-:W-:Y:S02]  /*18860*/  FADD.FTZ R0, R182, R0 ;  /* 0x00000000b6007221 */ /* 0x000fe40000010000 */
[----:B------:R-:W-:Y:S02]  /*18870*/  FFMA.FTZ R2, R187, c[0x0][0x23c], -R138 ;  /* 0x00008f00bb027a23 */ /* 0x000fe4000001088a */
[----:B------:R-:W-:Y:S01]  /*18880*/  FADD.FTZ R162, R162, R0 ;  /* 0x00000000a2a27221 */ /* 0x000fe20000010000 */
[-C--:B------:R-:W-:Y:S01]  /*18890*/  HMMA.16816.F32 R12, R148, R146.reuse, R12 ;  /* 0x00000092940c723c */ /* 0x080fe2000000180c */
[----:B------:R-:W-:Y:S02]  /*188a0*/  FFMA.FTZ R0, R219, c[0x0][0x23c], -R138 ;  /* 0x00008f00db007a23 */ /* 0x000fe4000001088a */
[----:B------:R2:W-:Y:S01]  /*188b0*/  MUFU.EX2 R187, R2 ;  /* 0x0000000200bb7308 */ /* 0x0005e20000000800 */
[----:B------:R-:W-:Y:S04]  /*188c0*/  FADD.FTZ R3, R212, R162 ;  /* 0x000000a2d4037221 */ /* 0x000fe80000010000 */
[C---:B------:R-:W-:Y:S01]  /*188d0*/  HMMA.16816.F32 R16, R140.reuse, R146, R16 ;  /* 0x000000928c10723c */ /* 0x040fe20000001810 */
[----:B------:R-:W3:Y:S03]  /*188e0*/  LDSM.16.MT88.4 R144, [R214+0xc800] ;  /* 0x00c80000d690783b */ /* 0x000ee60000004200 */
[----:B------:R-:W-:Y:S01]  /*188f0*/  FADD.FTZ R3, R169, R3 ;  /* 0x00000003a9037221 */ /* 0x000fe20000010000 */
[----:B------:R4:W-:Y:S04]  /*18900*/  MUFU.EX2 R210, R0 ;  /* 0x0000000000d27308 */ /* 0x0009e80000000800 */
[----:B-1----:R1:W5:Y:S04]  /*18910*/  LDL.LU R222, [R1+0xac] ;  /* 0x0000ac0001de7983 */ /* 0x0023680000300800 */
[----:B------:R1:W5:Y:S04]  /*18920*/  LDL.LU R221, [R1+0xa8] ;  /* 0x0000a80001dd7983 */ /* 0x0003680000300800 */
[----:B------:R1:W5:Y:S01]  /*18930*/  LDL.LU R220, [R1+0xa4] ;  /* 0x0000a40001dc7983 */ /* 0x0003620000300800 */
[--C-:B--2---:R-:W-:Y:S03]  /*18940*/  FFMA.FTZ R2, R198, c[0x0][0x23c], -R138.reuse ;  /* 0x00008f00c6027a23 */ /* 0x104fe6000001088a */
[----:B------:R1:W5:Y:S01]  /*18950*/  LDL.LU R219, [R1+0xa0] ;  /* 0x0000a00001db7983 */ /* 0x0003620000300800 */
[----:B------:R2:W-:Y:S01]  /*18960*/  MUFU.EX2 R198, R2 ;  /* 0x0000000200c67308 */ /* 0x0005e20000000800 */
[--C-:B----4-:R-:W-:Y:S02]  /*18970*/  FFMA.FTZ R0, R218, c[0x0][0x23c], -R138.reuse ;  /* 0x00008f00da007a23 */ /* 0x110fe4000001088a */
[----:B------:R1:W5:Y:S07]  /*18980*/  LDL.LU R218, [R1+0x9c] ;  /* 0x00009c0001da7983 */ /* 0x00036e0000300800 */
[----:B------:R4:W1:Y:S01]  /*18990*/  MUFU.EX2 R211, R0 ;  /* 0x0000000000d37308 */ /* 0x0008620000000800 */
[-C--:B---3--:R-:W-:Y:S01]  /*189a0*/  HMMA.16816.F32 R20, R140, R144.reuse, R20 ;  /* 0x000000908c14723c */ /* 0x088fe20000001814 */
[--C-:B--2---:R-:W-:Y:S07]  /*189b0*/  FFMA.FTZ R2, R191, c[0x0][0x23c], -R138.reuse ;  /* 0x00008f00bf027a23 */ /* 0x104fee000001088a */
[C---:B------:R-:W-:Y:S01]  /*189c0*/  HMMA.16816.F32 R24, R148.reuse, R144, R24 ;  /* 0x000000909418723c */ /* 0x040fe20000001818 */
[----:B------:R2:W-:Y:S07]  /*189d0*/  MUFU.EX2 R191, R2 ;  /* 0x0000000200bf7308 */ /* 0x0005ee0000000800 */
[-C--:B------:R-:W-:Y:S01]  /*189e0*/  HMMA.16816.F32 R28, R148, R146.reuse, R28 ;  /* 0x00000092941c723c */ /* 0x080fe2000000181c */
[--C-:B----4-:R-:W-:Y:S02]  /*189f0*/  FFMA.FTZ R0, R217, c[0x0][0x23c], -R138.reuse ;  /* 0x00008f00d9007a23 */ /* 0x110fe4000001088a */
[----:B------:R3:W5:Y:S01]  /*18a00*/  LDL.LU R217, [R1+0x98] ;  /* 0x0000980001d97983 */ /* 0x0007620000300800 */
[----:B-1----:R-:W-:Y:S01]  /*18a10*/  F2FP.PACK_AB R205, R211, R210 ;  /* 0x000000d2d3cd723e */ /* 0x002fe200000000ff */
[----:B------:R1:W-:Y:S02]  /*18a20*/  MUFU.EX2 R209, R0 ;  /* 0x0000000000d17308 */ /* 0x0003e40000000800 */
[----:B------:R3:W5:Y:S01]  /*18a30*/  LDL.LU R212, [R1+0x94] ;  /* 0x0000940001d47983 */ /* 0x0007620000300800 */
[C---:B------:R-:W-:Y:S03]  /*18a40*/  HMMA.16816.F32 R32, R140.reuse, R146, R32 ;  /* 0x000000928c20723c */ /* 0x040fe60000001820 */
[----:B------:R-:W4:Y:S01]  /*18a50*/  LDSM.16.MT88.4 R144, [R216+0xc800] ;  /* 0x00c80000d890783b */ /* 0x000f220000004200 */
[--C-:B--2---:R-:W-:Y:S02]  /*18a60*/  FFMA.FTZ R2, R184, c[0x0][0x23c], -R138.reuse ;  /* 0x00008f00b8027a23 */ /* 0x104fe4000001088a */
[----:B------:R-:W-:Y:S02]  /*18a70*/  FFMA.FTZ R138, R136, c[0x0][0x23c], -R138 ;  /* 0x00008f00888a7a23 */ /* 0x000fe4000001088a */
[----:B------:R2:W-:Y:S01]  /*18a80*/  MUFU.EX2 R202, R2 ;  /* 0x0000000200ca7308 */ /* 0x0005e20000000800 */
[----:B-1----:R-:W-:Y:S04]  /*18a90*/  FADD.FTZ R0, R172, R160 ;  /* 0x000000a0ac007221 */ /* 0x002fe80000010000 */
[----:B------:R-:W-:Y:S05]  /*18aa0*/  FADD.FTZ R136, R174, R0 ;  /* 0x00000000ae887221 */ /* 0x000fea0000010000 */
[----:B------:R1:W1:Y:S01]  /*18ab0*/  MUFU.EX2 R208, R138 ;  /* 0x0000008a00d07308 */ /* 0x0002620000000800 */
[----:B------:R-:W-:Y:S04]  /*18ac0*/  FADD.FTZ R0, R163, R3 ;  /* 0x00000003a3007221 */ /* 0x000fe80000010000 */
[----:B------:R-:W-:Y:S02]  /*18ad0*/  FADD.FTZ R0, R168, R0 ;  /* 0x00000000a8007221 */ /* 0x000fe40000010000 */
[----:B--2---:R-:W-:Y:S02]  /*18ae0*/  FADD.FTZ R2, R158, R155 ;  /* 0x0000009b9e027221 */ /* 0x004fe40000010000 */
[----:B------:R-:W-:Y:S01]  /*18af0*/  LDSM.16.MT88.4 R152, [R214+0xd000] ;  /* 0x00d00000d698783b */ /* 0x000fe20000004200 */
[-C--:B----4-:R-:W-:Y:S01]  /*18b00*/  HMMA.16816.F32 R36, R140, R144.reuse, R36 ;  /* 0x000000908c24723c */ /* 0x090fe20000001824 */
[----:B------:R-:W-:Y:S02]  /*18b10*/  FADD.FTZ R139, R167, R2 ;  /* 0x00000002a78b7221 */ /* 0x000fe40000010000 */
[----:B------:R-:W-:Y:S02]  /*18b20*/  FADD.FTZ R2, R170, R161 ;  /* 0x000000a1aa027221 */ /* 0x000fe40000010000 */
[----:B------:R-:W-:Y:S02]  /*18b30*/  FADD.FTZ R139, R171, R139 ;  /* 0x0000008bab8b7221 */ /* 0x000fe40000010000 */
[----:B------:R-:W-:Y:S01]  /*18b40*/  LDSM.16.MT88.4 R156, [R216+0xd000] ;  /* 0x00d00000d89c783b */ /* 0x000fe20000004200 */
[C---:B------:R-:W-:Y:S01]  /*18b50*/  HMMA.16816.F32 R40, R148.reuse, R144, R40 ;  /* 0x000000909428723c */ /* 0x040fe20000001828 */
[----:B------:R-:W-:Y:S03]  /*18b60*/  FADD.FTZ R137, R173, R2 ;  /* 0x00000002ad897221 */ /* 0x000fe60000010000 */
[----:B------:R-:W-:Y:S01]  /*18b70*/  FADD.FTZ R2, R175, R139 ;  /* 0x0000008baf027221 */ /* 0x000fe20000010000 */
[----:B-1----:R-:W-:Y:S01]  /*18b80*/  F2FP.PACK_AB R138, R252, R249 ;  /* 0x000000f9fc8a723e */ /* 0x002fe200000000ff */
[----:B------:R-:W-:Y:S01]  /*18b90*/  FADD.FTZ R3, R177, R137 ;  /* 0x00000089b1037221 */ /* 0x000fe20000010000 */
[----:B------:R-:W-:Y:S01]  /*18ba0*/  LDSM.16.MT88.4 R164, [R213+0xd800] ;  /* 0x00d80000d5a4783b */ /* 0x000fe20000004200 */
[-C--:B------:R-:W-:Y:S01]  /*18bb0*/  HMMA.16816.F32 R44, R148, R146.reuse, R44 ;  /* 0x00000092942c723c */ /* 0x080fe2000000182c */
[----:B------:R-:W-:Y:S03]  /*18bc0*/  F2FP.PACK_AB R137, R248, R245 ;  /* 0x000000f5f889723e */ /* 0x000fe600000000ff */
[----:B------:R-:W-:Y:S01]  /*18bd0*/  F2FP.PACK_AB R139, R251, R250 ;  /* 0x000000fafb8b723e */ /* 0x000fe200000000ff */
[----:B------:R-:W-:Y:S01]  /*18be0*/  FADD.FTZ R184, R179, R3 ;  /* 0x00000003b3b87221 */ /* 0x000fe20000010000 */
[----:B------:R-:W-:Y:S01]  /*18bf0*/  F2FP.PACK_AB R207, R208, R209 ;  /* 0x000000d1d0cf723e */ /* 0x000fe200000000ff */
[----:B------:R-:W-:Y:S01]  /*18c00*/  FADD.FTZ R2, R176, R2 ;  /* 0x00000002b0027221 */ /* 0x000fe20000010000 */
        /* <DEDUP_REMOVED lines=34> */
[-C--:B------:R-:W-:Y:S03]  /*18e30*/  F2FP.PACK_AB R147, R202, R191.reuse ;  /* 0x000000bfca93723e */ /* 0x080fe600000000ff */
        /* <DEDUP_REMOVED lines=37> */
[-C--:B------:R-:W-:Y:S07]  /*19090*/  HMMA.16816.F32 R124, R144, R154.reuse, R124 ;  /* 0x0000009a907c723c */ /* 0x080fee000000187c */
[----:B------:R-:W-:Y:S01]  /*190a0*/  FADD.FTZ R144, R178, R136 ;  /* 0x00000088b2907221 */ /* 0x000fe20000010000 */
[----:B------:R-:W-:Y:S01]  /*190b0*/  HMMA.16816.F32 R128, R140, R154, R128 ;  /* 0x0000009a8c80723c */ /* 0x000fe20000001880 */
[----:B------:R-:W-:Y:S01]  /*190c0*/  F2FP.PACK_AB R136, R247, R244 ;  /* 0x000000f4f788723e */ /* 0x000fe200000000ff */
[----:B------:R-:W2:Y:S02]  /*190d0*/  LDSM.16.MT88.4 R140, [R215+0xd800] ;  /* 0x00d80000d78c783b */ /* 0x000ea40000004200 */
        /* <DEDUP_REMOVED lines=14> */
[----:B------:R-:W-:Y:S01]  /*191c0*/  IMAD.MOV.U32 R21, RZ, RZ, R200 ;  /* 0x000000ffff157224 */ /* 0x000fe200078e00c8 */
[----:B------:R-:W-:Y:S01]  /*191d0*/  MOV R27, R191 ;  /* 0x000000bf001b7202 */ /* 0x000fe20000000f00 */
[----:B------:R-:W-:Y:S04]  /*191e0*/  IMAD.MOV.U32 R26, RZ, RZ, R190 ;  /* 0x000000ffff1a7224 */ /* 0x000fe800078e00be */
[----:B------:R-:W-:Y:S02]  /*191f0*/  IMAD.MOV.U32 R25, RZ, RZ, R189 ;  /* 0x000000ffff197224 */ /* 0x000fe400078e00bd */
[----:B------:R-:W-:Y:S02]  /*19200*/  IMAD.MOV.U32 R24, RZ, RZ, R188 ;  /* 0x000000ffff187224 */ /* 0x000fe400078e00bc */
[-C--:B------:R-:W-:Y:S07]  /*19210*/  HMMA.16816.F32 R188, R204, R158.reuse, R28 ;  /* 0x0000009eccbc723c */ /* 0x080fee000000181c */
[----:B------:R-:W-:Y:S01]  /*19220*/  IMAD.MOV.U32 R31, RZ, RZ, R198 ;  /* 0x000000ffff1f7224 */ /* 0x000fe200078e00c6 */
[C---:B------:R-:W-:Y:S01]  /*19230*/  HMMA.16816.F32 R156, R136.reuse, R158, R32 ;  /* 0x0000009e889c723c */ /* 0x040fe20000001820 */
[----:B------:R-:W-:Y:S03]  /*19240*/  IMAD.MOV.U32 R30, RZ, RZ, R195 ;  /* 0x000000ffff1e7224 */ /* 0x000fe600078e00c3 */
[----:B------:R-:W-:Y:S01]  /*19250*/  MOV R28, R197 ;  /* 0x000000c5001c7202 */ /* 0x000fe20000000f00 */
[----:B------:R-:W-:Y:S02]  /*19260*/  IMAD.MOV.U32 R29, RZ, RZ, R196 ;  /* 0x000000ffff1d7224 */ /* 0x000fe400078e00c4 */
[----:B------:R-:W-:Y:S01]  /*19270*/  IMAD.MOV.U32 R35, RZ, RZ, R187 ;  /* 0x000000ffff237224 */ /* 0x000fe200078e00bb */
[-C--:B-1----:R-:W-:Y:S01]  /*19280*/  HMMA.16816.F32 R152, R136, R148.reuse, R36 ;  /* 0x000000948898723c */ /* 0x082fe20000001824 */
[----:B------:R-:W-:Y:S03]  /*19290*/  IMAD.MOV.U32 R32, RZ, RZ, R194 ;  /* 0x000000ffff207224 */ /* 0x000fe600078e00c2 */
[----:B------:R-:W-:Y:S01]  /*192a0*/  MOV R34, R192 ;  /* 0x000000c000227202 */ /* 0x000fe20000000f00 */
[----:B------:R-:W-:Y:S02]  /*192b0*/  IMAD.MOV.U32 R33, RZ, RZ, R193 ;  /* 0x000000ffff217224 */ /* 0x000fe400078e00c1 */
[----:B------:R-:W-:Y:S02]  /*192c0*/  IMAD.MOV.U32 R39, RZ, RZ, R184 ;  /* 0x000000ffff277224 */ /* 0x000fe400078e00b8 */
[----:B------:R-:W-:Y:S03]  /*192d0*/  IMAD.MOV.U32 R37, RZ, RZ, R186 ;  /* 0x000000ffff257224 */ /* 0x000fe600078e00ba */
[----:B------:R-:W-:Y:S02]  /*192e0*/  IMAD.MOV.U32 R38, RZ, RZ, R185 ;  /* 0x000000ffff267224 */ /* 0x000fe400078e00b9 */
[C---:B------:R-:W-:Y:S01]  /*192f0*/  HMMA.16816.F32 R184, R204.reuse, R148, R40 ;  /* 0x00000094ccb8723c */ /* 0x040fe20000001828 */
[----:B------:R-:W-:Y:S02]  /*19300*/  FADD.FTZ R2, R37, R2 ;  /* 0x0000000225027221 */ /* 0x000fe40000010000 */
[----:B------:R-:W-:Y:S02]  /*19310*/  FADD.FTZ R0, R38, R0 ;  /* 0x0000000026007221 */ /* 0x000fe40000010000 */
[----:B------:R-:W-:Y:S02]  /*19320*/  FADD.FTZ R2, R34, R2 ;  /* 0x0000000222027221 */ /* 0x000fe40000010000 */
[----:B------:R-:W-:Y:S01]  /*19330*/  FADD.FTZ R0, R35, R0 ;  /* 0x0000000023007221 */ /* 0x000fe20000010000 */
[-C--:B------:R-:W-:Y:S01]  /*19340*/  HMMA.16816.F32 R196, R204, R150.reuse, R44 ;  /* 0x00000096ccc4723c */ /* 0x080fe2000000182c */
[----:B------:R-:W-:Y:S07]  /*19350*/  FADD.FTZ R3, R33, R3 ;  /* 0x0000000321037221 */ /* 0x000fee0000010000 */
[C---:B------:R-:W-:Y:S08]  /*19360*/  HMMA.16816.F32 R148, R136.reuse, R150, R48 ;  /* 0x000000968894723c */ /* 0x040ff00000001830 */
[-C--:B--2---:R-:W-:Y:S08]  /*19370*/  HMMA.16816.F32 R144, R136, R140.reuse, R52 ;  /* 0x0000008c8890723c */ /* 0x084ff00000001834 */
[C---:B------:R-:W-:Y:S08]  /*19380*/  HMMA.16816.F32 R192, R204.reuse, R140, R56 ;  /* 0x0000008cccc0723c */ /* 0x040ff00000001838 */
[-C--:B------:R-:W-:Y:S08]  /*19390*/  HMMA.16816.F32 R200, R204, R142.reuse, R60 ;  /* 0x0000008eccc8723c */ /* 0x080ff0000000183c */
[C---:B------:R-:W-:Y:S08]  /*193a0*/  HMMA.16816.F32 R140, R136.reuse, R142, R64 ;  /* 0x0000008e888c723c */ /* 0x040ff00000001840 */
[-C--:B------:R-:W-:Y:S08]  /*193b0*/  HMMA.16816.F32 R68, R136, R4.reuse, R68 ;  /* 0x000000048844723c */ /* 0x080ff00000001844 */
[C---:B------:R-:W-:Y:S07]  /*193c0*/  HMMA.16816.F32 R72, R204.reuse, R4, R72 ;  /* 0x00000004cc48723c */ /* 0x040fee0000001848 */
[----:B------:R-:W-:Y:S01]  /*193d0*/  FADD.FTZ R5, R30, R2 ;  /* 0x000000021e057221 */ /* 0x000fe20000010000 */
[-C--:B------:R-:W-:Y:S01]  /*193e0*/  HMMA.16816.F32 R76, R204, R6.reuse, R76 ;  /* 0x00000006cc4c723c */ /* 0x080fe2000000184c */
[----:B------:R-:W-:Y:S07]  /*193f0*/  FADD.FTZ R4, R32, R39 ;  /* 0x0000002720047221 */ /* 0x000fee0000010000 */
        /* <DEDUP_REMOVED lines=37> */
[----:B------:R1:W-:Y:S01]  /*19650*/  STL [R1+0x3c], R3 ;  /* 0x00003c0301007387 */ /* 0x0003e20000100800 */
[C---:B------:R-:W-:Y:S01]  /*19660*/  HMMA.16816.F32 R120, R204.reuse, R16, R120 ;  /* 0x00000010cc78723c */ /* 0x040fe20000001878 */
[----:B------:R-:W-:Y:S05]  /*19670*/  FADD.FTZ R2, R241, R2 ;  /* 0x00000002f1027221 */ /* 0x000fea0000010000 */
[----:B------:R3:W-:Y:S02]  /*19680*/  STL [R1+0x40], R2 ;  /* 0x0000400201007387 */ /* 0x0007e40000100800 */
[-C--:B------:R-:W-:Y:S02]  /*19690*/  HMMA.16816.F32 R124, R204, R18.reuse, R124 ;  /* 0x00000012cc7c723c */ /* 0x080fe4000000187c */
[----:B------:R3:W-:Y:S06]  /*196a0*/  STL [R1+0x44], R0 ;  /* 0x0000440001007387 */ /* 0x0007ec0000100800 */
[----:B------:R-:W-:Y:S07]  /*196b0*/  HMMA.16816.F32 R128, R136, R18, R128 ;  /* 0x000000128880723c */ /* 0x000fee0000001880 */
[----:B------:R-:W-:Y:S01]  /*196c0*/  IMAD.MOV.U32 R136, RZ, RZ, R133 ;  /* 0x000000ffff887224 */ /* 0x000fe200078e0085 */
[----:B------:R-:W-:Y:S01]  /*196d0*/  MOV R138, R132 ;  /* 0x00000084008a7202 */ /* 0x000fe20000000f00 */
[----:B-1----:R-:W-:Y:S03]  /*196e0*/  IMAD.MOV.U32 R3, RZ, RZ, R135 ;  /* 0x000000ffff037224 */ /* 0x002fe600078e0087 */
[----:B------:R-:W-:Y:S01]  /*196f0*/  IMAD.MOV.U32 R137, RZ, RZ, R134 ;  /* 0x000000ffff897224 */ /* 0x000fe200078e0086 */
[----:B---3-5:R-:W-:-:S05]  /*19700*/  @P0 BRA `(.L_x_482) ;  /* 0xffffabe000000947 */ /* 0x028fca000383ffff */
.L_x_481:
[----:B-1----:R-:W2:Y:S01]  /*19710*/  LDL.LU R2, [R1+0x38] ;  /* 0x0000380001027983 */ /* 0x002ea20000300800 */
        /* <DEDUP_REMOVED lines=439> */
.L_x_486:
[----:B--234-:R-:W-:Y:S05]  /*1b290*/  BSYNC B0 ;  /* 0x0000000000007941 */ /* 0x01cfea0003800000 */
.L_x_485:
        /* <DEDUP_REMOVED lines=27> */
.L_x_488:
[----:B-1----:R-:W-:Y:S05]  /*1b450*/  BSYNC B0 ;  /* 0x0000000000007941 */ /* 0x002fea0003800000 */
.L_x_487:
        /* <DEDUP_REMOVED lines=16> */
.L_x_490:
[----:B------:R-:W-:Y:S05]  /*1b560*/  BSYNC B0 ;  /* 0x0000000000007941 */ /* 0x000fea0003800000 */
.L_x_489:
        /* <DEDUP_REMOVED lines=16> */
.L_x_492:
[----:B------:R-:W-:Y:S05]  /*1b670*/  BSYNC B0 ;  /* 0x0000000000007941 */ /* 0x000fea0003800000 */
.L_x_491:
        /* <DEDUP_REMOVED lines=16> */
.L_x_494:
[----:B------:R-:W-:Y:S05]  /*1b780*/  BSYNC B0 ;  /* 0x0000000000007941 */ /* 0x000fea0003800000 */
.L_x_493:
        /* <DEDUP_REMOVED lines=16> */
.L_x_496:
[----:B------:R-:W-:Y:S05]  /*1b890*/  BSYNC B0 ;  /* 0x0000000000007941 */ /* 0x000fea0003800000 */
.L_x_495:
        /* <DEDUP_REMOVED lines=16> */
.L_x_498:
[----:B------:R-:W-:Y:S05]  /*1b9a0*/  BSYNC B0 ;  /* 0x0000000000007941 */ /* 0x000fea0003800000 */
.L_x_497:
        /* <DEDUP_REMOVED lines=16> */
.L_x_500:
[----:B------:R-:W-:Y:S05]  /*1bab0*/  BSYNC B0 ;  /* 0x0000000000007941 */ /* 0x000fea0003800000 */
.L_x_499:
        /* <DEDUP_REMOVED lines=16> */
.L_x_501:
        /* <DEDUP_REMOVED lines=12> */
.L_x_2381:


//--------------------- .text._ZN5flash16flash_fwd_kernelI23Flash_fwd_kernel_traitsILi128ELi128ELi64ELi4ELb0ELb0EN7cutlass6half_tE19Flash_kernel_traitsILi128ELi128ELi64ELi4ES3_EELb0ELb0ELb1ELb0ELb0ELb0ELb0ELb0EEEvNS_16Flash_fwd_paramsE --------------------------
	.section	.text._ZN5flash16flash_fwd_kernelI23Flash_fwd_kernel_traitsILi128ELi128ELi64ELi4ELb0ELb0EN7cutlass6half_tE19Flash_kernel_traitsILi128ELi128ELi64ELi4ES3_EELb0ELb0ELb1ELb0ELb0ELb0ELb0ELb0EEEvNS_16Flash_fwd_paramsE,"ax",@progbits
	.sectioninfo	@"SHI_REGISTERS=255"
	.align	128
        .global         _ZN5flash16flash_fwd_kernelI23Flash_fwd_kernel_traitsILi128ELi128ELi64ELi4ELb0ELb0EN7cutlass6half_tE19Flash_kernel_traitsILi128ELi128ELi64ELi4ES3_EELb0ELb0ELb1ELb0ELb0ELb0ELb0ELb0EEEvNS_16Flash_fwd_paramsE
        .type           _ZN5flash16flash_fwd_kernelI23Flash_fwd_kernel_traitsILi128ELi128ELi64ELi4ELb0ELb0EN7cutlass6half_tE19Flash_kernel_traitsILi128ELi128ELi64ELi4ES3_EELb0ELb0ELb1ELb0ELb0ELb0ELb0ELb0EEEvNS_16Flash_fwd_paramsE,@function
        .size           _ZN5flash16flash_fwd_kernelI23Flash_fwd_kernel_traitsILi128ELi128ELi64ELi4ELb0ELb0EN7cutlass6half_tE19Flash_kernel_traitsILi128ELi128ELi64ELi4ES3_EELb0ELb0ELb1ELb0ELb0ELb0ELb0ELb0EEEvNS_16Flash_fwd_paramsE,(.L_x_2382 - _ZN5flash16flash_fwd_kernelI23Flash_fwd_kernel_traitsILi128ELi128ELi64ELi4ELb0ELb0EN7cutlass6half_tE19Flash_kernel_traitsILi128ELi128ELi64ELi4ES3_EELb0ELb0ELb1ELb0ELb0ELb0ELb0ELb0EEEvNS_16Flash_fwd_paramsE)
        .other          _ZN5flash16flash_fwd_kernelI23Flash_fwd_kernel_traitsILi128ELi128ELi64ELi4ELb0ELb0EN7cutlass6half_tE19Flash_kernel_traitsILi128ELi128ELi64ELi4ES3_EELb0ELb0ELb1ELb0ELb0ELb0ELb0ELb0EEEvNS_16Flash_fwd_paramsE,@"STO_CUDA_ENTRY STV_DEFAULT"
_ZN5flash16flash_fwd_kernelI23Flash_fwd_kernel_traitsILi128ELi128ELi64ELi4ELb0ELb0EN7cutlass6half_tE19Flash_kernel_traitsILi128ELi128ELi64ELi4ES3_EELb0ELb0ELb1ELb0ELb0ELb0ELb0ELb0EEEvNS_16Flash_fwd_paramsE:
.text._ZN5flash16flash_fwd_kernelI23Flash_fwd_kernel_traitsILi128ELi128ELi64ELi4ELb0ELb0EN7cutlass6half_tE19Flash_kernel_traitsILi128ELi128ELi64ELi4ES3_EELb0ELb0ELb1ELb0ELb0ELb0ELb0ELb0EEEvNS_16Flash_fwd_paramsE:
        /* <DEDUP_REMOVED lines=56> */
.L_x_502:
[----:B------:R-:W-:Y:S02]  /*0380*/  ULDC UR6, c[0x0][0x218] ;  /* 0x0000860000067ab9 */ /* 0x000fe40000000800 */
.L_x_503:
        /* <DEDUP_REMOVED lines=52> */
[----:B------:R-:W-:Y:S01]  /*06d0*/  IMAD.U32 R6, RZ, RZ, UR14 ;  /* 0x0000000eff067e24 */ /* 0x000fe2000f8e00ff */
[----:B------:R-:W-:Y:S01]  /*06e0*/  ULDC.U8 UR16, c[0x0][0x328] ;  /* 0x0000ca0000107ab9 */ /* 0x000fe20000000000 */
        /* <DEDUP_REMOVED lines=9> */
[----:B------:R-:W-:Y:S01]  /*0780*/  @!UP0 UIMAD.WIDE.U32 UR20, UR12, UR6, URZ ;  /* 0x000000060c1482a5 */ /* 0x000fe2000f8e003f */
[----:B------:R-:W-:Y:S01]  /*0790*/  IMAD.SHL.U32 R14, R15, 0x8, RZ ;  /* 0x000000080f0e7824 */ /* 0x000fe200078e00ff */
[----:B------:R-:W-:-:S02]  /*07a0*/  ULDC.64 UR4, c[0x0][0x1f0] ;  /* 0x00007c0000047ab9 */ /* 0x000fc40000000a00 */
[----:B------:R-:W-:Y:S01]  /*07b0*/  UIMAD UR4, UR9, UR4, URZ ;  /* 0x00000004090472a4 */ /* 0x000fe2000f8e023f */
[----:B------:R-:W-:Y:S01]  /*07c0*/  IMAD.WIDE R6, R6, 0x80, R8 ;  /* 0x0000008006067825 */ /* 0x000fe200078e0208 */
[----:B------:R-:W-:Y:S01]  /*07d0*/  @!UP0 UIMAD UR9, UR10, UR6, URZ ;  /* 0x000000060a0982a4 */ /* 0x000fe2000f8e023f */
[----:B------:R-:W-:Y:S01]  /*07e0*/  IADD3 R23, R14, 0x40, RZ ;  /* 0x000000400e177810 */ /* 0x000fe20007ffe0ff */
[----:B------:R-:W-:Y:S02]  /*07f0*/  UIMAD UR5, UR13, UR5, UR4 ;  /* 0x000000050d0572a4 */ /* 0x000fe4000f8e0204 */
[----:B------:R-:W-:Y:S02]  /*0800*/  ULDC.U8 UR10, c[0x0][0x329] ;  /* 0x0000ca40000a7ab9 */ /* 0x000fe40000000000 */
[----:B------:R-:W-:Y:S02]  /*0810*/  UISETP.NE.AND UP1, UPT, UR10, URZ, UPT ;  /* 0x0000003f0a00728c */ /* 0x000fe4000bf25270 */
[----:B------:R-:W-:-:S02]  /*0820*/  @!UP0 UIMAD UR9, UR12, UR7, UR9 ;  /* 0x000000070c0982a4 */ /* 0x000fc4000f8e0209 */
[----:B------:R-:W-:Y:S02]  /*0830*/  UISETP.NE.OR UP3, UPT, UR10, URZ, !UP2 ;  /* 0x0000003f0a00728c */ /* 0x000fe4000d765670 */
[----:B------:R-:W-:Y:S02]  /*0840*/  ULDC UR7, c[0x0][0x214] ;  /* 0x0000850000077ab9 */ /* 0x000fe40000000800 */
[----:B------:R-:W-:Y:S02]  /*0850*/  ULDC UR6, c[0x0][0x234] ;  /* 0x00008d0000067ab9 */ /* 0x000fe40000000800 */
[----:B------:R-:W-:Y:S02]  /*0860*/  ULDC UR4, c[0x0][0x1c0] ;  /* 0x0000700000047ab9 */ /* 0x000fe40000000800 */
[----:B------:R-:W-:Y:S02]  /*0870*/  @UP1 ULDC UR16, c[0x0][0x210] ;  /* 0x0000840000101ab9 */ /* 0x000fe40000000800 */
[----:B------:R-:W-:-:S02]  /*0880*/  @UP1 UIMAD UR16, UR16, UR7, URZ ;  /* 0x00000007101012a4 */ /* 0x000fc4000f8e023f */
[----:B------:R-:W-:Y:S02]  /*0890*/  @!UP1 USEL UR16, UR7, UR6, !UP2 ;  /* 0x0000000607109287 */ /* 0x000fe4000d000000 */
[----:B------:R-:W-:Y:S02]  /*08a0*/  @UP0 UMOV UR10, UR22 ;  /* 0x00000016000a0c82 */ /* 0x000fe40008000000 */
[----:B------:R-:W-:Y:S02]  /*08b0*/  @UP1 UMOV UR22, 0x1 ;  /* 0x0000000100161882 */ /* 0x000fe40000000000 */
[----:B------:R-:W-:Y:S02]  /*08c0*/  @!UP1 UIMAD UR22, UR16, UR4, URZ ;  /* 0x00000004101692a4 */ /* 0x000fe4000f8e023f */
[----:B------:R-:W-:Y:S02]  /*08d0*/  @!UP0 UMOV UR10, UR20 ;  /* 0x00000014000a8c82 */ /* 0x000fe40008000000 */
[----:B------:R-:W-:Y:S01]  /*08e0*/  @!UP0 UIADD3 UR8, UR21, UR9, URZ ;  /* 0x0000000915088290 */ /* 0x000fe2000fffe03f */
[----:B------:R-:W-:Y:S01]  /*08f0*/  IADD3 R2, P0, R14, UR10, RZ ;  /* 0x0000000a0e027c10 */ /* 0x000fe2000ff1e0ff */
[----:B------:R-:W-:-:S02]  /*0900*/  UIADD3 UR17, -UR15, UR17, URZ ;  /* 0x000000110f117290 */ /* 0x000fc4000fffe13f */
[----:B------:R-:W-:Y:S02]  /*0910*/  @!UP3 UIMAD UR20, UR12, UR7, URZ ;  /* 0x000000070c14b2a4 */ /* 0x000fe4000f8e023f */
[----:B------:R-:W-:Y:S01]  /*0920*/  UIMAD UR22, UR12, UR22, URZ ;  /* 0x000000160c1672a4 */ /* 0x000fe2000f8e023f */
[----:B------:R-:W-:Y:S01]  /*0930*/  LEA.HI.X.SX32 R3, R14, UR8, 0x1, P0 ;  /* 0x000000080e037c11 */ /* 0x000fe200080f0eff */
[----:B------:R-:W-:Y:S01]  /*0940*/  @!UP3 USEL UR20, UR20, UR11, !UP0 ;  /* 0x0000000b1414b287 */ /* 0x000fe2000c000000 */
[----:B------:R-:W-:Y:S01]  /*0950*/  ISETP.GE.AND P0, PT, R8, UR17, PT ;  /* 0x0000001108007c0c */ /* 0x000fe2000bf06270 */
[----:B------:R-:W-:Y:S02]  /*0960*/  USEL UR22, UR22, URZ, UP3 ;  /* 0x0000003f16167287 */ /* 0x000fe40009800000 */
[----:B------:R-:W-:Y:S01]  /*0970*/  @UP1 ULDC UR23, c[0x0][0x210] ;  /* 0x0000840000171ab9 */ /* 0x000fe20000000800 */
[----:B-1----:R-:W-:Y:S01]  /*0980*/  IMAD.WIDE.U32 R12, R12, c[0x0][0x1f0], R2 ;  /* 0x00007c000c0c7a25 */ /* 0x002fe200078e0002 */
[----:B------:R-:W-:-:S02]  /*0990*/  @!UP1 UMOV UR23, 0x1 ;  /* 0x0000000100179882 */ /* 0x000fc40000000000 */
[----:B------:R-:W-:Y:S02]  /*09a0*/  UIMAD UR13, UR13, UR16, UR22 ;  /* 0x000000100d0d72a4 */ /* 0x000fe4000f8e0216 */
[----:B------:R-:W-:Y:S01]  /*09b0*/  UIMAD UR15, UR15, UR23, URZ ;  /* 0x000000170f0f72a4 */ /* 0x000fe2000f8e023f */
[----:B------:R-:W-:Y:S01]  /*09c0*/  IADD3 R11, R13, UR5, RZ ;  /* 0x000000050d0b7c10 */ /* 0x000fe2000fffe0ff */
[----:B------:R-:W-:Y:S02]  /*09d0*/  UMOV UR24, URZ ;  /* 0x0000003f00187c82 */ /* 0x000fe40008000000 */
[----:B------:R-:W-:Y:S02]  /*09e0*/  @!UP3 UMOV UR24, UR20 ;  /* 0x000000140018bc82 */ /* 0x000fe40008000000 */
[----:B------:R-:W-:Y:S02]  /*09f0*/  UMOV UR25, URZ ;  /* 0x0000003f00197c82 */ /* 0x000fe40008000000 */
[----:B------:R-:W-:-:S02]  /*0a00*/  USHF.R.S32.HI UR6, URZ, 0x1f, UR13 ;  /* 0x0000001f3f067899 */ /* 0x000fc4000801140d */
[----:B------:R-:W-:Y:S02]  /*0a10*/  @!UP3 USHF.R.S32.HI UR25, URZ, 0x1f, UR20 ;  /* 0x0000001f3f19b899 */ /* 0x000fe40008011414 */
        /* <DEDUP_REMOVED lines=15> */
.L_x_506:
[----:B------:R-:W-:Y:S05]  /*0b10*/  BSYNC B0 ;  /* 0x0000000000007941 */ /* 0x000fea0003800000 */
.L_x_505:
        /* <DEDUP_REMOVED lines=18> */
.L_x_508:
[----:B------:R-:W-:Y:S05]  /*0c40*/  BSYNC B0 ;  /* 0x0000000000007941 */ /* 0x000fea0003800000 */
.L_x_507:
        /* <DEDUP_REMOVED lines=18> */
.L_x_510:
[----:B------:R-:W-:Y:S05]  /*0d70*/  BSYNC B0 ;  /* 0x0000000000007941 */ /* 0x000fea0003800000 */
.L_x_509:
        /* <DEDUP_REMOVED lines=18> */
.L_x_512:
[----:B------:R-:W-:Y:S05]  /*0ea0*/  BSYNC B0 ;  /* 0x0000000000007941 */ /* 0x000fea0003800000 */
.L_x_511:
        /* <DEDUP_REMOVED lines=18> */
.L_x_514:
[----:B------:R-:W-:Y:S05]  /*0fd0*/  BSYNC B0 ;  /* 0x0000000000007941 */ /* 0x000fea0003800000 */
.L_x_513:
        /* <DEDUP_REMOVED lines=18> */
.L_x_516:
[----:B------:R-:W-:Y:S05]  /*1100*/  BSYNC B0 ;  /* 0x0000000000007941 */ /* 0x000fea0003800000 */
.L_x_515:
        /* <DEDUP_REMOVED lines=18> */
.L_x_518:
[----:B------:R-:W-:Y:S05]  /*1230*/  BSYNC B0 ;  /* 0x0000000000007941 */ /* 0x000fea0003800000 */
.L_x_517:
        /* <DEDUP_REMOVED lines=18> */
.L_x_520:
[----:B------:R-:W-:Y:S05]  /*1360*/  BSYNC B0 ;  /* 0x0000000000007941 */ /* 0x000fea0003800000 */
.L_x_519:
        /* <DEDUP_REMOVED lines=67> */
.L_x_504:
        /* <DEDUP_REMOVED lines=32> */
.L_x_521:
        /* <DEDUP_REMOVED lines=19> */
[----:B------:R-:W-:Y:S01]  /*1ad0*/  IMAD.HI.U32 R0, R3, R0, R2 ;  /* 0x0000000003007227 */ /* 0x000fe200078e0002 */
[----:B------:R-:W-:-:S05]  /*1ae0*/  MOV R3, R5 ;  /* 0x0000000500037202 */ /* 0x000fca0000000f00 */
[----:B------:R-:W-:-:S04]  /*1af0*/  IMAD.HI.U32 R0, R0, R3, RZ ;  /* 0x0000000300007227 */ /* 0x000fc800078e00ff */
[----:B------:R-:W-:-:S04]  /*1b00*/  IMAD.MOV R2, RZ, RZ, -R0 ;  /* 0x000000ffff027224 */ /* 0x000fc800078e0a00 */
[----:B------:R-:W-:-:S05]  /*1b10*/  IMAD R2, R4, R2, R3 ;  /* 0x0000000204027224 */ /* 0x000fca00078e0203 */
[----:B------:R-:W-:-:S13]  /*1b20*/  ISETP.GT.U32.AND P2, PT, R4, R2, PT ;  /* 0x000000020400720c */ /* 0x000fda0003f44070 */
[----:B------:R-:W-:Y:S01]  /*1b30*/  @!P2 IMAD.IADD R2, R2, 0x1, -R4 ;  /* 0x000000010202a824 */ /* 0x000fe200078e0a04 */
[----:B------:R-:W-:Y:S02]  /*1b40*/  @!P2 IADD3 R0, R0, 0x1, RZ ;  /* 0x000000010000a810 */ /* 0x000fe40007ffe0ff */
[----:B------:R-:W-:Y:S02]  /*1b50*/  ISETP.NE.AND P2, PT, RZ, c[0x0][0x1c8], PT ;  /* 0x00007200ff007a0c */ /* 0x000fe40003f45270 */
[----:B------:R-:W-:-:S13]  /*1b60*/  ISETP.GE.U32.AND P3, PT, R2, R4, PT ;  /* 0x000000040200720c */ /* 0x000fda0003f66070 */
[----:B------:R-:W-:-:S04]  /*1b70*/  @P3 IADD3 R0, R0, 0x1, RZ ;  /* 0x0000000100003810 */ /* 0x000fc80007ffe0ff */
        /* <DEDUP_REMOVED lines=15> */
.L_x_522:
[----:B------:R-:W-:Y:S01]  /*1c70*/  SHF.R.S32.HI R12, RZ, 0x1f, R25 ;  /* 0x0000001fff0c7819 */ /* 0x000fe20000011419 */
[----:B------:R-:W1:Y:S01]  /*1c80*/  S2R R16, SR_CTAID.Z ;  /* 0x0000000000107919 */ /* 0x000e620000002700 */
[----:B------:R-:W-:Y:S01]  /*1c90*/  ULDC.64 UR4, c[0x0][0x1a8] ;  /* 0x00006a0000047ab9 */ /* 0x000fe20000000a00 */
[----:B------:R-:W-:Y:S01]  /*1ca0*/  IMAD.U32 R7, RZ, RZ, UR14 ;  /* 0x0000000eff077e24 */ /* 0x000fe2000f8e00ff */
[CC--:B------:R-:W-:Y:S01]  /*1cb0*/  LEA.HI R2, R12.reuse, R25.reuse, RZ, 0x3 ;  /* 0x000000190c027211 */ /* 0x0c0fe200078f18ff */
[----:B------:R-:W-:Y:S01]  /*1cc0*/  UIMAD UR4, UR22, UR4, URZ ;  /* 0x00000004160472a4 */ /* 0x000fe2000f8e023f */
[----:B------:R-:W-:Y:S01]  /*1cd0*/  LEA.HI R21, R12, R25, RZ, 0x4 ;  /* 0x000000190c157211 */ /* 0x000fe200078f20ff */
[----:B------:R-:W-:Y:S01]  /*1ce0*/  BSSY B0, `(.L_x_523) ;  /* 0x0000058000007945 */ /* 0x000fe20003800000 */
[----:B------:R-:W-:Y:S01]  /*1cf0*/  SHF.R.S32.HI R14, RZ, 0x3, R2 ;  /* 0x00000003ff0e7819 */ /* 0x000fe20000011402 */
[----:B------:R-:W-:Y:S01]  /*1d00*/  UIMAD UR4, UR13, UR5, UR4 ;  /* 0x000000050d0472a4 */ /* 0x000fe2000f8e0204 */
[----:B------:R-:W-:-:S02]  /*1d10*/  LOP3.LUT R2, R2, 0xfffffff8, RZ, 0xc0, !PT ;  /* 0xfffffff802027812 */ /* 0x000fc400078ec0ff */
[----:B------:R-:W-:Y:S01]  /*1d20*/  LOP3.LUT R3, R21, 0xfffffff0, RZ, 0xc0, !PT ;  /* 0xfffffff015037812 */ /* 0x000fe200078ec0ff */
[----:B------:R-:W-:Y:S01]  /*1d30*/  IMAD.SHL.U32 R4, R14, 0x40, RZ ;  /* 0x000000400e047824 */ /* 0x000fe200078e00ff */
[----:B------:R-:W-:Y:S01]  /*1d40*/  LEA.HI R6, R12, R25, RZ, 0x6 ;  /* 0x000000190c067211 */ /* 0x000fe200078f30ff */
[C---:B------:R-:W-:Y:S01]  /*1d50*/  IMAD.IADD R22, R25.reuse, 0x1, -R2 ;  /* 0x0000000119167824 */ /* 0x040fe200078e0a02 */
[----:B------:R-:W-:Y:S01]  /*1d60*/  SHF.R.S32.HI R15, RZ, 0x1f, R14 ;  /* 0x0000001fff0f7819 */ /* 0x000fe2000001140e */
[----:B------:R-:W-:Y:S01]  /*1d70*/  IMAD.IADD R2, R25, 0x1, -R3 ;  /* 0x0000000119027824 */ /* 0x000fe200078e0a03 */
[----:B------:R-:W-:Y:S01]  /*1d80*/  LOP3.LUT R3, R4, 0x1c0, RZ, 0xc0, !PT ;  /* 0x000001c004037812 */ /* 0x000fe200078ec0ff */
[----:B------:R-:W-:Y:S02]  /*1d90*/  IMAD.SHL.U32 R178, R22, 0x8, RZ ;  /* 0x0000000816b27824 */ /* 0x000fe400078e00ff */
[----:B------:R-:W-:Y:S01]  /*1da0*/  IMAD R11, R15, c[0x0][0x1a0], RZ ;  /* 0x000068000f0b7a24 */ /* 0x000fe200078e02ff */
[----:B------:R-:W-:-:S02]  /*1db0*/  SHF.R.S32.HI R5, RZ, 0x1f, R2 ;  /* 0x0000001fff057819 */ /* 0x000fc40000011402 */
[----:B------:R-:W-:Y:S02]  /*1dc0*/  LOP3.LUT R4, R3, 0x38, R178, 0xf8, !PT ;  /* 0x0000003803047812 */ /* 0x000fe400078ef8b2 */
[----:B------:R-:W-:Y:S02]  /*1dd0*/  SHF.R.U32.HI R3, RZ, 0x3, R3 ;  /* 0x00000003ff037819 */ /* 0x000fe40000011603 */
[----:B------:R-:W-:Y:S01]  /*1de0*/  LEA.HI R24, R5, R2, RZ, 0x3 ;  /* 0x0000000205187211 */ /* 0x000fe200078f18ff */
[----:B------:R-:W-:Y:S01]  /*1df0*/  IMAD.SHL.U32 R5, R6, 0x8, RZ ;  /* 0x0000000806057824 */ /* 0x000fe200078e00ff */
[----:B------:R-:W-:Y:S01]  /*1e00*/  LOP3.LUT R4, R4, R3, RZ, 0x3c, !PT ;  /* 0x0000000304047212 */ /* 0x000fe200078e3cff */
[----:B------:R-:W-:Y:S01]  /*1e10*/  IMAD.WIDE R6, R7, 0x80, R14 ;  /* 0x0000008007067825 */ /* 0x000fe200078e020e */
[----:B------:R-:W-:Y:S02]  /*1e20*/  LOP3.LUT R3, R24, 0xfffffff8, RZ, 0xc0, !PT ;  /* 0xfffffff818037812 */ /* 0x000fe400078ec0ff */
[----:B------:R-:W-:-:S02]  /*1e30*/  SHF.R.S32.HI R179, RZ, 0x1f, R178 ;  /* 0x0000001fffb37819 */ /* 0x000fc400000114b2 */
        /* <DEDUP_REMOVED lines=11> */
[----:B------:R-:W-:-:S03]  /*1ef0*/  IMAD.WIDE.U32 R4, R14, c[0x0][0x1a0], R178 ;  /* 0x000068000e047a25 */ /* 0x000fc600078e00b2 */
[----:B------:R-:W-:Y:S01]  /*1f00*/  IADD3.X R9, R9, UR7, R10, P0, !PT ;  /* 0x0000000709097c10 */ /* 0x000fe200087fe40a */
[----:B-1----:R-:W-:Y:S01]  /*1f10*/  IMAD.WIDE.U32 R16, R16, c[0x0][0x1a8], R2 ;  /* 0x00006a0010107a25 */ /* 0x002fe200078e0002 */
[----:B------:R-:W-:Y:S02]  /*1f20*/  SHF.R.S32.HI R3, RZ, 0x1f, R0 ;  /* 0x0000001fff037819 */ /* 0x000fe40000011400 */
[----:B------:R-:W-:Y:S01]  /*1f30*/  IADD3 R2, P0, R4, UR26, RZ ;  /* 0x0000001a04027c10 */ /* 0x000fe2000ff1e0ff */
[----:B------:R-:W-:Y:S01]  /*1f40*/  IMAD R10, R14, c[0x0][0x1a4], R11 ;  /* 0x000069000e0a7a24 */ /* 0x000fe200078e020b */
[----:B------:R-:W-:Y:S01]  /*1f50*/  IADD3 R13, R17, UR4, RZ ;  /* 0x00000004110d7c10 */ /* 0x000fe2000fffe0ff */
[----:B------:R-:W-:Y:S01]  /*1f60*/  IMAD R11, R3, c[0x0][0x1b0], RZ ;  /* 0x00006c00030b7a24 */ /* 0x000fe200078e02ff */
[----:B------:R-:W-:Y:S01]  /*1f70*/  R2P PR, R23, 0x6 ;  /* 0x0000000617007804 */ /* 0x000fe20000000000 */
[----:B------:R-:W-:Y:S01]  /*1f80*/  IMAD R4, R3, c[0x0][0x1b8], RZ ;  /* 0x00006e0003047a24 */ /* 0x000fe200078e02ff */
[----:B------:R-:W-:Y:S01]  /*1f90*/  IADD3.X R3, R5, UR23, R10, P0, !PT ;  /* 0x0000001705037c10 */ /* 0x000fe200087fe40a */
[----:B------:R-:W-:Y:S01]  /*1fa0*/  IMAD R11, R0, c[0x0][0x1b4], R11 ;  /* 0x00006d00000b7a24 */ /* 0x000fe200078e020b */
[----:B------:R-:W-:Y:S01]  /*1fb0*/  ISETP.GE.AND P0, PT, R14, UR6, PT ;  /* 0x000000060e007c0c */ /* 0x000fe2000bf06270 */
[----:B------:R-:W-:-:S02]  /*1fc0*/  IMAD R5, R0, c[0x0][0x1bc], R4 ;  /* 0x00006f0000057a24 */ /* 0x000fc400078e0204 */
        /* <DEDUP_REMOVED lines=10> */
[----:B------:R-:W-:-:S02]  /*2070*/  IMAD.MOV.U32 R3, RZ, RZ, 0x20 ;  /* 0x00000020ff037424 */ /* 0x000fc400078e00ff */
[----:B------:R-:W-:Y:S01]  /*2080*/  IMAD.IADD R20, R25, 0x1, -R0 ;  /* 0x0000000119147824 */ /* 0x000fe200078e0a00 */
[----:B------:R2:W-:Y:S01]  /*2090*/  STL [R1+0x40], R171 ;  /* 0x000040ab01007387 */ /* 0x0005e20000100800 */
[----:B------:R-:W-:Y:S01]  /*20a0*/  IMAD.SHL.U32 R243, R243, 0x2, RZ ;  /* 0x00000002f3f37824 */ /* 0x000fe200078e00ff */
[----:B------:R-:W-:Y:S02]  /*20b0*/  SEL R4, R4, 0xfffffff0, !P1 ;  /* 0xfffffff004047807 */ /* 0x000fe40004800000 */
[----:B------:R2:W-:Y:S01]  /*20c0*/  STL [R1+0x2c], R29 ;  /* 0x00002c1d01007387 */ /* 0x0005e20000100800 */
[----:B------:R-:W-:-:S03]  /*20d0*/  SEL R2, R3, 0xffffffe0, !P2 ;  /* 0xffffffe003027807 */ /* 0x000fc60005000000 */
[----:B------:R2:W-:Y:S01]  /*20e0*/  STL [R1+0x5c], R33 ;  /* 0x00005c2101007387 */ /* 0x0005e20000100800 */
[----:B------:R-:W-:Y:S05]  /*20f0*/  @P0 BRA `(.L_x_524) ;  /* 0x0000016000000947 */ /* 0x000fea0003800000 */
[----:B------:R-:W-:Y:S01]  /*2100*/  ISETP.GE.AND P2, PT, R178, c[0x0][0x220], PT ;  /* 0x00008800b2007a0c */ /* 0x000fe20003f46270 */
[----:B------:R-:W-:Y:S01]  /*2110*/  IMAD R0, R7, c[0x0][0x190], RZ ;  /* 0x0000640007007a24 */ /* 0x000fe200078e02ff */
[----:B------:R-:W-:Y:S01]  /*2120*/  ISETP.GE.AND P1, PT, R171, c[0x0][0x220], PT ;  /* 0x00008800ab007a0c */ /* 0x000fe20003f26270 */
[----:B------:R-:W-:Y:S02]  /*2130*/  IMAD.MOV.U32 R12, RZ, RZ, R16 ;  /* 0x000000ffff0c7224 */ /* 0x000fe400078e0010 */
[C---:B------:R-:W-:Y:S02]  /*2140*/  IMAD R0, R6.reuse, c[0x0][0x194], R0 ;  /* 0x0000650006007a24 */ /* 0x040fe400078e0200 */
        /* <DEDUP_REMOVED lines=17> */
.L_x_524:
[----:B------:R-:W-:Y:S05]  /*2260*/  BSYNC B0 ;  /* 0x0000000000007941 */ /* 0x000fea0003800000 */
.L_x_523:
[----:B------:R-:W-:Y:S01]  /*2270*/  IADD3 R19, R14, 0x10, RZ ;  /* 0x000000100e137810 */ /* 0x000fe20007ffe0ff */
[----:B------:R-:W-:Y:S03]  /*2280*/  BSSY B0, `(.L_x_525) ;  /* 0x000001c000007945 */ /* 0x000fe60003800000 */
[----:B------:R-:W-:-:S13]  /*2290*/  ISETP.GE.AND P0, PT, R19, UR6, PT ;  /* 0x0000000613007c0c */ /* 0x000fda000bf06270 */
[----:B------:R-:W-:Y:S05]  /*22a0*/  @P0 BRA `(.L_x_526) ;  /* 0x0000019000000947 */ /* 0x000fea0003800000 */
[----:B------:R-:W-:Y:S01]  /*22b0*/  IADD3 R0, P0, R6, 0x10, RZ ;  /* 0x0000001006007810 */ /* 0x000fe20007f1e0ff */
[----:B-1----:R-:W-:Y:S01]  /*22c0*/  IMAD.MOV.U32 R8, RZ, RZ, R16 ;  /* 0x000000ffff087224 */ /* 0x002fe200078e0010 */
        /* <DEDUP_REMOVED lines=23> */
.L_x_526:
[----:B------:R-:W-:Y:S05]  /*2440*/  BSYNC B0 ;  /* 0x0000000000007941 */ /* 0x000fea0003800000 */
.L_x_525:
        /* <DEDUP_REMOVED lines=29> */
.L_x_528:
[----:B------:R-:W-:Y:S05]  /*2620*/  BSYNC B0 ;  /* 0x0000000000007941 */ /* 0x000fea0003800000 */
.L_x_527:
        /* <DEDUP_REMOVED lines=29> */
.L_x_530:
[----:B------:R-:W-:Y:S05]  /*2800*/  BSYNC B0 ;  /* 0x0000000000007941 */ /* 0x000fea0003800000 */
.L_x_529:
        /* <DEDUP_REMOVED lines=29> */
.L_x_532:
[----:B------:R-:W-:Y:S05]  /*29e0*/  BSYNC B0 ;  /* 0x0000000000007941 */ /* 0x000fea0003800000 */
.L_x_531:
        /* <DEDUP_REMOVED lines=29> */
.L_x_534:
[----:B------:R-:W-:Y:S05]  /*2bc0*/  BSYNC B0 ;  /* 0x0000000000007941 */ /* 0x000fea0003800000 */
.L_x_533:
        /* <DEDUP_REMOVED lines=29> */
.L_x_536:
[----:B------:R-:W-:Y:S05]  /*2da0*/  BSYNC B0 ;  /* 0x0000000000007941 */ /* 0x000fea0003800000 */
.L_x_535:
[----:B------:R-:W-:Y:S01]  /*2db0*/  IADD3 R0, R14, 0x70, RZ ;  /* 0x000000700e007810 */ /* 0x000fe20007ffe0ff */
[----:B------:R-:W-:Y:S01]  /*2dc0*/  UMOV UR13, 0x6 ;  /* 0x00000006000d7882 */ /* 0x000fe20000000000 */
[----:B------:R-:W-:Y:S01]  /*2dd0*/  BSSY B0, `(.L_x_537) ;  /* 0x000001f000007945 */ /* 0x000fe20003800000 */
[----:B------:R-:W-:Y:S01]  /*2de0*/  ULDC.64 UR4, c[0x0][0x198] ;  /* 0x0000660000047ab9 */ /* 0x000fe20000000a00 */
[----:B------:R-:W-:Y:S01]  /*2df0*/  ISETP.GE.AND P0, PT, R0, UR6, PT ;  /* 0x0000000600007c0c */ /* 0x000fe2000bf06270 */
[----:B------:R-:W-:Y:S02]  /*2e00*/  USHF.L.U64.HI UR24, UR4, UR13, UR5 ;  /* 0x0000000d04187299 */ /* 0x000fe40008010205 */
[----:B------:R-:W-:-:S10]  /*2e10*/  USHF.L.U32 UR25, UR4, 0x6, URZ ;  /* 0x0000000604197899 */ /* 0x000fd4000800063f */
[----:B------:R-:W-:Y:S05]  /*2e20*/  @P0 BRA `(.L_x_538) ;  /* 0x0000019000000947 */ /* 0x000fea0003800000 */
[----:B------:R-:W-:Y:S02]  /*2e30*/  IADD3 R0, P0, R6, 0x70, RZ ;  /* 0x0000007006007810 */ /* 0x000fe40007f1e0ff */
[----:B------:R-:W-:-:S03]  /*2e40*/  ISETP.GE.AND P1, PT, R178, c[0x0][0x220], PT ;  /* 0x00008800b2007a0c */ /* 0x000fc60003f26270 */
[----:B------:R-:W-:Y:S01]  /*2e50*/  IMAD.X R6, RZ, RZ, R7, P0 ;  /* 0x000000ffff067224 */ /* 0x000fe200000e0607 */
[----:B------:R-:W-:Y:S02]  /*2e60*/  MOV R7, R13 ;  /* 0x0000000d00077202 */ /* 0x000fe40000000f00 */
[----:B------:R-:W-:Y:S01]  /*2e70*/  ISETP.GE.AND P0, PT, R171, c[0x0][0x220], PT ;  /* 0x00008800ab007a0c */ /* 0x000fe20003f06270 */
[----:B------:R-:W-:Y:S02]  /*2e80*/  IMAD R3, R6, c[0x0][0x190], RZ ;  /* 0x0000640006037a24 */ /* 0x000fe400078e02ff */
[----:B------:R-:W-:-:S04]  /*2e90*/  IMAD.MOV.U32 R6, RZ, RZ, R16 ;  /* 0x000000ffff067224 */ /* 0x000fc800078e0010 */
[C---:B-1----:R-:W-:Y:S01]  /*2ea0*/  IMAD.WIDE.U32 R8, R0.reuse, c[0x0][0x190], R6 ;  /* 0x0000640000087a25 */ /* 0x042fe200078e0006 */
        /* <DEDUP_REMOVED lines=17> */
.L_x_538:
[----:B------:R-:W-:Y:S05]  /*2fc0*/  BSYNC B0 ;  /* 0x0000000000007941 */ /* 0x000fea0003800000 */
.L_x_537:
[----:B------:R-:W-:Y:S01]  /*2fd0*/  IMAD.MOV.U32 R176, RZ, RZ, R32 ;  /* 0x000000ffffb07224 */ /* 0x000fe200078e0020 */
[----:B------:R-:W-:Y:S01]  /*2fe0*/  UIADD3 UR23, UR8, -0x1, URZ ;  /* 0xffffffff08177890 */ /* 0x000fe2000fffe03f */
        /* <DEDUP_REMOVED lines=9> */
[----:B-1----:R-:W-:Y:S01]  /*3080*/  IMAD.WIDE.U32 R6, R170, UR23, R176 ;  /* 0x00000017aa067c25 */ /* 0x002fe2000f8e00b0 */
        /* <DEDUP_REMOVED lines=20> */
.L_x_540:
[----:B------:R-:W-:Y:S05]  /*31d0*/  BSYNC B0 ;  /* 0x0000000000007941 */ /* 0x000fea0003800000 */
.L_x_539:
        /* <DEDUP_REMOVED lines=10> */
[C---:B-1----:R-:W-:Y:S01]  /*3280*/  @!P1 LEA R10, P2, R0.reuse, c[0x0][0x168], 0x1 ;  /* 0x00005a00000a9a11 */ /* 0x042fe200078408ff */
        /* <DEDUP_REMOVED lines=14> */
.L_x_542:
[----:B------:R-:W-:Y:S05]  /*3370*/  BSYNC B0 ;  /* 0x0000000000007941 */ /* 0x000fea0003800000 */
.L_x_541:
[----:B------:R-:W-:Y:S01]  /*3380*/  ISETP.GE.AND P0, PT, R18, UR22, PT ;  /* 0x0000001612007c0c */ /* 0x000fe2000bf06270 */
[----:B------:R-:W-:-:S12]  /*3390*/  BSSY B0, `(.L_x_543) ;  /* 0x0000017000007945 */ /* 0x000fd80003800000 */
        /* <DEDUP_REMOVED lines=22> */
.L_x_544:
[----:B------:R-:W-:Y:S05]  /*3500*/  BSYNC B0 ;  /* 0x0000000000007941 */ /* 0x000fea0003800000 */
.L_x_543:
[----:B------:R-:W-:Y:S01]  /*3510*/  ISETP.GE.AND P0, PT, R5, UR22, PT ;  /* 0x0000001605007c0c */ /* 0x000fe2000bf06270 */
[----:B------:R-:W-:Y:S01]  /*3520*/  ULDC.64 UR4, c[0x0][0x1a0] ;  /* 0x0000680000047ab9 */ /* 0x000fe20000000a00 */
[----:B------:R-:W-:Y:S01]  /*3530*/  BSSY B0, `(.L_x_545) ;  /* 0x000001b000007945 */ /* 0x000fe20003800000 */
[----:B------:R-:W-:Y:S02]  /*3540*/  USHF.L.U64.HI UR13, UR4, UR13, UR5 ;  /* 0x0000000d040d7299 */ /* 0x000fe40008010205 */
[----:B------:R-:W-:-:S08]  /*3550*/  USHF.L.U32 UR20, UR4, 0x6, URZ ;  /* 0x0000000604147899 */ /* 0x000fd0000800063f */
        /* <DEDUP_REMOVED lines=24> */
.L_x_546:
[----:B------:R-:W-:Y:S05]  /*36e0*/  BSYNC B0 ;  /* 0x0000000000007941 */ /* 0x000fea0003800000 */
.L_x_545:
[----:B------:R-:W0:Y:S01]  /*36f0*/  LDGDEPBAR ;  /* 0x00000000000079af */ /* 0x000e220000000000 */
[----:B------:R-:W-:Y:S01]  /*3700*/  ISETP.GE.AND P0, PT, R14, UR22, PT ;  /* 0x000000160e007c0c */ /* 0x000fe2000bf06270 */
[----:B-1----:R-:W-:Y:S01]  /*3710*/  IMAD.MOV.U32 R10, RZ, RZ, R28 ;  /* 0x000000ffff0a7224 */ /* 0x002fe200078e001c */
[----:B------:R-:W-:Y:S01]  /*3720*/  UIMAD UR5, UR13, UR23, URZ ;  /* 0x000000170d0572a4 */ /* 0x000fe2000f8e023f */
[----:B------:R-:W-:Y:S01]  /*3730*/  IMAD.MOV.U32 R11, RZ, RZ, R29 ;  /* 0x000000ffff0b7224 */ /* 0x000fe200078e001d */
[----:B------:R-:W-:Y:S01]  /*3740*/  SHF.R.S32.HI R0, RZ, 0x1f, R20 ;  /* 0x0000001fff007819 */ /* 0x000fe20000011414 */
[----:B------:R-:W-:Y:S01]  /*3750*/  IMAD.MOV.U32 R10, RZ, RZ, R26 ;  /* 0x000000ffff0a7224 */ /* 0x000fe200078e001a */
[----:B------:R-:W-:Y:S01]  /*3760*/  UIMAD UR5, UR21, UR20, UR5 ;  /* 0x00000014150572a4 */ /* 0x000fe2000f8e0205 */
[----:B----4-:R-:W-:Y:S01]  /*3770*/  IMAD.U32 R6, RZ, RZ, UR23 ;  /* 0x00000017ff067e24 */ /* 0x010fe2000f8e00ff */
[----:B------:R-:W-:Y:S01]  /*3780*/  LEA.HI R0, R0, R20, RZ, 0x2 ;  /* 0x0000001400007211 */ /* 0x000fe200078f10ff */
[----:B------:R-:W-:Y:S01]  /*3790*/  IMAD.SHL.U32 R25, R25, 0x2, RZ ;  /* 0x0000000219197824 */ /* 0x000fe200078e00ff */
[----:B------:R1:W-:Y:S01]  /*37a0*/  STL.64 [R1+0x28], R10 ;  /* 0x0000280a01007387 */ /* 0x0003e20000100a00 */
[----:B------:R-:W-:Y:S01]  /*37b0*/  IMAD.WIDE.U32 R6, R6, UR20, R10 ;  /* 0x0000001406067c25 */ /* 0x000fe2000f8e000a */
[----:B------:R-:W-:Y:S01]  /*37c0*/  BSSY B0, `(.L_x_547) ;  /* 0x000001a000007945 */ /* 0x000fe20003800000 */
[----:B------:R-:W-:-:S02]  /*37d0*/  SHF.R.S32.HI R157, RZ, 0x2, R0 ;  /* 0x00000002ff9d7819 */ /* 0x000fc40000011400 */
[----:B------:R-:W-:Y:S02]  /*37e0*/  LOP3.LUT R158, R25, 0x6, RZ, 0xc0, !PT ;  /* 0x00000006199e7812 */ /* 0x000fe400078ec0ff */
[----:B------:R-:W-:Y:S01]  /*37f0*/  IADD3 R9, R7, UR5, RZ ;  /* 0x0000000507097c10 */ /* 0x000fe2000fffe0ff */
[----:B------:R-:W-:-:S04]  /*3800*/  DEPBAR.LE SB0, 0x0 ;  /* 0x000080000000791a */ /* 0x000fc80000000000 */
[----:B------:R-:W-:Y:S06]  /*3810*/  BAR.SYNC.DEFER_BLOCKING 0x0 ;  /* 0x0000000000007b1d */ /* 0x000fec0000010000 */
[----:B------:R1:W-:Y:S04]  /*3820*/  @P0 STS.128 [R243+0xc000], RZ ;  /* 0x00c000fff3000388 */ /* 0x0003e80000000c00 */
[----:B------:R1:W-:Y:S01]  /*3830*/  @P0 STS.128 [R243+0xe000], RZ ;  /* 0x00e000fff3000388 */ /* 0x0003e20000000c00 */
[----:B------:R-:W-:Y:S05]  /*3840*/  @P0 BRA `(.L_x_548) ;  /* 0x0000011000000947 */ /* 0x000fea0003800000 */
[----:B------:R-:W-:Y:S02]  /*3850*/  ISETP.GE.AND P1, PT, R178, c[0x0][0x220], PT ;  /* 0x00008800b2007a0c */ /* 0x000fe40003f26270 */
[----:B------:R-:W-:-:S11]  /*3860*/  ISETP.GE.AND P0, PT, R171, c[0x0][0x220], PT ;  /* 0x00008800ab007a0c */ /* 0x000fd60003f06270 */
        /* <DEDUP_REMOVED lines=15> */
.L_x_548:
[----:B------:R-:W-:Y:S05]  /*3960*/  BSYNC B0 ;  /* 0x0000000000007941 */ /* 0x000fea0003800000 */
.L_x_547:
[----:B------:R-:W-:Y:S01]  /*3970*/  ISETP.GE.AND P0, PT, R19, UR22, PT ;  /* 0x0000001613007c0c */ /* 0x000fe2000bf06270 */
[----:B------:R-:W-:Y:S01]  /*3980*/  ULDC UR5, c[0x0][0x1a4] ;  /* 0x0000690000057ab9 */ /* 0x000fe20000000800 */
[----:B------:R-:W-:Y:S01]  /*3990*/  BSSY B0, `(.L_x_549) ;  /* 0x0000019000007945 */ /* 0x000fe20003800000 */
[----:B------:R-:W-:Y:S02]  /*39a0*/  USHF.L.U32 UR21, UR4, 0x4, URZ ;  /* 0x0000000404157899 */ /* 0x000fe4000800063f */
[----:B------:R-:W-:-:S08]  /*39b0*/  USHF.L.U64.HI UR10, UR4, UR10, UR5 ;  /* 0x0000000a040a7299 */ /* 0x000fd00008010205 */
[----:B------:R4:W-:Y:S04]  /*39c0*/  @P0 STS.128 [R243+0xc800], RZ ;  /* 0x00c800fff3000388 */ /* 0x0009e80000000c00 */
[----:B------:R4:W-:Y:S01]  /*39d0*/  @P0 STS.128 [R243+0xe800], RZ ;  /* 0x00e800fff3000388 */ /* 0x0009e20000000c00 */
        /* <DEDUP_REMOVED lines=20> */
.L_x_550:
[----:B------:R-:W-:Y:S05]  /*3b20*/  BSYNC B0 ;  /* 0x0000000000007941 */ /* 0x000fea0003800000 */
.L_x_549:
        /* <DEDUP_REMOVED lines=26> */
.L_x_552:
[----:B------:R-:W-:Y:S05]  /*3cd0*/  BSYNC B0 ;  /* 0x0000000000007941 */ /* 0x000fea0003800000 */
.L_x_551:
[----:B------:R-:W-:Y:S01]  /*3ce0*/  ISETP.GE.AND P0, PT, R5, UR22, PT ;  /* 0x0000001605007c0c */ /* 0x000fe2000bf06270 */
[----:B------:R-:W-:-:S12]  /*3cf0*/  BSSY B0, `(.L_x_553) ;  /* 0x000001b000007945 */ /* 0x000fd80003800000 */
[----:B------:R1:W-:Y:S04]  /*3d00*/  @P0 STS.128 [R243+0xd800], RZ ;  /* 0x00d800fff3000388 */ /* 0x0003e80000000c00 */
[----:B------:R1:W-:Y:S01]  /*3d10*/  @P0 STS.128 [R243+0xf800], RZ ;  /* 0x00f800fff3000388 */ /* 0x0003e20000000c00 */
[----:B------:R-:W-:Y:S05]  /*3d20*/  @P0 BRA `(.L_x_554) ;  /* 0x0000017000000947 */ /* 0x000fea0003800000 */
[----:B------:R-:W-:Y:S01]  /*3d30*/  ISETP.GE.AND P1, PT, R178, c[0x0][0x220], PT ;  /* 0x00008800b2007a0c */ /* 0x000fe20003f26270 */
[----:B------:R-:W-:Y:S01]  /*3d40*/  IMAD.MOV.U32 R0, RZ, RZ, c[0x0][0x1a0] ;  /* 0x00006800ff007624 */ /* 0x000fe200078e00ff */
[----:B------:R-:W-:Y:S01]  /*3d50*/  ULDC UR4, c[0x0][0x1a4] ;  /* 0x0000690000047ab9 */ /* 0x000fe20000000800 */
[----:B------:R-:W-:Y:S01]  /*3d60*/  IMAD.MOV.U32 R8, RZ, RZ, R6 ;  /* 0x000000ffff087224 */ /* 0x000fe200078e0006 */
[----:B------:R-:W-:Y:S01]  /*3d70*/  UIMAD UR4, UR4, 0x30, URZ ;  /* 0x00000030040478a4 */ /* 0x000fe2000f8e023f */
[----:B------:R-:W-:-:S02]  /*3d80*/  ISETP.GE.AND P0, PT, R171, c[0x0][0x220], PT ;  /* 0x00008800ab007a0c */ /* 0x000fc40003f06270 */
        /* <DEDUP_REMOVED lines=17> */
.L_x_554:
[----:B------:R-:W-:Y:S05]  /*3ea0*/  BSYNC B0 ;  /* 0x0000000000007941 */ /* 0x000fea0003800000 */
.L_x_553:
[----:B-1----:R-:W-:Y:S01]  /*3eb0*/  SHF.R.S32.HI R7, RZ, 0x4, R21 ;  /* 0x00000004ff077819 */ /* 0x002fe20000011415 */
[C---:B------:R-:W-:Y:S01]  /*3ec0*/  IMAD.SHL.U32 R6, R22.reuse, 0x40, RZ ;  /* 0x0000004016067824 */ /* 0x040fe200078e00ff */
[----:B------:R-:W-:Y:S01]  /*3ed0*/  R2P PR, R22, 0x6 ;  /* 0x0000000616007804 */ /* 0x000fe20000000000 */
[----:B------:R-:W-:Y:S01]  /*3ee0*/  IMAD.SHL.U32 R3, R23, 0x40, RZ ;  /* 0x0000004017037824 */ /* 0x000fe200078e00ff */
[----:B------:R-:W-:Y:S01]  /*3ef0*/  LEA.HI R0, R21, R7, RZ, 0x1 ;  /* 0x0000000715007211 */ /* 0x000fe200078f08ff */
[----:B------:R-:W-:Y:S01]  /*3f00*/  IMAD.SHL.U32 R8, R24, 0x40, RZ ;  /* 0x0000004018087824 */ /* 0x000fe200078e00ff */
[----:B------:R-:W-:Y:S01]  /*3f10*/  UIADD3 UR22, UR16, 0x1, -UR17 ;  /* 0x0000000110167890 */ /* 0x000fe2000fffe811 */
[----:B------:R-:W-:Y:S01]  /*3f20*/  IMAD.SHL.U32 R5, R14, 0x8, RZ ;  /* 0x000000080e057824 */ /* 0x000fe200078e00ff */
[----:B------:R-:W-:Y:S01]  /*3f30*/  LOP3.LUT R0, R0, 0xfffffffe, RZ, 0xc0, !PT ;  /* 0xfffffffe00007812 */ /* 0x000fe200078ec0ff */
[----:B------:R-:W-:Y:S01]  /*3f40*/  ULDC UR5, c[0x0][0x2e4] ;  /* 0x0000b90000057ab9 */ /* 0x000fe20000000800 */
[----:B------:R-:W-:Y:S01]  /*3f50*/  LOP3.LUT R3, R3, 0x1c0, RZ, 0xc0, !PT ;  /* 0x000001c003037812 */ /* 0x000fe200078ec0ff */
[----:B------:R-:W-:Y:S01]  /*3f60*/  ULDC UR4, c[0x0][0x2e8] ;  /* 0x0000ba0000047ab9 */ /* 0x000fe20000000800 */
[----:B------:R-:W-:Y:S01]  /*3f70*/  LOP3.LUT R169, R8, 0xfffffe00, RZ, 0xc0, !PT ;  /* 0xfffffe0008a97812 */ /* 0x000fe200078ec0ff */
[----:B------:R-:W-:Y:S01]  /*3f80*/  IMAD.IADD R7, R7, 0x1, -R0 ;  /* 0x0000000107077824 */ /* 0x000fe200078e0a00 */
[----:B------:R-:W-:Y:S01]  /*3f90*/  LOP3.LUT R0, R6, 0x1c0, RZ, 0xc0, !PT ;  /* 0x000001c006007812 */ /* 0x000fe200078ec0ff */
[----:B------:R-:W-:Y:S01]  /*3fa0*/  UIADD3 UR5, UR16, -UR5, -UR17 ;  /* 0x8000000510057290 */ /* 0x000fe2000fffe811 */
[----:B------:R-:W0:Y:S01]  /*3fb0*/  LDGDEPBAR ;  /* 0x00000000000079af */ /* 0x000e220000000000 */
[----:B------:R-:W-:Y:S01]  /*3fc0*/  IMAD.SHL.U32 R6, R7, 0x8, RZ ;  /* 0x0000000807067824 */ /* 0x000fe200078e00ff */
[----:B------:R-:W-:Y:S01]  /*3fd0*/  LOP3.LUT R8, R0, 0x8, R5, 0xf8, !PT ;  /* 0x0000000800087812 */ /* 0x000fe200078ef805 */
[----:B------:R-:W-:Y:S01]  /*3fe0*/  UIADD3 UR4, UR22, UR4, URZ ;  /* 0x0000000416047290 */ /* 0x000fe2000fffe03f */
[----:B------:R-:W-:Y:S01]  /*3ff0*/  SHF.R.U32.HI R0, RZ, 0x3, R0 ;  /* 0x00000003ff007819 */ /* 0x000fe20000011600 */
[----:B------:R-:W-:Y:S01]  /*4000*/  UISETP.GT.AND UP0, UPT, UR23, UR9, UPT ;  /* 0x000000091700728c */ /* 0x000fe2000bf04270 */
[----:B------:R-:W-:-:S02]  /*4010*/  LOP3.LUT R6, R3, 0x8, R6, 0xf8, !PT ;  /* 0x0000000803067812 */ /* 0x000fc400078ef806 */
[----:B------:R-:W-:Y:S01]  /*4020*/  SHF.R.U32.HI R5, RZ, 0x3, R3 ;  /* 0x00000003ff057819 */ /* 0x000fe20000011603 */
[----:B------:R-:W-:Y:S01]  /*4030*/  IMAD R3, R156, 0x400, R169 ;  /* 0x000004009c037824 */ /* 0x000fe200078e02a9 */
[----:B------:R-:W-:Y:S02]  /*4040*/  LOP3.LUT R0, R8, R0, RZ, 0x3c, !PT ;  /* 0x0000000008007212 */ /* 0x000fe400078e3cff */
[----:B------:R-:W-:-:S03]  /*4050*/  LOP3.LUT R168, R6, R5, RZ, 0x3c, !PT ;  /* 0x0000000506a87212 */ /* 0x000fc600078e3cff */
[----:B------:R-:W-:Y:S02]  /*4060*/  IMAD R0, R7, 0x200, R0 ;  /* 0x0000020007007824 */ /* 0x000fe400078e0200 */
[----:B------:R-:W-:Y:S02]  /*4070*/  IMAD.IADD R3, R168, 0x1, R3 ;  /* 0x00000001a8037824 */ /* 0x000fe400078e0203 */
[----:B------:R-:W-:Y:S02]  /*4080*/  IMAD.SHL.U32 R224, R0, 0x2, RZ ;  /* 0x0000000200e07824 */ /* 0x000fe400078e00ff */
[----:B------:R-:W-:Y:S01]  /*4090*/  IMAD.SHL.U32 R231, R3, 0x2, RZ ;  /* 0x0000000203e77824 */ /* 0x000fe200078e00ff */
[----:B------:R-:W-:Y:S02]  /*40a0*/  LEA R3, R156, UR15, 0x4 ;  /* 0x0000000f9c037c11 */ /* 0x000fe4000f8e20ff */
[----:B--2---:R-:W-:Y:S01]  /*40b0*/  LDSM.16.M88.4 R24, [R224+0x8000] ;  /* 0x00800000e018783b */ /* 0x004fe20000000200 */
[----:B------:R-:W-:Y:S01]  /*40c0*/  IADD3 R0, R224, 0x8000, RZ ;  /* 0x00008000e0007810 */ /* 0x000fe20007ffe0ff */
[----:B------:R-:W-:Y:S01]  /*40d0*/  IMAD R232, R4, 0x2, R231 ;  /* 0x0000000204e87824 */ /* 0x000fe200078e02e7 */
[----:B------:R-:W-:Y:S01]  /*40e0*/  IADD3 R235, R224, 0x8020, RZ ;  /* 0x00008020e0eb7810 */ /* 0x000fe20007ffe0ff */
[----:B------:R-:W1:Y:S01]  /*40f0*/  LDSM.16.M88.4 R12, [R231+0x2000] ;  /* 0x00200000e70c783b */ /* 0x000e620000000200 */
[----:B------:R-:W-:Y:S01]  /*4100*/  @P1 IADD3 R235, R0, -0x20, RZ ;  /* 0xffffffe000eb1810 */ /* 0x000fe20007ffe0ff */
[----:B------:R-:W-:-:S02]  /*4110*/  IMAD.MOV.U32 R0, RZ, RZ, 0x40 ;  /* 0x00000040ff007424 */ /* 0x000fc400078e00ff */
[----:B------:R-:W2:Y:S01]  /*4120*/  LDSM.16.M88.4 R36, [R224+0x8800] ;  /* 0x00880000e024783b */ /* 0x000ea20000000200 */
[C---:B------:R-:W-:Y:S01]  /*4130*/  IMAD R234, R2.reuse, 0x2, R231 ;  /* 0x0000000202ea7824 */ /* 0x040fe200078e02e7 */
[----:B------:R-:W-:Y:S01]  /*4140*/  IADD3 R242, R235, 0x800, RZ ;  /* 0x00000800ebf27810 */ /* 0x000fe20007ffe0ff */
[----:B------:R-:W-:Y:S01]  /*4150*/  IMAD R233, R2, 0x2, R232 ;  /* 0x0000000202e97824 */ /* 0x000fe200078e02e8 */
[----:B------:R-:W5:Y:S01]  /*4160*/  LDSM.16.M88.4 R32, [R224+0x9000] ;  /* 0x00900000e020783b */ /* 0x000f620000000200 */
[----:B------:R-:W-:Y:S01]  /*4170*/  SEL R0, R0, 0xffffffc0, !P2 ;  /* 0xffffffc000007807 */ /* 0x000fe20005000000 */
[----:B------:R-:W-:Y:S01]  /*4180*/  IMAD.IADD R3, R157, 0x1, R3 ;  /* 0x000000019d037824 */ /* 0x000fe200078e0203 */
[C---:B------:R-:W-:Y:S01]  /*4190*/  IADD3 R241, R235.reuse, 0x1000, RZ ;  /* 0x00001000ebf17810 */ /* 0x040fe20007ffe0ff */
[----:B------:R-:W3:Y:S01]  /*41a0*/  LDSM.16.M88.4 R28, [R224+0x9800] ;  /* 0x00980000e01c783b */ /* 0x000ee20000000200 */
[----:B------:R-:W-:Y:S01]  /*41b0*/  IADD3 R240, R235, 0x1800, RZ ;  /* 0x00001800ebf07810 */ /* 0x000fe20007ffe0ff */
[----:B------:R-:W-:Y:S01]  /*41c0*/  IMAD.IADD R230, R224, 0x1, R0 ;  /* 0x00000001e0e67824 */ /* 0x000fe200078e0200 */
[----:B------:R-:W-:Y:S01]  /*41d0*/  IADD3 R7, R3, 0x8, RZ ;  /* 0x0000000803077810 */ /* 0x000fe20007ffe0ff */
[----:B------:R-:W4:Y:S01]  /*41e0*/  LDSM.16.M88.4 R16, [R231] ;  /* 0x00000000e710783b */ /* 0x000f220000000200 */
[----:B------:R-:W-:Y:S01]  /*41f0*/  IMAD.IADD R229, R0, 0x1, R235 ;  /* 0x0000000100e57824 */ /* 0x000fe200078e02eb */
[----:B------:R-:W-:-:S02]  /*4200*/  SHF.R.S32.HI R0, RZ, 0x1f, R156 ;  /* 0x0000001fff007819 */ /* 0x000fc4000001149c */
[----:B------:R-:W-:Y:S01]  /*4210*/  LDSM.16.M88.4 R56, [R235+0x1800] ;  /* 0x00180000eb38783b */ /* 0x000fe20000000200 */
[----:B------:R-:W-:Y:S02]  /*4220*/  IADD3 R6, R3, 0x40, RZ ;  /* 0x0000004003067810 */ /* 0x000fe40007ffe0ff */
[----:B------:R-:W-:Y:S01]  /*4230*/  LEA.HI R0, R0, R156, RZ, 0x2 ;  /* 0x0000009c00007211 */ /* 0x000fe200078f10ff */
[----:B------:R-:W3:Y:S01]  /*4240*/  LDSM.16.M88.4 R20, [R232] ;  /* 0x00000000e814783b */ /* 0x000ee20000000200 */
[C---:B------:R-:W-:Y:S02]  /*4250*/  IADD3 R239, R235.reuse, 0x2000, RZ ;  /* 0x00002000ebef7810 */ /* 0x040fe40007ffe0ff */
[----:B------:R-:W-:Y:S01]  /*4260*/  LOP3.LUT R5, R0, 0xfffffffc, RZ, 0xc0, !PT ;  /* 0xfffffffc00057812 */ /* 0x000fe200078ec0ff */
[----:B------:R-:W3:Y:S01]  /*4270*/  LDSM.16.M88.4 R48, [R235+0x800] ;  /* 0x00080000eb30783b */ /* 0x000ee20000000200 */
[----:B------:R-:W-:Y:S01]  /*4280*/  IMAD.U32 R0, RZ, RZ, UR23 ;  /* 0x00000017ff007e24 */ /* 0x000fe2000f8e00ff */
[----:B------:R-:W-:-:S02]  /*4290*/  IADD3 R238, R235, 0x2800, RZ ;  /* 0x00002800ebee7810 */ /* 0x000fc40007ffe0ff */
[----:B------:R-:W3:Y:S01]  /*42a0*/  LDSM.16.M88.4 R8, [R232+0x2000] ;  /* 0x00200000e808783b */ /* 0x000ee20000000200 */
[----:B------:R-:W-:Y:S01]  /*42b0*/  IMAD.IADD R5, R156, 0x1, -R5 ;  /* 0x000000019c057824 */ /* 0x000fe200078e0a05 */
[C---:B------:R-:W-:Y:S01]  /*42c0*/  IADD3 R237, R235.reuse, 0x3000, RZ ;  /* 0x00003000ebed7810 */ /* 0x040fe20007ffe0ff */
[----:B------:R-:W-:Y:S01]  /*42d0*/  IMAD R0, R0, 0x40, R158 ;  /* 0x0000004000007824 */ /* 0x000fe200078e029e */
[----:B------:R-:W4:Y:S01]  /*42e0*/  LDSM.16.M88.4 R44, [R235] ;  /* 0x00000000eb2c783b */ /* 0x000f220000000200 */
[----:B------:R-:W-:Y:S01]  /*42f0*/  IADD3 R236, R235, 0x3800, RZ ;  /* 0x00003800ebec7810 */ /* 0x000fe20007ffe0ff */
[C---:B-1----:R-:W-:Y:S02]  /*4300*/  HMMA.16816.F32 R88, R12.reuse, R24, RZ ;  /* 0x000000180c58723c */ /* 0x042fe400000018ff */
[----:B------:R-:W1:Y:S04]  /*4310*/  LDSM.16.M88.4 R52, [R235+0x1000] ;  /* 0x00100000eb34783b */ /* 0x000e680000000200 */
[----:B------:R3:W-:Y:S02]  /*4320*/  STL [R1+0x68], R5 ;  /* 0x0000680501007387 */ /* 0x0007e40000100800 */
[C---:B------:R-:W-:Y:S08]  /*4330*/  HMMA.16816.F32 R84, R12.reuse, R26, RZ ;  /* 0x0000001a0c54723c */ /* 0x040ff000000018ff */
[C---:B--2---:R-:W-:Y:S08]  /*4340*/  HMMA.16816.F32 R80, R12.reuse, R36, RZ ;  /* 0x000000240c50723c */ /* 0x044ff000000018ff */
[----:B-----5:R-:W-:Y:S01]  /*4350*/  HMMA.16816.F32 R72, R12, R32, RZ ;  /* 0x000000200c48723c */ /* 0x020fe200000018ff */
[----:B---3--:R-:W-:-:S07]  /*4360*/  IADD3 R5, R3, 0x48, RZ ;  /* 0x0000004803057810 */ /* 0x008fce0007ffe0ff */
[C---:B------:R-:W-:Y:S08]  /*4370*/  HMMA.16816.F32 R64, R12.reuse, R28, RZ ;  /* 0x0000001c0c40723c */ /* 0x040ff000000018ff */
[C---:B------:R-:W-:Y:S08]  /*4380*/  HMMA.16816.F32 R76, R12.reuse, R38, RZ ;  /* 0x000000260c4c723c */ /* 0x040ff000000018ff */
[C---:B------:R-:W-:Y:S08]  /*4390*/  HMMA.16816.F32 R68, R12.reuse, R34, RZ ;  /* 0x000000220c44723c */ /* 0x040ff000000018ff */
[----:B------:R-:W-:Y:S08]  /*43a0*/  HMMA.16816.F32 R60, R12, R30, RZ ;  /* 0x0000001e0c3c723c */ /* 0x000ff000000018ff */
[C---:B----4-:R-:W-:Y:S08]  /*43b0*/  HMMA.16816.F32 R12, R16.reuse, R28, RZ ;  /* 0x0000001c100c723c */ /* 0x050ff000000018ff */
[C---:B------:R-:W-:Y:S08]  /*43c0*/  HMMA.16816.F32 R40, R16.reuse, R36, RZ ;  /* 0x000000241028723c */ /* 0x040ff000000018ff */
[C---:B------:R-:W-:Y:S08]  /*43d0*/  HMMA.16816.F32 R92, R16.reuse, R24, RZ ;  /* 0x00000018105c723c */ /* 0x040ff000000018ff */
[C---:B------:R-:W-:Y:S08]  /*43e0*/  HMMA.16816.F32 R104, R16.reuse, R26, RZ ;  /* 0x0000001a1068723c */ /* 0x040ff000000018ff */
[----:B------:R-:W-:Y:S01]  /*43f0*/  HMMA.16816.F32 R100, R16, R38, RZ ;  /* 0x000000261064723c */ /* 0x000fe200000018ff */
[----:B------:R-:W-:Y:S07]  /*4400*/  LDSM.16.M88.4 R36, [R230+0x8800] ;  /* 0x00880000e624783b */ /* 0x000fee0000000200 */
[----:B------:R-:W-:Y:S01]  /*4410*/  HMMA.16816.F32 R136, R20, R56, R12 ;  /* 0x000000381488723c */ /* 0x000fe2000000180c */
[----:B------:R-:W2:Y:S07]  /*4420*/  LDSM.16.M88.4 R12, [R234+0x2000] ;  /* 0x00200000ea0c783b */ /* 0x000eae0000000200 */
[C---:B------:R-:W-:Y:S08]  /*4430*/  HMMA.16816.F32 R24, R16.reuse, R32, RZ ;  /* 0x000000201018723c */ /* 0x040ff000000018ff */
[C---:B------:R-:W-:Y:S01]  /*4440*/  HMMA.16816.F32 R108, R16.reuse, R34, RZ ;  /* 0x00000022106c723c */ /* 0x040fe200000018ff */
[----:B------:R-:W-:Y:S07]  /*4450*/  LDSM.16.M88.4 R32, [R230+0x9000] ;  /* 0x00900000e620783b */ /* 0x000fee0000000200 */
[----:B------:R-:W-:Y:S01]  /*4460*/  HMMA.16816.F32 R96, R16, R30, RZ ;  /* 0x0000001e1060723c */ /* 0x000fe200000018ff */
[----:B------:R-:W-:Y:S04]  /*4470*/  LDSM.16.M88.4 R28, [R230+0x9800] ;  /* 0x00980000e61c783b */ /* 0x000fe80000000200 */
[----:B------:R-:W-:Y:S03]  /*4480*/  LDSM.16.M88.4 R16, [R234] ;  /* 0x00000000ea10783b */ /* 0x000fe60000000200 */
[-C--:B------:R-:W-:Y:S01]  /*4490*/  HMMA.16816.F32 R124, R20, R48.reuse, R40 ;  /* 0x00000030147c723c */ /* 0x080fe20000001828 */
[----:B------:R-:W3:Y:S07]  /*44a0*/  LDSM.16.M88.4 R40, [R230+0x8000] ;  /* 0x00800000e628783b */ /* 0x000eee0000000200 */
[C---:B------:R-:W-:Y:S08]  /*44b0*/  HMMA.16816.F32 R80, R8.reuse, R48, R80 ;  /* 0x000000300850723c */ /* 0x040ff00000001850 */
[C---:B------:R-:W-:Y:S08]  /*44c0*/  HMMA.16816.F32 R112, R8.reuse, R44, R88 ;  /* 0x0000002c0870723c */ /* 0x040ff00000001858 */
[C---:B-1----:R-:W-:Y:S01]  /*44d0*/  HMMA.16816.F32 R144, R8.reuse, R52, R72 ;  /* 0x000000340890723c */ /* 0x042fe20000001848 */
[----:B------:R-:W-:Y:S07]  /*44e0*/  LDSM.16.M88.4 R72, [R229+0x1800] ;  /* 0x00180000e548783b */ /* 0x000fee0000000200 */
[C---:B------:R-:W-:Y:S08]  /*44f0*/  HMMA.16816.F32 R132, R8.reuse, R56, R64 ;  /* 0x000000380884723c */ /* 0x040ff00000001840 */
[C---:B------:R-:W-:Y:S08]  /*4500*/  HMMA.16816.F32 R152, R8.reuse, R46, R84 ;  /* 0x0000002e0898723c */ /* 0x040ff00000001854 */
[C---:B------:R-:W-:Y:S08]  /*4510*/  HMMA.16816.F32 R148, R8.reuse, R50, R76 ;  /* 0x000000320894723c */ /* 0x040ff0000000184c */
[C---:B------:R-:W-:Y:S08]  /*4520*/  HMMA.16816.F32 R140, R8.reuse, R54, R68 ;  /* 0x00000036088c723c */ /* 0x040ff00000001844 */
[----:B------:R-:W-:Y:S01]  /*4530*/  HMMA.16816.F32 R120, R8, R58, R60 ;  /* 0x0000003a0878723c */ /* 0x000fe2000000183c */
[----:B------:R-:W-:Y:S07]  /*4540*/  LDSM.16.M88.4 R8, [R233+0x2000] ;  /* 0x00200000e908783b */ /* 0x000fee0000000200 */
[C---:B------:R-:W-:Y:S08]  /*4550*/  HMMA.16816.F32 R116, R20.reuse, R44, R92 ;  /* 0x0000002c1474723c */ /* 0x040ff0000000185c */
[C---:B------:R-:W-:Y:S01]  /*4560*/  HMMA.16816.F32 R92, R20.reuse, R46, R104 ;  /* 0x0000002e145c723c */ /* 0x040fe20000001868 */
[----:B------:R-:W-:Y:S07]  /*4570*/  LDSM.16.M88.4 R44, [R229+0x800] ;  /* 0x00080000e52c783b */ /* 0x000fee0000000200 */
[C---:B------:R-:W-:Y:S01]  /*4580*/  HMMA.16816.F32 R128, R20.reuse, R52, R24 ;  /* 0x000000341480723c */ /* 0x040fe20000001818 */
[----:B------:R-:W-:Y:S07]  /*4590*/  LDSM.16.M88.4 R24, [R229] ;  /* 0x00000000e518783b */ /* 0x000fee0000000200 */
[C---:B------:R-:W-:Y:S01]  /*45a0*/  HMMA.16816.F32 R100, R20.reuse, R50, R100 ;  /* 0x000000321464723c */ /* 0x040fe20000001864 */
[----:B------:R-:W-:Y:S07]  /*45b0*/  LDSM.16.M88.4 R48, [R229+0x1000] ;  /* 0x00100000e530783b */ /* 0x000fee0000000200 */
[C---:B------:R-:W-:Y:S08]  /*45c0*/  HMMA.16816.F32 R108, R20.reuse, R54, R108 ;  /* 0x00000036146c723c */ /* 0x040ff0000000186c */
[----:B------:R-:W-:Y:S01]  /*45d0*/  HMMA.16816.F32 R88, R20, R58, R96 ;  /* 0x0000003a1458723c */ /* 0x000fe20000001860 */
[----:B------:R-:W1:Y:S07]  /*45e0*/  LDSM.16.M88.4 R20, [R233] ;  /* 0x00000000e914783b */ /* 0x000e6e0000000200 */
[C---:B--2---:R-:W-:Y:S08]  /*45f0*/  HMMA.16816.F32 R76, R12.reuse, R36, R80 ;  /* 0x000000240c4c723c */ /* 0x044ff00000001850 */
[C---:B---3--:R-:W-:Y:S08]  /*4600*/  HMMA.16816.F32 R84, R12.reuse, R40, R112 ;  /* 0x000000280c54723c */ /* 0x048ff00000001870 */
        /* <DEDUP_REMOVED lines=9> */
[C---:B------:R-:W-:Y:S01]  /*46a0*/  HMMA.16816.F32 R92, R16.reuse, R36, R124 ;  /* 0x00000024105c723c */ /* 0x040fe2000000187c */
[----:B------:R-:W-:Y:S07]  /*46b0*/  LDSM.16.M88.4 R36, [R224+0xa000] ;  /* 0x00a00000e024783b */ /* 0x000fee0000000200 */
[C---:B------:R-:W-:Y:S08]  /*46c0*/  HMMA.16816.F32 R100, R16.reuse, R32, R128 ;  /* 0x000000201064723c */ /* 0x040ff00000001880 */
[----:B------:R-:W-:Y:S01]  /*46d0*/  HMMA.16816.F32 R108, R16, R34, R108 ;  /* 0x00000022106c723c */ /* 0x000fe2000000186c */
[----:B------:R-:W-:Y:S07]  /*46e0*/  LDSM.16.M88.4 R32, [R224+0xa800] ;  /* 0x00a80000e020783b */ /* 0x000fee0000000200 */
[----:B-1----:R-:W-:Y:S01]  /*46f0*/  HMMA.16816.F32 R112, R20, R24, R12 ;  /* 0x000000181470723c */ /* 0x002fe2000000180c */
[----:B------:R-:W1:Y:S07]  /*4700*/  LDSM.16.M88.4 R12, [R231+0x6000] ;  /* 0x00600000e70c783b */ /* 0x000e6e0000000200 */
[C---:B------:R-:W-:Y:S08]  /*4710*/  HMMA.16816.F32 R152, R16.reuse, R28, R136 ;  /* 0x0000001c1098723c */ /* 0x040ff00000001888 */
[----:B------:R-:W-:Y:S01]  /*4720*/  HMMA.16816.F32 R148, R16, R30, R88 ;  /* 0x0000001e1094723c */ /* 0x000fe20000001858 */
[----:B------:R-:W2:Y:S04]  /*4730*/  LDSM.16.M88.4 R28, [R224+0xb000] ;  /* 0x00b00000e01c783b */ /* 0x000ea80000000200 */
[----:B------:R-:W-:Y:S03]  /*4740*/  LDSM.16.M88.4 R16, [R231+0x4000] ;  /* 0x00400000e710783b */ /* 0x000fe60000000200 */
[C---:B------:R-:W-:Y:S08]  /*4750*/  HMMA.16816.F32 R144, R8.reuse, R24, R84 ;  /* 0x000000180890723c */ /* 0x040ff00000001854 */
[-C--:B------:R-:W-:Y:S08]  /*4760*/  HMMA.16816.F32 R140, R8, R26.reuse, R80 ;  /* 0x0000001a088c723c */ /* 0x080ff00000001850 */
[----:B------:R-:W-:Y:S01]  /*4770*/  HMMA.16816.F32 R104, R20, R26, R40 ;  /* 0x0000001a1468723c */ /* 0x000fe20000001828 */
[----:B------:R-:W3:Y:S04]  /*4780*/  LDSM.16.M88.4 R24, [R224+0xb800] ;  /* 0x00b80000e018783b */ /* 0x000ee80000000200 */
[----:B------:R-:W-:Y:S03]  /*4790*/  LDSM.16.M88.4 R40, [R235+0x3000] ;  /* 0x00300000eb28783b */ /* 0x000fe60000000200 */
[C---:B------:R-:W-:Y:S08]  /*47a0*/  HMMA.16816.F32 R128, R8.reuse, R48, R64 ;  /* 0x000000300880723c */ /* 0x040ff00000001840 */
[C---:B------:R-:W-:Y:S08]  /*47b0*/  HMMA.16816.F32 R124, R8.reuse, R50, R60 ;  /* 0x00000032087c723c */ /* 0x040ff0000000183c */
[C---:B------:R-:W-:Y:S08]  /*47c0*/  HMMA.16816.F32 R120, R8.reuse, R72, R56 ;  /* 0x000000480878723c */ /* 0x040ff00000001838 */
[C---:B------:R-:W-:Y:S08]  /*47d0*/  HMMA.16816.F32 R136, R8.reuse, R44, R76 ;  /* 0x0000002c0888723c */ /* 0x040ff0000000184c */
[C---:B------:R-:W-:Y:S01]  /*47e0*/  HMMA.16816.F32 R132, R8.reuse, R46, R68 ;  /* 0x0000002e0884723c */ /* 0x040fe20000001844 */
[----:B------:R-:W-:Y:S07]  /*47f0*/  LDSM.16.M88.4 R68, [R235+0x3800] ;  /* 0x00380000eb44783b */ /* 0x000fee0000000200 */
[----:B------:R-:W-:Y:S01]  /*4800*/  HMMA.16816.F32 R116, R8, R74, R52 ;  /* 0x0000004a0874723c */ /* 0x000fe20000001834 */
[----:B------:R-:W-:Y:S07]  /*4810*/  LDSM.16.M88.4 R8, [R232+0x6000] ;  /* 0x00600000e808783b */ /* 0x000fee0000000200 */
[C---:B------:R-:W-:Y:S08]  /*4820*/  HMMA.16816.F32 R84, R20.reuse, R48, R100 ;  /* 0x000000301454723c */ /* 0x040ff00000001864 */
[C---:B------:R-:W-:Y:S01]  /*4830*/  HMMA.16816.F32 R80, R20.reuse, R50, R108 ;  /* 0x000000321450723c */ /* 0x040fe2000000186c */
[----:B------:R-:W4:Y:S07]  /*4840*/  LDSM.16.M88.4 R48, [R235+0x2000] ;  /* 0x00200000eb30783b */ /* 0x000f2e0000000200 */
[C---:B------:R-:W-:Y:S08]  /*4850*/  HMMA.16816.F32 R92, R20.reuse, R44, R92 ;  /* 0x0000002c145c723c */ /* 0x040ff0000000185c */
[C---:B------:R-:W-:Y:S01]  /*4860*/  HMMA.16816.F32 R88, R20.reuse, R46, R96 ;  /* 0x0000002e1458723c */ /* 0x040fe20000001860 */
[----:B------:R-:W5:Y:S07]  /*4870*/  LDSM.16.M88.4 R44, [R235+0x2800] ;  /* 0x00280000eb2c783b */ /* 0x000f6e0000000200 */
[C---:B------:R-:W-:Y:S08]  /*4880*/  HMMA.16816.F32 R76, R20.reuse, R72, R152 ;  /* 0x00000048144c723c */ /* 0x040ff00000001898 */
[----:B------:R-:W-:Y:S08]  /*4890*/  HMMA.16816.F32 R72, R20, R74, R148 ;  /* 0x0000004a1448723c */ /* 0x000ff00000001894 */
[C---:B-1----:R-:W-:Y:S08]  /*48a0*/  HMMA.16816.F32 R64, R12.reuse, R36, R144 ;  /* 0x000000240c40723c */ /* 0x042ff00000001890 */
[C---:B--2---:R-:W-:Y:S08]  /*48b0*/  HMMA.16816.F32 R20, R12.reuse, R28, R128 ;  /* 0x0000001c0c14723c */ /* 0x044ff00000001880 */
[C---:B------:R-:W-:Y:S08]  /*48c0*/  HMMA.16816.F32 R96, R12.reuse, R30, R124 ;  /* 0x0000001e0c60723c */ /* 0x040ff0000000187c */
[C---:B---3--:R-:W-:Y:S08]  /*48d0*/  HMMA.16816.F32 R108, R12.reuse, R24, R120 ;  /* 0x000000180c6c723c */ /* 0x048ff00000001878 */
[C---:B------:R-:W-:Y:S08]  /*48e0*/  HMMA.16816.F32 R60, R12.reuse, R38, R140 ;  /* 0x000000260c3c723c */ /* 0x040ff0000000188c */
[C---:B------:R-:W-:Y:S08]  /*48f0*/  HMMA.16816.F32 R56, R12.reuse, R32, R136 ;  /* 0x000000200c38723c */ /* 0x040ff00000001888 */
[C---:B------:R-:W-:Y:S08]  /*4900*/  HMMA.16816.F32 R52, R12.reuse, R34, R132 ;  /* 0x000000220c34723c */ /* 0x040ff00000001884 */
[----:B------:R-:W-:Y:S01]  /*4910*/  HMMA.16816.F32 R120, R12, R26, R116 ;  /* 0x0000001a0c78723c */ /* 0x000fe20000001874 */
[----:B------:R-:W1:Y:S07]  /*4920*/  LDSM.16.M88.4 R12, [R232+0x4000] ;  /* 0x00400000e80c783b */ /* 0x000e6e0000000200 */
[C---:B------:R-:W-:Y:S08]  /*4930*/  HMMA.16816.F32 R128, R16.reuse, R36, R112 ;  /* 0x000000241080723c */ /* 0x040ff00000001870 */
[C---:B------:R-:W-:Y:S01]  /*4940*/  HMMA.16816.F32 R124, R16.reuse, R38, R104 ;  /* 0x00000026107c723c */ /* 0x040fe20000001868 */
[----:B------:R-:W-:Y:S07]  /*4950*/  LDSM.16.M88.4 R36, [R230+0xa800] ;  /* 0x00a80000e624783b */ /* 0x000fee0000000200 */
[C---:B------:R-:W-:Y:S08]  /*4960*/  HMMA.16816.F32 R116, R16.reuse, R32, R92 ;  /* 0x000000201074723c */ /* 0x040ff0000000185c */
[C---:B------:R-:W-:Y:S08]  /*4970*/  HMMA.16816.F32 R112, R16.reuse, R34, R88 ;  /* 0x000000221070723c */ /* 0x040ff00000001858 */
[C---:B------:R-:W-:Y:S08]  /*4980*/  HMMA.16816.F32 R104, R16.reuse, R28, R84 ;  /* 0x0000001c1068723c */ /* 0x040ff00000001854 */
[C---:B------:R-:W-:Y:S08]  /*4990*/  HMMA.16816.F32 R100, R16.reuse, R30, R80 ;  /* 0x0000001e1064723c */ /* 0x040ff00000001850 */
[C---:B------:R-:W-:Y:S08]  /*49a0*/  HMMA.16816.F32 R28, R16.reuse, R24, R76 ;  /* 0x00000018101c723c */ /* 0x040ff0000000184c */
[----:B------:R-:W-:Y:S01]  /*49b0*/  HMMA.16816.F32 R92, R16, R26, R72 ;  /* 0x0000001a105c723c */ /* 0x000fe20000001848 */
[----:B------:R-:W-:Y:S04]  /*49c0*/  LDSM.16.M88.4 R24, [R230+0xa000] ;  /* 0x00a00000e618783b */ /* 0x000fe80000000200 */
[----:B------:R-:W-:Y:S03]  /*49d0*/  LDSM.16.M88.4 R16, [R234+0x4000] ;  /* 0x00400000ea10783b */ /* 0x000fe60000000200 */
[C---:B----4-:R-:W-:Y:S08]  /*49e0*/  HMMA.16816.F32 R32, R8.reuse, R48, R64 ;  /* 0x000000300820723c */ /* 0x050ff00000001840 */
[C---:B------:R-:W-:Y:S01]  /*49f0*/  HMMA.16816.F32 R76, R8.reuse, R40, R20 ;  /* 0x00000028084c723c */ /* 0x040fe20000001814 */
[----:B------:R-:W2:Y:S07]  /*4a00*/  LDSM.16.M88.4 R20, [R234+0x6000] ;  /* 0x00600000ea14783b */ /* 0x000eae0000000200 */
[C---:B------:R-:W-:Y:S01]  /*4a10*/  HMMA.16816.F32 R72, R8.reuse, R42, R96 ;  /* 0x0000002a0848723c */ /* 0x040fe20000001860 */
[----:B------:R-:W3:Y:S07]  /*4a20*/  LDSM.16.M88.4 R96, [R230+0xb000] ;  /* 0x00b00000e660783b */ /* 0x000eee0000000200 */
[C---:B------:R-:W-:Y:S01]  /*4a30*/  HMMA.16816.F32 R64, R8.reuse, R68, R108 ;  /* 0x000000440840723c */ /* 0x040fe2000000186c */
[----:B------:R-:W4:Y:S07]  /*4a40*/  LDSM.16.M88.4 R108, [R230+0xb800] ;  /* 0x00b80000e66c783b */ /* 0x000f2e0000000200 */
[C---:B-----5:R-:W-:Y:S08]  /*4a50*/  HMMA.16816.F32 R84, R8.reuse, R44, R56 ;  /* 0x0000002c0854723c */ /* 0x060ff00000001838 */
[C---:B------:R-:W-:Y:S08]  /*4a60*/  HMMA.16816.F32 R88, R8.reuse, R50, R60 ;  /* 0x000000320858723c */ /* 0x040ff0000000183c */
[C---:B------:R-:W-:Y:S08]  /*4a70*/  HMMA.16816.F32 R80, R8.reuse, R46, R52 ;  /* 0x0000002e0850723c */ /* 0x040ff00000001834 */
[----:B------:R-:W-:Y:S01]  /*4a80*/  HMMA.16816.F32 R56, R8, R70, R120 ;  /* 0x000000460838723c */ /* 0x000fe20000001878 */
[----:B------:R-:W-:Y:S07]  /*4a90*/  LDSM.16.M88.4 R8, [R233+0x6000] ;  /* 0x00600000e908783b */ /* 0x000fee0000000200 */
[C---:B-1----:R-:W-:Y:S08]  /*4aa0*/  HMMA.16816.F32 R52, R12.reuse, R48, R128 ;  /* 0x000000300c34723c */ /* 0x042ff00000001880 */
[C---:B------:R-:W-:Y:S08]  /*4ab0*/  HMMA.16816.F32 R60, R12.reuse, R50, R124 ;  /* 0x000000320c3c723c */ /* 0x040ff0000000187c */
[C---:B------:R-:W-:Y:S08]  /*4ac0*/  HMMA.16816.F32 R48, R12.reuse, R44, R116 ;  /* 0x0000002c0c30723c */ /* 0x040ff00000001874 */
[C---:B------:R-:W-:Y:S08]  /*4ad0*/  HMMA.16816.F32 R44, R12.reuse, R46, R112 ;  /* 0x0000002e0c2c723c */ /* 0x040ff00000001870 */
[C---:B------:R-:W-:Y:S08]  /*4ae0*/  HMMA.16816.F32 R104, R12.reuse, R40, R104 ;  /* 0x000000280c68723c */ /* 0x040ff00000001868 */
[C---:B------:R-:W-:Y:S08]  /*4af0*/  HMMA.16816.F32 R112, R12.reuse, R42, R100 ;  /* 0x0000002a0c70723c */ /* 0x040ff00000001864 */
[C---:B------:R-:W-:Y:S01]  /*4b00*/  HMMA.16816.F32 R124, R12.reuse, R68, R28 ;  /* 0x000000440c7c723c */ /* 0x040fe2000000181c */
[----:B------:R-:W1:Y:S07]  /*4b10*/  LDSM.16.M88.4 R28, [R229+0x2000] ;  /* 0x00200000e51c783b */ /* 0x000e6e0000000200 */
[----:B------:R-:W-:Y:S01]  /*4b20*/  HMMA.16816.F32 R128, R12, R70, R92 ;  /* 0x000000460c80723c */ /* 0x000fe2000000185c */
[----:B------:R-:W5:Y:S07]  /*4b30*/  LDSM.16.M88.4 R12, [R233+0x4000] ;  /* 0x00400000e90c783b */ /* 0x000f6e0000000200 */
[C---:B--2---:R-:W-:Y:S08]  /*4b40*/  HMMA.16816.F32 R32, R20.reuse, R24, R32 ;  /* 0x000000181420723c */ /* 0x044ff00000001820 */
[C---:B------:R-:W-:Y:S08]  /*4b50*/  HMMA.16816.F32 R40, R20.reuse, R26, R88 ;  /* 0x0000001a1428723c */ /* 0x040ff00000001858 */
[C---:B------:R-:W-:Y:S08]  /*4b60*/  HMMA.16816.F32 R84, R20.reuse, R36, R84 ;  /* 0x000000241454723c */ /* 0x040ff00000001854 */
[C---:B------:R-:W-:Y:S08]  /*4b70*/  HMMA.16816.F32 R80, R20.reuse, R38, R80 ;  /* 0x000000261450723c */ /* 0x040ff00000001850 */
[C---:B---3--:R-:W-:Y:S08]  /*4b80*/  HMMA.16816.F32 R92, R20.reuse, R96, R76 ;  /* 0x00000060145c723c */ /* 0x048ff0000000184c */
[C---:B------:R-:W-:Y:S08]  /*4b90*/  HMMA.16816.F32 R100, R20.reuse, R98, R72 ;  /* 0x000000621464723c */ /* 0x040ff00000001848 */
[C---:B----4-:R-:W-:Y:S08]  /*4ba0*/  HMMA.16816.F32 R120, R20.reuse, R108, R64 ;  /* 0x0000006c1478723c */ /* 0x050ff00000001840 */
[----:B------:R-:W-:Y:S08]  /*4bb0*/  HMMA.16816.F32 R116, R20, R110, R56 ;  /* 0x0000006e1474723c */ /* 0x000ff00000001838 */
[C---:B------:R-:W-:Y:S08]  /*4bc0*/  HMMA.16816.F32 R20, R16.reuse, R24, R52 ;  /* 0x000000181014723c */ /* 0x040ff00000001834 */
[----:B------:R-:W-:Y:S08]  /*4bd0*/  HMMA.16816.F32 R60, R16, R26, R60 ;  /* 0x0000001a103c723c */ /* 0x000ff0000000183c */
[-C--:B-1----:R-:W-:Y:S08]  /*4be0*/  HMMA.16816.F32 R32, R8, R28.reuse, R32 ;  /* 0x0000001c0820723c */ /* 0x082ff00000001820 */
[----:B-----5:R-:W-:Y:S07]  /*4bf0*/  HMMA.16816.F32 R24, R12, R28, R20 ;  /* 0x0000001c0c18723c */ /* 0x020fee0000001814 */
[C---:B------:R-:W-:Y:S01]  /*4c00*/  IADD3 R20, R3.reuse, UR5, RZ ;  /* 0x0000000503147c10 */ /* 0x040fe2000fffe0ff */
[----:B------:R-:W-:Y:S01]  /*4c10*/  HMMA.16816.F32 R48, R16, R36, R48 ;  /* 0x000000241030723c */ /* 0x000fe20000001830 */
[----:B------:R-:W-:-:S02]  /*4c20*/  IADD3 R21, R3, UR4, RZ ;  /* 0x0000000403157c10 */ /* 0x000fc4000fffe0ff */
[----:B------:R-:W-:Y:S02]  /*4c30*/  IMNMX R248, RZ, R20, !PT ;  /* 0x00000014fff87217 */ /* 0x000fe40007800200 */
[----:B------:R-:W-:Y:S02]  /*4c40*/  IMNMX R252, R21, UR16, PT ;  /* 0x0000001015fc7c17 */ /* 0x000fe4000b800200 */
[----:B------:R-:W-:Y:S01]  /*4c50*/  IADD3 R20, R7, UR5, RZ ;  /* 0x0000000507147c10 */ /* 0x000fe2000fffe0ff */
[----:B------:R-:W-:Y:S01]  /*4c60*/  HMMA.16816.F32 R40, R8, R30, R40 ;  /* 0x0000001e0828723c */ /* 0x000fe20000001828 */
[----:B------:R-:W-:Y:S02]  /*4c70*/  IADD3 R21, R6, UR5, RZ ;  /* 0x0000000506157c10 */ /* 0x000fe4000fffe0ff */
[----:B------:R-:W-:Y:S02]  /*4c80*/  IADD3 R22, R5, UR5, RZ ;  /* 0x0000000505167c10 */ /* 0x000fe4000fffe0ff */
[----:B------:R-:W-:-:S02]  /*4c90*/  IMNMX R247, RZ, R20, !PT ;  /* 0x00000014fff77217 */ /* 0x000fc40007800200 */
[----:B------:R-:W-:Y:S01]  /*4ca0*/  IMNMX R246, RZ, R21, !PT ;  /* 0x00000015fff67217 */ /* 0x000fe20007800200 */
[----:B------:R-:W-:Y:S01]  /*4cb0*/  HMMA.16816.F32 R28, R12, R30, R60 ;  /* 0x0000001e0c1c723c */ /* 0x000fe2000000183c */
[----:B------:R-:W-:Y:S02]  /*4cc0*/  IMNMX R245, RZ, R22, !PT ;  /* 0x00000016fff57217 */ /* 0x000fe40007800200 */
[----:B------:R-:W1:Y:S01]  /*4cd0*/  LDSM.16.M88.4 R20, [R229+0x2800] ;  /* 0x00280000e514783b */ /* 0x000e620000000200 */
[----:B------:R-:W-:Y:S02]  /*4ce0*/  IADD3 R7, R7, UR4, RZ ;  /* 0x0000000407077c10 */ /* 0x000fe4000fffe0ff */
[----:B------:R-:W-:Y:S02]  /*4cf0*/  IADD3 R3, R0, 0x1, RZ ;  /* 0x0000000100037810 */ /* 0x000fe40007ffe0ff */
[----:B------:R-:W-:Y:S01]  /*4d00*/  IMNMX R251, R7, UR16, PT ;  /* 0x0000001007fb7c17 */ /* 0x000fe2000b800200 */
[----:B------:R-:W-:Y:S01]  /*4d10*/  HMMA.16816.F32 R44, R16, R38, R44 ;  /* 0x00000026102c723c */ /* 0x000fe2000000182c */
[----:B------:R-:W-:-:S02]  /*4d20*/  IADD3 R6, R6, UR4, RZ ;  /* 0x0000000406067c10 */ /* 0x000fc4000fffe0ff */
[----:B------:R-:W-:Y:S02]  /*4d30*/  IADD3 R5, R5, UR4, RZ ;  /* 0x0000000405057c10 */ /* 0x000fe4000fffe0ff */
[CC--:B------:R-:W-:Y:S02]  /*4d40*/  ISETP.GE.AND P6, PT, R0.reuse, R252.reuse, PT ;  /* 0x000000fc0000720c */ /* 0x0c0fe40003fc6270 */
[C---:B------:R-:W-:Y:S01]  /*4d50*/  ISETP.GE.AND P5, PT, R3.reuse, R252, PT ;  /* 0x000000fc0300720c */ /* 0x040fe20003fa6270 */
[----:B------:R-:W-:Y:S01]  /*4d60*/  HMMA.16816.F32 R36, R16, R96, R104 ;  /* 0x000000601024723c */ /* 0x000fe20000001868 */
[-C--:B------:R-:W-:Y:S02]  /*4d70*/  ISETP.GE.AND P4, PT, R3, R251.reuse, PT ;  /* 0x000000fb0300720c */ /* 0x080fe40003f86270 */
[----:B------:R-:W-:Y:S02]  /*4d80*/  ISETP.GE.AND P1, PT, R0, R251, PT ;  /* 0x000000fb0000720c */ /* 0x000fe40003f26270 */
[----:B------:R-:W-:-:S02]  /*4d90*/  IMNMX R250, R6, UR16, PT ;  /* 0x0000001006fa7c17 */ /* 0x000fc4000b800200 */
[----:B------:R-:W-:Y:S02]  /*4da0*/  IMNMX R249, R5, UR16, PT ;  /* 0x0000001005f97c17 */ /* 0x000fe4000b800200 */
[CC--:B------:R-:W-:Y:S02]  /*4db0*/  ISETP.LT.OR P5, PT, R3.reuse, R248.reuse, P5 ;  /* 0x000000f80300720c */ /* 0x0c0fe40002fa1670 */
[CC--:B------:R-:W-:Y:S02]  /*4dc0*/  ISETP.LT.OR P4, PT, R3.reuse, R247.reuse, P4 ;  /* 0x000000f70300720c */ /* 0x0c0fe40002781670 */
[C---:B------:R-:W-:Y:S02]  /*4dd0*/  ISETP.LT.OR P6, PT, R0.reuse, R248, P6 ;  /* 0x000000f80000720c */ /* 0x040fe400037c1670 */
[----:B------:R-:W-:Y:S02]  /*4de0*/  ISETP.LT.OR P1, PT, R0, R247, P1 ;  /* 0x000000f70000720c */ /* 0x000fe40000f21670 */
[----:B------:R-:W-:-:S02]  /*4df0*/  ISETP.GE.AND P3, PT, R3, R250, PT ;  /* 0x000000fa0300720c */ /* 0x000fc40003f66270 */
[----:B------:R-:W-:Y:S02]  /*4e00*/  ISETP.GE.AND P0, PT, R3, R249, PT ;  /* 0x000000f90300720c */ /* 0x000fe40003f06270 */
[----:B------:R-:W-:Y:S02]  /*4e10*/  ISETP.GE.AND P2, PT, R0, R250, PT ;  /* 0x000000fa0000720c */ /* 0x000fe40003f46270 */
[----:B------:R-:W-:Y:S02]  /*4e20*/  FSEL R61, R24, -INF , !P6 ;  /* 0xff800000183d7808 */ /* 0x000fe40007000000 */
[----:B------:R-:W-:Y:S01]  /*4e30*/  FSEL R71, R26, -INF , !P1 ;  /* 0xff8000001a477808 */ /* 0x000fe20004800000 */
[----:B-1----:R-:W-:Y:S01]  /*4e40*/  HMMA.16816.F32 R48, R12, R20, R48 ;  /* 0x000000140c30723c */ /* 0x002fe20000001830 */
[----:B------:R-:W-:Y:S02]  /*4e50*/  FSEL R59, R25, -INF , !P5 ;  /* 0xff800000193b7808 */ /* 0x000fe40006800000 */
[----:B------:R-:W-:-:S02]  /*4e60*/  FSEL R69, R27, -INF , !P4 ;  /* 0xff8000001b457808 */ /* 0x000fc40006000000 */
[----:B------:R-:W1:Y:S01]  /*4e70*/  LDSM.16.M88.4 R24, [R229+0x3000] ;  /* 0x00300000e518783b */ /* 0x000e620000000200 */
[CC--:B------:R-:W-:Y:S02]  /*4e80*/  ISETP.LT.OR P3, PT, R3.reuse, R246.reuse, P3 ;  /* 0x000000f60300720c */ /* 0x0c0fe40001f61670 */
[----:B------:R-:W-:Y:S01]  /*4e90*/  ISETP.LT.OR P0, PT, R3, R245, P0 ;  /* 0x000000f50300720c */ /* 0x000fe20000701670 */
[----:B------:R-:W-:Y:S01]  /*4ea0*/  HMMA.16816.F32 R52, R12, R22, R44 ;  /* 0x000000160c34723c */ /* 0x000fe2000000182c */
[C---:B------:R-:W-:Y:S02]  /*4eb0*/  ISETP.LT.OR P2, PT, R0.reuse, R246, P2 ;  /* 0x000000f60000720c */ /* 0x040fe40001741670 */
[C---:B------:R-:W-:Y:S02]  /*4ec0*/  IADD3 R3, R0.reuse, 0x8, RZ ;  /* 0x0000000800037810 */ /* 0x040fe40007ffe0ff */
[----:B------:R-:W-:Y:S02]  /*4ed0*/  ISETP.GE.AND P6, PT, R0, R249, PT ;  /* 0x000000f90000720c */ /* 0x000fe40003fc6270 */
[----:B------:R-:W-:Y:S01]  /*4ee0*/  FSEL R89, R32, -INF , !P2 ;  /* 0xff80000020597808 */ /* 0x000fe20005000000 */
[----:B------:R-:W-:Y:S01]  /*4ef0*/  HMMA.16816.F32 R44, R16, R98, R112 ;  /* 0x00000062102c723c */ /* 0x000fe20000001870 */
[----:B------:R-:W-:-:S02]  /*4f00*/  ISETP.GE.AND P1, PT, R3, R252, PT ;  /* 0x000000fc0300720c */ /* 0x000fc40003f26270 */
[C---:B------:R-:W-:Y:S02]  /*4f10*/  ISETP.GE.AND P2, PT, R3.reuse, R251, PT ;  /* 0x000000fb0300720c */ /* 0x040fe40003f46270 */
[C---:B------:R-:W-:Y:S02]  /*4f20*/  ISETP.LT.OR P6, PT, R0.reuse, R245, P6 ;  /* 0x000000f50000720c */ /* 0x040fe400037c1670 */
[C---:B------:R-:W-:Y:S02]  /*4f30*/  ISETP.LT.OR P1, PT, R3.reuse, R248, P1 ;  /* 0x000000f80300720c */ /* 0x040fe40000f21670 */
[----:B------:R-:W-:Y:S02]  /*4f40*/  ISETP.LT.OR P2, PT, R3, R247, P2 ;  /* 0x000000f70300720c */ /* 0x000fe40001741670 */
[----:B------:R-:W-:Y:S02]  /*4f50*/  IADD3 R5, R0, 0x9, RZ ;  /* 0x0000000900057810 */ /* 0x000fe40007ffe0ff */
[----:B------:R-:W-:-:S02]  /*4f60*/  FSEL R91, R34, -INF , !P6 ;  /* 0xff800000225b7808 */ /* 0x000fc40007000000 */
[----:B------:R-:W-:Y:S02]  /*4f70*/  FSEL R88, R33, -INF , !P3 ;  /* 0xff80000021587808 */ /* 0x000fe40005800000 */
[C---:B------:R-:W-:Y:S02]  /*4f80*/  ISETP.GE.AND P6, PT, R3.reuse, R250, PT ;  /* 0x000000fa0300720c */ /* 0x040fe40003fc6270 */
[----:B------:R-:W-:Y:S02]  /*4f90*/  ISETP.GE.AND P3, PT, R3, R249, PT ;  /* 0x000000f90300720c */ /* 0x000fe40003f66270 */
[----:B------:R-:W-:Y:S02]  /*4fa0*/  FSEL R60, R28, -INF , !P1 ;  /* 0xff8000001c3c7808 */ /* 0x000fe40004800000 */
[----:B------:R-:W-:Y:S02]  /*4fb0*/  FSEL R70, R30, -INF , !P2 ;  /* 0xff8000001e467808 */ /* 0x000fe40005000000 */
[----:B------:R-:W-:-:S02]  /*4fc0*/  FSEL R90, R35, -INF , !P0 ;  /* 0xff800000235a7808 */ /* 0x000fc40004000000 */
[C---:B------:R-:W-:Y:S01]  /*4fd0*/  ISETP.GE.AND P1, PT, R5.reuse, R250, PT ;  /* 0x000000fa0500720c */ /* 0x040fe20003f26270 */
[----:B------:R-:W-:Y:S01]  /*4fe0*/  HMMA.16816.F32 R32, R8, R20, R84 ;  /* 0x000000140820723c */ /* 0x000fe20000001854 */
[----:B------:R-:W-:Y:S02]  /*4ff0*/  ISETP.GE.AND P2, PT, R5, R249, PT ;  /* 0x000000f90500720c */ /* 0x000fe40003f46270 */
[CC--:B------:R-:W-:Y:S02]  /*5000*/  ISETP.LT.OR P6, PT, R3.reuse, R246.reuse, P6 ;  /* 0x000000f60300720c */ /* 0x0c0fe400037c1670 */
[----:B------:R-:W-:Y:S02]  /*5010*/  ISETP.LT.OR P3, PT, R3, R245, P3 ;  /* 0x000000f50300720c */ /* 0x000fe40001f61670 */
[----:B------:R-:W-:Y:S01]  /*5020*/  IADD3 R3, R0, 0x10, RZ ;  /* 0x0000001000037810 */ /* 0x000fe20007ffe0ff */
[----:B-1----:R-:W-:Y:S01]  /*5030*/  HMMA.16816.F32 R36, R12, R24, R36 ;  /* 0x000000180c24723c */ /* 0x002fe20000001824 */
[----:B------:R-:W-:-:S02]  /*5040*/  ISETP.LT.OR P1, PT, R5, R246, P1 ;  /* 0x000000f60500720c */ /* 0x000fc40000f21670 */
[C---:B------:R-:W-:Y:S02]  /*5050*/  ISETP.LT.OR P2, PT, R5.reuse, R245, P2 ;  /* 0x000000f50500720c */ /* 0x040fe40001741670 */
[-C--:B------:R-:W-:Y:S02]  /*5060*/  ISETP.GE.AND P5, PT, R5, R252.reuse, PT ;  /* 0x000000fc0500720c */ /* 0x080fe40003fa6270 */
[----:B------:R-:W-:Y:S02]  /*5070*/  ISETP.GE.AND P0, PT, R3, R252, PT ;  /* 0x000000fc0300720c */ /* 0x000fe40003f06270 */
[----:B------:R-:W-:Y:S02]  /*5080*/  ISETP.GE.AND P4, PT, R5, R251, PT ;  /* 0x000000fb0500720c */ /* 0x000fe40003f86270 */
[----:B------:R-:W-:Y:S02]  /*5090*/  FSEL R74, R40, -INF , !P6 ;  /* 0xff800000284a7808 */ /* 0x000fe40007000000 */
[----:B------:R-:W-:-:S02]  /*50a0*/  FSEL R79, R42, -INF , !P3 ;  /* 0xff8000002a4f7808 */ /* 0x000fc40005800000 */
        /* <DEDUP_REMOVED lines=9> */
[C---:B------:R-:W-:Y:S02]  /*5140*/  ISETP.GE.AND P6, PT, R3.reuse, R251, PT ;  /* 0x000000fb0300720c */ /* 0x040fe40003fc6270 */
[C---:B------:R-:W-:Y:S02]  /*5150*/  ISETP.GE.AND P3, PT, R3.reuse, R250, PT ;  /* 0x000000fa0300720c */ /* 0x040fe40003f66270 */
[----:B------:R-:W-:Y:S02]  /*5160*/  ISETP.GE.AND P1, PT, R3, R249, PT ;  /* 0x000000f90300720c */ /* 0x000fe40003f26270 */
[----:B------:R-:W-:-:S02]  /*5170*/  IADD3 R5, R0, 0x11, RZ ;  /* 0x0000001100057810 */ /* 0x000fc40007ffe0ff */
[C---:B------:R-:W-:Y:S02]  /*5180*/  ISETP.LT.OR P6, PT, R3.reuse, R247, P6 ;  /* 0x000000f70300720c */ /* 0x040fe400037c1670 */
[C---:B------:R-:W-:Y:S02]  /*5190*/  ISETP.LT.OR P3, PT, R3.reuse, R246, P3 ;  /* 0x000000f60300720c */ /* 0x040fe40001f61670 */
[----:B------:R-:W-:Y:S02]  /*51a0*/  ISETP.LT.OR P1, PT, R3, R245, P1 ;  /* 0x000000f50300720c */ /* 0x000fe40000f21670 */
[----:B------:R-:W-:Y:S02]  /*51b0*/  FSEL R66, R31, -INF , !P4 ;  /* 0xff8000001f427808 */ /* 0x000fe40006000000 */
[----:B------:R-:W-:Y:S02]  /*51c0*/  FSEL R57, R48, -INF , !P0 ;  /* 0xff80000030397808 */ /* 0x000fe40004000000 */
[----:B------:R-:W-:-:S02]  /*51d0*/  IADD3 R3, R0, 0x18, RZ ;  /* 0x0000001800037810 */ /* 0x000fc40007ffe0ff */
[C---:B------:R-:W-:Y:S02]  /*51e0*/  ISETP.GE.AND P4, PT, R5.reuse, R250, PT ;  /* 0x000000fa0500720c */ /* 0x040fe40003f86270 */
[----:B------:R-:W-:Y:S02]  /*51f0*/  ISETP.GE.AND P0, PT, R5, R249, PT ;  /* 0x000000f90500720c */ /* 0x000fe40003f06270 */
[----:B------:R-:W-:Y:S02]  /*5200*/  FSEL R58, R29, -INF , !P5 ;  /* 0xff8000001d3a7808 */ /* 0x000fe40006800000 */
[----:B------:R-:W-:Y:S01]  /*5210*/  FSEL R64, R50, -INF , !P6 ;  /* 0xff80000032407808 */ /* 0x000fe20007000000 */
[----:B------:R-:W-:Y:S01]  /*5220*/  HMMA.16816.F32 R28, R8, R24, R92 ;  /* 0x00000018081c723c */ /* 0x000fe2000000185c */
[C---:B------:R-:W-:Y:S02]  /*5230*/  ISETP.GE.AND P2, PT, R5.reuse, R252, PT ;  /* 0x000000fc0500720c */ /* 0x040fe40003f46270 */
[----:B------:R-:W-:-:S02]  /*5240*/  ISETP.GE.AND P5, PT, R5, R251, PT ;  /* 0x000000fb0500720c */ /* 0x000fc40003fa6270 */
[C---:B------:R-:W-:Y:S02]  /*5250*/  ISETP.LT.OR P4, PT, R5.reuse, R246, P4 ;  /* 0x000000f60500720c */ /* 0x040fe40002781670 */
[----:B------:R-:W-:Y:S02]  /*5260*/  ISETP.LT.OR P0, PT, R5, R245, P0 ;  /* 0x000000f50500720c */ /* 0x000fe40000701670 */
[----:B------:R-:W-:Y:S02]  /*5270*/  ISETP.GE.AND P6, PT, R3, R252, PT ;  /* 0x000000fc0300720c */ /* 0x000fe40003fc6270 */
[C---:B------:R-:W-:Y:S02]  /*5280*/  ISETP.LT.OR P2, PT, R5.reuse, R248, P2 ;  /* 0x000000f80500720c */ /* 0x040fe40001741670 */
[----:B------:R-:W-:Y:S02]  /*5290*/  ISETP.LT.OR P5, PT, R5, R247, P5 ;  /* 0x000000f70500720c */ /* 0x000fe40002fa1670 */
[----:B------:R-:W-:-:S02]  /*52a0*/  FSEL R68, R32, -INF , !P3 ;  /* 0xff80000020447808 */ /* 0x000fc40005800000 */
[----:B------:R-:W-:Y:S02]  /*52b0*/  FSEL R73, R34, -INF , !P1 ;  /* 0xff80000022497808 */ /* 0x000fe40004800000 */
[----:B------:R-:W-:Y:S02]  /*52c0*/  ISETP.LT.OR P6, PT, R3, R248, P6 ;  /* 0x000000f80300720c */ /* 0x000fe400037c1670 */
[----:B------:R-:W-:Y:S02]  /*52d0*/  FSEL R65, R33, -INF , !P4 ;  /* 0xff80000021417808 */ /* 0x000fe40006000000 */
[----:B------:R-:W-:Y:S02]  /*52e0*/  FSEL R76, R35, -INF , !P0 ;  /* 0xff800000234c7808 */ /* 0x000fe40004000000 */
[----:B------:R-:W-:Y:S01]  /*52f0*/  IADD3 R5, R0, 0x19, RZ ;  /* 0x0000001900057810 */ /* 0x000fe20007ffe0ff */
[----:B------:R-:W-:Y:S01]  /*5300*/  HMMA.16816.F32 R32, R16, R108, R124 ;  /* 0x0000006c1020723c */ /* 0x000fe2000000187c */
[----:B------:R-:W-:-:S02]  /*5310*/  FSEL R56, R49, -INF , !P2 ;  /* 0xff80000031387808 */ /* 0x000fc40005000000 */
[----:B------:R-:W-:Y:S02]  /*5320*/  FSEL R52, R52, -INF , !P6 ;  /* 0xff80000034347808 */ /* 0x000fe40007000000 */
[C---:B------:R-:W-:Y:S02]  /*5330*/  ISETP.GE.AND P3, PT, R3.reuse, R251, PT ;  /* 0x000000fb0300720c */ /* 0x040fe40003f66270 */
[CC--:B------:R-:W-:Y:S02]  /*5340*/  ISETP.GE.AND P1, PT, R3.reuse, R250.reuse, PT ;  /* 0x000000fa0300720c */ /* 0x0c0fe40003f26270 */
[----:B------:R-:W-:Y:S02]  /*5350*/  ISETP.GE.AND P2, PT, R3, R249, PT ;  /* 0x000000f90300720c */ /* 0x000fe40003f46270 */
[----:B------:R-:W-:Y:S02]  /*5360*/  ISETP.GE.AND P6, PT, R5, R250, PT ;  /* 0x000000fa0500720c */ /* 0x000fe40003fc6270 */
[----:B------:R-:W-:-:S02]  /*5370*/  FSEL R62, R51, -INF , !P5 ;  /* 0xff800000333e7808 */ /* 0x000fc40006800000 */
[-C--:B------:R-:W-:Y:S01]  /*5380*/  HMMA.16816.F32 R48, R12, R26.reuse, R44 ;  /* 0x0000001a0c30723c */ /* 0x080fe2000000182c */
[C---:B------:R-:W-:Y:S02]  /*5390*/  ISETP.LT.OR P3, PT, R3.reuse, R247, P3 ;  /* 0x000000f70300720c */ /* 0x040fe40001f61670 */
[CC--:B------:R-:W-:Y:S02]  /*53a0*/  ISETP.LT.OR P1, PT, R3.reuse, R246.reuse, P1 ;  /* 0x000000f60300720c */ /* 0x0c0fe40000f21670 */
[----:B------:R-:W-:Y:S02]  /*53b0*/  ISETP.LT.OR P2, PT, R3, R245, P2 ;  /* 0x000000f50300720c */ /* 0x000fe40001741670 */
[----:B------:R-:W-:Y:S01]  /*53c0*/  ISETP.LT.OR P6, PT, R5, R246, P6 ;  /* 0x000000f60500720c */ /* 0x000fe200037c1670 */
[----:B------:R-:W-:Y:S01]  /*53d0*/  HMMA.16816.F32 R44, R8, R26, R100 ;  /* 0x0000001a082c723c */ /* 0x000fe20000001864 */
[----:B------:R-:W-:Y:S02]  /*53e0*/  IADD3 R3, R0, 0x20, RZ ;  /* 0x0000002000037810 */ /* 0x000fe40007ffe0ff */
[----:B------:R-:W-:-:S02]  /*53f0*/  FSEL R54, R54, -INF , !P3 ;  /* 0xff80000036367808 */ /* 0x000fc40005800000 */
[----:B------:R-:W-:Y:S02]  /*5400*/  FSEL R63, R40, -INF , !P1 ;  /* 0xff800000283f7808 */ /* 0x000fe40004800000 */
[----:B------:R-:W-:Y:S01]  /*5410*/  FSEL R75, R42, -INF , !P2 ;  /* 0xff8000002a4b7808 */ /* 0x000fe20005000000 */
[----:B-1----:R-:W-:Y:S01]  /*5420*/  HMMA.16816.F32 R24, R12, R20, R32 ;  /* 0x000000140c18723c */ /* 0x002fe20000001820 */
[----:B------:R-:W-:Y:S02]  /*5430*/  FSEL R67, R41, -INF , !P6 ;  /* 0xff80000029437808 */ /* 0x000fe40007000000 */
[-C--:B------:R-:W-:Y:S02]  /*5440*/  ISETP.GE.AND P5, PT, R5, R252.reuse, PT ;  /* 0x000000fc0500720c */ /* 0x080fe40003fa6270 */
[----:B------:R-:W-:Y:S02]  /*5450*/  ISETP.GE.AND P0, PT, R3, R252, PT ;  /* 0x000000fc0300720c */ /* 0x000fe40003f06270 */
[----:B------:R-:W-:-:S02]  /*5460*/  ISETP.GE.AND P4, PT, R5, R251, PT ;  /* 0x000000fb0500720c */ /* 0x000fc40003f86270 */
[----:B------:R-:W-:Y:S02]  /*5470*/  ISETP.GE.AND P3, PT, R5, R249, PT ;  /* 0x000000f90500720c */ /* 0x000fe40003f66270 */
[C---:B------:R-:W-:Y:S02]  /*5480*/  ISETP.GE.AND P1, PT, R3.reuse, R251, PT ;  /* 0x000000fb0300720c */ /* 0x040fe40003f26270 */
[C---:B------:R-:W-:Y:S02]  /*5490*/  ISETP.GE.AND P2, PT, R3.reuse, R250, PT ;  /* 0x000000fa0300720c */ /* 0x040fe40003f46270 */
[----:B------:R-:W-:Y:S02]  /*54a0*/  ISETP.GE.AND P6, PT, R3, R249, PT ;  /* 0x000000f90300720c */ /* 0x000fe40003fc6270 */
[C---:B------:R-:W-:Y:S02]  /*54b0*/  ISETP.LT.OR P5, PT, R5.reuse, R248, P5 ;  /* 0x000000f80500720c */ /* 0x040fe40002fa1670 */
[----:B------:R-:W-:-:S02]  /*54c0*/  ISETP.LT.OR P4, PT, R5, R247, P4 ;  /* 0x000000f70500720c */ /* 0x000fc40002781670 */
[----:B------:R-:W-:Y:S02]  /*54d0*/  ISETP.LT.OR P3, PT, R5, R245, P3 ;  /* 0x000000f50500720c */ /* 0x000fe40001f61670 */
[C---:B------:R-:W-:Y:S02]  /*54e0*/  ISETP.LT.OR P0, PT, R3.reuse, R248, P0 ;  /* 0x000000f80300720c */ /* 0x040fe40000701670 */
[C---:B------:R-:W-:Y:S02]  /*54f0*/  ISETP.LT.OR P1, PT, R3.reuse, R247, P1 ;  /* 0x000000f70300720c */ /* 0x040fe40000f21670 */
[C---:B------:R-:W-:Y:S02]  /*5500*/  ISETP.LT.OR P2, PT, R3.reuse, R246, P2 ;  /* 0x000000f60300720c */ /* 0x040fe40001741670 */
[----:B------:R-:W-:Y:S02]  /*5510*/  ISETP.LT.OR P6, PT, R3, R245, P6 ;  /* 0x000000f50300720c */ /* 0x000fe400037c1670 */
[----:B------:R-:W-:-:S02]  /*5520*/  IADD3 R5, R0, 0x21, RZ ;  /* 0x0000002100057810 */ /* 0x000fc40007ffe0ff */
[----:B------:R-:W-:Y:S02]  /*5530*/  IADD3 R3, R0, 0x28, RZ ;  /* 0x0000002800037810 */ /* 0x000fe40007ffe0ff */
[----:B------:R-:W-:Y:S02]  /*5540*/  FSEL R77, R43, -INF , !P3 ;  /* 0xff8000002b4d7808 */ /* 0x000fe40005800000 */
[----:B------:R-:W-:Y:S01]  /*5550*/  FSEL R53, R53, -INF , !P5 ;  /* 0xff80000035357808 */ /* 0x000fe20006800000 */
[----:B------:R-:W-:Y:S01]  /*5560*/  HMMA.16816.F32 R40, R16, R110, R128 ;  /* 0x0000006e1028723c */ /* 0x000fe20000001880 */
[----:B------:R-:W-:Y:S02]  /*5570*/  FSEL R55, R55, -INF , !P4 ;  /* 0xff80000037377808 */ /* 0x000fe40006000000 */
[----:B------:R-:W-:Y:S02]  /*5580*/  FSEL R180, R36, -INF , !P0 ;  /* 0xff80000024b47808 */ /* 0x000fe40004000000 */
[----:B------:R-:W-:-:S02]  /*5590*/  FSEL R174, R38, -INF , !P1 ;  /* 0xff80000026ae7808 */ /* 0x000fc40004800000 */
[C---:B------:R-:W-:Y:S01]  /*55a0*/  ISETP.GE.AND P4, PT, R5.reuse, R252, PT ;  /* 0x000000fc0500720c */ /* 0x040fe20003f86270 */
[C---:B------:R-:W-:Y:S01]  /*55b0*/  HMMA.16816.F32 R16, R8.reuse, R20, R120 ;  /* 0x000000140810723c */ /* 0x040fe20000001878 */
[C---:B------:R-:W-:Y:S02]  /*55c0*/  ISETP.GE.AND P5, PT, R5.reuse, R251, PT ;  /* 0x000000fb0500720c */ /* 0x040fe40003fa6270 */
[C---:B------:R-:W-:Y:S02]  /*55d0*/  ISETP.GE.AND P3, PT, R5.reuse, R250, PT ;  /* 0x000000fa0500720c */ /* 0x040fe40003f66270 */
[----:B------:R-:W-:Y:S02]  /*55e0*/  ISETP.GE.AND P0, PT, R5, R249, PT ;  /* 0x000000f90500720c */ /* 0x000fe40003f06270 */
[----:B------:R-:W-:Y:S01]  /*55f0*/  ISETP.GE.AND P1, PT, R3, R252, PT ;  /* 0x000000fc0300720c */ /* 0x000fe20003f26270 */
[----:B------:R-:W-:Y:S01]  /*5600*/  HMMA.16816.F32 R8, R8, R22, R116 ;  /* 0x000000160808723c */ /* 0x000fe20000001874 */
[----:B------:R-:W-:-:S02]  /*5610*/  ISETP.LT.OR P4, PT, R5, R248, P4 ;  /* 0x000000f80500720c */ /* 0x000fc40002781670 */
[C---:B------:R-:W-:Y:S02]  /*5620*/  ISETP.LT.OR P5, PT, R5.reuse, R247, P5 ;  /* 0x000000f70500720c */ /* 0x040fe40002fa1670 */
[C---:B------:R-:W-:Y:S02]  /*5630*/  ISETP.LT.OR P3, PT, R5.reuse, R246, P3 ;  /* 0x000000f60500720c */ /* 0x040fe40001f61670 */
[----:B------:R-:W-:Y:S01]  /*5640*/  ISETP.LT.OR P0, PT, R5, R245, P0 ;  /* 0x000000f50500720c */ /* 0x000fe20000701670 */
[----:B------:R-:W-:Y:S01]  /*5650*/  HMMA.16816.F32 R12, R12, R22, R40 ;  /* 0x000000160c0c723c */ /* 0x000fe20000001828 */
[----:B------:R-:W-:Y:S02]  /*5660*/  ISETP.LT.OR P1, PT, R3, R248, P1 ;  /* 0x000000f80300720c */ /* 0x000fe40000f21670 */
[----:B------:R-:W-:Y:S02]  /*5670*/  IADD3 R5, R0, 0x29, RZ ;  /* 0x0000002900057810 */ /* 0x000fe40007ffe0ff */
[----:B------:R-:W-:-:S02]  /*5680*/  FSEL R175, R28, -INF , !P2 ;  /* 0xff8000001caf7808 */ /* 0x000fc40005000000 */
[----:B------:R-:W-:Y:S02]  /*5690*/  FSEL R181, R30, -INF , !P6 ;  /* 0xff8000001eb57808 */ /* 0x000fe40007000000 */
[----:B------:R-:W-:Y:S02]  /*56a0*/  FSEL R172, R37, -INF , !P4 ;  /* 0xff80000025ac7808 */ /* 0x000fe40006000000 */
[----:B------:R-:W-:Y:S02]  /*56b0*/  FSEL R166, R39, -INF , !P5 ;  /* 0xff80000027a67808 */ /* 0x000fe40006800000 */
[----:B------:R-:W-:Y:S02]  /*56c0*/  FSEL R167, R29, -INF , !P3 ;  /* 0xff8000001da77808 */ /* 0x000fe40005800000 */
[----:B------:R-:W-:Y:S02]  /*56d0*/  FSEL R173, R31, -INF , !P0 ;  /* 0xff8000001fad7808 */ /* 0x000fe40004000000 */
[----:B------:R-:W-:-:S02]  /*56e0*/  FSEL R162, R48, -INF , !P1 ;  /* 0xff80000030a27808 */ /* 0x000fc40004800000 */
[C---:B------:R-:W-:Y:S02]  /*56f0*/  ISETP.GE.AND P2, PT, R3.reuse, R251, PT ;  /* 0x000000fb0300720c */ /* 0x040fe40003f46270 */
[C---:B------:R-:W-:Y:S02]  /*5700*/  ISETP.GE.AND P6, PT, R3.reuse, R250, PT ;  /* 0x000000fa0300720c */ /* 0x040fe40003fc6270 */
[----:B------:R-:W-:Y:S02]  /*5710*/  ISETP.GE.AND P4, PT, R3, R249, PT ;  /* 0x000000f90300720c */ /* 0x000fe40003f86270 */
[C---:B------:R-:W-:Y:S02]  /*5720*/  ISETP.GE.AND P5, PT, R5.reuse, R252, PT ;  /* 0x000000fc0500720c */ /* 0x040fe40003fa6270 */
[C---:B------:R-:W-:Y:S02]  /*5730*/  ISETP.GE.AND P3, PT, R5.reuse, R251, PT ;  /* 0x000000fb0500720c */ /* 0x040fe40003f66270 */
[----:B------:R-:W-:-:S02]  /*5740*/  ISETP.GE.AND P0, PT, R5, R250, PT ;  /* 0x000000fa0500720c */ /* 0x000fc40003f06270 */
[----:B------:R-:W-:Y:S02]  /*5750*/  ISETP.GE.AND P1, PT, R5, R249, PT ;  /* 0x000000f90500720c */ /* 0x000fe40003f26270 */
[C---:B------:R-:W-:Y:S02]  /*5760*/  ISETP.LT.OR P2, PT, R3.reuse, R247, P2 ;  /* 0x000000f70300720c */ /* 0x040fe40001741670 */
[C---:B------:R-:W-:Y:S02]  /*5770*/  ISETP.LT.OR P6, PT, R3.reuse, R246, P6 ;  /* 0x000000f60300720c */ /* 0x040fe400037c1670 */
[----:B------:R-:W-:Y:S02]  /*5780*/  ISETP.LT.OR P4, PT, R3, R245, P4 ;  /* 0x000000f50300720c */ /* 0x000fe40002781670 */
[C---:B------:R-:W-:Y:S02]  /*5790*/  ISETP.LT.OR P5, PT, R5.reuse, R248, P5 ;  /* 0x000000f80500720c */ /* 0x040fe40002fa1670 */
[----:B------:R-:W-:-:S02]  /*57a0*/  ISETP.LT.OR P3, PT, R5, R247, P3 ;  /* 0x000000f70500720c */ /* 0x000fc40001f61670 */
[C---:B------:R-:W-:Y:S02]  /*57b0*/  ISETP.LT.OR P0, PT, R5.reuse, R246, P0 ;  /* 0x000000f60500720c */ /* 0x040fe40000701670 */
[----:B------:R-:W-:Y:S02]  /*57c0*/  ISETP.LT.OR P1, PT, R5, R245, P1 ;  /* 0x000000f50500720c */ /* 0x000fe40000f21670 */
[C---:B------:R-:W-:Y:S02]  /*57d0*/  IADD3 R3, R0.reuse, 0x30, RZ ;  /* 0x0000003000037810 */ /* 0x040fe40007ffe0ff */
[----:B------:R-:W-:Y:S02]  /*57e0*/  IADD3 R5, R0, 0x31, RZ ;  /* 0x0000003100057810 */ /* 0x000fe40007ffe0ff */
[----:B------:R-:W-:Y:S02]  /*57f0*/  FSEL R159, R50, -INF , !P2 ;  /* 0xff800000329f7808 */ /* 0x000fe40005000000 */
[----:B------:R-:W-:-:S02]  /*5800*/  FSEL R161, R44, -INF , !P6 ;  /* 0xff8000002ca17808 */ /* 0x000fc40007000000 */
[----:B------:R-:W-:Y:S02]  /*5810*/  FSEL R165, R46, -INF , !P4 ;  /* 0xff8000002ea57808 */ /* 0x000fe40006000000 */
[----:B------:R-:W-:Y:S02]  /*5820*/  FSEL R160, R45, -INF , !P0 ;  /* 0xff8000002da07808 */ /* 0x000fe40004000000 */
[----:B------:R-:W-:Y:S02]  /*5830*/  FSEL R163, R47, -INF , !P1 ;  /* 0xff8000002fa37808 */ /* 0x000fe40004800000 */
[C---:B------:R-:W-:Y:S02]  /*5840*/  ISETP.GE.AND P2, PT, R3.reuse, R252, PT ;  /* 0x000000fc0300720c */ /* 0x040fe40003f46270 */
[C---:B------:R-:W-:Y:S02]  /*5850*/  ISETP.GE.AND P6, PT, R3.reuse, R251, PT ;  /* 0x000000fb0300720c */ /* 0x040fe40003fc6270 */
[----:B------:R-:W-:-:S02]  /*5860*/  ISETP.GE.AND P4, PT, R3, R250, PT ;  /* 0x000000fa0300720c */ /* 0x000fc40003f86270 */
[----:B------:R-:W-:Y:S02]  /*5870*/  ISETP.GE.AND P0, PT, R3, R249, PT ;  /* 0x000000f90300720c */ /* 0x000fe40003f06270 */
[----:B------:R-:W-:Y:S02]  /*5880*/  ISETP.GE.AND P1, PT, R5, R252, PT ;  /* 0x000000fc0500720c */ /* 0x000fe40003f26270 */
[C---:B------:R-:W-:Y:S02]  /*5890*/  ISETP.LT.OR P2, PT, R3.reuse, R248, P2 ;  /* 0x000000f80300720c */ /* 0x040fe40001741670 */
[C---:B------:R-:W-:Y:S02]  /*58a0*/  ISETP.LT.OR P6, PT, R3.reuse, R247, P6 ;  /* 0x000000f70300720c */ /* 0x040fe400037c1670 */
[C---:B------:R-:W-:Y:S02]  /*58b0*/  ISETP.LT.OR P4, PT, R3.reuse, R246, P4 ;  /* 0x000000f60300720c */ /* 0x040fe40002781670 */
[----:B------:R-:W-:-:S02]  /*58c0*/  ISETP.LT.OR P0, PT, R3, R245, P0 ;  /* 0x000000f50300720c */ /* 0x000fc40000701670 */
[----:B------:R-:W-:Y:S02]  /*58d0*/  ISETP.LT.OR P1, PT, R5, R248, P1 ;  /* 0x000000f80500720c */ /* 0x000fe40000f21670 */
[----:B------:R-:W-:Y:S02]  /*58e0*/  IADD3 R3, R0, 0x38, RZ ;  /* 0x0000003800037810 */ /* 0x000fe40007ffe0ff */
[----:B------:R-:W-:Y:S02]  /*58f0*/  FSEL R207, R18, -INF , !P0 ;  /* 0xff80000012cf7808 */ /* 0x000fe40004000000 */
[----:B------:R-:W-:Y:S02]  /*5900*/  FSEL R156, R25, -INF , !P1 ;  /* 0xff800000199c7808 */ /* 0x000fe40004800000 */
[C---:B------:R-:W-:Y:S02]  /*5910*/  ISETP.GE.AND P0, PT, R3.reuse, R250, PT ;  /* 0x000000fa0300720c */ /* 0x040fe40003f06270 */
[----:B------:R-:W-:-:S02]  /*5920*/  ISETP.GE.AND P1, PT, R3, R249, PT ;  /* 0x000000f90300720c */ /* 0x000fc40003f26270 */
[----:B------:R-:W-:Y:S02]  /*5930*/  FSEL R158, R26, -INF , !P6 ;  /* 0xff8000001a9e7808 */ /* 0x000fe40007000000 */
[----:B------:R-:W-:Y:S02]  /*5940*/  FSEL R164, R16, -INF , !P4 ;  /* 0xff80000010a47808 */ /* 0x000fe40006000000 */
[C---:B------:R-:W-:Y:S02]  /*5950*/  ISETP.GE.AND P6, PT, R3.reuse, R252, PT ;  /* 0x000000fc0300720c */ /* 0x040fe40003fc6270 */
[C---:B------:R-:W-:Y:S02]  /*5960*/  ISETP.GE.AND P4, PT, R3.reuse, R251, PT ;  /* 0x000000fb0300720c */ /* 0x040fe40003f86270 */
[C---:B------:R-:W-:Y:S02]  /*5970*/  ISETP.LT.OR P0, PT, R3.reuse, R246, P0 ;  /* 0x000000f60300720c */ /* 0x040fe40000701670 */
[----:B------:R-:W-:-:S02]  /*5980*/  ISETP.LT.OR P1, PT, R3, R245, P1 ;  /* 0x000000f50300720c */ /* 0x000fc40000f21670 */
[----:B------:R-:W-:Y:S02]  /*5990*/  IADD3 R0, R0, 0x39, RZ ;  /* 0x0000003900007810 */ /* 0x000fe40007ffe0ff */
[C---:B------:R-:W-:Y:S02]  /*59a0*/  ISETP.LT.OR P6, PT, R3.reuse, R248, P6 ;  /* 0x000000f80300720c */ /* 0x040fe400037c1670 */
[----:B------:R-:W-:Y:S02]  /*59b0*/  ISETP.LT.OR P4, PT, R3, R247, P4 ;  /* 0x000000f70300720c */ /* 0x000fe40002781670 */
[----:B------:R-:W-:Y:S02]  /*59c0*/  FSEL R146, R8, -INF , !P0 ;  /* 0xff80000008927808 */ /* 0x000fe40004000000 */
[----:B------:R-:W-:Y:S02]  /*59d0*/  FSEL R3, R10, -INF , !P1 ;  /* 0xff8000000a037808 */ /* 0x000fe40004800000 */
[----:B------:R-:W-:-:S02]  /*59e0*/  ISETP.GE.AND P0, PT, R0, R249, PT ;  /* 0x000000f90000720c */ /* 0x000fc40003f06270 */
[----:B------:R-:W-:Y:S01]  /*59f0*/  FSEL R138, R49, -INF , !P5 ;  /* 0xff800000318a7808 */ /* 0x000fe20006800000 */
[----:B------:R1:W-:Y:S01]  /*5a00*/  STL [R1+0x8], R3 ;  /* 0x0000080301007387 */ /* 0x0003e20000100800 */
[----:B------:R-:W-:Y:S02]  /*5a10*/  ISETP.LT.OR P0, PT, R0, R245, P0 ;  /* 0x000000f50000720c */ /* 0x000fe40000701670 */
[----:B------:R-:W-:Y:S02]  /*5a20*/  FSEL R144, R51, -INF , !P3 ;  /* 0xff80000033907808 */ /* 0x000fe40005800000 */
[----:B------:R-:W-:Y:S02]  /*5a30*/  FSEL R157, R24, -INF , !P2 ;  /* 0xff800000189d7808 */ /* 0x000fe40005000000 */
[C---:B------:R-:W-:Y:S02]  /*5a40*/  ISETP.GE.AND P5, PT, R5.reuse, R251, PT ;  /* 0x000000fb0500720c */ /* 0x040fe40003fa6270 */
[----:B------:R-:W-:-:S02]  /*5a50*/  ISETP.GE.AND P3, PT, R5, R250, PT ;  /* 0x000000fa0500720c */ /* 0x000fc40003f66270 */
[----:B------:R-:W-:Y:S02]  /*5a60*/  ISETP.GE.AND P2, PT, R5, R249, PT ;  /* 0x000000f90500720c */ /* 0x000fe40003f46270 */
[----:B------:R-:W-:Y:S02]  /*5a70*/  FSEL R244, R11, -INF , !P0 ;  /* 0xff8000000bf47808 */ /* 0x000fe40004000000 */
[----:B------:R-:W-:Y:S02]  /*5a80*/  PLOP3.LUT P0, PT, PT, PT, UP0, 0x80, 0x0 ;  /* 0x000000000000781c */ /* 0x000fe40003f0f008 */
[C---:B------:R-:W-:Y:S02]  /*5a90*/  ISETP.LT.OR P5, PT, R5.reuse, R247, P5 ;  /* 0x000000f70500720c */ /* 0x040fe40002fa1670 */
[C---:B------:R-:W-:Y:S02]  /*5aa0*/  ISETP.LT.OR P3, PT, R5.reuse, R246, P3 ;  /* 0x000000f60500720c */ /* 0x040fe40001f61670 */
[----:B------:R-:W-:-:S02]  /*5ab0*/  ISETP.LT.OR P2, PT, R5, R245, P2 ;  /* 0x000000f50500720c */ /* 0x000fc40001741670 */
[----:B------:R-:W-:Y:S02]  /*5ac0*/  FSEL R139, R27, -INF , !P5 ;  /* 0xff8000001b8b7808 */ /* 0x000fe40006800000 */
[----:B------:R-:W-:Y:S02]  /*5ad0*/  FSEL R147, R17, -INF , !P3 ;  /* 0xff80000011937808 */ /* 0x000fe40005800000 */
[----:B------:R-:W-:Y:S02]  /*5ae0*/  FSEL R189, R19, -INF , !P2 ;  /* 0xff80000013bd7808 */ /* 0x000fe40005000000 */
[C---:B------:R-:W-:Y:S02]  /*5af0*/  ISETP.GE.AND P5, PT, R0.reuse, R252, PT ;  /* 0x000000fc0000720c */ /* 0x040fe40003fa6270 */
[C---:B------:R-:W-:Y:S02]  /*5b00*/  ISETP.GE.AND P3, PT, R0.reuse, R251, PT ;  /* 0x000000fb0000720c */ /* 0x040fe40003f66270 */
[----:B------:R-:W-:-:S02]  /*5b10*/  ISETP.GE.AND P2, PT, R0, R250, PT ;  /* 0x000000fa0000720c */ /* 0x000fc40003f46270 */
[C---:B------:R-:W-:Y:S02]  /*5b20*/  ISETP.LT.OR P5, PT, R0.reuse, R248, P5 ;  /* 0x000000f80000720c */ /* 0x040fe40002fa1670 */
[C---:B------:R-:W-:Y:S02]  /*5b30*/  ISETP.LT.OR P3, PT, R0.reuse, R247, P3 ;  /* 0x000000f70000720c */ /* 0x040fe40001f61670 */
[----:B------:R-:W-:Y:S02]  /*5b40*/  ISETP.LT.OR P2, PT, R0, R246, P2 ;  /* 0x000000f60000720c */ /* 0x000fe40001741670 */
[----:B------:R-:W-:Y:S02]  /*5b50*/  LOP3.LUT R0, R168, R169, RZ, 0xfc, !PT ;  /* 0x000000a9a8007212 */ /* 0x000fe400078efcff */
[----:B------:R-:W-:Y:S02]  /*5b60*/  FSEL R145, R9, -INF , !P2 ;  /* 0xff80000009917808 */ /* 0x000fe40005000000 */
[----:B------:R-:W-:-:S02]  /*5b70*/  FSEL R23, R12, -INF , !P6 ;  /* 0xff8000000c177808 */ /* 0x000fc40007000000 */
[----:B------:R-:W-:Y:S02]  /*5b80*/  FSEL R133, R14, -INF , !P4 ;  /* 0xff8000000e857808 */ /* 0x000fe40006000000 */
[----:B------:R-:W-:Y:S02]  /*5b90*/  FSEL R22, R13, -INF , !P5 ;  /* 0xff8000000d167808 */ /* 0x000fe40006800000 */
[----:B------:R-:W-:Y:S01]  /*5ba0*/  FSEL R132, R15, -INF , !P3 ;  /* 0xff8000000f847808 */ /* 0x000fe20005800000 */
[----:B------:R-:W-:Y:S05]  /*5bb0*/  @!P0 BRA `(.L_x_555) ;  /* 0x000004a000008947 */ /* 0x000fea0003800000 */
[----:B-1----:R-:W-:Y:S01]  /*5bc0*/  UIADD3 UR5, UR8, -0x2, URZ ;  /* 0xfffffffe08057890 */ /* 0x002fe2000fffe03f */
        /* <DEDUP_REMOVED lines=71> */
.L_x_557:
[----:B------:R-:W-:Y:S05]  /*6040*/  BSYNC B0 ;  /* 0x0000000000007941 */ /* 0x000fea0003800000 */
.L_x_556:
[----:B------:R-:W0:Y:S02]  /*6050*/  LDGDEPBAR ;  /* 0x00000000000079af */ /* 0x000e240000000000 */
.L_x_555:
[----:B-1----:R-:W-:Y:S04]  /*6060*/  STL [R1+0xbc], R249 ;  /* 0x0000bcf901007387 */ /* 0x002fe80000100800 */
[----:B------:R-:W-:Y:S04]  /*6070*/  STL [R1+0xb8], R248 ;  /* 0x0000b8f801007387 */ /* 0x000fe80000100800 */
[----:B------:R-:W-:Y:S04]  /*6080*/  STL [R1+0xb4], R247 ;  /* 0x0000b4f701007387 */ /* 0x000fe80000100800 */
[----:B------:R-:W-:Y:S04]  /*6090*/  STL [R1+0xb0], R246 ;  /* 0x0000b0f601007387 */ /* 0x000fe80000100800 */
[----:B------:R-:W-:Y:S04]  /*60a0*/  STL [R1+0xac], R245 ;  /* 0x0000acf501007387 */ /* 0x000fe80000100800 */
[----:B------:R1:W-:Y:S04]  /*60b0*/  STL [R1+0xa8], R243 ;  /* 0x0000a8f301007387 */ /* 0x0003e80000100800 */
[----:B-1----:R-:W2:Y:S01]  /*60c0*/  LDL.LU R243, [R1+0x8] ;  /* 0x0000080001f37983 */ /* 0x002ea20000300800 */
        /* <DEDUP_REMOVED lines=34> */
[----:B------:R-:W-:Y:S01]  /*62f0*/  SHF.L.U32 R225, R0, 0x1, RZ ;  /* 0x0000000100e17819 */ /* 0x000fe200000006ff */
[----:B------:R-:W-:Y:S01]  /*6300*/  STL [R1+0x78], R231 ;  /* 0x000078e701007387 */ /* 0x000fe20000100800 */
[----:B------:R-:W-:-:S02]  /*6310*/  FMNMX.FTZ R137, R156, R137, !PT ;  /* 0x000000899c897209 */ /* 0x000fc40007810000 */
[----:B------:R-:W-:Y:S01]  /*6320*/  LEA R228, R2, R225, 0x1 ;  /* 0x000000e102e47211 */ /* 0x000fe200078e08ff */
[----:B------:R-:W-:Y:S01]  /*6330*/  STL [R1+0x74], R230 ;  /* 0x000074e601007387 */ /* 0x000fe20000100800 */
[----:B------:R-:W-:Y:S01]  /*6340*/  FMNMX.FTZ R137, R23, R137, !PT ;  /* 0x0000008917897209 */ /* 0x000fe20007810000 */
[----:B------:R-:W-:Y:S02]  /*6350*/  IMAD R226, R4, 0x2, R225 ;  /* 0x0000000204e27824 */ /* 0x000fe400078e02e1 */
[----:B------:R-:W-:Y:S01]  /*6360*/  STL [R1+0x70], R229 ;  /* 0x000070e501007387 */ /* 0x000fe20000100800 */
[----:B------:R-:W-:Y:S01]  /*6370*/  FMNMX.FTZ R137, R22, R137, !PT ;  /* 0x0000008916897209 */ /* 0x000fe20007810000 */
[----:B------:R-:W-:Y:S02]  /*6380*/  IMAD R227, R2, 0x2, R226 ;  /* 0x0000000202e37824 */ /* 0x000fe400078e02e2 */
[----:B------:R-:W-:Y:S04]  /*6390*/  STL [R1+0x6c], R224 ;  /* 0x00006ce001007387 */ /* 0x000fe80000100800 */
[----:B------:R-:W1:Y:S04]  /*63a0*/  SHFL.BFLY PT, R5, R137, 0x2, 0x1f ;  /* 0x0c401f0089057f89 */ /* 0x000e6800000e0000 */
[----:B------:R-:W-:Y:S04]  /*63b0*/  LDSM.16.MT88.4 R24, [R226+0xc000] ;  /* 0x00c00000e218783b */ /* 0x000fe80000004200 */
[----:B------:R-:W-:Y:S04]  /*63c0*/  LDSM.16.MT88.4 R40, [R225+0xc000] ;  /* 0x00c00000e128783b */ /* 0x000fe80000004200 */
[----:B------:R-:W-:Y:S04]  /*63d0*/  LDSM.16.MT88.4 R80, [R228+0xe000] ;  /* 0x00e00000e450783b */ /* 0x000fe80000004200 */
[----:B------:R-:W-:Y:S04]  /*63e0*/  LDSM.16.MT88.4 R84, [R227+0xe000] ;  /* 0x00e00000e354783b */ /* 0x000fe80000004200 */
[----:B------:R-:W-:Y:S01]  /*63f0*/  LDSM.16.MT88.4 R44, [R225+0xc800] ;  /* 0x00c80000e12c783b */ /* 0x000fe20000004200 */
[----:B-1----:R-:W-:-:S03]  /*6400*/  FMNMX.FTZ R137, R137, R5, !PT ;  /* 0x0000000589897209 */ /* 0x002fc60007810000 */
[----:B------:R-:W-:Y:S01]  /*6410*/  LDSM.16.MT88.4 R36, [R227+0xc000] ;  /* 0x00c00000e324783b */ /* 0x000fe20000004200 */
        /* <DEDUP_REMOVED lines=21> */
[--C-:B------:R-:W-:Y:S02]  /*6570*/  FFMA.FTZ R5, R61, c[0x0][0x23c], -R20.reuse ;  /* 0x00008f003d057a23 */ /* 0x100fe40000010814 */
[--C-:B------:R-:W-:Y:S02]  /*6580*/  FFMA.FTZ R6, R60, c[0x0][0x23c], -R20.reuse ;  /* 0x00008f003c067a23 */ /* 0x100fe40000010814 */
[----:B------:R1:W-:Y:S01]  /*6590*/  MUFU.EX2 R191, R5 ;  /* 0x0000000500bf7308 */ /* 0x0003e20000000800 */
[----:B------:R-:W3:Y:S01]  /*65a0*/  SHFL.BFLY PT, R8, R136, 0x1, 0x1f ;  /* 0x0c201f0088087f89 */ /* 0x000ee200000e0000 */
[----:B------:R-:W-:-:S06]  /*65b0*/  FFMA.FTZ R2, R180, c[0x0][0x23c], -R20 ;  /* 0x00008f00b4027a23 */ /* 0x000fcc0000010814 */
[----:B------:R4:W-:Y:S01]  /*65c0*/  MUFU.EX2 R183, R6 ;  /* 0x0000000600b77308 */ /* 0x0009e20000000800 */
[----:B-1----:R-:W-:-:S07]  /*65d0*/  FFMA.FTZ R5, R59, c[0x0][0x23c], -R20 ;  /* 0x00008f003b057a23 */ /* 0x002fce0000010814 */
[----:B------:R1:W1:Y:S01]  /*65e0*/  MUFU.EX2 R204, R5 ;  /* 0x0000000500cc7308 */ /* 0x0002620000000800 */
[----:B----4-:R-:W-:Y:S01]  /*65f0*/  FFMA.FTZ R6, R58, c[0x0][0x23c], -R20 ;  /* 0x00008f003a067a23 */ /* 0x010fe20000010814 */
[----:B---3--:R-:W-:-:S06]  /*6600*/  FMNMX.FTZ R136, R136, R8, !PT ;  /* 0x0000000888887209 */ /* 0x008fcc0007810000 */
[----:B------:R3:W4:Y:S01]  /*6610*/  MUFU.EX2 R230, R6 ;  /* 0x0000000600e67308 */ /* 0x0007220000000800 */
[----:B------:R-:W-:Y:S02]  /*6620*/  FSETP.NEU.FTZ.AND P1, PT, R136, -INF , PT ;  /* 0xff8000008800780b */ /* 0x000fe40003f3d000 */
[----:B-1----:R-:W-:Y:S02]  /*6630*/  FMNMX.FTZ R5, R160, R3, !PT ;  /* 0x00000003a0057209 */ /* 0x002fe40007810000 */
[----:B------:R-:W-:Y:S02]  /*6640*/  FMNMX.FTZ R3, R91, R90, !PT ;  /* 0x0000005a5b037209 */ /* 0x000fe40007810000 */
[----:B------:R-:W-:Y:S02]  /*6650*/  FMNMX.FTZ R5, R164, R5, !PT ;  /* 0x00000005a4057209 */ /* 0x000fe40007810000 */
[----:B------:R-:W-:Y:S02]  /*6660*/  FMNMX.FTZ R3, R79, R3, !PT ;  /* 0x000000034f037209 */ /* 0x000fe40007810000 */
[----:B------:R-:W-:Y:S01]  /*6670*/  FMNMX.FTZ R135, R147, R5, !PT ;  /* 0x0000000593877209 */ /* 0x000fe20007810000 */
[--C-:B------:R-:W-:Y:S01]  /*6680*/  FFMA.FTZ R5, R57, c[0x0][0x23c], -R20.reuse ;  /* 0x00008f0039057a23 */ /* 0x100fe20000010814 */
[----:B------:R-:W-:Y:S01]  /*6690*/  FMNMX.FTZ R3, R78, R3, !PT ;  /* 0x000000034e037209 */ /* 0x000fe20007810000 */
[----:B---3--:R-:W-:Y:S01]  /*66a0*/  FFMA.FTZ R6, R53, c[0x0][0x23c], -R20 ;  /* 0x00008f0035067a23 */ /* 0x008fe20000010814 */
[----:B------:R-:W-:Y:S01]  /*66b0*/  FMNMX.FTZ R135, R146, R135, !PT ;  /* 0x0000008792877209 */ /* 0x000fe20007810000 */
[----:B------:R1:W-:Y:S01]  /*66c0*/  MUFU.EX2 R248, R5 ;  /* 0x0000000500f87308 */ /* 0x0003e20000000800 */
[----:B------:R-:W-:-:S02]  /*66d0*/  FMNMX.FTZ R3, R73, R3, !PT ;  /* 0x0000000349037209 */ /* 0x000fc40007810000 */
[----:B------:R-:W-:Y:S02]  /*66e0*/  FMNMX.FTZ R135, R145, R135, !PT ;  /* 0x0000008791877209 */ /* 0x000fe40007810000 */
[----:B------:R-:W-:Y:S02]  /*66f0*/  FMNMX.FTZ R3, R76, R3, !PT ;  /* 0x000000034c037209 */ /* 0x000fe40007810000 */
[----:B------:R-:W-:Y:S01]  /*6700*/  F2FP.PACK_AB R16, R204, R191 ;  /* 0x000000bfcc10723e */ /* 0x000fe200000000ff */
[----:B------:R-:W3:Y:S01]  /*6710*/  SHFL.BFLY PT, R7, R135, 0x2, 0x1f ;  /* 0x0c401f0087077f89 */ /* 0x000ee200000e0000 */
[----:B------:R-:W-:Y:S01]  /*6720*/  FMNMX.FTZ R3, R75, R3, !PT ;  /* 0x000000034b037209 */ /* 0x000fe20007810000 */
[----:B------:R-:W-:Y:S01]  /*6730*/  MUFU.EX2 R224, R6 ;  /* 0x0000000600e07308 */ /* 0x000fe20000000800 */
[----:B----4-:R-:W-:Y:S01]  /*6740*/  F2FP.PACK_AB R18, R230, R183 ;  /* 0x000000b7e612723e */ /* 0x010fe200000000ff */
[----:B-1----:R-:W-:Y:S02]  /*6750*/  FFMA.FTZ R5, R56, c[0x0][0x23c], -R20 ;  /* 0x00008f0038057a23 */ /* 0x002fe40000010814 */
[----:B------:R-:W-:Y:S04]  /*6760*/  LDSM.16.MT88.4 R56, [R228+0xc000] ;  /* 0x00c00000e438783b */ /* 0x000fe80000004200 */
[----:B------:R1:W4:Y:S01]  /*6770*/  MUFU.EX2 R192, R5 ;  /* 0x0000000500c07308 */ /* 0x0003220000000800 */
[----:B---3--:R-:W-:-:S02]  /*6780*/  FMNMX.FTZ R135, R135, R7, !PT ;  /* 0x0000000787877209 */ /* 0x008fc40007810000 */
[----:B-1----:R-:W-:Y:S01]  /*6790*/  FMNMX.FTZ R5, R77, R3, !PT ;  /* 0x000000034d057209 */ /* 0x002fe20007810000 */
[----:B------:R-:W-:Y:S02]  /*67a0*/  FFMA.FTZ R3, R52, c[0x0][0x23c], -R20 ;  /* 0x00008f0034037a23 */ /* 0x000fe40000010814 */
[----:B------:R-:W1:Y:S01]  /*67b0*/  SHFL.BFLY PT, R6, R135, 0x1, 0x1f ;  /* 0x0c201f0087067f89 */ /* 0x000e6200000e0000 */
[----:B----4-:R-:W-:Y:S02]  /*67c0*/  F2FP.PACK_AB R8, R192, R248 ;  /* 0x000000f8c008723e */ /* 0x010fe400000000ff */
[----:B------:R-:W-:Y:S01]  /*67d0*/  FMNMX.FTZ R5, R181, R5, !PT ;  /* 0x00000005b5057209 */ /* 0x000fe20007810000 */
[----:B------:R3:W4:Y:S03]  /*67e0*/  MUFU.EX2 R247, R3 ;  /* 0x0000000300f77308 */ /* 0x0007260000000800 */
[----:B------:R-:W-:-:S04]  /*67f0*/  FMNMX.FTZ R5, R173, R5, !PT ;  /* 0x00000005ad057209 */ /* 0x000fc80007810000 */
[----:B------:R-:W-:-:S04]  /*6800*/  FMNMX.FTZ R5, R165, R5, !PT ;  /* 0x00000005a5057209 */ /* 0x000fc80007810000 */
[----:B------:R-:W-:-:S04]  /*6810*/  FMNMX.FTZ R134, R163, R5, !PT ;  /* 0x00000005a3867209 */ /* 0x000fc80007810000 */
[----:B------:R-:W-:Y:S01]  /*6820*/  FMNMX.FTZ R134, R207, R134, !PT ;  /* 0x00000086cf867209 */ /* 0x000fe20007810000 */
[----:B---3--:R-:W-:Y:S01]  /*6830*/  FMUL.FTZ R3, R136, c[0x0][0x23c] ;  /* 0x00008f0088037a20 */ /* 0x008fe20000410000 */
[----:B----4-:R-:W-:Y:S02]  /*6840*/  F2FP.PACK_AB R10, R224, R247 ;  /* 0x000000f7e00a723e */ /* 0x010fe400000000ff */
[----:B------:R-:W-:Y:S02]  /*6850*/  FMNMX.FTZ R134, R189, R134, !PT ;  /* 0x00000086bd867209 */ /* 0x000fe40007810000 */
[----:B------:R-:W-:Y:S02]  /*6860*/  FSEL R3, R3, RZ, P1 ;  /* 0x000000ff03037208 */ /* 0x000fe40000800000 */
[----:B-1----:R-:W-:-:S03]  /*6870*/  FMNMX.FTZ R135, R135, R6, !PT ;  /* 0x0000000687877209 */ /* 0x002fc60007810000 */
[--C-:B------:R-:W-:Y:S01]  /*6880*/  FFMA.FTZ R5, R71, c[0x0][0x23c], -R3.reuse ;  /* 0x00008f0047057a23 */ /* 0x100fe20000010803 */
[C---:B------:R-:W-:Y:S01]  /*6890*/  FSETP.NEU.FTZ.AND P1, PT, R135.reuse, -INF , PT ;  /* 0xff8000008700780b */ /* 0x040fe20003f3d000 */
[----:B------:R-:W-:Y:S02]  /*68a0*/  FMUL.FTZ R21, R135, c[0x0][0x23c] ;  /* 0x00008f0087157a20 */ /* 0x000fe40000410000 */
[----:B------:R1:W-:Y:S03]  /*68b0*/  MUFU.EX2 R239, R5 ;  /* 0x0000000500ef7308 */ /* 0x0003e60000000800 */
[----:B------:R-:W-:Y:S01]  /*68c0*/  FSEL R21, R21, RZ, P1 ;  /* 0x000000ff15157208 */ /* 0x000fe20000800000 */
[----:B-1----:R-:W-:-:S04]  /*68d0*/  FFMA.FTZ R5, R69, c[0x0][0x23c], -R3 ;  /* 0x00008f0045057a23 */ /* 0x002fc80000010803 */
[----:B------:R1:W3:Y:S02]  /*68e0*/  MUFU.EX2 R240, R5 ;  /* 0x0000000500f07308 */ /* 0x0002e40000000800 */
[----:B-1----:R-:W-:Y:S01]  /*68f0*/  FFMA.FTZ R5, R70, c[0x0][0x23c], -R3 ;  /* 0x00008f0046057a23 */ /* 0x002fe20000010803 */
[----:B---3--:R-:W-:-:S05]  /*6900*/  F2FP.PACK_AB R17, R240, R239 ;  /* 0x000000eff011723e */ /* 0x008fca00000000ff */
[----:B------:R1:W-:Y:S01]  /*6910*/  MUFU.EX2 R233, R5 ;  /* 0x0000000500e97308 */ /* 0x0003e20000000800 */
[----:B--2---:R-:W-:-:S04]  /*6920*/  FMNMX.FTZ R134, R243, R134, !PT ;  /* 0x00000086f3867209 */ /* 0x004fc80007810000 */
[----:B------:R-:W-:-:S05]  /*6930*/  FMNMX.FTZ R134, R244, R134, !PT ;  /* 0x00000086f4867209 */ /* 0x000fca0007810000 */
[----:B------:R-:W2:Y:S01]  /*6940*/  SHFL.BFLY PT, R7, R134, 0x2, 0x1f ;  /* 0x0c401f0086077f89 */ /* 0x000ea200000e0000 */
[----:B-1----:R-:W-:-:S04]  /*6950*/  FFMA.FTZ R5, R66, c[0x0][0x23c], -R3 ;  /* 0x00008f0042057a23 */ /* 0x002fc80000010803 */
[----:B------:R1:W3:Y:S01]  /*6960*/  MUFU.EX2 R229, R5 ;  /* 0x0000000500e57308 */ /* 0x0002e20000000800 */
[----:B--2---:R-:W-:Y:S01]  /*6970*/  FMNMX.FTZ R134, R134, R7, !PT ;  /* 0x0000000786867209 */ /* 0x004fe20007810000 */
[----:B-1----:R-:W-:Y:S01]  /*6980*/  FFMA.FTZ R5, R64, c[0x0][0x23c], -R3 ;  /* 0x00008f0040057a23 */ /* 0x002fe20000010803 */
[----:B---3--:R-:W-:-:S05]  /*6990*/  F2FP.PACK_AB R19, R229, R233 ;  /* 0x000000e9e513723e */ /* 0x008fca00000000ff */
[----:B------:R1:W-:Y:S01]  /*69a0*/  MUFU.EX2 R190, R5 ;  /* 0x0000000500be7308 */ /* 0x0003e20000000800 */
[----:B------:R-:W2:Y:S01]  /*69b0*/  SHFL.BFLY PT, R6, R134, 0x1, 0x1f ;  /* 0x0c201f0086067f89 */ /* 0x000ea200000e0000 */
[C---:B------:R-:W-:Y:S08]  /*69c0*/  HMMA.16816.F32 R32, R16.reuse, R24, RZ ;  /* 0x000000181020723c */ /* 0x040ff000000018ff */
[----:B------:R-:W-:Y:S01]  /*69d0*/  HMMA.16816.F32 R100, R16, R80, RZ ;  /* 0x000000501064723c */ /* 0x000fe200000018ff */
[----:B-1----:R-:W-:-:S04]  /*69e0*/  FFMA.FTZ R5, R62, c[0x0][0x23c], -R3 ;  /* 0x00008f003e057a23 */ /* 0x002fc80000010803 */
[----:B------:R1:W3:Y:S03]  /*69f0*/  MUFU.EX2 R193, R5 ;  /* 0x0000000500c17308 */ /* 0x0002e60000000800 */
[----:B------:R-:W-:Y:S01]  /*6a00*/  HMMA.16816.F32 R92, R16, R84, RZ ;  /* 0x00000054105c723c */ /* 0x000fe200000018ff */
[----:B--2---:R-:W-:-:S04]  /*6a10*/  FMNMX.FTZ R134, R134, R6, !PT ;  /* 0x0000000686867209 */ /* 0x004fc80007810000 */
[C---:B------:R-:W-:Y:S01]  /*6a20*/  FSETP.NEU.FTZ.AND P1, PT, R134.reuse, -INF , PT ;  /* 0xff8000008600780b */ /* 0x040fe20003f3d000 */
[----:B------:R-:W-:Y:S02]  /*6a30*/  FMUL.FTZ R6, R134, c[0x0][0x23c] ;  /* 0x00008f0086067a20 */ /* 0x000fe40000410000 */
[----:B------:R-:W-:Y:S03]  /*6a40*/  HMMA.16816.F32 R140, R16, R56, RZ ;  /* 0x00000038108c723c */ /* 0x000fe600000018ff */
[----:B------:R-:W-:Y:S01]  /*6a50*/  FSEL R0, R6, RZ, P1 ;  /* 0x000000ff06007208 */ /* 0x000fe20000800000 */
[----:B-1----:R-:W-:Y:S01]  /*6a60*/  FFMA.FTZ R5, R54, c[0x0][0x23c], -R3 ;  /* 0x00008f0036057a23 */ /* 0x002fe20000010803 */
[----:B---3--:R-:W-:-:S03]  /*6a70*/  F2FP.PACK_AB R9, R193, R190 ;  /* 0x000000bec109723e */ /* 0x008fc600000000ff */
[----:B------:R-:W-:Y:S01]  /*6a80*/  HMMA.16816.F32 R124, R16, R36, RZ ;  /* 0x00000024107c723c */ /* 0x000fe200000018ff */
[----:B------:R1:W-:Y:S01]  /*6a90*/  MUFU.EX2 R246, R5 ;  /* 0x0000000500f67308 */ /* 0x0003e20000000800 */
[----:B------:R-:W-:-:S07]  /*6aa0*/  FFMA.FTZ R4, R79, c[0x0][0x23c], -R0 ;  /* 0x00008f004f047a23 */ /* 0x000fce0000010800 */
[----:B------:R2:W-:Y:S01]  /*6ab0*/  MUFU.EX2 R220, R4 ;  /* 0x0000000400dc7308 */ /* 0x0005e20000000800 */
[----:B-1----:R-:W-:Y:S02]  /*6ac0*/  FFMA.FTZ R5, R55, c[0x0][0x23c], -R3 ;  /* 0x00008f0037057a23 */ /* 0x002fe40000010803 */
[----:B------:R-:W1:Y:S05]  /*6ad0*/  LDSM.16.MT88.4 R52, [R226+0xc800] ;  /* 0x00c80000e234783b */ /* 0x000e6a0000004200 */
[----:B------:R3:W4:Y:S01]  /*6ae0*/  MUFU.EX2 R221, R5 ;  /* 0x0000000500dd7308 */ /* 0x0007220000000800 */
[----:B--2---:R-:W-:-:S07]  /*6af0*/  FFMA.FTZ R4, R78, c[0x0][0x23c], -R0 ;  /* 0x00008f004e047a23 */ /* 0x004fce0000010800 */
[----:B------:R2:W2:Y:S01]  /*6b00*/  MUFU.EX2 R249, R4 ;  /* 0x0000000400f97308 */ /* 0x0004a20000000800 */
[----:B---3--:R-:W-:Y:S01]  /*6b10*/  FFMA.FTZ R5, R89, c[0x0][0x23c], -R21 ;  /* 0x00008f0059057a23 */ /* 0x008fe20000010815 */
[----:B----4-:R-:W-:-:S06]  /*6b20*/  F2FP.PACK_AB R11, R221, R246 ;  /* 0x000000f6dd0b723e */ /* 0x010fcc00000000ff */
[----:B------:R3:W-:Y:S01]  /*6b30*/  MUFU.EX2 R237, R5 ;  /* 0x0000000500ed7308 */ /* 0x0007e20000000800 */
[----:B--2---:R-:W-:Y:S01]  /*6b40*/  FFMA.FTZ R4, R67, c[0x0][0x23c], -R21 ;  /* 0x00008f0043047a23 */ /* 0x004fe20000010815 */
[----:B------:R-:W-:-:S06]  /*6b50*/  F2FP.PACK_AB R15, R249, R220 ;  /* 0x000000dcf90f723e */ /* 0x000fcc00000000ff */
[----:B------:R2:W-:Y:S01]  /*6b60*/  MUFU.EX2 R231, R4 ;  /* 0x0000000400e77308 */ /* 0x0005e20000000800 */
[----:B---3--:R-:W-:Y:S01]  /*6b70*/  FFMA.FTZ R5, R88, c[0x0][0x23c], -R21 ;  /* 0x00008f0058057a23 */ /* 0x008fe20000010815 */
[----:B-1----:R-:W-:Y:S01]  /*6b80*/  HMMA.16816.F32 R176, R8, R52, R32 ;  /* 0x0000003408b0723c */ /* 0x002fe20000001820 */
[----:B------:R-:W1:Y:S05]  /*6b90*/  LDSM.16.MT88.4 R32, [R228+0xc800] ;  /* 0x00c80000e420783b */ /* 0x000e6a0000004200 */
[----:B------:R3:W4:Y:S01]  /*6ba0*/  MUFU.EX2 R238, R5 ;  /* 0x0000000500ee7308 */ /* 0x0007220000000800 */
[----:B--2---:R-:W-:-:S07]  /*6bb0*/  FFMA.FTZ R4, R73, c[0x0][0x23c], -R0 ;  /* 0x00008f0049047a23 */ /* 0x004fce0000010800 */
[----:B------:R2:W-:Y:S01]  /*6bc0*/  MUFU.EX2 R245, R4 ;  /* 0x0000000400f57308 */ /* 0x0005e20000000800 */
[----:B---3--:R-:W-:Y:S01]  /*6bd0*/  FFMA.FTZ R5, R74, c[0x0][0x23c], -R21 ;  /* 0x00008f004a057a23 */ /* 0x008fe20000010815 */
[----:B----4-:R-:W-:-:S06]  /*6be0*/  F2FP.PACK_AB R12, R238, R237 ;  /* 0x000000edee0c723e */ /* 0x010fcc00000000ff */
[----:B------:R3:W-:Y:S01]  /*6bf0*/  MUFU.EX2 R232, R5 ;  /* 0x0000000500e87308 */ /* 0x0007e20000000800 */
[----:B--2---:R-:W-:-:S07]  /*6c00*/  FFMA.FTZ R4, R76, c[0x0][0x23c], -R0 ;  /* 0x00008f004c047a23 */ /* 0x004fce0000010800 */
[----:B------:R2:W-:Y:S01]  /*6c10*/  MUFU.EX2 R195, R4 ;  /* 0x0000000400c37308 */ /* 0x0005e20000000800 */
[--C-:B---3--:R-:W-:Y:S01]  /*6c20*/  FFMA.FTZ R5, R72, c[0x0][0x23c], -R21.reuse ;  /* 0x00008f0048057a23 */ /* 0x108fe20000010815 */
[----:B-1----:R-:W-:Y:S06]  /*6c30*/  HMMA.16816.F32 R140, R8, R32, R140 ;  /* 0x00000020088c723c */ /* 0x002fec000000188c */
[----:B------:R1:W3:Y:S01]  /*6c40*/  MUFU.EX2 R205, R5 ;  /* 0x0000000500cd7308 */ /* 0x0002e20000000800 */
[--C-:B--2---:R-:W-:Y:S02]  /*6c50*/  FFMA.FTZ R4, R75, c[0x0][0x23c], -R0.reuse ;  /* 0x00008f004b047a23 */ /* 0x104fe40000010800 */
[----:B------:R-:W2:Y:S05]  /*6c60*/  LDSM.16.MT88.4 R72, [R227+0xe800] ;  /* 0x00e80000e348783b */ /* 0x000eaa0000004200 */
[----:B------:R4:W-:Y:S01]  /*6c70*/  MUFU.EX2 R242, R4 ;  /* 0x0000000400f27308 */ /* 0x0009e20000000800 */
[----:B-1----:R-:W-:Y:S01]  /*6c80*/  FFMA.FTZ R5, R68, c[0x0][0x23c], -R21 ;  /* 0x00008f0044057a23 */ /* 0x002fe20000010815 */
[----:B---3--:R-:W-:Y:S01]  /*6c90*/  F2FP.PACK_AB R14, R205, R232 ;  /* 0x000000e8cd0e723e */ /* 0x008fe200000000ff */
[----:B------:R-:W-:Y:S05]  /*6ca0*/  LDSM.16.MT88.4 R68, [R225+0xe000] ;  /* 0x00e00000e144783b */ /* 0x000fea0000004200 */
[----:B------:R1:W-:Y:S01]  /*6cb0*/  MUFU.EX2 R206, R5 ;  /* 0x0000000500ce7308 */ /* 0x0003e20000000800 */
[----:B----4-:R-:W-:-:S02]  /*6cc0*/  FFMA.FTZ R4, R77, c[0x0][0x23c], -R0 ;  /* 0x00008f004d047a23 */ /* 0x010fc40000010800 */
[----:B------:R-:W3:Y:S05]  /*6cd0*/  LDSM.16.MT88.4 R76, [R228+0xe800] ;  /* 0x00e80000e44c783b */ /* 0x000eea0000004200 */
[----:B------:R-:W4:Y:S01]  /*6ce0*/  MUFU.EX2 R182, R4 ;  /* 0x0000000400b67308 */ /* 0x000f220000000800 */
[--C-:B-1----:R-:W-:Y:S02]  /*6cf0*/  FFMA.FTZ R5, R65, c[0x0][0x23c], -R21.reuse ;  /* 0x00008f0041057a23 */ /* 0x102fe40000010815 */
[----:B------:R-:W1:Y:S05]  /*6d00*/  LDSM.16.MT88.4 R64, [R226+0xe000] ;  /* 0x00e00000e240783b */ /* 0x000e6a0000004200 */
[----:B------:R2:W2:Y:S01]  /*6d10*/  MUFU.EX2 R194, R5 ;  /* 0x0000000500c27308 */ /* 0x0004a20000000800 */
[----:B----4-:R-:W-:Y:S01]  /*6d20*/  F2FP.PACK_AB R7, R182, R242 ;  /* 0x000000f2b607723e */ /* 0x010fe200000000ff */
[----:B--2---:R-:W-:Y:S01]  /*6d30*/  HMMA.16816.F32 R92, R8, R72, R92 ;  /* 0x00000048085c723c */ /* 0x004fe2000000185c */
[----:B------:R-:W-:Y:S01]  /*6d40*/  FFMA.FTZ R5, R63, c[0x0][0x23c], -R21 ;  /* 0x00008f003f057a23 */ /* 0x000fe20000010815 */
[----:B------:R-:W-:-:S06]  /*6d50*/  F2FP.PACK_AB R4, R194, R206 ;  /* 0x000000cec204723e */ /* 0x000fcc00000000ff */
[----:B------:R-:W-:Y:S01]  /*6d60*/  HMMA.16816.F32 R60, R16, R40, RZ ;  /* 0x00000028103c723c */ /* 0x000fe200000018ff */
[----:B------:R2:W4:Y:S07]  /*6d70*/  MUFU.EX2 R188, R5 ;  /* 0x0000000500bc7308 */ /* 0x00052e0000000800 */
[----:B---3--:R-:W-:Y:S08]  /*6d80*/  HMMA.16816.F32 R216, R8, R76, R100 ;  /* 0x0000004c08d8723c */ /* 0x008ff00000001864 */
[----:B------:R-:W-:Y:S01]  /*6d90*/  HMMA.16816.F32 R116, R16, R68, RZ ;  /* 0x000000441074723c */ /* 0x000fe200000018ff */
[----:B--2---:R-:W-:Y:S01]  /*6da0*/  FFMA.FTZ R5, R91, c[0x0][0x23c], -R0 ;  /* 0x00008f005b057a23 */ /* 0x004fe20000010800 */
[----:B----4-:R-:W-:-:S03]  /*6db0*/  F2FP.PACK_AB R6, R231, R188 ;  /* 0x000000bce706723e */ /* 0x010fc600000000ff */
[----:B------:R2:W-:Y:S03]  /*6dc0*/  MUFU.EX2 R235, R5 ;  /* 0x0000000500eb7308 */ /* 0x0005e60000000800 */
[----:B------:R-:W-:Y:S01]  /*6dd0*/  HMMA.16816.F32 R148, R8, R44, R60 ;  /* 0x0000002c0894723c */ /* 0x000fe2000000183c */
[----:B------:R-:W-:Y:S07]  /*6de0*/  LDSM.16.MT88.4 R60, [R226+0xe800] ;  /* 0x00e80000e23c783b */ /* 0x000fee0000004200 */
[----:B-1----:R-:W-:Y:S01]  /*6df0*/  HMMA.16816.F32 R108, R16, R64, RZ ;  /* 0x00000040106c723c */ /* 0x002fe200000018ff */
[----:B--2---:R-:W-:-:S04]  /*6e00*/  FFMA.FTZ R5, R90, c[0x0][0x23c], -R0 ;  /* 0x00008f005a057a23 */ /* 0x004fc80000010800 */
[----:B------:R-:W1:Y:S02]  /*6e10*/  MUFU.EX2 R236, R5 ;  /* 0x0000000500ec7308 */ /* 0x000e640000000800 */
[----:B-1----:R-:W-:Y:S02]  /*6e20*/  F2FP.PACK_AB R13, R236, R235 ;  /* 0x000000ebec0d723e */ /* 0x002fe400000000ff */
[----:B------:R-:W-:-:S05]  /*6e30*/  F2FP.PACK_AB R5, R195, R245 ;  /* 0x000000f5c305723e */ /* 0x000fca00000000ff */
[C---:B------:R-:W-:Y:S08]  /*6e40*/  HMMA.16816.F32 R48, R12.reuse, R40, RZ ;  /* 0x000000280c30723c */ /* 0x040ff000000018ff */
[C---:B------:R-:W-:Y:S08]  /*6e50*/  HMMA.16816.F32 R28, R12.reuse, R24, RZ ;  /* 0x000000180c1c723c */ /* 0x040ff000000018ff */
[----:B------:R-:W-:Y:S07]  /*6e60*/  HMMA.16816.F32 R128, R12, R56, RZ ;  /* 0x000000380c80723c */ /* 0x000fee00000018ff */
[----:B------:R-:W-:Y:S01]  /*6e70*/  MOV R57, R94 ;  /* 0x0000005e00397202 */ /* 0x000fe20000000f00 */
[----:B------:R-:W-:Y:S01]  /*6e80*/  HMMA.16816.F32 R152, R4, R44, R48 ;  /* 0x0000002c0498723c */ /* 0x000fe20000001830 */
[----:B------:R-:W1:Y:S01]  /*6e90*/  LDSM.16.MT88.4 R48, [R225+0xe800] ;  /* 0x00e80000e130783b */ /* 0x000e620000004200 */
[----:B------:R-:W-:-:S06]  /*6ea0*/  IMAD.MOV.U32 R56, RZ, RZ, R95 ;  /* 0x000000ffff387224 */ /* 0x000fcc00078e005f */
[C---:B------:R-:W-:Y:S07]  /*6eb0*/  HMMA.16816.F32 R112, R12.reuse, R68, RZ ;  /* 0x000000440c70723c */ /* 0x040fee00000018ff */
[----:B------:R-:W-:Y:S01]  /*6ec0*/  MOV R69, R216 ;  /* 0x000000d800457202 */ /* 0x000fe20000000f00 */
[----:B------:R-:W-:Y:S01]  /*6ed0*/  HMMA.16816.F32 R104, R12, R64, RZ ;  /* 0x000000400c68723c */ /* 0x000fe200000018ff */
[----:B------:R-:W-:-:S06]  /*6ee0*/  IMAD.MOV.U32 R68, RZ, RZ, R217 ;  /* 0x000000ffff447224 */ /* 0x000fcc00078e00d9 */
[----:B------:R-:W-:Y:S01]  /*6ef0*/  MOV R65, R218 ;  /* 0x000000da00417202 */ /* 0x000fe20000000f00 */
[----:B------:R-:W-:Y:S01]  /*6f00*/  HMMA.16816.F32 R96, R12, R80, RZ ;  /* 0x000000500c60723c */ /* 0x000fe200000018ff */
[----:B------:R-:W-:-:S07]  /*6f10*/  IMAD.MOV.U32 R64, RZ, RZ, R219 ;  /* 0x000000ffff407224 */ /* 0x000fce00078e00db */
[----:B------:R-:W-:Y:S07]  /*6f20*/  HMMA.16816.F32 R88, R12, R84, RZ ;  /* 0x000000540c58723c */ /* 0x000fee00000018ff */
[----:B------:R-:W-:Y:S01]  /*6f30*/  MOV R85, R92 ;  /* 0x0000005c00557202 */ /* 0x000fe20000000f00 */
[----:B------:R-:W-:Y:S01]  /*6f40*/  HMMA.16816.F32 R168, R4, R52, R28 ;  /* 0x0000003404a8723c */ /* 0x000fe2000000181c */
[----:B------:R-:W2:Y:S01]  /*6f50*/  LDSM.16.MT88.4 R28, [R227+0xc800] ;  /* 0x00c80000e31c783b */ /* 0x000ea20000004200 */
[----:B------:R-:W-:-:S06]  /*6f60*/  IMAD.MOV.U32 R84, RZ, RZ, R93 ;  /* 0x000000ffff547224 */ /* 0x000fcc00078e005d */
[C---:B------:R-:W-:Y:S07]  /*6f70*/  HMMA.16816.F32 R128, R4.reuse, R32, R128 ;  /* 0x000000200480723c */ /* 0x040fee0000001880 */
[----:B------:R-:W-:Y:S01]  /*6f80*/  MOV R33, R221 ;  /* 0x000000dd00217202 */ /* 0x000fe20000000f00 */
[----:B------:R-:W-:Y:S01]  /*6f90*/  IMAD.MOV.U32 R32, RZ, RZ, R220 ;  /* 0x000000ffff207224 */ /* 0x000fe200078e00dc */
[----:B-1----:R-:W-:Y:S08]  /*6fa0*/  HMMA.16816.F32 R184, R4, R48, R112 ;  /* 0x0000003004b8723c */ /* 0x002ff00000001870 */
[-C--:B------:R-:W-:Y:S08]  /*6fb0*/  HMMA.16816.F32 R212, R8, R60.reuse, R108 ;  /* 0x0000003c08d4723c */ /* 0x080ff0000000186c */
[C---:B------:R-:W-:Y:S08]  /*6fc0*/  HMMA.16816.F32 R208, R4.reuse, R60, R104 ;  /* 0x0000003c04d0723c */ /* 0x040ff00000001868 */
[C---:B------:R-:W-:Y:S08]  /*6fd0*/  HMMA.16816.F32 R216, R4.reuse, R76, R96 ;  /* 0x0000004c04d8723c */ /* 0x040ff00000001860 */
        /* <DEDUP_REMOVED lines=10> */
[C---:B--2---:R-:W-:Y:S08]  /*7080*/  HMMA.16816.F32 R196, R8.reuse, R28, R124 ;  /* 0x0000001c08c4723c */ /* 0x044ff0000000187c */
[----:B------:R-:W-:Y:S08]  /*7090*/  HMMA.16816.F32 R200, R8, R48, R116 ;  /* 0x0000003008c8723c */ /* 0x000ff00000001874 */
[C---:B------:R-:W-:Y:S07]  /*70a0*/  HMMA.16816.F32 R120, R4.reuse, R28, R120 ;  /* 0x0000001c0478723c */ /* 0x040fee0000001878 */
[--C-:B------:R-:W-:Y:S01]  /*70b0*/  FFMA.FTZ R28, R23, c[0x0][0x23c], -R20.reuse ;  /* 0x00008f00171c7a23 */ /* 0x100fe20000010814 */
[----:B------:R-:W-:Y:S01]  /*70c0*/  HMMA.16816.F32 R112, R4, R46, R112 ;  /* 0x0000002e0470723c */ /* 0x000fe20000001870 */
[----:B------:R-:W-:-:S02]  /*70d0*/  FFMA.FTZ R29, R156, c[0x0][0x23c], -R20 ;  /* 0x00008f009c1d7a23 */ /* 0x000fc40000010814 */
[----:B------:R-:W-:-:S05]  /*70e0*/  FFMA.FTZ R23, R132, c[0x0][0x23c], -R3 ;  /* 0x00008f0084177a23 */ /* 0x000fca0000010803 */
[C---:B------:R-:W-:Y:S08]  /*70f0*/  HMMA.16816.F32 R108, R4.reuse, R54, R108 ;  /* 0x00000036046c723c */ /* 0x040ff0000000186c */
[C---:B------:R-:W-:Y:S08]  /*7100*/  HMMA.16816.F32 R104, R4.reuse, R34, R104 ;  /* 0x000000220468723c */ /* 0x040ff00000001868 */
[C---:B------:R-:W-:Y:S08]  /*7110*/  HMMA.16816.F32 R100, R4.reuse, R30, R100 ;  /* 0x0000001e0464723c */ /* 0x040ff00000001864 */
[C---:B------:R-:W-:Y:S08]  /*7120*/  HMMA.16816.F32 R96, R4.reuse, R50, R96 ;  /* 0x000000320460723c */ /* 0x040ff00000001860 */
[C---:B------:R-:W-:Y:S08]  /*7130*/  HMMA.16816.F32 R92, R4.reuse, R62, R92 ;  /* 0x0000003e045c723c */ /* 0x040ff0000000185c */
[C---:B------:R-:W-:Y:S07]  /*7140*/  HMMA.16816.F32 R116, R4.reuse, R78, R88 ;  /* 0x0000004e0474723c */ /* 0x040fee0000001858 */
[----:B------:R-:W-:Y:S01]  /*7150*/  IMAD.MOV.U32 R88, RZ, RZ, R191 ;  /* 0x000000ffff587224 */ /* 0x000fe200078e00bf */
[----:B------:R-:W-:Y:S01]  /*7160*/  HMMA.16816.F32 R124, R4, R74, R12 ;  /* 0x0000004a047c723c */ /* 0x000fe2000000180c */
[----:B------:R-:W1:Y:S01]  /*7170*/  LDSM.16.MT88.4 R12, [R225+0xd000] ;  /* 0x00d00000e10c783b */ /* 0x000e620000004200 */
[----:B------:R-:W-:-:S06]  /*7180*/  MOV R90, R189 ;  /* 0x000000bd005a7202 */ /* 0x000fcc0000000f00 */
[C---:B------:R-:W-:Y:S08]  /*7190*/  HMMA.16816.F32 R40, R16.reuse, R42, RZ ;  /* 0x0000002a1028723c */ /* 0x040ff000000018ff */
[C---:B------:R-:W-:Y:S07]  /*71a0*/  HMMA.16816.F32 R4, R16.reuse, R58, RZ ;  /* 0x0000003a1004723c */ /* 0x040fee00000018ff */
[----:B------:R-:W-:Y:S01]  /*71b0*/  MOV R59, R204 ;  /* 0x000000cc003b7202 */ /* 0x000fe20000000f00 */
[C---:B------:R-:W-:Y:S08]  /*71c0*/  HMMA.16816.F32 R24, R16.reuse, R26, RZ ;  /* 0x0000001a1018723c */ /* 0x040ff000000018ff */
[----:B------:R-:W-:Y:S08]  /*71d0*/  HMMA.16816.F32 R36, R16, R38, RZ ;  /* 0x000000261024723c */ /* 0x000ff000000018ff */
[C---:B------:R-:W-:Y:S08]  /*71e0*/  HMMA.16816.F32 R40, R8.reuse, R46, R40 ;  /* 0x0000002e0828723c */ /* 0x040ff00000001828 */
[----:B------:R-:W-:Y:S07]  /*71f0*/  HMMA.16816.F32 R44, R8, R34, R4 ;  /* 0x00000022082c723c */ /* 0x000fee0000001804 */
[----:B------:R-:W-:Y:S01]  /*7200*/  MOV R35, R242 ;  /* 0x000000f200237202 */ /* 0x000fe20000000f00 */
[----:B------:R-:W-:Y:S01]  /*7210*/  HMMA.16816.F32 R4, R16, R70, RZ ;  /* 0x000000461004723c */ /* 0x000fe200000018ff */
[----:B------:R-:W-:-:S07]  /*7220*/  IMAD.MOV.U32 R34, RZ, RZ, R205 ;  /* 0x000000ffff227224 */ /* 0x000fce00078e00cd */
[C---:B------:R-:W-:Y:S07]  /*7230*/  HMMA.16816.F32 R52, R8.reuse, R54, R24 ;  /* 0x000000360834723c */ /* 0x040fee0000001818 */
[----:B------:R-:W-:Y:S01]  /*7240*/  MOV R24, R183 ;  /* 0x000000b700187202 */ /* 0x000fe20000000f00 */
[----:B------:R-:W-:Y:S01]  /*7250*/  HMMA.16816.F32 R36, R8, R30, R36 ;  /* 0x0000001e0824723c */ /* 0x000fe20000001824 */
[----:B------:R2:W-:Y:S01]  /*7260*/  MUFU.EX2 R183, R2 ;  /* 0x0000000200b77308 */ /* 0x0005e20000000800 */
[----:B------:R-:W-:-:S02]  /*7270*/  FFMA.FTZ R25, R139, c[0x0][0x23c], -R3 ;  /* 0x00008f008b197a23 */ /* 0x000fc40000010803 */
[----:B------:R-:W-:Y:S02]  /*7280*/  FFMA.FTZ R27, R22, c[0x0][0x23c], -R20 ;  /* 0x00008f00161b7a23 */ /* 0x000fe40000010814 */
[----:B------:R-:W-:Y:S02]  /*7290*/  FFMA.FTZ R26, R158, c[0x0][0x23c], -R3 ;  /* 0x00008f009e1a7a23 */ /* 0x000fe40000010803 */
[----:B------:R-:W-:Y:S01]  /*72a0*/  IMAD.MOV.U32 R31, RZ, RZ, R188 ;  /* 0x000000ffff1f7224 */ /* 0x000fe200078e00bc */
[----:B------:R-:W-:Y:S01]  /*72b0*/  HMMA.16816.F32 R48, R8, R50, R4 ;  /* 0x000000320830723c */ /* 0x000fe20000001804 */
[--C-:B------:R-:W-:Y:S02]  /*72c0*/  FFMA.FTZ R30, R157, c[0x0][0x23c], -R20.reuse ;  /* 0x00008f009d1e7a23 */ /* 0x100fe40000010814 */
[----:B------:R-:W-:Y:S02]  /*72d0*/  FFMA.FTZ R22, R164, c[0x0][0x23c], -R21 ;  /* 0x00008f00a4167a23 */ /* 0x000fe40000010815 */
[----:B------:R-:W-:Y:S01]  /*72e0*/  IMAD.MOV.U32 R132, RZ, RZ, R31 ;  /* 0x000000ffff847224 */ /* 0x000fe200078e001f */
[----:B------:R-:W-:Y:S01]  /*72f0*/  MOV R31, R190 ;  /* 0x000000be001f7202 */ /* 0x000fe20000000f00 */
[--C-:B--2---:R-:W-:Y:S01]  /*7300*/  FFMA.FTZ R2, R172, c[0x0][0x23c], -R20.reuse ;  /* 0x00008f00ac027a23 */ /* 0x104fe20000010814 */
[----:B------:R-:W-:Y:S03]  /*7310*/  HMMA.16816.F32 R4, R16, R66, RZ ;  /* 0x000000421004723c */ /* 0x000fe600000018ff */
[----:B------:R2:W3:Y:S02]  /*7320*/  MUFU.EX2 R242, R2 ;  /* 0x0000000200f27308 */ /* 0x0004e40000000800 */
[----:B--2---:R-:W-:-:S06]  /*7330*/  FFMA.FTZ R2, R162, c[0x0][0x23c], -R20 ;  /* 0x00008f00a2027a23 */ /* 0x004fcc0000010814 */
[----:B------:R2:W-:Y:S11]  /*7340*/  MUFU.EX2 R188, R2 ;  /* 0x0000000200bc7308 */ /* 0x0005f60000000800 */
[----:B------:R-:W-:Y:S02]  /*7350*/  @!UPT UIADD3 URZ, URZ, URZ, URZ ;  /* 0x0000003f3f3ff290 */ /* 0x000fe4000fffe03f */
[----:B------:R-:W-:Y:S08]  /*7360*/  HMMA.16816.F32 R60, R8, R62, R4 ;  /* 0x0000003e083c723c */ /* 0x000ff00000001804 */
[----:B------:R-:W-:Y:S01]  /*7370*/  HMMA.16816.F32 R4, R16, R82, RZ ;  /* 0x000000521004723c */ /* 0x000fe200000018ff */
[----:B--2---:R-:W-:-:S07]  /*7380*/  FFMA.FTZ R2, R138, c[0x0][0x23c], -R20 ;  /* 0x00008f008a027a23 */ /* 0x004fce0000010814 */
[----:B------:R-:W-:Y:S01]  /*7390*/  HMMA.16816.F32 R16, R16, R86, RZ ;  /* 0x000000561010723c */ /* 0x000fe200000018ff */
[----:B------:R-:W-:Y:S01]  /*73a0*/  FFMA.FTZ R20, R147, c[0x0][0x23c], -R21 ;  /* 0x00008f0093147a23 */ /* 0x000fe20000010815 */
[----:B------:R-:W-:Y:S01]  /*73b0*/  MOV R82, R194 ;  /* 0x000000c200527202 */ /* 0x000fe20000000f00 */
[----:B------:R2:W4:Y:S01]  /*73c0*/  MUFU.EX2 R204, R2 ;  /* 0x0000000200cc7308 */ /* 0x0005220000000800 */
[----:B------:R-:W-:Y:S11]  /*73d0*/  IMAD.MOV.U32 R83, RZ, RZ, R193 ;  /* 0x000000ffff537224 */ /* 0x000ff600078e00c1 */
[----:B------:R-:W-:Y:S01]  /*73e0*/  @!UPT UIADD3 URZ, URZ, URZ, URZ ;  /* 0x0000003f3f3ff290 */ /* 0x000fe2000fffe03f */
[----:B------:R-:W-:Y:S01]  /*73f0*/  HMMA.16816.F32 R76, R8, R78, R4 ;  /* 0x0000004e084c723c */ /* 0x000fe20000001804 */
[----:B--2---:R-:W-:-:S04]  /*7400*/  FFMA.FTZ R2, R174, c[0x0][0x23c], -R3 ;  /* 0x00008f00ae027a23 */ /* 0x004fc80000010803 */
[----:B------:R2:W-:Y:S02]  /*7410*/  MUFU.EX2 R234, R2 ;  /* 0x0000000200ea7308 */ /* 0x0005e40000000800 */
[----:B------:R-:W-:Y:S01]  /*7420*/  FFMA.FTZ R4, R181, c[0x0][0x23c], -R0 ;  /* 0x00008f00b5047a23 */ /* 0x000fe20000010800 */
[----:B------:R-:W-:Y:S01]  /*7430*/  HMMA.16816.F32 R72, R8, R74, R16 ;  /* 0x0000004a0848723c */ /* 0x000fe20000001810 */
[----:B------:R-:W-:Y:S04]  /*7440*/  LDSM.16.MT88.4 R16, [R228+0xf000] ;  /* 0x00f00000e410783b */ /* 0x000fe80000004200 */
[----:B------:R-:W-:Y:S02]  /*7450*/  MUFU.EX2 R241, R4 ;  /* 0x0000000400f17308 */ /* 0x000fe40000000800 */
[----:B---3--:R-:W-:-:S02]  /*7460*/  F2FP.PACK_AB R8, R242, R183 ;  /* 0x000000b7f208723e */ /* 0x008fc400000000ff */
[----:B----4-:R-:W-:Y:S01]  /*7470*/  F2FP.PACK_AB R10, R204, R188 ;  /* 0x000000bccc0a723e */ /* 0x010fe200000000ff */
[----:B--2---:R-:W-:-:S04]  /*7480*/  FFMA.FTZ R2, R166, c[0x0][0x23c], -R3 ;  /* 0x00008f00a6027a23 */ /* 0x004fc80000010803 */
[----:B------:R2:W3:Y:S02]  /*7490*/  MUFU.EX2 R91, R2 ;  /* 0x00000002005b7308 */ /* 0x0004e40000000800 */
[----:B--2---:R-:W-:Y:S01]  /*74a0*/  FFMA.FTZ R2, R159, c[0x0][0x23c], -R3 ;  /* 0x00008f009f027a23 */ /* 0x004fe20000010803 */
[----:B---3--:R-:W-:-:S05]  /*74b0*/  F2FP.PACK_AB R9, R91, R234 ;  /* 0x000000ea5b09723e */ /* 0x008fca00000000ff */
[----:B------:R2:W-:Y:S02]  /*74c0*/  MUFU.EX2 R191, R2 ;  /* 0x0000000200bf7308 */ /* 0x0005e40000000800 */
[----:B--2---:R-:W-:-:S06]  /*74d0*/  FFMA.FTZ R2, R144, c[0x0][0x23c], -R3 ;  /* 0x00008f0090027a23 */ /* 0x004fcc0000010803 */
[----:B------:R2:W3:Y:S02]  /*74e0*/  MUFU.EX2 R205, R2 ;  /* 0x0000000200cd7308 */ /* 0x0004e40000000800 */
[----:B--2---:R-:W-:Y:S01]  /*74f0*/  FFMA.FTZ R2, R175, c[0x0][0x23c], -R21 ;  /* 0x00008f00af027a23 */ /* 0x004fe20000010815 */
[----:B---3--:R-:W-:-:S05]  /*7500*/  F2FP.PACK_AB R11, R205, R191 ;  /* 0x000000bfcd0b723e */ /* 0x008fca00000000ff */
[----:B------:R2:W-:Y:S02]  /*7510*/  MUFU.EX2 R89, R2 ;  /* 0x0000000200597308 */ /* 0x0005e40000000800 */
[----:B-1----:R-:W-:Y:S01]  /*7520*/  HMMA.16816.F32 R148, R8, R12, R148 ;  /* 0x0000000c0894723c */ /* 0x002fe20000001894 */
[----:B--2---:R-:W-:-:S05]  /*7530*/  FFMA.FTZ R2, R167, c[0x0][0x23c], -R21 ;  /* 0x00008f00a7027a23 */ /* 0x004fca0000010815 */
[----:B------:R1:W2:Y:S02]  /*7540*/  MUFU.EX2 R81, R2 ;  /* 0x0000000200517308 */ /* 0x0002a40000000800 */
[----:B-1----:R-:W-:Y:S01]  /*7550*/  FFMA.FTZ R2, R161, c[0x0][0x23c], -R21 ;  /* 0x00008f00a1027a23 */ /* 0x002fe20000010815 */
[----:B--2---:R-:W-:-:S05]  /*7560*/  F2FP.PACK_AB R4, R81, R89 ;  /* 0x000000595104723e */ /* 0x004fca00000000ff */
[----:B------:R1:W-:Y:S02]  /*7570*/  MUFU.EX2 R80, R2 ;  /* 0x0000000200507308 */ /* 0x0003e40000000800 */
[----:B-1----:R-:W-:-:S06]  /*7580*/  FFMA.FTZ R2, R160, c[0x0][0x23c], -R21 ;  /* 0x00008f00a0027a23 */ /* 0x002fcc0000010815 */
[----:B------:R1:W2:Y:S02]  /*7590*/  MUFU.EX2 R58, R2 ;  /* 0x00000002003a7308 */ /* 0x0002a40000000800 */
[----:B-1----:R-:W-:Y:S02]  /*75a0*/  FFMA.FTZ R2, R173, c[0x0][0x23c], -R0 ;  /* 0x00008f00ad027a23 */ /* 0x002fe40000010800 */
[----:B--2---:R-:W-:Y:S01]  /*75b0*/  IMAD.MOV.U32 R139, RZ, RZ, R58 ;  /* 0x000000ffff8b7224 */ /* 0x004fe200078e003a */
[----:B------:R-:W-:-:S03]  /*75c0*/  MOV R58, R24 ;  /* 0x00000018003a7202 */ /* 0x000fc60000000f00 */
[----:B------:R1:W2:Y:S01]  /*75d0*/  MUFU.EX2 R189, R2 ;  /* 0x0000000200bd7308 */ /* 0x0002a20000000800 */
[----:B------:R-:W-:Y:S01]  /*75e0*/  FFMA.FTZ R24, R133, c[0x0][0x23c], -R3 ;  /* 0x00008f0085187a23 */ /* 0x000fe20000010803 */
[----:B------:R-:W-:Y:S01]  /*75f0*/  F2FP.PACK_AB R6, R139, R80 ;  /* 0x000000508b06723e */ /* 0x000fe200000000ff */
[----:B------:R-:W-:Y:S02]  /*7600*/  FFMA.FTZ R3, R145, c[0x0][0x23c], -R21 ;  /* 0x00008f0091037a23 */ /* 0x000fe40000010815 */
[----:B-1----:R-:W-:Y:S01]  /*7610*/  FFMA.FTZ R2, R165, c[0x0][0x23c], -R0 ;  /* 0x00008f00a5027a23 */ /* 0x002fe20000010800 */
[----:B--2---:R-:W-:-:S03]  /*7620*/  F2FP.PACK_AB R5, R189, R241 ;  /* 0x000000f1bd05723e */ /* 0x004fc600000000ff */
[----:B------:R1:W-:Y:S02]  /*7630*/  MUFU.EX2 R138, R2 ;  /* 0x00000002008a7308 */ /* 0x0003e40000000800 */
[----:B-1----:R-:W-:-:S06]  /*7640*/  FFMA.FTZ R2, R163, c[0x0][0x23c], -R0 ;  /* 0x00008f00a3027a23 */ /* 0x002fcc0000010800 */
[----:B------:R-:W1:Y:S02]  /*7650*/  MUFU.EX2 R133, R2 ;  /* 0x0000000200857308 */ /* 0x000e640000000800 */
[----:B-1----:R-:W-:Y:S01]  /*7660*/  F2FP.PACK_AB R7, R133, R138 ;  /* 0x0000008a8507723e */ /* 0x002fe200000000ff */
[----:B------:R-:W-:Y:S01]  /*7670*/  FFMA.FTZ R2, R146, c[0x0][0x23c], -R21 ;  /* 0x00008f0092027a23 */ /* 0x000fe20000010815 */
[----:B------:R-:W-:-:S05]  /*7680*/  MOV R21, R34 ;  /* 0x0000002200157202 */ /* 0x000fca0000000f00 */
[C---:B------:R-:W-:Y:S07]  /*7690*/  HMMA.16816.F32 R156, R4.reuse, R14, R112 ;  /* 0x0000000e049c723c */ /* 0x040fee0000001870 */
[----:B------:R-:W-:Y:S01]  /*76a0*/  IMAD.MOV.U32 R114, RZ, RZ, R35 ;  /* 0x000000ffff727224 */ /* 0x000fe200078e0023 */
[----:B------:R-:W-:Y:S01]  /*76b0*/  MOV R113, R32 ;  /* 0x0000002000717202 */ /* 0x000fe20000000f00 */
[----:B------:R-:W-:Y:S01]  /*76c0*/  IMAD.MOV.U32 R112, RZ, RZ, R33 ;  /* 0x000000ffff707224 */ /* 0x000fe200078e0021 */
[----:B------:R-:W-:Y:S01]  /*76d0*/  HMMA.16816.F32 R144, R4, R12, R152 ;  /* 0x0000000c0490723c */ /* 0x000fe20000001898 */
[----:B------:R-:W-:-:S06]  /*76e0*/  IMAD.MOV.U32 R115, RZ, RZ, R195 ;  /* 0x000000ffff737224 */ /* 0x000fcc00078e00c3 */
[----:B------:R-:W-:Y:S01]  /*76f0*/  IMAD.MOV.U32 R153, RZ, RZ, R189 ;  /* 0x000000ffff997224 */ /* 0x000fe200078e00bd */
[----:B------:R-:W-:Y:S01]  /*7700*/  HMMA.16816.F32 R32, R8, R14, R40 ;  /* 0x0000000e0820723c */ /* 0x000fe20000001828 */
[----:B------:R-:W1:Y:S01]  /*7710*/  LDSM.16.MT88.4 R12, [R226+0xd000] ;  /* 0x00d00000e20c783b */ /* 0x000e620000004200 */
[----:B------:R-:W-:Y:S01]  /*7720*/  MOV R152, R188 ;  /* 0x000000bc00987202 */ /* 0x000fe20000000f00 */
[----:B------:R-:W-:Y:S02]  /*7730*/  IMAD.MOV.U32 R155, RZ, RZ, R89 ;  /* 0x000000ffff9b7224 */ /* 0x000fe400078e0059 */
[----:B------:R-:W-:-:S03]  /*7740*/  IMAD.MOV.U32 R154, RZ, RZ, R91 ;  /* 0x000000ffff9a7224 */ /* 0x000fc600078e005b */
[-C--:B-1----:R-:W-:Y:S08]  /*7750*/  HMMA.16816.F32 R164, R8, R12.reuse, R176 ;  /* 0x0000000c08a4723c */ /* 0x082ff000000018b0 */
[C---:B------:R-:W-:Y:S07]  /*7760*/  HMMA.16816.F32 R160, R4.reuse, R12, R168 ;  /* 0x0000000c04a0723c */ /* 0x040fee00000018a8 */
[----:B------:R-:W-:Y:S01]  /*7770*/  IMAD.MOV.U32 R169, RZ, RZ, R183 ;  /* 0x000000ffffa97224 */ /* 0x000fe200078e00b7 */
[----:B------:R-:W-:Y:S01]  /*7780*/  HMMA.16816.F32 R172, R4, R14, R108 ;  /* 0x0000000e04ac723c */ /* 0x000fe2000000186c */
[----:B------:R-:W-:Y:S01]  /*7790*/  MOV R170, R182 ;  /* 0x000000b600aa7202 */ /* 0x000fe20000000f00 */
[----:B------:R-:W-:Y:S01]  /*77a0*/  IMAD.MOV.U32 R168, RZ, RZ, R191 ;  /* 0x000000ffffa87224 */ /* 0x000fe200078e00bf */
[----:B------:R-:W-:-:S05]  /*77b0*/  MOV R171, R58 ;  /* 0x0000003a00ab7202 */ /* 0x000fca0000000f00 */
[----:B------:R-:W-:Y:S01]  /*77c0*/  HMMA.16816.F32 R40, R8, R14, R52 ;  /* 0x0000000e0828723c */ /* 0x000fe20000001834 */
[----:B------:R-:W1:Y:S07]  /*77d0*/  LDSM.16.MT88.4 R12, [R228+0xd000] ;  /* 0x00d00000e40c783b */ /* 0x000e6e0000004200 */
[----:B------:R-:W-:Y:S08]  /*77e0*/  HMMA.16816.F32 R108, R4, R18, R116 ;  /* 0x00000012046c723c */ /* 0x000ff00000001874 */
[-C--:B-1----:R-:W-:Y:S07]  /*77f0*/  HMMA.16816.F32 R180, R8, R12.reuse, R140 ;  /* 0x0000000c08b4723c */ /* 0x082fee000000188c */
[----:B------:R-:W-:Y:S01]  /*7800*/  IMAD.MOV.U32 R140, RZ, RZ, R206 ;  /* 0x000000ffff8c7224 */ /* 0x000fe200078e00ce */
[----:B------:R-:W-:Y:S01]  /*7810*/  HMMA.16816.F32 R176, R4, R12, R128 ;  /* 0x0000000c04b0723c */ /* 0x000fe20000001880 */
[----:B------:R-:W-:Y:S01]  /*7820*/  MOV R143, R205 ;  /* 0x000000cd008f7202 */ /* 0x000fe20000000f00 */
[----:B------:R-:W-:Y:S01]  /*7830*/  IMAD.MOV.U32 R142, RZ, RZ, R204 ;  /* 0x000000ffff8e7224 */ /* 0x000fe200078e00cc */
[----:B------:R-:W-:-:S02]  /*7840*/  MOV R141, R80 ;  /* 0x00000050008d7202 */ /* 0x000fc40000000f00 */
[----:B------:R-:W-:Y:S02]  /*7850*/  MOV R80, R192 ;  /* 0x000000c000507202 */ /* 0x000fe40000000f00 */
[----:B------:R-:W-:Y:S01]  /*7860*/  MOV R128, R207 ;  /* 0x000000cf00807202 */ /* 0x000fe20000000f00 */
[----:B------:R-:W-:Y:S01]  /*7870*/  HMMA.16816.F32 R188, R4, R14, R104 ;  /* 0x0000000e04bc723c */ /* 0x000fe20000001868 */
[----:B------:R-:W-:Y:S01]  /*7880*/  IMAD.MOV.U32 R131, RZ, RZ, R59 ;  /* 0x000000ffff837224 */ /* 0x000fe200078e003b */
[----:B------:R-:W-:Y:S02]  /*7890*/  MOV R130, R88 ;  /* 0x0000005800827202 */ /* 0x000fe40000000f00 */
[----:B------:R-:W-:-:S04]  /*78a0*/  MOV R129, R90 ;  /* 0x0000005a00817202 */ /* 0x000fc80000000f00 */
[----:B------:R-:W-:Y:S01]  /*78b0*/  HMMA.16816.F32 R44, R8, R14, R44 ;  /* 0x0000000e082c723c */ /* 0x000fe2000000182c */
[----:B------:R-:W1:Y:S07]  /*78c0*/  LDSM.16.MT88.4 R12, [R227+0xd000] ;  /* 0x00d00000e30c783b */ /* 0x000e6e0000004200 */
[C---:B------:R-:W-:Y:S08]  /*78d0*/  HMMA.16816.F32 R104, R4.reuse, R16, R216 ;  /* 0x000000100468723c */ /* 0x040ff000000018d8 */
[----:B-1----:R-:W-:Y:S07]  /*78e0*/  HMMA.16816.F32 R204, R4, R14, R100 ;  /* 0x0000000e04cc723c */ /* 0x002fee0000001864 */
[----:B------:R-:W-:Y:S01]  /*78f0*/  IMAD.MOV.U32 R102, RZ, RZ, R65 ;  /* 0x000000ffff667224 */ /* 0x000fe200078e0041 */
[----:B------:R-:W-:Y:S01]  /*7900*/  MOV R103, R64 ;  /* 0x0000004000677202 */ /* 0x000fe20000000f00 */
[----:B------:R-:W-:Y:S01]  /*7910*/  HMMA.16816.F32 R196, R8, R12, R196 ;  /* 0x0000000c08c4723c */ /* 0x000fe200000018c4 */
[----:B------:R-:W-:Y:S01]  /*7920*/  IMAD.MOV.U32 R100, RZ, RZ, R69 ;  /* 0x000000ffff647224 */ /* 0x000fe200078e0045 */
[----:B------:R-:W-:-:S06]  /*7930*/  MOV R101, R68 ;  /* 0x0000004400657202 */ /* 0x000fcc0000000f00 */
[----:B------:R-:W-:Y:S08]  /*7940*/  HMMA.16816.F32 R192, R4, R12, R120 ;  /* 0x0000000c04c0723c */ /* 0x000ff00000001878 */
[C---:B------:R-:W-:Y:S01]  /*7950*/  HMMA.16816.F32 R64, R8.reuse, R14, R36 ;  /* 0x0000000e0840723c */ /* 0x040fe20000001824 */
[----:B------:R-:W1:Y:S07]  /*7960*/  LDSM.16.MT88.4 R12, [R225+0xf000] ;  /* 0x00f00000e10c783b */ /* 0x000e6e0000004200 */
[C---:B------:R-:W-:Y:S08]  /*7970*/  HMMA.16816.F32 R100, R8.reuse, R16, R100 ;  /* 0x000000100864723c */ /* 0x040ff00000001864 */
[-C--:B-1----:R-:W-:Y:S07]  /*7980*/  HMMA.16816.F32 R68, R8, R12.reuse, R200 ;  /* 0x0000000c0844723c */ /* 0x082fee00000018c8 */
[----:B------:R-:W-:Y:S01]  /*7990*/  IMAD.MOV.U32 R202, RZ, RZ, R57 ;  /* 0x000000ffffca7224 */ /* 0x000fe200078e0039 */
[----:B------:R-:W-:Y:S01]  /*79a0*/  MOV R203, R56 ;  /* 0x0000003800cb7202 */ /* 0x000fe20000000f00 */
[----:B------:R-:W-:Y:S01]  /*79b0*/  HMMA.16816.F32 R36, R4, R12, R184 ;  /* 0x0000000c0424723c */ /* 0x000fe200000018b8 */
[----:B------:R-:W-:Y:S01]  /*79c0*/  IMAD.MOV.U32 R200, RZ, RZ, R85 ;  /* 0x000000ffffc87224 */ /* 0x000fe200078e0055 */
[----:B------:R-:W-:-:S05]  /*79d0*/  MOV R201, R84 ;  /* 0x0000005400c97202 */ /* 0x000fca0000000f00 */
[----:B------:R-:W-:Y:S01]  /*79e0*/  IMAD.MOV.U32 R184, RZ, RZ, R200 ;  /* 0x000000ffffb87224 */ /* 0x000fe200078e00c8 */
        /* <DEDUP_REMOVED lines=9> */
[----:B------:R-:W1:Y:S01]  /*7a80*/  LDSM.16.MT88.4 R12, [R226+0xf000] ;  /* 0x00f00000e20c783b */ /* 0x000e620000004200 */
[----:B------:R-:W-:Y:S01]  /*7a90*/  IMAD.MOV.U32 R130, RZ, RZ, R21 ;  /* 0x000000ffff827224 */ /* 0x000fe200078e0015 */
[----:B------:R-:W-:Y:S01]  /*7aa0*/  MOV R131, R114 ;  /* 0x0000007200837202 */ /* 0x000fe20000000f00 */
[----:B------:R-:W-:-:S02]  /*7ab0*/  IMAD.MOV.U32 R128, RZ, RZ, R171 ;  /* 0x000000ffff807224 */ /* 0x000fc400078e00ab */
[----:B------:R-:W-:Y:S02]  /*7ac0*/  IMAD.MOV.U32 R129, RZ, RZ, R113 ;  /* 0x000000ffff817224 */ /* 0x000fe400078e0071 */
[----:B-1----:R-:W-:Y:S01]  /*7ad0*/  HMMA.16816.F32 R84, R8, R12, R212 ;  /* 0x0000000c0854723c */ /* 0x002fe200000018d4 */
[----:B------:R-:W-:-:S07]  /*7ae0*/  IMAD.MOV.U32 R113, RZ, RZ, R249 ;  /* 0x000000ffff717224 */ /* 0x000fce00078e00f9 */
[C---:B------:R-:W-:Y:S08]  /*7af0*/  HMMA.16816.F32 R88, R4.reuse, R12, R208 ;  /* 0x0000000c0458723c */ /* 0x040ff000000018d0 */
[-C--:B------:R-:W-:Y:S08]  /*7b00*/  HMMA.16816.F32 R92, R4, R14.reuse, R92 ;  /* 0x0000000e045c723c */ /* 0x080ff0000000185c */
[C---:B------:R-:W-:Y:S01]  /*7b10*/  HMMA.16816.F32 R60, R8.reuse, R14, R60 ;  /* 0x0000000e083c723c */ /* 0x040fe2000000183c */
[----:B------:R-:W1:Y:S01]  /*7b20*/  LDSM.16.MT88.4 R12, [R227+0xf000] ;  /* 0x00f00000e30c783b */ /* 0x000e620000004200 */
[----:B------:R-:W-:Y:S01]  /*7b30*/  MOV R114, R248 ;  /* 0x000000f800727202 */ /* 0x000fe20000000f00 */
[----:B------:R-:W-:Y:S01]  /*7b40*/  IMAD.MOV.U32 R21, RZ, RZ, R247 ;  /* 0x000000ffff157224 */ /* 0x000fe200078e00f7 */
[----:B------:R-:W-:Y:S01]  /*7b50*/  MOV R171, R112 ;  /* 0x0000007000ab7202 */ /* 0x000fe20000000f00 */
[----:B------:R-:W-:Y:S01]  /*7b60*/  MUFU.EX2 R30, R30 ;  /* 0x0000001e001e7308 */ /* 0x000fe20000000800 */
[----:B------:R-:W-:Y:S01]  /*7b70*/  MOV R112, R132 ;  /* 0x0000008400707202 */ /* 0x000fe20000000f00 */
[----:B------:R2:W5:Y:S01]  /*7b80*/  LDL.LU R249, [R1+0xbc] ;  /* 0x0000bc0001f97983 */ /* 0x0005620000300800 */
[-C--:B-1----:R-:W-:Y:S08]  /*7b90*/  HMMA.16816.F32 R116, R8, R12.reuse, R184 ;  /* 0x0000000c0874723c */ /* 0x082ff000000018b8 */
[C---:B------:R-:W-:Y:S01]  /*7ba0*/  HMMA.16816.F32 R120, R4.reuse, R12, R220 ;  /* 0x0000000c0478723c */ /* 0x040fe200000018dc */
[----:B------:R-:W-:Y:S01]  /*7bb0*/  IMAD.MOV.U32 R185, RZ, RZ, R200 ;  /* 0x000000ffffb97224 */ /* 0x000fe200078e00c8 */
[----:B------:R-:W-:Y:S01]  /*7bc0*/  MOV R200, R203 ;  /* 0x000000cb00c87202 */ /* 0x000fe20000000f00 */
[----:B------:R-:W-:Y:S01]  /*7bd0*/  IMAD.MOV.U32 R203, RZ, RZ, R130 ;  /* 0x000000ffffcb7224 */ /* 0x000fe200078e0082 */
[----:B------:R-:W-:Y:S01]  /*7be0*/  MOV R186, R201 ;  /* 0x000000c900ba7202 */ /* 0x000fe20000000f00 */
[----:B------:R-:W-:Y:S01]  /*7bf0*/  IMAD.MOV.U32 R187, RZ, RZ, R202 ;  /* 0x000000ffffbb7224 */ /* 0x000fe200078e00ca */
[----:B------:R-:W-:Y:S01]  /*7c00*/  MOV R130, R31 ;  /* 0x0000001f00827202 */ /* 0x000fe20000000f00 */
[----:B------:R-:W-:Y:S01]  /*7c10*/  MUFU.EX2 R29, R29 ;  /* 0x0000001d001d7308 */ /* 0x000fe20000000800 */
[----:B------:R-:W-:Y:S01]  /*7c20*/  IMAD.MOV.U32 R201, RZ, RZ, R128 ;  /* 0x000000ffffc97224 */ /* 0x000fe200078e0080 */
[----:B------:R-:W-:Y:S01]  /*7c30*/  MOV R202, R129 ;  /* 0x0000008100ca7202 */ /* 0x000fe20000000f00 */
[----:B------:R-:W-:Y:S01]  /*7c40*/  HMMA.16816.F32 R48, R4, R14, R124 ;  /* 0x0000000e0430723c */ /* 0x000fe2000000187c */
[----:B------:R-:W-:Y:S01]  /*7c50*/  MOV R132, R246 ;  /* 0x000000f600847202 */ /* 0x000fe20000000f00 */
[----:B------:R2:W5:Y:S03]  /*7c60*/  LDL.LU R248, [R1+0xb8] ;  /* 0x0000b80001f87983 */ /* 0x0005660000300800 */
[----:B------:R-:W-:Y:S01]  /*7c70*/  MUFU.EX2 R31, R28 ;  /* 0x0000001c001f7308 */ /* 0x000fe20000000800 */
[----:B------:R-:W-:Y:S01]  /*7c80*/  MOV R128, R113 ;  /* 0x0000007100807202 */ /* 0x000fe20000000f00 */
[----:B------:R-:W-:Y:S01]  /*7c90*/  IMAD.MOV.U32 R129, RZ, RZ, R114 ;  /* 0x000000ffff817224 */ /* 0x000fe200078e0072 */
[----:B------:R-:W-:Y:S01]  /*7ca0*/  HMMA.16816.F32 R16, R8, R18, R76 ;  /* 0x000000120810723c */ /* 0x000fe2000000184c */
[----:B------:R-:W-:-:S04]  /*7cb0*/  FADD.FTZ R6, R239, R240 ;  /* 0x000000f0ef067221 */ /* 0x000fc80000010000 */
[----:B------:R-:W-:Y:S01]  /*7cc0*/  MUFU.EX2 R26, R26 ;  /* 0x0000001a001a7308 */ /* 0x000fe20000000800 */
[----:B------:R-:W-:-:S07]  /*7cd0*/  FADD.FTZ R7, R237, R238 ;  /* 0x000000eeed077221 */ /* 0x000fce0000010000 */
[----:B------:R-:W-:Y:S01]  /*7ce0*/  MUFU.EX2 R25, R25 ;  /* 0x0000001900197308 */ /* 0x000fe20000000800 */
[----:B------:R-:W-:Y:S07]  /*7cf0*/  HMMA.16816.F32 R12, R8, R14, R72 ;  /* 0x0000000e080c723c */ /* 0x000fee0000001848 */
[----:B------:R-:W-:Y:S01]  /*7d00*/  MUFU.EX2 R22, R22 ;  /* 0x0000001600167308 */ /* 0x000fe20000000800 */
[----:B------:R-:W-:Y:S01]  /*7d10*/  MOV R221, R112 ;  /* 0x0000007000dd7202 */ /* 0x000fe20000000f00 */
[----:B------:R2:W5:Y:S06]  /*7d20*/  LDL.LU R247, [R1+0xb4] ;  /* 0x0000b40001f77983 */ /* 0x00056c0000300800 */
[----:B------:R-:W-:Y:S01]  /*7d30*/  MUFU.EX2 R28, R23 ;  /* 0x00000017001c7308 */ /* 0x000fe20000000800 */
[----:B------:R-:W-:Y:S01]  /*7d40*/  MOV R114, R21 ;  /* 0x0000001500727202 */ /* 0x000fe20000000f00 */
[----:B------:R-:W-:Y:S01]  /*7d50*/  FADD.FTZ R8, R235, R236 ;  /* 0x000000eceb087221 */ /* 0x000fe20000010000 */
[----:B------:R2:W5:Y:S05]  /*7d60*/  LDL.LU R246, [R1+0xb0] ;  /* 0x0000b00001f67983 */ /* 0x00056a0000300800 */
[----:B------:R1:W-:Y:S02]  /*7d70*/  MUFU.EX2 R23, R2 ;  /* 0x0000000200177308 */ /* 0x0003e40000000800 */
        /* <DEDUP_REMOVED lines=28> */
[----:B------:R-:W1:Y:S01]  /*7f40*/  MUFU.EX2 R21, R20 ;  /* 0x0000001400157308 */ /* 0x000e620000000800 */
        /* <DEDUP_REMOVED lines=17> */
[----:B---3--:R-:W-:Y:S01]  /*8060*/  FADD.FTZ R2, R97, R5 ;  /* 0x0000000561027221 */ /* 0x008fe20000010000 */
        /* <DEDUP_REMOVED lines=21> */
[----:B------:R3:W4:Y:S01]  /*81c0*/  MUFU.EX2 R11, R4 ;  /* 0x00000004000b7308 */ /* 0x0007220000000800 */
        /* <DEDUP_REMOVED lines=9> */
[----:B------:R-:W-:Y:S01]  /*8260*/  MUFU.EX2 R132, R27 ;  /* 0x0000001b00847308 */ /* 0x000fe20000000800 */
[----:B------:R-:W-:Y:S01]  /*8270*/  MOV R98, R187 ;  /* 0x000000bb00627202 */ /* 0x000fe20000000f00 */
[----:B------:R-:W-:Y:S01]  /*8280*/  IMAD.MOV.U32 R187, RZ, RZ, R128 ;  /* 0x000000ffffbb7224 */ /* 0x000fe200078e0080 */
[----:B------:R-:W-:Y:S01]  /*8290*/  MOV R99, R200 ;  /* 0x000000c800637202 */ /* 0x000fe20000000f00 */
[----:B------:R-:W-:Y:S01]  /*82a0*/  FADD.FTZ R2, R230, R2 ;  /* 0x00000002e6027221 */ /* 0x000fe20000010000 */
[----:B------:R-:W-:Y:S01]  /*82b0*/  LDSM.16.MT88.4 R152, [R225+0xd800] ;  /* 0x00d80000e198783b */ /* 0x000fe20000004200 */
[----:B---3--:R-:W-:Y:S01]  /*82c0*/  FADD.FTZ R4, R213, R6 ;  /* 0x00000006d5047221 */ /* 0x008fe20000010000 */
[----:B------:R-:W-:Y:S01]  /*82d0*/  MOV R213, R97 ;  /* 0x0000006100d57202 */ /* 0x000fe20000000f00 */
[----:B------:R-:W-:Y:S01]  /*82e0*/  MUFU.EX2 R27, R24 ;  /* 0x00000018001b7308 */ /* 0x000fe20000000800 */
[----:B------:R-:W-:Y:S01]  /*82f0*/  MOV R185, R202 ;  /* 0x000000ca00b97202 */ /* 0x000fe20000000f00 */
[----:B------:R-:W-:Y:S01]  /*8300*/  IMAD.MOV.U32 R202, RZ, RZ, R168 ;  /* 0x000000ffffca7224 */ /* 0x000fe200078e00a8 */
[----:B------:R-:W-:-:S02]  /*8310*/  MOV R186, R203 ;  /* 0x000000cb00ba7202 */ /* 0x000fc40000000f00 */
[----:B------:R-:W-:Y:S01]  /*8320*/  MOV R200, R129 ;  /* 0x0000008100c87202 */ /* 0x000fe20000000f00 */
[----:B------:R-:W-:Y:S01]  /*8330*/  IMAD.MOV.U32 R129, RZ, RZ, R171 ;  /* 0x000000ffff817224 */ /* 0x000fe200078e00ab */
[----:B------:R-:W-:Y:S01]  /*8340*/  MOV R203, R169 ;  /* 0x000000a900cb7202 */ /* 0x000fe20000000f00 */
[----:B------:R3:W1:Y:S01]  /*8350*/  MUFU.EX2 R24, R3 ;  /* 0x0000000300187308 */ /* 0x0006620000000800 */
[----:B------:R-:W-:Y:S01]  /*8360*/  MOV R128, R170 ;  /* 0x000000aa00807202 */ /* 0x000fe20000000f00 */
[----:B------:R-:W-:Y:S01]  /*8370*/  FADD.FTZ R5, R229, R5 ;  /* 0x00000005e5057221 */ /* 0x000fe20000010000 */
[----:B------:R-:W1:Y:S01]  /*8380*/  LDSM.16.MT88.4 R168, [R226+0xd800] ;  /* 0x00d80000e2a8783b */ /* 0x000e620000004200 */
[----:B------:R-:W-:Y:S01]  /*8390*/  MOV R210, R214 ;  /* 0x000000d600d27202 */ /* 0x000fe20000000f00 */
[----:B------:R-:W-:Y:S01]  /*83a0*/  IMAD.MOV.U32 R211, RZ, RZ, R215 ;  /* 0x000000ffffd37224 */ /* 0x000fe200078e00d7 */
[----:B------:R-:W-:Y:S01]  /*83b0*/  MOV R209, R213 ;  /* 0x000000d500d17202 */ /* 0x000fe20000000f00 */
[----:B------:R-:W-:-:S02]  /*83c0*/  IMAD.MOV.U32 R208, RZ, RZ, R212 ;  /* 0x000000ffffd07224 */ /* 0x000fc400078e00d4 */
[----:B------:R-:W-:Y:S02]  /*83d0*/  FADD.FTZ R8, R210, R7 ;  /* 0x00000007d2087221 */ /* 0x000fe40000010000 */
[--C-:B---3--:R-:W-:Y:S02]  /*83e0*/  FFMA.FTZ R3, R243, c[0x0][0x23c], -R0.reuse ;  /* 0x00008f00f3037a23 */ /* 0x108fe40000010800 */
[----:B------:R-:W-:Y:S02]  /*83f0*/  FFMA.FTZ R0, R244, c[0x0][0x23c], -R0 ;  /* 0x00008f00f4007a23 */ /* 0x000fe40000010800 */
[----:B------:R3:W-:Y:S08]  /*8400*/  MUFU.EX2 R9, R3 ;  /* 0x0000000300097308 */ /* 0x0007f00000000800 */
[----:B------:R1:W1:Y:S01]  /*8410*/  MUFU.EX2 R10, R0 ;  /* 0x00000000000a7308 */ /* 0x0002620000000800 */
[----:B---3--:R-:W-:-:S02]  /*8420*/  FADD.FTZ R3, R211, R2 ;  /* 0x00000002d3037221 */ /* 0x008fc40000010000 */
[----:B------:R-:W-:Y:S02]  /*8430*/  FADD.FTZ R2, R208, R5 ;  /* 0x00000005d0027221 */ /* 0x000fe40000010000 */
[----:B-1----:R-:W-:Y:S02]  /*8440*/  FADD.FTZ R0, R209, R4 ;  /* 0x00000004d1007221 */ /* 0x002fe40000010000 */
[----:B------:R-:W1:Y:S01]  /*8450*/  LDSM.16.MT88.4 R4, [R227+0xf800] ;  /* 0x00f80000e304783b */ /* 0x000e620000004200 */
        /* <DEDUP_REMOVED lines=11> */
[----:B------:R-:W-:Y:S01]  /*8510*/  IMAD.MOV.U32 R96, RZ, RZ, R200 ;  /* 0x000000ffff607224 */ /* 0x000fe200078e00c8 */
[----:B------:R-:W-:Y:S02]  /*8520*/  MOV R211, R98 ;  /* 0x0000006200d37202 */ /* 0x000fe40000000f00 */
[----:B------:R-:W-:-:S02]  /*8530*/  F2FP.PACK_AB R124, R21, R22 ;  /* 0x00000016157c723e */ /* 0x000fc400000000ff */
[----:B----4-:R-:W-:Y:S02]  /*8540*/  F2FP.PACK_AB R125, R11, R20 ;  /* 0x000000140b7d723e */ /* 0x010fe400000000ff */
[----:B------:R-:W-:Y:S01]  /*8550*/  F2FP.PACK_AB R126, R24, R23 ;  /* 0x00000017187e723e */ /* 0x000fe200000000ff */
        /* <DEDUP_REMOVED lines=8> */
[----:B------:R-:W3:Y:S01]  /*85e0*/  LDSM.16.MT88.4 R184, [R228+0xd800] ;  /* 0x00d80000e4b8783b */ /* 0x000ee20000004200 */
[----:B------:R-:W-:-:S02]  /*85f0*/  MOV R201, R129 ;  /* 0x0000008100c97202 */ /* 0x000fc40000000f00 */
[----:B------:R-:W-:Y:S01]  /*8600*/  MOV R203, R131 ;  /* 0x0000008300cb7202 */ /* 0x000fe20000000f00 */
[----:B------:R2:W5:Y:S01]  /*8610*/  LDL.LU R245, [R1+0xac] ;  /* 0x0000ac0001f57983 */ /* 0x0005620000300800 */
[----:B------:R-:W-:Y:S02]  /*8620*/  F2FP.PACK_AB R128, R29, R30 ;  /* 0x0000001e1d80723e */ /* 0x000fe400000000ff */
[----:B------:R-:W-:Y:S02]  /*8630*/  F2FP.PACK_AB R129, R25, R26 ;  /* 0x0000001a1981723e */ /* 0x000fe400000000ff */
[----:B------:R-:W-:Y:S02]  /*8640*/  F2FP.PACK_AB R130, R132, R31 ;  /* 0x0000001f8482723e */ /* 0x000fe400000000ff */
[----:B------:R-:W-:Y:S02]  /*8650*/  F2FP.PACK_AB R131, R28, R27 ;  /* 0x0000001b1c83723e */ /* 0x000fe400000000ff */
[----:B------:R-:W-:-:S02]  /*8660*/  F2FP.PACK_AB R127, R10, R9 ;  /* 0x000000090a7f723e */ /* 0x000fc400000000ff */
[----:B------:R-:W-:Y:S01]  /*8670*/  MOV R220, R113 ;  /* 0x0000007100dc7202 */ /* 0x000fe20000000f00 */
[----:B------:R-:W-:Y:S01]  /*8680*/  IMAD.MOV.U32 R222, RZ, RZ, R203 ;  /* 0x000000ffffde7224 */ /* 0x000fe200078e00cb */
[----:B------:R-:W-:Y:S01]  /*8690*/  MOV R223, R202 ;  /* 0x000000ca00df7202 */ /* 0x000fe20000000f00 */
[-C--:B------:R-:W-:Y:S01]  /*86a0*/  HMMA.16816.F32 R164, R128, R168.reuse, R164 ;  /* 0x000000a880a4723c */ /* 0x080fe200000018a4 */
[----:B------:R-:W-:Y:S02]  /*86b0*/  MOV R216, R201 ;  /* 0x000000c900d87202 */ /* 0x000fe40000000f00 */
[----:B------:R-:W-:Y:S01]  /*86c0*/  MOV R218, R99 ;  /* 0x0000006300da7202 */ /* 0x000fe20000000f00 */
[----:B------:R-:W-:Y:S01]  /*86d0*/  IMAD.MOV.U32 R217, RZ, RZ, R200 ;  /* 0x000000ffffd97224 */ /* 0x000fe200078e00c8 */
[----:B------:R-:W-:Y:S01]  /*86e0*/  MOV R219, R98 ;  /* 0x0000006200db7202 */ /* 0x000fe20000000f00 */
[----:B------:R-:W-:Y:S01]  /*86f0*/  IMAD.MOV.U32 R208, RZ, RZ, R97 ;  /* 0x000000ffffd07224 */ /* 0x000fe200078e0061 */
[----:B------:R-:W-:Y:S01]  /*8700*/  MOV R209, R96 ;  /* 0x0000006000d17202 */ /* 0x000fe20000000f00 */
[C---:B------:R-:W-:Y:S01]  /*8710*/  HMMA.16816.F32 R160, R124.reuse, R168, R160 ;  /* 0x000000a87ca0723c */ /* 0x040fe200000018a0 */
[----:B------:R-:W4:Y:S04]  /*8720*/  LDSM.16.MT88.4 R200, [R227+0xd800] ;  /* 0x00d80000e3c8783b */ /* 0x000f280000004200 */
[----:B------:R-:W-:Y:S03]  /*8730*/  LDSM.16.MT88.4 R96, [R226+0xf800] ;  /* 0x00f80000e260783b */ /* 0x000fe60000004200 */
[----:B------:R-:W-:Y:S01]  /*8740*/  HMMA.16816.F32 R172, R124, R170, R172 ;  /* 0x000000aa7cac723c */ /* 0x000fe200000018ac */
[----:B------:R2:W5:Y:S04]  /*8750*/  LDL.LU R243, [R1+0xa8] ;  /* 0x0000a80001f37983 */ /* 0x0005680000300800 */
[----:B------:R2:W5:Y:S03]  /*8760*/  LDL.LU R242, [R1+0xa4] ;  /* 0x0000a40001f27983 */ /* 0x0005660000300800 */
[-C--:B------:R-:W-:Y:S01]  /*8770*/  HMMA.16816.F32 R148, R128, R152.reuse, R148 ;  /* 0x000000988094723c */ /* 0x080fe20000001894 */
[----:B------:R2:W5:Y:S04]  /*8780*/  LDL.LU R241, [R1+0xa0] ;  /* 0x0000a00001f17983 */ /* 0x0005680000300800 */
[----:B------:R2:W5:Y:S03]  /*8790*/  LDL.LU R240, [R1+0x9c] ;  /* 0x00009c0001f07983 */ /* 0x0005660000300800 */
[C---:B------:R-:W-:Y:S01]  /*87a0*/  HMMA.16816.F32 R144, R124.reuse, R152, R144 ;  /* 0x000000987c90723c */ /* 0x040fe20000001890 */
[----:B------:R2:W5:Y:S04]  /*87b0*/  LDL.LU R239, [R1+0x98] ;  /* 0x0000980001ef7983 */ /* 0x0005680000300800 */
[----:B------:R2:W5:Y:S03]  /*87c0*/  LDL.LU R238, [R1+0x94] ;  /* 0x0000940001ee7983 */ /* 0x0005660000300800 */
[----:B------:R-:W-:Y:S01]  /*87d0*/  HMMA.16816.F32 R156, R124, R154, R156 ;  /* 0x0000009a7c9c723c */ /* 0x000fe2000000189c */
[----:B------:R2:W5:Y:S04]  /*87e0*/  LDL.LU R237, [R1+0x90] ;  /* 0x0000900001ed7983 */ /* 0x0005680000300800 */
[----:B------:R2:W5:Y:S03]  /*87f0*/  LDL.LU R236, [R1+0x8c] ;  /* 0x00008c0001ec7983 */ /* 0x0005660000300800 */
[C---:B------:R-:W-:Y:S01]  /*8800*/  HMMA.16816.F32 R168, R128.reuse, R170, R40 ;  /* 0x000000aa80a8723c */ /* 0x040fe20000001828 */
[----:B------:R2:W5:Y:S04]  /*8810*/  LDL.LU R235, [R1+0x88] ;  /* 0x0000880001eb7983 */ /* 0x0005680000300800 */
[----:B------:R2:W5:Y:S02]  /*8820*/  LDL.LU R234, [R1+0x84] ;  /* 0x0000840001ea7983 */ /* 0x0005640000300800 */
[----:B------:R-:W-:Y:S01]  /*8830*/  MOV R43, R81 ;  /* 0x00000051002b7202 */ /* 0x000fe20000000f00 */
[----:B------:R-:W-:Y:S01]  /*8840*/  HMMA.16816.F32 R152, R128, R154, R32 ;  /* 0x0000009a8098723c */ /* 0x000fe20000001820 */
[----:B------:R2:W5:Y:S04]  /*8850*/  LDL.LU R233, [R1+0x80] ;  /* 0x0000800001e97983 */ /* 0x0005680000300800 */
[----:B------:R2:W5:Y:S02]  /*8860*/  LDL.LU R232, [R1+0x7c] ;  /* 0x00007c0001e87983 */ /* 0x0005640000300800 */
[----:B------:R-:W-:Y:S01]  /*8870*/  MOV R32, R80 ;  /* 0x0000005000207202 */ /* 0x000fe20000000f00 */
[----:B------:R-:W-:Y:S01]  /*8880*/  IMAD.MOV.U32 R33, RZ, RZ, R83 ;  /* 0x000000ffff217224 */ /* 0x000fe200078e0053 */
[----:B------:R-:W-:Y:S01]  /*8890*/  MOV R34, R82 ;  /* 0x0000005200227202 */ /* 0x000fe20000000f00 */
[----:B-1----:R-:W-:Y:S01]  /*88a0*/  HMMA.16816.F32 R120, R124, R4, R120 ;  /* 0x000000047c78723c */ /* 0x002fe20000001878 */
[----:B------:R-:W-:Y:S01]  /*88b0*/  MOV R35, R115 ;  /* 0x0000007300237202 */ /* 0x000fe20000000f00 */
[----:B------:R-:W-:Y:S01]  /*88c0*/  FADD.FTZ R3, R32, R3 ;  /* 0x0000000320037221 */ /* 0x000fe20000010000 */
[----:B------:R-:W1:Y:S01]  /*88d0*/  LDSM.16.MT88.4 R80, [R225+0xf800] ;  /* 0x00f80000e150783b */ /* 0x000e620000004200 */
[----:B------:R-:W-:-:S04]  /*88e0*/  FADD.FTZ R2, R33, R2 ;  /* 0x0000000221027221 */ /* 0x000fc80000010000 */
[----:B------:R-:W-:Y:S01]  /*88f0*/  HMMA.16816.F32 R116, R128, R4, R116 ;  /* 0x000000048074723c */ /* 0x000fe20000001874 */
[----:B------:R-:W-:Y:S01]  /*8900*/  FADD.FTZ R0, R34, R0 ;  /* 0x0000000022007221 */ /* 0x000fe20000010000 */
[----:B------:R-:W1:Y:S04]  /*8910*/  LDSM.16.MT88.4 R112, [R228+0xf800] ;  /* 0x00f80000e470783b */ /* 0x000e680000004200 */
        /* <DEDUP_REMOVED lines=50> */
[-C--:B---3--:R-:W-:Y:S08]  /*8c40*/  HMMA.16816.F32 R180, R128, R184.reuse, R180 ;  /* 0x000000b880b4723c */ /* 0x088ff000000018b4 */
[C---:B------:R-:W-:Y:S08]  /*8c50*/  HMMA.16816.F32 R176, R124.reuse, R184, R176 ;  /* 0x000000b87cb0723c */ /* 0x040ff000000018b0 */
[C---:B------:R-:W-:Y:S08]  /*8c60*/  HMMA.16816.F32 R188, R124.reuse, R186, R188 ;  /* 0x000000ba7cbc723c */ /* 0x040ff000000018bc */
[C---:B----4-:R-:W-:Y:S08]  /*8c70*/  HMMA.16816.F32 R192, R124.reuse, R200, R192 ;  /* 0x000000c87cc0723c */ /* 0x050ff000000018c0 */
[C---:B------:R-:W-:Y:S08]  /*8c80*/  HMMA.16816.F32 R204, R124.reuse, R202, R204 ;  /* 0x000000ca7ccc723c */ /* 0x040ff000000018cc */
[C---:B-1----:R-:W-:Y:S08]  /*8c90*/  HMMA.16816.F32 R72, R124.reuse, R80, R36 ;  /* 0x000000507c48723c */ /* 0x042ff00000001824 */
        /* <DEDUP_REMOVED lines=17> */
[----:B--2---:R-:W2:Y:S04]  /*8db0*/  LDL.64 R140, [R1+0x50] ;  /* 0x00005000018c7983 */ /* 0x004ea80000100a00 */
[----:B------:R-:W3:Y:S04]  /*8dc0*/  LDL R139, [R1+0x40] ;  /* 0x00004000018b7983 */ /* 0x000ee80000100800 */
[----:B------:R-:W4:Y:S01]  /*8dd0*/  LDL.64 R142, [R1+0x28] ;  /* 0x00002800018e7983 */ /* 0x000f220000100a00 */
[----:B------:R-:W-:Y:S01]  /*8de0*/  UIADD3 UR23, UR8, -0x2, URZ ;  /* 0xfffffffe08177890 */ /* 0x000fe2000fffe03f */
[----:B------:R-:W-:-:S04]  /*8df0*/  DEPBAR.LE SB0, 0x0 ;  /* 0x000080000000791a */ /* 0x000fc80000000000 */
[----:B------:R-:W-:Y:S01]  /*8e00*/  USHF.R.S32.HI UR5, URZ, 0x1f, UR23 ;  /* 0x0000001f3f057899 */ /* 0x000fe20008011417 */
[----:B------:R-:W-:Y:S01]  /*8e10*/  IMAD.U32 R2, RZ, RZ, UR23 ;  /* 0x00000017ff027e24 */ /* 0x000fe2000f8e00ff */
[----:B------:R-:W-:Y:S02]  /*8e20*/  UIMAD UR4, UR13, UR23, URZ ;  /* 0x000000170d0472a4 */ /* 0x000fe4000f8e023f */
[----:B------:R-:W-:Y:S02]  /*8e30*/  UISETP.GT.AND UP0, UPT, UR23, UR9, UPT ;  /* 0x000000091700728c */ /* 0x000fe4000bf04270 */
[----:B------:R-:W-:Y:S01]  /*8e40*/  UIMAD UR4, UR5, UR20, UR4 ;  /* 0x00000014050472a4 */ /* 0x000fe2000f8e0204 */
[----:B------:R-:W-:Y:S01]  /*8e50*/  BAR.SYNC.DEFER_BLOCKING 0x0 ;  /* 0x0000000000007b1d */ /* 0x000fe20000010000 */
[----:B--2---:R-:W-:Y:S02]  /*8e60*/  ISETP.GE.AND P3, PT, R140, c[0x0][0x220], PT ;  /* 0x000088008c007a0c */ /* 0x004fe40003f66270 */
[----:B---3--:R-:W-:Y:S01]  /*8e70*/  ISETP.GE.AND P2, PT, R139, c[0x0][0x220], PT ;  /* 0x000088008b007a0c */ /* 0x008fe20003f46270 */
[----:B----4-:R-:W-:-:S05]  /*8e80*/  IMAD.WIDE.U32 R2, R2, UR20, R142 ;  /* 0x0000001402027c25 */ /* 0x010fca000f8e008e */
[----:B------:R-:W-:-:S05]  /*8e90*/  IADD3 R0, R3, UR4, RZ ;  /* 0x0000000403007c10 */ /* 0x000fca000fffe0ff */
[----:B-----5:R-:W-:Y:S01]  /*8ea0*/  @P3 STS.128 [R243+0xc000], RZ ;  /* 0x00c000fff3003388 */ /* 0x020fe20000000c00 */
[C---:B------:R-:W-:Y:S02]  /*8eb0*/  @!P3 LEA R4, P4, R2.reuse, c[0x0][0x170], 0x1 ;  /* 0x00005c000204ba11 */ /* 0x040fe400078808ff */
[C---:B------:R-:W-:Y:S02]  /*8ec0*/  @!P2 LEA R16, P0, R2.reuse, c[0x0][0x170], 0x1 ;  /* 0x00005c000210aa11 */ /* 0x040fe400078008ff */
[C---:B------:R-:W-:Y:S02]  /*8ed0*/  IADD3 R3, P1, R2.reuse, UR21, RZ ;  /* 0x0000001502037c10 */ /* 0x040fe4000ff3e0ff */
[C-C-:B------:R-:W-:Y:S02]  /*8ee0*/  @!P3 LEA.HI.X R5, R2.reuse, c[0x0][0x174], R0.reuse, 0x1, P4 ;  /* 0x00005d000205ba11 */ /* 0x140fe400020f0c00 */
[----:B------:R-:W-:Y:S02]  /*8ef0*/  @!P2 LEA.HI.X R17, R2, c[0x0][0x174], R0, 0x1, P0 ;  /* 0x00005d000211aa11 */ /* 0x000fe400000f0c00 */
[----:B------:R-:W-:Y:S01]  /*8f00*/  IADD3.X R2, R0, UR10, RZ, P1, !PT ;  /* 0x0000000a00027c10 */ /* 0x000fe20008ffe4ff */
[----:B------:R-:W-:Y:S01]  /*8f10*/  @!PT LDS RZ, [RZ] ;  /* 0x00000000fffff984 */ /* 0x000fe20000000800 */
[----:B------:R-:W-:Y:S01]  /*8f20*/  @!PT LDS RZ, [RZ] ;  /* 0x00000000fffff984 */ /* 0x000fe20000000800 */
[----:B------:R-:W-:Y:S01]  /*8f30*/  @!PT LDS RZ, [RZ] ;  /* 0x00000000fffff984 */ /* 0x000fe20000000800 */
[----:B------:R1:W-:Y:S01]  /*8f40*/  @!P3 LDGSTS.E.BYPASS.LTC128B.128 [R243+0xc000], [R4.64] ;  /* 0x0c00000004f3bfae */ /* 0x0003e2000b901d52 */
[----:B------:R-:W-:-:S02]  /*8f50*/  @!P3 LEA R14, P4, R3, c[0x0][0x170], 0x1 ;  /* 0x00005c00030eba11 */ /* 0x000fc400078808ff */
[C---:B------:R-:W-:Y:S01]  /*8f60*/  @!P2 LEA R12, P0, R3.reuse, c[0x0][0x170], 0x1 ;  /* 0x00005c00030caa11 */ /* 0x040fe200078008ff */
[----:B------:R-:W-:Y:S01]  /*8f70*/  @P2 STS.128 [R243+0xe000], RZ ;  /* 0x00e000fff3002388 */ /* 0x000fe20000000c00 */
[C---:B------:R-:W-:Y:S02]  /*8f80*/  IADD3 R0, P1, R3.reuse, UR21, RZ ;  /* 0x0000001503007c10 */ /* 0x040fe4000ff3e0ff */
[C-C-:B------:R-:W-:Y:S01]  /*8f90*/  @!P3 LEA.HI.X R15, R3.reuse, c[0x0][0x174], R2.reuse, 0x1, P4 ;  /* 0x00005d00030fba11 */ /* 0x140fe200020f0c02 */
[----:B------:R-:W-:Y:S01]  /*8fa0*/  @!PT LDS RZ, [RZ] ;  /* 0x00000000fffff984 */ /* 0x000fe20000000800 */
[----:B------:R-:W-:Y:S01]  /*8fb0*/  @!PT LDS RZ, [RZ] ;  /* 0x00000000fffff984 */ /* 0x000fe20000000800 */
[----:B------:R-:W-:Y:S01]  /*8fc0*/  @!PT LDS RZ, [RZ] ;  /* 0x00000000fffff984 */ /* 0x000fe20000000800 */
[----:B------:R2:W-:Y:S01]  /*8fd0*/  @!P2 LDGSTS.E.BYPASS.LTC128B.128 [R243+0xe000], [R16.64+0x80] ;  /* 0x0e00008010f3afae */ /* 0x0005e2000b901d52 */
[----:B------:R-:W-:Y:S02]  /*8fe0*/  @!P2 LEA.HI.X R13, R3, c[0x0][0x174], R2, 0x1, P0 ;  /* 0x00005d00030daa11 */ /* 0x000fe400000f0c02 */
[----:B------:R-:W-:Y:S01]  /*8ff0*/  IADD3.X R3, R2, UR10, RZ, P1, !PT ;  /* 0x0000000a02037c10 */ /* 0x000fe20008ffe4ff */
[----:B------:R-:W-:Y:S01]  /*9000*/  @P3 STS.128 [R243+0xc800], RZ ;  /* 0x00c800fff3003388 */ /* 0x000fe20000000c00 */
[----:B------:R-:W-:-:S02]  /*9010*/  IADD3 R2, P0, R0, UR21, RZ ;  /* 0x0000001500027c10 */ /* 0x000fc4000ff1e0ff */
[C---:B------:R-:W-:Y:S01]  /*9020*/  @!P3 LEA R10, P5, R0.reuse, c[0x0][0x170], 0x1 ;  /* 0x00005c00000aba11 */ /* 0x040fe200078a08ff */
[----:B------:R-:W-:Y:S01]  /*9030*/  @!PT LDS RZ, [RZ] ;  /* 0x00000000fffff984 */ /* 0x000fe20000000800 */
[----:B------:R-:W-:Y:S01]  /*9040*/  @!PT LDS RZ, [RZ] ;  /* 0x00000000fffff984 */ /* 0x000fe20000000800 */
[----:B------:R-:W-:Y:S01]  /*9050*/  @!PT LDS RZ, [RZ] ;  /* 0x00000000fffff984 */ /* 0x000fe20000000800 */
[----:B------:R3:W-:Y:S01]  /*9060*/  @!P3 LDGSTS.E.BYPASS.LTC128B.128 [R243+0xc800], [R14.64] ;  /* 0x0c8000000ef3bfae */ /* 0x0007e2000b901d52 */
[----:B------:R-:W-:Y:S02]  /*9070*/  @!P2 LEA R6, P1, R0, c[0x0][0x170], 0x1 ;  /* 0x00005c000006aa11 */ /* 0x000fe400078208ff */
[----:B------:R-:W-:Y:S01]  /*9080*/  @!P3 LEA R8, P4, R2, c[0x0][0x170], 0x1 ;  /* 0x00005c000208ba11 */ /* 0x000fe200078808ff */
[----:B------:R-:W-:Y:S01]  /*9090*/  @P2 STS.128 [R243+0xe800], RZ ;  /* 0x00e800fff3002388 */ /* 0x000fe20000000c00 */
[C-C-:B------:R-:W-:Y:S02]  /*90a0*/  @!P3 LEA.HI.X R11, R0.reuse, c[0x0][0x174], R3.reuse, 0x1, P5 ;  /* 0x00005d00000bba11 */ /* 0x140fe400028f0c03 */
[----:B------:R-:W-:Y:S01]  /*90b0*/  @!P2 LEA.HI.X R7, R0, c[0x0][0x174], R3, 0x1, P1 ;  /* 0x00005d000007aa11 */ /* 0x000fe200008f0c03 */
[----:B------:R-:W-:Y:S01]  /*90c0*/  @!PT LDS RZ, [RZ] ;  /* 0x00000000fffff984 */ /* 0x000fe20000000800 */
[----:B------:R-:W-:Y:S01]  /*90d0*/  @!PT LDS RZ, [RZ] ;  /* 0x00000000fffff984 */ /* 0x000fe20000000800 */
[----:B------:R-:W-:Y:S01]  /*90e0*/  @!PT LDS RZ, [RZ] ;  /* 0x00000000fffff984 */ /* 0x000fe20000000800 */
[----:B------:R3:W-:Y:S01]  /*90f0*/  @!P2 LDGSTS.E.BYPASS.LTC128B.128 [R243+0xe800], [R12.64+0x80] ;  /* 0x0e8000800cf3afae */ /* 0x0007e2000b901d52 */
[----:B-1----:R-:W-:-:S03]  /*9100*/  IADD3.X R5, R3, UR10, RZ, P0, !PT ;  /* 0x0000000a03057c10 */ /* 0x002fc600087fe4ff */
[----:B------:R-:W-:Y:S01]  /*9110*/  @P3 STS.128 [R243+0xd000], RZ ;  /* 0x00d000fff3003388 */ /* 0x000fe20000000c00 */
[C---:B------:R-:W-:Y:S02]  /*9120*/  @!P2 LEA R4, P0, R2.reuse, c[0x0][0x170], 0x1 ;  /* 0x00005c000204aa11 */ /* 0x040fe400078008ff */
[C-C-:B------:R-:W-:Y:S01]  /*9130*/  @!P3 LEA.HI.X R9, R2.reuse, c[0x0][0x174], R5.reuse, 0x1, P4 ;  /* 0x00005d000209ba11 */ /* 0x140fe200020f0c05 */
[----:B------:R-:W-:Y:S01]  /*9140*/  @!PT LDS RZ, [RZ] ;  /* 0x00000000fffff984 */ /* 0x000fe20000000800 */
[----:B------:R-:W-:Y:S01]  /*9150*/  @!PT LDS RZ, [RZ] ;  /* 0x00000000fffff984 */ /* 0x000fe20000000800 */
[----:B------:R-:W-:Y:S01]  /*9160*/  @!PT LDS RZ, [RZ] ;  /* 0x00000000fffff984 */ /* 0x000fe20000000800 */
[----:B------:R1:W-:Y:S01]  /*9170*/  @!P3 LDGSTS.E.BYPASS.LTC128B.128 [R243+0xd000], [R10.64] ;  /* 0x0d0000000af3bfae */ /* 0x0003e2000b901d52 */
[----:B------:R-:W-:-:S03]  /*9180*/  @!P2 LEA.HI.X R5, R2, c[0x0][0x174], R5, 0x1, P0 ;  /* 0x00005d000205aa11 */ /* 0x000fc600000f0c05 */
[----:B------:R-:W-:Y:S04]  /*9190*/  @P2 STS.128 [R243+0xf000], RZ ;  /* 0x00f000fff3002388 */ /* 0x000fe80000000c00 */
[----:B------:R-:W-:Y:S01]  /*91a0*/  @!PT LDS RZ, [RZ] ;  /* 0x00000000fffff984 */ /* 0x000fe20000000800 */
[----:B------:R-:W-:Y:S01]  /*91b0*/  @!PT LDS RZ, [RZ] ;  /* 0x00000000fffff984 */ /* 0x000fe20000000800 */
[----:B------:R-:W-:Y:S01]  /*91c0*/  @!PT LDS RZ, [RZ] ;  /* 0x00000000fffff984 */ /* 0x000fe20000000800 */
[----:B------:R4:W-:Y:S04]  /*91d0*/  @!P2 LDGSTS.E.BYPASS.LTC128B.128 [R243+0xf000], [R6.64+0x80] ;  /* 0x0f00008006f3afae */ /* 0x0009e8000b901d52 */
[----:B------:R-:W-:Y:S04]  /*91e0*/  @P3 STS.128 [R243+0xd800], RZ ;  /* 0x00d800fff3003388 */ /* 0x000fe80000000c00 */
[----:B------:R-:W-:Y:S01]  /*91f0*/  @!PT LDS RZ, [RZ] ;  /* 0x00000000fffff984 */ /* 0x000fe20000000800 */
[----:B------:R-:W-:Y:S01]  /*9200*/  @!PT LDS RZ, [RZ] ;  /* 0x00000000fffff984 */ /* 0x000fe20000000800 */
[----:B------:R-:W-:Y:S01]  /*9210*/  @!PT LDS RZ, [RZ] ;  /* 0x00000000fffff984 */ /* 0x000fe20000000800 */
[----:B------:R1:W-:Y:S04]  /*9220*/  @!P3 LDGSTS.E.BYPASS.LTC128B.128 [R243+0xd800], [R8.64] ;  /* 0x0d80000008f3bfae */ /* 0x0003e8000b901d52 */
[----:B------:R-:W-:Y:S04]  /*9230*/  @P2 STS.128 [R243+0xf800], RZ ;  /* 0x00f800fff3002388 */ /* 0x000fe80000000c00 */
[----:B------:R-:W-:Y:S01]  /*9240*/  @!PT LDS RZ, [RZ] ;  /* 0x00000000fffff984 */ /* 0x000fe20000000800 */
[----:B------:R-:W-:Y:S01]  /*9250*/  @!PT LDS RZ, [RZ] ;  /* 0x00000000fffff984 */ /* 0x000fe20000000800 */
[----:B------:R-:W-:Y:S01]  /*9260*/  @!PT LDS RZ, [RZ] ;  /* 0x00000000fffff984 */ /* 0x000fe20000000800 */
[----:B------:R4:W-:Y:S04]  /*9270*/  @!P2 LDGSTS.E.BYPASS.LTC128B.128 [R243+0xf800], [R4.64+0x80] ;  /* 0x0f80008004f3afae */ /* 0x0009e8000b901d52 */
[----:B--2---:R-:W-:Y:S04]  /*9280*/  LDSM.16.M88.4 R16, [R231] ;  /* 0x00000000e710783b */ /* 0x004fe80000000200 */
[----:B------:R-:W2:Y:S04]  /*9290*/  LDSM.16.M88.4 R44, [R224+0x8800] ;  /* 0x00880000e02c783b */ /* 0x000ea80000000200 */
[----:B---3--:R-:W-:Y:S04]  /*92a0*/  LDSM.16.M88.4 R12, [R231+0x2000] ;  /* 0x00200000e70c783b */ /* 0x008fe80000000200 */
[----:B------:R-:W3:Y:S04]  /*92b0*/  LDSM.16.M88.4 R40, [R224+0x9000] ;  /* 0x00900000e028783b */ /* 0x000ee80000000200 */
[----:B------:R-:W3:Y:S04]  /*92c0*/  LDSM.16.M88.4 R48, [R224+0x8000] ;  /* 0x00800000e030783b */ /* 0x000ee80000000200 */
[----:B-1----:R-:W-:Y:S04]  /*92d0*/  LDSM.16.M88.4 R8, [R232] ;  /* 0x00000000e808783b */ /* 0x002fe80000000200 */
[----:B------:R-:W1:Y:S04]  /*92e0*/  LDSM.16.M88.4 R28, [R242] ;  /* 0x00000000f21c783b */ /* 0x000e680000000200 */
[----:B----4-:R-:W-:Y:S04]  /*92f0*/  LDSM.16.M88.4 R4, [R232+0x2000] ;  /* 0x00200000e804783b */ /* 0x010fe80000000200 */
[----:B------:R-:W4:Y:S04]  /*9300*/  LDSM.16.M88.4 R24, [R241] ;  /* 0x00000000f118783b */ /* 0x000f280000000200 */
[----:B------:R-:W1:Y:S04]  /*9310*/  LDSM.16.M88.4 R36, [R224+0x9800] ;  /* 0x00980000e024783b */ /* 0x000e680000000200 */
[----:B------:R-:W4:Y:S01]  /*9320*/  LDSM.16.M88.4 R32, [R235] ;  /* 0x00000000eb20783b */ /* 0x000f220000000200 */
[----:B--2---:R-:W-:Y:S03]  /*9330*/  HMMA.16816.F32 R208, R16, R44, RZ ;  /* 0x0000002c10d0723c */ /* 0x004fe600000018ff */
[----:B------:R-:W2:Y:S04]  /*9340*/  LDSM.16.M88.4 R20, [R240] ;  /* 0x00000000f014783b */ /* 0x000ea80000000200 */
[----:B------:R-:W0:Y:S01]  /*9350*/  LDGDEPBAR ;  /* 0x00000000000079af */ /* 0x000e220000000000 */
[----:B---3--:R-:W-:Y:S08]  /*9360*/  HMMA.16816.F32 R60, R12, R40, RZ ;  /* 0x000000280c3c723c */ /* 0x008ff000000018ff */
[-C--:B------:R-:W-:Y:S08]  /*9370*/  HMMA.16816.F32 R216, R16, R48.reuse, RZ ;  /* 0x0000003010d8723c */ /* 0x080ff000000018ff */
[----:B------:R-:W-:Y:S08]  /*9380*/  HMMA.16816.F32 R212, R12, R48, RZ ;  /* 0x000000300cd4723c */ /* 0x000ff000000018ff */
[----:B-1----:R-:W-:Y:S08]  /*9390*/  HMMA.16816.F32 R220, R8, R28, R208 ;  /* 0x0000001c08dc723c */ /* 0x002ff000000018d0 */
[----:B------:R-:W-:Y:S08]  /*93a0*/  HMMA.16816.F32 R140, R12, R44, RZ ;  /* 0x0000002c0c8c723c */ /* 0x000ff000000018ff */
[----:B------:R-:W-:Y:S08]  /*93b0*/  HMMA.16816.F32 R64, R16, R40, RZ ;  /* 0x000000281040723c */ /* 0x000ff000000018ff */
[----:B----4-:R-:W-:Y:S01]  /*93c0*/  HMMA.16816.F32 R60, R4, R24, R60 ;  /* 0x00000018043c723c */ /* 0x010fe2000000183c */
[----:B------:R-:W-:-:S02]  /*93d0*/  IMAD.MOV.U32 R41, RZ, RZ, R222 ;  /* 0x000000ffff297224 */ /* 0x000fc400078e00de */
[----:B------:R-:W-:-:S05]  /*93e0*/  IMAD.MOV.U32 R40, RZ, RZ, R223 ;  /* 0x000000ffff287224 */ /* 0x000fca00078e00df */
[-C--:B------:R-:W-:Y:S08]  /*93f0*/  HMMA.16816.F32 R56, R16, R36.reuse, RZ ;  /* 0x000000241038723c */ /* 0x080ff000000018ff */
[----:B------:R-:W-:Y:S08]  /*9400*/  HMMA.16816.F32 R52, R12, R36, RZ ;  /* 0x000000240c34723c */ /* 0x000ff000000018ff */
[-C--:B------:R-:W-:Y:S08]  /*9410*/  HMMA.16816.F32 R216, R8, R32.reuse, R216 ;  /* 0x0000002008d8723c */ /* 0x080ff000000018d8 */
[----:B------:R-:W-:Y:S07]  /*9420*/  HMMA.16816.F32 R212, R4, R32, R212 ;  /* 0x0000002004d4723c */ /* 0x000fee00000018d4 */
[----:B------:R-:W-:Y:S01]  /*9430*/  IMAD.MOV.U32 R32, RZ, RZ, R220 ;  /* 0x000000ffff207224 */ /* 0x000fe200078e00dc */
[----:B------:R-:W-:Y:S01]  /*9440*/  HMMA.16816.F32 R64, R8, R24, R64 ;  /* 0x000000180840723c */ /* 0x000fe20000001840 */
[----:B------:R-:W-:-:S06]  /*9450*/  IMAD.MOV.U32 R33, RZ, RZ, R221 ;  /* 0x000000ffff217224 */ /* 0x000fcc00078e00dd */
[----:B------:R-:W-:Y:S01]  /*9460*/  IMAD.MOV.U32 R25, RZ, RZ, R62 ;  /* 0x000000ffff197224 */ /* 0x000fe200078e003e */
[----:B------:R-:W-:Y:S01]  /*9470*/  HMMA.16816.F32 R220, R4, R28, R140 ;  /* 0x0000001c04dc723c */ /* 0x000fe2000000188c */
[----:B------:R-:W-:-:S06]  /*9480*/  IMAD.MOV.U32 R24, RZ, RZ, R63 ;  /* 0x000000ffff187224 */ /* 0x000fcc00078e003f */
[----:B------:R-:W-:Y:S01]  /*9490*/  IMAD.MOV.U32 R29, RZ, RZ, R60 ;  /* 0x000000ffff1d7224 */ /* 0x000fe200078e003c */
[----:B--2---:R-:W-:Y:S01]  /*94a0*/  HMMA.16816.F32 R56, R8, R20, R56 ;  /* 0x000000140838723c */ /* 0x004fe20000001838 */
[----:B------:R-:W-:-:S07]  /*94b0*/  IMAD.MOV.U32 R28, RZ, RZ, R61 ;  /* 0x000000ffff1c7224 */ /* 0x000fce00078e003d */
[----:B------:R-:W-:Y:S01]  /*94c0*/  HMMA.16816.F32 R60, R12, R50, RZ ;  /* 0x000000320c3c723c */ /* 0x000fe200000018ff */
[----:B------:R-:W-:Y:S02]  /*94d0*/  IMAD.MOV.U32 R132, RZ, RZ, R64 ;  /* 0x000000ffff847224 */ /* 0x000fe400078e0040 */
[----:B------:R-:W-:Y:S02]  /*94e0*/  IMAD.MOV.U32 R3, RZ, RZ, R65 ;  /* 0x000000ffff037224 */ /* 0x000fe400078e0041 */
[----:B------:R-:W-:Y:S02]  /*94f0*/  IMAD.MOV.U32 R2, RZ, RZ, R66 ;  /* 0x000000ffff027224 */ /* 0x000fe400078e0042 */
[----:B------:R-:W-:Y:S01]  /*9500*/  IMAD.MOV.U32 R0, RZ, RZ, R67 ;  /* 0x000000ffff007224 */ /* 0x000fe200078e0043 */
[----:B------:R-:W-:Y:S08]  /*9510*/  HMMA.16816.F32 R52, R4, R20, R52 ;  /* 0x000000140434723c */ /* 0x000ff00000001834 */
[----:B------:R-:W-:Y:S01]  /*9520*/  HMMA.16816.F32 R48, R16, R50, RZ ;  /* 0x000000321030723c */ /* 0x000fe200000018ff */
[----:B------:R-:W-:-:S02]  /*9530*/  IMAD.MOV.U32 R138, RZ, RZ, R56 ;  /* 0x000000ffff8a7224 */ /* 0x000fc400078e0038 */
[----:B------:R-:W-:Y:S02]  /*9540*/  IMAD.MOV.U32 R133, RZ, RZ, R57 ;  /* 0x000000ffff857224 */ /* 0x000fe400078e0039 */
[----:B------:R-:W-:Y:S02]  /*9550*/  IMAD.MOV.U32 R37, RZ, RZ, R58 ;  /* 0x000000ffff257224 */ /* 0x000fe400078e003a */
[----:B------:R-:W-:Y:S01]  /*9560*/  IMAD.MOV.U32 R36, RZ, RZ, R59 ;  /* 0x000000ffff247224 */ /* 0x000fe200078e003b */
[----:B------:R-:W-:Y:S08]  /*9570*/  HMMA.16816.F32 R60, R4, R34, R60 ;  /* 0x00000022043c723c */ /* 0x000ff0000000183c */
[----:B------:R-:W-:Y:S01]  /*9580*/  IMAD.MOV.U32 R244, RZ, RZ, R52 ;  /* 0x000000fffff47224 */ /* 0x000fe200078e0034 */
[----:B------:R-:W-:Y:S01]  /*9590*/  HMMA.16816.F32 R56, R12, R46, RZ ;  /* 0x0000002e0c38723c */ /* 0x000fe200000018ff */
[----:B------:R-:W-:-:S02]  /*95a0*/  IMAD.MOV.U32 R139, RZ, RZ, R53 ;  /* 0x000000ffff8b7224 */ /* 0x000fc400078e0035 */
[----:B------:R-:W-:Y:S02]  /*95b0*/  IMAD.MOV.U32 R21, RZ, RZ, R54 ;  /* 0x000000ffff157224 */ /* 0x000fe400078e0036 */
[----:B------:R-:W-:-:S03]  /*95c0*/  IMAD.MOV.U32 R20, RZ, RZ, R55 ;  /* 0x000000ffff147224 */ /* 0x000fc600078e0037 */
[----:B------:R-:W-:Y:S07]  /*95d0*/  HMMA.16816.F32 R48, R8, R34, R48 ;  /* 0x000000220830723c */ /* 0x000fee0000001830 */
[----:B------:R-:W-:Y:S01]  /*95e0*/  IMAD.MOV.U32 R34, RZ, RZ, R41 ;  /* 0x000000ffff227224 */ /* 0x000fe200078e0029 */
[----:B------:R-:W-:Y:S01]  /*95f0*/  HMMA.16816.F32 R52, R12, R42, RZ ;  /* 0x0000002a0c34723c */ /* 0x000fe200000018ff */
[----:B------:R-:W-:-:S07]  /*9600*/  IMAD.MOV.U32 R35, RZ, RZ, R40 ;  /* 0x000000ffff237224 */ /* 0x000fce00078e0028 */
        /* <DEDUP_REMOVED lines=18> */
[C---:B--2---:R-:W-:Y:S07]  /*9730*/  HMMA.16816.F32 R44, R8.reuse, R12, R216 ;  /* 0x0000000c082c723c */ /* 0x044fee00000018d8 */
[----:B------:R-:W-:Y:S01]  /*9740*/  IMAD.MOV.U32 R218, RZ, RZ, R37 ;  /* 0x000000ffffda7224 */ /* 0x000fe200078e0025 */
[----:B------:R-:W-:Y:S01]  /*9750*/  HMMA.16816.F32 R20, R8, R14, R48 ;  /* 0x0000000e0814723c */ /* 0x000fe20000001830 */
[----:B------:R-:W-:-:S02]  /*9760*/  IMAD.MOV.U32 R219, RZ, RZ, R36 ;  /* 0x000000ffffdb7224 */ /* 0x000fc400078e0024 */
[----:B------:R-:W-:Y:S02]  /*9770*/  IMAD.MOV.U32 R216, RZ, RZ, R138 ;  /* 0x000000ffffd87224 */ /* 0x000fe400078e008a */
[----:B------:R-:W-:-:S03]  /*9780*/  IMAD.MOV.U32 R217, RZ, RZ, R133 ;  /* 0x000000ffffd97224 */ /* 0x000fc600078e0085 */
[----:B------:R-:W-:Y:S01]  /*9790*/  HMMA.16816.F32 R36, R4, R14, R60 ;  /* 0x0000000e0424723c */ /* 0x000fe2000000183c */
[----:B------:R-:W1:Y:S06]  /*97a0*/  LDSM.16.M88.4 R12, [R230+0x8800] ;  /* 0x00880000e60c783b */ /* 0x000e6c0000000200 */
[----:B------:R-:W-:Y:S02]  /*97b0*/  IMAD.MOV.U32 R60, RZ, RZ, R29 ;  /* 0x000000ffff3c7224 */ /* 0x000fe400078e001d */
[----:B------:R-:W-:Y:S02]  /*97c0*/  IMAD.MOV.U32 R61, RZ, RZ, R28 ;  /* 0x000000ffff3d7224 */ /* 0x000fe400078e001c */
[----:B------:R-:W-:-:S02]  /*97d0*/  IMAD.MOV.U32 R62, RZ, RZ, R25 ;  /* 0x000000ffff3e7224 */ /* 0x000fc400078e0019 */
        /* <DEDUP_REMOVED lines=30> */
[C---:B-1----:R-:W-:Y:S08]  /*99c0*/  HMMA.16816.F32 R220, R8.reuse, R12, R44 ;  /* 0x0000000c08dc723c */ /* 0x042ff0000000182c */
[----:B------:R-:W-:Y:S08]  /*99d0*/  HMMA.16816.F32 R44, R8, R14, R20 ;  /* 0x0000000e082c723c */ /* 0x000ff00000001814 */
[----:B--2---:R-:W-:Y:S07]  /*99e0*/  HMMA.16816.F32 R212, R4, R12, R52 ;  /* 0x0000000c04d4723c */ /* 0x004fee0000001834 */
[----:B------:R-:W-:-:S02]  /*99f0*/  IMAD.MOV.U32 R53, RZ, RZ, R42 ;  /* 0x000000ffff357224 */ /* 0x000fc400078e002a */
[----:B------:R-:W-:Y:S02]  /*9a00*/  IMAD.MOV.U32 R54, RZ, RZ, R41 ;  /* 0x000000ffff367224 */ /* 0x000fe400078e0029 */
[----:B------:R-:W-:Y:S11]  /*9a10*/  IMAD.MOV.U32 R55, RZ, RZ, R40 ;  /* 0x000000ffff377224 */ /* 0x000ff600078e0028 */
[----:B------:R-:W-:Y:S02]  /*9a20*/  @!UPT UIADD3 URZ, URZ, URZ, URZ ;  /* 0x0000003f3f3ff290 */ /* 0x000fe4000fffe03f */
[----:B------:R-:W-:Y:S02]  /*9a30*/  IMAD.MOV.U32 R52, RZ, RZ, R212 ;  /* 0x000000ffff347224 */ /* 0x000fe400078e00d4 */
[----:B------:R-:W-:Y:S02]  /*9a40*/  IMAD.MOV.U32 R3, RZ, RZ, R213 ;  /* 0x000000ffff037224 */ /* 0x000fe400078e00d5 */
[----:B------:R-:W-:Y:S02]  /*9a50*/  IMAD.MOV.U32 R2, RZ, RZ, R214 ;  /* 0x000000ffff027224 */ /* 0x000fe400078e00d6 */
[----:B------:R-:W-:Y:S02]  /*9a60*/  IMAD.MOV.U32 R0, RZ, RZ, R215 ;  /* 0x000000ffff007224 */ /* 0x000fe400078e00d7 */
[----:B------:R-:W-:Y:S01]  /*9a70*/  HMMA.16816.F32 R212, R4, R14, R36 ;  /* 0x0000000e04d4723c */ /* 0x000fe20000001824 */
[----:B------:R-:W1:Y:S07]  /*9a80*/  LDSM.16.M88.4 R12, [R229+0x800] ;  /* 0x00080000e50c783b */ /* 0x000e6e0000000200 */
[-C--:B-1----:R-:W-:Y:S08]  /*9a90*/  HMMA.16816.F32 R32, R8, R12.reuse, R32 ;  /* 0x0000000c0820723c */ /* 0x082ff00000001820 */
[----:B------:R-:W-:Y:S08]  /*9aa0*/  HMMA.16816.F32 R40, R4, R12, R28 ;  /* 0x0000000c0428723c */ /* 0x000ff0000000181c */
[----:B------:R-:W-:Y:S07]  /*9ab0*/  HMMA.16816.F32 R20, R8, R14, R48 ;  /* 0x0000000e0814723c */ /* 0x000fee0000001830 */
[----:B------:R-:W-:-:S02]  /*9ac0*/  IMAD.MOV.U32 R48, RZ, RZ, R53 ;  /* 0x000000ffff307224 */ /* 0x000fc400078e0035 */
        /* <DEDUP_REMOVED lines=9> */
[----:B-1----:R-:W-:Y:S07]  /*9b60*/  HMMA.16816.F32 R24, R4, R14, R140 ;  /* 0x0000000e0418723c */ /* 0x002fee000000188c */
[----:B------:R-:W-:Y:S01]  /*9b70*/  IMAD.MOV.U32 R140, RZ, RZ, R19 ;  /* 0x000000ffff8c7224 */ /* 0x000fe200078e0013 */
[----:B------:R-:W-:Y:S01]  /*9b80*/  HMMA.16816.F32 R36, R8, R12, R56 ;  /* 0x0000000c0824723c */ /* 0x000fe20000001838 */
[----:B------:R-:W-:-:S02]  /*9b90*/  IMAD.MOV.U32 R141, RZ, RZ, R18 ;  /* 0x000000ffff8d7224 */ /* 0x000fc400078e0012 */
[----:B------:R-:W-:Y:S02]  /*9ba0*/  IMAD.MOV.U32 R142, RZ, RZ, R17 ;  /* 0x000000ffff8e7224 */ /* 0x000fe400078e0011 */
[----:B------:R-:W-:Y:S02]  /*9bb0*/  IMAD.MOV.U32 R143, RZ, RZ, R16 ;  /* 0x000000ffff8f7224 */ /* 0x000fe400078e0010 */
[----:B------:R-:W-:Y:S01]  /*9bc0*/  IMAD.MOV.U32 R56, RZ, RZ, R139 ;  /* 0x000000ffff387224 */ /* 0x000fe200078e008b */
[----:B------:R-:W-:Y:S01]  /*9bd0*/  HMMA.16816.F32 R28, R4, R12, R60 ;  /* 0x0000000c041c723c */ /* 0x000fe2000000183c */
[----:B------:R-:W-:Y:S02]  /*9be0*/  IMAD.MOV.U32 R57, RZ, RZ, R138 ;  /* 0x000000ffff397224 */ /* 0x000fe400078e008a */
        /* <DEDUP_REMOVED lines=8> */
[C---:B-1----:R-:W-:Y:S08]  /*9c70*/  HMMA.16816.F32 R60, R4.reuse, R12, R56 ;  /* 0x0000000c043c723c */ /* 0x042ff00000001838 */
[----:B------:R-:W-:Y:S01]  /*9c80*/  HMMA.16816.F32 R56, R4, R14, R48 ;  /* 0x0000000e0438723c */ /* 0x000fe20000001830 */
[----:B------:R-:W-:Y:S07]  /*9c90*/  LDSM.16.M88.4 R4, [R231+0x6000] ;  /* 0x00600000e704783b */ /* 0x000fee0000000200 */
[C---:B------:R-:W-:Y:S08]  /*9ca0*/  HMMA.16816.F32 R52, R8.reuse, R12, R216 ;  /* 0x0000000c0834723c */ /* 0x040ff000000018d8 */
        /* <DEDUP_REMOVED lines=10> */
[----:B------:R-:W-:Y:S08]  /*9d50*/  HMMA.16816.F32 R216, R8, R12, R220 ;  /* 0x0000000c08d8723c */ /* 0x000ff000000018dc */
[----:B------:R-:W-:Y:S01]  /*9d60*/  HMMA.16816.F32 R220, R4, R14, R212 ;  /* 0x0000000e04dc723c */ /* 0x000fe200000018d4 */
[----:B------:R-:W1:Y:S07]  /*9d70*/  LDSM.16.M88.4 R12, [R224+0xa800] ;  /* 0x00a80000e00c783b */ /* 0x000e6e0000000200 */
[-C--:B-1----:R-:W-:Y:S08]  /*9d80*/  HMMA.16816.F32 R140, R8, R12.reuse, R140 ;  /* 0x0000000c088c723c */ /* 0x082ff0000000188c */
[----:B------:R-:W-:Y:S07]  /*9d90*/  HMMA.16816.F32 R212, R4, R12, R40 ;  /* 0x0000000c04d4723c */ /* 0x000fee0000001828 */
[----:B------:R-:W-:-:S02]  /*9da0*/  IMAD.MOV.U32 R40, RZ, RZ, R67 ;  /* 0x000000ffff287224 */ /* 0x000fc400078e0043 */
[----:B------:R-:W-:Y:S02]  /*9db0*/  IMAD.MOV.U32 R41, RZ, RZ, R66 ;  /* 0x000000ffff297224 */ /* 0x000fe400078e0042 */
[----:B------:R-:W-:Y:S02]  /*9dc0*/  IMAD.MOV.U32 R42, RZ, RZ, R65 ;  /* 0x000000ffff2a7224 */ /* 0x000fe400078e0041 */
[----:B------:R-:W-:Y:S02]  /*9dd0*/  IMAD.MOV.U32 R43, RZ, RZ, R64 ;  /* 0x000000ffff2b7224 */ /* 0x000fe400078e0040 */
[----:B------:R-:W-:Y:S01]  /*9de0*/  HMMA.16816.F32 R64, R8, R14, R20 ;  /* 0x0000000e0840723c */ /* 0x000fe20000001814 */
[----:B------:R-:W-:Y:S02]  /*9df0*/  IMAD.MOV.U32 R132, RZ, RZ, R140 ;  /* 0x000000ffff847224 */ /* 0x000fe400078e008c */
[----:B------:R-:W-:Y:S02]  /*9e00*/  IMAD.MOV.U32 R3, RZ, RZ, R141 ;  /* 0x000000ffff037224 */ /* 0x000fe400078e008d */
[----:B------:R-:W-:-:S02]  /*9e10*/  IMAD.MOV.U32 R2, RZ, RZ, R142 ;  /* 0x000000ffff027224 */ /* 0x000fc400078e008e */
[----:B------:R-:W-:Y:S02]  /*9e20*/  IMAD.MOV.U32 R0, RZ, RZ, R143 ;  /* 0x000000ffff007224 */ /* 0x000fe400078e008f */
[----:B------:R-:W-:Y:S01]  /*9e30*/  HMMA.16816.F32 R140, R4, R14, R32 ;  /* 0x0000000e048c723c */ /* 0x000fe20000001820 */
[----:B------:R-:W1:Y:S07]  /*9e40*/  LDSM.16.M88.4 R12, [R224+0xb000] ;  /* 0x00b00000e00c783b */ /* 0x000e6e0000000200 */
[-C--:B-1----:R-:W-:Y:S08]  /*9e50*/  HMMA.16816.F32 R36, R8, R12.reuse, R36 ;  /* 0x0000000c0824723c */ /* 0x082ff00000001824 */
[C---:B------:R-:W-:Y:S11]  /*9e60*/  HMMA.16816.F32 R44, R4.reuse, R12, R28 ;  /* 0x0000000c042c723c */ /* 0x040ff6000000181c */
[----:B------:R-:W-:Y:S05]  /*9e70*/  @!UPT UIADD3 URZ, URZ, URZ, URZ ;  /* 0x0000003f3f3ff290 */ /* 0x000fea000fffe03f */
[----:B------:R-:W-:Y:S02]  /*9e80*/  IMAD.MOV.U32 R23, RZ, RZ, R36 ;  /* 0x000000ffff177224 */ /* 0x000fe400078e0024 */
[----:B------:R-:W-:Y:S02]  /*9e90*/  IMAD.MOV.U32 R22, RZ, RZ, R37 ;  /* 0x000000ffff167224 */ /* 0x000fe400078e0025 */
[----:B------:R-:W-:Y:S02]  /*9ea0*/  IMAD.MOV.U32 R21, RZ, RZ, R38 ;  /* 0x000000ffff157224 */ /* 0x000fe400078e0026 */
[----:B------:R-:W-:Y:S02]  /*9eb0*/  IMAD.MOV.U32 R20, RZ, RZ, R39 ;  /* 0x000000ffff147224 */ /* 0x000fe400078e0027 */
[-C--:B------:R-:W-:Y:S08]  /*9ec0*/  HMMA.16816.F32 R36, R4, R14.reuse, R24 ;  /* 0x0000000e0424723c */ /* 0x080ff00000001818 */
        /* <DEDUP_REMOVED lines=11> */
[----:B------:R-:W1:Y:S04]  /*9f80*/  LDSM.16.M88.4 R12, [R239] ;  /* 0x00000000ef0c783b */ /* 0x000e680000000200 */
[----:B------:R-:W2:Y:S02]  /*9f90*/  LDSM.16.M88.4 R8, [R232+0x4000] ;  /* 0x00400000e808783b */ /* 0x000ea40000000200 */
[----:B------:R-:W-:-:S02]  /*9fa0*/  IMAD.MOV.U32 R48, RZ, RZ, R132 ;  /* 0x000000ffff307224 */ /* 0x000fc400078e0084 */
[----:B------:R-:W-:Y:S02]  /*9fb0*/  IMAD.MOV.U32 R49, RZ, RZ, R3 ;  /* 0x000000ffff317224 */ /* 0x000fe400078e0003 */
[----:B------:R-:W-:Y:S02]  /*9fc0*/  IMAD.MOV.U32 R50, RZ, RZ, R2 ;  /* 0x000000ffff327224 */ /* 0x000fe400078e0002 */
[----:B------:R-:W-:Y:S01]  /*9fd0*/  IMAD.MOV.U32 R51, RZ, RZ, R0 ;  /* 0x000000ffff337224 */ /* 0x000fe200078e0000 */
[C---:B-1----:R-:W-:Y:S08]  /*9fe0*/  HMMA.16816.F32 R40, R4.reuse, R12, R40 ;  /* 0x0000000c0428723c */ /* 0x042ff00000001828 */
[-C--:B------:R-:W-:Y:S08]  /*9ff0*/  HMMA.16816.F32 R220, R4, R14.reuse, R220 ;  /* 0x0000000e04dc723c */ /* 0x080ff000000018dc */
[----:B--2---:R-:W-:Y:S08]  /*a000*/  HMMA.16816.F32 R52, R8, R14, R208 ;  /* 0x0000000e0834723c */ /* 0x004ff000000018d0 */
[----:B------:R-:W-:-:S02]  /*a010*/  IMAD.MOV.U32 R59, RZ, RZ, R40 ;  /* 0x000000ffff3b7224 */ /* 0x000fc400078e0028 */
[----:B------:R-:W-:Y:S02]  /*a020*/  IMAD.MOV.U32 R58, RZ, RZ, R41 ;  /* 0x000000ffff3a7224 */ /* 0x000fe400078e0029 */
[----:B------:R-:W-:Y:S02]  /*a030*/  IMAD.MOV.U32 R57, RZ, RZ, R42 ;  /* 0x000000ffff397224 */ /* 0x000fe400078e002a */
[----:B------:R-:W-:Y:S02]  /*a040*/  IMAD.MOV.U32 R56, RZ, RZ, R43 ;  /* 0x000000ffff387224 */ /* 0x000fe400078e002b */
[C---:B------:R-:W-:Y:S01]  /*a050*/  HMMA.16816.F32 R40, R8.reuse, R12, R216 ;  /* 0x0000000c0828723c */ /* 0x040fe200000018d8 */
[----:B------:R-:W1:Y:S07]  /*a060*/  LDSM.16.M88.4 R12, [R238] ;  /* 0x00000000ee0c783b */ /* 0x000e6e0000000200 */
[-C--:B-1----:R-:W-:Y:S11]  /*a070*/  HMMA.16816.F32 R216, R8, R12.reuse, R48 ;  /* 0x0000000c08d8723c */ /* 0x082ff60000001830 */
[----:B------:R-:W-:Y:S11]  /*a080*/  @!UPT UIADD3 URZ, URZ, URZ, URZ ;  /* 0x0000003f3f3ff290 */ /* 0x000ff6000fffe03f */
[----:B------:R-:W-:Y:S02]  /*a090*/  @!UPT UIADD3 URZ, URZ, URZ, URZ ;  /* 0x0000003f3f3ff290 */ /* 0x000fe4000fffe03f */
[----:B------:R-:W-:Y:S02]  /*a0a0*/  IMAD.MOV.U32 R51, RZ, RZ, R216 ;  /* 0x000000ffff337224 */ /* 0x000fe400078e00d8 */
[----:B------:R-:W-:Y:S02]  /*a0b0*/  IMAD.MOV.U32 R50, RZ, RZ, R217 ;  /* 0x000000ffff327224 */ /* 0x000fe400078e00d9 */
[----:B------:R-:W-:Y:S02]  /*a0c0*/  IMAD.MOV.U32 R49, RZ, RZ, R218 ;  /* 0x000000ffff317224 */ /* 0x000fe400078e00da */
[----:B------:R-:W-:Y:S02]  /*a0d0*/  IMAD.MOV.U32 R48, RZ, RZ, R219 ;  /* 0x000000ffff307224 */ /* 0x000fe400078e00db */
[C---:B------:R-:W-:Y:S08]  /*a0e0*/  HMMA.16816.F32 R216, R4.reuse, R12, R212 ;  /* 0x0000000c04d8723c */ /* 0x040ff000000018d4 */
[-C--:B------:R-:W-:Y:S08]  /*a0f0*/  HMMA.16816.F32 R212, R4, R14.reuse, R140 ;  /* 0x0000000e04d4723c */ /* 0x080ff0000000188c */
[C---:B------:R-:W-:Y:S01]  /*a100*/  HMMA.16816.F32 R140, R8.reuse, R14, R64 ;  /* 0x0000000e088c723c */ /* 0x040fe20000001840 */
[----:B------:R-:W1:Y:S07]  /*a110*/  LDSM.16.M88.4 R12, [R237] ;  /* 0x00000000ed0c783b */ /* 0x000e6e0000000200 */
[-C--:B-1----:R-:W-:Y:S08]  /*a120*/  HMMA.16816.F32 R60, R8, R12.reuse, R60 ;  /* 0x0000000c083c723c */ /* 0x082ff0000000183c */
[C---:B------:R-:W-:Y:S08]  /*a130*/  HMMA.16816.F32 R208, R4.reuse, R12, R44 ;  /* 0x0000000c04d0723c */ /* 0x040ff0000000182c */
[----:B------:R-:W-:Y:S07]  /*a140*/  HMMA.16816.F32 R64, R4, R14, R36 ;  /* 0x0000000e0440723c */ /* 0x000fee0000001824 */
[----:B------:R-:W-:-:S02]  /*a150*/  IMAD.MOV.U32 R36, RZ, RZ, R59 ;  /* 0x000000ffff247224 */ /* 0x000fc400078e003b */
[----:B------:R-:W-:Y:S02]  /*a160*/  IMAD.MOV.U32 R132, RZ, RZ, R60 ;  /* 0x000000ffff847224 */ /* 0x000fe400078e003c */
[----:B------:R-:W-:Y:S02]  /*a170*/  IMAD.MOV.U32 R3, RZ, RZ, R61 ;  /* 0x000000ffff037224 */ /* 0x000fe400078e003d */
[----:B------:R-:W-:Y:S02]  /*a180*/  IMAD.MOV.U32 R2, RZ, RZ, R62 ;  /* 0x000000ffff027224 */ /* 0x000fe400078e003e */
[----:B------:R-:W-:Y:S02]  /*a190*/  IMAD.MOV.U32 R0, RZ, RZ, R63 ;  /* 0x000000ffff007224 */ /* 0x000fe400078e003f */
[----:B------:R-:W-:Y:S01]  /*a1a0*/  HMMA.16816.F32 R60, R8, R14, R24 ;  /* 0x0000000e083c723c */ /* 0x000fe20000001818 */
[----:B------:R-:W1:Y:S01]  /*a1b0*/  LDSM.16.M88.4 R12, [R236] ;  /* 0x00000000ec0c783b */ /* 0x000e620000000200 */
        /* <DEDUP_REMOVED lines=8> */
[----:B------:R-:W-:-:S03]  /*a240*/  IMAD.MOV.U32 R35, RZ, RZ, R48 ;  /* 0x000000ffff237224 */ /* 0x000fc600078e0030 */
[----:B------:R-:W-:Y:S01]  /*a250*/  HMMA.16816.F32 R48, R4, R12, R28 ;  /* 0x0000000c0430723c */ /* 0x000fe2000000181c */
[----:B------:R-:W-:Y:S07]  /*a260*/  LDSM.16.M88.4 R4, [R234+0x6000] ;  /* 0x00600000ea04783b */ /* 0x000fee0000000200 */
[----:B------:R-:W-:Y:S01]  /*a270*/  HMMA.16816.F32 R16, R8, R14, R16 ;  /* 0x0000000e0810723c */ /* 0x000fe20000001810 */
[----:B------:R-:W1:Y:S04]  /*a280*/  LDSM.16.M88.4 R12, [R230+0xa000] ;  /* 0x00a00000e60c783b */ /* 0x000e680000000200 */
[----:B------:R-:W2:Y:S03]  /*a290*/  LDSM.16.M88.4 R8, [R234+0x4000] ;  /* 0x00400000ea08783b */ /* 0x000ea60000000200 */
[-C--:B-1----:R-:W-:Y:S08]  /*a2a0*/  HMMA.16816.F32 R24, R4, R12.reuse, R36 ;  /* 0x0000000c0418723c */ /* 0x082ff00000001824 */
[----:B--2---:R-:W-:Y:S08]  /*a2b0*/  HMMA.16816.F32 R40, R8, R12, R40 ;  /* 0x0000000c0828723c */ /* 0x004ff00000001828 */
        /* <DEDUP_REMOVED lines=22> */
[C---:B------:R-:W-:Y:S01]  /*a420*/  HMMA.16816.F32 R28, R4.reuse, R14, R212 ;  /* 0x0000000e041c723c */ /* 0x040fe200000018d4 */
[----:B------:R-:W1:Y:S01]  /*a430*/  LDSM.16.M88.4 R12, [R230+0xb000] ;  /* 0x00b00000e60c783b */ /* 0x000e620000000200 */
[----:B------:R-:W-:Y:S02]  /*a440*/  IMAD.MOV.U32 R140, RZ, RZ, R132 ;  /* 0x000000ffff8c7224 */ /* 0x000fe400078e0084 */
[----:B------:R-:W-:Y:S02]  /*a450*/  IMAD.MOV.U32 R141, RZ, RZ, R3 ;  /* 0x000000ffff8d7224 */ /* 0x000fe400078e0003 */
[----:B------:R-:W-:Y:S02]  /*a460*/  IMAD.MOV.U32 R142, RZ, RZ, R2 ;  /* 0x000000ffff8e7224 */ /* 0x000fe400078e0002 */
[----:B------:R-:W-:Y:S01]  /*a470*/  IMAD.MOV.U32 R143, RZ, RZ, R0 ;  /* 0x000000ffff8f7224 */ /* 0x000fe200078e0000 */
[-C--:B-1----:R-:W-:Y:S08]  /*a480*/  HMMA.16816.F32 R208, R4, R12.reuse, R208 ;  /* 0x0000000c04d0723c */ /* 0x082ff000000018d0 */
[C---:B------:R-:W-:Y:S08]  /*a490*/  HMMA.16816.F32 R52, R8.reuse, R12, R220 ;  /* 0x0000000c0834723c */ /* 0x040ff000000018dc */
[----:B------:R-:W-:Y:S08]  /*a4a0*/  HMMA.16816.F32 R220, R8, R14, R60 ;  /* 0x0000000e08dc723c */ /* 0x000ff0000000183c */
[----:B------:R-:W-:-:S02]  /*a4b0*/  IMAD.MOV.U32 R132, RZ, RZ, R208 ;  /* 0x000000ffff847224 */ /* 0x000fc400078e00d0 */
[----:B------:R-:W-:Y:S02]  /*a4c0*/  IMAD.MOV.U32 R3, RZ, RZ, R209 ;  /* 0x000000ffff037224 */ /* 0x000fe400078e00d1 */
[----:B------:R-:W-:Y:S02]  /*a4d0*/  IMAD.MOV.U32 R2, RZ, RZ, R210 ;  /* 0x000000ffff027224 */ /* 0x000fe400078e00d2 */
[----:B------:R-:W-:Y:S02]  /*a4e0*/  IMAD.MOV.U32 R0, RZ, RZ, R211 ;  /* 0x000000ffff007224 */ /* 0x000fe400078e00d3 */
[C---:B------:R-:W-:Y:S01]  /*a4f0*/  HMMA.16816.F32 R208, R4.reuse, R14, R64 ;  /* 0x0000000e04d0723c */ /* 0x040fe20000001840 */
[----:B------:R-:W1:Y:S11]  /*a500*/  LDSM.16.M88.4 R12, [R230+0xb800] ;  /* 0x00b80000e60c783b */ /* 0x000e760000000200 */
[----:B------:R-:W-:Y:S11]  /*a510*/  @!UPT UIADD3 URZ, URZ, URZ, URZ ;  /* 0x0000003f3f3ff290 */ /* 0x000ff6000fffe03f */
[----:B------:R-:W-:Y:S01]  /*a520*/  @!UPT UIADD3 URZ, URZ, URZ, URZ ;  /* 0x0000003f3f3ff290 */ /* 0x000fe2000fffe03f */
[----:B------:R-:W-:Y:S02]  /*a530*/  IMAD.MOV.U32 R67, RZ, RZ, R208 ;  /* 0x000000ffff437224 */ /* 0x000fe400078e00d0 */
[----:B------:R-:W-:Y:S02]  /*a540*/  IMAD.MOV.U32 R66, RZ, RZ, R209 ;  /* 0x000000ffff427224 */ /* 0x000fe400078e00d1 */
[----:B------:R-:W-:Y:S02]  /*a550*/  IMAD.MOV.U32 R65, RZ, RZ, R210 ;  /* 0x000000ffff417224 */ /* 0x000fe400078e00d2 */
[----:B------:R-:W-:Y:S01]  /*a560*/  IMAD.MOV.U32 R64, RZ, RZ, R211 ;  /* 0x000000ffff407224 */ /* 0x000fe200078e00d3 */
        /* <DEDUP_REMOVED lines=8> */
[----:B------:R-:W-:Y:S02]  /*a5f0*/  IMAD.MOV.U32 R44, RZ, RZ, R61 ;  /* 0x000000ffff2c7224 */ /* 0x000fe400078e003d */
[----:B------:R-:W-:Y:S02]  /*a600*/  IMAD.MOV.U32 R45, RZ, RZ, R60 ;  /* 0x000000ffff2d7224 */ /* 0x000fe400078e003c */
[----:B------:R-:W-:Y:S01]  /*a610*/  IMAD.MOV.U32 R46, RZ, RZ, R13 ;  /* 0x000000ffff2e7224 */ /* 0x000fe200078e000d */
[----:B------:R-:W-:Y:S01]  /*a620*/  HMMA.16816.F32 R60, R8, R14, R16 ;  /* 0x0000000e083c723c */ /* 0x000fe20000001810 */
[----:B------:R-:W-:Y:S01]  /*a630*/  IMAD.MOV.U32 R47, RZ, RZ, R12 ;  /* 0x000000ffff2f7224 */ /* 0x000fe200078e000c */
[----:B------:R-:W-:Y:S01]  /*a640*/  LDSM.16.M88.4 R8, [R233+0x4000] ;  /* 0x00400000e908783b */ /* 0x000fe20000000200 */
[----:B------:R-:W-:-:S02]  /*a650*/  IMAD.MOV.U32 R51, RZ, RZ, R64 ;  /* 0x000000ffff337224 */ /* 0x000fc400078e0040 */
[----:B------:R-:W-:Y:S01]  /*a660*/  IMAD.MOV.U32 R48, RZ, RZ, R67 ;  /* 0x000000ffff307224 */ /* 0x000fe200078e0043 */
[----:B------:R-:W1:Y:S01]  /*a670*/  LDSM.16.M88.4 R12, [R229+0x2000] ;  /* 0x00200000e50c783b */ /* 0x000e620000000200 */
[----:B------:R-:W-:Y:S02]  /*a680*/  IMAD.MOV.U32 R17, RZ, RZ, R3 ;  /* 0x000000ffff117224 */ /* 0x000fe400078e0003 */
[----:B------:R-:W-:Y:S02]  /*a690*/  IMAD.MOV.U32 R18, RZ, RZ, R2 ;  /* 0x000000ffff127224 */ /* 0x000fe400078e0002 */
[----:B------:R-:W-:Y:S02]  /*a6a0*/  IMAD.MOV.U32 R19, RZ, RZ, R0 ;  /* 0x000000ffff137224 */ /* 0x000fe400078e0000 */
[----:B------:R-:W-:Y:S02]  /*a6b0*/  IMAD.MOV.U32 R16, RZ, RZ, R132 ;  /* 0x000000ffff107224 */ /* 0x000fe400078e0084 */
[----:B------:R-:W-:-:S02]  /*a6c0*/  IMAD.MOV.U32 R49, RZ, RZ, R66 ;  /* 0x000000ffff317224 */ /* 0x000fc400078e0042 */
[----:B------:R-:W-:Y:S01]  /*a6d0*/  IMAD.MOV.U32 R50, RZ, RZ, R65 ;  /* 0x000000ffff327224 */ /* 0x000fe200078e0041 */
[-C--:B-1----:R-:W-:Y:S08]  /*a6e0*/  HMMA.16816.F32 R208, R4, R12.reuse, R216 ;  /* 0x0000000c04d0723c */ /* 0x082ff000000018d8 */
[----:B------:R-:W-:Y:S08]  /*a6f0*/  HMMA.16816.F32 R216, R8, R12, R40 ;  /* 0x0000000c08d8723c */ /* 0x000ff00000001828 */
[----:B------:R-:W-:Y:S08]  /*a700*/  HMMA.16816.F32 R36, R4, R14, R36 ;  /* 0x0000000e0424723c */ /* 0x000ff00000001824 */
[----:B------:R-:W-:-:S02]  /*a710*/  IMAD.MOV.U32 R64, RZ, RZ, R208 ;  /* 0x000000ffff407224 */ /* 0x000fc400078e00d0 */
[----:B------:R-:W-:Y:S02]  /*a720*/  IMAD.MOV.U32 R2, RZ, RZ, R210 ;  /* 0x000000ffff027224 */ /* 0x000fe400078e00d2 */
[----:B------:R-:W-:Y:S02]  /*a730*/  IMAD.MOV.U32 R0, RZ, RZ, R209 ;  /* 0x000000ffff007224 */ /* 0x000fe400078e00d1 */
[----:B------:R-:W-:Y:S02]  /*a740*/  IMAD.MOV.U32 R3, RZ, RZ, R211 ;  /* 0x000000ffff037224 */ /* 0x000fe400078e00d3 */
[----:B------:R-:W-:Y:S01]  /*a750*/  HMMA.16816.F32 R208, R8, R14, R24 ;  /* 0x0000000e08d0723c */ /* 0x000fe20000001818 */
[----:B------:R-:W1:Y:S01]  /*a760*/  LDSM.16.M88.4 R12, [R229+0x2800] ;  /* 0x00280000e50c783b */ /* 0x000e620000000200 */
[----:B------:R-:W-:Y:S02]  /*a770*/  IMAD.MOV.U32 R40, RZ, RZ, R0 ;  /* 0x000000ffff287224 */ /* 0x000fe400078e0000 */
[----:B------:R-:W-:-:S03]  /*a780*/  IMAD.U32 R0, RZ, RZ, UR23 ;  /* 0x00000017ff007e24 */ /* 0x000fc6000f8e00ff */
[----:B------:R-:W-:Y:S02]  /*a790*/  IMAD.MOV.U32 R26, RZ, RZ, R64 ;  /* 0x000000ffff1a7224 */ /* 0x000fe400078e0040 */
[----:B------:R-:W-:Y:S02]  /*a7a0*/  IMAD.MOV.U32 R244, RZ, RZ, R36 ;  /* 0x000000fffff47224 */ /* 0x000fe400078e0024 */
[----:B------:R-:W-:Y:S02]  /*a7b0*/  IMAD.MOV.U32 R41, RZ, RZ, R38 ;  /* 0x000000ffff297224 */ /* 0x000fe400078e0026 */
[----:B------:R-:W-:Y:S02]  /*a7c0*/  IMAD.MOV.U32 R139, RZ, RZ, R37 ;  /* 0x000000ffff8b7224 */ /* 0x000fe400078e0025 */
[----:B------:R-:W-:Y:S02]  /*a7d0*/  IMAD.MOV.U32 R42, RZ, RZ, R39 ;  /* 0x000000ffff2a7224 */ /* 0x000fe400078e0027 */
[----:B------:R-:W-:-:S02]  /*a7e0*/  IMAD.MOV.U32 R27, RZ, RZ, R2 ;  /* 0x000000ffff1b7224 */ /* 0x000fc400078e0002 */
[----:B------:R-:W2:Y:S01]  /*a7f0*/  S2R R2, SR_TID.X ;  /* 0x0000000000027919 */ /* 0x000ea20000002100 */
[----:B-1----:R-:W-:Y:S01]  /*a800*/  HMMA.16816.F32 R36, R8, R12, R140 ;  /* 0x0000000c0824723c */ /* 0x002fe2000000188c */
[----:B--2---:R-:W-:-:S05]  /*a810*/  IMAD.SHL.U32 R2, R2, 0x2, RZ ;  /* 0x0000000202027824 */ /* 0x004fca00078e00ff */
[----:B------:R-:W-:Y:S02]  /*a820*/  LOP3.LUT R2, R2, 0x6, RZ, 0xc0, !PT ;  /* 0x0000000602027812 */ /* 0x000fe400078ec0ff */
[----:B------:R-:W-:Y:S03]  /*a830*/  HMMA.16816.F32 R140, R4, R12, R32 ;  /* 0x0000000c048c723c */ /* 0x000fe60000001820 */
[----:B------:R-:W-:-:S05]  /*a840*/  IMAD R0, R0, 0x40, R2 ;  /* 0x0000004000007824 */ /* 0x000fca00078e0202 */
[-C--:B------:R-:W-:Y:S01]  /*a850*/  HMMA.16816.F32 R64, R4, R14.reuse, R28 ;  /* 0x0000000e0440723c */ /* 0x080fe2000000181c */
[C---:B------:R-:W-:Y:S02]  /*a860*/  ISETP.GE.AND P0, PT, R0.reuse, R250, PT ;  /* 0x000000fa0000720c */ /* 0x040fe40003f06270 */
[C---:B------:R-:W-:Y:S02]  /*a870*/  ISETP.GE.AND P1, PT, R0.reuse, R249, PT ;  /* 0x000000f90000720c */ /* 0x040fe40003f26270 */
[C---:B------:R-:W-:Y:S02]  /*a880*/  IADD3 R2, R0.reuse, 0x1, RZ ;  /* 0x0000000100027810 */ /* 0x040fe40007ffe0ff */
[C---:B------:R-:W-:Y:S01]  /*a890*/  ISETP.LT.OR P0, PT, R0.reuse, R246, P0 ;  /* 0x000000f60000720c */ /* 0x040fe20000701670 */
[----:B------:R-:W-:Y:S01]  /*a8a0*/  IMAD.MOV.U32 R138, RZ, RZ, R36 ;  /* 0x000000ffff8a7224 */ /* 0x000fe200078e0024 */
[----:B------:R-:W-:Y:S01]  /*a8b0*/  ISETP.LT.OR P1, PT, R0, R245, P1 ;  /* 0x000000f50000720c */ /* 0x000fe20000f21670 */
[----:B------:R-:W-:Y:S01]  /*a8c0*/  IMAD.MOV.U32 R133, RZ, RZ, R38 ;  /* 0x000000ffff857224 */ /* 0x000fe200078e0026 */
[C---:B------:R-:W-:Y:S01]  /*a8d0*/  ISETP.GE.AND P4, PT, R2.reuse, R250, PT ;  /* 0x000000fa0200720c */ /* 0x040fe20003f86270 */
[----:B------:R-:W-:Y:S01]  /*a8e0*/  IMAD.MOV.U32 R132, RZ, RZ, R37 ;  /* 0x000000ffff847224 */ /* 0x000fe200078e0025 */
[----:B------:R-:W-:Y:S01]  /*a8f0*/  FSEL R24, R27, -INF , !P1 ;  /* 0xff8000001b187808 */ /* 0x000fe20004800000 */
[----:B------:R-:W-:Y:S01]  /*a900*/  IMAD.MOV.U32 R43, RZ, RZ, R39 ;  /* 0x000000ffff2b7224 */ /* 0x000fe200078e0027 */
[C---:B------:R-:W-:Y:S01]  /*a910*/  ISETP.LT.OR P4, PT, R2.reuse, R246, P4 ;  /* 0x000000f60200720c */ /* 0x040fe20002781670 */
[----:B------:R-:W-:Y:S01]  /*a920*/  HMMA.16816.F32 R36, R8, R14, R20 ;  /* 0x0000000e0824723c */ /* 0x000fe20000001814 */
[----:B------:R-:W1:Y:S01]  /*a930*/  LDSM.16.M88.4 R12, [R229+0x3000] ;  /* 0x00300000e50c783b */ /* 0x000e620000000200 */
[----:B------:R-:W-:-:S02]  /*a940*/  ISETP.GE.AND P6, PT, R2, R252, PT ;  /* 0x000000fc0200720c */ /* 0x000fc40003fc6270 */
[----:B------:R-:W-:Y:S02]  /*a950*/  ISETP.GE.AND P5, PT, R2, R251, PT ;  /* 0x000000fb0200720c */ /* 0x000fe40003fa6270 */
[----:B------:R-:W-:Y:S02]  /*a960*/  ISETP.GE.AND P1, PT, R0, R252, PT ;  /* 0x000000fc0000720c */ /* 0x000fe40003f26270 */
[----:B------:R-:W-:Y:S02]  /*a970*/  FSEL R22, R26, -INF , !P0 ;  /* 0xff8000001a167808 */ /* 0x000fe40004000000 */
[----:B------:R-:W-:Y:S02]  /*a980*/  ISETP.GE.AND P0, PT, R2, R249, PT ;  /* 0x000000f90200720c */ /* 0x000fe40003f06270 */
[----:B------:R-:W-:Y:S02]  /*a990*/  FSEL R26, R40, -INF , !P4 ;  /* 0xff800000281a7808 */ /* 0x000fe40006000000 */
[----:B------:R-:W-:-:S02]  /*a9a0*/  ISETP.LT.OR P0, PT, R2, R245, P0 ;  /* 0x000000f50200720c */ /* 0x000fc40000701670 */
[CC--:B------:R-:W-:Y:S02]  /*a9b0*/  ISETP.LT.OR P6, PT, R2.reuse, R248.reuse, P6 ;  /* 0x000000f80200720c */ /* 0x0c0fe400037c1670 */
[----:B------:R-:W-:Y:S02]  /*a9c0*/  ISETP.LT.OR P5, PT, R2, R247, P5 ;  /* 0x000000f70200720c */ /* 0x000fe40002fa1670 */
[C---:B------:R-:W-:Y:S02]  /*a9d0*/  ISETP.LT.OR P1, PT, R0.reuse, R248, P1 ;  /* 0x000000f80000720c */ /* 0x040fe40000f21670 */
[----:B------:R-:W-:Y:S02]  /*a9e0*/  FSEL R40, R3, -INF , !P0 ;  /* 0xff80000003287808 */ /* 0x000fe40004000000 */
[C---:B------:R-:W-:Y:S02]  /*a9f0*/  IADD3 R3, R0.reuse, 0x8, RZ ;  /* 0x0000000800037810 */ /* 0x040fe40007ffe0ff */
[----:B------:R-:W-:-:S02]  /*aa00*/  IADD3 R2, R0, 0x9, RZ ;  /* 0x0000000900027810 */ /* 0x000fc40007ffe0ff */
[----:B------:R-:W-:Y:S02]  /*aa10*/  FSEL R21, R219, -INF , !P5 ;  /* 0xff800000db157808 */ /* 0x000fe40006800000 */
[C---:B------:R-:W-:Y:S02]  /*aa20*/  ISETP.GE.AND P4, PT, R0.reuse, R251, PT ;  /* 0x000000fb0000720c */ /* 0x040fe40003f86270 */
[C---:B------:R-:W-:Y:S02]  /*aa30*/  ISETP.GE.AND P0, PT, R3.reuse, R250, PT ;  /* 0x000000fa0300720c */ /* 0x040fe40003f06270 */
[C---:B------:R-:W-:Y:S02]  /*aa40*/  ISETP.GE.AND P5, PT, R3.reuse, R249, PT ;  /* 0x000000f90300720c */ /* 0x040fe40003fa6270 */
[----:B------:R-:W-:Y:S02]  /*aa50*/  ISETP.LT.OR P4, PT, R0, R247, P4 ;  /* 0x000000f70000720c */ /* 0x000fe40002781670 */
[----:B------:R-:W-:-:S02]  /*aa60*/  ISETP.LT.OR P0, PT, R3, R246, P0 ;  /* 0x000000f60300720c */ /* 0x000fc40000701670 */
[----:B------:R-:W-:Y:S01]  /*aa70*/  ISETP.LT.OR P5, PT, R3, R245, P5 ;  /* 0x000000f50300720c */ /* 0x000fe20002fa1670 */
[-C--:B-1----:R-:W-:Y:S01]  /*aa80*/  HMMA.16816.F32 R52, R8, R12.reuse, R52 ;  /* 0x0000000c0834723c */ /* 0x082fe20000001834 */
[----:B------:R-:W-:Y:S02]  /*aa90*/  FSEL R25, R244, -INF , !P0 ;  /* 0xff800000f4197808 */ /* 0x000fe40004000000 */
[----:B------:R-:W-:Y:S02]  /*aaa0*/  FSEL R41, R41, -INF , !P5 ;  /* 0xff80000029297808 */ /* 0x000fe40006800000 */
[C---:B------:R-:W-:Y:S02]  /*aab0*/  ISETP.GE.AND P0, PT, R2.reuse, R249, PT ;  /* 0x000000f90200720c */ /* 0x040fe40003f06270 */
[C---:B------:R-:W-:Y:S01]  /*aac0*/  ISETP.GE.AND P5, PT, R2.reuse, R252, PT ;  /* 0x000000fc0200720c */ /* 0x040fe20003fa6270 */
[----:B------:R-:W-:Y:S01]  /*aad0*/  HMMA.16816.F32 R32, R4, R12, R16 ;  /* 0x0000000c0420723c */ /* 0x000fe20000001810 */
[----:B------:R-:W-:-:S02]  /*aae0*/  ISETP.LT.OR P0, PT, R2, R245, P0 ;  /* 0x000000f50200720c */ /* 0x000fc40000701670 */
[----:B------:R-:W-:Y:S02]  /*aaf0*/  ISETP.LT.OR P5, PT, R2, R248, P5 ;  /* 0x000000f80200720c */ /* 0x000fe40002fa1670 */
[----:B------:R-:W-:-:S03]  /*ab00*/  FSEL R42, R42, -INF , !P0 ;  /* 0xff8000002a2a7808 */ /* 0x000fc60004000000 */
[-C--:B------:R-:W-:Y:S08]  /*ab10*/  HMMA.16816.F32 R48, R4, R14.reuse, R48 ;  /* 0x0000000e0430723c */ /* 0x080ff00000001830 */
[----:B------:R-:W-:Y:S01]  /*ab20*/  HMMA.16816.F32 R28, R8, R14, R220 ;  /* 0x0000000e081c723c */ /* 0x000fe200000018dc */
[----:B------:R-:W1:Y:S01]  /*ab30*/  LDSM.16.M88.4 R12, [R229+0x3800] ;  /* 0x00380000e50c783b */ /* 0x000e620000000200 */
[----:B------:R-:W-:-:S06]  /*ab40*/  DEPBAR.LE SB0, 0x0 ;  /* 0x000080000000791a */ /* 0x000fcc0000000000 */
[C---:B-1----:R-:W-:Y:S08]  /*ab50*/  HMMA.16816.F32 R44, R4.reuse, R12, R44 ;  /* 0x0000000c042c723c */ /* 0x042ff0000000182c */
[----:B------:R-:W-:Y:S07]  /*ab60*/  HMMA.16816.F32 R16, R4, R14, R212 ;  /* 0x0000000e0410723c */ /* 0x000fee00000018d4 */
[----:B------:R-:W-:Y:S01]  /*ab70*/  FSEL R7, R216, -INF , !P1 ;  /* 0xff800000d8077808 */ /* 0x000fe20004800000 */
[----:B------:R-:W-:Y:S01]  /*ab80*/  HMMA.16816.F32 R56, R8, R12, R56 ;  /* 0x0000000c0838723c */ /* 0x000fe20000001838 */
[----:B------:R-:W-:Y:S01]  /*ab90*/  BAR.SYNC.DEFER_BLOCKING 0x0 ;  /* 0x0000000000007b1d */ /* 0x000fe20000010000 */
[----:B------:R-:W-:-:S04]  /*aba0*/  ISETP.GE.AND P1, PT, R2, R250, PT ;  /* 0x000000fa0200720c */ /* 0x000fc80003f26270 */
[----:B------:R-:W-:Y:S02]  /*abb0*/  ISETP.LT.OR P1, PT, R2, R246, P1 ;  /* 0x000000f60200720c */ /* 0x000fe40000f21670 */
[----:B------:R-:W-:Y:S01]  /*abc0*/  HMMA.16816.F32 R8, R8, R14, R60 ;  /* 0x0000000e0808723c */ /* 0x000fe2000000183c */
[----:B------:R-:W-:Y:S02]  /*abd0*/  FSEL R13, R217, -INF , !P6 ;  /* 0xff800000d90d7808 */ /* 0x000fe40007000000 */
[----:B------:R-:W-:Y:S02]  /*abe0*/  FSEL R27, R139, -INF , !P1 ;  /* 0xff8000008b1b7808 */ /* 0x000fe40004800000 */
[C---:B------:R-:W-:Y:S02]  /*abf0*/  ISETP.GE.AND P6, PT, R3.reuse, R252, PT ;  /* 0x000000fc0300720c */ /* 0x040fe40003fc6270 */
[----:B------:R-:W-:Y:S02]  /*ac00*/  FSEL R14, R218, -INF , !P4 ;  /* 0xff800000da0e7808 */ /* 0x000fe40006000000 */
[----:B------:R-:W-:-:S02]  /*ac10*/  ISETP.GE.AND P4, PT, R3, R251, PT ;  /* 0x000000fb0300720c */ /* 0x000fc40003f86270 */
[C---:B------:R-:W-:Y:S02]  /*ac20*/  ISETP.GE.AND P1, PT, R2.reuse, R251, PT ;  /* 0x000000fb0200720c */ /* 0x040fe40003f26270 */
[C---:B------:R-:W-:Y:S02]  /*ac30*/  ISETP.LT.OR P6, PT, R3.reuse, R248, P6 ;  /* 0x000000f80300720c */ /* 0x040fe400037c1670 */
[-C--:B------:R-:W-:Y:S02]  /*ac40*/  ISETP.LT.OR P4, PT, R3, R247.reuse, P4 ;  /* 0x000000f70300720c */ /* 0x080fe40002781670 */
[----:B------:R-:W-:Y:S02]  /*ac50*/  ISETP.LT.OR P1, PT, R2, R247, P1 ;  /* 0x000000f70200720c */ /* 0x000fe40000f21670 */
[C---:B------:R-:W-:Y:S02]  /*ac60*/  IADD3 R3, R0.reuse, 0x10, RZ ;  /* 0x0000001000037810 */ /* 0x040fe40007ffe0ff */
[----:B------:R-:W-:-:S02]  /*ac70*/  IADD3 R2, R0, 0x11, RZ ;  /* 0x0000001100027810 */ /* 0x000fc40007ffe0ff */
[----:B------:R-:W-:Y:S02]  /*ac80*/  FSEL R12, R208, -INF , !P6 ;  /* 0xff800000d00c7808 */ /* 0x000fe40007000000 */
[----:B------:R-:W-:Y:S02]  /*ac90*/  FSEL R20, R210, -INF , !P4 ;  /* 0xff800000d2147808 */ /* 0x000fe40006000000 */
[CC--:B------:R-:W-:Y:S02]  /*aca0*/  ISETP.GE.AND P6, PT, R3.reuse, R252.reuse, PT ;  /* 0x000000fc0300720c */ /* 0x0c0fe40003fc6270 */
[----:B------:R-:W-:Y:S02]  /*acb0*/  ISETP.GE.AND P4, PT, R3, R251, PT ;  /* 0x000000fb0300720c */ /* 0x000fe40003f86270 */
[----:B------:R-:W-:Y:S02]  /*acc0*/  ISETP.GE.AND P0, PT, R2, R252, PT ;  /* 0x000000fc0200720c */ /* 0x000fe40003f06270 */
[----:B------:R-:W-:-:S02]  /*acd0*/  FSEL R15, R209, -INF , !P5 ;  /* 0xff800000d10f7808 */ /* 0x000fc40006800000 */
[----:B------:R-:W-:Y:S02]  /*ace0*/  FSEL R23, R211, -INF , !P1 ;  /* 0xff800000d3177808 */ /* 0x000fe40004800000 */
[C---:B------:R-:W-:Y:S02]  /*acf0*/  ISETP.GE.AND P5, PT, R3.reuse, R250, PT ;  /* 0x000000fa0300720c */ /* 0x040fe40003fa6270 */
[C---:B------:R-:W-:Y:S02]  /*ad00*/  ISETP.GE.AND P1, PT, R3.reuse, R249, PT ;  /* 0x000000f90300720c */ /* 0x040fe40003f26270 */
[CC--:B------:R-:W-:Y:S02]  /*ad10*/  ISETP.LT.OR P6, PT, R3.reuse, R248.reuse, P6 ;  /* 0x000000f80300720c */ /* 0x0c0fe400037c1670 */
[----:B------:R-:W-:Y:S02]  /*ad20*/  ISETP.LT.OR P4, PT, R3, R247, P4 ;  /* 0x000000f70300720c */ /* 0x000fe40002781670 */
[----:B------:R-:W-:-:S02]  /*ad30*/  ISETP.LT.OR P0, PT, R2, R248, P0 ;  /* 0x000000f80200720c */ /* 0x000fc40000701670 */
[C---:B------:R-:W-:Y:S02]  /*ad40*/  ISETP.LT.OR P5, PT, R3.reuse, R246, P5 ;  /* 0x000000f60300720c */ /* 0x040fe40002fa1670 */
[----:B------:R-:W-:Y:S02]  /*ad50*/  ISETP.LT.OR P1, PT, R3, R245, P1 ;  /* 0x000000f50300720c */ /* 0x000fe40000f21670 */
[----:B------:R-:W-:Y:S02]  /*ad60*/  FSEL R3, R138, -INF , !P6 ;  /* 0xff8000008a037808 */ /* 0x000fe40007000000 */
[----:B------:R-:W-:Y:S02]  /*ad70*/  FSEL R62, R133, -INF , !P4 ;  /* 0xff800000853e7808 */ /* 0x000fe40006000000 */
[----:B------:R-:W-:Y:S01]  /*ad80*/  FSEL R132, R132, -INF , !P0 ;  /* 0xff80000084847808 */ /* 0x000fe20004000000 */
[----:B------:R1:W-:Y:S01]  /*ad90*/  STL [R1], R3 ;  /* 0x0000000301007387 */ /* 0x0003e20000100800 */
[----:B------:R-:W-:-:S02]  /*ada0*/  ISETP.GE.AND P6, PT, R2, R251, PT ;  /* 0x000000fb0200720c */ /* 0x000fc40003fc6270 */
[C---:B------:R-:W-:Y:S02]  /*adb0*/  ISETP.GE.AND P4, PT, R2.reuse, R250, PT ;  /* 0x000000fa0200720c */ /* 0x040fe40003f86270 */
[C---:B------:R-:W-:Y:S02]  /*adc0*/  ISETP.GE.AND P0, PT, R2.reuse, R249, PT ;  /* 0x000000f90200720c */ /* 0x040fe40003f06270 */
[C---:B------:R-:W-:Y:S02]  /*add0*/  ISETP.LT.OR P6, PT, R2.reuse, R247, P6 ;  /* 0x000000f70200720c */ /* 0x040fe400037c1670 */
[C---:B------:R-:W-:Y:S02]  /*ade0*/  ISETP.LT.OR P4, PT, R2.reuse, R246, P4 ;  /* 0x000000f60200720c */ /* 0x040fe40002781670 */
[----:B------:R-:W-:Y:S02]  /*adf0*/  ISETP.LT.OR P0, PT, R2, R245, P0 ;  /* 0x000000f50200720c */ /* 0x000fe40000701670 */
[----:B------:R-:W-:-:S02]  /*ae00*/  IADD3 R2, R0, 0x19, RZ ;  /* 0x0000001900027810 */ /* 0x000fc40007ffe0ff */
[----:B------:R-:W-:Y:S02]  /*ae10*/  FSEL R133, R140, -INF , !P5 ;  /* 0xff8000008c857808 */ /* 0x000fe40006800000 */
[----:B------:R-:W-:Y:S02]  /*ae20*/  FSEL R60, R142, -INF , !P1 ;  /* 0xff8000008e3c7808 */ /* 0x000fe40004800000 */
[----:B------:R-:W-:Y:S02]  /*ae30*/  FSEL R61, R143, -INF , !P0 ;  /* 0xff8000008f3d7808 */ /* 0x000fe40004000000 */
[----:B------:R-:W-:Y:S02]  /*ae40*/  ISETP.GE.AND P1, PT, R2, R250, PT ;  /* 0x000000fa0200720c */ /* 0x000fe40003f26270 */
[----:B------:R-:W-:Y:S02]  /*ae50*/  FSEL R139, R43, -INF , !P6 ;  /* 0xff8000002b8b7808 */ /* 0x000fe40007000000 */
[----:B-1----:R-:W-:-:S02]  /*ae60*/  IADD3 R3, R0, 0x18, RZ ;  /* 0x0000001800037810 */ /* 0x002fc40007ffe0ff */
[----:B------:R-:W-:Y:S02]  /*ae70*/  ISETP.LT.OR P1, PT, R2, R246, P1 ;  /* 0x000000f60200720c */ /* 0x000fe40000f21670 */
[C---:B------:R-:W-:Y:S02]  /*ae80*/  ISETP.GE.AND P0, PT, R3.reuse, R250, PT ;  /* 0x000000fa0300720c */ /* 0x040fe40003f06270 */
[C---:B------:R-:W-:Y:S02]  /*ae90*/  ISETP.GE.AND P5, PT, R3.reuse, R249, PT ;  /* 0x000000f90300720c */ /* 0x040fe40003fa6270 */
[C---:B------:R-:W-:Y:S02]  /*aea0*/  ISETP.LT.OR P0, PT, R3.reuse, R246, P0 ;  /* 0x000000f60300720c */ /* 0x040fe40000701670 */
[----:B------:R-:W-:Y:S02]  /*aeb0*/  ISETP.LT.OR P5, PT, R3, R245, P5 ;  /* 0x000000f50300720c */ /* 0x000fe40002fa1670 */
[----:B------:R-:W-:-:S02]  /*aec0*/  FSEL R140, R64, -INF , !P0 ;  /* 0xff800000408c7808 */ /* 0x000fc40004000000 */
[----:B------:R-:W-:Y:S02]  /*aed0*/  FSEL R138, R66, -INF , !P5 ;  /* 0xff800000428a7808 */ /* 0x000fe40006800000 */
[----:B------:R-:W-:Y:S02]  /*aee0*/  FSEL R6, R65, -INF , !P1 ;  /* 0xff80000041067808 */ /* 0x000fe40004800000 */
[C---:B------:R-:W-:Y:S02]  /*aef0*/  ISETP.GE.AND P0, PT, R2.reuse, R249, PT ;  /* 0x000000f90200720c */ /* 0x040fe40003f06270 */
[C---:B------:R-:W-:Y:S02]  /*af00*/  ISETP.GE.AND P5, PT, R2.reuse, R252, PT ;  /* 0x000000fc0200720c */ /* 0x040fe40003fa6270 */
[----:B------:R-:W-:Y:S02]  /*af10*/  ISETP.GE.AND P1, PT, R2, R251, PT ;  /* 0x000000fb0200720c */ /* 0x000fe40003f26270 */
[----:B------:R-:W-:-:S02]  /*af20*/  FSEL R43, R141, -INF , !P4 ;  /* 0xff8000008d2b7808 */ /* 0x000fc40006000000 */
[C---:B------:R-:W-:Y:S02]  /*af30*/  ISETP.GE.AND P6, PT, R3.reuse, R252, PT ;  /* 0x000000fc0300720c */ /* 0x040fe40003fc6270 */
[----:B------:R-:W-:Y:S02]  /*af40*/  ISETP.GE.AND P4, PT, R3, R251, PT ;  /* 0x000000fb0300720c */ /* 0x000fe40003f86270 */
[C---:B------:R-:W-:Y:S02]  /*af50*/  ISETP.LT.OR P0, PT, R2.reuse, R245, P0 ;  /* 0x000000f50200720c */ /* 0x040fe40000701670 */
[C---:B------:R-:W-:Y:S02]  /*af60*/  ISETP.LT.OR P5, PT, R2.reuse, R248, P5 ;  /* 0x000000f80200720c */ /* 0x040fe40002fa1670 */
[----:B------:R-:W-:Y:S02]  /*af70*/  ISETP.LT.OR P1, PT, R2, R247, P1 ;  /* 0x000000f70200720c */ /* 0x000fe40000f21670 */
[----:B------:R-:W-:-:S02]  /*af80*/  IADD3 R2, R0, 0x21, RZ ;  /* 0x0000002100027810 */ /* 0x000fc40007ffe0ff */
[C---:B------:R-:W-:Y:S02]  /*af90*/  ISETP.LT.OR P6, PT, R3.reuse, R248, P6 ;  /* 0x000000f80300720c */ /* 0x040fe400037c1670 */
[----:B------:R-:W-:Y:S02]  /*afa0*/  ISETP.LT.OR P4, PT, R3, R247, P4 ;  /* 0x000000f70300720c */ /* 0x000fe40002781670 */
[----:B------:R-:W-:Y:S02]  /*afb0*/  FSEL R63, R67, -INF , !P0 ;  /* 0xff800000433f7808 */ /* 0x000fe40004000000 */
[----:B------:R-:W-:Y:S02]  /*afc0*/  IADD3 R3, R0, 0x20, RZ ;  /* 0x0000002000037810 */ /* 0x000fe40007ffe0ff */
[----:B------:R-:W-:Y:S02]  /*afd0*/  ISETP.GE.AND P0, PT, R2, R252, PT ;  /* 0x000000fc0200720c */ /* 0x000fe40003f06270 */
[----:B------:R-:W-:-:S02]  /*afe0*/  FSEL R217, R36, -INF , !P6 ;  /* 0xff80000024d97808 */ /* 0x000fc40007000000 */
[----:B------:R-:W-:Y:S02]  /*aff0*/  FSEL R220, R38, -INF , !P4 ;  /* 0xff80000026dc7808 */ /* 0x000fe40006000000 */
[C---:B------:R-:W-:Y:S02]  /*b000*/  ISETP.GE.AND P6, PT, R3.reuse, R252, PT ;  /* 0x000000fc0300720c */ /* 0x040fe40003fc6270 */
[C---:B------:R-:W-:Y:S02]  /*b010*/  ISETP.GE.AND P4, PT, R3.reuse, R251, PT ;  /* 0x000000fb0300720c */ /* 0x040fe40003f86270 */
[-C--:B------:R-:W-:Y:S02]  /*b020*/  ISETP.LT.OR P0, PT, R2, R248.reuse, P0 ;  /* 0x000000f80200720c */ /* 0x080fe40000701670 */
[C---:B------:R-:W-:Y:S02]  /*b030*/  ISETP.LT.OR P6, PT, R3.reuse, R248, P6 ;  /* 0x000000f80300720c */ /* 0x040fe400037c1670 */
[----:B------:R-:W-:-:S02]  /*b040*/  ISETP.LT.OR P4, PT, R3, R247, P4 ;  /* 0x000000f70300720c */ /* 0x000fc40002781670 */
[----:B------:R-:W-:Y:S02]  /*b050*/  FSEL R36, R37, -INF , !P5 ;  /* 0xff80000025247808 */ /* 0x000fe40006800000 */
[----:B------:R-:W-:Y:S02]  /*b060*/  FSEL R218, R39, -INF , !P1 ;  /* 0xff80000027da7808 */ /* 0x000fe40004800000 */
[----:B------:R-:W-:Y:S02]  /*b070*/  FSEL R221, R53, -INF , !P0 ;  /* 0xff80000035dd7808 */ /* 0x000fe40004000000 */
[C---:B------:R-:W-:Y:S02]  /*b080*/  ISETP.GE.AND P5, PT, R3.reuse, R250, PT ;  /* 0x000000fa0300720c */ /* 0x040fe40003fa6270 */
[-C--:B------:R-:W-:Y:S02]  /*b090*/  ISETP.GE.AND P1, PT, R3, R249.reuse, PT ;  /* 0x000000f90300720c */ /* 0x080fe40003f26270 */
        /* <DEDUP_REMOVED lines=9> */
[C---:B------:R-:W-:Y:S02]  /*b130*/  ISETP.LT.OR P6, PT, R2.reuse, R247, P6 ;  /* 0x000000f70200720c */ /* 0x040fe400037c1670 */
[----:B------:R-:W-:Y:S02]  /*b140*/  ISETP.LT.OR P4, PT, R2, R246, P4 ;  /* 0x000000f60200720c */ /* 0x000fe40002781670 */
[----:B------:R-:W-:Y:S02]  /*b150*/  FSEL R66, R35, -INF , !P0 ;  /* 0xff80000023427808 */ /* 0x000fe40004000000 */
[----:B------:R-:W-:-:S02]  /*b160*/  IADD3 R2, R0, 0x29, RZ ;  /* 0x0000002900027810 */ /* 0x000fc40007ffe0ff */
[CC--:B------:R-:W-:Y:S02]  /*b170*/  ISETP.GE.AND P0, PT, R3.reuse, R250.reuse, PT ;  /* 0x000000fa0300720c */ /* 0x0c0fe40003f06270 */
[----:B------:R-:W-:Y:S02]  /*b180*/  FSEL R65, R32, -INF , !P5 ;  /* 0xff80000020417808 */ /* 0x000fe40006800000 */
[----:B------:R-:W-:Y:S02]  /*b190*/  FSEL R64, R34, -INF , !P1 ;  /* 0xff80000022407808 */ /* 0x000fe40004800000 */
[C---:B------:R-:W-:Y:S02]  /*b1a0*/  ISETP.GE.AND P5, PT, R3.reuse, R249, PT ;  /* 0x000000f90300720c */ /* 0x040fe40003fa6270 */
[----:B------:R-:W-:Y:S02]  /*b1b0*/  ISETP.GE.AND P1, PT, R2, R250, PT ;  /* 0x000000fa0200720c */ /* 0x000fe40003f26270 */
[----:B------:R-:W-:-:S02]  /*b1c0*/  ISETP.LT.OR P0, PT, R3, R246, P0 ;  /* 0x000000f60300720c */ /* 0x000fc40000701670 */
[----:B------:R-:W-:Y:S02]  /*b1d0*/  ISETP.LT.OR P5, PT, R3, R245, P5 ;  /* 0x000000f50300720c */ /* 0x000fe40002fa1670 */
[----:B------:R-:W-:Y:S02]  /*b1e0*/  ISETP.LT.OR P1, PT, R2, R246, P1 ;  /* 0x000000f60200720c */ /* 0x000fe40000f21670 */
[----:B------:R-:W-:Y:S02]  /*b1f0*/  FSEL R52, R48, -INF , !P0 ;  /* 0xff80000030347808 */ /* 0x000fe40004000000 */
[----:B------:R-:W-:Y:S02]  /*b200*/  ISETP.GE.AND P0, PT, R2, R249, PT ;  /* 0x000000f90200720c */ /* 0x000fe40003f06270 */
[----:B------:R-:W-:Y:S02]  /*b210*/  FSEL R50, R50, -INF , !P5 ;  /* 0xff80000032327808 */ /* 0x000fe40006800000 */
[----:B------:R-:W-:-:S02]  /*b220*/  FSEL R143, R49, -INF , !P1 ;  /* 0xff800000318f7808 */ /* 0x000fc40004800000 */
[C---:B------:R-:W-:Y:S02]  /*b230*/  ISETP.GE.AND P5, PT, R2.reuse, R252, PT ;  /* 0x000000fc0200720c */ /* 0x040fe40003fa6270 */
[C---:B------:R-:W-:Y:S02]  /*b240*/  ISETP.GE.AND P1, PT, R2.reuse, R251, PT ;  /* 0x000000fb0200720c */ /* 0x040fe40003f26270 */
[C---:B------:R-:W-:Y:S02]  /*b250*/  ISETP.LT.OR P0, PT, R2.reuse, R245, P0 ;  /* 0x000000f50200720c */ /* 0x040fe40000701670 */
[C---:B------:R-:W-:Y:S02]  /*b260*/  ISETP.LT.OR P5, PT, R2.reuse, R248, P5 ;  /* 0x000000f80200720c */ /* 0x040fe40002fa1670 */
[----:B------:R-:W-:Y:S02]  /*b270*/  ISETP.LT.OR P1, PT, R2, R247, P1 ;  /* 0x000000f70200720c */ /* 0x000fe40000f21670 */
[----:B------:R-:W-:-:S02]  /*b280*/  FSEL R244, R55, -INF , !P6 ;  /* 0xff80000037f47808 */ /* 0x000fc40007000000 */
[----:B------:R-:W-:Y:S02]  /*b290*/  FSEL R67, R33, -INF , !P4 ;  /* 0xff80000021437808 */ /* 0x000fe40006000000 */
[----:B------:R-:W-:Y:S02]  /*b2a0*/  FSEL R2, R51, -INF , !P0 ;  /* 0xff80000033027808 */ /* 0x000fe40004000000 */
[C---:B------:R-:W-:Y:S02]  /*b2b0*/  ISETP.GE.AND P6, PT, R3.reuse, R252, PT ;  /* 0x000000fc0300720c */ /* 0x040fe40003fc6270 */
[C---:B------:R-:W-:Y:S01]  /*b2c0*/  ISETP.GE.AND P4, PT, R3.reuse, R251, PT ;  /* 0x000000fb0300720c */ /* 0x040fe20003f86270 */
[----:B------:R1:W-:Y:S01]  /*b2d0*/  STL [R1+0x4], R2 ;  /* 0x0000040201007387 */ /* 0x0003e20000100800 */
[C---:B------:R-:W-:Y:S02]  /*b2e0*/  ISETP.LT.OR P6, PT, R3.reuse, R248, P6 ;  /* 0x000000f80300720c */ /* 0x040fe400037c1670 */
[----:B------:R-:W-:-:S02]  /*b2f0*/  ISETP.LT.OR P4, PT, R3, R247, P4 ;  /* 0x000000f70300720c */ /* 0x000fc40002781670 */
[----:B------:R-:W-:Y:S02]  /*b300*/  IADD3 R3, R0, 0x30, RZ ;  /* 0x0000003000037810 */ /* 0x000fe40007ffe0ff */
[----:B------:R-:W-:Y:S02]  /*b310*/  FSEL R34, R28, -INF , !P6 ;  /* 0xff8000001c227808 */ /* 0x000fe40007000000 */
[----:B------:R-:W-:Y:S02]  /*b320*/  FSEL R33, R29, -INF , !P5 ;  /* 0xff8000001d217808 */ /* 0x000fe40006800000 */
[----:B------:R-:W-:Y:S02]  /*b330*/  FSEL R210, R31, -INF , !P1 ;  /* 0xff8000001fd27808 */ /* 0x000fe40004800000 */
[C---:B------:R-:W-:Y:S02]  /*b340*/  ISETP.GE.AND P5, PT, R3.reuse, R252, PT ;  /* 0x000000fc0300720c */ /* 0x040fe40003fa6270 */
[----:B------:R-:W-:-:S02]  /*b350*/  ISETP.GE.AND P1, PT, R3, R251, PT ;  /* 0x000000fb0300720c */ /* 0x000fc40003f26270 */
[C---:B------:R-:W-:Y:S02]  /*b360*/  ISETP.LT.OR P5, PT, R3.reuse, R248, P5 ;  /* 0x000000f80300720c */ /* 0x040fe40002fa1670 */
[----:B------:R-:W-:Y:S02]  /*b370*/  ISETP.LT.OR P1, PT, R3, R247, P1 ;  /* 0x000000f70300720c */ /* 0x000fe40000f21670 */
[----:B------:R-:W-:Y:S02]  /*b380*/  FSEL R211, R30, -INF , !P4 ;  /* 0xff8000001ed37808 */ /* 0x000fe40006000000 */
[----:B------:R-:W-:Y:S02]  /*b390*/  FSEL R31, R56, -INF , !P5 ;  /* 0xff800000381f7808 */ /* 0x000fe40006800000 */
[----:B-1----:R-:W-:Y:S02]  /*b3a0*/  IADD3 R2, R0, 0x31, RZ ;  /* 0x0000003100027810 */ /* 0x002fe40007ffe0ff */
[----:B------:R-:W-:-:S02]  /*b3b0*/  FSEL R214, R58, -INF , !P1 ;  /* 0xff8000003ad67808 */ /* 0x000fc40004800000 */
[C---:B------:R-:W-:Y:S02]  /*b3c0*/  ISETP.GE.AND P6, PT, R2.reuse, R252, PT ;  /* 0x000000fc0200720c */ /* 0x040fe40003fc6270 */
[----:B------:R-:W-:Y:S02]  /*b3d0*/  ISETP.GE.AND P0, PT, R3, R250, PT ;  /* 0x000000fa0300720c */ /* 0x000fe40003f06270 */
[C---:B------:R-:W-:Y:S02]  /*b3e0*/  ISETP.LT.OR P6, PT, R2.reuse, R248, P6 ;  /* 0x000000f80200720c */ /* 0x040fe400037c1670 */
[C---:B------:R-:W-:Y:S02]  /*b3f0*/  ISETP.GE.AND P5, PT, R2.reuse, R251, PT ;  /* 0x000000fb0200720c */ /* 0x040fe40003fa6270 */
[----:B------:R-:W-:Y:S02]  /*b400*/  FSEL R30, R57, -INF , !P6 ;  /* 0xff800000391e7808 */ /* 0x000fe40007000000 */
[----:B------:R-:W-:-:S02]  /*b410*/  ISETP.GE.AND P1, PT, R2, R250, PT ;  /* 0x000000fa0200720c */ /* 0x000fc40003f26270 */
[C---:B------:R-:W-:Y:S02]  /*b420*/  ISETP.GE.AND P6, PT, R2.reuse, R249, PT ;  /* 0x000000f90200720c */ /* 0x040fe40003fc6270 */
[-C--:B------:R-:W-:Y:S02]  /*b430*/  ISETP.LT.OR P0, PT, R3, R246.reuse, P0 ;  /* 0x000000f60300720c */ /* 0x080fe40000701670 */
[C---:B------:R-:W-:Y:S02]  /*b440*/  ISETP.LT.OR P5, PT, R2.reuse, R247, P5 ;  /* 0x000000f70200720c */ /* 0x040fe40002fa1670 */
[C---:B------:R-:W-:Y:S02]  /*b450*/  ISETP.LT.OR P1, PT, R2.reuse, R246, P1 ;  /* 0x000000f60200720c */ /* 0x040fe40000f21670 */
[----:B------:R-:W-:Y:S02]  /*b460*/  ISETP.LT.OR P6, PT, R2, R245, P6 ;  /* 0x000000f50200720c */ /* 0x000fe400037c1670 */
[----:B------:R-:W-:-:S02]  /*b470*/  IADD3 R2, R0, 0x38, RZ ;  /* 0x0000003800027810 */ /* 0x000fc40007ffe0ff */
[----:B------:R-:W-:Y:S02]  /*b480*/  FSEL R215, R44, -INF , !P0 ;  /* 0xff8000002cd77808 */ /* 0x000fe40004000000 */
[----:B------:R-:W-:Y:S02]  /*b490*/  ISETP.GE.AND P0, PT, R2, R252, PT ;  /* 0x000000fc0200720c */ /* 0x000fe40003f06270 */
[----:B------:R-:W-:Y:S02]  /*b4a0*/  IADD3 R0, R0, 0x39, RZ ;  /* 0x0000003900007810 */ /* 0x000fe40007ffe0ff */
[----:B------:R-:W-:Y:S02]  /*b4b0*/  ISETP.LT.OR P0, PT, R2, R248, P0 ;  /* 0x000000f80200720c */ /* 0x000fe40000701670 */
[----:B------:R-:W-:Y:S02]  /*b4c0*/  ISETP.GE.AND P4, PT, R3, R249, PT ;  /* 0x000000f90300720c */ /* 0x000fe40003f86270 */
[----:B------:R-:W-:-:S02]  /*b4d0*/  FSEL R29, R8, -INF , !P0 ;  /* 0xff800000081d7808 */ /* 0x000fc40004000000 */
[C---:B------:R-:W-:Y:S02]  /*b4e0*/  ISETP.GE.AND P0, PT, R0.reuse, R250, PT ;  /* 0x000000fa0000720c */ /* 0x040fe40003f06270 */
[----:B------:R-:W-:Y:S02]  /*b4f0*/  ISETP.LT.OR P4, PT, R3, R245, P4 ;  /* 0x000000f50300720c */ /* 0x000fe40002781670 */
[----:B------:R-:W-:Y:S02]  /*b500*/  ISETP.LT.OR P0, PT, R0, R246, P0 ;  /* 0x000000f60000720c */ /* 0x000fe40000701670 */
[----:B------:R-:W-:Y:S02]  /*b510*/  FSEL R223, R46, -INF , !P4 ;  /* 0xff8000002edf7808 */ /* 0x000fe40006000000 */
[----:B------:R-:W-:Y:S02]  /*b520*/  FSEL R213, R45, -INF , !P1 ;  /* 0xff8000002dd57808 */ /* 0x000fe40004800000 */
[----:B------:R-:W-:-:S02]  /*b530*/  ISETP.GE.AND P4, PT, R2, R250, PT ;  /* 0x000000fa0200720c */ /* 0x000fc40003f86270 */
[C---:B------:R-:W-:Y:S02]  /*b540*/  ISETP.GE.AND P1, PT, R2.reuse, R249, PT ;  /* 0x000000f90200720c */ /* 0x040fe40003f26270 */
[----:B------:R-:W-:Y:S02]  /*b550*/  FSEL R38, R17, -INF , !P0 ;  /* 0xff80000011267808 */ /* 0x000fe40004000000 */
[----:B------:R-:W-:Y:S02]  /*b560*/  PLOP3.LUT P0, PT, PT, PT, UP0, 0x80, 0x0 ;  /* 0x000000000000781c */ /* 0x000fe40003f0f008 */
[C---:B------:R-:W-:Y:S02]  /*b570*/  ISETP.LT.OR P4, PT, R2.reuse, R246, P4 ;  /* 0x000000f60200720c */ /* 0x040fe40002781670 */
[----:B------:R-:W-:Y:S02]  /*b580*/  ISETP.LT.OR P1, PT, R2, R245, P1 ;  /* 0x000000f50200720c */ /* 0x000fe40000f21670 */
[----:B------:R-:W-:-:S02]  /*b590*/  FSEL R209, R59, -INF , !P5 ;  /* 0xff8000003bd17808 */ /* 0x000fc40006800000 */
[----:B------:R-:W-:Y:S02]  /*b5a0*/  FSEL R219, R47, -INF , !P6 ;  /* 0xff8000002fdb7808 */ /* 0x000fe40007000000 */
[----:B------:R-:W-:Y:S02]  /*b5b0*/  FSEL R208, R16, -INF , !P4 ;  /* 0xff80000010d07808 */ /* 0x000fe40006000000 */
[----:B------:R-:W-:Y:S02]  /*b5c0*/  FSEL R216, R18, -INF , !P1 ;  /* 0xff80000012d87808 */ /* 0x000fe40004800000 */
[-C--:B------:R-:W-:Y:S02]  /*b5d0*/  ISETP.GE.AND P5, PT, R2, R251.reuse, PT ;  /* 0x000000fb0200720c */ /* 0x080fe40003fa6270 */
[C---:B------:R-:W-:Y:S02]  /*b5e0*/  ISETP.GE.AND P6, PT, R0.reuse, R252, PT ;  /* 0x000000fc0000720c */ /* 0x040fe40003fc6270 */
[----:B------:R-:W-:-:S02]  /*b5f0*/  ISETP.GE.AND P4, PT, R0, R251, PT ;  /* 0x000000fb0000720c */ /* 0x000fc40003f86270 */
[----:B------:R-:W-:Y:S02]  /*b600*/  ISETP.GE.AND P1, PT, R0, R249, PT ;  /* 0x000000f90000720c */ /* 0x000fe40003f26270 */
[-C--:B------:R-:W-:Y:S02]  /*b610*/  ISETP.LT.OR P5, PT, R2, R247.reuse, P5 ;  /* 0x000000f70200720c */ /* 0x080fe40002fa1670 */
[C---:B------:R-:W-:Y:S02]  /*b620*/  ISETP.LT.OR P6, PT, R0.reuse, R248, P6 ;  /* 0x000000f80000720c */ /* 0x040fe400037c1670 */
[C---:B------:R-:W-:Y:S02]  /*b630*/  ISETP.LT.OR P4, PT, R0.reuse, R247, P4 ;  /* 0x000000f70000720c */ /* 0x040fe40002781670 */
[----:B------:R-:W-:Y:S02]  /*b640*/  ISETP.LT.OR P1, PT, R0, R245, P1 ;  /* 0x000000f50000720c */ /* 0x000fe40000f21670 */
[----:B------:R-:W-:-:S02]  /*b650*/  FSEL R37, R10, -INF , !P5 ;  /* 0xff8000000a257808 */ /* 0x000fc40006800000 */
[----:B------:R-:W-:Y:S02]  /*b660*/  FSEL R212, R19, -INF , !P1 ;  /* 0xff80000013d47808 */ /* 0x000fe40004800000 */
[----:B------:R-:W-:Y:S02]  /*b670*/  FSEL R28, R9, -INF , !P6 ;  /* 0xff800000091c7808 */ /* 0x000fe40007000000 */
[----:B------:R-:W-:Y:S01]  /*b680*/  FSEL R32, R11, -INF , !P4 ;  /* 0xff8000000b207808 */ /* 0x000fe20006000000 */
[----:B------:R-:W-:Y:S05]  /*b690*/  @!P0 BRA `(.L_x_559) ;  /* 0x0000050000008947 */ /* 0x000fea0003800000 */
[----:B------:R-:W2:Y:S04]  /*b6a0*/  LDL.64 R48, [R1+0x60] ;  /* 0x0000600001307983 */ /* 0x000ea80000100a00 */
[----:B------:R-:W3:Y:S01]  /*b6b0*/  LDL.64 R4, [R1+0x58] ;  /* 0x0000580001047983 */ /* 0x000ee20000100a00 */
[----:B------:R-:W-:Y:S01]  /*b6c0*/  UIADD3 UR16, UR8, -0x3, URZ ;  /* 0xfffffffd08107890 */ /* 0x000fe2000fffe03f */
[----:B------:R-:W-:Y:S01]  /*b6d0*/  BSSY B0, `(.L_x_560) ;  /* 0x000004b000007945 */ /* 0x000fe20003800000 */
[----:B------:R-:W-:Y:S01]  /*b6e0*/  ULDC.64 UR4, c[0x0][0x198] ;  /* 0x0000660000047ab9 */ /* 0x000fe20000000a00 */
[----:B------:R1:W-:Y:S01]  /*b6f0*/  @P3 STS.128 [R243+0x8000], RZ ;  /* 0x008000fff3003388 */ /* 0x0003e20000000c00 */
[----:B------:R-:W-:-:S02]  /*b700*/  USHF.R.S32.HI UR15, URZ, 0x1f, UR16 ;  /* 0x0000001f3f0f7899 */ /* 0x000fc40008011410 */
[----:B------:R-:W-:Y:S02]  /*b710*/  UIMAD.WIDE.U32 UR24, UR16, UR4, URZ ;  /* 0x00000004101872a5 */ /* 0x000fe4000f8e003f */
[----:B------:R-:W-:-:S04]  /*b720*/  UIMAD UR15, UR15, UR4, URZ ;  /* 0x000000040f0f72a4 */ /* 0x000fc8000f8e023f */
[----:B------:R-:W-:Y:S01]  /*b730*/  UIMAD UR5, UR16, UR5, UR15 ;  /* 0x00000005100572a4 */ /* 0x000fe2000f8e020f */
[----:B------:R-:W-:Y:S02]  /*b740*/  IMAD.U32 R0, RZ, RZ, UR24 ;  /* 0x00000018ff007e24 */ /* 0x000fe4000f8e00ff */
[----:B------:R-:W-:Y:S01]  /*b750*/  IMAD.U32 R3, RZ, RZ, UR24 ;  /* 0x00000018ff037e24 */ /* 0x000fe2000f8e00ff */
[----:B------:R-:W-:-:S06]  /*b760*/  UIADD3 UR5, UR25, UR5, URZ ;  /* 0x0000000519057290 */ /* 0x000fcc000fffe03f */
[----:B------:R-:W-:Y:S01]  /*b770*/  IMAD.U32 R2, RZ, RZ, UR5 ;  /* 0x00000005ff027e24 */ /* 0x000fe2000f8e00ff */
[----:B--2---:R-:W-:-:S04]  /*b780*/  LEA R0, P1, R0, R48, 0x6 ;  /* 0x0000003000007211 */ /* 0x004fc800078230ff */
[----:B---3--:R-:W-:Y:S02]  /*b790*/  LEA.HI.X R2, R3, R5, R2, 0x6, P1 ;  /* 0x0000000503027211 */ /* 0x008fe400008f3402 */
[----:B------:R-:W-:-:S04]  /*b7a0*/  @!P3 LEA R4, P1, R0, c[0x0][0x168], 0x1 ;  /* 0x00005a000004ba11 */ /* 0x000fc800078208ff */
[----:B------:R-:W-:-:S05]  /*b7b0*/  @!P3 LEA.HI.X R5, R0, c[0x0][0x16c], R2, 0x1, P1 ;  /* 0x00005b000005ba11 */ /* 0x000fca00008f0c02 */
[----:B------:R-:W-:Y:S01]  /*b7c0*/  @!PT LDS RZ, [RZ] ;  /* 0x00000000fffff984 */ /* 0x000fe20000000800 */
[----:B------:R-:W-:Y:S01]  /*b7d0*/  @!PT LDS RZ, [RZ] ;  /* 0x00000000fffff984 */ /* 0x000fe20000000800 */
[----:B------:R-:W-:Y:S01]  /*b7e0*/  @!PT LDS RZ, [RZ] ;  /* 0x00000000fffff984 */ /* 0x000fe20000000800 */
[----:B------:R2:W-:Y:S04]  /*b7f0*/  @!P3 LDGSTS.E.BYPASS.LTC128B.128 [R243+0x8000], [R4.64] ;  /* 0x0800000004f3bfae */ /* 0x0005e8000b901d52 */
[----:B------:R1:W-:Y:S01]  /*b800*/  @P2 STS.128 [R243+0xa000], RZ ;  /* 0x00a000fff3002388 */ /* 0x0003e20000000c00 */
[----:B--2---:R-:W-:-:S04]  /*b810*/  @!P2 LEA R4, P1, R0, c[0x0][0x168], 0x1 ;  /* 0x00005a000004aa11 */ /* 0x004fc800078208ff */
[C---:B------:R-:W-:Y:S02]  /*b820*/  @!P2 LEA.HI.X R5, R0.reuse, c[0x0][0x16c], R2, 0x1, P1 ;  /* 0x00005b000005aa11 */ /* 0x040fe400008f0c02 */
[----:B------:R-:W-:-:S03]  /*b830*/  IADD3 R0, P1, R0, UR7, RZ ;  /* 0x0000000700007c10 */ /* 0x000fc6000ff3e0ff */
[----:B------:R-:W-:Y:S01]  /*b840*/  @!PT LDS RZ, [RZ] ;  /* 0x00000000fffff984 */ /* 0x000fe20000000800 */
[----:B------:R-:W-:Y:S01]  /*b850*/  @!PT LDS RZ, [RZ] ;  /* 0x00000000fffff984 */ /* 0x000fe20000000800 */
[----:B------:R-:W-:Y:S01]  /*b860*/  @!PT LDS RZ, [RZ] ;  /* 0x00000000fffff984 */ /* 0x000fe20000000800 */
[----:B------:R2:W-:Y:S01]  /*b870*/  @!P2 LDGSTS.E.BYPASS.LTC128B.128 [R243+0xa000], [R4.64+0x80] ;  /* 0x0a00008004f3afae */ /* 0x0005e2000b901d52 */
[----:B------:R-:W-:-:S03]  /*b880*/  IADD3.X R2, R2, UR12, RZ, P1, !PT ;  /* 0x0000000c02027c10 */ /* 0x000fc60008ffe4ff */
[----:B------:R1:W-:Y:S01]  /*b890*/  @P3 STS.128 [R243+0x8800], RZ ;  /* 0x008800fff3003388 */ /* 0x0003e20000000c00 */
[----:B--2---:R-:W-:-:S04]  /*b8a0*/  @!P3 LEA R4, P1, R0, c[0x0][0x168], 0x1 ;  /* 0x00005a000004ba11 */ /* 0x004fc800078208ff */
        /* <DEDUP_REMOVED lines=28> */
[----:B------:R2:W-:Y:S04]  /*ba70*/  @!P2 LDGSTS.E.BYPASS.LTC128B.128 [R243+0xb000], [R4.64+0x80] ;  /* 0x0b00008004f3afae */ /* 0x0005e8000b901d52 */
[----:B------:R1:W-:Y:S01]  /*ba80*/  @P3 STS.128 [R243+0x9800], RZ ;  /* 0x009800fff3003388 */ /* 0x0003e20000000c00 */
[----:B--2---:R-:W-:Y:S02]  /*ba90*/  IADD3.X R4, R2, UR12, RZ, P1, !PT ;  /* 0x0000000c02047c10 */ /* 0x004fe40008ffe4ff */
        /* <DEDUP_REMOVED lines=14> */
.L_x_561:
[----:B------:R-:W-:Y:S05]  /*bb80*/  BSYNC B0 ;  /* 0x0000000000007941 */ /* 0x000fea0003800000 */
.L_x_560:
[----:B------:R-:W0:Y:S02]  /*bb90*/  LDGDEPBAR ;  /* 0x00000000000079af */ /* 0x000e240000000000 */
.L_x_559:
[----:B------:R2:W-:Y:S04]  /*bba0*/  STL [R1+0x7c], R232 ;  /* 0x00007ce801007387 */ /* 0x0005e80000100800 */
[----:B--2---:R-:W2:Y:S01]  /*bbb0*/  LDL.LU R232, [R1] ;  /* 0x0000000001e87983 */ /* 0x004ea20000300800 */
[----:B------:R-:W-:Y:S01]  /*bbc0*/  MOV R47, R133 ;  /* 0x00000085002f7202 */ /* 0x000fe20000000f00 */
[----:B------:R-:W-:Y:S01]  /*bbd0*/  IMAD.MOV.U32 R49, RZ, RZ, R6 ;  /* 0x000000ffff317224 */ /* 0x000fe200078e0006 */
[----:B------:R-:W-:Y:S01]  /*bbe0*/  MOV R48, R43 ;  /* 0x0000002b00307202 */ /* 0x000fe20000000f00 */
[----:B------:R-:W-:Y:S01]  /*bbf0*/  STL [R1+0x78], R231 ;  /* 0x000078e701007387 */ /* 0x000fe20000100800 */
[----:B------:R-:W-:-:S03]  /*bc00*/  MOV R35, R138 ;  /* 0x0000008a00237202 */ /* 0x000fc60000000f00 */
[----:B------:R-:W-:Y:S04]  /*bc10*/  STL [R1+0x74], R230 ;  /* 0x000074e601007387 */ /* 0x000fe80000100800 */
[----:B------:R3:W-:Y:S04]  /*bc20*/  STL [R1+0x70], R229 ;  /* 0x000070e501007387 */ /* 0x0007e80000100800 */
[----:B------:R-:W-:Y:S04]  /*bc30*/  STL [R1+0x6c], R224 ;  /* 0x00006ce001007387 */ /* 0x000fe80000100800 */
[----:B------:R-:W4:Y:S04]  /*bc40*/  LDL.LU R18, [R1+0x20] ;  /* 0x0000200001127983 */ /* 0x000f280000300800 */
[----:B---3--:R-:W3:Y:S01]  /*bc50*/  LDL.LU R229, [R1+0x4] ;  /* 0x0000040001e57983 */ /* 0x008ee20000300800 */
[----:B------:R-:W-:-:S04]  /*bc60*/  FMNMX.FTZ R0, R137, R7, !PT ;  /* 0x0000000789007209 */ /* 0x000fc80007810000 */
[----:B------:R-:W-:-:S04]  /*bc70*/  FMNMX.FTZ R0, R13, R0, !PT ;  /* 0x000000000d007209 */ /* 0x000fc80007810000 */
[----:B------:R-:W-:-:S04]  /*bc80*/  FMNMX.FTZ R0, R12, R0, !PT ;  /* 0x000000000c007209 */ /* 0x000fc80007810000 */
[----:B------:R-:W-:-:S04]  /*bc90*/  FMNMX.FTZ R0, R15, R0, !PT ;  /* 0x000000000f007209 */ /* 0x000fc80007810000 */
        /* <DEDUP_REMOVED lines=13> */
[----:B------:R-:W-:-:S04]  /*bd70*/  FMNMX.FTZ R0, R20, R0, !PT ;  /* 0x0000000014007209 */ /* 0x000fc80007810000 */
[----:B------:R-:W-:Y:S02]  /*bd80*/  FMNMX.FTZ R2, R23, R0, !PT ;  /* 0x0000000017027209 */ /* 0x000fe40007810000 */
[----:B------:R-:W-:Y:S02]  /*bd90*/  FMNMX.FTZ R0, R28, R3, !PT ;  /* 0x000000031c007209 */ /* 0x000fe40007810000 */
[----:B------:R-:W-:-:S03]  /*bda0*/  FMNMX.FTZ R2, R62, R2, !PT ;  /* 0x000000023e027209 */ /* 0x000fc60007810000 */
[----:B------:R-:W1:Y:S01]  /*bdb0*/  SHFL.BFLY PT, R5, R0, 0x2, 0x1f ;  /* 0x0c401f0000057f89 */ /* 0x000e6200000e0000 */
        /* <DEDUP_REMOVED lines=12> */
[----:B-1----:R-:W-:Y:S02]  /*be80*/  FMNMX.FTZ R2, R0, R5, !PT ;  /* 0x0000000500027209 */ /* 0x002fe40007810000 */
        /* <DEDUP_REMOVED lines=17> */
[----:B------:R-:W2:Y:S01]  /*bfa0*/  SHFL.BFLY PT, R4, R0, 0x2, 0x1f ;  /* 0x0c401f0000047f89 */ /* 0x000ea200000e0000 */
        /* <DEDUP_REMOVED lines=10> */
[----:B------:R-:W-:Y:S01]  /*c050*/  STL [R1+0x10], R138 ;  /* 0x0000108a01007387 */ /* 0x000fe20000100800 */
[----:B------:R-:W-:Y:S02]  /*c060*/  FSETP.NEU.FTZ.AND P6, PT, R138, -INF , PT ;  /* 0xff8000008a00780b */ /* 0x000fe40003fdd000 */
[----:B------:R-:W-:Y:S01]  /*c070*/  FMNMX.FTZ R3, R50, R3, !PT ;  /* 0x0000000332037209 */ /* 0x000fe20007810000 */
[----:B------:R-:W1:Y:S01]  /*c080*/  SHFL.BFLY PT, R6, R5, 0x2, 0x1f ;  /* 0x0c401f0005067f89 */ /* 0x000e6200000e0000 */
[----:B--2---:R-:W-:-:S02]  /*c090*/  FMNMX.FTZ R0, R0, R4, !PT ;  /* 0x0000000400007209 */ /* 0x004fc40007810000 */
[----:B---3--:R-:W-:Y:S01]  /*c0a0*/  FMNMX.FTZ R2, R229, R3, !PT ;  /* 0x00000003e5027209 */ /* 0x008fe20007810000 */
[----:B------:R-:W-:Y:S02]  /*c0b0*/  FMUL.FTZ R3, R138, c[0x0][0x23c] ;  /* 0x00008f008a037a20 */ /* 0x000fe40000410000 */
[----:B------:R-:W2:Y:S01]  /*c0c0*/  SHFL.BFLY PT, R8, R0, 0x1, 0x1f ;  /* 0x0c201f0000087f89 */ /* 0x000ea200000e0000 */
[----:B------:R-:W-:Y:S02]  /*c0d0*/  FMNMX.FTZ R2, R223, R2, !PT ;  /* 0x00000002df027209 */ /* 0x000fe40007810000 */
[----:B------:R-:W-:Y:S02]  /*c0e0*/  FSEL R3, R3, RZ, P6 ;  /* 0x000000ff03037208 */ /* 0x000fe40003000000 */
[----:B------:R-:W-:-:S04]  /*c0f0*/  FMNMX.FTZ R2, R219, R2, !PT ;  /* 0x00000002db027209 */ /* 0x000fc80007810000 */
[----:B------:R-:W-:-:S04]  /*c100*/  FMNMX.FTZ R2, R216, R2, !PT ;  /* 0x00000002d8027209 */ /* 0x000fc80007810000 */
[----:B------:R-:W-:Y:S01]  /*c110*/  FMNMX.FTZ R4, R212, R2, !PT ;  /* 0x00000002d4047209 */ /* 0x000fe20007810000 */
[----:B------:R-:W-:Y:S01]  /*c120*/  FFMA.FTZ R2, R7, c[0x0][0x23c], -R3 ;  /* 0x00008f0007027a23 */ /* 0x000fe20000010803 */
[----:B-1----:R-:W-:-:S03]  /*c130*/  FMNMX.FTZ R5, R5, R6, !PT ;  /* 0x0000000605057209 */ /* 0x002fc60007810000 */
[----:B------:R1:W-:Y:S01]  /*c140*/  MUFU.EX2 R10, R2 ;  /* 0x00000002000a7308 */ /* 0x0003e20000000800 */
[----:B------:R-:W3:Y:S04]  /*c150*/  SHFL.BFLY PT, R6, R4, 0x2, 0x1f ;  /* 0x0c401f0004067f89 */ /* 0x000ee800000e0000 */
[----:B------:R-:W4:Y:S01]  /*c160*/  SHFL.BFLY PT, R7, R5, 0x1, 0x1f ;  /* 0x0c201f0005077f89 */ /* 0x000f2200000e0000 */
[----:B--2---:R-:W-:Y:S01]  /*c170*/  FMNMX.FTZ R19, R0, R8, !PT ;  /* 0x0000000800137209 */ /* 0x004fe20007810000 */
[----:B------:R-:W-:-:S03]  /*c180*/  FFMA.FTZ R0, R12, c[0x0][0x23c], -R3 ;  /* 0x00008f000c007a23 */ /* 0x000fc60000010803 */
[----:B------:R-:W-:Y:S01]  /*c190*/  FSETP.NEU.FTZ.AND P5, PT, R19, -INF , PT ;  /* 0xff8000001300780b */ /* 0x000fe20003fbd000 */
[----:B------:R2:W-:Y:S01]  /*c1a0*/  MUFU.EX2 R17, R0 ;  /* 0x0000000000117308 */ /* 0x0005e20000000800 */
[----:B------:R-:W-:Y:S01]  /*c1b0*/  STL [R1+0x1c], R19 ;  /* 0x00001c1301007387 */ /* 0x000fe20000100800 */
[----:B-1----:R-:W-:-:S06]  /*c1c0*/  FFMA.FTZ R2, R13, c[0x0][0x23c], -R3 ;  /* 0x00008f000d027a23 */ /* 0x002fcc0000010803 */
[----:B------:R1:W-:Y:S01]  /*c1d0*/  MUFU.EX2 R11, R2 ;  /* 0x00000002000b7308 */ /* 0x0003e20000000800 */
[----:B---3--:R-:W-:Y:S01]  /*c1e0*/  FMNMX.FTZ R4, R4, R6, !PT ;  /* 0x0000000604047209 */ /* 0x008fe20007810000 */
[----:B--2---:R-:W-:Y:S01]  /*c1f0*/  FFMA.FTZ R0, R15, c[0x0][0x23c], -R3 ;  /* 0x00008f000f007a23 */ /* 0x004fe20000010803 */
[----:B----4-:R-:W-:-:S03]  /*c200*/  FMNMX.FTZ R53, R5, R7, !PT ;  /* 0x0000000705357209 */ /* 0x010fc60007810000 */
[----:B------:R-:W2:Y:S02]  /*c210*/  SHFL.BFLY PT, R6, R4, 0x1, 0x1f ;  /* 0x0c201f0004067f89 */ /* 0x000ea400000e0000 */
[----:B------:R3:W-:Y:S01]  /*c220*/  MUFU.EX2 R141, R0 ;  /* 0x00000000008d7308 */ /* 0x0007e20000000800 */
[----:B------:R-:W-:Y:S01]  /*c230*/  FSETP.NEU.FTZ.AND P4, PT, R53, -INF , PT ;  /* 0xff8000003500780b */ /* 0x000fe20003f9d000 */
[----:B------:R-:W-:Y:S01]  /*c240*/  STL [R1+0x18], R53 ;  /* 0x0000183501007387 */ /* 0x000fe20000100800 */
[----:B-1----:R-:W-:-:S05]  /*c250*/  FMUL.FTZ R2, R19, c[0x0][0x23c] ;  /* 0x00008f0013027a20 */ /* 0x002fca0000410000 */
[----:B------:R-:W-:-:S05]  /*c260*/  FSEL R2, R2, RZ, P5 ;  /* 0x000000ff02027208 */ /* 0x000fca0002800000 */
[--C-:B------:R-:W-:Y:S02]  /*c270*/  FFMA.FTZ R5, R20, c[0x0][0x23c], -R2.reuse ;  /* 0x00008f0014057a23 */ /* 0x100fe40000010802 */
[----:B---3--:R-:W-:Y:S02]  /*c280*/  FFMA.FTZ R0, R14, c[0x0][0x23c], -R2 ;  /* 0x00008f000e007a23 */ /* 0x008fe40000010802 */
[----:B------:R1:W-:Y:S01]  /*c290*/  MUFU.EX2 R45, R5 ;  /* 0x00000005002d7308 */ /* 0x0003e20000000800 */
[----:B--2---:R-:W-:-:S07]  /*c2a0*/  FMNMX.FTZ R46, R4, R6, !PT ;  /* 0x00000006042e7209 */ /* 0x004fce0007810000 */
[----:B------:R2:W-:Y:S01]  /*c2b0*/  MUFU.EX2 R9, R0 ;  /* 0x0000000000097308 */ /* 0x0005e20000000800 */
[----:B------:R-:W-:Y:S01]  /*c2c0*/  STL [R1+0x14], R46 ;  /* 0x0000142e01007387 */ /* 0x000fe20000100800 */
[C---:B------:R-:W-:Y:S01]  /*c2d0*/  FMUL.FTZ R12, R46.reuse, c[0x0][0x23c] ;  /* 0x00008f002e0c7a20 */ /* 0x040fe20000410000 */
[----:B------:R-:W-:-:S04]  /*c2e0*/  FSETP.NEU.FTZ.AND P1, PT, R46, -INF , PT ;  /* 0xff8000002e00780b */ /* 0x000fc80003f3d000 */
[----:B------:R-:W-:Y:S01]  /*c2f0*/  FSEL R12, R12, RZ, P1 ;  /* 0x000000ff0c0c7208 */ /* 0x000fe20000800000 */
[----:B-1----:R-:W-:-:S04]  /*c300*/  FFMA.FTZ R5, R23, c[0x0][0x23c], -R2 ;  /* 0x00008f0017057a23 */ /* 0x002fc80000010802 */
[----:B------:R-:W-:Y:S01]  /*c310*/  MUFU.EX2 R16, R5 ;  /* 0x0000000500107308 */ /* 0x000fe20000000800 */
[----:B--2---:R-:W-:-:S07]  /*c320*/  FFMA.FTZ R0, R21, c[0x0][0x23c], -R2 ;  /* 0x00008f0015007a23 */ /* 0x004fce0000010802 */
[----:B------:R1:W-:Y:S02]  /*c330*/  MUFU.EX2 R43, R0 ;  /* 0x00000000002b7308 */ /* 0x0003e40000000800 */
[----:B-1----:R-:W-:-:S05]  /*c340*/  FMUL.FTZ R0, R53, c[0x0][0x23c] ;  /* 0x00008f0035007a20 */ /* 0x002fca0000410000 */
[----:B------:R-:W-:-:S05]  /*c350*/  FSEL R0, R0, RZ, P4 ;  /* 0x000000ff00007208 */ /* 0x000fca0002000000 */
[--C-:B------:R-:W-:Y:S02]  /*c360*/  FFMA.FTZ R5, R22, c[0x0][0x23c], -R0.reuse ;  /* 0x00008f0016057a23 */ /* 0x100fe40000010800 */
[----:B------:R-:W-:Y:S02]  /*c370*/  FFMA.FTZ R4, R26, c[0x0][0x23c], -R0 ;  /* 0x00008f001a047a23 */ /* 0x000fe40000010800 */
[----:B------:R1:W-:Y:S08]  /*c380*/  MUFU.EX2 R15, R5 ;  /* 0x00000005000f7308 */ /* 0x0003f00000000800 */
[----:B------:R2:W-:Y:S01]  /*c390*/  MUFU.EX2 R231, R4 ;  /* 0x0000000400e77308 */ /* 0x0005e20000000800 */
[----:B-1----:R-:W-:-:S05]  /*c3a0*/  FSEL R5, R138, RZ, P6 ;  /* 0x000000ff8a057208 */ /* 0x002fca0003000000 */
[----:B------:R-:W-:Y:S01]  /*c3b0*/  FADD.FTZ R5, R137, -R5 ;  /* 0x8000000589057221 */ /* 0x000fe20000010000 */
[----:B------:R-:W-:Y:S01]  /*c3c0*/  MOV R137, R53 ;  /* 0x0000003500897202 */ /* 0x000fe20000000f00 */
[--C-:B--2---:R-:W-:Y:S02]  /*c3d0*/  FFMA.FTZ R4, R25, c[0x0][0x23c], -R0.reuse ;  /* 0x00008f0019047a23 */ /* 0x104fe40000010800 */
[----:B------:R-:W-:Y:S02]  /*c3e0*/  FMUL.FTZ R5, R5, c[0x0][0x23c] ;  /* 0x00008f0005057a20 */ /* 0x000fe40000410000 */
[----:B------:R1:W-:Y:S08]  /*c3f0*/  MUFU.EX2 R44, R4 ;  /* 0x00000004002c7308 */ /* 0x0003f00000000800 */
[----:B------:R-:W2:Y:S01]  /*c400*/  MUFU.EX2 R5, R5 ;  /* 0x0000000500057308 */ /* 0x000ea20000000800 */
[----:B-1----:R-:W-:-:S07]  /*c410*/  FFMA.FTZ R4, R27, c[0x0][0x23c], -R0 ;  /* 0x00008f001b047a23 */ /* 0x002fce0000010800 */
[----:B------:R1:W-:Y:S01]  /*c420*/  MUFU.EX2 R51, R4 ;  /* 0x0000000400337308 */ /* 0x0003e20000000800 */
[----:B--2---:R-:W-:Y:S02]  /*c430*/  FFMA.FTZ R224, R18, R5, R10 ;  /* 0x0000000512e07223 */ /* 0x004fe4000001000a */
[----:B------:R-:W2:Y:S01]  /*c440*/  LDL.LU R18, [R1+0x38] ;  /* 0x0000380001127983 */ /* 0x000ea20000300800 */
[----:B-1----:R-:W-:-:S04]  /*c450*/  FFMA.FTZ R4, R24, c[0x0][0x23c], -R12 ;  /* 0x00008f0018047a23 */ /* 0x002fc8000001080c */
[----:B------:R1:W-:Y:S01]  /*c460*/  MUFU.EX2 R39, R4 ;  /* 0x0000000400277308 */ /* 0x0003e20000000800 */
[-C--:B------:R-:W-:Y:S02]  /*c470*/  FMUL.FTZ R148, R148, R5.reuse ;  /* 0x0000000594947220 */ /* 0x080fe40000410000 */
[-C--:B------:R-:W-:Y:S02]  /*c480*/  FMUL.FTZ R149, R149, R5.reuse ;  /* 0x0000000595957220 */ /* 0x080fe40000410000 */
[-C--:B------:R-:W-:Y:S02]  /*c490*/  FMUL.FTZ R152, R152, R5.reuse ;  /* 0x0000000598987220 */ /* 0x080fe40000410000 */
[-C--:B------:R-:W-:Y:S02]  /*c4a0*/  FMUL.FTZ R153, R153, R5.reuse ;  /* 0x0000000599997220 */ /* 0x080fe40000410000 */
[----:B------:R-:W-:Y:S02]  /*c4b0*/  FMUL.FTZ R164, R164, R5 ;  /* 0x00000005a4a47220 */ /* 0x000fe40000410000 */
[----:B-1----:R-:W-:-:S02]  /*c4c0*/  FFMA.FTZ R4, R40, c[0x0][0x23c], -R12 ;  /* 0x00008f0028047a23 */ /* 0x002fc4000001080c */
[-C--:B------:R-:W-:Y:S02]  /*c4d0*/  FMUL.FTZ R165, R165, R5.reuse ;  /* 0x00000005a5a57220 */ /* 0x080fe40000410000 */
[----:B------:R1:W-:Y:S01]  /*c4e0*/  MUFU.EX2 R133, R4 ;  /* 0x0000000400857308 */ /* 0x0003e20000000800 */
        /* <DEDUP_REMOVED lines=8> */
[----:B-1----:R-:W-:Y:S02]  /*c570*/  FFMA.FTZ R4, R41, c[0x0][0x23c], -R12 ;  /* 0x00008f0029047a23 */ /* 0x002fe4000001080c */
[-C--:B------:R-:W-:Y:S02]  /*c580*/  FMUL.FTZ R200, R200, R5.reuse ;  /* 0x00000005c8c87220 */ /* 0x080fe40000410000 */
[-C--:B------:R-:W-:Y:S01]  /*c590*/  FMUL.FTZ R201, R201, R5.reuse ;  /* 0x00000005c9c97220 */ /* 0x080fe20000410000 */
[----:B------:R1:W-:Y:S01]  /*c5a0*/  MUFU.EX2 R142, R4 ;  /* 0x00000004008e7308 */ /* 0x0003e20000000800 */
[----:B------:R-:W-:-:S02]  /*c5b0*/  FMUL.FTZ R68, R68, R5 ;  /* 0x0000000544447220 */ /* 0x000fc40000410000 */
[-C--:B------:R-:W-:Y:S02]  /*c5c0*/  FMUL.FTZ R69, R69, R5.reuse ;  /* 0x0000000545457220 */ /* 0x080fe40000410000 */
[-C--:B------:R-:W-:Y:S02]  /*c5d0*/  FMUL.FTZ R80, R80, R5.reuse ;  /* 0x0000000550507220 */ /* 0x080fe40000410000 */
[-C--:B------:R-:W-:Y:S02]  /*c5e0*/  FMUL.FTZ R81, R81, R5.reuse ;  /* 0x0000000551517220 */ /* 0x080fe40000410000 */
[-C--:B------:R-:W-:Y:S02]  /*c5f0*/  FMUL.FTZ R84, R84, R5.reuse ;  /* 0x0000000554547220 */ /* 0x080fe40000410000 */
[-C--:B------:R-:W-:Y:S02]  /*c600*/  FMUL.FTZ R85, R85, R5.reuse ;  /* 0x0000000555557220 */ /* 0x080fe40000410000 */
[----:B------:R-:W-:-:S02]  /*c610*/  FMUL.FTZ R96, R96, R5 ;  /* 0x0000000560607220 */ /* 0x000fc40000410000 */
[-C--:B------:R-:W-:Y:S01]  /*c620*/  FMUL.FTZ R97, R97, R5.reuse ;  /* 0x0000000561617220 */ /* 0x080fe20000410000 */
[----:B-1----:R-:W-:Y:S01]  /*c630*/  FSEL R4, R19, RZ, P5 ;  /* 0x000000ff13047208 */ /* 0x002fe20002800000 */
[-C--:B------:R-:W-:Y:S02]  /*c640*/  FMUL.FTZ R100, R100, R5.reuse ;  /* 0x0000000564647220 */ /* 0x080fe40000410000 */
[-C--:B------:R-:W-:Y:S02]  /*c650*/  FMUL.FTZ R101, R101, R5.reuse ;  /* 0x0000000565657220 */ /* 0x080fe40000410000 */
[-C--:B------:R-:W-:Y:S02]  /*c660*/  FMUL.FTZ R112, R112, R5.reuse ;  /* 0x0000000570707220 */ /* 0x080fe40000410000 */
[-C--:B------:R-:W-:Y:S02]  /*c670*/  FMUL.FTZ R113, R113, R5.reuse ;  /* 0x0000000571717220 */ /* 0x080fe40000410000 */
[----:B------:R-:W-:-:S02]  /*c680*/  FMUL.FTZ R116, R116, R5 ;  /* 0x0000000574747220 */ /* 0x000fc40000410000 */
[-C--:B------:R-:W-:Y:S02]  /*c690*/  FMUL.FTZ R117, R117, R5.reuse ;  /* 0x0000000575757220 */ /* 0x080fe40000410000 */
[-C--:B------:R-:W-:Y:S02]  /*c6a0*/  FMUL.FTZ R40, R128, R5.reuse ;  /* 0x0000000580287220 */ /* 0x080fe40000410000 */
[----:B------:R-:W-:Y:S02]  /*c6b0*/  FMUL.FTZ R41, R129, R5 ;  /* 0x0000000581297220 */ /* 0x000fe40000410000 */
[----:B------:R-:W-:Y:S02]  /*c6c0*/  FFMA.FTZ R5, R42, c[0x0][0x23c], -R12 ;  /* 0x00008f002a057a23 */ /* 0x000fe4000001080c */
[----:B------:R-:W-:Y:S02]  /*c6d0*/  IMAD.MOV.U32 R42, RZ, RZ, R11 ;  /* 0x000000ffff2a7224 */ /* 0x000fe400078e000b */
[----:B------:R-:W3:Y:S01]  /*c6e0*/  LDL.LU R11, [R1+0x24] ;  /* 0x00002400010b7983 */ /* 0x000ee20000300800 */
[----:B------:R-:W-:Y:S01]  /*c6f0*/  FADD.FTZ R6, R136, -R4 ;  /* 0x8000000488067221 */ /* 0x000fe20000010000 */
[----:B------:R-:W-:-:S03]  /*c700*/  FSEL R4, R137, RZ, P4 ;  /* 0x000000ff89047208 */ /* 0x000fc60002000000 */
[----:B------:R-:W-:Y:S02]  /*c710*/  FMUL.FTZ R14, R6, c[0x0][0x23c] ;  /* 0x00008f00060e7a20 */ /* 0x000fe40000410000 */
[----:B------:R-:W-:Y:S01]  /*c720*/  FADD.FTZ R6, R135, -R4 ;  /* 0x8000000487067221 */ /* 0x000fe20000010000 */
[----:B------:R-:W-:-:S03]  /*c730*/  FSEL R4, R46, RZ, P1 ;  /* 0x000000ff2e047208 */ /* 0x000fc60000800000 */
[----:B------:R-:W-:Y:S01]  /*c740*/  FMUL.FTZ R7, R6, c[0x0][0x23c] ;  /* 0x00008f0006077a20 */ /* 0x000fe20000410000 */
[----:B------:R-:W-:Y:S01]  /*c750*/  MOV R129, R17 ;  /* 0x0000001100817202 */ /* 0x000fe20000000f00 */
[----:B------:R-:W-:Y:S01]  /*c760*/  FADD.FTZ R6, R134, -R4 ;  /* 0x8000000486067221 */ /* 0x000fe20000010000 */
[----:B------:R-:W-:Y:S01]  /*c770*/  MOV R136, R16 ;  /* 0x0000001000887202 */ /* 0x000fe20000000f00 */
[----:B------:R-:W1:Y:S02]  /*c780*/  MUFU.EX2 R4, R7 ;  /* 0x0000000700047308 */ /* 0x000e640000000800 */
[----:B------:R-:W-:-:S06]  /*c790*/  FMUL.FTZ R6, R6, c[0x0][0x23c] ;  /* 0x00008f0006067a20 */ /* 0x000fcc0000410000 */
[----:B------:R-:W4:Y:S08]  /*c7a0*/  MUFU.EX2 R14, R14 ;  /* 0x0000000e000e7308 */ /* 0x000f300000000800 */
[----:B------:R-:W4:Y:S08]  /*c7b0*/  MUFU.EX2 R13, R6 ;  /* 0x00000006000d7308 */ /* 0x000f300000000800 */
[----:B------:R4:W4:Y:S01]  /*c7c0*/  MUFU.EX2 R128, R5 ;  /* 0x0000000500807308 */ /* 0x0009220000000800 */
[----:B-1----:R-:W-:-:S02]  /*c7d0*/  FMUL.FTZ R144, R144, R4 ;  /* 0x0000000490907220 */ /* 0x002fc40000410000 */
        /* <DEDUP_REMOVED lines=32> */
[-C--:B----4-:R-:W-:Y:S01]  /*c9e0*/  FMUL.FTZ R150, R150, R14.reuse ;  /* 0x0000000e96967220 */ /* 0x090fe20000410000 */
[----:B------:R-:W-:Y:S01]  /*c9f0*/  F2FP.PACK_AB R10, R141, R129 ;  /* 0x000000818d0a723e */ /* 0x000fe200000000ff */
[----:B------:R-:W-:Y:S01]  /*ca00*/  FMUL.FTZ R151, R151, R14 ;  /* 0x0000000e97977220 */ /* 0x000fe20000410000 */
[----:B------:R-:W-:Y:S01]  /*ca10*/  F2FP.PACK_AB R5, R133, R39 ;  /* 0x000000278505723e */ /* 0x000fe200000000ff */
[-C--:B------:R-:W-:Y:S01]  /*ca20*/  FMUL.FTZ R146, R146, R13.reuse ;  /* 0x0000000d92927220 */ /* 0x080fe20000410000 */
[----:B------:R-:W-:Y:S01]  /*ca30*/  F2FP.PACK_AB R7, R128, R142 ;  /* 0x0000008e8007723e */ /* 0x000fe200000000ff */
[-C--:B------:R-:W-:Y:S02]  /*ca40*/  FMUL.FTZ R147, R147, R13.reuse ;  /* 0x0000000d93937220 */ /* 0x080fe40000410000 */
[----:B------:R-:W-:-:S02]  /*ca50*/  FMUL.FTZ R158, R158, R13 ;  /* 0x0000000d9e9e7220 */ /* 0x000fc40000410000 */
[-C--:B------:R-:W-:Y:S02]  /*ca60*/  FMUL.FTZ R159, R159, R13.reuse ;  /* 0x0000000d9f9f7220 */ /* 0x080fe40000410000 */
[-C--:B------:R-:W-:Y:S02]  /*ca70*/  FMUL.FTZ R154, R154, R14.reuse ;  /* 0x0000000e9a9a7220 */ /* 0x080fe40000410000 */
[-C--:B------:R-:W-:Y:S02]  /*ca80*/  FMUL.FTZ R155, R155, R14.reuse ;  /* 0x0000000e9b9b7220 */ /* 0x080fe40000410000 */
[-C--:B------:R-:W-:Y:S02]  /*ca90*/  FMUL.FTZ R162, R162, R13.reuse ;  /* 0x0000000da2a27220 */ /* 0x080fe40000410000 */
[----:B------:R-:W-:Y:S02]  /*caa0*/  FMUL.FTZ R163, R163, R13 ;  /* 0x0000000da3a37220 */ /* 0x000fe40000410000 */
[----:B------:R-:W-:-:S02]  /*cab0*/  FMUL.FTZ R166, R166, R14 ;  /* 0x0000000ea6a67220 */ /* 0x000fc40000410000 */
[----:B------:R-:W-:Y:S02]  /*cac0*/  FMUL.FTZ R167, R167, R14 ;  /* 0x0000000ea7a77220 */ /* 0x000fe40000410000 */
[-C--:B------:R-:W-:Y:S02]  /*cad0*/  FMUL.FTZ R174, R174, R13.reuse ;  /* 0x0000000daeae7220 */ /* 0x080fe40000410000 */
[----:B------:R-:W-:Y:S02]  /*cae0*/  FMUL.FTZ R175, R175, R13 ;  /* 0x0000000dafaf7220 */ /* 0x000fe40000410000 */
[----:B--2---:R-:W-:Y:S02]  /*caf0*/  FFMA.FTZ R134, R18, R4, R15 ;  /* 0x0000000412867223 */ /* 0x004fe4000001000f */
[----:B------:R-:W1:Y:S01]  /*cb00*/  LDSM.16.MT88.4 R16, [R225+0xc000] ;  /* 0x00c00000e110783b */ /* 0x000e620000004200 */
[----:B------:R-:W-:Y:S02]  /*cb10*/  F2FP.PACK_AB R4, R231, R15 ;  /* 0x0000000fe704723e */ /* 0x000fe400000000ff */
[----:B------:R-:W-:-:S04]  /*cb20*/  MOV R15, R51 ;  /* 0x00000033000f7202 */ /* 0x000fc80000000f00 */
[----:B------:R-:W-:-:S07]  /*cb30*/  F2FP.PACK_AB R6, R15, R44 ;  /* 0x0000002c0f06723e */ /* 0x000fce00000000ff */
[C---:B-1----:R-:W-:Y:S08]  /*cb40*/  HMMA.16816.F32 R144, R4.reuse, R16, R144 ;  /* 0x000000100490723c */ /* 0x042ff00000001890 */
[----:B------:R-:W-:Y:S01]  /*cb50*/  HMMA.16816.F32 R156, R4, R18, R156 ;  /* 0x00000012049c723c */ /* 0x000fe2000000189c */
[----:B---3--:R-:W-:Y:S01]  /*cb60*/  FFMA.FTZ R230, R11, R14, R9 ;  /* 0x0000000e0be67223 */ /* 0x008fe20000010009 */
[----:B------:R-:W-:-:S02]  /*cb70*/  F2FP.PACK_AB R9, R43, R9 ;  /* 0x000000092b09723e */ /* 0x000fc400000000ff */
[----:B------:R-:W-:-:S07]  /*cb80*/  F2FP.PACK_AB R11, R136, R45 ;  /* 0x0000002d880b723e */ /* 0x000fce00000000ff */
[C---:B------:R-:W-:Y:S08]  /*cb90*/  HMMA.16816.F32 R148, R8.reuse, R16, R148 ;  /* 0x000000100894723c */ /* 0x040ff00000001894 */
[----:B------:R-:W-:Y:S01]  /*cba0*/  HMMA.16816.F32 R56, R8, R18, R152 ;  /* 0x000000120838723c */ /* 0x000fe20000001898 */
[----:B------:R-:W1:Y:S01]  /*cbb0*/  LDSM.16.MT88.4 R16, [R226+0xc000] ;  /* 0x00c00000e210783b */ /* 0x000e620000004200 */
[----:B------:R-:W-:-:S02]  /*cbc0*/  FMUL.FTZ R170, R170, R14 ;  /* 0x0000000eaaaa7220 */ /* 0x000fc40000410000 */
[----:B------:R-:W-:Y:S01]  /*cbd0*/  FMUL.FTZ R171, R171, R14 ;  /* 0x0000000eabab7220 */ /* 0x000fe20000410000 */
[----:B------:R-:W-:Y:S01]  /*cbe0*/  MOV R27, R65 ;  /* 0x00000041001b7202 */ /* 0x000fe20000000f00 */
[----:B------:R-:W-:Y:S01]  /*cbf0*/  IMAD.MOV.U32 R26, RZ, RZ, R67 ;  /* 0x000000ffff1a7224 */ /* 0x000fe200078e0043 */
[----:B------:R-:W-:Y:S01]  /*cc00*/  MOV R20, R66 ;  /* 0x0000004200147202 */ /* 0x000fe20000000f00 */
[----:B------:R-:W-:Y:S01]  /*cc10*/  IMAD.MOV.U32 R23, RZ, RZ, R64 ;  /* 0x000000ffff177224 */ /* 0x000fe200078e0040 */
[----:B------:R-:W-:Y:S01]  /*cc20*/  MOV R25, R52 ;  /* 0x0000003400197202 */ /* 0x000fe20000000f00 */
[----:B------:R-:W-:Y:S01]  /*cc30*/  IMAD.MOV.U32 R152, RZ, RZ, R54 ;  /* 0x000000ffff987224 */ /* 0x000fe200078e0036 */
[----:B------:R-:W-:Y:S02]  /*cc40*/  MOV R22, R63 ;  /* 0x0000003f00167202 */ /* 0x000fe40000000f00 */
[----:B------:R-:W-:Y:S01]  /*cc50*/  MOV R135, R62 ;  /* 0x0000003e00877202 */ /* 0x000fe20000000f00 */
[-C--:B-1----:R-:W-:Y:S07]  /*cc60*/  HMMA.16816.F32 R64, R4, R16.reuse, R160 ;  /* 0x000000100440723c */ /* 0x082fee00000018a0 */
[----:B------:R-:W-:Y:S01]  /*cc70*/  MOV R160, R61 ;  /* 0x0000003d00a07202 */ /* 0x000fe20000000f00 */
[----:B------:R-:W-:Y:S01]  /*cc80*/  HMMA.16816.F32 R164, R8, R16, R164 ;  /* 0x0000001008a4723c */ /* 0x000fe200000018a4 */
[----:B------:R-:W-:-:S07]  /*cc90*/  MOV R163, R60 ;  /* 0x0000003c00a37202 */ /* 0x000fce0000000f00 */
[-C--:B------:R-:W-:Y:S08]  /*cca0*/  HMMA.16816.F32 R60, R4, R18.reuse, R172 ;  /* 0x00000012043c723c */ /* 0x080ff000000018ac */
[----:B------:R-:W-:Y:S01]  /*ccb0*/  HMMA.16816.F32 R52, R8, R18, R168 ;  /* 0x000000120834723c */ /* 0x000fe200000018a8 */
[----:B------:R-:W1:Y:S01]  /*ccc0*/  LDSM.16.MT88.4 R16, [R228+0xc000] ;  /* 0x00c00000e410783b */ /* 0x000e620000004200 */
[----:B------:R-:W-:-:S02]  /*ccd0*/  FMUL.FTZ R182, R182, R14 ;  /* 0x0000000eb6b67220 */ /* 0x000fc40000410000 */
[-C--:B------:R-:W-:Y:S02]  /*cce0*/  FMUL.FTZ R183, R183, R14.reuse ;  /* 0x0000000eb7b77220 */ /* 0x080fe40000410000 */
[-C--:B------:R-:W-:Y:S02]  /*ccf0*/  FMUL.FTZ R178, R178, R13.reuse ;  /* 0x0000000db2b27220 */ /* 0x080fe40000410000 */
[-C--:B------:R-:W-:Y:S02]  /*cd00*/  FMUL.FTZ R179, R179, R13.reuse ;  /* 0x0000000db3b37220 */ /* 0x080fe40000410000 */
[-C--:B------:R-:W-:Y:S02]  /*cd10*/  FMUL.FTZ R190, R190, R13.reuse ;  /* 0x0000000dbebe7220 */ /* 0x080fe40000410000 */
[----:B------:R-:W-:Y:S02]  /*cd20*/  FMUL.FTZ R191, R191, R13 ;  /* 0x0000000dbfbf7220 */ /* 0x000fe40000410000 */
[----:B------:R-:W-:-:S02]  /*cd30*/  FMUL.FTZ R186, R186, R14 ;  /* 0x0000000ebaba7220 */ /* 0x000fc40000410000 */
[----:B------:R-:W-:Y:S01]  /*cd40*/  FMUL.FTZ R187, R187, R14 ;  /* 0x0000000ebbbb7220 */ /* 0x000fe20000410000 */
[----:B------:R-:W-:Y:S01]  /*cd50*/  MOV R24, R49 ;  /* 0x0000003100187202 */ /* 0x000fe20000000f00 */
[----:B------:R-:W-:Y:S01]  /*cd60*/  IMAD.MOV.U32 R161, RZ, RZ, R45 ;  /* 0x000000ffffa17224 */ /* 0x000fe200078e002d */
[----:B------:R-:W-:Y:S02]  /*cd70*/  MOV R154, R48 ;  /* 0x00000030009a7202 */ /* 0x000fe40000000f00 */
[----:B------:R-:W-:Y:S02]  /*cd80*/  MOV R155, R47 ;  /* 0x0000002f009b7202 */ /* 0x000fe40000000f00 */
[----:B------:R-:W-:Y:S02]  /*cd90*/  MOV R153, R46 ;  /* 0x0000002e00997202 */ /* 0x000fe40000000f00 */
[----:B------:R-:W-:Y:S02]  /*cda0*/  MOV R21, R50 ;  /* 0x0000003200157202 */ /* 0x000fe40000000f00 */
[----:B------:R-:W-:Y:S01]  /*cdb0*/  MOV R162, R44 ;  /* 0x0000002c00a27202 */ /* 0x000fe20000000f00 */
        /* <DEDUP_REMOVED lines=12> */
[-C--:B------:R-:W-:Y:S01]  /*ce80*/  FMUL.FTZ R203, R203, R14.reuse ;  /* 0x0000000ecbcb7220 */ /* 0x080fe20000410000 */
[-C--:B-1----:R-:W-:Y:S08]  /*ce90*/  HMMA.16816.F32 R196, R8, R16.reuse, R196 ;  /* 0x0000001008c4723c */ /* 0x082ff000000018c4 */
[C---:B------:R-:W-:Y:S08]  /*cea0*/  HMMA.16816.F32 R192, R4.reuse, R16, R192 ;  /* 0x0000001004c0723c */ /* 0x040ff000000018c0 */
[-C--:B------:R-:W-:Y:S08]  /*ceb0*/  HMMA.16816.F32 R204, R4, R18.reuse, R204 ;  /* 0x0000001204cc723c */ /* 0x080ff000000018cc */
[----:B------:R-:W-:Y:S01]  /*cec0*/  HMMA.16816.F32 R200, R8, R18, R200 ;  /* 0x0000001208c8723c */ /* 0x000fe200000018c8 */
[----:B------:R-:W1:Y:S01]  /*ced0*/  LDSM.16.MT88.4 R16, [R225+0xe000] ;  /* 0x00e00000e110783b */ /* 0x000e620000004200 */
[----:B------:R-:W-:-:S02]  /*cee0*/  FMUL.FTZ R70, R70, R14 ;  /* 0x0000000e46467220 */ /* 0x000fc40000410000 */
[----:B------:R-:W-:Y:S01]  /*cef0*/  FMUL.FTZ R71, R71, R14 ;  /* 0x0000000e47477220 */ /* 0x000fe20000410000 */
[----:B------:R-:W-:Y:S01]  /*cf00*/  MOV R178, R160 ;  /* 0x000000a000b27202 */ /* 0x000fe20000000f00 */
[-C--:B------:R-:W-:Y:S01]  /*cf10*/  FMUL.FTZ R74, R74, R13.reuse ;  /* 0x0000000d4a4a7220 */ /* 0x080fe20000410000 */
[----:B------:R-:W-:Y:S01]  /*cf20*/  MOV R160, R24 ;  /* 0x0000001800a07202 */ /* 0x000fe20000000f00 */
[----:B------:R-:W-:Y:S01]  /*cf30*/  FMUL.FTZ R75, R75, R13 ;  /* 0x0000000d4b4b7220 */ /* 0x000fe20000410000 */
[----:B------:R-:W-:Y:S01]  /*cf40*/  MOV R176, R152 ;  /* 0x0000009800b07202 */ /* 0x000fe20000000f00 */
[----:B------:R-:W-:Y:S01]  /*cf50*/  IMAD.MOV.U32 R177, RZ, RZ, R163 ;  /* 0x000000ffffb17224 */ /* 0x000fe200078e00a3 */
[----:B------:R-:W-:Y:S01]  /*cf60*/  MOV R172, R153 ;  /* 0x0000009900ac7202 */ /* 0x000fe20000000f00 */
[----:B------:R-:W-:Y:S01]  /*cf70*/  IMAD.MOV.U32 R24, RZ, RZ, R143 ;  /* 0x000000ffff187224 */ /* 0x000fe200078e008f */
[----:B------:R-:W-:Y:S02]  /*cf80*/  MOV R163, R142 ;  /* 0x0000008e00a37202 */ /* 0x000fe40000000f00 */
[----:B------:R-:W-:-:S02]  /*cf90*/  MOV R152, R141 ;  /* 0x0000008d00987202 */ /* 0x000fc40000000f00 */
[----:B------:R-:W-:Y:S02]  /*cfa0*/  MOV R153, R140 ;  /* 0x0000008c00997202 */ /* 0x000fe40000000f00 */
[----:B------:R-:W-:Y:S02]  /*cfb0*/  MOV R174, R137 ;  /* 0x0000008900ae7202 */ /* 0x000fe40000000f00 */
[----:B------:R-:W-:Y:S01]  /*cfc0*/  MOV R168, R138 ;  /* 0x0000008a00a87202 */ /* 0x000fe20000000f00 */
[----:B-1----:R-:W-:Y:S07]  /*cfd0*/  HMMA.16816.F32 R140, R8, R16, R68 ;  /* 0x00000010088c723c */ /* 0x002fee0000001844 */
[----:B------:R-:W-:Y:S01]  /*cfe0*/  IMAD.MOV.U32 R71, RZ, RZ, R160 ;  /* 0x000000ffff477224 */ /* 0x000fe200078e00a0 */
[----:B------:R-:W-:-:S02]  /*cff0*/  MOV R160, R136 ;  /* 0x0000008800a07202 */ /* 0x000fc40000000f00 */
[----:B------:R-:W-:Y:S02]  /*d000*/  MOV R68, R139 ;  /* 0x0000008b00447202 */ /* 0x000fe40000000f00 */
[----:B------:R-:W-:Y:S01]  /*d010*/  HMMA.16816.F32 R136, R4, R16, R72 ;  /* 0x000000100488723c */ /* 0x000fe20000001848 */
[----:B------:R-:W2:Y:S01]  /*d020*/  LDL.LU R73, [R1+0x3c] ;  /* 0x00003c0001497983 */ /* 0x000ea20000300800 */
[-C--:B------:R-:W-:Y:S02]  /*d030*/  FMUL.FTZ R78, R78, R13.reuse ;  /* 0x0000000d4e4e7220 */ /* 0x080fe40000410000 */
[----:B------:R-:W-:Y:S02]  /*d040*/  FMUL.FTZ R79, R79, R13 ;  /* 0x0000000d4f4f7220 */ /* 0x000fe40000410000 */
[-C--:B------:R-:W-:Y:S02]  /*d050*/  FMUL.FTZ R82, R82, R14.reuse ;  /* 0x0000000e52527220 */ /* 0x080fe40000410000 */
[----:B------:R-:W-:Y:S01]  /*d060*/  FMUL.FTZ R83, R83, R14 ;  /* 0x0000000e53537220 */ /* 0x000fe20000410000 */
        /* <DEDUP_REMOVED lines=8> */
[----:B------:R-:W-:-:S07]  /*d0f0*/  MOV R74, R132 ;  /* 0x00000084004a7202 */ /* 0x000fce0000000f00 */
[----:B------:R-:W-:Y:S01]  /*d100*/  HMMA.16816.F32 R132, R4, R18, R76 ;  /* 0x000000120484723c */ /* 0x000fe2000000184c */
[----:B------:R-:W1:Y:S01]  /*d110*/  LDSM.16.MT88.4 R16, [R226+0xe000] ;  /* 0x00e00000e210783b */ /* 0x000e620000004200 */
[-C--:B------:R-:W-:Y:S02]  /*d120*/  FMUL.FTZ R86, R86, R14.reuse ;  /* 0x0000000e56567220 */ /* 0x080fe40000410000 */
[----:B------:R-:W-:Y:S02]  /*d130*/  FMUL.FTZ R87, R87, R14 ;  /* 0x0000000e57577220 */ /* 0x000fe40000410000 */
[-C--:B------:R-:W-:Y:S02]  /*d140*/  FMUL.FTZ R90, R90, R13.reuse ;  /* 0x0000000d5a5a7220 */ /* 0x080fe40000410000 */
[-C--:B------:R-:W-:Y:S02]  /*d150*/  FMUL.FTZ R91, R91, R13.reuse ;  /* 0x0000000d5b5b7220 */ /* 0x080fe40000410000 */
[----:B------:R-:W-:-:S02]  /*d160*/  FMUL.FTZ R94, R94, R13 ;  /* 0x0000000d5e5e7220 */ /* 0x000fc40000410000 */
[----:B------:R-:W-:Y:S02]  /*d170*/  FMUL.FTZ R95, R95, R13 ;  /* 0x0000000d5f5f7220 */ /* 0x000fe40000410000 */
[-C--:B------:R-:W-:Y:S02]  /*d180*/  FMUL.FTZ R98, R98, R14.reuse ;  /* 0x0000000e62627220 */ /* 0x080fe40000410000 */
[----:B------:R-:W-:Y:S01]  /*d190*/  FMUL.FTZ R99, R99, R14 ;  /* 0x0000000e63637220 */ /* 0x000fe20000410000 */
[----:B------:R-:W-:Y:S01]  /*d1a0*/  MOV R169, R163 ;  /* 0x000000a300a97202 */ /* 0x000fe20000000f00 */
[----:B------:R-:W-:Y:S01]  /*d1b0*/  IMAD.MOV.U32 R175, RZ, RZ, R154 ;  /* 0x000000ffffaf7224 */ /* 0x000fe200078e009a */
[----:B------:R-:W-:Y:S02]  /*d1c0*/  MOV R163, R152 ;  /* 0x0000009800a37202 */ /* 0x000fe40000000f00 */
[----:B------:R-:W-:Y:S02]  /*d1d0*/  MOV R70, R153 ;  /* 0x0000009900467202 */ /* 0x000fe40000000f00 */
[----:B------:R-:W-:-:S02]  /*d1e0*/  MOV R69, R155 ;  /* 0x0000009b00457202 */ /* 0x000fc40000000f00 */
        /* <DEDUP_REMOVED lines=22> */
[----:B------:R-:W-:Y:S01]  /*d350*/  IMAD.MOV.U32 R72, RZ, RZ, R74 ;  /* 0x000000ffff487224 */ /* 0x000fe200078e004a */
[----:B------:R-:W-:Y:S01]  /*d360*/  MOV R74, R68 ;  /* 0x00000044004a7202 */ /* 0x000fe20000000f00 */
[----:B------:R-:W-:Y:S01]  /*d370*/  IMAD.MOV.U32 R68, RZ, RZ, R70 ;  /* 0x000000ffff447224 */ /* 0x000fe200078e0046 */
[----:B------:R-:W-:Y:S01]  /*d380*/  MOV R70, R176 ;  /* 0x000000b000467202 */ /* 0x000fe20000000f00 */
[----:B------:R-:W-:Y:S01]  /*d390*/  IMAD.MOV.U32 R176, RZ, RZ, R178 ;  /* 0x000000ffffb07224 */ /* 0x000fe200078e00b2 */
[----:B------:R-:W-:Y:S01]  /*d3a0*/  MOV R179, R43 ;  /* 0x0000002b00b37202 */ /* 0x000fe20000000f00 */
[C---:B-1----:R-:W-:Y:S08]  /*d3b0*/  HMMA.16816.F32 R120, R4.reuse, R16, R120 ;  /* 0x000000100478723c */ /* 0x042ff00000001878 */
[----:B------:R-:W-:Y:S07]  /*d3c0*/  HMMA.16816.F32 R124, R4, R18, R124 ;  /* 0x00000012047c723c */ /* 0x000fee000000187c */
[--C-:B------:R-:W-:Y:S01]  /*d3d0*/  FFMA.FTZ R4, R232, c[0x0][0x23c], -R3.reuse ;  /* 0x00008f00e8047a23 */ /* 0x100fe20000010803 */
[----:B------:R-:W-:Y:S01]  /*d3e0*/  MOV R171, R42 ;  /* 0x0000002a00ab7202 */ /* 0x000fe20000000f00 */
[----:B------:R-:W-:Y:S01]  /*d3f0*/  FMUL.FTZ R118, R118, R14 ;  /* 0x0000000e76767220 */ /* 0x000fe20000410000 */
[----:B------:R1:W5:Y:S01]  /*d400*/  LDL.LU R232, [R1+0x7c] ;  /* 0x00007c0001e87983 */ /* 0x0003620000300800 */
[----:B------:R3:W-:Y:S02]  /*d410*/  MUFU.EX2 R178, R4 ;  /* 0x0000000400b27308 */ /* 0x0007e40000000800 */
[----:B---3--:R-:W-:Y:S01]  /*d420*/  FFMA.FTZ R4, R72, c[0x0][0x23c], -R3 ;  /* 0x00008f0048047a23 */ /* 0x008fe20000010803 */
[----:B------:R-:W-:-:S02]  /*d430*/  MOV R72, R74 ;  /* 0x0000004a00487202 */ /* 0x000fc40000000f00 */
[----:B------:R-:W-:Y:S02]  /*d440*/  MOV R74, R68 ;  /* 0x00000044004a7202 */ /* 0x000fe40000000f00 */
[----:B------:R-:W-:Y:S02]  /*d450*/  MOV R68, R70 ;  /* 0x0000004600447202 */ /* 0x000fe40000000f00 */
[----:B------:R-:W-:Y:S02]  /*d460*/  MOV R70, R176 ;  /* 0x000000b000467202 */ /* 0x000fe40000000f00 */
[----:B------:R-:W-:Y:S02]  /*d470*/  MOV R176, R179 ;  /* 0x000000b300b07202 */ /* 0x000fe40000000f00 */
[----:B------:R3:W-:Y:S01]  /*d480*/  MUFU.EX2 R179, R4 ;  /* 0x0000000400b37308 */ /* 0x0007e20000000800 */
[----:B------:R-:W-:Y:S02]  /*d490*/  MOV R78, R72 ;  /* 0x00000048004e7202 */ /* 0x000fe40000000f00 */
[----:B------:R-:W-:Y:S01]  /*d4a0*/  MOV R72, R74 ;  /* 0x0000004a00487202 */ /* 0x000fe20000000f00 */
[----:B---3--:R-:W-:-:S04]  /*d4b0*/  FFMA.FTZ R4, R217, c[0x0][0x23c], -R3 ;  /* 0x00008f00d9047a23 */ /* 0x008fc80000010803 */
[----:B------:R3:W-:Y:S01]  /*d4c0*/  MUFU.EX2 R101, R4 ;  /* 0x0000000400657308 */ /* 0x0007e20000000800 */
[----:B------:R-:W-:Y:S02]  /*d4d0*/  MOV R74, R68 ;  /* 0x00000044004a7202 */ /* 0x000fe40000000f00 */
[----:B------:R-:W-:Y:S02]  /*d4e0*/  MOV R68, R70 ;  /* 0x0000004600447202 */ /* 0x000fe40000000f00 */
[----:B------:R-:W-:Y:S01]  /*d4f0*/  MOV R70, R176 ;  /* 0x000000b000467202 */ /* 0x000fe20000000f00 */
[----:B---3--:R-:W-:-:S04]  /*d500*/  FFMA.FTZ R4, R36, c[0x0][0x23c], -R3 ;  /* 0x00008f0024047a23 */ /* 0x008fc80000010803 */
[----:B------:R3:W4:Y:S01]  /*d510*/  MUFU.EX2 R5, R4 ;  /* 0x0000000400057308 */ /* 0x0007220000000800 */
[----:B--2---:R-:W-:Y:S01]  /*d520*/  FFMA.FTZ R39, R73, R13, R39 ;  /* 0x0000000d49277223 */ /* 0x004fe20000010027 */
[----:B------:R-:W-:Y:S02]  /*d530*/  MOV R73, R75 ;  /* 0x0000004b00497202 */ /* 0x000fe40000000f00 */
[----:B------:R-:W-:Y:S02]  /*d540*/  MOV R75, R69 ;  /* 0x00000045004b7202 */ /* 0x000fe40000000f00 */
[----:B------:R-:W-:Y:S02]  /*d550*/  MOV R69, R71 ;  /* 0x0000004700457202 */ /* 0x000fe40000000f00 */
[----:B------:R-:W-:Y:S02]  /*d560*/  MOV R71, R177 ;  /* 0x000000b100477202 */ /* 0x000fe40000000f00 */
[----:B------:R-:W-:-:S02]  /*d570*/  MOV R177, R231 ;  /* 0x000000e700b17202 */ /* 0x000fc40000000f00 */
[----:B------:R-:W-:Y:S01]  /*d580*/  MOV R79, R73 ;  /* 0x00000049004f7202 */ /* 0x000fe20000000f00 */
[----:B------:R-:W-:Y:S01]  /*d590*/  IMAD.MOV.U32 R73, RZ, RZ, R75 ;  /* 0x000000ffff497224 */ /* 0x000fe200078e004b */
[----:B------:R-:W-:Y:S01]  /*d5a0*/  MOV R75, R69 ;  /* 0x00000045004b7202 */ /* 0x000fe20000000f00 */
[----:B------:R-:W-:Y:S01]  /*d5b0*/  IMAD.MOV.U32 R69, RZ, RZ, R71 ;  /* 0x000000ffff457224 */ /* 0x000fe200078e0047 */
[----:B------:R-:W-:Y:S01]  /*d5c0*/  MOV R71, R177 ;  /* 0x000000b100477202 */ /* 0x000fe20000000f00 */
[----:B------:R-:W-:Y:S01]  /*d5d0*/  IMAD.MOV.U32 R177, RZ, RZ, R230 ;  /* 0x000000ffffb17224 */ /* 0x000fe200078e00e6 */
[----:B------:R1:W5:Y:S01]  /*d5e0*/  LDL.LU R231, [R1+0x78] ;  /* 0x0000780001e77983 */ /* 0x0003620000300800 */
[----:B---3--:R-:W-:Y:S01]  /*d5f0*/  FFMA.FTZ R4, R79, c[0x0][0x23c], -R2 ;  /* 0x00008f004f047a23 */ /* 0x008fe20000010802 */
[----:B------:R-:W-:Y:S01]  /*d600*/  MOV R79, R73 ;  /* 0x00000049004f7202 */ /* 0x000fe20000000f00 */
[----:B------:R-:W-:Y:S01]  /*d610*/  IMAD.MOV.U32 R73, RZ, RZ, R75 ;  /* 0x000000ffff497224 */ /* 0x000fe200078e004b */
[----:B------:R-:W-:Y:S01]  /*d620*/  MOV R75, R69 ;  /* 0x00000045004b7202 */ /* 0x000fe20000000f00 */
[----:B------:R-:W-:Y:S01]  /*d630*/  IMAD.MOV.U32 R69, RZ, RZ, R71 ;  /* 0x000000ffff457224 */ /* 0x000fe200078e0047 */
[----:B------:R-:W-:Y:S01]  /*d640*/  MOV R71, R177 ;  /* 0x000000b100477202 */ /* 0x000fe20000000f00 */
[----:B------:R2:W-:Y:S01]  /*d650*/  MUFU.EX2 R176, R4 ;  /* 0x0000000400b07308 */ /* 0x0005e20000000800 */
[----:B------:R-:W-:Y:S01]  /*d660*/  MOV R177, R180 ;  /* 0x000000b400b17202 */ /* 0x000fe20000000f00 */
[-C--:B------:R-:W-:Y:S01]  /*d670*/  FMUL.FTZ R119, R119, R14.reuse ;  /* 0x0000000e77777220 */ /* 0x080fe20000410000 */
[----:B------:R-:W-:Y:S01]  /*d680*/  MOV R77, R79 ;  /* 0x0000004f004d7202 */ /* 0x000fe20000000f00 */
[-C--:B------:R-:W-:Y:S01]  /*d690*/  FMUL.FTZ R42, R130, R14.reuse ;  /* 0x0000000e822a7220 */ /* 0x080fe20000410000 */
[----:B------:R-:W-:Y:S01]  /*d6a0*/  MOV R79, R73 ;  /* 0x00000049004f7202 */ /* 0x000fe20000000f00 */
[----:B------:R-:W-:Y:S01]  /*d6b0*/  FMUL.FTZ R43, R131, R14 ;  /* 0x0000000e832b7220 */ /* 0x000fe20000410000 */
[----:B------:R-:W-:Y:S01]  /*d6c0*/  MOV R73, R75 ;  /* 0x0000004b00497202 */ /* 0x000fe20000000f00 */
[----:B------:R-:W-:Y:S01]  /*d6d0*/  IMAD.MOV.U32 R75, RZ, RZ, R70 ;  /* 0x000000ffff4b7224 */ /* 0x000fe200078e0046 */
[----:B------:R-:W-:Y:S01]  /*d6e0*/  MOV R70, R177 ;  /* 0x000000b100467202 */ /* 0x000fe20000000f00 */
[----:B------:R-:W-:Y:S01]  /*d6f0*/  FFMA.FTZ R36, R222, c[0x0][0x23c], -R3 ;  /* 0x00008f00de247a23 */ /* 0x000fe20000010803 */
[----:B------:R1:W5:Y:S01]  /*d700*/  LDL.LU R230, [R1+0x74] ;  /* 0x0000740001e67983 */ /* 0x0003620000300800 */
[----:B--2---:R-:W-:-:S04]  /*d710*/  FFMA.FTZ R4, R78, c[0x0][0x23c], -R2 ;  /* 0x00008f004e047a23 */ /* 0x004fc80000010802 */
[----:B------:R2:W3:Y:S01]  /*d720*/  MUFU.EX2 R177, R4 ;  /* 0x0000000400b17308 */ /* 0x0004e20000000800 */
[----:B------:R-:W-:Y:S01]  /*d730*/  MOV R78, R72 ;  /* 0x00000048004e7202 */ /* 0x000fe20000000f00 */
[----:B------:R-:W-:Y:S01]  /*d740*/  IMAD.MOV.U32 R72, RZ, RZ, R74 ;  /* 0x000000ffff487224 */ /* 0x000fe200078e004a */
[----:B------:R-:W-:Y:S01]  /*d750*/  MOV R74, R68 ;  /* 0x00000044004a7202 */ /* 0x000fe20000000f00 */
[----:B------:R-:W-:Y:S01]  /*d760*/  IMAD.MOV.U32 R180, RZ, RZ, R181 ;  /* 0x000000ffffb47224 */ /* 0x000fe200078e00b5 */
[----:B------:R-:W-:Y:S01]  /*d770*/  MOV R181, R182 ;  /* 0x000000b600b57202 */ /* 0x000fe20000000f00 */
[----:B--2---:R-:W-:-:S04]  /*d780*/  FFMA.FTZ R4, R220, c[0x0][0x23c], -R2 ;  /* 0x00008f00dc047a23 */ /* 0x004fc80000010802 */
[----:B------:R2:W-:Y:S01]  /*d790*/  MUFU.EX2 R76, R4 ;  /* 0x00000004004c7308 */ /* 0x0005e20000000800 */
[----:B------:R-:W-:Y:S02]  /*d7a0*/  MOV R182, R183 ;  /* 0x000000b700b67202 */ /* 0x000fe40000000f00 */
[----:B------:R-:W-:Y:S02]  /*d7b0*/  MOV R68, R69 ;  /* 0x0000004500447202 */ /* 0x000fe40000000f00 */
[----:B------:R-:W-:Y:S02]  /*d7c0*/  MOV R69, R71 ;  /* 0x0000004700457202 */ /* 0x000fe40000000f00 */
[----:B------:R-:W-:Y:S01]  /*d7d0*/  MOV R183, R173 ;  /* 0x000000ad00b77202 */ /* 0x000fe20000000f00 */
[----:B--2---:R-:W-:-:S04]  /*d7e0*/  FFMA.FTZ R4, R218, c[0x0][0x23c], -R2 ;  /* 0x00008f00da047a23 */ /* 0x004fc80000010802 */
[----:B------:R2:W1:Y:S01]  /*d7f0*/  MUFU.EX2 R218, R4 ;  /* 0x0000000400da7308 */ /* 0x0004620000000800 */
[----:B------:R-:W-:Y:S02]  /*d800*/  MOV R71, R180 ;  /* 0x000000b400477202 */ /* 0x000fe40000000f00 */
[----:B------:R-:W-:Y:S01]  /*d810*/  MOV R180, R181 ;  /* 0x000000b500b47202 */ /* 0x000fe20000000f00 */
[----:B------:R-:W-:Y:S01]  /*d820*/  IMAD.MOV.U32 R181, RZ, RZ, R182 ;  /* 0x000000ffffb57224 */ /* 0x000fe200078e00b6 */
[----:B------:R-:W-:Y:S02]  /*d830*/  MOV R182, R183 ;  /* 0x000000b700b67202 */ /* 0x000fe40000000f00 */
[----:B------:R-:W-:Y:S01]  /*d840*/  MOV R183, R168 ;  /* 0x000000a800b77202 */ /* 0x000fe20000000f00 */
[----:B--2---:R-:W-:Y:S01]  /*d850*/  FFMA.FTZ R4, R77, c[0x0][0x23c], -R0 ;  /* 0x00008f004d047a23 */ /* 0x004fe20000010800 */
[----:B------:R-:W-:Y:S01]  /*d860*/  MOV R77, R78 ;  /* 0x0000004e004d7202 */ /* 0x000fe20000000f00 */
[----:B------:R-:W-:Y:S01]  /*d870*/  IMAD.MOV.U32 R78, RZ, RZ, R79 ;  /* 0x000000ffff4e7224 */ /* 0x000fe200078e004f */
[----:B------:R-:W-:-:S02]  /*d880*/  MOV R79, R72 ;  /* 0x00000048004f7202 */ /* 0x000fc40000000f00 */
[----:B------:R-:W-:Y:S02]  /*d890*/  MOV R72, R73 ;  /* 0x0000004900487202 */ /* 0x000fe40000000f00 */
[----:B------:R-:W-:Y:S02]  /*d8a0*/  MOV R73, R74 ;  /* 0x0000004a00497202 */ /* 0x000fe40000000f00 */
[----:B------:R-:W-:Y:S01]  /*d8b0*/  MOV R74, R75 ;  /* 0x0000004b004a7202 */ /* 0x000fe20000000f00 */
[----:B------:R-:W-:Y:S01]  /*d8c0*/  IMAD.MOV.U32 R75, RZ, RZ, R69 ;  /* 0x000000ffff4b7224 */ /* 0x000fe200078e0045 */
[----:B------:R-:W-:Y:S02]  /*d8d0*/  MOV R69, R70 ;  /* 0x0000004600457202 */ /* 0x000fe40000000f00 */
[----:B------:R-:W-:Y:S02]  /*d8e0*/  MOV R70, R71 ;  /* 0x0000004700467202 */ /* 0x000fe40000000f00 */
[----:B------:R-:W-:-:S02]  /*d8f0*/  MOV R168, R224 ;  /* 0x000000e000a87202 */ /* 0x000fc40000000f00 */
[----:B------:R-:W-:Y:S02]  /*d900*/  MOV R71, R180 ;  /* 0x000000b400477202 */ /* 0x000fe40000000f00 */
[----:B------:R-:W-:Y:S01]  /*d910*/  MOV R180, R181 ;  /* 0x000000b500b47202 */ /* 0x000fe20000000f00 */
[----:B------:R-:W-:Y:S01]  /*d920*/  IMAD.MOV.U32 R181, RZ, RZ, R182 ;  /* 0x000000ffffb57224 */ /* 0x000fe200078e00b6 */
[----:B------:R-:W-:Y:S02]  /*d930*/  MOV R182, R183 ;  /* 0x000000b700b67202 */ /* 0x000fe40000000f00 */
[----:B------:R-:W-:Y:S02]  /*d940*/  MOV R183, R168 ;  /* 0x000000a800b77202 */ /* 0x000fe40000000f00 */
[----:B------:R-:W-:Y:S02]  /*d950*/  MOV R168, R170 ;  /* 0x000000aa00a87202 */ /* 0x000fe40000000f00 */
[----:B------:R-:W-:-:S02]  /*d960*/  MOV R170, R174 ;  /* 0x000000ae00aa7202 */ /* 0x000fc40000000f00 */
[----:B------:R2:W-:Y:S01]  /*d970*/  MUFU.EX2 R174, R4 ;  /* 0x0000000400ae7308 */ /* 0x0005e20000000800 */
[----:B------:R-:W-:Y:S01]  /*d980*/  IMAD.MOV.U32 R103, RZ, RZ, R78 ;  /* 0x000000ffff677224 */ /* 0x000fe200078e004e */
[----:B------:R-:W-:Y:S02]  /*d990*/  MOV R78, R72 ;  /* 0x00000048004e7202 */ /* 0x000fe40000000f00 */
[----:B------:R-:W-:Y:S02]  /*d9a0*/  MOV R72, R74 ;  /* 0x0000004a00487202 */ /* 0x000fe40000000f00 */
[----:B------:R-:W-:Y:S01]  /*d9b0*/  MOV R74, R69 ;  /* 0x00000045004a7202 */ /* 0x000fe20000000f00 */
[----:B--2---:R-:W-:-:S04]  /*d9c0*/  FFMA.FTZ R4, R175, c[0x0][0x23c], -R0 ;  /* 0x00008f00af047a23 */ /* 0x004fc80000010800 */
[----:B------:R2:W1:Y:S01]  /*d9d0*/  MUFU.EX2 R175, R4 ;  /* 0x0000000400af7308 */ /* 0x0004620000000800 */
[----:B------:R-:W-:Y:S01]  /*d9e0*/  MOV R69, R71 ;  /* 0x0000004700457202 */ /* 0x000fe20000000f00 */
[----:B------:R-:W-:Y:S01]  /*d9f0*/  IMAD.MOV.U32 R71, RZ, RZ, R181 ;  /* 0x000000ffff477224 */ /* 0x000fe200078e00b5 */
[----:B------:R-:W-:Y:S02]  /*da00*/  MOV R181, R183 ;  /* 0x000000b700b57202 */ /* 0x000fe40000000f00 */
[----:B------:R-:W-:Y:S02]  /*da10*/  MOV R183, R170 ;  /* 0x000000aa00b77202 */ /* 0x000fe40000000f00 */
[----:B------:R-:W-:Y:S01]  /*da20*/  MOV R102, R78 ;  /* 0x0000004e00667202 */ /* 0x000fe20000000f00 */
[----:B--2---:R-:W-:Y:S01]  /*da30*/  FFMA.FTZ R4, R77, c[0x0][0x23c], -R0 ;  /* 0x00008f004d047a23 */ /* 0x004fe20000010800 */
[----:B------:R-:W-:Y:S02]  /*da40*/  MOV R77, R79 ;  /* 0x0000004f004d7202 */ /* 0x000fe40000000f00 */
[----:B------:R-:W-:Y:S01]  /*da50*/  MOV R79, R73 ;  /* 0x00000049004f7202 */ /* 0x000fe20000000f00 */
[----:B------:R-:W-:Y:S01]  /*da60*/  IMAD.MOV.U32 R73, RZ, RZ, R75 ;  /* 0x000000ffff497224 */ /* 0x000fe200078e004b */
[----:B------:R-:W-:-:S02]  /*da70*/  MOV R75, R70 ;  /* 0x00000046004b7202 */ /* 0x000fc40000000f00 */
[----:B------:R-:W-:Y:S01]  /*da80*/  MOV R70, R180 ;  /* 0x000000b400467202 */ /* 0x000fe20000000f00 */
[----:B------:R2:W-:Y:S01]  /*da90*/  MUFU.EX2 R100, R4 ;  /* 0x0000000400647308 */ /* 0x0005e20000000800 */
[----:B------:R-:W-:Y:S01]  /*daa0*/  MOV R180, R168 ;  /* 0x000000a800b47202 */ /* 0x000fe20000000f00 */
[----:B------:R-:W-:Y:S01]  /*dab0*/  IMAD.MOV.U32 R115, RZ, RZ, R77 ;  /* 0x000000ffff737224 */ /* 0x000fe200078e004d */
[----:B------:R-:W-:Y:S01]  /*dac0*/  MOV R168, R35 ;  /* 0x0000002300a87202 */ /* 0x000fe20000000f00 */
[----:B------:R-:W-:Y:S01]  /*dad0*/  IMAD.MOV.U32 R77, RZ, RZ, R74 ;  /* 0x000000ffff4d7224 */ /* 0x000fe200078e004a */
[----:B------:R-:W-:Y:S02]  /*dae0*/  MOV R74, R180 ;  /* 0x000000b4004a7202 */ /* 0x000fe40000000f00 */
[----:B------:R-:W-:Y:S02]  /*daf0*/  MOV R78, R73 ;  /* 0x00000049004e7202 */ /* 0x000fe40000000f00 */
[----:B------:R-:W-:Y:S01]  /*db00*/  MOV R180, R183 ;  /* 0x000000b700b47202 */ /* 0x000fe20000000f00 */
[----:B------:R-:W-:Y:S01]  /*db10*/  IMAD.MOV.U32 R183, RZ, RZ, R169 ;  /* 0x000000ffffb77224 */ /* 0x000fe200078e00a9 */
[----:B------:R-:W-:Y:S01]  /*db20*/  MOV R73, R168 ;  /* 0x000000a800497202 */ /* 0x000fe20000000f00 */
[----:B--2---:R-:W-:Y:S01]  /*db30*/  FFMA.FTZ R4, R103, c[0x0][0x23c], -R0 ;  /* 0x00008f0067047a23 */ /* 0x004fe20000010800 */
[----:B------:R-:W-:-:S02]  /*db40*/  MOV R103, R79 ;  /* 0x0000004f00677202 */ /* 0x000fc40000000f00 */
[----:B------:R-:W-:Y:S02]  /*db50*/  MOV R79, R72 ;  /* 0x00000048004f7202 */ /* 0x000fe40000000f00 */
[----:B------:R-:W-:Y:S01]  /*db60*/  MOV R72, R75 ;  /* 0x0000004b00487202 */ /* 0x000fe20000000f00 */
[--C-:B------:R-:W-:Y:S01]  /*db70*/  FFMA.FTZ R35, R221, c[0x0][0x23c], -R3.reuse ;  /* 0x00008f00dd237a23 */ /* 0x100fe20000010803 */
[----:B------:R-:W-:Y:S01]  /*db80*/  MOV R75, R163 ;  /* 0x000000a3004b7202 */ /* 0x000fe20000000f00 */
[--C-:B------:R-:W-:Y:S02]  /*db90*/  FFMA.FTZ R34, R34, c[0x0][0x23c], -R3.reuse ;  /* 0x00008f0022227a23 */ /* 0x100fe40000010803 */
[--C-:B------:R-:W-:Y:S02]  /*dba0*/  FFMA.FTZ R33, R33, c[0x0][0x23c], -R3.reuse ;  /* 0x00008f0021217a23 */ /* 0x100fe40000010803 */
[--C-:B------:R-:W-:Y:S02]  /*dbb0*/  FFMA.FTZ R170, R31, c[0x0][0x23c], -R3.reuse ;  /* 0x00008f001faa7a23 */ /* 0x100fe40000010803 */
[----:B------:R-:W-:-:S02]  /*dbc0*/  FFMA.FTZ R168, R30, c[0x0][0x23c], -R3 ;  /* 0x00008f001ea87a23 */ /* 0x000fc40000010803 */
[--C-:B------:R-:W-:Y:S02]  /*dbd0*/  FFMA.FTZ R163, R29, c[0x0][0x23c], -R3.reuse ;  /* 0x00008f001da37a23 */ /* 0x100fe40000010803 */
[----:B------:R-:W-:Y:S02]  /*dbe0*/  FFMA.FTZ R169, R28, c[0x0][0x23c], -R3 ;  /* 0x00008f001ca97a23 */ /* 0x000fe40000010803 */
[----:B------:R-:W-:Y:S01]  /*dbf0*/  FFMA.FTZ R3, R102, c[0x0][0x23c], -R12 ;  /* 0x00008f0066037a23 */ /* 0x000fe2000001080c */
[----:B------:R-:W-:Y:S02]  /*dc00*/  MOV R102, R103 ;  /* 0x0000006700667202 */ /* 0x000fe40000000f00 */
[----:B------:R-:W-:Y:S01]  /*dc10*/  MOV R103, R77 ;  /* 0x0000004d00677202 */ /* 0x000fe20000000f00 */
[----:B------:R-:W-:Y:S01]  /*dc20*/  HMMA.16816.F32 R116, R8, R16, R116 ;  /* 0x000000100874723c */ /* 0x000fe20000001874 */
[----:B------:R-:W-:Y:S02]  /*dc30*/  MOV R77, R72 ;  /* 0x00000048004d7202 */ /* 0x000fe40000000f00 */
[----:B------:R-:W-:-:S02]  /*dc40*/  MOV R72, R73 ;  /* 0x0000004900487202 */ /* 0x000fc40000000f00 */
[----:B------:R-:W-:-:S03]  /*dc50*/  MOV R73, R181 ;  /* 0x000000b500497202 */ /* 0x000fc60000000f00 */
[----:B------:R-:W-:Y:S01]  /*dc60*/  HMMA.16816.F32 R40, R8, R18, R40 ;  /* 0x000000120828723c */ /* 0x000fe20000001828 */
[----:B------:R-:W2:Y:S01]  /*dc70*/  LDSM.16.MT88.4 R16, [R225+0xc800] ;  /* 0x00c80000e110783b */ /* 0x000ea20000004200 */
[----:B------:R-:W-:Y:S02]  /*dc80*/  MOV R181, R172 ;  /* 0x000000ac00b57202 */ /* 0x000fe40000000f00 */
[----:B------:R1:W-:Y:S01]  /*dc90*/  MUFU.EX2 R172, R3 ;  /* 0x0000000300ac7308 */ /* 0x0003e20000000800 */
[----:B------:R-:W-:Y:S02]  /*dca0*/  MOV R114, R103 ;  /* 0x0000006700727202 */ /* 0x000fe40000000f00 */
[----:B------:R-:W-:Y:S01]  /*dcb0*/  MOV R103, R70 ;  /* 0x0000004600677202 */ /* 0x000fe20000000f00 */
[--C-:B------:R-:W-:Y:S01]  /*dcc0*/  FFMA.FTZ R31, R115, c[0x0][0x23c], -R2.reuse ;  /* 0x00008f00731f7a23 */ /* 0x100fe20000010802 */
[----:B------:R-:W-:Y:S01]  /*dcd0*/  MOV R70, R162 ;  /* 0x000000a200467202 */ /* 0x000fe20000000f00 */
[----:B------:R-:W-:-:S02]  /*dce0*/  FFMA.FTZ R30, R244, c[0x0][0x23c], -R2 ;  /* 0x00008f00f41e7a23 */ /* 0x000fc40000010802 */
[--C-:B------:R-:W-:Y:S02]  /*dcf0*/  FFMA.FTZ R29, R211, c[0x0][0x23c], -R2.reuse ;  /* 0x00008f00d31d7a23 */ /* 0x100fe40000010802 */
[--C-:B------:R-:W-:Y:S02]  /*dd00*/  FFMA.FTZ R28, R210, c[0x0][0x23c], -R2.reuse ;  /* 0x00008f00d21c7a23 */ /* 0x100fe40000010802 */
[----:B------:R-:W-:Y:S02]  /*dd10*/  FFMA.FTZ R214, R214, c[0x0][0x23c], -R2 ;  /* 0x00008f00d6d67a23 */ /* 0x000fe40000010802 */
[----:B-1----:R-:W-:Y:S01]  /*dd20*/  FFMA.FTZ R3, R102, c[0x0][0x23c], -R12 ;  /* 0x00008f0066037a23 */ /* 0x002fe2000001080c */
[----:B------:R-:W-:Y:S02]  /*dd30*/  MOV R102, R69 ;  /* 0x0000004500667202 */ /* 0x000fe40000000f00 */
[----:B------:R-:W-:Y:S01]  /*dd40*/  MOV R69, R71 ;  /* 0x0000004700457202 */ /* 0x000fe20000000f00 */
[----:B------:R-:W-:-:S02]  /*dd50*/  IMAD.MOV.U32 R71, RZ, RZ, R161 ;  /* 0x000000ffff477224 */ /* 0x000fc400078e00a1 */
[--C-:B------:R-:W-:Y:S02]  /*dd60*/  FFMA.FTZ R209, R209, c[0x0][0x23c], -R2.reuse ;  /* 0x00008f00d1d17a23 */ /* 0x100fe40000010802 */
[--C-:B------:R-:W-:Y:S02]  /*dd70*/  FFMA.FTZ R162, R37, c[0x0][0x23c], -R2.reuse ;  /* 0x00008f0025a27a23 */ /* 0x100fe40000010802 */
[----:B------:R-:W-:Y:S02]  /*dd80*/  FFMA.FTZ R161, R32, c[0x0][0x23c], -R2 ;  /* 0x00008f0020a17a23 */ /* 0x000fe40000010802 */
[----:B------:R-:W-:Y:S01]  /*dd90*/  FFMA.FTZ R2, R72, c[0x0][0x23c], -R12 ;  /* 0x00008f0048027a23 */ /* 0x000fe2000001080c */
[----:B------:R-:W-:Y:S01]  /*dda0*/  MOV R72, R73 ;  /* 0x0000004900487202 */ /* 0x000fe20000000f00 */
[----:B------:R-:W-:Y:S01]  /*ddb0*/  IMAD.MOV.U32 R173, RZ, RZ, R229 ;  /* 0x000000ffffad7224 */ /* 0x000fe200078e00e5 */
[----:B------:R-:W-:Y:S01]  /*ddc0*/  MOV R73, R74 ;  /* 0x0000004a00497202 */ /* 0x000fe20000000f00 */
[--C-:B------:R-:W-:Y:S01]  /*ddd0*/  FFMA.FTZ R27, R27, c[0x0][0x23c], -R0.reuse ;  /* 0x00008f001b1b7a23 */ /* 0x100fe20000010800 */
[----:B------:R-:W-:Y:S01]  /*dde0*/  MOV R74, R160 ;  /* 0x000000a0004a7202 */ /* 0x000fe20000000f00 */
[----:B------:R-:W-:-:S02]  /*ddf0*/  FFMA.FTZ R26, R26, c[0x0][0x23c], -R0 ;  /* 0x00008f001a1a7a23 */ /* 0x000fc40000010800 */
[--C-:B------:R-:W-:Y:S02]  /*de00*/  FFMA.FTZ R25, R25, c[0x0][0x23c], -R0.reuse ;  /* 0x00008f0019197a23 */ /* 0x100fe40000010800 */
[--C-:B------:R-:W-:Y:S02]  /*de10*/  FFMA.FTZ R24, R24, c[0x0][0x23c], -R0.reuse ;  /* 0x00008f0018187a23 */ /* 0x100fe40000010800 */
[--C-:B------:R-:W-:Y:S02]  /*de20*/  FFMA.FTZ R215, R215, c[0x0][0x23c], -R0.reuse ;  /* 0x00008f00d7d77a23 */ /* 0x100fe40000010800 */
[--C-:B------:R-:W-:Y:S02]  /*de30*/  FFMA.FTZ R213, R213, c[0x0][0x23c], -R0.reuse ;  /* 0x00008f00d5d57a23 */ /* 0x100fe40000010800 */
[--C-:B------:R-:W-:Y:S02]  /*de40*/  FFMA.FTZ R208, R208, c[0x0][0x23c], -R0.reuse ;  /* 0x00008f00d0d07a23 */ /* 0x100fe40000010800 */
[----:B------:R-:W-:Y:S01]  /*de50*/  IMAD.MOV.U32 R115, RZ, RZ, R77 ;  /* 0x000000ffff737224 */ /* 0x000fe200078e004d */
[----:B------:R1:W1:Y:S01]  /*de60*/  MUFU.EX2 R221, R4 ;  /* 0x0000000400dd7308 */ /* 0x0002620000000800 */
[----:B------:R-:W-:-:S02]  /*de70*/  FFMA.FTZ R160, R38, c[0x0][0x23c], -R0 ;  /* 0x00008f0026a07a23 */ /* 0x000fc40000010800 */
[----:B----4-:R-:W-:Y:S01]  /*de80*/  IMAD.MOV.U32 R211, RZ, RZ, R5 ;  /* 0x000000ffffd37224 */ /* 0x010fe200078e0005 */
[----:B------:R-:W-:Y:S01]  /*de90*/  F2FP.PACK_AB R8, R179, R178 ;  /* 0x000000b2b308723e */ /* 0x000fe200000000ff */
[--C-:B------:R-:W-:Y:S01]  /*dea0*/  FFMA.FTZ R0, R114, c[0x0][0x23c], -R12.reuse ;  /* 0x00008f0072007a23 */ /* 0x100fe2000001080c */
[----:B------:R-:W-:Y:S02]  /*deb0*/  MOV R77, R173 ;  /* 0x000000ad004d7202 */ /* 0x000fe40000000f00 */
[----:B------:R-:W-:Y:S01]  /*dec0*/  MUFU.EX2 R210, R2 ;  /* 0x0000000200d27308 */ /* 0x000fe20000000800 */
[----:B---3--:R-:W-:Y:S02]  /*ded0*/  F2FP.PACK_AB R9, R177, R176 ;  /* 0x000000b0b109723e */ /* 0x008fe400000000ff */
[----:B------:R-:W-:Y:S01]  /*dee0*/  F2FP.PACK_AB R11, R218, R76 ;  /* 0x0000004cda0b723e */ /* 0x000fe200000000ff */
[--C-:B------:R-:W-:Y:S01]  /*def0*/  FFMA.FTZ R32, R102, c[0x0][0x23c], -R12.reuse ;  /* 0x00008f0066207a23 */ /* 0x100fe2000001080c */
[----:B------:R-:W-:Y:S01]  /*df00*/  MOV R244, R183 ;  /* 0x000000b700f47202 */ /* 0x000fe20000000f00 */
[----:B------:R-:W-:-:S02]  /*df10*/  FFMA.FTZ R37, R103, c[0x0][0x23c], -R12 ;  /* 0x00008f0067257a23 */ /* 0x000fc4000001080c */
[--C-:B------:R-:W-:Y:S01]  /*df20*/  FFMA.FTZ R223, R223, c[0x0][0x23c], -R12.reuse ;  /* 0x00008f00dfdf7a23 */ /* 0x100fe2000001080c */
[----:B------:R-:W3:Y:S01]  /*df30*/  MUFU.EX2 R173, R3 ;  /* 0x0000000300ad7308 */ /* 0x000ee20000000800 */
[--C-:B------:R-:W-:Y:S02]  /*df40*/  FFMA.FTZ R219, R219, c[0x0][0x23c], -R12.reuse ;  /* 0x00008f00dbdb7a23 */ /* 0x100fe4000001080c */
[--C-:B------:R-:W-:Y:S02]  /*df50*/  FFMA.FTZ R216, R216, c[0x0][0x23c], -R12.reuse ;  /* 0x00008f00d8d87a23 */ /* 0x100fe4000001080c */
[----:B------:R-:W-:Y:S01]  /*df60*/  FFMA.FTZ R212, R212, c[0x0][0x23c], -R12 ;  /* 0x00008f00d4d47a23 */ /* 0x000fe2000001080c */
[----:B------:R-:W-:Y:S01]  /*df70*/  MOV R220, R75 ;  /* 0x0000004b00dc7202 */ /* 0x000fe20000000f00 */
[----:B------:R-:W-:Y:S01]  /*df80*/  FADD.FTZ R171, R171, R72 ;  /* 0x00000048abab7221 */ /* 0x000fe20000010000 */
[----:B------:R-:W4:Y:S01]  /*df90*/  MUFU.EX2 R222, R0 ;  /* 0x0000000000de7308 */ /* 0x000f220000000800 */
[----:B------:R-:W-:Y:S01]  /*dfa0*/  F2FP.PACK_AB R10, R211, R101 ;  /* 0x00000065d30a723e */ /* 0x000fe200000000ff */
[----:B------:R2:W5:Y:S01]  /*dfb0*/  LDL.LU R229, [R1+0x70] ;  /* 0x0000700001e57983 */ /* 0x0005620000300800 */
[----:B-1----:R-:W-:-:S02]  /*dfc0*/  F2FP.PACK_AB R4, R175, R174 ;  /* 0x000000aeaf04723e */ /* 0x002fc400000000ff */
[----:B------:R-:W-:Y:S01]  /*dfd0*/  F2FP.PACK_AB R6, R221, R100 ;  /* 0x00000064dd06723e */ /* 0x000fe200000000ff */
[--C-:B------:R-:W-:Y:S01]  /*dfe0*/  FFMA.FTZ R38, R77, c[0x0][0x23c], -R12.reuse ;  /* 0x00008f004d267a23 */ /* 0x100fe2000001080c */
[----:B------:R-:W-:Y:S02]  /*dff0*/  MOV R183, R15 ;  /* 0x0000000f00b77202 */ /* 0x000fe40000000f00 */
[----:B---3--:R-:W-:Y:S02]  /*e000*/  F2FP.PACK_AB R5, R173, R172 ;  /* 0x000000acad05723e */ /* 0x008fe400000000ff */
[----:B----4-:R-:W-:Y:S01]  /*e010*/  F2FP.PACK_AB R7, R222, R210 ;  /* 0x000000d2de07723e */ /* 0x010fe200000000ff */
[----:B--2---:R-:W-:Y:S01]  /*e020*/  HMMA.16816.F32 R148, R8, R16, R148 ;  /* 0x000000100894723c */ /* 0x004fe20000001894 */
[----:B------:R-:W-:Y:S01]  /*e030*/  FFMA.FTZ R3, R115, c[0x0][0x23c], -R12 ;  /* 0x00008f0073037a23 */ /* 0x000fe2000001080c */
[----:B------:R-:W-:Y:S01]  /*e040*/  MOV R102, R74 ;  /* 0x0000004a00667202 */ /* 0x000fe20000000f00 */
[----:B------:R-:W1:Y:S01]  /*e050*/  LDSM.16.MT88.4 R12, [R228+0xc800] ;  /* 0x00c80000e40c783b */ /* 0x000e620000004200 */
[----:B------:R-:W-:Y:S01]  /*e060*/  IMAD.MOV.U32 R103, RZ, RZ, R73 ;  /* 0x000000ffff677224 */ /* 0x000fe200078e0049 */
[----:B------:R-:W-:-:S02]  /*e070*/  MOV R0, R68 ;  /* 0x0000004400007202 */ /* 0x000fc40000000f00 */
[----:B------:R-:W-:Y:S01]  /*e080*/  MOV R217, R69 ;  /* 0x0000004500d97202 */ /* 0x000fe20000000f00 */
[C---:B------:R-:W-:Y:S01]  /*e090*/  HMMA.16816.F32 R144, R4.reuse, R16, R144 ;  /* 0x000000100490723c */ /* 0x040fe20000001890 */
[----:B------:R-:W-:Y:S01]  /*e0a0*/  MOV R2, R79 ;  /* 0x0000004f00027202 */ /* 0x000fe20000000f00 */
[----:B------:R-:W-:Y:S01]  /*e0b0*/  MUFU.EX2 R214, R214 ;  /* 0x000000d600d67308 */ /* 0x000fe20000000800 */
[----:B------:R2:W5:Y:S05]  /*e0c0*/  LDL.LU R224, [R1+0x6c] ;  /* 0x00006c0001e07983 */ /* 0x00056a0000300800 */
[-C--:B------:R-:W-:Y:S08]  /*e0d0*/  HMMA.16816.F32 R156, R4, R18.reuse, R156 ;  /* 0x00000012049c723c */ /* 0x080ff0000000189c */
[C---:B------:R-:W-:Y:S01]  /*e0e0*/  HMMA.16816.F32 R56, R8.reuse, R18, R56 ;  /* 0x000000120838723c */ /* 0x040fe20000001838 */
[----:B------:R-:W3:Y:S07]  /*e0f0*/  LDSM.16.MT88.4 R16, [R226+0xc800] ;  /* 0x00c80000e210783b */ /* 0x000eee0000004200 */
[-C--:B-1----:R-:W-:Y:S08]  /*e100*/  HMMA.16816.F32 R48, R8, R12.reuse, R48 ;  /* 0x0000000c0830723c */ /* 0x082ff00000001830 */
[C---:B------:R-:W-:Y:S08]  /*e110*/  HMMA.16816.F32 R44, R4.reuse, R12, R44 ;  /* 0x0000000c042c723c */ /* 0x040ff0000000182c */
[----:B------:R-:W-:Y:S08]  /*e120*/  HMMA.16816.F32 R188, R4, R14, R188 ;  /* 0x0000000e04bc723c */ /* 0x000ff000000018bc */
[-C--:B---3--:R-:W-:Y:S07]  /*e130*/  HMMA.16816.F32 R72, R8, R16.reuse, R164 ;  /* 0x000000100848723c */ /* 0x088fee00000018a4 */
[----:B------:R-:W-:Y:S01]  /*e140*/  MOV R164, R70 ;  /* 0x0000004600a47202 */ /* 0x000fe20000000f00 */
[----:B------:R-:W-:Y:S01]  /*e150*/  IMAD.MOV.U32 R165, RZ, RZ, R71 ;  /* 0x000000ffffa57224 */ /* 0x000fe200078e0047 */
[C---:B------:R-:W-:Y:S08]  /*e160*/  HMMA.16816.F32 R64, R4.reuse, R16, R64 ;  /* 0x000000100440723c */ /* 0x040ff00000001840 */
[-C--:B------:R-:W-:Y:S08]  /*e170*/  HMMA.16816.F32 R60, R4, R18.reuse, R60 ;  /* 0x00000012043c723c */ /* 0x080ff0000000183c */
[C---:B------:R-:W-:Y:S01]  /*e180*/  HMMA.16816.F32 R52, R8.reuse, R18, R52 ;  /* 0x000000120834723c */ /* 0x040fe20000001834 */
[----:B------:R-:W1:Y:S07]  /*e190*/  LDSM.16.MT88.4 R16, [R227+0xc800] ;  /* 0x00c80000e310783b */ /* 0x000e6e0000004200 */
[----:B------:R-:W-:Y:S01]  /*e1a0*/  HMMA.16816.F32 R68, R8, R14, R184 ;  /* 0x0000000e0844723c */ /* 0x000fe200000018b8 */
[----:B------:R-:W3:Y:S01]  /*e1b0*/  LDSM.16.MT88.4 R12, [R225+0xe800] ;  /* 0x00e80000e10c783b */ /* 0x000ee20000004200 */
[----:B------:R-:W-:Y:S01]  /*e1c0*/  IMAD.MOV.U32 R167, RZ, RZ, R78 ;  /* 0x000000ffffa77224 */ /* 0x000fe200078e004e */
[----:B------:R-:W-:-:S04]  /*e1d0*/  MOV R166, R129 ;  /* 0x0000008100a67202 */ /* 0x000fc80000000f00 */
[----:B------:R-:W-:Y:S02]  /*e1e0*/  MOV R186, R76 ;  /* 0x0000004c00ba7202 */ /* 0x000fe40000000f00 */
[----:B------:R-:W-:Y:S01]  /*e1f0*/  MOV R187, R128 ;  /* 0x0000008000bb7202 */ /* 0x000fe20000000f00 */
        /* <DEDUP_REMOVED lines=8> */
[----:B------:R-:W-:Y:S01]  /*e280*/  HMMA.16816.F32 R128, R8, R14, R20 ;  /* 0x0000000e0880723c */ /* 0x000fe20000001814 */
[----:B------:R-:W3:Y:S04]  /*e290*/  LDSM.16.MT88.4 R20, [R226+0xe800] ;  /* 0x00e80000e214783b */ /* 0x000ee80000004200 */
[----:B------:R-:W4:Y:S01]  /*e2a0*/  LDSM.16.MT88.4 R12, [R227+0xe800] ;  /* 0x00e80000e30c783b */ /* 0x000f220000004200 */
[----:B------:R-:W-:-:S02]  /*e2b0*/  MOV R134, R165 ;  /* 0x000000a500867202 */ /* 0x000fc40000000f00 */
[----:B------:R-:W-:Y:S01]  /*e2c0*/  MOV R132, R167 ;  /* 0x000000a700847202 */ /* 0x000fe20000000f00 */
[----:B-1----:R-:W-:Y:S01]  /*e2d0*/  HMMA.16816.F32 R104, R4, R16, R104 ;  /* 0x000000100468723c */ /* 0x002fe20000001868 */
[----:B------:R-:W-:Y:S02]  /*e2e0*/  MOV R165, R101 ;  /* 0x0000006500a57202 */ /* 0x000fe40000000f00 */
[----:B------:R-:W-:-:S05]  /*e2f0*/  MOV R167, R100 ;  /* 0x0000006400a77202 */ /* 0x000fca0000000f00 */
[----:B------:R-:W-:Y:S01]  /*e300*/  HMMA.16816.F32 R108, R4, R18, R108 ;  /* 0x00000012046c723c */ /* 0x000fe2000000186c */
[----:B------:R-:W-:-:S07]  /*e310*/  IMAD.MOV.U32 R135, RZ, RZ, R244 ;  /* 0x000000ffff877224 */ /* 0x000fce00078e00f4 */
[C---:B------:R-:W-:Y:S08]  /*e320*/  HMMA.16816.F32 R84, R8.reuse, R16, R84 ;  /* 0x000000100854723c */ /* 0x040ff00000001854 */
[----:B------:R-:W-:Y:S01]  /*e330*/  HMMA.16816.F32 R80, R8, R18, R80 ;  /* 0x000000120850723c */ /* 0x000fe20000001850 */
[----:B------:R-:W-:Y:S07]  /*e340*/  LDSM.16.MT88.4 R16, [R226+0xd000] ;  /* 0x00d00000e210783b */ /* 0x000fee0000004200 */
[C---:B---3--:R-:W-:Y:S08]  /*e350*/  HMMA.16816.F32 R88, R4.reuse, R20, R88 ;  /* 0x000000140458723c */ /* 0x048ff00000001858 */
[C---:B------:R-:W-:Y:S08]  /*e360*/  HMMA.16816.F32 R92, R4.reuse, R22, R92 ;  /* 0x00000016045c723c */ /* 0x040ff0000000185c */
[C---:B----4-:R-:W-:Y:S08]  /*e370*/  HMMA.16816.F32 R120, R4.reuse, R12, R120 ;  /* 0x0000000c0478723c */ /* 0x050ff00000001878 */
[----:B------:R-:W-:Y:S07]  /*e380*/  HMMA.16816.F32 R124, R4, R14, R124 ;  /* 0x0000000e047c723c */ /* 0x000fee000000187c */
[----:B------:R-:W-:Y:S01]  /*e390*/  MOV R5, R166 ;  /* 0x000000a600057202 */ /* 0x000fe20000000f00 */
[----:B------:R-:W-:Y:S01]  /*e3a0*/  IMAD.MOV.U32 R166, RZ, RZ, R102 ;  /* 0x000000ffffa67224 */ /* 0x000fe200078e0066 */
[----:B------:R-:W-:Y:S01]  /*e3b0*/  MOV R4, R103 ;  /* 0x0000006700047202 */ /* 0x000fe20000000f00 */
[C---:B------:R-:W-:Y:S08]  /*e3c0*/  HMMA.16816.F32 R96, R8.reuse, R22, R96 ;  /* 0x000000160860723c */ /* 0x040ff00000001860 */
[C---:B------:R-:W-:Y:S01]  /*e3d0*/  HMMA.16816.F32 R100, R8.reuse, R20, R152 ;  /* 0x000000140864723c */ /* 0x040fe20000001898 */
[----:B------:R-:W1:Y:S07]  /*e3e0*/  LDSM.16.MT88.4 R20, [R225+0xd000] ;  /* 0x00d00000e114783b */ /* 0x000e6e0000004200 */
[----:B------:R-:W-:Y:S01]  /*e3f0*/  HMMA.16816.F32 R116, R8, R12, R116 ;  /* 0x0000000c0874723c */ /* 0x000fe20000001874 */
[----:B------:R-:W-:-:S07]  /*e400*/  MOV R137, R222 ;  /* 0x000000de00897202 */ /* 0x000fce0000000f00 */
[----:B------:R-:W-:Y:S01]  /*e410*/  HMMA.16816.F32 R40, R8, R14, R40 ;  /* 0x0000000e0828723c */ /* 0x000fe20000001828 */
[----:B------:R-:W3:Y:S01]  /*e420*/  LDSM.16.MT88.4 R12, [R228+0xd000] ;  /* 0x00d00000e40c783b */ /* 0x000ee20000004200 */
[----:B------:R-:W-:Y:S01]  /*e430*/  MOV R184, R221 ;  /* 0x000000dd00b87202 */ /* 0x000fe20000000f00 */
[----:B------:R-:W-:Y:S01]  /*e440*/  FADD.FTZ R2, R2, R132 ;  /* 0x0000008402027221 */ /* 0x000fe20000010000 */
[----:B------:R-:W-:Y:S02]  /*e450*/  MOV R133, R164 ;  /* 0x000000a400857202 */ /* 0x000fe40000000f00 */
[----:B------:R-:W-:Y:S02]  /*e460*/  MOV R164, R220 ;  /* 0x000000dc00a47202 */ /* 0x000fe40000000f00 */
[----:B------:R-:W-:Y:S02]  /*e470*/  MOV R132, R135 ;  /* 0x0000008700847202 */ /* 0x000fe40000000f00 */
[----:B------:R-:W-:Y:S01]  /*e480*/  MOV R135, R137 ;  /* 0x0000008900877202 */ /* 0x000fe20000000f00 */
[----:B------:R-:W-:Y:S01]  /*e490*/  IMAD.MOV.U32 R137, RZ, RZ, R184 ;  /* 0x000000ffff897224 */ /* 0x000fe200078e00b8 */
[----:B------:R-:W-:Y:S01]  /*e4a0*/  MOV R184, R164 ;  /* 0x000000a400b87202 */ /* 0x000fe20000000f00 */
[----:B------:R-:W-:Y:S01]  /*e4b0*/  IMAD.MOV.U32 R6, RZ, RZ, R187 ;  /* 0x000000ffff067224 */ /* 0x000fe200078e00bb */
[----:B------:R-:W-:Y:S01]  /*e4c0*/  MOV R164, R165 ;  /* 0x000000a500a47202 */ /* 0x000fe20000000f00 */
[----:B------:R-:W-:Y:S01]  /*e4d0*/  MUFU.EX2 R187, R36 ;  /* 0x0000002400bb7308 */ /* 0x000fe20000000800 */
[----:B------:R-:W-:Y:S01]  /*e4e0*/  MOV R7, R186 ;  /* 0x000000ba00077202 */ /* 0x000fe20000000f00 */
[----:B------:R-:W-:Y:S01]  /*e4f0*/  FADD.FTZ R0, R0, R4 ;  /* 0x0000000400007221 */ /* 0x000fe20000010000 */
[----:B------:R-:W-:Y:S01]  /*e500*/  MOV R165, R166 ;  /* 0x000000a600a57202 */ /* 0x000fe20000000f00 */
[----:B------:R-:W-:Y:S01]  /*e510*/  FADD.FTZ R4, R217, R39 ;  /* 0x00000027d9047221 */ /* 0x000fe20000010000 */
[----:B------:R-:W-:Y:S01]  /*e520*/  MOV R166, R167 ;  /* 0x000000a700a67202 */ /* 0x000fe20000000f00 */
[----:B------:R-:W-:-:S02]  /*e530*/  IMAD.MOV.U32 R167, RZ, RZ, R210 ;  /* 0x000000ffffa77224 */ /* 0x000fc400078e00d2 */
[----:B------:R-:W4:Y:S08]  /*e540*/  MUFU.EX2 R186, R35 ;  /* 0x0000002300ba7308 */ /* 0x000f300000000800 */
[----:B------:R-:W-:Y:S08]  /*e550*/  MUFU.EX2 R152, R34 ;  /* 0x0000002200987308 */ /* 0x000ff00000000800 */
[----:B------:R-:W-:Y:S08]  /*e560*/  MUFU.EX2 R136, R33 ;  /* 0x0000002100887308 */ /* 0x000ff00000000800 */
[----:B------:R-:W-:Y:S08]  /*e570*/  MUFU.EX2 R222, R31 ;  /* 0x0000001f00de7308 */ /* 0x000ff00000000800 */
[----:B------:R-:W1:Y:S08]  /*e580*/  MUFU.EX2 R185, R30 ;  /* 0x0000001e00b97308 */ /* 0x000e700000000800 */
[----:B------:R-:W-:Y:S08]  /*e590*/  MUFU.EX2 R153, R29 ;  /* 0x0000001d00997308 */ /* 0x000ff00000000800 */
[----:B------:R1:W1:Y:S08]  /*e5a0*/  MUFU.EX2 R139, R28 ;  /* 0x0000001c008b7308 */ /* 0x0002700000000800 */
[----:B------:R2:W-:Y:S01]  /*e5b0*/  MUFU.EX2 R220, R27 ;  /* 0x0000001b00dc7308 */ /* 0x0005e20000000800 */
[----:B-1----:R-:W-:-:S07]  /*e5c0*/  MOV R28, R211 ;  /* 0x000000d3001c7202 */ /* 0x002fce0000000f00 */
[----:B------:R-:W1:Y:S01]  /*e5d0*/  MUFU.EX2 R221, R26 ;  /* 0x0000001a00dd7308 */ /* 0x000e620000000800 */
[----:B--2---:R-:W-:-:S07]  /*e5e0*/  MOV R27, R218 ;  /* 0x000000da001b7202 */ /* 0x004fce0000000f00 */
[----:B------:R-:W-:Y:S08]  /*e5f0*/  MUFU.EX2 R244, R25 ;  /* 0x0000001900f47308 */ /* 0x000ff00000000800 */
[----:B------:R-:W-:Y:S08]  /*e600*/  MUFU.EX2 R138, R24 ;  /* 0x00000018008a7308 */ /* 0x000ff00000000800 */
[----:B------:R2:W-:Y:S08]  /*e610*/  MUFU.EX2 R210, R3 ;  /* 0x0000000300d27308 */ /* 0x0005f00000000800 */
[----:B------:R-:W1:Y:S08]  /*e620*/  MUFU.EX2 R217, R32 ;  /* 0x0000002000d97308 */ /* 0x000e700000000800 */
[----:B------:R-:W-:Y:S08]  /*e630*/  MUFU.EX2 R211, R37 ;  /* 0x0000002500d37308 */ /* 0x000ff00000000800 */
[----:B------:R-:W3:Y:S01]  /*e640*/  MUFU.EX2 R218, R38 ;  /* 0x0000002600da7308 */ /* 0x000ee20000000800 */
[----:B----4-:R-:W-:Y:S01]  /*e650*/  F2FP.PACK_AB R8, R186, R187 ;  /* 0x000000bbba08723e */ /* 0x010fe200000000ff */
[----:B--2---:R-:W-:Y:S01]  /*e660*/  FADD.FTZ R3, R5, R171 ;  /* 0x000000ab05037221 */ /* 0x004fe20000010000 */
[----:B------:R-:W-:Y:S01]  /*e670*/  F2FP.PACK_AB R9, R185, R222 ;  /* 0x000000deb909723e */ /* 0x000fe200000000ff */
[----:B------:R-:W-:Y:S01]  /*e680*/  FADD.FTZ R132, R132, R4 ;  /* 0x0000000484847221 */ /* 0x000fe20000010000 */
[----:B------:R-:W-:-:S02]  /*e690*/  F2FP.PACK_AB R10, R136, R152 ;  /* 0x00000098880a723e */ /* 0x000fc400000000ff */
[----:B------:R-:W-:Y:S02]  /*e6a0*/  F2FP.PACK_AB R11, R139, R153 ;  /* 0x000000998b0b723e */ /* 0x000fe400000000ff */
[----:B------:R-:W-:Y:S02]  /*e6b0*/  MOV R30, R6 ;  /* 0x00000006001e7202 */ /* 0x000fe40000000f00 */
[----:B------:R-:W-:Y:S02]  /*e6c0*/  MOV R29, R7 ;  /* 0x00000007001d7202 */ /* 0x000fe40000000f00 */
[----:B-1----:R-:W-:Y:S02]  /*e6d0*/  F2FP.PACK_AB R4, R221, R220 ;  /* 0x000000dcdd04723e */ /* 0x002fe400000000ff */
[----:B------:R-:W-:Y:S02]  /*e6e0*/  F2FP.PACK_AB R5, R217, R210 ;  /* 0x000000d2d905723e */ /* 0x000fe400000000ff */
[----:B------:R-:W-:-:S02]  /*e6f0*/  F2FP.PACK_AB R6, R138, R244 ;  /* 0x000000f48a06723e */ /* 0x000fc400000000ff */
[----:B---3--:R-:W-:Y:S01]  /*e700*/  F2FP.PACK_AB R7, R218, R211 ;  /* 0x000000d3da07723e */ /* 0x008fe200000000ff */
[----:B------:R-:W-:Y:S01]  /*e710*/  IMAD.MOV.U32 R31, RZ, RZ, R135 ;  /* 0x000000ffff1f7224 */ /* 0x000fe200078e0087 */
[C---:B------:R-:W-:Y:S01]  /*e720*/  HMMA.16816.F32 R32, R8.reuse, R22, R56 ;  /* 0x000000160820723c */ /* 0x040fe20000001838 */
[----:B------:R-:W-:Y:S01]  /*e730*/  FADD.FTZ R134, R134, R2 ;  /* 0x0000000286867221 */ /* 0x000fe20000010000 */
[----:B------:R-:W-:Y:S01]  /*e740*/  MOV R36, R137 ;  /* 0x0000008900247202 */ /* 0x000fe20000000f00 */
[----:B------:R-:W-:Y:S01]  /*e750*/  FADD.FTZ R133, R133, R0 ;  /* 0x0000000085857221 */ /* 0x000fe20000010000 */
[----:B------:R-:W-:Y:S01]  /*e760*/  MOV R0, R180 ;  /* 0x000000b400007202 */ /* 0x000fe20000000f00 */
[----:B------:R-:W-:Y:S01]  /*e770*/  FADD.FTZ R2, R184, R3 ;  /* 0x00000003b8027221 */ /* 0x000fe20000010000 */
[----:B------:R-:W-:Y:S01]  /*e780*/  MOV R171, R181 ;  /* 0x000000b500ab7202 */ /* 0x000fe20000000f00 */
[----:B------:R-:W-:Y:S01]  /*e790*/  IMAD.MOV.U32 R154, RZ, RZ, R167 ;  /* 0x000000ffff9a7224 */ /* 0x000fe200078e00a7 */
[----:B------:R-:W-:Y:S01]  /*e7a0*/  MOV R184, R182 ;  /* 0x000000b600b87202 */ /* 0x000fe20000000f00 */
[----:B------:R-:W-:Y:S01]  /*e7b0*/  HMMA.16816.F32 R56, R8, R18, R52 ;  /* 0x000000120838723c */ /* 0x000fe20000001834 */
[----:B------:R-:W-:-:S02]  /*e7c0*/  MOV R3, R183 ;  /* 0x000000b700037202 */ /* 0x000fc40000000f00 */
[----:B------:R-:W-:Y:S02]  /*e7d0*/  MOV R137, R164 ;  /* 0x000000a400897202 */ /* 0x000fe40000000f00 */
[----:B------:R-:W-:Y:S02]  /*e7e0*/  MOV R135, R165 ;  /* 0x000000a500877202 */ /* 0x000fe40000000f00 */
[----:B------:R-:W-:Y:S01]  /*e7f0*/  MOV R155, R166 ;  /* 0x000000a6009b7202 */ /* 0x000fe20000000f00 */
[-C--:B------:R-:W-:Y:S08]  /*e800*/  HMMA.16816.F32 R148, R8, R20.reuse, R148 ;  /* 0x000000140894723c */ /* 0x080ff00000001894 */
[C---:B------:R-:W-:Y:S08]  /*e810*/  HMMA.16816.F32 R144, R4.reuse, R20, R144 ;  /* 0x000000140490723c */ /* 0x040ff00000001890 */
[----:B------:R-:W-:Y:S01]  /*e820*/  HMMA.16816.F32 R156, R4, R22, R156 ;  /* 0x00000016049c723c */ /* 0x000fe2000000189c */
[----:B------:R-:W1:Y:S07]  /*e830*/  LDSM.16.MT88.4 R20, [R225+0xf000] ;  /* 0x00f00000e114783b */ /* 0x000e6e0000004200 */
[C---:B------:R-:W-:Y:S07]  /*e840*/  HMMA.16816.F32 R180, R8.reuse, R12, R48 ;  /* 0x0000000c08b4723c */ /* 0x040fee0000001830 */
[----:B------:R-:W-:Y:S01]  /*e850*/  IMAD.MOV.U32 R48, RZ, RZ, R27 ;  /* 0x000000ffff307224 */ /* 0x000fe200078e001b */
[----:B------:R-:W-:Y:S01]  /*e860*/  HMMA.16816.F32 R52, R8, R14, R68 ;  /* 0x0000000e0834723c */ /* 0x000fe20000001844 */
[----:B------:R-:W-:Y:S01]  /*e870*/  MOV R49, R28 ;  /* 0x0000001c00317202 */ /* 0x000fe20000000f00 */
[----:B------:R-:W2:Y:S01]  /*e880*/  LDSM.16.MT88.4 R24, [R227+0xd000] ;  /* 0x00d00000e318783b */ /* 0x000ea20000004200 */
[----:B------:R-:W-:-:S02]  /*e890*/  MOV R50, R29 ;  /* 0x0000001d00327202 */ /* 0x000fc40000000f00 */
[----:B------:R-:W-:Y:S02]  /*e8a0*/  MOV R51, R30 ;  /* 0x0000001e00337202 */ /* 0x000fe40000000f00 */
[----:B------:R-:W-:Y:S01]  /*e8b0*/  MOV R70, R31 ;  /* 0x0000001f00467202 */ /* 0x000fe20000000f00 */
[-C--:B------:R-:W-:Y:S01]  /*e8c0*/  HMMA.16816.F32 R164, R8, R16.reuse, R72 ;  /* 0x0000001008a4723c */ /* 0x080fe20000001848 */
[----:B------:R-:W-:Y:S07]  /*e8d0*/  LDSM.16.MT88.4 R28, [R227+0xf000] ;  /* 0x00f00000e31c783b */ /* 0x000fee0000004200 */
[C---:B------:R-:W-:Y:S08]  /*e8e0*/  HMMA.16816.F32 R64, R4.reuse, R16, R64 ;  /* 0x000000100440723c */ /* 0x040ff00000001840 */
[C---:B------:R-:W-:Y:S01]  /*e8f0*/  HMMA.16816.F32 R60, R4.reuse, R18, R60 ;  /* 0x00000012043c723c */ /* 0x040fe2000000183c */
[----:B------:R-:W3:Y:S07]  /*e900*/  LDSM.16.MT88.4 R16, [R226+0xf000] ;  /* 0x00f00000e210783b */ /* 0x000eee0000004200 */
[C---:B------:R-:W-:Y:S08]  /*e910*/  HMMA.16816.F32 R44, R4.reuse, R12, R44 ;  /* 0x0000000c042c723c */ /* 0x040ff0000000182c */
[----:B------:R-:W-:Y:S01]  /*e920*/  HMMA.16816.F32 R188, R4, R14, R188 ;  /* 0x0000000e04bc723c */ /* 0x000fe200000018bc */
[----:B------:R-:W4:Y:S01]  /*e930*/  LDSM.16.MT88.4 R12, [R228+0xf000] ;  /* 0x00f00000e40c783b */ /* 0x000f220000004200 */
[----:B------:R-:W-:-:S06]  /*e940*/  IMAD.MOV.U32 R71, RZ, RZ, R36 ;  /* 0x000000ffff477224 */ /* 0x000fcc00078e0024 */
[C---:B-1----:R-:W-:Y:S08]  /*e950*/  HMMA.16816.F32 R72, R4.reuse, R20, R76 ;  /* 0x000000140448723c */ /* 0x042ff0000000184c */
[C---:B--2---:R-:W-:Y:S08]  /*e960*/  HMMA.16816.F32 R192, R4.reuse, R24, R192 ;  /* 0x0000001804c0723c */ /* 0x044ff000000018c0 */
[C---:B------:R-:W-:Y:S08]  /*e970*/  HMMA.16816.F32 R204, R4.reuse, R26, R204 ;  /* 0x0000001a04cc723c */ /* 0x040ff000000018cc */
[C---:B------:R-:W-:Y:S08]  /*e980*/  HMMA.16816.F32 R76, R4.reuse, R22, R112 ;  /* 0x00000016044c723c */ /* 0x040ff00000001870 */
[C---:B---3--:R-:W-:Y:S08]  /*e990*/  HMMA.16816.F32 R88, R4.reuse, R16, R88 ;  /* 0x000000100458723c */ /* 0x048ff00000001858 */
[C---:B------:R-:W-:Y:S08]  /*e9a0*/  HMMA.16816.F32 R92, R4.reuse, R18, R92 ;  /* 0x00000012045c723c */ /* 0x040ff0000000185c */
[C---:B----4-:R-:W-:Y:S08]  /*e9b0*/  HMMA.16816.F32 R104, R4.reuse, R12, R104 ;  /* 0x0000000c0468723c */ /* 0x050ff00000001868 */
[C---:B------:R-:W-:Y:S08]  /*e9c0*/  HMMA.16816.F32 R108, R4.reuse, R14, R108 ;  /* 0x0000000e046c723c */ /* 0x040ff0000000186c */
[C---:B------:R-:W-:Y:S08]  /*e9d0*/  HMMA.16816.F32 R120, R4.reuse, R28, R120 ;  /* 0x0000001c0478723c */ /* 0x040ff00000001878 */
[----:B------:R-:W-:Y:S07]  /*e9e0*/  HMMA.16816.F32 R36, R4, R30, R124 ;  /* 0x0000001e0424723c */ /* 0x000fee000000187c */
[----:B------:R-:W-:Y:S01]  /*e9f0*/  MOV R126, R152 ;  /* 0x00000098007e7202 */ /* 0x000fe20000000f00 */
[----:B------:R-:W-:Y:S01]  /*ea00*/  IMAD.MOV.U32 R124, RZ, RZ, R154 ;  /* 0x000000ffff7c7224 */ /* 0x000fe200078e009a */
[----:B------:R-:W-:-:S02]  /*ea10*/  MOV R125, R153 ;  /* 0x00000099007d7202 */ /* 0x000fc40000000f00 */
[----:B------:R-:W-:Y:S02]  /*ea20*/  MOV R6, R155 ;  /* 0x0000009b00067202 */ /* 0x000fe40000000f00 */
[----:B------:R-:W1:Y:S01]  /*ea30*/  LDSM.16.MT88.4 R152, [R225+0xd800] ;  /* 0x00d80000e198783b */ /* 0x000e620000004200 */
[C---:B------:R-:W-:Y:S01]  /*ea40*/  HMMA.16816.F32 R196, R8.reuse, R24, R196 ;  /* 0x0000001808c4723c */ /* 0x040fe200000018c4 */
[----:B------:R-:W-:Y:S02]  /*ea50*/  MOV R7, R70 ;  /* 0x0000004600077202 */ /* 0x000fe40000000f00 */
[----:B------:R-:W-:Y:S02]  /*ea60*/  MOV R112, R71 ;  /* 0x0000004700707202 */ /* 0x000fe40000000f00 */
[----:B------:R-:W-:Y:S01]  /*ea70*/  MOV R127, R0 ;  /* 0x00000000007f7202 */ /* 0x000fe20000000f00 */
[----:B------:R-:W-:Y:S01]  /*ea80*/  MUFU.EX2 R209, R209 ;  /* 0x000000d100d17308 */ /* 0x000fe20000000800 */
[----:B------:R-:W-:Y:S01]  /*ea90*/  MOV R0, R135 ;  /* 0x0000008700007202 */ /* 0x000fe20000000f00 */
[----:B------:R-:W-:Y:S01]  /*eaa0*/  HMMA.16816.F32 R24, R8, R26, R200 ;  /* 0x0000001a0818723c */ /* 0x000fe200000018c8 */
[----:B------:R-:W-:-:S05]  /*eab0*/  MOV R4, R136 ;  /* 0x0000008800047202 */ /* 0x000fca0000000f00 */
[----:B------:R-:W-:Y:S01]  /*eac0*/  MUFU.EX2 R135, R162 ;  /* 0x000000a200877308 */ /* 0x000fe20000000800 */
[----:B------:R-:W-:Y:S01]  /*ead0*/  MOV R201, R137 ;  /* 0x0000008900c97202 */ /* 0x000fe20000000f00 */
[----:B------:R-:W-:Y:S01]  /*eae0*/  IMAD.MOV.U32 R202, RZ, RZ, R138 ;  /* 0x000000ffffca7224 */ /* 0x000fe200078e008a */
[----:B------:R-:W-:Y:S01]  /*eaf0*/  MOV R203, R139 ;  /* 0x0000008b00cb7202 */ /* 0x000fe20000000f00 */
[C---:B------:R-:W-:Y:S04]  /*eb00*/  HMMA.16816.F32 R68, R8.reuse, R20, R140 ;  /* 0x000000140844723c */ /* 0x040fe8000000188c */
[----:B------:R-:W-:Y:S04]  /*eb10*/  MUFU.EX2 R137, R170 ;  /* 0x000000aa00897308 */ /* 0x000fe80000000800 */
[----:B------:R-:W-:Y:S04]  /*eb20*/  HMMA.16816.F32 R116, R8, R28, R116 ;  /* 0x0000001c0874723c */ /* 0x000fe80000001874 */
[----:B------:R-:W2:Y:S08]  /*eb30*/  MUFU.EX2 R139, R168 ;  /* 0x000000a8008b7308 */ /* 0x000eb00000000800 */
[----:B------:R-:W-:Y:S08]  /*eb40*/  MUFU.EX2 R140, R163 ;  /* 0x000000a3008c7308 */ /* 0x000ff00000000800 */
[----:B------:R-:W3:Y:S08]  /*eb50*/  MUFU.EX2 R138, R169 ;  /* 0x000000a9008a7308 */ /* 0x000ef00000000800 */
[----:B------:R-:W4:Y:S08]  /*eb60*/  MUFU.EX2 R136, R161 ;  /* 0x000000a100887308 */ /* 0x000f300000000800 */
[----:B------:R-:W-:Y:S08]  /*eb70*/  MUFU.EX2 R215, R215 ;  /* 0x000000d700d77308 */ /* 0x000ff00000000800 */
[----:B------:R-:W-:Y:S08]  /*eb80*/  MUFU.EX2 R213, R213 ;  /* 0x000000d500d57308 */ /* 0x000ff00000000800 */
[----:B------:R-:W-:Y:S08]  /*eb90*/  MUFU.EX2 R208, R208 ;  /* 0x000000d000d07308 */ /* 0x000ff00000000800 */
[----:B------:R-:W-:Y:S08]  /*eba0*/  MUFU.EX2 R28, R160 ;  /* 0x000000a0001c7308 */ /* 0x000ff00000000800 */
[----:B------:R-:W-:Y:S08]  /*ebb0*/  MUFU.EX2 R223, R223 ;  /* 0x000000df00df7308 */ /* 0x000ff00000000800 */
[----:B------:R-:W-:Y:S08]  /*ebc0*/  MUFU.EX2 R219, R219 ;  /* 0x000000db00db7308 */ /* 0x000ff00000000800 */
[----:B------:R-:W-:Y:S08]  /*ebd0*/  MUFU.EX2 R216, R216 ;  /* 0x000000d800d87308 */ /* 0x000ff00000000800 */
[----:B------:R-:W1:Y:S01]  /*ebe0*/  MUFU.EX2 R212, R212 ;  /* 0x000000d400d47308 */ /* 0x000e620000000800 */
[----:B------:R-:W-:Y:S01]  /*ebf0*/  MOV R113, R48 ;  /* 0x0000003000717202 */ /* 0x000fe20000000f00 */
[----:B------:R-:W-:Y:S01]  /*ec00*/  IMAD.MOV.U32 R115, RZ, RZ, R50 ;  /* 0x000000ffff737224 */ /* 0x000fe200078e0032 */
[----:B------:R-:W-:-:S02]  /*ec10*/  MOV R114, R49 ;  /* 0x0000003100727202 */ /* 0x000fc40000000f00 */
[----:B------:R-:W-:Y:S02]  /*ec20*/  MOV R5, R51 ;  /* 0x0000003300057202 */ /* 0x000fe40000000f00 */
[----:B------:R-:W-:Y:S01]  /*ec30*/  HMMA.16816.F32 R48, R8, R22, R128 ;  /* 0x000000160830723c */ /* 0x000fe20000001880 */
[----:B------:R-:W-:Y:S01]  /*ec40*/  MOV R143, R127 ;  /* 0x0000007f008f7202 */ /* 0x000fe20000000f00 */
[----:B------:R-:W-:Y:S01]  /*ec50*/  FADD.FTZ R0, R0, R134 ;  /* 0x0000008600007221 */ /* 0x000fe20000010000 */
[----:B------:R-:W-:Y:S01]  /*ec60*/  MOV R200, R201 ;  /* 0x000000c900c87202 */ /* 0x000fe20000000f00 */
[----:B------:R-:W-:-:S04]  /*ec70*/  FADD.FTZ R3, R3, R133 ;  /* 0x0000008503037221 */ /* 0x000fc80000010000 */
[----:B------:R-:W-:Y:S01]  /*ec80*/  HMMA.16816.F32 R20, R8, R16, R100 ;  /* 0x000000100814723c */ /* 0x000fe20000001864 */
[----:B--2---:R-:W-:Y:S02]  /*ec90*/  F2FP.PACK_AB R128, R139, R137 ;  /* 0x000000898b80723e */ /* 0x004fe400000000ff */
[----:B------:R-:W-:Y:S02]  /*eca0*/  F2FP.PACK_AB R129, R209, R214 ;  /* 0x000000d6d181723e */ /* 0x000fe400000000ff */
[----:B---3--:R-:W-:-:S03]  /*ecb0*/  F2FP.PACK_AB R130, R138, R140 ;  /* 0x0000008c8a82723e */ /* 0x008fc600000000ff */
[C---:B------:R-:W-:Y:S01]  /*ecc0*/  HMMA.16816.F32 R100, R8.reuse, R12, R84 ;  /* 0x0000000c0864723c */ /* 0x040fe20000001854 */
[----:B----4-:R-:W-:Y:S02]  /*ecd0*/  F2FP.PACK_AB R131, R136, R135 ;  /* 0x000000878883723e */ /* 0x010fe400000000ff */
[----:B-1----:R-:W-:Y:S02]  /*ece0*/  F2FP.PACK_AB R127, R212, R216 ;  /* 0x000000d8d47f723e */ /* 0x002fe400000000ff */
[----:B------:R-:W-:Y:S02]  /*ecf0*/  MOV R201, R202 ;  /* 0x000000ca00c97202 */ /* 0x000fe40000000f00 */
[----:B------:R-:W-:Y:S01]  /*ed00*/  IMAD.MOV.U32 R87, RZ, RZ, R124 ;  /* 0x000000ffff577224 */ /* 0x000fe200078e007c */
[----:B------:R-:W-:Y:S01]  /*ed10*/  HMMA.16816.F32 R16, R8, R18, R96 ;  /* 0x000000120810723c */ /* 0x000fe20000001860 */
[----:B------:R-:W-:Y:S02]  /*ed20*/  F2FP.PACK_AB R124, R213, R215 ;  /* 0x000000d7d57c723e */ /* 0x000fe400000000ff */
[----:B------:R-:W-:-:S05]  /*ed30*/  MOV R142, R171 ;  /* 0x000000ab008e7202 */ /* 0x000fca0000000f00 */
[----:B------:R-:W-:Y:S01]  /*ed40*/  HMMA.16816.F32 R40, R8, R30, R40 ;  /* 0x0000001e0828723c */ /* 0x000fe20000001828 */
[----:B------:R-:W-:Y:S01]  /*ed50*/  MOV R202, R203 ;  /* 0x000000cb00ca7202 */ /* 0x000fe20000000f00 */
[----:B------:R-:W1:Y:S01]  /*ed60*/  LDSM.16.MT88.4 R168, [R226+0xd800] ;  /* 0x00d80000e2a8783b */ /* 0x000e620000004200 */
[----:B------:R-:W-:-:S05]  /*ed70*/  IMAD.MOV.U32 R203, RZ, RZ, R4 ;  /* 0x000000ffffcb7224 */ /* 0x000fca00078e0004 */
[----:B------:R-:W-:Y:S01]  /*ed80*/  HMMA.16816.F32 R12, R8, R14, R80 ;  /* 0x0000000e080c723c */ /* 0x000fe20000001850 */
[----:B------:R-:W-:Y:S02]  /*ed90*/  FADD.FTZ R5, R5, R132 ;  /* 0x0000008405057221 */ /* 0x000fe40000010000 */
[----:B------:R-:W-:Y:S01]  /*eda0*/  FADD.FTZ R0, R176, R0 ;  /* 0x00000000b0007221 */ /* 0x000fe20000010000 */
[----:B------:R-:W-:Y:S01]  /*edb0*/  MOV R86, R6 ;  /* 0x0000000600567202 */ /* 0x000fe20000000f00 */
[----:B------:R-:W-:-:S03]  /*edc0*/  FADD.FTZ R4, R174, R3 ;  /* 0x00000003ae047221 */ /* 0x000fc60000010000 */
[-C--:B------:R-:W-:Y:S01]  /*edd0*/  HMMA.16816.F32 R148, R128, R152.reuse, R148 ;  /* 0x000000988094723c */ /* 0x080fe20000001894 */
[----:B------:R-:W-:Y:S01]  /*ede0*/  MOV R11, R125 ;  /* 0x0000007d000b7202 */ /* 0x000fe20000000f00 */
[----:B------:R-:W-:Y:S01]  /*edf0*/  FADD.FTZ R2, R178, R2 ;  /* 0x00000002b2027221 */ /* 0x000fe20000010000 */
[----:B------:R-:W-:Y:S01]  /*ee00*/  MOV R10, R126 ;  /* 0x0000007e000a7202 */ /* 0x000fe20000000f00 */
[----:B------:R-:W-:Y:S01]  /*ee10*/  IMAD.MOV.U32 R141, RZ, RZ, R184 ;  /* 0x000000ffff8d7224 */ /* 0x000fe200078e00b8 */
[----:B------:R-:W-:Y:S01]  /*ee20*/  F2FP.PACK_AB R125, R219, R223 ;  /* 0x000000dfdb7d723e */ /* 0x000fe200000000ff */
[----:B------:R-:W-:Y:S01]  /*ee30*/  LDSM.16.MT88.4 R80, [R225+0xf800] ;  /* 0x00f80000e150783b */ /* 0x000fe20000004200 */
[----:B------:R-:W-:Y:S01]  /*ee40*/  F2FP.PACK_AB R126, R28, R208 ;  /* 0x000000d01c7e723e */ /* 0x000fe200000000ff */
[----:B------:R-:W-:Y:S02]  /*ee50*/  FADD.FTZ R8, R177, R0 ;  /* 0x00000000b1087221 */ /* 0x000fe40000010000 */
[----:B------:R-:W-:Y:S01]  /*ee60*/  FADD.FTZ R3, R172, R5 ;  /* 0x00000005ac037221 */ /* 0x000fe20000010000 */
[----:B------:R-:W-:Y:S01]  /*ee70*/  MOV R133, R186 ;  /* 0x000000ba00857202 */ /* 0x000fe20000000f00 */
[----:B------:R-:W-:Y:S01]  /*ee80*/  FADD.FTZ R0, R175, R4 ;  /* 0x00000004af007221 */ /* 0x000fe20000010000 */
[----:B------:R-:W-:Y:S01]  /*ee90*/  MOV R134, R185 ;  /* 0x000000b900867202 */ /* 0x000fe20000000f00 */
[C---:B------:R-:W-:Y:S01]  /*eea0*/  HMMA.16816.F32 R144, R124.reuse, R152, R144 ;  /* 0x000000987c90723c */ /* 0x040fe20000001890 */
[----:B------:R-:W-:Y:S01]  /*eeb0*/  MOV R29, R201 ;  /* 0x000000c9001d7202 */ /* 0x000fe20000000f00 */
[----:B------:R-:W-:Y:S06]  /*eec0*/  LDSM.16.MT88.4 R96, [R226+0xf800] ;  /* 0x00f80000e260783b */ /* 0x000fec0000004200 */
[-C--:B------:R-:W-:Y:S08]  /*eed0*/  HMMA.16816.F32 R156, R124, R154.reuse, R156 ;  /* 0x0000009a7c9c723c */ /* 0x080ff0000000189c */
[----:B------:R-:W-:Y:S07]  /*eee0*/  HMMA.16816.F32 R152, R128, R154, R32 ;  /* 0x0000009a8098723c */ /* 0x000fee0000001820 */
[----:B------:R-:W-:-:S02]  /*eef0*/  MOV R35, R7 ;  /* 0x0000000700237202 */ /* 0x000fc40000000f00 */
[----:B------:R-:W2:Y:S01]  /*ef00*/  LDSM.16.MT88.4 R4, [R227+0xf800] ;  /* 0x00f80000e304783b */ /* 0x000ea20000004200 */
[----:B------:R-:W-:Y:S01]  /*ef10*/  FADD.FTZ R2, R179, R2 ;  /* 0x00000002b3027221 */ /* 0x000fe20000010000 */
[----:B-1----:R-:W-:Y:S03]  /*ef20*/  HMMA.16816.F32 R160, R124, R168, R64 ;  /* 0x000000a87ca0723c */ /* 0x002fe60000001840 */
[----:B------:R-:W-:Y:S01]  /*ef30*/  FADD.FTZ R9, R200, R2 ;  /* 0x00000002c8097221 */ /* 0x000fe20000010000 */
[----:B------:R-:W-:-:S03]  /*ef40*/  MOV R2, R115 ;  /* 0x0000007300027202 */ /* 0x000fc60000000f00 */
[----:B------:R-:W-:Y:S02]  /*ef50*/  MOV R66, R86 ;  /* 0x0000005600427202 */ /* 0x000fe40000000f00 */
[----:B------:R-:W-:Y:S01]  /*ef60*/  MOV R33, R113 ;  /* 0x0000007100217202 */ /* 0x000fe20000000f00 */
[----:B------:R-:W-:Y:S02]  /*ef70*/  FADD.FTZ R2, R2, R8 ;  /* 0x0000000802027221 */ /* 0x000fe40000010000 */
[----:B------:R-:W-:Y:S02]  /*ef80*/  IMAD.MOV.U32 R34, RZ, RZ, R112 ;  /* 0x000000ffff227224 */ /* 0x000fe400078e0070 */
[----:B------:R-:W-:Y:S01]  /*ef90*/  FADD.FTZ R0, R66, R0 ;  /* 0x0000000042007221 */ /* 0x000fe20000010000 */
[-C--:B--2---:R-:W-:Y:S08]  /*efa0*/  HMMA.16816.F32 R120, R124, R4.reuse, R120 ;  /* 0x000000047c78723c */ /* 0x084ff00000001878 */
[----:B------:R-:W-:Y:S07]  /*efb0*/  HMMA.16816.F32 R116, R128, R4, R116 ;  /* 0x000000048074723c */ /* 0x000fee0000001874 */
[----:B------:R-:W-:-:S02]  /*efc0*/  FADD.FTZ R4, R33, R2 ;  /* 0x0000000221047221 */ /* 0x000fc40000010000 */
[----:B------:R-:W-:-:S04]  /*efd0*/  FADD.FTZ R2, R34, R0 ;  /* 0x0000000022027221 */ /* 0x000fc80000010000 */
[----:B------:R-:W-:-:S04]  /*efe0*/  FADD.FTZ R2, R220, R2 ;  /* 0x00000002dc027221 */ /* 0x000fc80000010000 */
[----:B------:R-:W-:-:S04]  /*eff0*/  FADD.FTZ R2, R221, R2 ;  /* 0x00000002dd027221 */ /* 0x000fc80000010000 */
[----:B------:R-:W-:Y:S02]  /*f000*/  FADD.FTZ R2, R244, R2 ;  /* 0x00000002f4027221 */ /* 0x000fe40000010000 */
[----:B------:R-:W2:Y:S01]  /*f010*/  LDL R244, [R1+0x1c] ;  /* 0x00001c0001f47983 */ /* 0x000ea20000100800 */
[----:B------:R-:W-:Y:S01]  /*f020*/  FADD.FTZ R3, R173, R3 ;  /* 0x00000003ad037221 */ /* 0x000fe20000010000 */
[----:B------:R-:W-:Y:S01]  /*f030*/  MOV R32, R114 ;  /* 0x0000007200207202 */ /* 0x000fe20000000f00 */
[----:B------:R-:W-:Y:S01]  /*f040*/  IMAD.MOV.U32 R67, RZ, RZ, R87 ;  /* 0x000000ffff437224 */ /* 0x000fe200078e0057 */
[----:B------:R-:W-:Y:S01]  /*f050*/  MOV R132, R187 ;  /* 0x000000bb00847202 */ /* 0x000fe20000000f00 */
[----:B------:R-:W-:Y:S02]  /*f060*/  LDSM.16.MT88.4 R112, [R228+0xf800] ;  /* 0x00f80000e470783b */ /* 0x000fe40000004200 */
[----:B------:R-:W-:Y:S02]  /*f070*/  FADD.FTZ R3, R67, R3 ;  /* 0x0000000343037221 */ /* 0x000fe40000010000 */
[----:B------:R-:W-:Y:S01]  /*f080*/  FADD.FTZ R5, R32, R9 ;  /* 0x0000000920057221 */ /* 0x000fe20000010000 */
[----:B------:R-:W-:Y:S01]  /*f090*/  MOV R30, R203 ;  /* 0x000000cb001e7202 */ /* 0x000fe20000000f00 */
[----:B------:R-:W-:Y:S01]  /*f0a0*/  FADD.FTZ R0, R35, R3 ;  /* 0x0000000323007221 */ /* 0x000fe20000010000 */
[----:B------:R-:W-:Y:S01]  /*f0b0*/  MOV R31, R202 ;  /* 0x000000ca001f7202 */ /* 0x000fe20000000f00 */
[----:B------:R-:W-:Y:S01]  /*f0c0*/  FADD.FTZ R5, R132, R5 ;  /* 0x0000000584057221 */ /* 0x000fe20000010000 */
[----:B------:R-:W1:Y:S01]  /*f0d0*/  LDSM.16.MT88.4 R184, [R228+0xd800] ;  /* 0x00d80000e4b8783b */ /* 0x000e620000004200 */
[----:B------:R-:W-:-:S02]  /*f0e0*/  FADD.FTZ R3, R222, R4 ;  /* 0x00000004de037221 */ /* 0x000fc40000010000 */
[----:B------:R-:W-:Y:S01]  /*f0f0*/  FADD.FTZ R0, R210, R0 ;  /* 0x00000000d2007221 */ /* 0x000fe20000010000 */
[----:B------:R-:W3:Y:S01]  /*f100*/  LDSM.16.MT88.4 R200, [R227+0xd800] ;  /* 0x00d80000e3c8783b */ /* 0x000ee20000004200 */
        /* <DEDUP_REMOVED lines=30> */
[----:B------:R-:W-:Y:S01]  /*f2f0*/  HMMA.16816.F32 R172, R124, R170, R60 ;  /* 0x000000aa7cac723c */ /* 0x000fe2000000183c */
[----:B------:R-:W-:-:S02]  /*f300*/  MOV R137, R141 ;  /* 0x0000008d00897202 */ /* 0x000fc40000000f00 */
[----:B------:R-:W-:-:S05]  /*f310*/  MOV R134, R142 ;  /* 0x0000008e00867202 */ /* 0x000fca0000000f00 */
[----:B-1----:R-:W-:Y:S01]  /*f320*/  HMMA.16816.F32 R176, R124, R184, R44 ;  /* 0x000000b87cb0723c */ /* 0x002fe2000000182c */
[----:B------:R-:W-:-:S07]  /*f330*/  MOV R135, R143 ;  /* 0x0000008f00877202 */ /* 0x000fce0000000f00 */
        /* <DEDUP_REMOVED lines=23> */
[----:B--2---:R-:W-:Y:S01]  /*f4b0*/  MOV R136, R244 ;  /* 0x000000f400887202 */ /* 0x004fe20000000f00 */
[----:B------:R-:W-:Y:S06]  /*f4c0*/  @!P0 BRA `(.L_x_558) ;  /* 0x0000687000008947 */ /* 0x000fec0003800000 */
[----:B----4-:R-:W2:Y:S04]  /*f4d0*/  LDL.64 R30, [R1+0x30] ;  /* 0x00003000011e7983 */ /* 0x010ea80000100a00 */
[----:B------:R-:W3:Y:S01]  /*f4e0*/  LDL.64 R142, [R1+0x28] ;  /* 0x00002800018e7983 */ /* 0x000ee20000100a00 */
[----:B------:R-:W-:Y:S01]  /*f4f0*/  UIADD3 UR23, UR8, -0x3, URZ ;  /* 0xfffffffd08177890 */ /* 0x000fe2000fffe03f */
[----:B------:R-:W-:-:S04]  /*f500*/  DEPBAR.LE SB0, 0x0 ;  /* 0x000080000000791a */ /* 0x000fc80000000000 */
[----:B------:R-:W-:Y:S01]  /*f510*/  USHF.R.S32.HI UR15, URZ, 0x1f, UR23 ;  /* 0x0000001f3f0f7899 */ /* 0x000fe20008011417 */
[----:B------:R-:W-:Y:S01]  /*f520*/  BAR.SYNC.DEFER_BLOCKING 0x0 ;  /* 0x0000000000007b1d */ /* 0x000fe20000010000 */
[----:B------:R-:W-:-:S05]  /*f530*/  UISETP.GT.AND UP0, UPT, UR23, UR9, UPT ;  /* 0x000000091700728c */ /* 0x000fca000bf04270 */
[----:B------:R-:W-:Y:S02]  /*f540*/  ULDC.64 UR4, c[0x0][0x1a0] ;  /* 0x0000680000047ab9 */ /* 0x000fe40000000a00 */
[----:B------:R-:W-:Y:S02]  /*f550*/  UIMAD UR15, UR15, UR4, URZ ;  /* 0x000000040f0f72a4 */ /* 0x000fe4000f8e023f */
[----:B------:R-:W-:Y:S02]  /*f560*/  UIMAD.WIDE.U32 UR24, UR23, UR4, URZ ;  /* 0x00000004171872a5 */ /* 0x000fe4000f8e003f */
[----:B------:R-:W-:-:S04]  /*f570*/  UIMAD UR5, UR23, UR5, UR15 ;  /* 0x00000005170572a4 */ /* 0x000fc8000f8e020f */
[----:B------:R-:W-:Y:S01]  /*f580*/  UIADD3 UR5, UR25, UR5, URZ ;  /* 0x0000000519057290 */ /* 0x000fe2000fffe03f */
[----:B------:R-:W-:Y:S02]  /*f590*/  IMAD.U32 R4, RZ, RZ, UR24 ;  /* 0x00000018ff047e24 */ /* 0x000fe4000f8e00ff */
[----:B------:R-:W-:-:S03]  /*f5a0*/  IMAD.U32 R5, RZ, RZ, UR25 ;  /* 0x00000019ff057e24 */ /* 0x000fc6000f8e00ff */
[----:B------:R-:W-:Y:S01]  /*f5b0*/  MOV R0, UR5 ;  /* 0x0000000500007c02 */ /* 0x000fe20008000f00 */
[----:B------:R-:W-:Y:S01]  /*f5c0*/  @P3 STS.128 [R243+0xc000], RZ ;  /* 0x00c000fff3003388 */ /* 0x000fe20000000c00 */
[----:B--2---:R-:W-:-:S04]  /*f5d0*/  LEA R3, P0, R4, R30, 0x6 ;  /* 0x0000001e04037211 */ /* 0x004fc800078030ff */
[----:B---3--:R-:W-:Y:S02]  /*f5e0*/  LEA.HI.X R4, R4, R143, R0, 0x6, P0 ;  /* 0x0000008f04047211 */ /* 0x008fe400000f3400 */
[C---:B------:R-:W-:Y:S02]  /*f5f0*/  @!P3 LEA R6, P0, R3.reuse, c[0x0][0x170], 0x1 ;  /* 0x00005c000306ba11 */ /* 0x040fe400078008ff */
[C---:B------:R-:W-:Y:S02]  /*f600*/  @!P2 LEA R14, P1, R3.reuse, c[0x0][0x170], 0x1 ;  /* 0x00005c00030eaa11 */ /* 0x040fe400078208ff */
[C---:B------:R-:W-:Y:S02]  /*f610*/  IADD3 R2, P6, R3.reuse, UR21, RZ ;  /* 0x0000001503027c10 */ /* 0x040fe4000ffde0ff */
[C-C-:B------:R-:W-:Y:S02]  /*f620*/  @!P3 LEA.HI.X R7, R3.reuse, c[0x0][0x174], R4.reuse, 0x1, P0 ;  /* 0x00005d000307ba11 */ /* 0x140fe400000f0c04 */
[----:B------:R-:W-:-:S02]  /*f630*/  @!P2 LEA.HI.X R15, R3, c[0x0][0x174], R4, 0x1, P1 ;  /* 0x00005d00030faa11 */ /* 0x000fc400008f0c04 */
[C---:B------:R-:W-:Y:S01]  /*f640*/  @!P3 LEA R16, P5, R2.reuse, c[0x0][0x170], 0x1 ;  /* 0x00005c000210ba11 */ /* 0x040fe200078a08ff */
[----:B------:R-:W-:Y:S01]  /*f650*/  @!PT LDS RZ, [RZ] ;  /* 0x00000000fffff984 */ /* 0x000fe20000000800 */
[----:B------:R-:W-:Y:S01]  /*f660*/  @!PT LDS RZ, [RZ] ;  /* 0x00000000fffff984 */ /* 0x000fe20000000800 */
[----:B------:R-:W-:Y:S01]  /*f670*/  @!PT LDS RZ, [RZ] ;  /* 0x00000000fffff984 */ /* 0x000fe20000000800 */
[----:B------:R1:W-:Y:S01]  /*f680*/  @!P3 LDGSTS.E.BYPASS.LTC128B.128 [R243+0xc000], [R6.64] ;  /* 0x0c00000006f3bfae */ /* 0x0003e2000b901d52 */
[----:B------:R-:W-:Y:S02]  /*f690*/  @!P2 LEA R12, P0, R2, c[0x0][0x170], 0x1 ;  /* 0x00005c00020caa11 */ /* 0x000fe400078008ff */
[----:B------:R-:W-:Y:S01]  /*f6a0*/  IADD3.X R4, R4, UR10, RZ, P6, !PT ;  /* 0x0000000a04047c10 */ /* 0x000fe2000b7fe4ff */
[----:B------:R-:W-:Y:S01]  /*f6b0*/  @P2 STS.128 [R243+0xe000], RZ ;  /* 0x00e000fff3002388 */ /* 0x000fe20000000c00 */
[C---:B------:R-:W-:Y:S02]  /*f6c0*/  IADD3 R0, P4, R2.reuse, UR21, RZ ;  /* 0x0000001502007c10 */ /* 0x040fe4000ff9e0ff */
[C-C-:B------:R-:W-:Y:S01]  /*f6d0*/  @!P3 LEA.HI.X R17, R2.reuse, c[0x0][0x174], R4.reuse, 0x1, P5 ;  /* 0x00005d000211ba11 */ /* 0x140fe200028f0c04 */
[----:B------:R-:W-:Y:S01]  /*f6e0*/  @!PT LDS RZ, [RZ] ;  /* 0x00000000fffff984 */ /* 0x000fe20000000800 */
[----:B------:R-:W-:Y:S01]  /*f6f0*/  @!PT LDS RZ, [RZ] ;  /* 0x00000000fffff984 */ /* 0x000fe20000000800 */
[----:B------:R-:W-:Y:S01]  /*f700*/  @!PT LDS RZ, [RZ] ;  /* 0x00000000fffff984 */ /* 0x000fe20000000800 */
[----:B------:R2:W-:Y:S01]  /*f710*/  @!P2 LDGSTS.E.BYPASS.LTC128B.128 [R243+0xe000], [R14.64+0x80] ;  /* 0x0e0000800ef3afae */ /* 0x0005e2000b901d52 */
[----:B------:R-:W-:-:S02]  /*f720*/  @!P2 LEA.HI.X R13, R2, c[0x0][0x174], R4, 0x1, P0 ;  /* 0x00005d00020daa11 */ /* 0x000fc400000f0c04 */
[----:B------:R-:W-:Y:S01]  /*f730*/  IADD3 R3, P1, R0, UR21, RZ ;  /* 0x0000001500037c10 */ /* 0x000fe2000ff3e0ff */
[----:B------:R-:W-:Y:S01]  /*f740*/  @P3 STS.128 [R243+0xc800], RZ ;  /* 0x00c800fff3003388 */ /* 0x000fe20000000c00 */
[----:B------:R-:W-:Y:S02]  /*f750*/  IADD3.X R2, R4, UR10, RZ, P4, !PT ;  /* 0x0000000a04027c10 */ /* 0x000fe4000a7fe4ff */
[----:B------:R-:W-:Y:S01]  /*f760*/  @!P3 LEA R10, P5, R0, c[0x0][0x170], 0x1 ;  /* 0x00005c00000aba11 */ /* 0x000fe200078a08ff */
[----:B------:R-:W-:Y:S01]  /*f770*/  @!PT LDS RZ, [RZ] ;  /* 0x00000000fffff984 */ /* 0x000fe20000000800 */
[----:B------:R-:W-:Y:S01]  /*f780*/  @!PT LDS RZ, [RZ] ;  /* 0x00000000fffff984 */ /* 0x000fe20000000800 */
[----:B------:R-:W-:Y:S01]  /*f790*/  @!PT LDS RZ, [RZ] ;  /* 0x00000000fffff984 */ /* 0x000fe20000000800 */
[----:B------:R3:W-:Y:S01]  /*f7a0*/  @!P3 LDGSTS.E.BYPASS.LTC128B.128 [R243+0xc800], [R16.64] ;  /* 0x0c80000010f3bfae */ /* 0x0007e2000b901d52 */
[----:B------:R-:W-:Y:S02]  /*f7b0*/  @!P3 LEA R8, P4, R3, c[0x0][0x170], 0x1 ;  /* 0x00005c000308ba11 */ /* 0x000fe400078808ff */
[----:B------:R-:W-:Y:S01]  /*f7c0*/  IADD3.X R5, R2, UR10, RZ, P1, !PT ;  /* 0x0000000a02057c10 */ /* 0x000fe20008ffe4ff */
[----:B------:R-:W-:Y:S01]  /*f7d0*/  @P2 STS.128 [R243+0xe800], RZ ;  /* 0x00e800fff3002388 */ /* 0x000fe20000000c00 */
[----:B------:R-:W-:-:S02]  /*f7e0*/  @!P3 LEA.HI.X R11, R0, c[0x0][0x174], R2, 0x1, P5 ;  /* 0x00005d00000bba11 */ /* 0x000fc400028f0c02 */
[C---:B------:R-:W-:Y:S01]  /*f7f0*/  @!P2 LEA R4, P1, R3.reuse, c[0x0][0x170], 0x1 ;  /* 0x00005c000304aa11 */ /* 0x040fe200078208ff */
[----:B------:R-:W-:Y:S01]  /*f800*/  @!PT LDS RZ, [RZ] ;  /* 0x00000000fffff984 */ /* 0x000fe20000000800 */
[----:B------:R-:W-:Y:S01]  /*f810*/  @!PT LDS RZ, [RZ] ;  /* 0x00000000fffff984 */ /* 0x000fe20000000800 */
[----:B------:R-:W-:Y:S01]  /*f820*/  @!PT LDS RZ, [RZ] ;  /* 0x00000000fffff984 */ /* 0x000fe20000000800 */
[----:B------:R2:W-:Y:S01]  /*f830*/  @!P2 LDGSTS.E.BYPASS.LTC128B.128 [R243+0xe800], [R12.64+0x80] ;  /* 0x0e8000800cf3afae */ /* 0x0005e2000b901d52 */
[C-C-:B------:R-:W-:Y:S02]  /*f840*/  @!P3 LEA.HI.X R9, R3.reuse, c[0x0][0x174], R5.reuse, 0x1, P4 ;  /* 0x00005d000309ba11 */ /* 0x140fe400020f0c05 */
[C---:B-1----:R-:W-:Y:S01]  /*f850*/  @!P2 LEA R6, P0, R0.reuse, c[0x0][0x170], 0x1 ;  /* 0x00005c000006aa11 */ /* 0x042fe200078008ff */
[----:B------:R-:W-:Y:S01]  /*f860*/  @P3 STS.128 [R243+0xd000], RZ ;  /* 0x00d000fff3003388 */ /* 0x000fe20000000c00 */
[----:B------:R-:W-:Y:S02]  /*f870*/  @!P2 LEA.HI.X R5, R3, c[0x0][0x174], R5, 0x1, P1 ;  /* 0x00005d000305aa11 */ /* 0x000fe400008f0c05 */
[----:B------:R-:W-:Y:S01]  /*f880*/  @!P2 LEA.HI.X R7, R0, c[0x0][0x174], R2, 0x1, P0 ;  /* 0x00005d000007aa11 */ /* 0x000fe200000f0c02 */
[----:B------:R-:W-:Y:S01]  /*f890*/  @!PT LDS RZ, [RZ] ;  /* 0x00000000fffff984 */ /* 0x000fe20000000800 */
[----:B------:R-:W-:Y:S01]  /*f8a0*/  @!PT LDS RZ, [RZ] ;  /* 0x00000000fffff984 */ /* 0x000fe20000000800 */
[----:B------:R-:W-:Y:S01]  /*f8b0*/  @!PT LDS RZ, [RZ] ;  /* 0x00000000fffff984 */ /* 0x000fe20000000800 */
[----:B------:R1:W-:Y:S01]  /*f8c0*/  @!P3 LDGSTS.E.BYPASS.LTC128B.128 [R243+0xd000], [R10.64] ;  /* 0x0d0000000af3bfae */ /* 0x0003e2000b901d52 */
[----:B------:R-:W-:-:S03]  /*f8d0*/  PLOP3.LUT P0, PT, PT, PT, UP0, 0x80, 0x0 ;  /* 0x000000000000781c */ /* 0x000fc60003f0f008 */
        /* <DEDUP_REMOVED lines=15> */
[----:B--2--5:R-:W-:Y:S04]  /*f9d0*/  LDSM.16.M88.4 R12, [R231+0x2000] ;  /* 0x00200000e70c783b */ /* 0x024fe80000000200 */
[----:B------:R-:W2:Y:S04]  /*f9e0*/  LDSM.16.M88.4 R36, [R224+0x9800] ;  /* 0x00980000e024783b */ /* 0x000ea80000000200 */
[----:B---3--:R-:W3:Y:S04]  /*f9f0*/  LDSM.16.M88.4 R16, [R231] ;  /* 0x00000000e710783b */ /* 0x008ee80000000200 */
[----:B------:R-:W3:Y:S04]  /*fa00*/  LDSM.16.M88.4 R40, [R224+0x9000] ;  /* 0x00900000e028783b */ /* 0x000ee80000000200 */
[----:B------:R-:W-:Y:S04]  /*fa10*/  LDSM.16.M88.4 R20, [R240] ;  /* 0x00000000f014783b */ /* 0x000fe80000000200 */
[----:B-1----:R-:W-:Y:S04]  /*fa20*/  LDSM.16.M88.4 R8, [R232] ;  /* 0x00000000e808783b */ /* 0x002fe80000000200 */
[----:B----4-:R-:W1:Y:S04]  /*fa30*/  LDSM.16.M88.4 R4, [R232+0x2000] ;  /* 0x00200000e804783b */ /* 0x010e680000000200 */
[----:B------:R-:W4:Y:S04]  /*fa40*/  LDSM.16.M88.4 R48, [R224+0x8000] ;  /* 0x00800000e030783b */ /* 0x000f280000000200 */
[----:B------:R-:W4:Y:S04]  /*fa50*/  LDSM.16.M88.4 R44, [R224+0x8800] ;  /* 0x00880000e02c783b */ /* 0x000f280000000200 */
[----:B------:R-:W4:Y:S04]  /*fa60*/  LDSM.16.M88.4 R24, [R241] ;  /* 0x00000000f118783b */ /* 0x000f280000000200 */
[----:B------:R-:W4:Y:S01]  /*fa70*/  LDSM.16.M88.4 R32, [R235] ;  /* 0x00000000eb20783b */ /* 0x000f220000000200 */
[-C--:B--2---:R-:W-:Y:S03]  /*fa80*/  HMMA.16816.F32 R52, R12, R36.reuse, RZ ;  /* 0x000000240c34723c */ /* 0x084fe600000018ff */
[----:B------:R-:W2:Y:S04]  /*fa90*/  LDSM.16.M88.4 R28, [R242] ;  /* 0x00000000f21c783b */ /* 0x000ea80000000200 */
[----:B------:R-:W0:Y:S01]  /*faa0*/  LDGDEPBAR ;  /* 0x00000000000079af */ /* 0x000e220000000000 */
[----:B---3--:R-:W-:Y:S08]  /*fab0*/  HMMA.16816.F32 R56, R16, R36, RZ ;  /* 0x000000241038723c */ /* 0x008ff000000018ff */
[----:B------:R-:W-:Y:S08]  /*fac0*/  HMMA.16816.F32 R60, R12, R40, RZ ;  /* 0x000000280c3c723c */ /* 0x000ff000000018ff */
[-C--:B-1----:R-:W-:Y:S08]  /*fad0*/  HMMA.16816.F32 R52, R4, R20.reuse, R52 ;  /* 0x000000140434723c */ /* 0x082ff00000001834 */
[----:B------:R-:W-:Y:S08]  /*fae0*/  HMMA.16816.F32 R56, R8, R20, R56 ;  /* 0x000000140838723c */ /* 0x000ff00000001838 */
[-C--:B----4-:R-:W-:Y:S08]  /*faf0*/  HMMA.16816.F32 R208, R16, R48.reuse, RZ ;  /* 0x0000003010d0723c */ /* 0x090ff000000018ff */
[----:B------:R-:W-:Y:S01]  /*fb00*/  HMMA.16816.F32 R140, R12, R48, RZ ;  /* 0x000000300c8c723c */ /* 0x000fe200000018ff */
[----:B------:R-:W-:-:S07]  /*fb10*/  IMAD.MOV.U32 R20, RZ, RZ, R55 ;  /* 0x000000ffff147224 */ /* 0x000fce00078e0037 */
[----:B------:R-:W-:Y:S01]  /*fb20*/  HMMA.16816.F32 R136, R16, R44, RZ ;  /* 0x0000002c1088723c */ /* 0x000fe200000018ff */
[----:B------:R-:W-:Y:S02]  /*fb30*/  IMAD.MOV.U32 R37, RZ, RZ, R57 ;  /* 0x000000ffff257224 */ /* 0x000fe400078e0039 */
[----:B------:R-:W-:-:S05]  /*fb40*/  IMAD.MOV.U32 R36, RZ, RZ, R58 ;  /* 0x000000ffff247224 */ /* 0x000fca00078e003a */
[----:B------:R-:W-:Y:S07]  /*fb50*/  HMMA.16816.F32 R132, R12, R44, RZ ;  /* 0x0000002c0c84723c */ /* 0x000fee00000018ff */
[----:B------:R-:W-:Y:S01]  /*fb60*/  IMAD.MOV.U32 R44, RZ, RZ, R52 ;  /* 0x000000ffff2c7224 */ /* 0x000fe200078e0034 */
[----:B------:R-:W-:Y:S01]  /*fb70*/  HMMA.16816.F32 R64, R16, R40, RZ ;  /* 0x000000281040723c */ /* 0x000fe200000018ff */
[----:B------:R-:W-:-:S05]  /*fb80*/  MOV R45, R56 ;  /* 0x00000038002d7202 */ /* 0x000fca0000000f00 */
[----:B------:R-:W-:Y:S01]  /*fb90*/  IMAD.MOV.U32 R21, RZ, RZ, R45 ;  /* 0x000000ffff157224 */ /* 0x000fe200078e002d */
[----:B------:R-:W-:Y:S01]  /*fba0*/  MOV R40, R54 ;  /* 0x0000003600287202 */ /* 0x000fe20000000f00 */
[----:B------:R-:W-:Y:S01]  /*fbb0*/  HMMA.16816.F32 R60, R4, R24, R60 ;  /* 0x00000018043c723c */ /* 0x000fe2000000183c */
[----:B------:R-:W-:-:S07]  /*fbc0*/  IMAD.MOV.U32 R41, RZ, RZ, R53 ;  /* 0x000000ffff297224 */ /* 0x000fce00078e0035 */
[----:B------:R-:W-:Y:S08]  /*fbd0*/  HMMA.16816.F32 R52, R12, R42, RZ ;  /* 0x0000002a0c34723c */ /* 0x000ff000000018ff */
[-C--:B------:R-:W-:Y:S08]  /*fbe0*/  HMMA.16816.F32 R208, R8, R32.reuse, R208 ;  /* 0x0000002008d0723c */ /* 0x080ff000000018d0 */
[----:B------:R-:W-:Y:S07]  /*fbf0*/  HMMA.16816.F32 R140, R4, R32, R140 ;  /* 0x00000020048c723c */ /* 0x000fee000000188c */
[----:B------:R-:W-:Y:S01]  /*fc00*/  IMAD.MOV.U32 R32, RZ, RZ, R60 ;  /* 0x000000ffff207224 */ /* 0x000fe200078e003c */
[----:B--2---:R-:W-:Y:S01]  /*fc10*/  HMMA.16816.F32 R220, R8, R28, R136 ;  /* 0x0000001c08dc723c */ /* 0x004fe20000001888 */
[----:B------:R-:W-:-:S07]  /*fc20*/  MOV R33, R59 ;  /* 0x0000003b00217202 */ /* 0x000fce0000000f00 */
[----:B------:R-:W-:Y:S07]  /*fc30*/  HMMA.16816.F32 R216, R4, R28, R132 ;  /* 0x0000001c04d8723c */ /* 0x000fee0000001884 */
[----:B------:R-:W-:Y:S01]  /*fc40*/  MOV R29, R61 ;  /* 0x0000003d001d7202 */ /* 0x000fe20000000f00 */
[----:B------:R-:W-:Y:S07]  /*fc50*/  HMMA.16816.F32 R212, R8, R24, R64 ;  /* 0x0000001808d4723c */ /* 0x000fee0000001840 */
[----:B------:R-:W-:Y:S01]  /*fc60*/  IMAD.MOV.U32 R25, RZ, RZ, R62 ;  /* 0x000000ffff197224 */ /* 0x000fe200078e003e */
[----:B------:R-:W-:Y:S01]  /*fc70*/  HMMA.16816.F32 R56, R12, R46, RZ ;  /* 0x0000002e0c38723c */ /* 0x000fe200000018ff */
[----:B------:R-:W-:-:S07]  /*fc80*/  IMAD.MOV.U32 R24, RZ, RZ, R63 ;  /* 0x000000ffff187224 */ /* 0x000fce00078e003f */
[----:B------:R-:W-:Y:S08]  /*fc90*/  HMMA.16816.F32 R60, R12, R50, RZ ;  /* 0x000000320c3c723c */ /* 0x000ff000000018ff */
[----:B------:R-:W-:Y:S01]  /*fca0*/  HMMA.16816.F32 R136, R4, R26, R52 ;  /* 0x0000001a0488723c */ /* 0x000fe20000001834 */
[----:B------:R-:W-:Y:S01]  /*fcb0*/  IMAD.MOV.U32 R28, RZ, RZ, R212 ;  /* 0x000000ffff1c7224 */ /* 0x000fe200078e00d4 */
[----:B------:R-:W-:Y:S01]  /*fcc0*/  MOV R2, R214 ;  /* 0x000000d600027202 */ /* 0x000fe20000000f00 */
[----:B------:R-:W-:-:S02]  /*fcd0*/  IMAD.MOV.U32 R3, RZ, RZ, R213 ;  /* 0x000000ffff037224 */ /* 0x000fc400078e00d5 */
[----:B------:R-:W-:Y:S02]  /*fce0*/  IMAD.MOV.U32 R0, RZ, RZ, R215 ;  /* 0x000000ffff007224 */ /* 0x000fe400078e00d7 */
[----:B------:R-:W-:Y:S01]  /*fcf0*/  MOV R53, R44 ;  /* 0x0000002c00357202 */ /* 0x000fe20000000f00 */
[----:B------:R-:W-:Y:S01]  /*fd00*/  HMMA.16816.F32 R12, R12, R38, RZ ;  /* 0x000000260c0c723c */ /* 0x000fe200000018ff */
[----:B------:R-:W-:Y:S02]  /*fd10*/  IMAD.MOV.U32 R54, RZ, RZ, R41 ;  /* 0x000000ffff367224 */ /* 0x000fe400078e0029 */
[----:B------:R-:W-:-:S05]  /*fd20*/  IMAD.MOV.U32 R55, RZ, RZ, R40 ;  /* 0x000000ffff377224 */ /* 0x000fca00078e0028 */
[C---:B------:R-:W-:Y:S08]  /*fd30*/  HMMA.16816.F32 R48, R16.reuse, R50, RZ ;  /* 0x000000321030723c */ /* 0x040ff000000018ff */
[C---:B------:R-:W-:Y:S08]  /*fd40*/  HMMA.16816.F32 R44, R16.reuse, R46, RZ ;  /* 0x0000002e102c723c */ /* 0x040ff000000018ff */
[C---:B------:R-:W-:Y:S08]  /*fd50*/  HMMA.16816.F32 R40, R16.reuse, R42, RZ ;  /* 0x0000002a1028723c */ /* 0x040ff000000018ff */
        /* <DEDUP_REMOVED lines=11> */
[C---:B-1----:R-:W-:Y:S07]  /*fe10*/  HMMA.16816.F32 R56, R4.reuse, R12, R140 ;  /* 0x0000000c0438723c */ /* 0x042fee000000188c */
[----:B------:R-:W-:Y:S01]  /*fe20*/  MOV R140, R53 ;  /* 0x00000035008c7202 */ /* 0x000fe20000000f00 */
[----:B------:R-:W-:Y:S01]  /*fe30*/  HMMA.16816.F32 R44, R4, R14, R64 ;  /* 0x0000000e042c723c */ /* 0x000fe20000001840 */
[----:B------:R-:W-:Y:S01]  /*fe40*/  IMAD.MOV.U32 R141, RZ, RZ, R54 ;  /* 0x000000ffff8d7224 */ /* 0x000fe200078e0036 */
[----:B------:R-:W-:Y:S01]  /*fe50*/  MOV R143, R20 ;  /* 0x00000014008f7202 */ /* 0x000fe20000000f00 */
[----:B------:R-:W-:-:S04]  /*fe60*/  IMAD.MOV.U32 R142, RZ, RZ, R55 ;  /* 0x000000ffff8e7224 */ /* 0x000fc800078e0037 */
[----:B------:R-:W-:Y:S01]  /*fe70*/  IMAD.MOV.U32 R66, RZ, RZ, R25 ;  /* 0x000000ffff427224 */ /* 0x000fe200078e0019 */
[----:B------:R-:W-:Y:S01]  /*fe80*/  MOV R65, R29 ;  /* 0x0000001d00417202 */ /* 0x000fe20000000f00 */
[----:B------:R-:W-:Y:S02]  /*fe90*/  IMAD.MOV.U32 R67, RZ, RZ, R24 ;  /* 0x000000ffff437224 */ /* 0x000fe400078e0018 */
[----:B------:R-:W-:Y:S01]  /*fea0*/  IMAD.MOV.U32 R64, RZ, RZ, R32 ;  /* 0x000000ffff407224 */ /* 0x000fe200078e0020 */
[C---:B--2---:R-:W-:Y:S07]  /*feb0*/  HMMA.16816.F32 R52, R8.reuse, R12, R208 ;  /* 0x0000000c0834723c */ /* 0x044fee00000018d0 */
[----:B------:R-:W-:Y:S01]  /*fec0*/  IMAD.MOV.U32 R208, RZ, RZ, R21 ;  /* 0x000000ffffd07224 */ /* 0x000fe200078e0015 */
[----:B------:R-:W-:Y:S01]  /*fed0*/  HMMA.16816.F32 R24, R8, R14, R48 ;  /* 0x0000000e0818723c */ /* 0x000fe20000001830 */
[----:B------:R-:W1:Y:S01]  /*fee0*/  LDSM.16.M88.4 R12, [R230+0x8800] ;  /* 0x00880000e60c783b */ /* 0x000e620000000200 */
[----:B------:R-:W-:Y:S01]  /*fef0*/  IMAD.MOV.U32 R209, RZ, RZ, R37 ;  /* 0x000000ffffd17224 */ /* 0x000fe200078e0025 */
[----:B------:R-:W-:Y:S01]  /*ff00*/  MOV R210, R36 ;  /* 0x0000002400d27202 */ /* 0x000fe20000000f00 */
[----:B------:R-:W-:-:S03]  /*ff10*/  IMAD.MOV.U32 R211, RZ, RZ, R33 ;  /* 0x000000ffffd37224 */ /* 0x000fc600078e0021 */
[----:B------:R-:W-:Y:S01]  /*ff20*/  MOV R48, R28 ;  /* 0x0000001c00307202 */ /* 0x000fe20000000f00 */
[----:B------:R-:W-:Y:S01]  /*ff30*/  IMAD.MOV.U32 R49, RZ, RZ, R3 ;  /* 0x000000ffff317224 */ /* 0x000fe200078e0003 */
[----:B------:R-:W-:Y:S01]  /*ff40*/  MOV R51, R0 ;  /* 0x0000000000337202 */ /* 0x000fe20000000f00 */
[----:B------:R-:W-:Y:S01]  /*ff50*/  IMAD.MOV.U32 R50, RZ, RZ, R2 ;  /* 0x000000ffff327224 */ /* 0x000fe200078e0002 */
        /* <DEDUP_REMOVED lines=15> */
[----:B------:R-:W1:Y:S04]  /*10050*/  LDSM.16.M88.4 R12, [R229] ;  /* 0x00000000e50c783b */ /* 0x000e680000000200 */
[----:B------:R-:W2:Y:S03]  /*10060*/  LDSM.16.M88.4 R8, [R233] ;  /* 0x00000000e908783b */ /* 0x000ea60000000200 */
[-C--:B-1----:R-:W-:Y:S08]  /*10070*/  HMMA.16816.F32 R56, R4, R12.reuse, R56 ;  /* 0x0000000c0438723c */ /* 0x082ff00000001838 */
[----:B--2---:R-:W-:Y:S08]  /*10080*/  HMMA.16816.F32 R216, R8, R12, R52 ;  /* 0x0000000c08d8723c */ /* 0x004ff00000001834 */
[-C--:B------:R-:W-:Y:S08]  /*10090*/  HMMA.16816.F32 R140, R4, R14.reuse, R44 ;  /* 0x0000000e048c723c */ /* 0x080ff0000000182c */
[----:B------:R-:W-:Y:S01]  /*100a0*/  HMMA.16816.F32 R64, R8, R14, R24 ;  /* 0x0000000e0840723c */ /* 0x000fe20000001818 */
[----:B------:R-:W1:Y:S01]  /*100b0*/  LDSM.16.M88.4 R12, [R229+0x800] ;  /* 0x00080000e50c783b */ /* 0x000e620000000200 */
[----:B------:R-:W-:Y:S01]  /*100c0*/  IMAD.MOV.U32 R40, RZ, RZ, R57 ;  /* 0x000000ffff287224 */ /* 0x000fe200078e0039 */
[----:B------:R-:W-:Y:S01]  /*100d0*/  MOV R2, R59 ;  /* 0x0000003b00027202 */ /* 0x000fe20000000f00 */
[----:B------:R-:W-:-:S02]  /*100e0*/  IMAD.MOV.U32 R3, RZ, RZ, R58 ;  /* 0x000000ffff037224 */ /* 0x000fc400078e003a */
[----:B------:R-:W-:Y:S02]  /*100f0*/  IMAD.MOV.U32 R0, RZ, RZ, R56 ;  /* 0x000000ffff007224 */ /* 0x000fe400078e0038 */
[----:B------:R-:W-:Y:S01]  /*10100*/  IMAD.MOV.U32 R45, RZ, RZ, R40 ;  /* 0x000000ffff2d7224 */ /* 0x000fe200078e0028 */
[----:B------:R-:W-:Y:S01]  /*10110*/  MOV R46, R3 ;  /* 0x00000003002e7202 */ /* 0x000fe20000000f00 */
[----:B------:R-:W-:Y:S02]  /*10120*/  IMAD.MOV.U32 R27, RZ, RZ, R0 ;  /* 0x000000ffff1b7224 */ /* 0x000fe400078e0000 */
[----:B------:R-:W-:Y:S01]  /*10130*/  IMAD.MOV.U32 R47, RZ, RZ, R2 ;  /* 0x000000ffff2f7224 */ /* 0x000fe200078e0002 */
[----:B-1----:R-:W-:Y:S08]  /*10140*/  HMMA.16816.F32 R52, R4, R14, R28 ;  /* 0x0000000e0434723c */ /* 0x002ff0000000181c */
[-C--:B------:R-:W-:Y:S08]  /*10150*/  HMMA.16816.F32 R36, R8, R12.reuse, R36 ;  /* 0x0000000c0824723c */ /* 0x080ff00000001824 */
[----:B------:R-:W-:Y:S08]  /*10160*/  HMMA.16816.F32 R56, R4, R12, R32 ;  /* 0x0000000c0438723c */ /* 0x000ff00000001820 */
[----:B------:R-:W-:Y:S01]  /*10170*/  HMMA.16816.F32 R28, R8, R14, R20 ;  /* 0x0000000e081c723c */ /* 0x000fe20000001814 */
[----:B------:R-:W1:Y:S07]  /*10180*/  LDSM.16.M88.4 R12, [R229+0x1000] ;  /* 0x00100000e50c783b */ /* 0x000e6e0000000200 */
[----:B------:R-:W-:Y:S01]  /*10190*/  MOV R44, R36 ;  /* 0x00000024002c7202 */ /* 0x000fe20000000f00 */
[----:B------:R-:W-:Y:S01]  /*101a0*/  IMAD.MOV.U32 R3, RZ, RZ, R37 ;  /* 0x000000ffff037224 */ /* 0x000fe200078e0025 */
[----:B------:R-:W-:Y:S01]  /*101b0*/  MOV R0, R39 ;  /* 0x0000002700007202 */ /* 0x000fe20000000f00 */
[----:B------:R-:W-:Y:S01]  /*101c0*/  IMAD.MOV.U32 R2, RZ, RZ, R38 ;  /* 0x000000ffff027224 */ /* 0x000fe200078e0026 */
[-C--:B-1----:R-:W-:Y:S07]  /*101d0*/  HMMA.16816.F32 R40, R4, R12.reuse, R60 ;  /* 0x0000000c0428723c */ /* 0x082fee000000183c */
[----:B------:R-:W-:Y:S01]  /*101e0*/  IMAD.MOV.U32 R60, RZ, RZ, R27 ;  /* 0x000000ffff3c7224 */ /* 0x000fe200078e001b */
[----:B------:R-:W-:Y:S01]  /*101f0*/  HMMA.16816.F32 R48, R8, R12, R48 ;  /* 0x0000000c0830723c */ /* 0x000fe20000001830 */
[----:B------:R-:W-:Y:S01]  /*10200*/  IMAD.MOV.U32 R61, RZ, RZ, R45 ;  /* 0x000000ffff3d7224 */ /* 0x000fe200078e002d */
[----:B------:R-:W-:Y:S01]  /*10210*/  MOV R62, R46 ;  /* 0x0000002e003e7202 */ /* 0x000fe20000000f00 */
[----:B------:R-:W-:-:S05]  /*10220*/  IMAD.MOV.U32 R63, RZ, RZ, R47 ;  /* 0x000000ffff3f7224 */ /* 0x000fca00078e002f */
[-C--:B------:R-:W-:Y:S08]  /*10230*/  HMMA.16816.F32 R36, R4, R14.reuse, R136 ;  /* 0x0000000e0424723c */ /* 0x080ff00000001888 */
[----:B------:R-:W-:Y:S01]  /*10240*/  HMMA.16816.F32 R24, R8, R14, R132 ;  /* 0x0000000e0818723c */ /* 0x000fe20000001884 */
[----:B------:R-:W1:Y:S06]  /*10250*/  LDSM.16.M88.4 R12, [R229+0x1800] ;  /* 0x00180000e50c783b */ /* 0x000e6c0000000200 */
[----:B------:R-:W-:Y:S01]  /*10260*/  IMAD.MOV.U32 R132, RZ, RZ, R44 ;  /* 0x000000ffff847224 */ /* 0x000fe200078e002c */
[----:B------:R-:W-:Y:S01]  /*10270*/  MOV R133, R3 ;  /* 0x0000000300857202 */ /* 0x000fe20000000f00 */
[----:B------:R-:W-:-:S02]  /*10280*/  IMAD.MOV.U32 R134, RZ, RZ, R2 ;  /* 0x000000ffff867224 */ /* 0x000fc400078e0002 */
[----:B------:R-:W-:Y:S01]  /*10290*/  IMAD.MOV.U32 R135, RZ, RZ, R0 ;  /* 0x000000ffff877224 */ /* 0x000fe200078e0000 */
        /* <DEDUP_REMOVED lines=10> */
[----:B------:R-:W-:Y:S01]  /*10340*/  MOV R60, R136 ;  /* 0x00000088003c7202 */ /* 0x000fe20000000f00 */
[----:B------:R-:W-:Y:S01]  /*10350*/  IMAD.MOV.U32 R3, RZ, RZ, R137 ;  /* 0x000000ffff037224 */ /* 0x000fe200078e0089 */
[----:B------:R-:W-:Y:S01]  /*10360*/  MOV R0, R139 ;  /* 0x0000008b00007202 */ /* 0x000fe20000000f00 */
[----:B------:R-:W-:-:S02]  /*10370*/  IMAD.MOV.U32 R2, RZ, RZ, R138 ;  /* 0x000000ffff027224 */ /* 0x000fc400078e008a */
[C---:B------:R-:W-:Y:S01]  /*10380*/  HMMA.16816.F32 R136, R8.reuse, R14, R64 ;  /* 0x0000000e0888723c */ /* 0x040fe20000001840 */
[----:B------:R-:W1:Y:S07]  /*10390*/  LDSM.16.M88.4 R12, [R224+0xa800] ;  /* 0x00a80000e00c783b */ /* 0x000e6e0000000200 */
[-C--:B-1----:R-:W-:Y:S08]  /*103a0*/  HMMA.16816.F32 R132, R8, R12.reuse, R132 ;  /* 0x0000000c0884723c */ /* 0x082ff00000001884 */
[C---:B------:R-:W-:Y:S08]  /*103b0*/  HMMA.16816.F32 R208, R4.reuse, R12, R56 ;  /* 0x0000000c04d0723c */ /* 0x040ff00000001838 */
[----:B------:R-:W-:Y:S08]  /*103c0*/  HMMA.16816.F32 R140, R4, R14, R52 ;  /* 0x0000000e048c723c */ /* 0x000ff00000001834 */
[----:B------:R-:W-:Y:S01]  /*103d0*/  IMAD.MOV.U32 R64, RZ, RZ, R132 ;  /* 0x000000ffff407224 */ /* 0x000fe200078e0084 */
[----:B------:R-:W-:Y:S01]  /*103e0*/  MOV R62, R134 ;  /* 0x00000086003e7202 */ /* 0x000fe20000000f00 */
[----:B------:R-:W-:-:S02]  /*103f0*/  IMAD.MOV.U32 R63, RZ, RZ, R133 ;  /* 0x000000ffff3f7224 */ /* 0x000fc400078e0085 */
[----:B------:R-:W-:Y:S02]  /*10400*/  IMAD.MOV.U32 R61, RZ, RZ, R135 ;  /* 0x000000ffff3d7224 */ /* 0x000fe400078e0087 */
[----:B------:R-:W-:Y:S01]  /*10410*/  HMMA.16816.F32 R132, R8, R14, R28 ;  /* 0x0000000e0884723c */ /* 0x000fe2000000181c */
[----:B------:R-:W1:Y:S06]  /*10420*/  LDSM.16.M88.4 R12, [R224+0xb000] ;  /* 0x00b00000e00c783b */ /* 0x000e6c0000000200 */
[----:B------:R-:W-:Y:S01]  /*10430*/  MOV R28, R64 ;  /* 0x00000040001c7202 */ /* 0x000fe20000000f00 */
[----:B------:R-:W-:Y:S01]  /*10440*/  IMAD.MOV.U32 R29, RZ, RZ, R63 ;  /* 0x000000ffff1d7224 */ /* 0x000fe200078e003f */
[----:B------:R-:W-:Y:S01]  /*10450*/  MOV R30, R62 ;  /* 0x0000003e001e7202 */ /* 0x000fe20000000f00 */
[----:B------:R-:W-:Y:S01]  /*10460*/  IMAD.MOV.U32 R31, RZ, RZ, R61 ;  /* 0x000000ffff1f7224 */ /* 0x000fe200078e003d */
[-C--:B-1----:R-:W-:Y:S07]  /*10470*/  HMMA.16816.F32 R64, R4, R12.reuse, R40 ;  /* 0x0000000c0440723c */ /* 0x082fee0000001828 */
[----:B------:R-:W-:Y:S01]  /*10480*/  MOV R40, R60 ;  /* 0x0000003c00287202 */ /* 0x000fe20000000f00 */
[----:B------:R-:W-:Y:S01]  /*10490*/  HMMA.16816.F32 R220, R8, R12, R48 ;  /* 0x0000000c08dc723c */ /* 0x000fe20000001830 */
[----:B------:R-:W-:Y:S01]  /*104a0*/  IMAD.MOV.U32 R41, RZ, RZ, R3 ;  /* 0x000000ffff297224 */ /* 0x000fe200078e0003 */
[----:B------:R-:W-:Y:S01]  /*104b0*/  MOV R42, R2 ;  /* 0x00000002002a7202 */ /* 0x000fe20000000f00 */
[----:B------:R-:W-:-:S05]  /*104c0*/  IMAD.MOV.U32 R43, RZ, RZ, R0 ;  /* 0x000000ffff2b7224 */ /* 0x000fca00078e0000 */
        /* <DEDUP_REMOVED lines=13> */
[----:B------:R-:W-:Y:S01]  /*105a0*/  MOV R23, R40 ;  /* 0x0000002800177202 */ /* 0x000fe20000000f00 */
[----:B------:R-:W-:Y:S01]  /*105b0*/  IMAD.MOV.U32 R22, RZ, RZ, R41 ;  /* 0x000000ffff167224 */ /* 0x000fe200078e0029 */
[----:B------:R-:W-:Y:S01]  /*105c0*/  MOV R21, R42 ;  /* 0x0000002a00157202 */ /* 0x000fe20000000f00 */
[----:B------:R-:W-:-:S02]  /*105d0*/  IMAD.MOV.U32 R20, RZ, RZ, R43 ;  /* 0x000000ffff147224 */ /* 0x000fc400078e002b */
[C---:B------:R-:W-:Y:S01]  /*105e0*/  HMMA.16816.F32 R40, R8.reuse, R12, R216 ;  /* 0x0000000c0828723c */ /* 0x040fe200000018d8 */
[----:B------:R-:W1:Y:S07]  /*105f0*/  LDSM.16.M88.4 R12, [R238] ;  /* 0x00000000ee0c783b */ /* 0x000e6e0000000200 */
[-C--:B-1----:R-:W-:Y:S08]  /*10600*/  HMMA.16816.F32 R28, R8, R12.reuse, R28 ;  /* 0x0000000c081c723c */ /* 0x082ff0000000181c */
[----:B------:R-:W-:Y:S07]  /*10610*/  HMMA.16816.F32 R32, R4, R12, R208 ;  /* 0x0000000c0420723c */ /* 0x000fee00000018d0 */
[----:B------:R-:W-:Y:S01]  /*10620*/  MOV R208, R23 ;  /* 0x0000001700d07202 */ /* 0x000fe20000000f00 */
[----:B------:R-:W-:Y:S01]  /*10630*/  IMAD.MOV.U32 R209, RZ, RZ, R22 ;  /* 0x000000ffffd17224 */ /* 0x000fe200078e0016 */
[----:B------:R-:W-:Y:S01]  /*10640*/  MOV R210, R21 ;  /* 0x0000001500d27202 */ /* 0x000fe20000000f00 */
[----:B------:R-:W-:-:S02]  /*10650*/  IMAD.MOV.U32 R211, RZ, RZ, R20 ;  /* 0x000000ffffd37224 */ /* 0x000fc400078e0014 */
[-C--:B------:R-:W-:Y:S04]  /*10660*/  HMMA.16816.F32 R20, R8, R14.reuse, R132 ;  /* 0x0000000e0814723c */ /* 0x080fe80000001884 */
[----:B------:R-:W-:Y:S01]  /*10670*/  MOV R136, R28 ;  /* 0x0000001c00887202 */ /* 0x000fe20000000f00 */
[----:B------:R-:W-:Y:S01]  /*10680*/  IMAD.MOV.U32 R3, RZ, RZ, R29 ;  /* 0x000000ffff037224 */ /* 0x000fe200078e001d */
[----:B------:R-:W-:Y:S01]  /*10690*/  MOV R2, R30 ;  /* 0x0000001e00027202 */ /* 0x000fe20000000f00 */
[----:B------:R-:W-:Y:S02]  /*106a0*/  IMAD.MOV.U32 R0, RZ, RZ, R31 ;  /* 0x000000ffff007224 */ /* 0x000fe400078e001f */
[----:B------:R-:W-:Y:S01]  /*106b0*/  HMMA.16816.F32 R28, R4, R14, R140 ;  /* 0x0000000e041c723c */ /* 0x000fe2000000188c */
[----:B------:R-:W1:Y:S07]  /*106c0*/  LDSM.16.M88.4 R12, [R237] ;  /* 0x00000000ed0c783b */ /* 0x000e6e0000000200 */
[-C--:B-1----:R-:W-:Y:S08]  /*106d0*/  HMMA.16816.F32 R212, R8, R12.reuse, R220 ;  /* 0x0000000c08d4723c */ /* 0x082ff000000018dc */
[C---:B------:R-:W-:Y:S07]  /*106e0*/  HMMA.16816.F32 R220, R4.reuse, R12, R64 ;  /* 0x0000000c04dc723c */ /* 0x040fee0000001840 */
[----:B------:R-:W-:Y:S01]  /*106f0*/  MOV R64, R136 ;  /* 0x0000008800407202 */ /* 0x000fe20000000f00 */
[----:B------:R-:W-:Y:S01]  /*10700*/  HMMA.16816.F32 R216, R4, R14, R60 ;  /* 0x0000000e04d8723c */ /* 0x000fe2000000183c */
[----:B------:R-:W-:Y:S01]  /*10710*/  IMAD.MOV.U32 R65, RZ, RZ, R3 ;  /* 0x000000ffff417224 */ /* 0x000fe200078e0003 */
[----:B------:R-:W-:Y:S01]  /*10720*/  MOV R66, R2 ;  /* 0x0000000200427202 */ /* 0x000fe20000000f00 */
[----:B------:R-:W-:-:S05]  /*10730*/  IMAD.MOV.U32 R67, RZ, RZ, R0 ;  /* 0x000000ffff437224 */ /* 0x000fca00078e0000 */
[----:B------:R-:W-:Y:S01]  /*10740*/  HMMA.16816.F32 R140, R8, R14, R56 ;  /* 0x0000000e088c723c */ /* 0x000fe20000001838 */
[----:B------:R-:W1:Y:S01]  /*10750*/  LDSM.16.M88.4 R12, [R236] ;  /* 0x00000000ec0c783b */ /* 0x000e620000000200 */
[----:B------:R-:W-:Y:S01]  /*10760*/  MOV R135, R212 ;  /* 0x000000d400877202 */ /* 0x000fe20000000f00 */
[----:B------:R-:W-:Y:S01]  /*10770*/  IMAD.MOV.U32 R134, RZ, RZ, R213 ;  /* 0x000000ffff867224 */ /* 0x000fe200078e00d5 */
[----:B------:R-:W-:Y:S01]  /*10780*/  MOV R133, R214 ;  /* 0x000000d600857202 */ /* 0x000fe20000000f00 */
[----:B------:R-:W-:-:S03]  /*10790*/  IMAD.MOV.U32 R132, RZ, RZ, R215 ;  /* 0x000000ffff847224 */ /* 0x000fc600078e00d7 */
[-C--:B-1----:R-:W-:Y:S08]  /*107a0*/  HMMA.16816.F32 R136, R8, R12.reuse, R52 ;  /* 0x0000000c0888723c */ /* 0x082ff00000001834 */
[----:B------:R-:W-:Y:S07]  /*107b0*/  HMMA.16816.F32 R212, R4, R12, R48 ;  /* 0x0000000c04d4723c */ /* 0x000fee0000001830 */
[----:B------:R-:W-:Y:S01]  /*107c0*/  MOV R48, R135 ;  /* 0x0000008700307202 */ /* 0x000fe20000000f00 */
[----:B------:R-:W-:Y:S01]  /*107d0*/  HMMA.16816.F32 R16, R8, R14, R16 ;  /* 0x0000000e0810723c */ /* 0x000fe20000001810 */
[----:B------:R-:W-:Y:S01]  /*107e0*/  LDSM.16.M88.4 R8, [R234+0x4000] ;  /* 0x00400000ea08783b */ /* 0x000fe20000000200 */
[----:B------:R-:W-:Y:S01]  /*107f0*/  IMAD.MOV.U32 R49, RZ, RZ, R134 ;  /* 0x000000ffff317224 */ /* 0x000fe200078e0086 */
[----:B------:R-:W-:Y:S01]  /*10800*/  MOV R50, R133 ;  /* 0x0000008500327202 */ /* 0x000fe20000000f00 */
[----:B------:R-:W-:-:S04]  /*10810*/  IMAD.MOV.U32 R51, RZ, RZ, R132 ;  /* 0x000000ffff337224 */ /* 0x000fc800078e0084 */
[----:B------:R-:W-:Y:S01]  /*10820*/  MOV R52, R136 ;  /* 0x0000008800347202 */ /* 0x000fe20000000f00 */
[----:B------:R-:W-:Y:S01]  /*10830*/  IMAD.MOV.U32 R3, RZ, RZ, R137 ;  /* 0x000000ffff037224 */ /* 0x000fe200078e0089 */
[----:B------:R-:W-:Y:S01]  /*10840*/  MOV R2, R138 ;  /* 0x0000008a00027202 */ /* 0x000fe20000000f00 */
[----:B------:R-:W-:Y:S02]  /*10850*/  IMAD.MOV.U32 R0, RZ, RZ, R139 ;  /* 0x000000ffff007224 */ /* 0x000fe400078e008b */
[----:B------:R-:W-:Y:S01]  /*10860*/  HMMA.16816.F32 R136, R4, R14, R44 ;  /* 0x0000000e0488723c */ /* 0x000fe2000000182c */
[----:B------:R-:W-:Y:S04]  /*10870*/  LDSM.16.M88.4 R4, [R234+0x6000] ;  /* 0x00600000ea04783b */ /* 0x000fe80000000200 */
[----:B------:R-:W1:Y:S02]  /*10880*/  LDSM.16.M88.4 R12, [R230+0xa000] ;  /* 0x00a00000e60c783b */ /* 0x000e640000000200 */
[----:B------:R-:W-:Y:S01]  /*10890*/  MOV R44, R52 ;  /* 0x00000034002c7202 */ /* 0x000fe20000000f00 */
[----:B------:R-:W-:Y:S01]  /*108a0*/  IMAD.MOV.U32 R45, RZ, RZ, R3 ;  /* 0x000000ffff2d7224 */ /* 0x000fe200078e0003 */
[----:B------:R-:W-:Y:S01]  /*108b0*/  MOV R46, R2 ;  /* 0x00000002002e7202 */ /* 0x000fe20000000f00 */
[----:B------:R-:W-:Y:S01]  /*108c0*/  IMAD.MOV.U32 R47, RZ, RZ, R0 ;  /* 0x000000ffff2f7224 */ /* 0x000fe200078e0000 */
[-C--:B-1----:R-:W-:Y:S08]  /*108d0*/  HMMA.16816.F32 R56, R4, R12.reuse, R208 ;  /* 0x0000000c0438723c */ /* 0x082ff000000018d0 */
[----:B------:R-:W-:Y:S08]  /*108e0*/  HMMA.16816.F32 R208, R8, R12, R40 ;  /* 0x0000000c08d0723c */ /* 0x000ff00000001828 */
[-C--:B------:R-:W-:Y:S08]  /*108f0*/  HMMA.16816.F32 R132, R4, R14.reuse, R36 ;  /* 0x0000000e0484723c */ /* 0x080ff00000001824 */
[----:B------:R-:W-:Y:S01]  /*10900*/  HMMA.16816.F32 R60, R8, R14, R24 ;  /* 0x0000000e083c723c */ /* 0x000fe20000001818 */
[----:B------:R-:W1:Y:S01]  /*10910*/  LDSM.16.M88.4 R12, [R230+0xa800] ;  /* 0x00a80000e60c783b */ /* 0x000e620000000200 */
[----:B------:R-:W-:Y:S01]  /*10920*/  MOV R52, R56 ;  /* 0x0000003800347202 */ /* 0x000fe20000000f00 */
[----:B------:R-:W-:Y:S01]  /*10930*/  IMAD.MOV.U32 R3, RZ, RZ, R57 ;  /* 0x000000ffff037224 */ /* 0x000fe200078e0039 */
[----:B------:R-:W-:Y:S01]  /*10940*/  MOV R2, R58 ;  /* 0x0000003a00027202 */ /* 0x000fe20000000f00 */
[----:B------:R-:W-:Y:S01]  /*10950*/  IMAD.MOV.U32 R0, RZ, RZ, R59 ;  /* 0x000000ffff007224 */ /* 0x000fe200078e003b */
[----:B------:R-:W-:-:S02]  /*10960*/  MOV R39, R52 ;  /* 0x0000003400277202 */ /* 0x000fc40000000f00 */
[----:B-1----:R-:W-:Y:S08]  /*10970*/  HMMA.16816.F32 R52, R4, R14, R28 ;  /* 0x0000000e0434723c */ /* 0x002ff0000000181c */
[-C--:B------:R-:W-:Y:S08]  /*10980*/  HMMA.16816.F32 R64, R8, R12.reuse, R64 ;  /* 0x0000000c0840723c */ /* 0x080ff00000001840 */
[----:B------:R-:W-:Y:S08]  /*10990*/  HMMA.16816.F32 R56, R4, R12, R32 ;  /* 0x0000000c0438723c */ /* 0x000ff00000001820 */
[----:B------:R-:W-:Y:S01]  /*109a0*/  HMMA.16816.F32 R28, R8, R14, R20 ;  /* 0x0000000e081c723c */ /* 0x000fe20000001814 */
[----:B------:R-:W1:Y:S07]  /*109b0*/  LDSM.16.M88.4 R12, [R230+0xb000] ;  /* 0x00b00000e60c783b */ /* 0x000e6e0000000200 */
        /* <DEDUP_REMOVED lines=17> */
[-C--:B------:R-:W-:Y:S08]  /*10ad0*/  HMMA.16816.F32 R140, R4, R12.reuse, R220 ;  /* 0x0000000c048c723c */ /* 0x080ff000000018dc */
[C---:B--2---:R-:W-:Y:S08]  /*10ae0*/  HMMA.16816.F32 R208, R8.reuse, R12, R208 ;  /* 0x0000000c08d0723c */ /* 0x044ff000000018d0 */
[----:B------:R-:W-:Y:S01]  /*10af0*/  HMMA.16816.F32 R132, R8, R14, R60 ;  /* 0x0000000e0884723c */ /* 0x000fe2000000183c */
[----:B------:R-:W1:Y:S07]  /*10b00*/  LDSM.16.M88.4 R12, [R229+0x2800] ;  /* 0x00280000e50c783b */ /* 0x000e6e0000000200 */
[C---:B-1----:R-:W-:Y:S08]  /*10b10*/  HMMA.16816.F32 R60, R4.reuse, R12, R56 ;  /* 0x0000000c043c723c */ /* 0x042ff00000001838 */
[----:B------:R-:W-:Y:S08]  /*10b20*/  HMMA.16816.F32 R56, R4, R14, R52 ;  /* 0x0000000e0438723c */ /* 0x000ff00000001834 */
[C---:B------:R-:W-:Y:S08]  /*10b30*/  HMMA.16816.F32 R64, R8.reuse, R12, R64 ;  /* 0x0000000c0840723c */ /* 0x040ff00000001840 */
[----:B------:R-:W-:Y:S01]  /*10b40*/  HMMA.16816.F32 R52, R8, R14, R28 ;  /* 0x0000000e0834723c */ /* 0x000fe2000000181c */
[----:B------:R-:W1:Y:S07]  /*10b50*/  LDSM.16.M88.4 R12, [R229+0x3000] ;  /* 0x00300000e50c783b */ /* 0x000e6e0000000200 */
[-C--:B-1----:R-:W-:Y:S08]  /*10b60*/  HMMA.16816.F32 R212, R4, R12.reuse, R40 ;  /* 0x0000000c04d4723c */ /* 0x082ff00000001828 */
[----:B------:R-:W-:Y:S08]  /*10b70*/  HMMA.16816.F32 R48, R8, R12, R48 ;  /* 0x0000000c0830723c */ /* 0x000ff00000001830 */
[-C--:B------:R-:W-:Y:S08]  /*10b80*/  HMMA.16816.F32 R40, R4, R14.reuse, R36 ;  /* 0x0000000e0428723c */ /* 0x080ff00000001824 */
[----:B------:R-:W-:Y:S01]  /*10b90*/  HMMA.16816.F32 R28, R8, R14, R24 ;  /* 0x0000000e081c723c */ /* 0x000fe20000001818 */
[----:B------:R-:W1:Y:S01]  /*10ba0*/  LDSM.16.M88.4 R12, [R229+0x3800] ;  /* 0x00380000e50c783b */ /* 0x000e620000000200 */
[----:B------:R-:W-:-:S06]  /*10bb0*/  DEPBAR.LE SB0, 0x0 ;  /* 0x000080000000791a */ /* 0x000fcc0000000000 */
[-C--:B-1----:R-:W-:Y:S08]  /*10bc0*/  HMMA.16816.F32 R36, R4, R12.reuse, R32 ;  /* 0x0000000c0424723c */ /* 0x082ff00000001820 */
[----:B------:R-:W-:Y:S08]  /*10bd0*/  HMMA.16816.F32 R44, R8, R12, R44 ;  /* 0x0000000c082c723c */ /* 0x000ff0000000182c */
[-C--:B------:R-:W-:Y:S08]  /*10be0*/  HMMA.16816.F32 R32, R4, R14.reuse, R20 ;  /* 0x0000000e0420723c */ /* 0x080ff00000001814 */
[----:B------:R-:W-:Y:S01]  /*10bf0*/  HMMA.16816.F32 R24, R8, R14, R16 ;  /* 0x0000000e0818723c */ /* 0x000fe20000001810 */
[----:B------:R-:W-:Y:S06]  /*10c00*/  BAR.SYNC.DEFER_BLOCKING 0x0 ;  /* 0x0000000000007b1d */ /* 0x000fec0000010000 */
        /* <DEDUP_REMOVED lines=11> */
[----:B------:R-:W-:-:S03]  /*10cc0*/  IMAD.U32 R0, RZ, RZ, UR24 ;  /* 0x00000018ff007e24 */ /* 0x000fc6000f8e00ff */
[----:B------:R-:W-:Y:S02]  /*10cd0*/  UIADD3 UR5, UR25, UR5, URZ ;  /* 0x0000000519057290 */ /* 0x000fe4000fffe03f */
[----:B--2---:R-:W-:Y:S01]  /*10ce0*/  LEA R0, P0, R0, R2, 0x6 ;  /* 0x0000000200007211 */ /* 0x004fe200078030ff */
[----:B------:R-:W-:-:S03]  /*10cf0*/  IMAD.U32 R3, RZ, RZ, UR24 ;  /* 0x00000018ff037e24 */ /* 0x000fc6000f8e00ff */
[----:B------:R-:W-:-:S05]  /*10d00*/  IMAD.U32 R2, RZ, RZ, UR5 ;  /* 0x00000005ff027e24 */ /* 0x000fca000f8e00ff */
        /* <DEDUP_REMOVED lines=63> */
.L_x_564:
[----:B------:R-:W-:Y:S05]  /*11100*/  BSYNC B0 ;  /* 0x0000000000007941 */ /* 0x000fea0003800000 */
.L_x_563:
[----:B------:R-:W0:Y:S02]  /*11110*/  LDGDEPBAR ;  /* 0x00000000000079af */ /* 0x000e240000000000 */
.L_x_562:
[----:B-1----:R-:W1:Y:S01]  /*11120*/  S2R R2, SR_TID.X ;  /* 0x0000000000027919 */ /* 0x002e620000002100 */
[----:B------:R-:W-:-:S03]  /*11130*/  IMAD.U32 R0, RZ, RZ, UR23 ;  /* 0x00000017ff007e24 */ /* 0x000fc6000f8e00ff */
[----:B------:R-:W-:Y:S04]  /*11140*/  STL [R1+0x90], R237 ;  /* 0x000090ed01007387 */ /* 0x000fe80000100800 */
[----:B------:R-:W-:Y:S04]  /*11150*/  STL [R1+0x8c], R236 ;  /* 0x00008cec01007387 */ /* 0x000fe80000100800 */
[----:B------:R2:W-:Y:S04]  /*11160*/  STL [R1+0x88], R235 ;  /* 0x000088eb01007387 */ /* 0x0005e80000100800 */
[----:B------:R-:W-:Y:S04]  /*11170*/  STL [R1+0x84], R234 ;  /* 0x000084ea01007387 */ /* 0x000fe80000100800 */
[----:B------:R-:W-:Y:S01]  /*11180*/  STL [R1+0x80], R233 ;  /* 0x000080e901007387 */ /* 0x000fe20000100800 */
[----:B-1----:R-:W-:-:S03]  /*11190*/  IMAD.SHL.U32 R2, R2, 0x2, RZ ;  /* 0x0000000202027824 */ /* 0x002fc600078e00ff */
[----:B------:R-:W-:Y:S02]  /*111a0*/  STL [R1+0x7c], R232 ;  /* 0x00007ce801007387 */ /* 0x000fe40000100800 */
[----:B------:R-:W-:Y:S02]  /*111b0*/  LOP3.LUT R2, R2, 0x6, RZ, 0xc0, !PT ;  /* 0x0000000602027812 */ /* 0x000fe400078ec0ff */
[----:B------:R-:W-:Y:S02]  /*111c0*/  STL [R1+0x78], R231 ;  /* 0x000078e701007387 */ /* 0x000fe40000100800 */
[----:B------:R-:W-:Y:S02]  /*111d0*/  LEA R0, R0, R2, 0x6 ;  /* 0x0000000200007211 */ /* 0x000fe400078e30ff */
[----:B------:R-:W-:Y:S02]  /*111e0*/  STL [R1+0x74], R230 ;  /* 0x000074e601007387 */ /* 0x000fe40000100800 */
[----:B------:R-:W-:-:S02]  /*111f0*/  ISETP.GE.AND P1, PT, R0, R252, PT ;  /* 0x000000fc0000720c */ /* 0x000fc40003f26270 */
[----:B------:R-:W-:Y:S01]  /*11200*/  STL [R1+0x70], R229 ;  /* 0x000070e501007387 */ /* 0x000fe20000100800 */
[C---:B------:R-:W-:Y:S02]  /*11210*/  IADD3 R2, R0.reuse, 0x1, RZ ;  /* 0x0000000100027810 */ /* 0x040fe40007ffe0ff */
[----:B------:R-:W-:Y:S01]  /*11220*/  ISETP.LT.OR P1, PT, R0, R248, P1 ;  /* 0x000000f80000720c */ /* 0x000fe20000f21670 */
[----:B------:R1:W-:Y:S01]  /*11230*/  STL [R1+0x6c], R224 ;  /* 0x00006ce001007387 */ /* 0x0003e20000100800 */
[----:B------:R-:W-:Y:S02]  /*11240*/  ISETP.GE.AND P6, PT, R2, R252, PT ;  /* 0x000000fc0200720c */ /* 0x000fe40003fc6270 */
[----:B------:R-:W-:Y:S02]  /*11250*/  FSEL R4, R208, -INF , !P1 ;  /* 0xff800000d0047808 */ /* 0x000fe40004800000 */
[C---:B------:R-:W-:Y:S02]  /*11260*/  ISETP.GE.AND P5, PT, R2.reuse, R251, PT ;  /* 0x000000fb0200720c */ /* 0x040fe40003fa6270 */
[----:B------:R-:W-:-:S02]  /*11270*/  ISETP.GE.AND P4, PT, R2, R250, PT ;  /* 0x000000fa0200720c */ /* 0x000fc40003f86270 */
[----:B------:R-:W-:Y:S02]  /*11280*/  ISETP.GE.AND P2, PT, R2, R249, PT ;  /* 0x000000f90200720c */ /* 0x000fe40003f46270 */
[C---:B------:R-:W-:Y:S02]  /*11290*/  ISETP.GE.AND P3, PT, R0.reuse, R251, PT ;  /* 0x000000fb0000720c */ /* 0x040fe40003f66270 */
[C---:B------:R-:W-:Y:S02]  /*112a0*/  ISETP.GE.AND P0, PT, R0.reuse, R250, PT ;  /* 0x000000fa0000720c */ /* 0x040fe40003f06270 */
[----:B------:R-:W-:Y:S02]  /*112b0*/  ISETP.GE.AND P1, PT, R0, R249, PT ;  /* 0x000000f90000720c */ /* 0x000fe40003f26270 */
[C---:B------:R-:W-:Y:S02]  /*112c0*/  ISETP.LT.OR P6, PT, R2.reuse, R248, P6 ;  /* 0x000000f80200720c */ /* 0x040fe400037c1670 */
[----:B------:R-:W-:-:S02]  /*112d0*/  ISETP.LT.OR P5, PT, R2, R247, P5 ;  /* 0x000000f70200720c */ /* 0x000fc40002fa1670 */
[CC--:B------:R-:W-:Y:S02]  /*112e0*/  ISETP.LT.OR P4, PT, R2.reuse, R246.reuse, P4 ;  /* 0x000000f60200720c */ /* 0x0c0fe40002781670 */
[----:B------:R-:W-:Y:S02]  /*112f0*/  ISETP.LT.OR P2, PT, R2, R245, P2 ;  /* 0x000000f50200720c */ /* 0x000fe40001741670 */
[C---:B------:R-:W-:Y:S02]  /*11300*/  ISETP.LT.OR P3, PT, R0.reuse, R247, P3 ;  /* 0x000000f70000720c */ /* 0x040fe40001f61670 */
[C---:B------:R-:W-:Y:S02]  /*11310*/  ISETP.LT.OR P0, PT, R0.reuse, R246, P0 ;  /* 0x000000f60000720c */ /* 0x040fe40000701670 */
[C---:B------:R-:W-:Y:S02]  /*11320*/  ISETP.LT.OR P1, PT, R0.reuse, R245, P1 ;  /* 0x000000f50000720c */ /* 0x040fe40000f21670 */
        /* <DEDUP_REMOVED lines=56> */
[----:B------:R-:W-:Y:S02]  /*116b0*/  ISETP.LT.OR P2, PT, R2, R246, P2 ;  /* 0x000000f60200720c */ /* 0x000fe40001741670 */
[----:B------:R-:W-:Y:S02]  /*116c0*/  FSEL R218, R60, -INF , !P6 ;  /* 0xff8000003cda7808 */ /* 0x000fe40007000000 */
[----:B------:R-:W-:Y:S02]  /*116d0*/  FSEL R139, R56, -INF , !P2 ;  /* 0xff800000388b7808 */ /* 0x000fe40005000000 */
[----:B------:R-:W3:Y:S01]  /*116e0*/  LDL.LU R56, [R1+0x10] ;  /* 0x0000100001387983 */ /* 0x000ee20000300800 */
[----:B------:R-:W-:Y:S02]  /*116f0*/  FSEL R65, R65, -INF , !P4 ;  /* 0xff80000041417808 */ /* 0x000fe40006000000 */
[C---:B------:R-:W-:Y:S01]  /*11700*/  ISETP.GE.AND P1, PT, R2.reuse, R252, PT ;  /* 0x000000fc0200720c */ /* 0x040fe20003f26270 */
[----:B------:R-:W4:Y:S01]  /*11710*/  LDL.LU R143, [R1+0x20] ;  /* 0x00002000018f7983 */ /* 0x000f220000300800 */
[----:B------:R-:W-:-:S02]  /*11720*/  ISETP.GE.AND P6, PT, R2, R251, PT ;  /* 0x000000fb0200720c */ /* 0x000fc40003fc6270 */
[C---:B------:R-:W-:Y:S01]  /*11730*/  ISETP.GE.AND P4, PT, R2.reuse, R249, PT ;  /* 0x000000f90200720c */ /* 0x040fe20003f86270 */
[----:B------:R-:W4:Y:S01]  /*11740*/  LDL.LU R142, [R1+0x18] ;  /* 0x00001800018e7983 */ /* 0x000f220000300800 */
[C---:B------:R-:W-:Y:S02]  /*11750*/  ISETP.LT.OR P1, PT, R2.reuse, R248, P1 ;  /* 0x000000f80200720c */ /* 0x040fe40000f21670 */
[C---:B------:R-:W-:Y:S01]  /*11760*/  ISETP.LT.OR P6, PT, R2.reuse, R247, P6 ;  /* 0x000000f70200720c */ /* 0x040fe200037c1670 */
[----:B--2---:R-:W2:Y:S01]  /*11770*/  LDL.LU R235, [R1+0x14] ;  /* 0x0000140001eb7983 */ /* 0x004ea20000300800 */
        /* <DEDUP_REMOVED lines=55> */
[----:B------:R-:W-:Y:S01]  /*11af0*/  FSEL R12, R30, -INF , !P1 ;  /* 0xff8000001e0c7808 */ /* 0x000fe20004800000 */
[----:B------:R-:W-:Y:S01]  /*11b00*/  IMAD.MOV.U32 R30, RZ, RZ, R5 ;  /* 0x000000ffff1e7224 */ /* 0x000fe200078e0005 */
        /* <DEDUP_REMOVED lines=11> */
[----:B------:R-:W-:Y:S02]  /*11bc0*/  ISETP.GE.AND P3, PT, R2, R252, PT ;  /* 0x000000fc0200720c */ /* 0x000fe40003f66270 */
[----:B------:R-:W-:-:S02]  /*11bd0*/  FSEL R223, R31, -INF , !P2 ;  /* 0xff8000001fdf7808 */ /* 0x000fc40005000000 */
[C---:B------:R-:W-:Y:S02]  /*11be0*/  ISETP.LT.OR P3, PT, R2.reuse, R248, P3 ;  /* 0x000000f80200720c */ /* 0x040fe40001f61670 */
[C---:B------:R-:W-:Y:S02]  /*11bf0*/  ISETP.GE.AND P2, PT, R2.reuse, R251, PT ;  /* 0x000000fb0200720c */ /* 0x040fe40003f46270 */
[----:B------:R-:W-:Y:S02]  /*11c00*/  FSEL R140, R41, -INF , !P1 ;  /* 0xff800000298c7808 */ /* 0x000fe40004800000 */
[----:B------:R-:W-:Y:S02]  /*11c10*/  ISETP.GE.AND P1, PT, R2, R250, PT ;  /* 0x000000fa0200720c */ /* 0x000fe40003f26270 */
[----:B------:R-:W-:Y:S01]  /*11c20*/  FSEL R133, R44, -INF , !P3 ;  /* 0xff8000002c857808 */ /* 0x000fe20005800000 */
[----:B------:R-:W-:Y:S01]  /*11c30*/  IMAD.MOV.U32 R44, RZ, RZ, R3 ;  /* 0x000000ffff2c7224 */ /* 0x000fe200078e0003 */
[----:B------:R-:W-:-:S02]  /*11c40*/  ISETP.LT.OR P2, PT, R2, R247, P2 ;  /* 0x000000f70200720c */ /* 0x000fc40001741670 */
[----:B------:R-:W-:Y:S02]  /*11c50*/  IADD3 R3, R0, 0x31, RZ ;  /* 0x0000003100037810 */ /* 0x000fe40007ffe0ff */
[----:B------:R-:W-:Y:S02]  /*11c60*/  ISETP.LT.OR P1, PT, R2, R246, P1 ;  /* 0x000000f60200720c */ /* 0x000fe40000f21670 */
[----:B------:R-:W-:Y:S02]  /*11c70*/  FSEL R5, R46, -INF , !P2 ;  /* 0xff8000002e057808 */ /* 0x000fe40005000000 */
[----:B------:R-:W-:Y:S02]  /*11c80*/  ISETP.GE.AND P2, PT, R3, R252, PT ;  /* 0x000000fc0300720c */ /* 0x000fe40003f46270 */
[----:B------:R-:W-:Y:S02]  /*11c90*/  FSEL R49, R36, -INF , !P1 ;  /* 0xff80000024317808 */ /* 0x000fe40004800000 */
[----:B------:R-:W-:-:S02]  /*11ca0*/  ISETP.GE.AND P3, PT, R2, R249, PT ;  /* 0x000000f90200720c */ /* 0x000fc40003f66270 */
[C---:B------:R-:W-:Y:S02]  /*11cb0*/  ISETP.GE.AND P1, PT, R3.reuse, R251, PT ;  /* 0x000000fb0300720c */ /* 0x040fe40003f26270 */
[C---:B------:R-:W-:Y:S02]  /*11cc0*/  ISETP.LT.OR P2, PT, R3.reuse, R248, P2 ;  /* 0x000000f80300720c */ /* 0x040fe40001741670 */
[----:B------:R-:W-:Y:S02]  /*11cd0*/  ISETP.LT.OR P3, PT, R2, R245, P3 ;  /* 0x000000f50200720c */ /* 0x000fe40001f61670 */
[----:B------:R-:W-:Y:S02]  /*11ce0*/  ISETP.LT.OR P1, PT, R3, R247, P1 ;  /* 0x000000f70300720c */ /* 0x000fe40000f21670 */
[----:B------:R-:W-:Y:S02]  /*11cf0*/  FSEL R63, R45, -INF , !P2 ;  /* 0xff8000002d3f7808 */ /* 0x000fe40005000000 */
[----:B------:R-:W-:-:S02]  /*11d00*/  IADD3 R2, R0, 0x38, RZ ;  /* 0x0000003800027810 */ /* 0x000fc40007ffe0ff */
[----:B------:R-:W-:Y:S02]  /*11d10*/  ISETP.GE.AND P2, PT, R3, R250, PT ;  /* 0x000000fa0300720c */ /* 0x000fe40003f46270 */
[----:B-1----:R-:W-:Y:S02]  /*11d20*/  FSEL R224, R47, -INF , !P1 ;  /* 0xff8000002fe07808 */ /* 0x002fe40004800000 */
[C---:B------:R-:W-:Y:S02]  /*11d30*/  ISETP.GE.AND P1, PT, R2.reuse, R252, PT ;  /* 0x000000fc0200720c */ /* 0x040fe40003f26270 */
[----:B------:R-:W-:Y:S02]  /*11d40*/  ISETP.LT.OR P2, PT, R3, R246, P2 ;  /* 0x000000f60300720c */ /* 0x000fe40001741670 */
[----:B------:R-:W-:Y:S02]  /*11d50*/  ISETP.LT.OR P1, PT, R2, R248, P1 ;  /* 0x000000f80200720c */ /* 0x000fe40000f21670 */
[----:B------:R-:W-:-:S02]  /*11d60*/  FSEL R54, R37, -INF , !P2 ;  /* 0xff80000025367808 */ /* 0x000fc40005000000 */
[----:B------:R-:W-:Y:S02]  /*11d70*/  ISETP.GE.AND P2, PT, R2, R251, PT ;  /* 0x000000fb0200720c */ /* 0x000fe40003f46270 */
[----:B------:R-:W-:Y:S02]  /*11d80*/  FSEL R62, R24, -INF , !P1 ;  /* 0xff800000183e7808 */ /* 0x000fe40004800000 */
[C---:B------:R-:W-:Y:S02]  /*11d90*/  ISETP.GE.AND P1, PT, R2.reuse, R250, PT ;  /* 0x000000fa0200720c */ /* 0x040fe40003f26270 */
[C---:B------:R-:W-:Y:S02]  /*11da0*/  ISETP.LT.OR P2, PT, R2.reuse, R247, P2 ;  /* 0x000000f70200720c */ /* 0x040fe40001741670 */
[----:B------:R-:W-:Y:S02]  /*11db0*/  ISETP.LT.OR P1, PT, R2, R246, P1 ;  /* 0x000000f60200720c */ /* 0x000fe40000f21670 */
[----:B------:R-:W-:-:S02]  /*11dc0*/  IADD3 R0, R0, 0x39, RZ ;  /* 0x0000003900007810 */ /* 0x000fc40007ffe0ff */
[----:B------:R-:W-:Y:S02]  /*11dd0*/  FSEL R53, R26, -INF , !P2 ;  /* 0xff8000001a357808 */ /* 0x000fe40005000000 */
[C---:B------:R-:W-:Y:S02]  /*11de0*/  ISETP.GE.AND P2, PT, R3.reuse, R249, PT ;  /* 0x000000f90300720c */ /* 0x040fe40003f46270 */
[----:B------:R-:W-:Y:S02]  /*11df0*/  FSEL R52, R32, -INF , !P1 ;  /* 0xff80000020347808 */ /* 0x000fe40004800000 */
[C---:B------:R-:W-:Y:S02]  /*11e00*/  ISETP.GE.AND P1, PT, R0.reuse, R252, PT ;  /* 0x000000fc0000720c */ /* 0x040fe40003f26270 */
[----:B------:R-:W-:Y:S02]  /*11e10*/  ISETP.LT.OR P2, PT, R3, R245, P2 ;  /* 0x000000f50300720c */ /* 0x000fe40001741670 */
[----:B------:R-:W-:-:S02]  /*11e20*/  ISETP.LT.OR P1, PT, R0, R248, P1 ;  /* 0x000000f80000720c */ /* 0x000fc40000f21670 */
[----:B------:R-:W-:Y:S02]  /*11e30*/  MOV R46, R12 ;  /* 0x0000000c002e7202 */ /* 0x000fe40000000f00 */
[----:B------:R-:W-:Y:S02]  /*11e40*/  FSEL R40, R25, -INF , !P1 ;  /* 0xff80000019287808 */ /* 0x000fe40004800000 */
[----:B------:R-:W-:-:S04]  /*11e50*/  ISETP.GE.AND P1, PT, R0, R251, PT ;  /* 0x000000fb0000720c */ /* 0x000fc80003f26270 */
[----:B------:R-:W-:-:S04]  /*11e60*/  ISETP.LT.OR P1, PT, R0, R247, P1 ;  /* 0x000000f70000720c */ /* 0x000fc80000f21670 */
[----:B------:R-:W-:Y:S02]  /*11e70*/  FSEL R141, R27, -INF , !P1 ;  /* 0xff8000001b8d7808 */ /* 0x000fe40004800000 */
[----:B------:R-:W-:-:S04]  /*11e80*/  ISETP.GE.AND P1, PT, R0, R250, PT ;  /* 0x000000fa0000720c */ /* 0x000fc80003f26270 */
[----:B------:R-:W-:-:S04]  /*11e90*/  ISETP.LT.OR P1, PT, R0, R246, P1 ;  /* 0x000000f60000720c */ /* 0x000fc80000f21670 */
[----:B------:R-:W-:Y:S02]  /*11ea0*/  FSEL R33, R33, -INF , !P1 ;  /* 0xff80000021217808 */ /* 0x000fe40004800000 */
[----:B------:R-:W-:-:S04]  /*11eb0*/  ISETP.GE.AND P1, PT, R2, R249, PT ;  /* 0x000000f90200720c */ /* 0x000fc80003f26270 */
[----:B------:R-:W-:Y:S02]  /*11ec0*/  ISETP.LT.OR P1, PT, R2, R245, P1 ;  /* 0x000000f50200720c */ /* 0x000fe40000f21670 */
[----:B------:R-:W-:Y:S01]  /*11ed0*/  FMNMX.FTZ R2, R244, R6, !PT ;  /* 0x00000006f4027209 */ /* 0x000fe20007810000 */
[----:B------:R-:W-:-:S03]  /*11ee0*/  IMAD.MOV.U32 R47, RZ, RZ, R5 ;  /* 0x000000ffff2f7224 */ /* 0x000fc600078e0005 */
[----:B------:R-:W-:Y:S02]  /*11ef0*/  FMNMX.FTZ R2, R9, R2, !PT ;  /* 0x0000000209027209 */ /* 0x000fe40007810000 */
[----:B---3--:R-:W-:-:S04]  /*11f00*/  FMNMX.FTZ R3, R56, R4, !PT ;  /* 0x0000000438037209 */ /* 0x008fc80007810000 */
        /* <DEDUP_REMOVED lines=9> */
[----:B------:R-:W-:Y:S02]  /*11fa0*/  FMNMX.FTZ R3, R13, R2, !PT ;  /* 0x000000020d037209 */ /* 0x000fe40007810000 */
[----:B----4-:R-:W-:Y:S02]  /*11fb0*/  FMNMX.FTZ R2, R142, R14, !PT ;  /* 0x0000000e8e027209 */ /* 0x010fe40007810000 */
        /* <DEDUP_REMOVED lines=13> */
[----:B------:R-:W-:Y:S01]  /*12090*/  IMAD.MOV.U32 R36, RZ, RZ, R11 ;  /* 0x000000ffff247224 */ /* 0x000fe200078e000b */
[----:B------:R-:W-:Y:S02]  /*120a0*/  FMNMX.FTZ R3, R55, R3, !PT ;  /* 0x0000000337037209 */ /* 0x000fe40007810000 */
[----:B------:R-:W-:-:S02]  /*120b0*/  FMNMX.FTZ R11, R210, R2, !PT ;  /* 0x00000002d20b7209 */ /* 0x000fc40007810000 */
[----:B------:R-:W-:Y:S02]  /*120c0*/  FMNMX.FTZ R2, R40, R5, !PT ;  /* 0x0000000528027209 */ /* 0x000fe40007810000 */
        /* <DEDUP_REMOVED lines=14> */
[----:B-1----:R-:W-:Y:S02]  /*121b0*/  FMNMX.FTZ R137, R2, R137, !PT ;  /* 0x0000008902897209 */ /* 0x002fe40007810000 */
[----:B------:R-:W-:Y:S02]  /*121c0*/  FMNMX.FTZ R2, R141, R3, !PT ;  /* 0x000000038d027209 */ /* 0x000fe40007810000 */
[----:B--2---:R-:W-:-:S04]  /*121d0*/  FMNMX.FTZ R3, R235, R18, !PT ;  /* 0x00000012eb037209 */ /* 0x004fc80007810000 */
        /* <DEDUP_REMOVED lines=10> */
[----:B------:R-:W-:Y:S02]  /*12280*/  FSEL R229, R214, -INF , !P0 ;  /* 0xff800000d6e57808 */ /* 0x000fe40004000000 */
[----:B------:R-:W-:Y:S01]  /*12290*/  ISETP.GE.AND P0, PT, R0, R249, PT ;  /* 0x000000f90000720c */ /* 0x000fe20003f06270 */
[----:B------:R-:W2:Y:S01]  /*122a0*/  SHFL.BFLY PT, R16, R137, 0x1, 0x1f ;  /* 0x0c201f0089107f89 */ /* 0x000ea200000e0000 */
[----:B------:R-:W-:-:S02]  /*122b0*/  FMNMX.FTZ R5, R219, R5, !PT ;  /* 0x00000005db057209 */ /* 0x000fc40007810000 */
[----:B------:R-:W-:Y:S01]  /*122c0*/  ISETP.LT.OR P0, PT, R0, R245, P0 ;  /* 0x000000f50000720c */ /* 0x000fe20000701670 */
[----:B------:R-:W3:Y:S01]  /*122d0*/  SHFL.BFLY PT, R11, R3, 0x2, 0x1f ;  /* 0x0c401f00030b7f89 */ /* 0x000ee200000e0000 */
[----:B------:R-:W-:Y:S02]  /*122e0*/  FMNMX.FTZ R0, R216, R5, !PT ;  /* 0x00000005d8007209 */ /* 0x000fe40007810000 */
[----:B-1----:R-:W-:Y:S02]  /*122f0*/  FMNMX.FTZ R2, R2, R12, !PT ;  /* 0x0000000c02027209 */ /* 0x002fe40007810000 */
[----:B------:R-:W-:Y:S02]  /*12300*/  FSEL R51, R215, -INF , !P6 ;  /* 0xff800000d7337808 */ /* 0x000fe40007000000 */
[----:B------:R-:W-:Y:S01]  /*12310*/  FMNMX.FTZ R0, R229, R0, !PT ;  /* 0x00000000e5007209 */ /* 0x000fe20007810000 */
[----:B------:R-:W1:Y:S01]  /*12320*/  SHFL.BFLY PT, R136, R2, 0x1, 0x1f ;  /* 0x0c201f0002887f89 */ /* 0x000e6200000e0000 */
[----:B------:R-:W-:-:S02]  /*12330*/  FSEL R234, R42, -INF , !P5 ;  /* 0xff8000002aea7808 */ /* 0x000fc40006800000 */
[----:B------:R-:W-:Y:S02]  /*12340*/  FMNMX.FTZ R0, R51, R0, !PT ;  /* 0x0000000033007209 */ /* 0x000fe40007810000 */
[----:B------:R-:W-:Y:S02]  /*12350*/  FSEL R31, R43, -INF , !P4 ;  /* 0xff8000002b1f7808 */ /* 0x000fe40006000000 */
[----:B------:R-:W-:Y:S02]  /*12360*/  FMNMX.FTZ R0, R234, R0, !PT ;  /* 0x00000000ea007209 */ /* 0x000fe40007810000 */
[----:B------:R-:W-:Y:S02]  /*12370*/  FSEL R38, R38, -INF , !P3 ;  /* 0xff80000026267808 */ /* 0x000fe40005800000 */
[----:B------:R-:W-:Y:S02]  /*12380*/  FMNMX.FTZ R5, R31, R0, !PT ;  /* 0x000000001f057209 */ /* 0x000fe40007810000 */
[----:B------:R-:W-:-:S02]  /*12390*/  FSEL R232, R39, -INF , !P2 ;  /* 0xff80000027e87808 */ /* 0x000fc40005000000 */
[----:B------:R-:W-:Y:S02]  /*123a0*/  FMNMX.FTZ R5, R38, R5, !PT ;  /* 0x0000000526057209 */ /* 0x000fe40007810000 */
[----:B--2---:R-:W-:Y:S02]  /*123b0*/  FMNMX.FTZ R137, R137, R16, !PT ;  /* 0x0000001089897209 */ /* 0x004fe40007810000 */
[----:B---3--:R-:W-:Y:S02]  /*123c0*/  FMNMX.FTZ R3, R3, R11, !PT ;  /* 0x0000000b03037209 */ /* 0x008fe40007810000 */
[----:B------:R-:W-:Y:S02]  /*123d0*/  FSEL R37, R34, -INF , !P1 ;  /* 0xff80000022257808 */ /* 0x000fe40004800000 */
[----:B------:R-:W-:Y:S01]  /*123e0*/  FMNMX.FTZ R11, R232, R5, !PT ;  /* 0x00000005e80b7209 */ /* 0x000fe20007810000 */
[C---:B------:R-:W-:Y:S01]  /*123f0*/  FMUL.FTZ R0, R137.reuse, c[0x0][0x23c] ;  /* 0x00008f0089007a20 */ /* 0x040fe20000410000 */
[----:B------:R-:W-:-:S02]  /*12400*/  FSETP.NEU.FTZ.AND P3, PT, R137, -INF , PT ;  /* 0xff8000008900780b */ /* 0x000fc40003f7d000 */
[----:B------:R-:W-:Y:S02]  /*12410*/  FSEL R231, R35, -INF , !P0 ;  /* 0xff80000023e77808 */ /* 0x000fe40004000000 */
[----:B------:R-:W-:Y:S01]  /*12420*/  FMNMX.FTZ R11, R37, R11, !PT ;  /* 0x0000000b250b7209 */ /* 0x000fe20007810000 */
[----:B------:R-:W2:Y:S01]  /*12430*/  SHFL.BFLY PT, R135, R3, 0x1, 0x1f ;  /* 0x0c201f0003877f89 */ /* 0x000ea200000e0000 */
[----:B------:R-:W-:Y:S02]  /*12440*/  FSEL R0, R0, RZ, P3 ;  /* 0x000000ff00007208 */ /* 0x000fe40001800000 */
[----:B-1----:R-:W-:Y:S02]  /*12450*/  FMNMX.FTZ R136, R2, R136, !PT ;  /* 0x0000008802887209 */ /* 0x002fe40007810000 */
[----:B------:R-:W-:Y:S01]  /*12460*/  FMNMX.FTZ R2, R231, R11, !PT ;  /* 0x0000000be7027209 */ /* 0x000fe20007810000 */
[----:B------:R-:W-:-:S04]  /*12470*/  FFMA.FTZ R5, R4, c[0x0][0x23c], -R0 ;  /* 0x00008f0004057a23 */ /* 0x000fc80000010800 */
[----:B------:R-:W1:Y:S01]  /*12480*/  SHFL.BFLY PT, R4, R2, 0x2, 0x1f ;  /* 0x0c401f0002047f89 */ /* 0x000e6200000e0000 */
[C---:B------:R-:W-:Y:S01]  /*12490*/  FMUL.FTZ R12, R136.reuse, c[0x0][0x23c] ;  /* 0x00008f00880c7a20 */ /* 0x040fe20000410000 */
[----:B------:R-:W-:-:S04]  /*124a0*/  FSETP.NEU.FTZ.AND P1, PT, R136, -INF , PT ;  /* 0xff8000008800780b */ /* 0x000fc80003f3d000 */
[----:B------:R-:W-:Y:S02]  /*124b0*/  FSEL R12, R12, RZ, P1 ;  /* 0x000000ff0c0c7208 */ /* 0x000fe40000800000 */
[----:B--2---:R-:W-:-:S03]  /*124c0*/  FMNMX.FTZ R135, R3, R135, !PT ;  /* 0x0000008703877209 */ /* 0x004fc60007810000 */
[----:B------:R-:W-:-:S04]  /*124d0*/  FFMA.FTZ R3, R13, c[0x0][0x23c], -R12 ;  /* 0x00008f000d037a23 */ /* 0x000fc8000001080c */
[----:B------:R2:W-:Y:S01]  /*124e0*/  MUFU.EX2 R236, R3 ;  /* 0x0000000300ec7308 */ /* 0x0005e20000000800 */
[----:B------:R-:W-:Y:S02]  /*124f0*/  FSETP.NEU.FTZ.AND P0, PT, R135, -INF , PT ;  /* 0xff8000008700780b */ /* 0x000fe40003f1d000 */
[----:B-1----:R-:W-:Y:S01]  /*12500*/  FMNMX.FTZ R2, R2, R4, !PT ;  /* 0x0000000402027209 */ /* 0x002fe20007810000 */
[--C-:B------:R-:W-:Y:S02]  /*12510*/  FFMA.FTZ R4, R15, c[0x0][0x23c], -R12.reuse ;  /* 0x00008f000f047a23 */ /* 0x100fe4000001080c */
[----:B------:R-:W-:Y:S02]  /*12520*/  FFMA.FTZ R6, R6, c[0x0][0x23c], -R12 ;  /* 0x00008f0006067a23 */ /* 0x000fe4000001080c */
[----:B------:R-:W1:Y:S01]  /*12530*/  SHFL.BFLY PT, R134, R2, 0x1, 0x1f ;  /* 0x0c201f0002867f89 */ /* 0x000e6200000e0000 */
[----:B--2---:R-:W-:Y:S01]  /*12540*/  FMUL.FTZ R3, R135, c[0x0][0x23c] ;  /* 0x00008f0087037a20 */ /* 0x004fe20000410000 */
[----:B------:R2:W-:Y:S04]  /*12550*/  MUFU.EX2 R237, R4 ;  /* 0x0000000400ed7308 */ /* 0x0005e80000000800 */
[----:B------:R-:W-:-:S04]  /*12560*/  FSEL R3, R3, RZ, P0 ;  /* 0x000000ff03037208 */ /* 0x000fc80000000000 */
[----:B------:R3:W-:Y:S01]  /*12570*/  MUFU.EX2 R27, R6 ;  /* 0x00000006001b7308 */ /* 0x0007e20000000800 */
[----:B--2---:R-:W-:-:S07]  /*12580*/  FFMA.FTZ R4, R14, c[0x0][0x23c], -R3 ;  /* 0x00008f000e047a23 */ /* 0x004fce0000010803 */
[----:B------:R2:W-:Y:S01]  /*12590*/  MUFU.EX2 R26, R4 ;  /* 0x00000004001a7308 */ /* 0x0005e20000000800 */
[----:B---3--:R-:W-:-:S05]  /*125a0*/  FSEL R6, R137, RZ, P3 ;  /* 0x000000ff89067208 */ /* 0x008fca0001800000 */
[----:B------:R-:W-:Y:S02]  /*125b0*/  FADD.FTZ R6, R56, -R6 ;  /* 0x8000000638067221 */ /* 0x000fe40000010000 */
[----:B--2---:R-:W-:-:S04]  /*125c0*/  FFMA.FTZ R4, R17, c[0x0][0x23c], -R3 ;  /* 0x00008f0011047a23 */ /* 0x004fc80000010803 */
[----:B------:R2:W-:Y:S01]  /*125d0*/  MUFU.EX2 R34, R4 ;  /* 0x0000000400227308 */ /* 0x0005e20000000800 */
[----:B------:R-:W-:Y:S01]  /*125e0*/  FFMA.FTZ R8, R8, c[0x0][0x23c], -R0 ;  /* 0x00008f0008087a23 */ /* 0x000fe20000010800 */
[----:B-1----:R-:W-:Y:S01]  /*125f0*/  FMNMX.FTZ R134, R2, R134, !PT ;  /* 0x0000008602867209 */ /* 0x002fe20007810000 */
[----:B--2---:R-:W-:Y:S02]  /*12600*/  FMUL.FTZ R4, R6, c[0x0][0x23c] ;  /* 0x00008f0006047a20 */ /* 0x004fe40000410000 */
[----:B------:R-:W-:-:S04]  /*12610*/  FFMA.FTZ R6, R19, c[0x0][0x23c], -R3 ;  /* 0x00008f0013067a23 */ /* 0x000fc80000010803 */
[----:B------:R1:W-:Y:S01]  /*12620*/  MUFU.EX2 R50, R6 ;  /* 0x0000000600327308 */ /* 0x0003e20000000800 */
[C---:B------:R-:W-:Y:S01]  /*12630*/  FMUL.FTZ R2, R134.reuse, c[0x0][0x23c] ;  /* 0x00008f0086027a20 */ /* 0x040fe20000410000 */
[----:B------:R-:W-:-:S06]  /*12640*/  FSETP.NEU.FTZ.AND P2, PT, R134, -INF , PT ;  /* 0xff8000008600780b */ /* 0x000fcc0003f5d000 */
[----:B------:R-:W-:Y:S01]  /*12650*/  MUFU.EX2 R58, R8 ;  /* 0x00000008003a7308 */ /* 0x000fe20000000800 */
[----:B-1----:R-:W-:-:S07]  /*12660*/  FFMA.FTZ R6, R20, c[0x0][0x23c], -R3 ;  /* 0x00008f0014067a23 */ /* 0x002fce0000010803 */
[----:B------:R-:W1:Y:S08]  /*12670*/  MUFU.EX2 R4, R4 ;  /* 0x0000000400047308 */ /* 0x000e700000000800 */
[----:B------:R-:W2:Y:S08]  /*12680*/  MUFU.EX2 R5, R5 ;  /* 0x0000000500057308 */ /* 0x000eb00000000800 */
[----:B------:R3:W4:Y:S01]  /*12690*/  MUFU.EX2 R8, R6 ;  /* 0x0000000600087308 */ /* 0x0007220000000800 */
[----:B------:R-:W-:Y:S01]  /*126a0*/  FFMA.FTZ R7, R7, c[0x0][0x23c], -R0 ;  /* 0x00008f0007077a23 */ /* 0x000fe20000010800 */
[----:B------:R-:W-:Y:S01]  /*126b0*/  FSEL R2, R2, RZ, P2 ;  /* 0x000000ff02027208 */ /* 0x000fe20001000000 */
[----:B-1----:R-:W-:-:S05]  /*126c0*/  FMUL.FTZ R29, R129, R4 ;  /* 0x00000004811d7220 */ /* 0x002fca0000410000 */
[----:B------:R1:W-:Y:S01]  /*126d0*/  MUFU.EX2 R45, R7 ;  /* 0x00000007002d7308 */ /* 0x0003e20000000800 */
[-C--:B--2---:R-:W-:Y:S02]  /*126e0*/  FFMA.FTZ R32, R143, R4.reuse, R5 ;  /* 0x000000048f207223 */ /* 0x084fe40000010005 */
[-C--:B------:R-:W-:Y:S01]  /*126f0*/  FMUL.FTZ R148, R148, R4.reuse ;  /* 0x0000000494947220 */ /* 0x080fe20000410000 */
[----:B---3--:R-:W-:Y:S01]  /*12700*/  FSEL R6, R136, RZ, P1 ;  /* 0x000000ff88067208 */ /* 0x008fe20000800000 */
[----:B------:R-:W-:Y:S01]  /*12710*/  FMUL.FTZ R149, R149, R4 ;  /* 0x0000000495957220 */ /* 0x000fe20000410000 */
[----:B----4-:R-:W-:Y:S01]  /*12720*/  MOV R129, R8 ;  /* 0x0000000800817202 */ /* 0x010fe20000000f00 */
[-C--:B------:R-:W-:Y:S02]  /*12730*/  FMUL.FTZ R152, R152, R4.reuse ;  /* 0x0000000498987220 */ /* 0x080fe40000410000 */
[----:B------:R-:W-:Y:S02]  /*12740*/  FMUL.FTZ R153, R153, R4 ;  /* 0x0000000499997220 */ /* 0x000fe40000410000 */
[----:B-1----:R-:W-:-:S02]  /*12750*/  FFMA.FTZ R7, R18, c[0x0][0x23c], -R2 ;  /* 0x00008f0012077a23 */ /* 0x002fc40000010802 */
[----:B------:R-:W1:Y:S01]  /*12760*/  LDSM.16.MT88.4 R16, [R225+0xc000] ;  /* 0x00c00000e110783b */ /* 0x000e620000004200 */
[-C--:B------:R-:W-:Y:S01]  /*12770*/  FMUL.FTZ R164, R164, R4.reuse ;  /* 0x00000004a4a47220 */ /* 0x080fe20000410000 */
        /* <DEDUP_REMOVED lines=27> */
[----:B--2---:R-:W-:Y:S01]  /*12930*/  FSEL R7, R135, RZ, P0 ;  /* 0x000000ff87077208 */ /* 0x004fe20000000000 */
[----:B------:R-:W-:Y:S02]  /*12940*/  FFMA.FTZ R4, R21, c[0x0][0x23c], -R2 ;  /* 0x00008f0015047a23 */ /* 0x000fe40000010802 */
[----:B------:R-:W-:Y:S01]  /*12950*/  FADD.FTZ R8, R244, -R6 ;  /* 0x80000006f4087221 */ /* 0x000fe20000010000 */
[----:B------:R-:W-:Y:S01]  /*12960*/  FSEL R6, R134, RZ, P2 ;  /* 0x000000ff86067208 */ /* 0x000fe20001000000 */
[----:B------:R2:W-:Y:S01]  /*12970*/  MUFU.EX2 R244, R4 ;  /* 0x0000000400f47308 */ /* 0x0005e20000000800 */
[----:B------:R-:W-:-:S03]  /*12980*/  FADD.FTZ R7, R142, -R7 ;  /* 0x800000078e077221 */ /* 0x000fc60000010000 */
[----:B------:R-:W-:Y:S02]  /*12990*/  FADD.FTZ R6, R235, -R6 ;  /* 0x80000006eb067221 */ /* 0x000fe40000010000 */
[----:B------:R-:W-:Y:S02]  /*129a0*/  FFMA.FTZ R10, R10, c[0x0][0x23c], -R0 ;  /* 0x00008f000a0a7a23 */ /* 0x000fe40000010800 */
[----:B------:R-:W-:Y:S02]  /*129b0*/  FFMA.FTZ R9, R9, c[0x0][0x23c], -R12 ;  /* 0x00008f0009097a23 */ /* 0x000fe4000001080c */
[----:B------:R-:W-:Y:S02]  /*129c0*/  FMUL.FTZ R8, R8, c[0x0][0x23c] ;  /* 0x00008f0008087a20 */ /* 0x000fe40000410000 */
[----:B--2---:R-:W-:Y:S02]  /*129d0*/  FFMA.FTZ R4, R22, c[0x0][0x23c], -R2 ;  /* 0x00008f0016047a23 */ /* 0x004fe40000010802 */
[----:B------:R-:W-:-:S02]  /*129e0*/  FMUL.FTZ R7, R7, c[0x0][0x23c] ;  /* 0x00008f0007077a20 */ /* 0x000fc40000410000 */
[----:B------:R2:W-:Y:S01]  /*129f0*/  MUFU.EX2 R20, R4 ;  /* 0x0000000400147308 */ /* 0x0005e20000000800 */
[----:B------:R-:W-:-:S07]  /*12a00*/  FMUL.FTZ R6, R6, c[0x0][0x23c] ;  /* 0x00008f0006067a20 */ /* 0x000fce0000410000 */
[----:B------:R-:W3:Y:S01]  /*12a10*/  MUFU.EX2 R233, R10 ;  /* 0x0000000a00e97308 */ /* 0x000ee20000000800 */
[----:B--2---:R-:W-:-:S07]  /*12a20*/  FFMA.FTZ R4, R23, c[0x0][0x23c], -R2 ;  /* 0x00008f0017047a23 */ /* 0x004fce0000010802 */
[----:B------:R-:W-:Y:S08]  /*12a30*/  MUFU.EX2 R230, R9 ;  /* 0x0000000900e67308 */ /* 0x000ff00000000800 */
[----:B------:R3:W2:Y:S08]  /*12a40*/  MUFU.EX2 R14, R8 ;  /* 0x00000008000e7308 */ /* 0x0006b00000000800 */
[----:B------:R-:W4:Y:S08]  /*12a50*/  MUFU.EX2 R13, R7 ;  /* 0x00000007000d7308 */ /* 0x000f300000000800 */
[----:B------:R1:W1:Y:S08]  /*12a60*/  MUFU.EX2 R15, R6 ;  /* 0x00000006000f7308 */ /* 0x0002700000000800 */
[----:B------:R1:W1:Y:S01]  /*12a70*/  MUFU.EX2 R235, R4 ;  /* 0x0000000400eb7308 */ /* 0x0002620000000800 */
[----:B---3--:R-:W-:Y:S01]  /*12a80*/  F2FP.PACK_AB R8, R233, R5 ;  /* 0x00000005e908723e */ /* 0x008fe200000000ff */
[-C--:B--2---:R-:W-:Y:S01]  /*12a90*/  FMUL.FTZ R150, R150, R14.reuse ;  /* 0x0000000e96967220 */ /* 0x084fe20000410000 */
[----:B------:R-:W-:Y:S01]  /*12aa0*/  F2FP.PACK_AB R9, R230, R27 ;  /* 0x0000001be609723e */ /* 0x000fe200000000ff */
[----:B------:R-:W-:Y:S01]  /*12ab0*/  FMUL.FTZ R151, R151, R14 ;  /* 0x0000000e97977220 */ /* 0x000fe20000410000 */
[----:B------:R-:W-:Y:S01]  /*12ac0*/  F2FP.PACK_AB R10, R45, R58 ;  /* 0x0000003a2d0a723e */ /* 0x000fe200000000ff */
[-C--:B----4-:R-:W-:Y:S01]  /*12ad0*/  FMUL.FTZ R144, R144, R13.reuse ;  /* 0x0000000d90907220 */ /* 0x090fe20000410000 */
[----:B------:R-:W-:Y:S01]  /*12ae0*/  F2FP.PACK_AB R11, R237, R236 ;  /* 0x000000eced0b723e */ /* 0x000fe200000000ff */
[----:B------:R-:W-:Y:S01]  /*12af0*/  FMUL.FTZ R145, R145, R13 ;  /* 0x0000000d91917220 */ /* 0x000fe20000410000 */
[----:B-1----:R-:W-:Y:S01]  /*12b00*/  F2FP.PACK_AB R6, R129, R50 ;  /* 0x000000328106723e */ /* 0x002fe200000000ff */
[----:B------:R-:W-:Y:S01]  /*12b10*/  FMUL.FTZ R146, R146, R15 ;  /* 0x0000000f92927220 */ /* 0x000fe20000410000 */
[----:B------:R-:W-:Y:S01]  /*12b20*/  F2FP.PACK_AB R5, R244, R41 ;  /* 0x00000029f405723e */ /* 0x000fe200000000ff */
[----:B------:R-:W-:-:S02]  /*12b30*/  FMUL.FTZ R147, R147, R15 ;  /* 0x0000000f93937220 */ /* 0x000fc40000410000 */
[----:B------:R-:W-:Y:S01]  /*12b40*/  FMUL.FTZ R154, R154, R14 ;  /* 0x0000000e9a9a7220 */ /* 0x000fe20000410000 */
[----:B------:R-:W-:Y:S01]  /*12b50*/  F2FP.PACK_AB R4, R34, R26 ;  /* 0x0000001a2204723e */ /* 0x000fe200000000ff */
[----:B------:R-:W-:Y:S01]  /*12b60*/  FMUL.FTZ R155, R155, R14 ;  /* 0x0000000e9b9b7220 */ /* 0x000fe20000410000 */
[----:B------:R-:W-:Y:S01]  /*12b70*/  F2FP.PACK_AB R7, R235, R20 ;  /* 0x00000014eb07723e */ /* 0x000fe200000000ff */
[-C--:B------:R-:W-:Y:S02]  /*12b80*/  FMUL.FTZ R156, R156, R13.reuse ;  /* 0x0000000d9c9c7220 */ /* 0x080fe40000410000 */
[----:B------:R-:W-:Y:S02]  /*12b90*/  FMUL.FTZ R157, R157, R13 ;  /* 0x0000000d9d9d7220 */ /* 0x000fe40000410000 */
[-C--:B------:R-:W-:Y:S02]  /*12ba0*/  FMUL.FTZ R158, R158, R15.reuse ;  /* 0x0000000f9e9e7220 */ /* 0x080fe40000410000 */
[----:B------:R-:W-:Y:S01]  /*12bb0*/  FMUL.FTZ R159, R159, R15 ;  /* 0x0000000f9f9f7220 */ /* 0x000fe20000410000 */
[-C--:B------:R-:W-:Y:S08]  /*12bc0*/  HMMA.16816.F32 R148, R8, R16.reuse, R148 ;  /* 0x000000100894723c */ /* 0x080ff00000001894 */
        /* <DEDUP_REMOVED lines=8> */
[-C--:B------:R-:W-:Y:S02]  /*12c50*/  FMUL.FTZ R162, R162, R15.reuse ;  /* 0x0000000fa2a27220 */ /* 0x080fe40000410000 */
[----:B------:R-:W-:Y:S02]  /*12c60*/  FMUL.FTZ R163, R163, R15 ;  /* 0x0000000fa3a37220 */ /* 0x000fe40000410000 */
[----:B------:R-:W-:-:S02]  /*12c70*/  FMUL.FTZ R170, R170, R14 ;  /* 0x0000000eaaaa7220 */ /* 0x000fc40000410000 */
[----:B------:R-:W-:Y:S02]  /*12c80*/  FMUL.FTZ R171, R171, R14 ;  /* 0x0000000eabab7220 */ /* 0x000fe40000410000 */
[-C--:B------:R-:W-:Y:S02]  /*12c90*/  FMUL.FTZ R172, R172, R13.reuse ;  /* 0x0000000dacac7220 */ /* 0x080fe40000410000 */
[----:B------:R-:W-:Y:S02]  /*12ca0*/  FMUL.FTZ R173, R173, R13 ;  /* 0x0000000dadad7220 */ /* 0x000fe40000410000 */
[-C--:B------:R-:W-:Y:S02]  /*12cb0*/  FMUL.FTZ R174, R174, R15.reuse ;  /* 0x0000000faeae7220 */ /* 0x080fe40000410000 */
[----:B------:R-:W-:Y:S01]  /*12cc0*/  FMUL.FTZ R175, R175, R15 ;  /* 0x0000000fafaf7220 */ /* 0x000fe20000410000 */
[----:B------:R-:W-:Y:S01]  /*12cd0*/  MOV R25, R214 ;  /* 0x000000d600197202 */ /* 0x000fe20000000f00 */
[----:B------:R-:W-:-:S02]  /*12ce0*/  IMAD.MOV.U32 R48, RZ, RZ, R212 ;  /* 0x000000ffff307224 */ /* 0x000fc400078e00d4 */
[----:B------:R-:W-:Y:S02]  /*12cf0*/  IMAD.MOV.U32 R42, RZ, RZ, R213 ;  /* 0x000000ffff2a7224 */ /* 0x000fe400078e00d5 */
        /* <DEDUP_REMOVED lines=13> */
[-C--:B------:R-:W-:Y:S02]  /*12dd0*/  FMUL.FTZ R187, R187, R14.reuse ;  /* 0x0000000ebbbb7220 */ /* 0x080fe40000410000 */
[-C--:B------:R-:W-:Y:S02]  /*12de0*/  FMUL.FTZ R188, R188, R13.reuse ;  /* 0x0000000dbcbc7220 */ /* 0x080fe40000410000 */
[----:B------:R-:W-:Y:S02]  /*12df0*/  FMUL.FTZ R189, R189, R13 ;  /* 0x0000000dbdbd7220 */ /* 0x000fe40000410000 */
[-C--:B------:R-:W-:Y:S02]  /*12e00*/  FMUL.FTZ R190, R190, R15.reuse ;  /* 0x0000000fbebe7220 */ /* 0x080fe40000410000 */
        /* <DEDUP_REMOVED lines=24> */
[----:B------:R-:W-:Y:S02]  /*12f90*/  FMUL.FTZ R77, R77, R13 ;  /* 0x0000000d4d4d7220 */ /* 0x000fe40000410000 */
        /* <DEDUP_REMOVED lines=8> */
[----:B-1----:R-:W-:Y:S07]  /*13020*/  HMMA.16816.F32 R140, R4, R18, R76 ;  /* 0x00000012048c723c */ /* 0x002fee000000184c */
[----:B------:R-:W-:Y:S01]  /*13030*/  MOV R78, R47 ;  /* 0x0000002f004e7202 */ /* 0x000fe20000000f00 */
[----:B------:R-:W-:-:S02]  /*13040*/  IMAD.MOV.U32 R77, RZ, RZ, R45 ;  /* 0x000000ffff4d7224 */ /* 0x000fc400078e002d */
[----:B------:R-:W-:Y:S01]  /*13050*/  HMMA.16816.F32 R44, R8, R18, R80 ;  /* 0x00000012082c723c */ /* 0x000fe20000001850 */
[----:B------:R-:W2:Y:S04]  /*13060*/  LDL.LU R81, [R1+0x24] ;  /* 0x0000240001517983 */ /* 0x000ea80000300800 */
[----:B------:R-:W3:Y:S01]  /*13070*/  LDL.LU R82, [R1+0x38] ;  /* 0x0000380001527983 */ /* 0x000ee20000300800 */
[-C--:B------:R-:W-:Y:S02]  /*13080*/  FMUL.FTZ R70, R70, R14.reuse ;  /* 0x0000000e46467220 */ /* 0x080fe40000410000 */
[----:B------:R-:W-:Y:S02]  /*13090*/  FMUL.FTZ R71, R71, R14 ;  /* 0x0000000e47477220 */ /* 0x000fe40000410000 */
[----:B------:R-:W-:-:S02]  /*130a0*/  FMUL.FTZ R72, R72, R13 ;  /* 0x0000000d48487220 */ /* 0x000fc40000410000 */
[----:B------:R-:W-:Y:S02]  /*130b0*/  FMUL.FTZ R73, R73, R13 ;  /* 0x0000000d49497220 */ /* 0x000fe40000410000 */
[-C--:B------:R-:W-:Y:S02]  /*130c0*/  FMUL.FTZ R74, R74, R15.reuse ;  /* 0x0000000f4a4a7220 */ /* 0x080fe40000410000 */
[----:B------:R-:W-:Y:S01]  /*130d0*/  FMUL.FTZ R75, R75, R15 ;  /* 0x0000000f4b4b7220 */ /* 0x000fe20000410000 */
        /* <DEDUP_REMOVED lines=19> */
[----:B------:R-:W-:Y:S02]  /*13210*/  IMAD.MOV.U32 R75, RZ, RZ, R36 ;  /* 0x000000ffff4b7224 */ /* 0x000fe400078e0024 */
        /* <DEDUP_REMOVED lines=29> */
[----:B------:R-:W-:Y:S02]  /*133f0*/  FMUL.FTZ R125, R125, R13 ;  /* 0x0000000d7d7d7220 */ /* 0x000fe40000410000 */
[----:B------:R-:W-:-:S02]  /*13400*/  FMUL.FTZ R126, R126, R15 ;  /* 0x0000000f7e7e7220 */ /* 0x000fc40000410000 */
[----:B------:R-:W-:Y:S02]  /*13410*/  FMUL.FTZ R127, R127, R15 ;  /* 0x0000000f7f7f7220 */ /* 0x000fe40000410000 */
[----:B------:R-:W-:Y:S01]  /*13420*/  IMAD.MOV.U32 R76, RZ, RZ, R59 ;  /* 0x000000ffff4c7224 */ /* 0x000fe200078e003b */
[----:B------:R-:W-:-:S03]  /*13430*/  MOV R83, R58 ;  /* 0x0000003a00537202 */ /* 0x000fc60000000f00 */
[----:B------:R-:W-:Y:S02]  /*13440*/  IMAD.MOV.U32 R87, RZ, RZ, R76 ;  /* 0x000000ffff577224 */ /* 0x000fe400078e004c */
        /* <DEDUP_REMOVED lines=8> */
[----:B------:R-:W-:Y:S01]  /*134d0*/  IMAD.MOV.U32 R80, RZ, RZ, R78 ;  /* 0x000000ffff507224 */ /* 0x000fe200078e004e */
[----:B------:R-:W-:Y:S01]  /*134e0*/  MOV R78, R51 ;  /* 0x00000033004e7202 */ /* 0x000fe20000000f00 */
[----:B------:R-:W-:Y:S02]  /*134f0*/  IMAD.MOV.U32 R84, RZ, RZ, R79 ;  /* 0x000000ffff547224 */ /* 0x000fe400078e004f */
[----:B------:R-:W-:Y:S01]  /*13500*/  IMAD.MOV.U32 R79, RZ, RZ, R43 ;  /* 0x000000ffff4f7224 */ /* 0x000fe200078e002b */
[----:B------:R-:W-:Y:S01]  /*13510*/  MOV R95, R85 ;  /* 0x00000055005f7202 */ /* 0x000fe20000000f00 */
[----:B------:R-:W-:Y:S01]  /*13520*/  IMAD.MOV.U32 R85, RZ, RZ, R50 ;  /* 0x000000ffff557224 */ /* 0x000fe200078e0032 */
[----:B------:R-:W-:Y:S01]  /*13530*/  MOV R69, R30 ;  /* 0x0000001e00457202 */ /* 0x000fe20000000f00 */
[----:B------:R-:W-:Y:S02]  /*13540*/  IMAD.MOV.U32 R70, RZ, RZ, R31 ;  /* 0x000000ffff467224 */ /* 0x000fe400078e001f */
[----:B------:R-:W-:-:S02]  /*13550*/  FMUL.FTZ R58, R118, R14 ;  /* 0x0000000e763a7220 */ /* 0x000fc40000410000 */
[-C--:B------:R-:W-:Y:S02]  /*13560*/  FMUL.FTZ R59, R119, R14.reuse ;  /* 0x0000000e773b7220 */ /* 0x080fe40000410000 */
[-C--:B------:R-:W-:Y:S02]  /*13570*/  FMUL.FTZ R30, R130, R14.reuse ;  /* 0x0000000e821e7220 */ /* 0x080fe40000410000 */
[----:B------:R-:W-:Y:S01]  /*13580*/  FMUL.FTZ R31, R131, R14 ;  /* 0x0000000e831f7220 */ /* 0x000fe20000410000 */
[----:B------:R-:W-:Y:S02]  /*13590*/  MOV R89, R42 ;  /* 0x0000002a00597202 */ /* 0x000fe40000000f00 */
[----:B------:R-:W-:Y:S01]  /*135a0*/  HMMA.16816.F32 R56, R8, R16, R56 ;  /* 0x000000100838723c */ /* 0x000fe20000001838 */
[----:B------:R-:W-:-:S07]  /*135b0*/  IMAD.MOV.U32 R88, RZ, RZ, R48 ;  /* 0x000000ffff587224 */ /* 0x000fce00078e0030 */
[----:B------:R-:W-:Y:S01]  /*135c0*/  HMMA.16816.F32 R28, R8, R18, R28 ;  /* 0x00000012081c723c */ /* 0x000fe2000000181c */
[----:B------:R-:W1:Y:S01]  /*135d0*/  LDSM.16.MT88.4 R16, [R225+0xc800] ;  /* 0x00c80000e110783b */ /* 0x000e620000004200 */
[----:B---3--:R-:W-:Y:S02]  /*135e0*/  FFMA.FTZ R26, R82, R13, R26 ;  /* 0x0000000d521a7223 */ /* 0x008fe4000001001a */
[----:B------:R-:W-:Y:S02]  /*135f0*/  IMAD.MOV.U32 R82, RZ, RZ, R52 ;  /* 0x000000ffff527224 */ /* 0x000fe400078e0034 */
[----:B------:R3:W-:Y:S02]  /*13600*/  MUFU.EX2 R52, R4 ;  /* 0x0000000400347308 */ /* 0x0007e40000000800 */
[----:B---3--:R-:W-:-:S06]  /*13610*/  FFMA.FTZ R4, R65, c[0x0][0x23c], -R0 ;  /* 0x00008f0041047a23 */ /* 0x008fcc0000010800 */
[----:B------:R3:W-:Y:S01]  /*13620*/  MUFU.EX2 R53, R4 ;  /* 0x0000000400357308 */ /* 0x0007e20000000800 */
[----:B--2---:R-:W-:Y:S01]  /*13630*/  FFMA.FTZ R27, R81, R14, R27 ;  /* 0x0000000e511b7223 */ /* 0x004fe2000001001b */
[----:B------:R-:W-:Y:S01]  /*13640*/  MOV R81, R77 ;  /* 0x0000004d00517202 */ /* 0x000fe20000000f00 */
[----:B------:R-:W-:Y:S02]  /*13650*/  IMAD.MOV.U32 R77, RZ, RZ, R49 ;  /* 0x000000ffff4d7224 */ /* 0x000fe400078e0031 */
[----:B---3--:R-:W-:-:S04]  /*13660*/  FFMA.FTZ R4, R61, c[0x0][0x23c], -R0 ;  /* 0x00008f003d047a23 */ /* 0x008fc80000010800 */
[----:B------:R2:W-:Y:S02]  /*13670*/  MUFU.EX2 R54, R4 ;  /* 0x0000000400367308 */ /* 0x0005e40000000800 */
[----:B--2---:R-:W-:-:S06]  /*13680*/  FFMA.FTZ R4, R60, c[0x0][0x23c], -R0 ;  /* 0x00008f003c047a23 */ /* 0x004fcc0000010800 */
        /* <DEDUP_REMOVED lines=8> */
[----:B------:R2:W3:Y:S02]  /*13710*/  MUFU.EX2 R6, R4 ;  /* 0x0000000400067308 */ /* 0x0004e40000000800 */
[----:B--2---:R-:W-:-:S06]  /*13720*/  FFMA.FTZ R4, R218, c[0x0][0x23c], -R3 ;  /* 0x00008f00da047a23 */ /* 0x004fcc0000010803 */
[----:B------:R2:W-:Y:S02]  /*13730*/  MUFU.EX2 R43, R4 ;  /* 0x00000004002b7308 */ /* 0x0005e40000000800 */
[----:B--2---:R-:W-:-:S06]  /*13740*/  FFMA.FTZ R4, R210, c[0x0][0x23c], -R3 ;  /* 0x00008f00d2047a23 */ /* 0x004fcc0000010803 */
[----:B------:R2:W-:Y:S02]  /*13750*/  MUFU.EX2 R50, R4 ;  /* 0x0000000400327308 */ /* 0x0005e40000000800 */
[----:B--2---:R-:W-:-:S06]  /*13760*/  FFMA.FTZ R4, R139, c[0x0][0x23c], -R3 ;  /* 0x00008f008b047a23 */ /* 0x004fcc0000010803 */
[----:B------:R2:W-:Y:S02]  /*13770*/  MUFU.EX2 R132, R4 ;  /* 0x0000000400847308 */ /* 0x0005e40000000800 */
[----:B--2---:R-:W-:-:S06]  /*13780*/  FFMA.FTZ R4, R66, c[0x0][0x23c], -R3 ;  /* 0x00008f0042047a23 */ /* 0x004fcc0000010803 */
[----:B------:R2:W4:Y:S02]  /*13790*/  MUFU.EX2 R64, R4 ;  /* 0x0000000400407308 */ /* 0x0005240000000800 */
[----:B--2---:R-:W-:-:S06]  /*137a0*/  FFMA.FTZ R4, R221, c[0x0][0x23c], -R2 ;  /* 0x00008f00dd047a23 */ /* 0x004fcc0000010802 */
[----:B------:R2:W-:Y:S01]  /*137b0*/  MUFU.EX2 R42, R4 ;  /* 0x00000004002a7308 */ /* 0x0005e20000000800 */
[----:B------:R-:W-:Y:S02]  /*137c0*/  IMAD.MOV.U32 R90, RZ, RZ, R25 ;  /* 0x000000ffff5a7224 */ /* 0x000fe400078e0019 */
[----:B------:R-:W-:Y:S02]  /*137d0*/  FFMA.FTZ R25, R217, c[0x0][0x23c], -R0 ;  /* 0x00008f00d9197a23 */ /* 0x000fe40000010800 */
[----:B--2---:R-:W-:-:S04]  /*137e0*/  FFMA.FTZ R4, R220, c[0x0][0x23c], -R2 ;  /* 0x00008f00dc047a23 */ /* 0x004fc80000010802 */
[----:B------:R2:W1:Y:S02]  /*137f0*/  MUFU.EX2 R48, R4 ;  /* 0x0000000400307308 */ /* 0x0004640000000800 */
[----:B--2---:R-:W-:-:S06]  /*13800*/  FFMA.FTZ R4, R219, c[0x0][0x23c], -R2 ;  /* 0x00008f00db047a23 */ /* 0x004fcc0000010802 */
[----:B------:R2:W-:Y:S01]  /*13810*/  MUFU.EX2 R55, R4 ;  /* 0x0000000400377308 */ /* 0x0005e20000000800 */
[----:B---3--:R-:W-:Y:S02]  /*13820*/  IMAD.MOV.U32 R210, RZ, RZ, R6 ;  /* 0x000000ffffd27224 */ /* 0x008fe400078e0006 */
[----:B--2---:R-:W-:-:S05]  /*13830*/  FFMA.FTZ R4, R216, c[0x0][0x23c], -R2 ;  /* 0x00008f00d8047a23 */ /* 0x004fca0000010802 */
[----:B------:R2:W3:Y:S01]  /*13840*/  MUFU.EX2 R217, R4 ;  /* 0x0000000400d97308 */ /* 0x0004e20000000800 */
[----:B------:R-:W-:Y:S01]  /*13850*/  FFMA.FTZ R13, R138, c[0x0][0x23c], -R0 ;  /* 0x00008f008a0d7a23 */ /* 0x000fe20000010800 */
[----:B------:R-:W-:Y:S01]  /*13860*/  MOV R138, R5 ;  /* 0x00000005008a7202 */ /* 0x000fe20000000f00 */
[----:B------:R-:W-:Y:S01]  /*13870*/  IMAD.MOV.U32 R91, RZ, RZ, R24 ;  /* 0x000000ffff5b7224 */ /* 0x000fe200078e0018 */
[----:B------:R-:W-:Y:S02]  /*13880*/  F2FP.PACK_AB R8, R53, R52 ;  /* 0x000000343508723e */ /* 0x000fe400000000ff */
[----:B------:R-:W-:Y:S02]  /*13890*/  F2FP.PACK_AB R9, R51, R49 ;  /* 0x000000313309723e */ /* 0x000fe400000000ff */
[----:B------:R-:W-:Y:S02]  /*138a0*/  F2FP.PACK_AB R10, R116, R54 ;  /* 0x00000036740a723e */ /* 0x000fe400000000ff */
[----:B------:R-:W-:-:S02]  /*138b0*/  F2FP.PACK_AB R11, R210, R138 ;  /* 0x0000008ad20b723e */ /* 0x000fc400000000ff */
[----:B----4-:R-:W-:Y:S02]  /*138c0*/  F2FP.PACK_AB R6, R64, R132 ;  /* 0x000000844006723e */ /* 0x010fe400000000ff */
[----:B-1----:R-:W-:Y:S02]  /*138d0*/  F2FP.PACK_AB R5, R48, R42 ;  /* 0x0000002a3005723e */ /* 0x002fe400000000ff */
[----:B--2---:R-:W-:Y:S02]  /*138e0*/  F2FP.PACK_AB R4, R50, R43 ;  /* 0x0000002b3204723e */ /* 0x004fe400000000ff */
[----:B---3--:R-:W-:Y:S01]  /*138f0*/  F2FP.PACK_AB R7, R217, R55 ;  /* 0x00000037d907723e */ /* 0x008fe200000000ff */
[--C-:B------:R-:W-:Y:S01]  /*13900*/  FFMA.FTZ R219, R63, c[0x0][0x23c], -R0.reuse ;  /* 0x00008f003fdb7a23 */ /* 0x100fe20000010800 */
[----:B------:R-:W-:Y:S01]  /*13910*/  HMMA.16816.F32 R148, R8, R16, R148 ;  /* 0x000000100894723c */ /* 0x000fe20000001894 */
[----:B------:R-:W-:-:S07]  /*13920*/  FFMA.FTZ R218, R62, c[0x0][0x23c], -R0 ;  /* 0x00008f003eda7a23 */ /* 0x000fce0000010800 */
[C---:B------:R-:W-:Y:S08]  /*13930*/  HMMA.16816.F32 R144, R4.reuse, R16, R144 ;  /* 0x000000100490723c */ /* 0x040ff00000001890 */
[-C--:B------:R-:W-:Y:S08]  /*13940*/  HMMA.16816.F32 R156, R4, R18.reuse, R156 ;  /* 0x00000012049c723c */ /* 0x080ff0000000189c */
[----:B------:R-:W-:Y:S01]  /*13950*/  HMMA.16816.F32 R60, R8, R18, R88 ;  /* 0x00000012083c723c */ /* 0x000fe20000001858 */
[----:B------:R-:W1:Y:S01]  /*13960*/  LDSM.16.MT88.4 R16, [R226+0xc800] ;  /* 0x00c80000e210783b */ /* 0x000e620000004200 */
[----:B------:R-:W-:Y:S01]  /*13970*/  IMAD.MOV.U32 R94, RZ, RZ, R95 ;  /* 0x000000ffff5e7224 */ /* 0x000fe200078e005f */
[----:B------:R-:W-:Y:S01]  /*13980*/  MOV R220, R83 ;  /* 0x0000005300dc7202 */ /* 0x000fe20000000f00 */
[----:B------:R-:W-:-:S02]  /*13990*/  FFMA.FTZ R24, R211, c[0x0][0x23c], -R0 ;  /* 0x00008f00d3187a23 */ /* 0x000fc40000010800 */
[----:B------:R-:W-:Y:S01]  /*139a0*/  IMAD.MOV.U32 R95, RZ, RZ, R84 ;  /* 0x000000ffff5f7224 */ /* 0x000fe200078e0054 */
[----:B------:R-:W-:Y:S01]  /*139b0*/  MOV R84, R80 ;  /* 0x0000005000547202 */ /* 0x000fe20000000f00 */
[----:B------:R-:W-:Y:S02]  /*139c0*/  IMAD.MOV.U32 R211, RZ, RZ, R82 ;  /* 0x000000ffffd37224 */ /* 0x000fe400078e0052 */
[----:B------:R-:W-:Y:S02]  /*139d0*/  IMAD.MOV.U32 R83, RZ, RZ, R76 ;  /* 0x000000ffff537224 */ /* 0x000fe400078e004c */
[----:B------:R-:W-:Y:S02]  /*139e0*/  IMAD.MOV.U32 R80, RZ, RZ, R77 ;  /* 0x000000ffff507224 */ /* 0x000fe400078e004d */
[----:B------:R-:W-:Y:S01]  /*139f0*/  IMAD.MOV.U32 R82, RZ, RZ, R79 ;  /* 0x000000ffff527224 */ /* 0x000fe200078e004f */
[----:B------:R-:W-:Y:S01]  /*13a00*/  MOV R93, R74 ;  /* 0x0000004a005d7202 */ /* 0x000fe20000000f00 */
[----:B------:R-:W-:-:S02]  /*13a10*/  IMAD.MOV.U32 R209, RZ, RZ, R72 ;  /* 0x000000ffffd17224 */ /* 0x000fc400078e0048 */
[----:B------:R-:W-:Y:S01]  /*13a20*/  IMAD.MOV.U32 R92, RZ, RZ, R73 ;  /* 0x000000ffff5c7224 */ /* 0x000fe200078e0049 */
[----:B------:R-:W-:Y:S01]  /*13a30*/  MOV R131, R68 ;  /* 0x0000004400837202 */ /* 0x000fe20000000f00 */
[----:B------:R-:W-:Y:S02]  /*13a40*/  IMAD.MOV.U32 R130, RZ, RZ, R69 ;  /* 0x000000ffff827224 */ /* 0x000fe400078e0045 */
[----:B------:R-:W-:Y:S01]  /*13a50*/  IMAD.MOV.U32 R119, RZ, RZ, R70 ;  /* 0x000000ffff777224 */ /* 0x000fe200078e0046 */
[----:B-1----:R-:W-:Y:S07]  /*13a60*/  HMMA.16816.F32 R88, R8, R16, R212 ;  /* 0x000000100858723c */ /* 0x002fee00000018d4 */
[----:B------:R-:W-:Y:S01]  /*13a70*/  IMAD.MOV.U32 R214, RZ, RZ, R81 ;  /* 0x000000ffffd67224 */ /* 0x000fe200078e0051 */
[----:B------:R-:W-:-:S02]  /*13a80*/  MOV R81, R78 ;  /* 0x0000004e00517202 */ /* 0x000fc40000000f00 */
[C---:B------:R-:W-:Y:S07]  /*13a90*/  HMMA.16816.F32 R76, R4.reuse, R16, R164 ;  /* 0x00000010044c723c */ /* 0x040fee00000018a4 */
[----:B------:R-:W-:Y:S02]  /*13aa0*/  IMAD.MOV.U32 R164, RZ, RZ, R94 ;  /* 0x000000ffffa47224 */ /* 0x000fe400078e005e */
[----:B------:R-:W-:Y:S02]  /*13ab0*/  IMAD.MOV.U32 R94, RZ, RZ, R75 ;  /* 0x000000ffff5e7224 */ /* 0x000fe400078e004b */
[----:B------:R-:W-:Y:S07]  /*13ac0*/  HMMA.16816.F32 R72, R4, R18, R172 ;  /* 0x000000120448723c */ /* 0x000fee00000018ac */
[----:B------:R-:W-:-:S02]  /*13ad0*/  MOV R172, R71 ;  /* 0x0000004700ac7202 */ /* 0x000fc40000000f00 */
[C---:B------:R-:W-:Y:S01]  /*13ae0*/  HMMA.16816.F32 R68, R8.reuse, R18, R168 ;  /* 0x000000120844723c */ /* 0x040fe200000018a8 */
[----:B------:R-:W1:Y:S01]  /*13af0*/  LDSM.16.MT88.4 R16, [R228+0xc800] ;  /* 0x00c80000e410783b */ /* 0x000e620000004200 */
        /* <DEDUP_REMOVED lines=10> */
[----:B------:R-:W-:Y:S01]  /*13ba0*/  FFMA.FTZ R118, R40, c[0x0][0x23c], -R0 ;  /* 0x00008f0028767a23 */ /* 0x000fe20000010800 */
[----:B------:R-:W-:Y:S01]  /*13bb0*/  MOV R166, R132 ;  /* 0x0000008400a67202 */ /* 0x000fe20000000f00 */
[----:B------:R-:W-:Y:S01]  /*13bc0*/  IMAD.MOV.U32 R132, RZ, RZ, R80 ;  /* 0x000000ffff847224 */ /* 0x000fe200078e0050 */
[----:B------:R-:W-:Y:S01]  /*13bd0*/  MOV R167, R209 ;  /* 0x000000d100a77202 */ /* 0x000fe20000000f00 */
[----:B------:R-:W-:Y:S01]  /*13be0*/  IMAD.MOV.U32 R40, RZ, RZ, R83 ;  /* 0x000000ffff287224 */ /* 0x000fe200078e0053 */
[----:B------:R-:W-:Y:S01]  /*13bf0*/  MOV R184, R82 ;  /* 0x0000005200b87202 */ /* 0x000fe20000000f00 */
[----:B------:R-:W-:-:S02]  /*13c00*/  IMAD.MOV.U32 R185, RZ, RZ, R81 ;  /* 0x000000ffffb97224 */ /* 0x000fc400078e0051 */
[----:B------:R-:W-:Y:S02]  /*13c10*/  IMAD.MOV.U32 R209, RZ, RZ, R93 ;  /* 0x000000ffffd17224 */ /* 0x000fe400078e005d */
[----:B------:R-:W-:Y:S01]  /*13c20*/  IMAD.MOV.U32 R165, RZ, RZ, R95 ;  /* 0x000000ffffa57224 */ /* 0x000fe200078e005f */
[-C--:B-1----:R-:W-:Y:S07]  /*13c30*/  HMMA.16816.F32 R80, R8, R16.reuse, R196 ;  /* 0x000000100850723c */ /* 0x082fee00000018c4 */
[----:B------:R-:W-:Y:S01]  /*13c40*/  IMAD.MOV.U32 R198, RZ, RZ, R92 ;  /* 0x000000ffffc67224 */ /* 0x000fe200078e005c */
[----:B------:R-:W-:Y:S01]  /*13c50*/  MOV R196, R94 ;  /* 0x0000005e00c47202 */ /* 0x000fe20000000f00 */
[C---:B------:R-:W-:Y:S08]  /*13c60*/  HMMA.16816.F32 R192, R4.reuse, R16, R192 ;  /* 0x0000001004c0723c */ /* 0x040ff000000018c0 */
[-C--:B------:R-:W-:Y:S08]  /*13c70*/  HMMA.16816.F32 R204, R4, R18.reuse, R204 ;  /* 0x0000001204cc723c */ /* 0x080ff000000018cc */
[C---:B------:R-:W-:Y:S01]  /*13c80*/  HMMA.16816.F32 R92, R8.reuse, R18, R200 ;  /* 0x00000012085c723c */ /* 0x040fe200000018c8 */
[----:B------:R-:W1:Y:S07]  /*13c90*/  LDSM.16.MT88.4 R16, [R225+0xe800] ;  /* 0x00e80000e110783b */ /* 0x000e6e0000004200 */
[----:B-1----:R-:W-:Y:S08]  /*13ca0*/  HMMA.16816.F32 R180, R8, R16, R152 ;  /* 0x0000001008b4723c */ /* 0x002ff00000001898 */
[C---:B------:R-:W-:Y:S01]  /*13cb0*/  HMMA.16816.F32 R152, R4.reuse, R18, R140 ;  /* 0x000000120498723c */ /* 0x040fe2000000188c */
[----:B------:R-:W2:Y:S07]  /*13cc0*/  LDL.LU R142, [R1+0x3c] ;  /* 0x00003c00018e7983 */ /* 0x000eae0000300800 */
[----:B------:R-:W-:Y:S08]  /*13cd0*/  HMMA.16816.F32 R160, R4, R16, R160 ;  /* 0x0000001004a0723c */ /* 0x000ff000000018a0 */
[----:B------:R-:W-:Y:S01]  /*13ce0*/  HMMA.16816.F32 R168, R8, R18, R44 ;  /* 0x0000001208a8723c */ /* 0x000fe2000000182c */
[----:B------:R-:W1:Y:S01]  /*13cf0*/  LDSM.16.MT88.4 R16, [R226+0xe800] ;  /* 0x00e80000e210783b */ /* 0x000e620000004200 */
[--C-:B------:R-:W-:Y:S01]  /*13d00*/  FFMA.FTZ R14, R208, c[0x0][0x23c], -R0.reuse ;  /* 0x00008f00d00e7a23 */ /* 0x100fe20000010800 */
[----:B------:R-:W-:Y:S01]  /*13d10*/  MOV R197, R131 ;  /* 0x0000008300c57202 */ /* 0x000fe20000000f00 */
        /* <DEDUP_REMOVED lines=8> */
[----:B------:R-:W-:Y:S02]  /*13da0*/  IMAD.MOV.U32 R139, RZ, RZ, R119 ;  /* 0x000000ffff8b7224 */ /* 0x000fe400078e0077 */
[----:B------:R-:W-:Y:S02]  /*13db0*/  IMAD.MOV.U32 R0, RZ, RZ, R128 ;  /* 0x000000ffff007224 */ /* 0x000fe400078e0080 */
[----:B------:R-:W-:Y:S02]  /*13dc0*/  IMAD.MOV.U32 R215, RZ, RZ, R118 ;  /* 0x000000ffffd77224 */ /* 0x000fe400078e0076 */
[----:B------:R-:W-:Y:S02]  /*13dd0*/  IMAD.MOV.U32 R133, RZ, RZ, R116 ;  /* 0x000000ffff857224 */ /* 0x000fe400078e0074 */
[----:B------:R-:W-:-:S02]  /*13de0*/  IMAD.MOV.U32 R201, RZ, RZ, R223 ;  /* 0x000000ffffc97224 */ /* 0x000fc400078e00df */
[-C--:B-1----:R-:W-:Y:S08]  /*13df0*/  HMMA.16816.F32 R220, R8, R16.reuse, R36 ;  /* 0x0000001008dc723c */ /* 0x082ff00000001824 */
[C---:B------:R-:W-:Y:S08]  /*13e00*/  HMMA.16816.F32 R128, R4.reuse, R16, R32 ;  /* 0x000000100480723c */ /* 0x040ff00000001820 */
[-C--:B------:R-:W-:Y:S01]  /*13e10*/  HMMA.16816.F32 R116, R4, R18.reuse, R20 ;  /* 0x000000120474723c */ /* 0x080fe20000001814 */
[----:B------:R-:W1:Y:S07]  /*13e20*/  LDSM.16.MT88.4 R20, [R228+0xe800] ;  /* 0x00e80000e414783b */ /* 0x000e6e0000004200 */
[----:B------:R-:W-:Y:S01]  /*13e30*/  HMMA.16816.F32 R96, R8, R18, R96 ;  /* 0x000000120860723c */ /* 0x000fe20000001860 */
[----:B------:R-:W3:Y:S01]  /*13e40*/  LDSM.16.MT88.4 R16, [R227+0xe800] ;  /* 0x00e80000e310783b */ /* 0x000ee20000004200 */
[----:B------:R-:W-:Y:S01]  /*13e50*/  IMAD.MOV.U32 R141, RZ, RZ, R143 ;  /* 0x000000ffff8d7224 */ /* 0x000fe200078e008f */
[----:B------:R-:W-:Y:S01]  /*13e60*/  MOV R143, R201 ;  /* 0x000000c9008f7202 */ /* 0x000fe20000000f00 */
[----:B------:R-:W-:-:S02]  /*13e70*/  IMAD.MOV.U32 R201, RZ, RZ, R203 ;  /* 0x000000ffffc97224 */ /* 0x000fc400078e00cb */
[----:B------:R-:W-:Y:S02]  /*13e80*/  IMAD.MOV.U32 R187, RZ, RZ, R211 ;  /* 0x000000ffffbb7224 */ /* 0x000fe400078e00d3 */
[----:B------:R-:W-:Y:S01]  /*13e90*/  IMAD.MOV.U32 R203, RZ, RZ, R198 ;  /* 0x000000ffffcb7224 */ /* 0x000fe200078e00c6 */
[----:B------:R-:W-:Y:S01]  /*13ea0*/  MOV R198, R184 ;  /* 0x000000b800c67202 */ /* 0x000fe20000000f00 */
[----:B------:R-:W-:Y:S02]  /*13eb0*/  FFMA.FTZ R0, R0, c[0x0][0x23c], -R12 ;  /* 0x00008f0000007a23 */ /* 0x000fe4000001080c */
[----:B------:R-:W-:Y:S02]  /*13ec0*/  IMAD.MOV.U32 R39, RZ, RZ, R141 ;  /* 0x000000ffff277224 */ /* 0x000fe400078e008d */
[----:B------:R-:W-:Y:S01]  /*13ed0*/  IMAD.MOV.U32 R184, RZ, RZ, R186 ;  /* 0x000000ffffb87224 */ /* 0x000fe200078e00ba */
[----:B------:R4:W-:Y:S01]  /*13ee0*/  MUFU.EX2 R141, R0 ;  /* 0x00000000008d7308 */ /* 0x0009e20000000800 */
[----:B------:R-:W-:Y:S01]  /*13ef0*/  IMAD.MOV.U32 R186, RZ, RZ, R172 ;  /* 0x000000ffffba7224 */ /* 0x000fe200078e00ac */
[----:B------:R-:W-:Y:S01]  /*13f00*/  MOV R172, R174 ;  /* 0x000000ae00ac7202 */ /* 0x000fe20000000f00 */
[C---:B-1----:R-:W-:Y:S08]  /*13f10*/  HMMA.16816.F32 R104, R4.reuse, R20, R104 ;  /* 0x000000140468723c */ /* 0x042ff00000001868 */
[C---:B------:R-:W-:Y:S08]  /*13f20*/  HMMA.16816.F32 R108, R4.reuse, R22, R108 ;  /* 0x00000016046c723c */ /* 0x040ff0000000186c */
[C---:B---3--:R-:W-:Y:S08]  /*13f30*/  HMMA.16816.F32 R120, R4.reuse, R16, R120 ;  /* 0x000000100478723c */ /* 0x048ff00000001878 */
[----:B------:R-:W-:Y:S01]  /*13f40*/  HMMA.16816.F32 R124, R4, R18, R124 ;  /* 0x00000012047c723c */ /* 0x000fe2000000187c */
[----:B----4-:R-:W-:-:S02]  /*13f50*/  FFMA.FTZ R0, R39, c[0x0][0x23c], -R12 ;  /* 0x00008f0027007a23 */ /* 0x010fc4000001080c */
[----:B------:R-:W-:Y:S02]  /*13f60*/  IMAD.MOV.U32 R174, RZ, RZ, R164 ;  /* 0x000000ffffae7224 */ /* 0x000fe400078e00a4 */
[----:B------:R-:W-:-:S03]  /*13f70*/  IMAD.MOV.U32 R164, RZ, RZ, R237 ;  /* 0x000000ffffa47224 */ /* 0x000fc600078e00ed */
[C---:B------:R-:W-:Y:S08]  /*13f80*/  HMMA.16816.F32 R100, R8.reuse, R20, R100 ;  /* 0x000000140864723c */ /* 0x040ff00000001864 */
[C---:B------:R-:W-:Y:S01]  /*13f90*/  HMMA.16816.F32 R112, R8.reuse, R22, R112 ;  /* 0x000000160870723c */ /* 0x040fe20000001870 */
[----:B------:R-:W-:Y:S01]  /*13fa0*/  MUFU.EX2 R208, R25 ;  /* 0x0000001900d07308 */ /* 0x000fe20000000800 */
[----:B------:R-:W-:Y:S01]  /*13fb0*/  FFMA.FTZ R40, R40, c[0x0][0x23c], -R12 ;  /* 0x00008f0028287a23 */ /* 0x000fe2000001080c */
[----:B------:R1:W5:Y:S06]  /*13fc0*/  LDL.LU R237, [R1+0x90] ;  /* 0x0000900001ed7983 */ /* 0x00036c0000300800 */
[----:B------:R-:W3:Y:S08]  /*13fd0*/  MUFU.EX2 R211, R24 ;  /* 0x0000001800d37308 */ /* 0x000ef00000000800 */
[----:B------:R-:W-:Y:S01]  /*13fe0*/  MUFU.EX2 R213, R13 ;  /* 0x0000000d00d57308 */ /* 0x000fe20000000800 */
[C---:B------:R-:W-:Y:S08]  /*13ff0*/  HMMA.16816.F32 R56, R8.reuse, R16, R56 ;  /* 0x000000100838723c */ /* 0x040ff00000001838 */
[----:B------:R-:W-:Y:S01]  /*14000*/  HMMA.16816.F32 R44, R8, R18, R28 ;  /* 0x00000012082c723c */ /* 0x000fe2000000181c */
[----:B------:R-:W-:Y:S01]  /*14010*/  LDSM.16.MT88.4 R16, [R228+0xd000] ;  /* 0x00d00000e410783b */ /* 0x000fe20000004200 */
[----:B--2---:R-:W-:-:S02]  /*14020*/  FFMA.FTZ R4, R142, R15, R41 ;  /* 0x0000000f8e047223 */ /* 0x004fc40000010029 */
[----:B------:R-:W-:Y:S02]  /*14030*/  IMAD.MOV.U32 R142, RZ, RZ, R200 ;  /* 0x000000ffff8e7224 */ /* 0x000fe400078e00c8 */
        /* <DEDUP_REMOVED lines=10> */
[----:B------:R-:W-:Y:S01]  /*140e0*/  IMAD.MOV.U32 R202, RZ, RZ, R203 ;  /* 0x000000ffffca7224 */ /* 0x000fe200078e00cb */
[----:B------:R-:W-:Y:S01]  /*140f0*/  MOV R203, R196 ;  /* 0x000000c400cb7202 */ /* 0x000fe20000000f00 */
[----:B------:R-:W-:Y:S02]  /*14100*/  IMAD.MOV.U32 R187, RZ, RZ, R173 ;  /* 0x000000ffffbb7224 */ /* 0x000fe400078e00ad */
[----:B------:R-:W-:Y:S02]  /*14110*/  IMAD.MOV.U32 R196, RZ, RZ, R198 ;  /* 0x000000ffffc47224 */ /* 0x000fe400078e00c6 */
        /* <DEDUP_REMOVED lines=10> */
[----:B------:R-:W-:Y:S01]  /*141c0*/  IMAD.MOV.U32 R172, RZ, RZ, R173 ;  /* 0x000000ffffac7224 */ /* 0x000fe200078e00ad */
[----:B------:R-:W-:Y:S01]  /*141d0*/  MOV R173, R174 ;  /* 0x000000ae00ad7202 */ /* 0x000fe20000000f00 */
[----:B------:R-:W-:Y:S02]  /*141e0*/  IMAD.MOV.U32 R38, RZ, RZ, R140 ;  /* 0x000000ffff267224 */ /* 0x000fe400078e008c */
        /* <DEDUP_REMOVED lines=10> */
[----:B------:R2:W4:Y:S01]  /*14290*/  MUFU.EX2 R143, R0 ;  /* 0x00000000008f7308 */ /* 0x0005220000000800 */
[----:B------:R-:W-:Y:S01]  /*142a0*/  IMAD.MOV.U32 R185, RZ, RZ, R187 ;  /* 0x000000ffffb97224 */ /* 0x000fe200078e00bb */
[----:B---3--:R-:W-:Y:S01]  /*142b0*/  F2FP.PACK_AB R8, R211, R208 ;  /* 0x000000d0d308723e */ /* 0x008fe200000000ff */
[----:B------:R-:W-:Y:S01]  /*142c0*/  IMAD.MOV.U32 R187, RZ, RZ, R173 ;  /* 0x000000ffffbb7224 */ /* 0x000fe200078e00ad */
[----:B------:R-:W-:Y:S01]  /*142d0*/  MOV R173, R175 ;  /* 0x000000af00ad7202 */ /* 0x000fe20000000f00 */
[----:B------:R-:W-:Y:S01]  /*142e0*/  IMAD.MOV.U32 R175, RZ, RZ, R212 ;  /* 0x000000ffffaf7224 */ /* 0x000fe200078e00d4 */
[----:B------:R1:W5:Y:S01]  /*142f0*/  LDL.LU R236, [R1+0x8c] ;  /* 0x00008c0001ec7983 */ /* 0x0003620000300800 */
[----:B------:R-:W-:-:S02]  /*14300*/  IMAD.MOV.U32 R212, RZ, RZ, R210 ;  /* 0x000000ffffd47224 */ /* 0x000fc400078e00d2 */
[----:B--2---:R-:W-:Y:S01]  /*14310*/  FFMA.FTZ R0, R39, c[0x0][0x23c], -R12 ;  /* 0x00008f0027007a23 */ /* 0x004fe2000001080c */
[----:B------:R-:W-:Y:S01]  /*14320*/  MOV R39, R142 ;  /* 0x0000008e00277202 */ /* 0x000fe20000000f00 */
[----:B------:R-:W-:Y:S02]  /*14330*/  IMAD.MOV.U32 R142, RZ, RZ, R201 ;  /* 0x000000ffff8e7224 */ /* 0x000fe400078e00c9 */
[----:B------:R-:W-:Y:S01]  /*14340*/  IMAD.MOV.U32 R201, RZ, RZ, R203 ;  /* 0x000000ffffc97224 */ /* 0x000fe200078e00cb */
[----:B------:R-:W-:Y:S01]  /*14350*/  MOV R203, R198 ;  /* 0x000000c600cb7202 */ /* 0x000fe20000000f00 */
[----:B------:R2:W-:Y:S01]  /*14360*/  MUFU.EX2 R210, R0 ;  /* 0x0000000000d27308 */ /* 0x0005e20000000800 */
[----:B------:R-:W-:Y:S02]  /*14370*/  IMAD.MOV.U32 R198, RZ, RZ, R184 ;  /* 0x000000ffffc67224 */ /* 0x000fe400078e00b8 */
[----:B------:R-:W-:Y:S01]  /*14380*/  IMAD.MOV.U32 R184, RZ, RZ, R186 ;  /* 0x000000ffffb87224 */ /* 0x000fe200078e00ba */
[----:B------:R-:W-:Y:S01]  /*14390*/  MOV R186, R172 ;  /* 0x000000ac00ba7202 */ /* 0x000fe20000000f00 */
[----:B------:R-:W-:-:S02]  /*143a0*/  IMAD.MOV.U32 R37, RZ, RZ, R39 ;  /* 0x000000ffff257224 */ /* 0x000fc400078e0027 */
[----:B------:R-:W-:Y:S02]  /*143b0*/  IMAD.MOV.U32 R39, RZ, RZ, R142 ;  /* 0x000000ffff277224 */ /* 0x000fe400078e008e */
[----:B------:R-:W-:Y:S02]  /*143c0*/  IMAD.MOV.U32 R172, RZ, RZ, R174 ;  /* 0x000000ffffac7224 */ /* 0x000fe400078e00ae */
[----:B------:R-:W-:Y:S02]  /*143d0*/  IMAD.MOV.U32 R142, RZ, RZ, R201 ;  /* 0x000000ffff8e7224 */ /* 0x000fe400078e00c9 */
[----:B--2---:R-:W-:Y:S01]  /*143e0*/  FFMA.FTZ R0, R38, c[0x0][0x23c], -R12 ;  /* 0x00008f0026007a23 */ /* 0x004fe2000001080c */
[----:B------:R-:W-:Y:S02]  /*143f0*/  MOV R38, R140 ;  /* 0x0000008c00267202 */ /* 0x000fe40000000f00 */
        /* <DEDUP_REMOVED lines=18> */
[----:B------:R-:W-:-:S02]  /*14520*/  MOV R175, R212 ;  /* 0x000000d400af7202 */ /* 0x000fc40000000f00 */
[----:B------:R2:W-:Y:S01]  /*14530*/  MUFU.EX2 R212, R0 ;  /* 0x0000000000d47308 */ /* 0x0005e20000000800 */
[----:B------:R-:W-:Y:S01]  /*14540*/  MOV R133, R234 ;  /* 0x000000ea00857202 */ /* 0x000fe20000000f00 */
[----:B------:R-:W-:Y:S02]  /*14550*/  IMAD.MOV.U32 R36, RZ, RZ, R38 ;  /* 0x000000ffff247224 */ /* 0x000fe400078e0026 */
[----:B------:R-:W-:Y:S02]  /*14560*/  IMAD.MOV.U32 R38, RZ, RZ, R140 ;  /* 0x000000ffff267224 */ /* 0x000fe400078e008c */
[----:B------:R-:W-:Y:S02]  /*14570*/  IMAD.MOV.U32 R140, RZ, RZ, R200 ;  /* 0x000000ffff8c7224 */ /* 0x000fe400078e00c8 */
[----:B------:R-:W-:Y:S02]  /*14580*/  IMAD.MOV.U32 R200, RZ, RZ, R202 ;  /* 0x000000ffffc87224 */ /* 0x000fe400078e00ca */
[----:B--2---:R-:W-:Y:S01]  /*14590*/  FFMA.FTZ R0, R37, c[0x0][0x23c], -R3 ;  /* 0x00008f0025007a23 */ /* 0x004fe20000010803 */
[----:B------:R-:W-:-:S02]  /*145a0*/  MOV R37, R39 ;  /* 0x0000002700257202 */ /* 0x000fc40000000f00 */
[----:B------:R-:W-:Y:S02]  /*145b0*/  MOV R39, R142 ;  /* 0x0000008e00277202 */ /* 0x000fe40000000f00 */
[----:B------:R-:W-:Y:S02]  /*145c0*/  MOV R142, R201 ;  /* 0x000000c9008e7202 */ /* 0x000fe40000000f00 */
[----:B------:R-:W-:Y:S02]  /*145d0*/  MOV R201, R203 ;  /* 0x000000cb00c97202 */ /* 0x000fe40000000f00 */
[----:B------:R-:W-:Y:S02]  /*145e0*/  MOV R203, R133 ;  /* 0x0000008500cb7202 */ /* 0x000fe40000000f00 */
[----:B------:R2:W-:Y:S01]  /*145f0*/  MUFU.EX2 R133, R0 ;  /* 0x0000000000857308 */ /* 0x0005e20000000800 */
[----:B------:R-:W-:Y:S01]  /*14600*/  IMAD.MOV.U32 R202, RZ, RZ, R196 ;  /* 0x000000ffffca7224 */ /* 0x000fe200078e00c4 */
[----:B------:R-:W-:-:S02]  /*14610*/  MOV R35, R37 ;  /* 0x0000002500237202 */ /* 0x000fc40000000f00 */
[----:B------:R-:W-:Y:S01]  /*14620*/  MOV R37, R39 ;  /* 0x0000002700257202 */ /* 0x000fe20000000f00 */
[----:B------:R-:W-:Y:S02]  /*14630*/  IMAD.MOV.U32 R39, RZ, RZ, R140 ;  /* 0x000000ffff277224 */ /* 0x000fe400078e008c */
[----:B--2---:R-:W-:Y:S02]  /*14640*/  FFMA.FTZ R0, R36, c[0x0][0x23c], -R3 ;  /* 0x00008f0024007a23 */ /* 0x004fe40000010803 */
        /* <DEDUP_REMOVED lines=8> */
[----:B------:R-:W-:Y:S01]  /*146d0*/  IMAD.MOV.U32 R34, RZ, RZ, R36 ;  /* 0x000000ffff227224 */ /* 0x000fe200078e0024 */
[----:B------:R-:W-:-:S02]  /*146e0*/  MOV R197, R232 ;  /* 0x000000e800c57202 */ /* 0x000fc40000000f00 */
[----:B------:R-:W-:Y:S01]  /*146f0*/  MOV R36, R200 ;  /* 0x000000c800247202 */ /* 0x000fe20000000f00 */
[----:B------:R-:W-:Y:S01]  /*14700*/  IMAD.MOV.U32 R200, RZ, RZ, R201 ;  /* 0x000000ffffc87224 */ /* 0x000fe200078e00c9 */
[----:B------:R-:W-:Y:S01]  /*14710*/  MOV R201, R202 ;  /* 0x000000ca00c97202 */ /* 0x000fe20000000f00 */
[----:B------:R-:W-:Y:S01]  /*14720*/  IMAD.MOV.U32 R202, RZ, RZ, R203 ;  /* 0x000000ffffca7224 */ /* 0x000fe200078e00cb */
[----:B------:R-:W-:Y:S01]  /*14730*/  MOV R203, R197 ;  /* 0x000000c500cb7202 */ /* 0x000fe20000000f00 */
[----:B------:R-:W-:Y:S01]  /*14740*/  IMAD.MOV.U32 R197, RZ, RZ, R165 ;  /* 0x000000ffffc57224 */ /* 0x000fe200078e00a5 */
[----:B------:R-:W-:Y:S01]  /*14750*/  MOV R165, R231 ;  /* 0x000000e700a57202 */ /* 0x000fe20000000f00 */
[----:B--2---:R-:W-:Y:S01]  /*14760*/  FFMA.FTZ R0, R35, c[0x0][0x23c], -R3 ;  /* 0x00008f0023007a23 */ /* 0x004fe20000010803 */
[----:B------:R-:W-:Y:S01]  /*14770*/  MOV R35, R37 ;  /* 0x0000002500237202 */ /* 0x000fe20000000f00 */
[----:B------:R-:W-:Y:S02]  /*14780*/  IMAD.MOV.U32 R37, RZ, RZ, R142 ;  /* 0x000000ffff257224 */ /* 0x000fe400078e008e */
[----:B------:R2:W-:Y:S01]  /*14790*/  MUFU.EX2 R142, R0 ;  /* 0x00000000008e7308 */ /* 0x0005e20000000800 */
[----:B------:R-:W-:-:S02]  /*147a0*/  MOV R33, R200 ;  /* 0x000000c800217202 */ /* 0x000fc40000000f00 */
[----:B------:R-:W-:Y:S02]  /*147b0*/  MOV R200, R202 ;  /* 0x000000ca00c87202 */ /* 0x000fe40000000f00 */
[----:B------:R-:W-:Y:S02]  /*147c0*/  MOV R202, R197 ;  /* 0x000000c500ca7202 */ /* 0x000fe40000000f00 */
[----:B------:R-:W-:Y:S01]  /*147d0*/  MOV R197, R209 ;  /* 0x000000d100c57202 */ /* 0x000fe20000000f00 */
[----:B--2---:R-:W-:Y:S02]  /*147e0*/  FFMA.FTZ R0, R34, c[0x0][0x23c], -R3 ;  /* 0x00008f0022007a23 */ /* 0x004fe40000010803 */
[----:B------:R-:W-:Y:S02]  /*147f0*/  IMAD.MOV.U32 R34, RZ, RZ, R35 ;  /* 0x000000ffff227224 */ /* 0x000fe400078e0023 */
[----:B------:R-:W-:Y:S02]  /*14800*/  IMAD.MOV.U32 R35, RZ, RZ, R201 ;  /* 0x000000ffff237224 */ /* 0x000fe400078e00c9 */
[----:B------:R-:W-:-:S02]  /*14810*/  IMAD.MOV.U32 R201, RZ, RZ, R203 ;  /* 0x000000ffffc97224 */ /* 0x000fc400078e00cb */
[----:B------:R-:W-:Y:S02]  /*14820*/  IMAD.MOV.U32 R203, RZ, RZ, R165 ;  /* 0x000000ffffcb7224 */ /* 0x000fe400078e00a5 */
[----:B------:R-:W-:Y:S01]  /*14830*/  IMAD.MOV.U32 R21, RZ, RZ, R35 ;  /* 0x000000ffff157224 */ /* 0x000fe200078e0023 */
[----:B------:R-:W-:Y:S01]  /*14840*/  MOV R35, R200 ;  /* 0x000000c800237202 */ /* 0x000fe20000000f00 */
[----:B------:R-:W-:Y:S02]  /*14850*/  IMAD.MOV.U32 R165, RZ, RZ, R230 ;  /* 0x000000ffffa57224 */ /* 0x000fe400078e00e6 */
[----:B------:R-:W-:Y:S01]  /*14860*/  IMAD.MOV.U32 R200, RZ, RZ, R201 ;  /* 0x000000ffffc87224 */ /* 0x000fe200078e00c9 */
[----:B------:R-:W-:Y:S01]  /*14870*/  MOV R201, R202 ;  /* 0x000000ca00c97202 */ /* 0x000fe20000000f00 */
[----:B------:R2:W-:Y:S01]  /*14880*/  MUFU.EX2 R209, R0 ;  /* 0x0000000000d17308 */ /* 0x0005e20000000800 */
[----:B------:R-:W-:Y:S01]  /*14890*/  IMAD.MOV.U32 R202, RZ, RZ, R203 ;  /* 0x000000ffffca7224 */ /* 0x000fe200078e00cb */
[----:B------:R-:W-:Y:S01]  /*148a0*/  MOV R203, R197 ;  /* 0x000000c500cb7202 */ /* 0x000fe20000000f00 */
[----:B------:R-:W-:Y:S01]  /*148b0*/  IMAD.MOV.U32 R197, RZ, RZ, R165 ;  /* 0x000000ffffc57224 */ /* 0x000fe200078e00a5 */
[----:B------:R-:W-:-:S02]  /*148c0*/  MOV R32, R33 ;  /* 0x0000002100207202 */ /* 0x000fc40000000f00 */
[----:B------:R-:W-:Y:S01]  /*148d0*/  MOV R165, R167 ;  /* 0x000000a700a57202 */ /* 0x000fe20000000f00 */
[----:B------:R-:W-:Y:S02]  /*148e0*/  IMAD.MOV.U32 R167, RZ, RZ, R55 ;  /* 0x000000ffffa77224 */ /* 0x000fe400078e0037 */
[--C-:B------:R-:W-:Y:S02]  /*148f0*/  FFMA.FTZ R37, R37, c[0x0][0x23c], -R3.reuse ;  /* 0x00008f0025257a23 */ /* 0x100fe40000010803 */
[----:B--2---:R-:W-:Y:S02]  /*14900*/  FFMA.FTZ R0, R229, c[0x0][0x23c], -R2 ;  /* 0x00008f00e5007a23 */ /* 0x004fe40000010802 */
[--C-:B------:R-:W-:Y:S02]  /*14910*/  FFMA.FTZ R36, R36, c[0x0][0x23c], -R3.reuse ;  /* 0x00008f0024247a23 */ /* 0x100fe40000010803 */
[----:B------:R2:W-:Y:S01]  /*14920*/  MUFU.EX2 R55, R0 ;  /* 0x0000000000377308 */ /* 0x0005e20000000800 */
[----:B------:R-:W-:-:S02]  /*14930*/  FFMA.FTZ R32, R32, c[0x0][0x23c], -R3 ;  /* 0x00008f0020207a23 */ /* 0x000fc40000010803 */
[--C-:B--2---:R-:W-:Y:S02]  /*14940*/  FFMA.FTZ R0, R38, c[0x0][0x23c], -R2.reuse ;  /* 0x00008f0026007a23 */ /* 0x104fe40000010802 */
[----:B------:R-:W-:Y:S02]  /*14950*/  FFMA.FTZ R38, R132, c[0x0][0x23c], -R3 ;  /* 0x00008f0084267a23 */ /* 0x000fe40000010803 */
[----:B------:R-:W-:Y:S02]  /*14960*/  FFMA.FTZ R3, R21, c[0x0][0x23c], -R2 ;  /* 0x00008f0015037a23 */ /* 0x000fe40000010802 */
[----:B------:R-:W2:Y:S01]  /*14970*/  LDSM.16.MT88.4 R20, [R226+0xd000] ;  /* 0x00d00000e214783b */ /* 0x000ea20000004200 */
[----:B------:R3:W1:Y:S01]  /*14980*/  MUFU.EX2 R214, R14 ;  /* 0x0000000e00d67308 */ /* 0x0006620000000800 */
[--C-:B------:R-:W-:Y:S02]  /*14990*/  FFMA.FTZ R34, R34, c[0x0][0x23c], -R12.reuse ;  /* 0x00008f0022227a23 */ /* 0x100fe4000001080c */
[----:B------:R-:W-:-:S02]  /*149a0*/  FFMA.FTZ R33, R224, c[0x0][0x23c], -R12 ;  /* 0x00008f00e0217a23 */ /* 0x000fc4000001080c */
[----:B------:R-:W-:Y:S02]  /*149b0*/  FFMA.FTZ R39, R39, c[0x0][0x23c], -R12 ;  /* 0x00008f0027277a23 */ /* 0x000fe4000001080c */
[----:B---3--:R-:W3:Y:S01]  /*149c0*/  LDSM.16.MT88.4 R12, [R225+0xd000] ;  /* 0x00d00000e10c783b */ /* 0x008ee20000004200 */
[----:B------:R2:W2:Y:S01]  /*149d0*/  MUFU.EX2 R132, R0 ;  /* 0x0000000000847308 */ /* 0x0004a20000000800 */
[----:B----4-:R-:W-:Y:S02]  /*149e0*/  F2FP.PACK_AB R9, R143, R141 ;  /* 0x0000008d8f09723e */ /* 0x010fe400000000ff */
[----:B-1----:R-:W-:Y:S02]  /*149f0*/  F2FP.PACK_AB R10, R214, R213 ;  /* 0x000000d5d60a723e */ /* 0x002fe400000000ff */
[----:B------:R-:W-:Y:S01]  /*14a00*/  F2FP.PACK_AB R11, R212, R210 ;  /* 0x000000d2d40b723e */ /* 0x000fe200000000ff */
[----:B------:R-:W-:Y:S01]  /*14a10*/  FADD.FTZ R29, R165, R26 ;  /* 0x0000001aa51d7221 */ /* 0x000fe20000010000 */
[----:B------:R-:W-:Y:S01]  /*14a20*/  MOV R165, R138 ;  /* 0x0000008a00a57202 */ /* 0x000fe20000000f00 */
[----:B--2---:R-:W-:-:S02]  /*14a30*/  FFMA.FTZ R0, R139, c[0x0][0x23c], -R2 ;  /* 0x00008f008b007a23 */ /* 0x004fc40000010802 */
[----:B------:R-:W-:Y:S02]  /*14a40*/  MUFU.EX2 R139, R3 ;  /* 0x00000003008b7308 */ /* 0x000fe40000000800 */
[----:B------:R-:W-:Y:S06]  /*14a50*/  HMMA.16816.F32 R88, R8, R20, R88 ;  /* 0x000000140858723c */ /* 0x000fec0000001858 */
[----:B------:R1:W2:Y:S01]  /*14a60*/  MUFU.EX2 R138, R0 ;  /* 0x00000000008a7308 */ /* 0x0002a20000000800 */
[----:B------:R-:W-:Y:S02]  /*14a70*/  F2FP.PACK_AB R6, R209, R142 ;  /* 0x0000008ed106723e */ /* 0x000fe400000000ff */
[----:B------:R-:W-:Y:S01]  /*14a80*/  F2FP.PACK_AB R5, R132, R55 ;  /* 0x000000378405723e */ /* 0x000fe200000000ff */
[----:B------:R-:W-:-:S02]  /*14a90*/  IMAD.MOV.U32 R196, RZ, RZ, R233 ;  /* 0x000000ffffc47224 */ /* 0x000fc400078e00e9 */
[----:B------:R-:W-:Y:S02]  /*14aa0*/  FFMA.FTZ R31, R35, c[0x0][0x23c], -R2 ;  /* 0x00008f00231f7a23 */ /* 0x000fe40000010802 */
[----:B-1----:R-:W-:Y:S01]  /*14ab0*/  FADD.FTZ R0, R244, R4 ;  /* 0x00000004f4007221 */ /* 0x002fe20000010000 */
[----:B------:R-:W-:Y:S02]  /*14ac0*/  F2FP.PACK_AB R4, R140, R133 ;  /* 0x000000858c04723e */ /* 0x000fe400000000ff */
[----:B--2---:R-:W-:Y:S01]  /*14ad0*/  F2FP.PACK_AB R7, R138, R139 ;  /* 0x0000008b8a07723e */ /* 0x004fe200000000ff */
[----:B---3--:R-:W-:Y:S01]  /*14ae0*/  HMMA.16816.F32 R148, R8, R12, R148 ;  /* 0x0000000c0894723c */ /* 0x008fe20000001894 */
[--C-:B------:R-:W-:Y:S02]  /*14af0*/  FFMA.FTZ R30, R200, c[0x0][0x23c], -R2.reuse ;  /* 0x00008f00c81e7a23 */ /* 0x100fe40000010802 */
[--C-:B------:R-:W-:Y:S02]  /*14b00*/  FFMA.FTZ R35, R201, c[0x0][0x23c], -R2.reuse ;  /* 0x00008f00c9237a23 */ /* 0x100fe40000010802 */
[----:B------:R-:W-:-:S03]  /*14b10*/  FFMA.FTZ R41, R202, c[0x0][0x23c], -R2 ;  /* 0x00008f00ca297a23 */ /* 0x000fc60000010802 */
[----:B------:R-:W-:Y:S01]  /*14b20*/  HMMA.16816.F32 R144, R4, R12, R144 ;  /* 0x0000000c0490723c */ /* 0x000fe20000001890 */
[----:B------:R-:W-:Y:S02]  /*14b30*/  FADD.FTZ R2, R196, R203 ;  /* 0x000000cbc4027221 */ /* 0x000fe40000010000 */
[----:B------:R-:W-:Y:S01]  /*14b40*/  FADD.FTZ R3, R197, R27 ;  /* 0x0000001bc5037221 */ /* 0x000fe20000010000 */
[----:B------:R-:W-:Y:S01]  /*14b50*/  MOV R27, R173 ;  /* 0x000000ad001b7202 */ /* 0x000fe20000000f00 */
[----:B------:R-:W-:-:S03]  /*14b60*/  IMAD.MOV.U32 R24, RZ, RZ, R172 ;  /* 0x000000ffff187224 */ /* 0x000fc600078e00ac */
[----:B------:R-:W-:Y:S01]  /*14b70*/  HMMA.16816.F32 R156, R4, R14, R156 ;  /* 0x0000000e049c723c */ /* 0x000fe2000000189c */
[----:B------:R-:W-:Y:S01]  /*14b80*/  IMAD.MOV.U32 R26, RZ, RZ, R174 ;  /* 0x000000ffff1a7224 */ /* 0x000fe200078e00ae */
[----:B------:R-:W-:Y:S01]  /*14b90*/  MOV R174, R91 ;  /* 0x0000005b00ae7202 */ /* 0x000fe20000000f00 */
[----:B------:R-:W-:Y:S01]  /*14ba0*/  IMAD.MOV.U32 R173, RZ, RZ, R88 ;  /* 0x000000ffffad7224 */ /* 0x000fe200078e0058 */
[----:B------:R-:W-:-:S04]  /*14bb0*/  MOV R172, R89 ;  /* 0x0000005900ac7202 */ /* 0x000fc80000000f00 */
[----:B------:R-:W-:Y:S01]  /*14bc0*/  HMMA.16816.F32 R60, R8, R14, R60 ;  /* 0x0000000e083c723c */ /* 0x000fe2000000183c */
[----:B------:R-:W1:Y:S01]  /*14bd0*/  LDSM.16.MT88.4 R12, [R227+0xd000] ;  /* 0x00d00000e30c783b */ /* 0x000e620000004200 */
[----:B------:R-:W-:Y:S01]  /*14be0*/  FADD.FTZ R28, R198, R2 ;  /* 0x00000002c61c7221 */ /* 0x000fe20000010000 */
[----:B------:R-:W-:Y:S01]  /*14bf0*/  MOV R89, R165 ;  /* 0x000000a500597202 */ /* 0x000fe20000000f00 */
[----:B------:R-:W-:Y:S01]  /*14c00*/  IMAD.MOV.U32 R88, RZ, RZ, R90 ;  /* 0x000000ffff587224 */ /* 0x000fe200078e005a */
[----:B------:R-:W-:Y:S01]  /*14c10*/  MOV R91, R167 ;  /* 0x000000a7005b7202 */ /* 0x000fe20000000f00 */
[----:B------:R-:W-:Y:S02]  /*14c20*/  IMAD.MOV.U32 R2, RZ, RZ, R164 ;  /* 0x000000ffff027224 */ /* 0x000fe400078e00a4 */
[----:B------:R-:W-:Y:S01]  /*14c30*/  IMAD.MOV.U32 R90, RZ, RZ, R166 ;  /* 0x000000ffff5a7224 */ /* 0x000fe200078e00a6 */
[----:B------:R-:W-:Y:S01]  /*14c40*/  MOV R244, R175 ;  /* 0x000000af00f47202 */ /* 0x000fe20000000f00 */
[----:B------:R-:W-:Y:S07]  /*14c50*/  HMMA.16816.F32 R164, R4, R20, R76 ;  /* 0x0000001404a4723c */ /* 0x000fee000000184c */
[----:B------:R-:W-:Y:S01]  /*14c60*/  IMAD.MOV.U32 R77, RZ, RZ, R174 ;  /* 0x000000ffff4d7224 */ /* 0x000fe200078e00ae */
[----:B------:R-:W-:Y:S01]  /*14c70*/  MOV R78, R173 ;  /* 0x000000ad004e7202 */ /* 0x000fe20000000f00 */
[----:B------:R-:W-:Y:S01]  /*14c80*/  IMAD.MOV.U32 R79, RZ, RZ, R172 ;  /* 0x000000ffff4f7224 */ /* 0x000fe200078e00ac */
[-C--:B------:R-:W-:Y:S08]  /*14c90*/  HMMA.16816.F32 R68, R8, R22.reuse, R68 ;  /* 0x000000160844723c */ /* 0x080ff00000001844 */
[----:B------:R-:W-:Y:S08]  /*14ca0*/  HMMA.16816.F32 R172, R4, R22, R72 ;  /* 0x0000001604ac723c */ /* 0x000ff00000001848 */
[----:B------:R-:W-:Y:S01]  /*14cb0*/  HMMA.16816.F32 R20, R8, R16, R64 ;  /* 0x000000100814723c */ /* 0x000fe20000001840 */
[----:B------:R-:W-:Y:S01]  /*14cc0*/  IMAD.MOV.U32 R198, RZ, RZ, R184 ;  /* 0x000000ffffc67224 */ /* 0x000fe200078e00b8 */
[----:B------:R-:W-:Y:S01]  /*14cd0*/  MOV R197, R185 ;  /* 0x000000b900c57202 */ /* 0x000fe20000000f00 */
[----:B------:R-:W-:Y:S01]  /*14ce0*/  IMAD.MOV.U32 R196, RZ, RZ, R186 ;  /* 0x000000ffffc47224 */ /* 0x000fe200078e00ba */
[----:B------:R-:W-:-:S04]  /*14cf0*/  MOV R25, R187 ;  /* 0x000000bb00197202 */ /* 0x000fc80000000f00 */
[C---:B------:R-:W-:Y:S08]  /*14d00*/  HMMA.16816.F32 R176, R4.reuse, R16, R176 ;  /* 0x0000001004b0723c */ /* 0x040ff000000018b0 */
[----:B------:R-:W-:Y:S08]  /*14d10*/  HMMA.16816.F32 R188, R4, R18, R188 ;  /* 0x0000001204bc723c */ /* 0x000ff000000018bc */
[----:B------:R-:W-:Y:S01]  /*14d20*/  MOV R187, R20 ;  /* 0x0000001400bb7202 */ /* 0x000fe20000000f00 */
[----:B------:R-:W-:Y:S01]  /*14d30*/  IMAD.MOV.U32 R186, RZ, RZ, R21 ;  /* 0x000000ffffba7224 */ /* 0x000fe200078e0015 */
[----:B------:R-:W-:Y:S01]  /*14d40*/  MOV R185, R22 ;  /* 0x0000001600b97202 */ /* 0x000fe20000000f00 */
[----:B------:R-:W-:-:S02]  /*14d50*/  IMAD.MOV.U32 R184, RZ, RZ, R23 ;  /* 0x000000ffffb87224 */ /* 0x000fc400078e0017 */
[C---:B------:R-:W-:Y:S08]  /*14d60*/  HMMA.16816.F32 R20, R8.reuse, R18, R84 ;  /* 0x000000120814723c */ /* 0x040ff00000001854 */
[----:B-1----:R-:W-:Y:S01]  /*14d70*/  HMMA.16816.F32 R16, R8, R14, R92 ;  /* 0x0000000e0810723c */ /* 0x002fe2000000185c */
[----:B------:R-:W-:Y:S01]  /*14d80*/  MOV R66, R26 ;  /* 0x0000001a00427202 */ /* 0x000fe20000000f00 */
[----:B------:R-:W-:Y:S01]  /*14d90*/  IMAD.MOV.U32 R67, RZ, RZ, R27 ;  /* 0x000000ffff437224 */ /* 0x000fe200078e001b */
[----:B------:R-:W-:Y:S01]  /*14da0*/  MOV R87, R24 ;  /* 0x0000001800577202 */ /* 0x000fe20000000f00 */
[----:B------:R-:W-:Y:S01]  /*14db0*/  IMAD.MOV.U32 R86, RZ, RZ, R25 ;  /* 0x000000ffff567224 */ /* 0x000fe200078e0019 */
[----:B------:R-:W-:Y:S01]  /*14dc0*/  MOV R76, R88 ;  /* 0x00000058004c7202 */ /* 0x000fe20000000f00 */
[----:B------:R-:W1:Y:S01]  /*14dd0*/  LDSM.16.MT88.4 R24, [R225+0xf000] ;  /* 0x00f00000e118783b */ /* 0x000e620000004200 */
        /* <DEDUP_REMOVED lines=12> */
[----:B------:R-:W2:Y:S01]  /*14ea0*/  LDSM.16.MT88.4 R20, [R226+0xf000] ;  /* 0x00f00000e214783b */ /* 0x000ea20000004200 */
[----:B------:R-:W-:Y:S01]  /*14eb0*/  MOV R91, R2 ;  /* 0x00000002005b7202 */ /* 0x000fe20000000f00 */
[----:B------:R-:W-:Y:S01]  /*14ec0*/  IMAD.MOV.U32 R84, RZ, RZ, R197 ;  /* 0x000000ffff547224 */ /* 0x000fe200078e00c5 */
[----:B------:R-:W-:Y:S01]  /*14ed0*/  MOV R85, R196 ;  /* 0x000000c400557202 */ /* 0x000fe20000000f00 */
[----:B------:R-:W-:Y:S01]  /*14ee0*/  IMAD.MOV.U32 R244, RZ, RZ, R199 ;  /* 0x000000fffff47224 */ /* 0x000fe200078e00c7 */
[----:B------:R-:W-:Y:S01]  /*14ef0*/  MOV R2, R198 ;  /* 0x000000c600027202 */ /* 0x000fe20000000f00 */
[-C--:B------:R-:W-:Y:S08]  /*14f00*/  HMMA.16816.F32 R192, R4, R12.reuse, R192 ;  /* 0x0000000c04c0723c */ /* 0x080ff000000018c0 */
[----:B------:R-:W-:Y:S07]  /*14f10*/  HMMA.16816.F32 R196, R8, R12, R80 ;  /* 0x0000000c08c4723c */ /* 0x000fee0000001850 */
[----:B------:R-:W-:Y:S01]  /*14f20*/  MOV R83, R17 ;  /* 0x0000001100537202 */ /* 0x000fe20000000f00 */
[C---:B------:R-:W-:Y:S01]  /*14f30*/  HMMA.16816.F32 R204, R4.reuse, R14, R204 ;  /* 0x0000000e04cc723c */ /* 0x040fe200000018cc */
[----:B------:R-:W-:Y:S01]  /*14f40*/  IMAD.MOV.U32 R82, RZ, RZ, R18 ;  /* 0x000000ffff527224 */ /* 0x000fe200078e0012 */
[----:B------:R-:W-:Y:S01]  /*14f50*/  MOV R81, R19 ;  /* 0x0000001300517202 */ /* 0x000fe20000000f00 */
[----:B------:R-:W-:Y:S01]  /*14f60*/  IMAD.MOV.U32 R80, RZ, RZ, R16 ;  /* 0x000000ffff507224 */ /* 0x000fe200078e0010 */
[----:B------:R-:W-:Y:S04]  /*14f70*/  LDSM.16.MT88.4 R12, [R227+0xf000] ;  /* 0x00f00000e30c783b */ /* 0x000fe80000004200 */
[----:B------:R-:W3:Y:S01]  /*14f80*/  LDSM.16.MT88.4 R16, [R228+0xf000] ;  /* 0x00f00000e410783b */ /* 0x000ee20000004200 */
[----:B-1----:R-:W-:Y:S07]  /*14f90*/  HMMA.16816.F32 R72, R4, R24, R160 ;  /* 0x000000180448723c */ /* 0x002fee00000018a0 */
[----:B------:R-:W-:Y:S01]  /*14fa0*/  MOV R161, R76 ;  /* 0x0000004c00a17202 */ /* 0x000fe20000000f00 */
[----:B------:R-:W-:Y:S01]  /*14fb0*/  IMAD.MOV.U32 R162, RZ, RZ, R77 ;  /* 0x000000ffffa27224 */ /* 0x000fe200078e004d */
[----:B------:R-:W-:Y:S01]  /*14fc0*/  MOV R163, R78 ;  /* 0x0000004e00a37202 */ /* 0x000fe20000000f00 */
[----:B------:R-:W-:-:S02]  /*14fd0*/  IMAD.MOV.U32 R160, RZ, RZ, R79 ;  /* 0x000000ffffa07224 */ /* 0x000fc400078e004f */
[----:B------:R-:W-:Y:S07]  /*14fe0*/  HMMA.16816.F32 R76, R4, R26, R152 ;  /* 0x0000001a044c723c */ /* 0x000fee0000001898 */
[----:B------:R-:W-:Y:S01]  /*14ff0*/  MOV R155, R88 ;  /* 0x00000058009b7202 */ /* 0x000fe20000000f00 */
[----:B------:R-:W-:Y:S01]  /*15000*/  IMAD.MOV.U32 R154, RZ, RZ, R89 ;  /* 0x000000ffff9a7224 */ /* 0x000fe200078e0059 */
[----:B------:R-:W-:Y:S01]  /*15010*/  MOV R153, R90 ;  /* 0x0000005a00997202 */ /* 0x000fe20000000f00 */
[----:B------:R-:W-:-:S02]  /*15020*/  IMAD.MOV.U32 R152, RZ, RZ, R91 ;  /* 0x000000ffff987224 */ /* 0x000fc400078e005b */
[----:B--2---:R-:W-:Y:S01]  /*15030*/  HMMA.16816.F32 R88, R4, R20, R128 ;  /* 0x000000140458723c */ /* 0x004fe20000001880 */
[----:B------:R-:W-:-:S07]  /*15040*/  MOV R215, R235 ;  /* 0x000000eb00d77202 */ /* 0x000fce0000000f00 */
[C---:B------:R-:W-:Y:S01]  /*15050*/  HMMA.16816.F32 R92, R4.reuse, R22, R116 ;  /* 0x00000016045c723c */ /* 0x040fe20000001874 */
[----:B------:R-:W-:Y:S01]  /*15060*/  MOV R129, R65 ;  /* 0x0000004100817202 */ /* 0x000fe20000000f00 */
[----:B------:R-:W-:Y:S01]  /*15070*/  IMAD.MOV.U32 R130, RZ, RZ, R66 ;  /* 0x000000ffff827224 */ /* 0x000fe200078e0042 */
[----:B------:R-:W-:Y:S01]  /*15080*/  MOV R131, R67 ;  /* 0x0000004300837202 */ /* 0x000fe20000000f00 */
[----:B------:R-:W-:Y:S01]  /*15090*/  IMAD.MOV.U32 R128, RZ, RZ, R80 ;  /* 0x000000ffff807224 */ /* 0x000fe200078e0050 */
[----:B------:R-:W-:Y:S01]  /*150a0*/  MOV R80, R71 ;  /* 0x0000004700507202 */ /* 0x000fe20000000f00 */
[----:B------:R-:W-:Y:S01]  /*150b0*/  FADD.FTZ R2, R2, R29 ;  /* 0x0000001d02027221 */ /* 0x000fe20000010000 */
[----:B------:R1:W5:Y:S01]  /*150c0*/  LDL.LU R235, [R1+0x88] ;  /* 0x0000880001eb7983 */ /* 0x0003620000300800 */
[C---:B---3--:R-:W-:Y:S03]  /*150d0*/  HMMA.16816.F32 R104, R4.reuse, R16, R104 ;  /* 0x000000100468723c */ /* 0x048fe60000001868 */
[----:B------:R1:W5:Y:S04]  /*150e0*/  LDL.LU R234, [R1+0x84] ;  /* 0x0000840001ea7983 */ /* 0x0003680000300800 */
[----:B------:R1:W5:Y:S01]  /*150f0*/  LDL.LU R233, [R1+0x80] ;  /* 0x0000800001e97983 */ /* 0x0003620000300800 */
[C---:B------:R-:W-:Y:S03]  /*15100*/  HMMA.16816.F32 R108, R4.reuse, R18, R108 ;  /* 0x00000012046c723c */ /* 0x040fe6000000186c */
[----:B------:R1:W5:Y:S04]  /*15110*/  LDL.LU R232, [R1+0x7c] ;  /* 0x00007c0001e87983 */ /* 0x0003680000300800 */
[----:B------:R1:W5:Y:S01]  /*15120*/  LDL.LU R231, [R1+0x78] ;  /* 0x0000780001e77983 */ /* 0x0003620000300800 */
[C---:B------:R-:W-:Y:S03]  /*15130*/  HMMA.16816.F32 R120, R4.reuse, R12, R120 ;  /* 0x0000000c0478723c */ /* 0x040fe60000001878 */
[----:B------:R1:W5:Y:S04]  /*15140*/  LDL.LU R230, [R1+0x74] ;  /* 0x0000740001e67983 */ /* 0x0003680000300800 */
[----:B------:R1:W5:Y:S01]  /*15150*/  LDL.LU R229, [R1+0x70] ;  /* 0x0000700001e57983 */ /* 0x0003620000300800 */
[----:B------:R-:W-:Y:S03]  /*15160*/  HMMA.16816.F32 R64, R4, R14, R124 ;  /* 0x0000000e0440723c */ /* 0x000fe6000000187c */
[----:B------:R1:W5:Y:S04]  /*15170*/  LDL.LU R224, [R1+0x6c] ;  /* 0x00006c0001e07983 */ /* 0x0003680000300800 */
        /* <DEDUP_REMOVED lines=9> */
[----:B------:R-:W-:Y:S01]  /*15210*/  HMMA.16816.F32 R68, R8, R24, R180 ;  /* 0x000000180844723c */ /* 0x000fe200000018b4 */
[----:B------:R-:W-:Y:S01]  /*15220*/  IMAD.MOV.U32 R125, RZ, RZ, R87 ;  /* 0x000000ffff7d7224 */ /* 0x000fe200078e0057 */
[----:B------:R-:W-:Y:S01]  /*15230*/  MOV R126, R215 ;  /* 0x000000d7007e7202 */ /* 0x000fe20000000f00 */
[----:B------:R-:W-:-:S04]  /*15240*/  IMAD.MOV.U32 R215, RZ, RZ, R217 ;  /* 0x000000ffffd77224 */ /* 0x000fc800078e00d9 */
[----:B------:R-:W-:Y:S01]  /*15250*/  MOV R181, R216 ;  /* 0x000000d800b57202 */ /* 0x000fe20000000f00 */
[----:B------:R-:W-:Y:S01]  /*15260*/  IMAD.MOV.U32 R182, RZ, RZ, R219 ;  /* 0x000000ffffb67224 */ /* 0x000fe200078e00db */
[----:B------:R-:W-:Y:S01]  /*15270*/  MOV R183, R218 ;  /* 0x000000da00b77202 */ /* 0x000fe20000000f00 */
[----:B------:R-:W-:Y:S01]  /*15280*/  HMMA.16816.F32 R220, R8, R20, R220 ;  /* 0x0000001408dc723c */ /* 0x000fe200000018dc */
[----:B------:R-:W-:Y:S01]  /*15290*/  MOV R6, R84 ;  /* 0x0000005400067202 */ /* 0x000fe20000000f00 */
[----:B------:R2:W-:Y:S01]  /*152a0*/  MUFU.EX2 R20, R181 ;  /* 0x000000b500147308 */ /* 0x0005e20000000800 */
[----:B------:R-:W-:Y:S01]  /*152b0*/  MOV R124, R86 ;  /* 0x00000056007c7202 */ /* 0x000fe20000000f00 */
[----:B------:R-:W-:-:S04]  /*152c0*/  IMAD.MOV.U32 R7, RZ, RZ, R85 ;  /* 0x000000ffff077224 */ /* 0x000fc800078e0055 */
[C---:B------:R-:W-:Y:S08]  /*152d0*/  HMMA.16816.F32 R216, R8.reuse, R22, R96 ;  /* 0x0000001608d8723c */ /* 0x040ff00000001860 */
[----:B------:R-:W-:Y:S01]  /*152e0*/  HMMA.16816.F32 R116, R8, R18, R112 ;  /* 0x000000120874723c */ /* 0x000fe20000001870 */
[----:B------:R3:W-:Y:S01]  /*152f0*/  MUFU.EX2 R23, R4 ;  /* 0x0000000400177308 */ /* 0x0007e20000000800 */
[----:B--2---:R-:W-:Y:S01]  /*15300*/  IMAD.MOV.U32 R181, RZ, RZ, R5 ;  /* 0x000000ffffb57224 */ /* 0x004fe200078e0005 */
[----:B------:R-:W-:Y:S01]  /*15310*/  MOV R5, R124 ;  /* 0x0000007c00057202 */ /* 0x000fe20000000f00 */
[----:B------:R-:W-:Y:S02]  /*15320*/  LDSM.16.MT88.4 R112, [R228+0xf800] ;  /* 0x00f80000e470783b */ /* 0x000fe40000004200 */
[----:B------:R-:W-:-:S03]  /*15330*/  FADD.FTZ R3, R181, R3 ;  /* 0x00000003b5037221 */ /* 0x000fc60000010000 */
[----:B------:R2:W4:Y:S01]  /*15340*/  MUFU.EX2 R21, R182 ;  /* 0x000000b600157308 */ /* 0x0005220000000800 */
[C---:B------:R-:W-:Y:S08]  /*15350*/  HMMA.16816.F32 R84, R8.reuse, R26, R168 ;  /* 0x0000001a0854723c */ /* 0x040ff000000018a8 */
[----:B------:R-:W-:Y:S01]  /*15360*/  HMMA.16816.F32 R100, R8, R16, R100 ;  /* 0x000000100864723c */ /* 0x000fe20000001864 */
[----:B---3--:R-:W-:Y:S01]  /*15370*/  IMAD.MOV.U32 R4, RZ, RZ, R125 ;  /* 0x000000ffff047224 */ /* 0x008fe200078e007d */
[----:B------:R3:W-:Y:S01]  /*15380*/  MUFU.EX2 R22, R183 ;  /* 0x000000b700167308 */ /* 0x0007e20000000800 */
[----:B------:R-:W-:Y:S01]  /*15390*/  FADD.FTZ R5, R5, R3 ;  /* 0x0000000305057221 */ /* 0x000fe20000010000 */
[----:B------:R-:W-:Y:S01]  /*153a0*/  MOV R124, R152 ;  /* 0x00000098007c7202 */ /* 0x000fe20000000f00 */
[----:B------:R-:W-:-:S03]  /*153b0*/  FADD.FTZ R4, R4, R2 ;  /* 0x0000000204047221 */ /* 0x000fc60000010000 */
[----:B------:R-:W-:Y:S01]  /*153c0*/  HMMA.16816.F32 R56, R8, R12, R56 ;  /* 0x0000000c0838723c */ /* 0x000fe20000001838 */
[----:B--2---:R-:W-:Y:S01]  /*153d0*/  MOV R182, R6 ;  /* 0x0000000600b67202 */ /* 0x004fe20000000f00 */
[----:B------:R-:W-:Y:S01]  /*153e0*/  IMAD.MOV.U32 R6, RZ, RZ, R7 ;  /* 0x000000ffff067224 */ /* 0x000fe200078e0007 */
[----:B------:R-:W-:Y:S01]  /*153f0*/  MUFU.EX2 R19, R34 ;  /* 0x0000002200137308 */ /* 0x000fe20000000800 */
[----:B------:R-:W-:-:S04]  /*15400*/  IMAD.MOV.U32 R7, RZ, RZ, R127 ;  /* 0x000000ffff077224 */ /* 0x000fc800078e007f */
[----:B------:R-:W-:Y:S01]  /*15410*/  HMMA.16816.F32 R44, R8, R14, R44 ;  /* 0x0000000e082c723c */ /* 0x000fe2000000182c */
[----:B------:R-:W-:Y:S01]  /*15420*/  FADD.FTZ R6, R6, R28 ;  /* 0x0000001c06067221 */ /* 0x000fe20000010000 */
[----:B------:R-:W-:Y:S01]  /*15430*/  MOV R29, R129 ;  /* 0x00000081001d7202 */ /* 0x000fe20000000f00 */
[----:B------:R-:W-:Y:S01]  /*15440*/  FADD.FTZ R4, R43, R4 ;  /* 0x000000042b047221 */ /* 0x000fe20000010000 */
[----:B---3--:R-:W-:Y:S01]  /*15450*/  MOV R183, R126 ;  /* 0x0000007e00b77202 */ /* 0x008fe20000000f00 */
[----:B------:R-:W-:Y:S01]  /*15460*/  IMAD.MOV.U32 R125, RZ, RZ, R153 ;  /* 0x000000ffff7d7224 */ /* 0x000fe200078e0099 */
[----:B------:R-:W-:Y:S01]  /*15470*/  MOV R126, R154 ;  /* 0x0000009a007e7202 */ /* 0x000fe20000000f00 */
[----:B------:R-:W-:Y:S01]  /*15480*/  IMAD.MOV.U32 R127, RZ, RZ, R155 ;  /* 0x000000ffff7f7224 */ /* 0x000fe200078e009b */
[----:B------:R-:W-:Y:S01]  /*15490*/  MOV R27, R7 ;  /* 0x00000007001b7202 */ /* 0x000fe20000000f00 */
[----:B------:R-:W2:Y:S01]  /*154a0*/  LDSM.16.MT88.4 R152, [R225+0xd800] ;  /* 0x00d80000e198783b */ /* 0x000ea20000004200 */
[----:B------:R-:W-:-:S02]  /*154b0*/  FADD.FTZ R3, R52, R6 ;  /* 0x0000000634037221 */ /* 0x000fc40000010000 */
[----:B------:R-:W-:Y:S01]  /*154c0*/  FADD.FTZ R2, R49, R5 ;  /* 0x0000000531027221 */ /* 0x000fe20000010000 */
[----:B------:R-:W-:Y:S01]  /*154d0*/  MUFU.EX2 R18, R39 ;  /* 0x0000002700127308 */ /* 0x000fe20000000800 */
[----:B------:R-:W-:Y:S01]  /*154e0*/  FADD.FTZ R26, R50, R4 ;  /* 0x00000004321a7221 */ /* 0x000fe20000010000 */
[----:B------:R-:W-:Y:S04]  /*154f0*/  LDSM.16.MT88.4 R168, [R226+0xd800] ;  /* 0x00d80000e2a8783b */ /* 0x000fe80000004200 */
[----:B------:R-:W3:Y:S02]  /*15500*/  LDSM.16.MT88.4 R4, [R227+0xf800] ;  /* 0x00f80000e304783b */ /* 0x000ee40000004200 */
[----:B------:R1:W1:Y:S01]  /*15510*/  MUFU.EX2 R15, R33 ;  /* 0x00000021000f7308 */ /* 0x0002620000000800 */
[----:B------:R-:W-:Y:S01]  /*15520*/  IMAD.MOV.U32 R180, RZ, RZ, R187 ;  /* 0x000000ffffb47224 */ /* 0x000fe200078e00bb */
[----:B------:R-:W-:Y:S06]  /*15530*/  LDSM.16.MT88.4 R96, [R226+0xf800] ;  /* 0x00f80000e260783b */ /* 0x000fec0000004200 */
[----:B------:R1:W1:Y:S08]  /*15540*/  MUFU.EX2 R17, R40 ;  /* 0x0000002800117308 */ /* 0x0002700000000800 */
[----:B------:R-:W-:Y:S08]  /*15550*/  MUFU.EX2 R11, R38 ;  /* 0x00000026000b7308 */ /* 0x000ff00000000800 */
[----:B------:R-:W1:Y:S08]  /*15560*/  MUFU.EX2 R13, R37 ;  /* 0x00000025000d7308 */ /* 0x000e700000000800 */
[----:B------:R-:W-:Y:S08]  /*15570*/  MUFU.EX2 R14, R36 ;  /* 0x00000024000e7308 */ /* 0x000ff00000000800 */
[----:B------:R-:W1:Y:S08]  /*15580*/  MUFU.EX2 R16, R32 ;  /* 0x0000002000107308 */ /* 0x000e700000000800 */
[----:B------:R1:W-:Y:S08]  /*15590*/  MUFU.EX2 R9, R31 ;  /* 0x0000001f00097308 */ /* 0x0003f00000000800 */
[----:B------:R1:W1:Y:S08]  /*155a0*/  MUFU.EX2 R10, R30 ;  /* 0x0000001e000a7308 */ /* 0x0002700000000800 */
[----:B------:R-:W-:Y:S08]  /*155b0*/  MUFU.EX2 R12, R35 ;  /* 0x00000023000c7308 */ /* 0x000ff00000000800 */
[----:B------:R-:W2:Y:S01]  /*155c0*/  MUFU.EX2 R8, R41 ;  /* 0x0000002900087308 */ /* 0x000ea20000000800 */
[----:B------:R-:W-:Y:S01]  /*155d0*/  FADD.FTZ R0, R182, R0 ;  /* 0x00000000b6007221 */ /* 0x000fe20000010000 */
[----:B-1----:R-:W-:Y:S01]  /*155e0*/  MOV R33, R125 ;  /* 0x0000007d00217202 */ /* 0x002fe20000000f00 */
[----:B------:R-:W-:-:S02]  /*155f0*/  IMAD.MOV.U32 R34, RZ, RZ, R124 ;  /* 0x000000ffff227224 */ /* 0x000fc400078e007c */
[----:B------:R-:W-:Y:S01]  /*15600*/  FADD.FTZ R0, R183, R0 ;  /* 0x00000000b7007221 */ /* 0x000fe20000010000 */
[----:B------:R-:W-:Y:S01]  /*15610*/  MOV R39, R127 ;  /* 0x0000007f00277202 */ /* 0x000fe20000000f00 */
[----:B------:R-:W-:Y:S01]  /*15620*/  IMAD.MOV.U32 R40, RZ, RZ, R126 ;  /* 0x000000ffff287224 */ /* 0x000fe200078e007e */
[----:B------:R-:W-:Y:S01]  /*15630*/  MOV R31, R131 ;  /* 0x00000083001f7202 */ /* 0x000fe20000000f00 */
[----:B------:R-:W-:Y:S01]  /*15640*/  IMAD.MOV.U32 R28, RZ, RZ, R128 ;  /* 0x000000ffff1c7224 */ /* 0x000fe200078e0080 */
[----:B----4-:R-:W-:Y:S01]  /*15650*/  F2FP.PACK_AB R128, R21, R20 ;  /* 0x000000141580723e */ /* 0x010fe200000000ff */
[----:B------:R-:W-:Y:S01]  /*15660*/  IMAD.MOV.U32 R30, RZ, RZ, R130 ;  /* 0x000000ffff1e7224 */ /* 0x000fe200078e0082 */
[----:B------:R-:W-:Y:S01]  /*15670*/  F2FP.PACK_AB R129, R15, R19 ;  /* 0x000000130f81723e */ /* 0x000fe200000000ff */
[----:B------:R-:W-:Y:S01]  /*15680*/  FADD.FTZ R0, R42, R0 ;  /* 0x000000002a007221 */ /* 0x000fe20000010000 */
[----:B------:R-:W-:Y:S02]  /*15690*/  F2FP.PACK_AB R130, R23, R22 ;  /* 0x000000161782723e */ /* 0x000fe400000000ff */
[----:B------:R-:W-:-:S02]  /*156a0*/  F2FP.PACK_AB R131, R18, R17 ;  /* 0x000000111283723e */ /* 0x000fc400000000ff */
[----:B------:R-:W-:Y:S02]  /*156b0*/  F2FP.PACK_AB R124, R13, R11 ;  /* 0x0000000b0d7c723e */ /* 0x000fe400000000ff */
[----:B------:R-:W-:Y:S02]  /*156c0*/  F2FP.PACK_AB R126, R16, R14 ;  /* 0x0000000e107e723e */ /* 0x000fe400000000ff */
[----:B------:R-:W-:Y:S02]  /*156d0*/  F2FP.PACK_AB R125, R10, R9 ;  /* 0x000000090a7d723e */ /* 0x000fe400000000ff */
[----:B--2---:R-:W-:Y:S01]  /*156e0*/  F2FP.PACK_AB R127, R8, R12 ;  /* 0x0000000c087f723e */ /* 0x004fe200000000ff */
[----:B------:R-:W-:Y:S02]  /*156f0*/  FADD.FTZ R3, R53, R3 ;  /* 0x0000000335037221 */ /* 0x000fe40000010000 */
[----:B------:R-:W-:Y:S02]  /*15700*/  FADD.FTZ R2, R51, R2 ;  /* 0x0000000233027221 */ /* 0x000fe40000010000 */
[----:B------:R-:W-:Y:S01]  /*15710*/  FADD.FTZ R25, R48, R0 ;  /* 0x0000000030197221 */ /* 0x000fe20000010000 */
[----:B------:R-:W-:Y:S01]  /*15720*/  MOV R49, R81 ;  /* 0x0000005100317202 */ /* 0x000fe20000000f00 */
[----:B------:R-:W-:Y:S01]  /*15730*/  FADD.FTZ R24, R54, R3 ;  /* 0x0000000336187221 */ /* 0x000fe20000010000 */
[----:B------:R-:W-:Y:S01]  /*15740*/  MOV R51, R83 ;  /* 0x0000005300337202 */ /* 0x000fe20000000f00 */
[----:B------:R-:W-:Y:S01]  /*15750*/  IMAD.MOV.U32 R48, RZ, RZ, R80 ;  /* 0x000000ffff307224 */ /* 0x000fe200078e0050 */
[----:B------:R-:W-:Y:S01]  /*15760*/  HMMA.16816.F32 R148, R128, R152, R148 ;  /* 0x000000988094723c */ /* 0x000fe20000001894 */
[----:B------:R-:W-:-:S02]  /*15770*/  IMAD.MOV.U32 R50, RZ, RZ, R82 ;  /* 0x000000ffff327224 */ /* 0x000fc400078e0052 */
[----:B------:R-:W-:Y:S01]  /*15780*/  FADD.FTZ R2, R39, R2 ;  /* 0x0000000227027221 */ /* 0x000fe20000010000 */
[----:B------:R-:W1:Y:S01]  /*15790*/  LDSM.16.MT88.4 R80, [R225+0xf800] ;  /* 0x00f80000e150783b */ /* 0x000e620000004200 */
[----:B------:R-:W-:Y:S01]  /*157a0*/  FADD.FTZ R0, R40, R26 ;  /* 0x0000001a28007221 */ /* 0x000fe20000010000 */
[----:B------:R-:W-:Y:S02]  /*157b0*/  MOV R181, R186 ;  /* 0x000000ba00b57202 */ /* 0x000fe40000000f00 */
[C---:B------:R-:W-:Y:S01]  /*157c0*/  HMMA.16816.F32 R144, R124.reuse, R152, R144 ;  /* 0x000000987c90723c */ /* 0x040fe20000001890 */
[----:B------:R-:W-:Y:S01]  /*157d0*/  IMAD.MOV.U32 R182, RZ, RZ, R185 ;  /* 0x000000ffffb67224 */ /* 0x000fe200078e00b9 */
[----:B------:R-:W-:Y:S01]  /*157e0*/  MOV R183, R184 ;  /* 0x000000b800b77202 */ /* 0x000fe20000000f00 */
[----:B------:R-:W-:Y:S01]  /*157f0*/  FADD.FTZ R3, R33, R25 ;  /* 0x0000001921037221 */ /* 0x000fe20000010000 */
[----:B------:R-:W2:Y:S04]  /*15800*/  LDSM.16.MT88.4 R184, [R228+0xd800] ;  /* 0x00d80000e4b8783b */ /* 0x000ea80000004200 */
[C---:B------:R-:W-:Y:S08]  /*15810*/  HMMA.16816.F32 R156, R124.reuse, R154, R156 ;  /* 0x0000009a7c9c723c */ /* 0x040ff0000000189c */
[C---:B------:R-:W-:Y:S08]  /*15820*/  HMMA.16816.F32 R104, R124.reuse, R112, R104 ;  /* 0x000000707c68723c */ /* 0x040ff00000001868 */
[----:B------:R-:W-:Y:S08]  /*15830*/  HMMA.16816.F32 R108, R124, R114, R108 ;  /* 0x000000727c6c723c */ /* 0x000ff0000000186c */
[C---:B------:R-:W-:Y:S08]  /*15840*/  HMMA.16816.F32 R100, R128.reuse, R112, R100 ;  /* 0x000000708064723c */ /* 0x040ff00000001864 */
[C---:B------:R-:W-:Y:S07]  /*15850*/  HMMA.16816.F32 R152, R128.reuse, R154, R60 ;  /* 0x0000009a8098723c */ /* 0x040fee000000183c */
[----:B------:R-:W-:Y:S01]  /*15860*/  IMAD.MOV.U32 R60, RZ, RZ, R203 ;  /* 0x000000ffff3c7224 */ /* 0x000fe200078e00cb */
[----:B------:R-:W-:Y:S01]  /*15870*/  HMMA.16816.F32 R112, R128, R114, R116 ;  /* 0x000000728070723c */ /* 0x000fe20000001874 */
[----:B------:R-:W-:Y:S01]  /*15880*/  MOV R61, R202 ;  /* 0x000000ca003d7202 */ /* 0x000fe20000000f00 */
[----:B------:R-:W-:Y:S01]  /*15890*/  IMAD.MOV.U32 R62, RZ, RZ, R201 ;  /* 0x000000ffff3e7224 */ /* 0x000fe200078e00c9 */
[----:B------:R-:W-:-:S02]  /*158a0*/  MOV R63, R200 ;  /* 0x000000c8003f7202 */ /* 0x000fc40000000f00 */
[----:B------:R-:W4:Y:S03]  /*158b0*/  LDSM.16.MT88.4 R200, [R227+0xd800] ;  /* 0x00d80000e3c8783b */ /* 0x000f260000004200 */
[-C--:B---3--:R-:W-:Y:S08]  /*158c0*/  HMMA.16816.F32 R120, R124, R4.reuse, R120 ;  /* 0x000000047c78723c */ /* 0x088ff00000001878 */
        /* <DEDUP_REMOVED lines=28> */
[----:B------:R-:W-:Y:S01]  /*15a90*/  MOV R37, R161 ;  /* 0x000000a100257202 */ /* 0x000fe20000000f00 */
[----:B------:R-:W-:Y:S01]  /*15aa0*/  FADD.FTZ R0, R10, R0 ;  /* 0x000000000a007221 */ /* 0x000fe20000010000 */
[----:B------:R-:W-:Y:S01]  /*15ab0*/  MOV R32, R163 ;  /* 0x000000a300207202 */ /* 0x000fe20000000f00 */
[----:B------:R-:W-:Y:S02]  /*15ac0*/  IMAD.MOV.U32 R36, RZ, RZ, R160 ;  /* 0x000000ffff247224 */ /* 0x000fe400078e00a0 */
[----:B------:R-:W-:Y:S02]  /*15ad0*/  IMAD.MOV.U32 R38, RZ, RZ, R162 ;  /* 0x000000ffff267224 */ /* 0x000fe400078e00a2 */
[----:B------:R-:W-:-:S02]  /*15ae0*/  FADD.FTZ R4, R22, R4 ;  /* 0x0000000416047221 */ /* 0x000fc40000010000 */
[----:B------:R-:W-:Y:S02]  /*15af0*/  FADD.FTZ R3, R17, R3 ;  /* 0x0000000311037221 */ /* 0x000fe40000010000 */
[----:B------:R-:W-:Y:S01]  /*15b00*/  FADD.FTZ R2, R14, R2 ;  /* 0x000000020e027221 */ /* 0x000fe20000010000 */
[----:B------:R-:W-:Y:S01]  /*15b10*/  HMMA.16816.F32 R160, R124, R168, R164 ;  /* 0x000000a87ca0723c */ /* 0x000fe200000018a4 */
[----:B------:R-:W-:Y:S02]  /*15b20*/  FADD.FTZ R0, R12, R0 ;  /* 0x000000000c007221 */ /* 0x000fe40000010000 */
[----:B------:R-:W-:Y:S02]  /*15b30*/  FADD.FTZ R4, R23, R4 ;  /* 0x0000000417047221 */ /* 0x000fe40000010000 */
[----:B------:R-:W-:Y:S02]  /*15b40*/  FADD.FTZ R3, R18, R3 ;  /* 0x0000000312037221 */ /* 0x000fe40000010000 */
[----:B------:R-:W-:Y:S01]  /*15b50*/  IMAD.MOV.U32 R164, RZ, RZ, R32 ;  /* 0x000000ffffa47224 */ /* 0x000fe200078e0020 */
[----:B------:R-:W-:Y:S01]  /*15b60*/  MOV R165, R36 ;  /* 0x0000002400a57202 */ /* 0x000fe20000000f00 */
[----:B------:R-:W-:Y:S01]  /*15b70*/  IMAD.MOV.U32 R166, RZ, RZ, R37 ;  /* 0x000000ffffa67224 */ /* 0x000fe200078e0025 */
[----:B------:R-:W-:Y:S01]  /*15b80*/  MOV R167, R38 ;  /* 0x0000002600a77202 */ /* 0x000fe20000000f00 */
[----:B------:R-:W-:-:S02]  /*15b90*/  FADD.FTZ R2, R16, R2 ;  /* 0x0000000210027221 */ /* 0x000fc40000010000 */
[----:B------:R-:W-:Y:S01]  /*15ba0*/  FADD.FTZ R0, R8, R0 ;  /* 0x0000000008007221 */ /* 0x000fe20000010000 */
[----:B------:R3:W-:Y:S01]  /*15bb0*/  STL [R1+0x20], R4 ;  /* 0x0000200401007387 */ /* 0x0007e20000100800 */
[C---:B-1----:R-:W-:Y:S03]  /*15bc0*/  HMMA.16816.F32 R72, R124.reuse, R80, R72 ;  /* 0x000000507c48723c */ /* 0x042fe60000001848 */
[----:B------:R3:W-:Y:S04]  /*15bd0*/  STL [R1+0x24], R3 ;  /* 0x0000240301007387 */ /* 0x0007e80000100800 */
[----:B------:R3:W-:Y:S01]  /*15be0*/  STL [R1+0x38], R2 ;  /* 0x0000380201007387 */ /* 0x0007e20000100800 */
[----:B------:R-:W-:Y:S03]  /*15bf0*/  HMMA.16816.F32 R76, R124, R82, R76 ;  /* 0x000000527c4c723c */ /* 0x000fe6000000184c */
[----:B------:R3:W-:Y:S05]  /*15c00*/  STL [R1+0x3c], R0 ;  /* 0x00003c0001007387 */ /* 0x0007ea0000100800 */
[C---:B------:R-:W-:Y:S08]  /*15c10*/  HMMA.16816.F32 R68, R128.reuse, R80, R68 ;  /* 0x000000508044723c */ /* 0x040ff00000001844 */
[----:B------:R-:W-:Y:S08]  /*15c20*/  HMMA.16816.F32 R80, R128, R82, R84 ;  /* 0x000000528050723c */ /* 0x000ff00000001854 */
[C---:B------:R-:W-:Y:S08]  /*15c30*/  HMMA.16816.F32 R172, R124.reuse, R170, R172 ;  /* 0x000000aa7cac723c */ /* 0x040ff000000018ac */
[C---:B--2---:R-:W-:Y:S08]  /*15c40*/  HMMA.16816.F32 R176, R124.reuse, R184, R176 ;  /* 0x000000b87cb0723c */ /* 0x044ff000000018b0 */
[C---:B------:R-:W-:Y:S08]  /*15c50*/  HMMA.16816.F32 R188, R124.reuse, R186, R188 ;  /* 0x000000ba7cbc723c */ /* 0x040ff000000018bc */
[C---:B----4-:R-:W-:Y:S08]  /*15c60*/  HMMA.16816.F32 R192, R124.reuse, R200, R192 ;  /* 0x000000c87cc0723c */ /* 0x050ff000000018c0 */
        /* <DEDUP_REMOVED lines=12> */
[----:B------:R-:W-:Y:S08]  /*15d30*/  HMMA.16816.F32 R128, R128, R6, R44 ;  /* 0x000000068080723c */ /* 0x000ff0000000182c */
.L_x_558:
[----:B--234-:R-:W-:-:S06]  /*15d40*/  UISETP.GT.AND UP0, UPT, UR23, UR9, UPT ;  /* 0x000000091700728c */ /* 0x01cfcc000bf04270 */
[----:B------:R-:W-:-:S13]  /*15d50*/  PLOP3.LUT P0, PT, PT, PT, UP0, 0x80, 0x0 ;  /* 0x000000000000781c */ /* 0x000fda0003f0f008 */
[----:B------:R-:W-:Y:S05]  /*15d60*/  @!P0 BRA `(.L_x_565) ;  /* 0x00005c9000008947 */ /* 0x000fea0003800000 */
[----:B------:R-:W2:Y:S01]  /*15d70*/  LDL.64 R8, [R1+0x50] ;  /* 0x0000500001087983 */ /* 0x000ea20000100a00 */
[----:B------:R-:W-:Y:S01]  /*15d80*/  IMAD.MOV.U32 R133, RZ, RZ, R136 ;  /* 0x000000ffff857224 */ /* 0x000fe200078e0088 */
[----:B------:R-:W-:Y:S01]  /*15d90*/  MOV R3, R137 ;  /* 0x0000008900037202 */ /* 0x000fe20000000f00 */
[----:B------:R-:W-:Y:S01]  /*15da0*/  IMAD.MOV.U32 R140, RZ, RZ, R134 ;  /* 0x000000ffff8c7224 */ /* 0x000fe200078e0086 */
[----:B------:R-:W3:Y:S01]  /*15db0*/  LDL R0, [R1+0x40] ;  /* 0x0000400001007983 */ /* 0x000ee20000100800 */
[----:B------:R-:W-:-:S03]  /*15dc0*/  MOV R139, R135 ;  /* 0x00000087008b7202 */ /* 0x000fc60000000f00 */
[----:B------:R-:W4:Y:S04]  /*15dd0*/  LDL.LU.64 R6, [R1+0x28] ;  /* 0x0000280001067983 */ /* 0x000f280000300a00 */
[----:B------:R-:W4:Y:S02]  /*15de0*/  LDL.LU.64 R4, [R1+0x30] ;  /* 0x0000300001047983 */ /* 0x000f240000300a00 */
[----:B----4-:R-:W-:-:S05]  /*15df0*/  IMAD.MOV.U32 R5, RZ, RZ, R7 ;  /* 0x000000ffff057224 */ /* 0x010fca00078e0007 */
[----:B------:R1:W-:Y:S01]  /*15e00*/  STL.64 [R1+0x48], R4 ;  /* 0x0000480401007387 */ /* 0x0003e20000100a00 */
[----:B--2---:R-:W-:Y:S02]  /*15e10*/  ISETP.GE.AND P5, PT, R8, c[0x0][0x220], PT ;  /* 0x0000880008007a0c */ /* 0x004fe40003fa6270 */
[----:B---3--:R-:W-:Y:S01]  /*15e20*/  ISETP.GE.AND P4, PT, R0, c[0x0][0x220], PT ;  /* 0x0000880000007a0c */ /* 0x008fe20003f86270 */
[----:B------:R-:W-:Y:S05]  /*15e30*/  BRA `(.L_x_566) ;  /* 0x000004e000007947 */ /* 0x000fea0003800000 */
.L_x_568:
        /* <DEDUP_REMOVED lines=11> */
[----:B------:R-:W-:Y:S02]  /*15ef0*/  UIADD3 UR15, UR23, UR15, URZ ;  /* 0x0000000f170f7290 */ /* 0x000fe4000fffe03f */
[----:B--2---:R-:W-:Y:S04]  /*15f00*/  LEA R0, P0, R0, R134, 0x6 ;  /* 0x0000008600007211 */ /* 0x004fe800078030ff */
[----:B------:R-:W-:Y:S01]  /*15f10*/  IMAD.U32 R134, RZ, RZ, UR15 ;  /* 0x0000000fff867e24 */ /* 0x000fe2000f8e00ff */
[----:B------:R-:W-:Y:S04]  /*15f20*/  @!P5 LEA R142, P2, R0, c[0x0][0x168], 0x1 ;  /* 0x00005a00008eda11 */ /* 0x000fe800078408ff */
        /* <DEDUP_REMOVED lines=29> */
[--C-:B------:R-:W-:Y:S01]  /*16100*/  @!P5 LEA.HI.X R211, R0, c[0x0][0x16c], R2.reuse, 0x1, P6 ;  /* 0x00005b0000d3da11 */ /* 0x100fe200030f0c02 */
[----:B------:R-:W-:Y:S01]  /*16110*/  @!PT LDS RZ, [RZ] ;  /* 0x00000000fffff984 */ /* 0x000fe20000000800 */
[----:B------:R-:W-:Y:S01]  /*16120*/  @!PT LDS RZ, [RZ] ;  /* 0x00000000fffff984 */ /* 0x000fe20000000800 */
[----:B------:R-:W-:Y:S01]  /*16130*/  @!PT LDS RZ, [RZ] ;  /* 0x00000000fffff984 */ /* 0x000fe20000000800 */
[----:B------:R1:W-:Y:S01]  /*16140*/  @!P4 LDGSTS.E.BYPASS.LTC128B.128 [R243+0xa800], [R208.64+0x80] ;  /* 0x0a800080d0f3cfae */ /* 0x0003e2000b901d52 */
[C---:B------:R-:W-:Y:S02]  /*16150*/  @!P4 LEA R134, P0, R132.reuse, c[0x0][0x168], 0x1 ;  /* 0x00005a008486ca11 */ /* 0x040fe400078008ff */
[----:B--2---:R-:W-:Y:S01]  /*16160*/  @!P5 LEA R142, P2, R132, c[0x0][0x168], 0x1 ;  /* 0x00005a00848eda11 */ /* 0x004fe200078408ff */
[----:B------:R1:W-:Y:S04]  /*16170*/  @P5 STS.128 [R243+0x9000], RZ ;  /* 0x009000fff3005388 */ /* 0x0003e80000000c00 */
[----:B------:R-:W-:Y:S01]  /*16180*/  @!PT LDS RZ, [RZ] ;  /* 0x00000000fffff984 */ /* 0x000fe20000000800 */
[----:B------:R-:W-:Y:S01]  /*16190*/  @!PT LDS RZ, [RZ] ;  /* 0x00000000fffff984 */ /* 0x000fe20000000800 */
[----:B------:R-:W-:Y:S01]  /*161a0*/  @!PT LDS RZ, [RZ] ;  /* 0x00000000fffff984 */ /* 0x000fe20000000800 */
[----:B------:R1:W-:Y:S01]  /*161b0*/  @!P5 LDGSTS.E.BYPASS.LTC128B.128 [R243+0x9000], [R210.64] ;  /* 0x09000000d2f3dfae */ /* 0x0003e2000b901d52 */
[C---:B---3--:R-:W-:Y:S03]  /*161c0*/  @!P4 LEA R136, P1, R0.reuse, c[0x0][0x168], 0x1 ;  /* 0x00005a000088ca11 */ /* 0x048fe600078208ff */
[----:B------:R1:W-:Y:S01]  /*161d0*/  @P4 STS.128 [R243+0xb000], RZ ;  /* 0x00b000fff3004388 */ /* 0x0003e20000000c00 */
[----:B------:R-:W-:Y:S02]  /*161e0*/  @!P4 LEA.HI.X R137, R0, c[0x0][0x16c], R2, 0x1, P1 ;  /* 0x00005b000089ca11 */ /* 0x000fe400008f0c02 */
[----:B------:R-:W-:Y:S03]  /*161f0*/  IADD3.X R2, R2, UR12, RZ, P3, !PT ;  /* 0x0000000c02027c10 */ /* 0x000fe60009ffe4ff */
[----:B------:R-:W-:Y:S01]  /*16200*/  @!PT LDS RZ, [RZ] ;  /* 0x00000000fffff984 */ /* 0x000fe20000000800 */
[----:B------:R-:W-:Y:S01]  /*16210*/  @!PT LDS RZ, [RZ] ;  /* 0x00000000fffff984 */ /* 0x000fe20000000800 */
[----:B------:R-:W-:Y:S01]  /*16220*/  @!PT LDS RZ, [RZ] ;  /* 0x00000000fffff984 */ /* 0x000fe20000000800 */
[----:B------:R1:W-:Y:S01]  /*16230*/  @!P4 LDGSTS.E.BYPASS.LTC128B.128 [R243+0xb000], [R136.64+0x80] ;  /* 0x0b00008088f3cfae */ /* 0x0003e2000b901d52 */
[C-C-:B------:R-:W-:Y:S02]  /*16240*/  @!P5 LEA.HI.X R143, R132.reuse, c[0x0][0x16c], R2.reuse, 0x1, P2 ;  /* 0x00005b00848fda11 */ /* 0x140fe400010f0c02 */
[----:B------:R-:W-:Y:S01]  /*16250*/  @!P4 LEA.HI.X R135, R132, c[0x0][0x16c], R2, 0x1, P0 ;  /* 0x00005b008487ca11 */ /* 0x000fe200000f0c02 */
        /* <DEDUP_REMOVED lines=12> */
.L_x_566:
        /* <DEDUP_REMOVED lines=9> */
[----:B-----5:R-:W-:Y:S01]  /*163b0*/  @P5 STS.128 [R243+0xc000], RZ ;  /* 0x00c000fff3005388 */ /* 0x020fe20000000c00 */
[----:B--2---:R-:W-:Y:S05]  /*163c0*/  IMAD.WIDE.U32 R4, R4, UR20, R6 ;  /* 0x0000001404047c25 */ /* 0x004fea000f8e0006 */
[C---:B------:R-:W-:Y:S02]  /*163d0*/  @!P5 LEA R6, P2, R4.reuse, c[0x0][0x170], 0x1 ;  /* 0x00005c000406da11 */ /* 0x040fe400078408ff */
[----:B------:R-:W-:Y:S02]  /*163e0*/  IADD3 R0, R5, UR4, RZ ;  /* 0x0000000405007c10 */ /* 0x000fe4000fffe0ff */
        /* <DEDUP_REMOVED lines=8> */
[----:B------:R-:W-:Y:S02]  /*16470*/  @!P5 LEA R16, P2, R2, c[0x0][0x170], 0x1 ;  /* 0x00005c000210da11 */ /* 0x000fe400078408ff */
[----:B------:R-:W-:Y:S01]  /*16480*/  IADD3.X R4, R0, UR10, RZ, P1, !PT ;  /* 0x0000000a00047c10 */ /* 0x000fe20008ffe4ff */
[----:B------:R-:W-:Y:S01]  /*16490*/  @P4 STS.128 [R243+0xe000], RZ ;  /* 0x00e000fff3004388 */ /* 0x000fe20000000c00 */
[C---:B------:R-:W-:Y:S02]  /*164a0*/  @!P4 LEA R14, P0, R2.reuse, c[0x0][0x170], 0x1 ;  /* 0x00005c00020eca11 */ /* 0x040fe400078008ff */
[C-C-:B------:R-:W-:Y:S02]  /*164b0*/  @!P5 LEA.HI.X R17, R2.reuse, c[0x0][0x174], R4.reuse, 0x1, P2 ;  /* 0x00005d000211da11 */ /* 0x140fe400010f0c04 */
[C---:B------:R-:W-:Y:S01]  /*164c0*/  @!P4 LEA.HI.X R15, R2.reuse, c[0x0][0x174], R4, 0x1, P0 ;  /* 0x00005d00020fca11 */ /* 0x040fe200000f0c04 */
[----:B------:R-:W-:Y:S01]  /*164d0*/  @!PT LDS RZ, [RZ] ;  /* 0x00000000fffff984 */ /* 0x000fe20000000800 */
[----:B------:R-:W-:Y:S01]  /*164e0*/  @!PT LDS RZ, [RZ] ;  /* 0x00000000fffff984 */ /* 0x000fe20000000800 */
[----:B------:R-:W-:Y:S01]  /*164f0*/  @!PT LDS RZ, [RZ] ;  /* 0x00000000fffff984 */ /* 0x000fe20000000800 */
[----:B------:R2:W-:Y:S01]  /*16500*/  @!P4 LDGSTS.E.BYPASS.LTC128B.128 [R243+0xe000], [R18.64+0x80] ;  /* 0x0e00008012f3cfae */ /* 0x0005e2000b901d52 */
[----:B------:R-:W-:Y:S04]  /*16510*/  IADD3 R0, P1, R2, UR21, RZ ;  /* 0x0000001502007c10 */ /* 0x000fe8000ff3e0ff */
[----:B------:R-:W-:Y:S01]  /*16520*/  @!P5 LEA R12, P3, R0, c[0x0][0x170], 0x1 ;  /* 0x00005c00000cda11 */ /* 0x000fe200078608ff */
[----:B------:R-:W-:Y:S01]  /*16530*/  @P5 STS.128 [R243+0xc800], RZ ;  /* 0x00c800fff3005388 */ /* 0x000fe20000000c00 */
[----:B------:R-:W-:Y:S02]  /*16540*/  IADD3.X R4, R4, UR10, RZ, P1, !PT ;  /* 0x0000000a04047c10 */ /* 0x000fe40008ffe4ff */
[C---:B------:R-:W-:Y:S02]  /*16550*/  @!P4 LEA R8, P1, R0.reuse, c[0x0][0x170], 0x1 ;  /* 0x00005c000008ca11 */ /* 0x040fe400078208ff */
[C-C-:B------:R-:W-:Y:S01]  /*16560*/  @!P5 LEA.HI.X R13, R0.reuse, c[0x0][0x174], R4.reuse, 0x1, P3 ;  /* 0x00005d00000dda11 */ /* 0x140fe200018f0c04 */
[----:B------:R-:W-:Y:S01]  /*16570*/  @!PT LDS RZ, [RZ] ;  /* 0x00000000fffff984 */ /* 0x000fe20000000800 */
[----:B------:R-:W-:Y:S01]  /*16580*/  @!PT LDS RZ, [RZ] ;  /* 0x00000000fffff984 */ /* 0x000fe20000000800 */
[----:B------:R-:W-:Y:S01]  /*16590*/  @!PT LDS RZ, [RZ] ;  /* 0x00000000fffff984 */ /* 0x000fe20000000800 */
[----:B------:R2:W-:Y:S01]  /*165a0*/  @!P5 LDGSTS.E.BYPASS.LTC128B.128 [R243+0xc800], [R16.64] ;  /* 0x0c80000010f3dfae */ /* 0x0005e2000b901d52 */
[C---:B------:R-:W-:Y:S02]  /*165b0*/  @!P4 LEA.HI.X R9, R0.reuse, c[0x0][0x174], R4, 0x1, P1 ;  /* 0x00005d000009ca11 */ /* 0x040fe400008f0c04 */
[----:B------:R-:W-:Y:S03]  /*165c0*/  IADD3 R2, P0, R0, UR21, RZ ;  /* 0x0000001500027c10 */ /* 0x000fe6000ff1e0ff */
[----:B------:R-:W-:Y:S01]  /*165d0*/  @P4 STS.128 [R243+0xe800], RZ ;  /* 0x00e800fff3004388 */ /* 0x000fe20000000c00 */
[----:B------:R-:W-:Y:S02]  /*165e0*/  @!P5 LEA R10, P2, R2, c[0x0][0x170], 0x1 ;  /* 0x00005c00020ada11 */ /* 0x000fe400078408ff */
[----:B------:R-:W-:Y:S02]  /*165f0*/  IADD3.X R5, R4, UR10, RZ, P0, !PT ;  /* 0x0000000a04057c10 */ /* 0x000fe400087fe4ff */
[C---:B-1----:R-:W-:Y:S01]  /*16600*/  @!P4 LEA R6, P0, R2.reuse, c[0x0][0x170], 0x1 ;  /* 0x00005c000206ca11 */ /* 0x042fe200078008ff */
[----:B------:R-:W-:Y:S01]  /*16610*/  @!PT LDS RZ, [RZ] ;  /* 0x00000000fffff984 */ /* 0x000fe20000000800 */
[----:B------:R-:W-:Y:S01]  /*16620*/  @!PT LDS RZ, [RZ] ;  /* 0x00000000fffff984 */ /* 0x000fe20000000800 */
[----:B------:R-:W-:Y:S01]  /*16630*/  @!PT LDS RZ, [RZ] ;  /* 0x00000000fffff984 */ /* 0x000fe20000000800 */
[----:B------:R1:W-:Y:S01]  /*16640*/  @!P4 LDGSTS.E.BYPASS.LTC128B.128 [R243+0xe800], [R14.64+0x80] ;  /* 0x0e8000800ef3cfae */ /* 0x0003e2000b901d52 */
[C-C-:B------:R-:W-:Y:S02]  /*16650*/  @!P5 LEA.HI.X R11, R2.reuse, c[0x0][0x174], R5.reuse, 0x1, P2 ;  /* 0x00005d00020bda11 */ /* 0x140fe400010f0c05 */
[----:B------:R-:W-:Y:S02]  /*16660*/  @!P4 LEA.HI.X R7, R2, c[0x0][0x174], R5, 0x1, P0 ;  /* 0x00005d000207ca11 */ /* 0x000fe400000f0c05 */
[----:B------:R-:W-:Y:S01]  /*16670*/  PLOP3.LUT P0, PT, PT, PT, UP0, 0x80, 0x0 ;  /* 0x000000000000781c */ /* 0x000fe20003f0f008 */
        /* <DEDUP_REMOVED lines=21> */
[----:B--2---:R-:W4:Y:S06]  /*167d0*/  LDSM.16.M88.4 R16, [R224+0x8000] ;  /* 0x00800000e010783b */ /* 0x004f2c0000000200 */
[----:B------:R-:W3:Y:S06]  /*167e0*/  LDSM.16.M88.4 R60, [R231+0x2000] ;  /* 0x00200000e73c783b */ /* 0x000eec0000000200 */
[----:B------:R-:W2:Y:S06]  /*167f0*/  LDSM.16.M88.4 R32, [R224+0x8800] ;  /* 0x00880000e020783b */ /* 0x000eac0000000200 */
[----:B------:R-:W0:Y:S06]  /*16800*/  LDGDEPBAR ;  /* 0x00000000000079af */ /* 0x000e2c0000000000 */
[----:B------:R-:W2:Y:S06]  /*16810*/  LDSM.16.M88.4 R48, [R224+0x9000] ;  /* 0x00900000e030783b */ /* 0x000eac0000000200 */
[----:B------:R-:W2:Y:S06]  /*16820*/  LDSM.16.M88.4 R208, [R224+0x9800] ;  /* 0x00980000e0d0783b */ /* 0x000eac0000000200 */
[----:B------:R-:W-:Y:S01]  /*16830*/  LDSM.16.M88.4 R212, [R232] ;  /* 0x00000000e8d4783b */ /* 0x000fe20000000200 */
[-C--:B----4-:R-:W-:Y:S05]  /*16840*/  HMMA.16816.F32 R4, R64, R16.reuse, RZ ;  /* 0x000000104004723c */ /* 0x090fea00000018ff */
[----:B------:R-:W4:Y:S03]  /*16850*/  LDSM.16.M88.4 R216, [R235] ;  /* 0x00000000ebd8783b */ /* 0x000f260000000200 */
[C---:B---3--:R-:W-:Y:S08]  /*16860*/  HMMA.16816.F32 R8, R60.reuse, R16, RZ ;  /* 0x000000103c08723c */ /* 0x048ff000000018ff */
[-C--:B-1----:R-:W-:Y:S08]  /*16870*/  HMMA.16816.F32 R12, R60, R18.reuse, RZ ;  /* 0x000000123c0c723c */ /* 0x082ff000000018ff */
[C---:B------:R-:W-:Y:S08]  /*16880*/  HMMA.16816.F32 R16, R64.reuse, R18, RZ ;  /* 0x000000124010723c */ /* 0x040ff000000018ff */
[-C--:B--2---:R-:W-:Y:S08]  /*16890*/  HMMA.16816.F32 R20, R64, R32.reuse, RZ ;  /* 0x000000204014723c */ /* 0x084ff000000018ff */
        /* <DEDUP_REMOVED lines=11> */
[----:B------:R-:W1:Y:S07]  /*16950*/  LDSM.16.M88.4 R208, [R232+0x2000] ;  /* 0x00200000e8d0783b */ /* 0x000e6e0000000200 */
[-C--:B----4-:R-:W-:Y:S08]  /*16960*/  HMMA.16816.F32 R4, R212, R216.reuse, R4 ;  /* 0x000000d8d404723c */ /* 0x090ff00000001804 */
[C---:B-1----:R-:W-:Y:S08]  /*16970*/  HMMA.16816.F32 R8, R208.reuse, R216, R8 ;  /* 0x000000d8d008723c */ /* 0x042ff00000001808 */
        /* <DEDUP_REMOVED lines=152> */
.L_x_567:
[----:B------:R-:W2:Y:S01]  /*17300*/  S2R R2, SR_TID.X ;  /* 0x0000000000027919 */ /* 0x000ea20000002100 */
[----:B------:R-:W-:Y:S01]  /*17310*/  IMAD.U32 R0, RZ, RZ, UR8 ;  /* 0x00000008ff007e24 */ /* 0x000fe2000f8e00ff */
[----:B------:R-:W-:Y:S01]  /*17320*/  LOP3.LUT R244, R244, 0xffffffdf, RZ, 0xc0, !PT ;  /* 0xffffffdff4f47812 */ /* 0x000fe200078ec0ff */
[----:B------:R-:W-:Y:S02]  /*17330*/  UISETP.GT.AND UP0, UPT, UR8, UR9, UPT ;  /* 0x000000090800728c */ /* 0x000fe4000bf04270 */
[----:B------:R-:W-:Y:S01]  /*17340*/  UMOV UR23, UR8 ;  /* 0x0000000800177c82 */ /* 0x000fe20008000000 */
[----:B------:R-:W-:Y:S02]  /*17350*/  @P5 LOP3.LUT R244, R244, 0x20, RZ, 0xfc, !PT ;  /* 0x00000020f4f45812 */ /* 0x000fe400078efcff */
[----:B------:R-:W-:Y:S02]  /*17360*/  STL [R1+0xb8], R129 ;  /* 0x0000b88101007387 */ /* 0x000fe40000100800 */
[----:B------:R-:W-:Y:S02]  /*17370*/  LOP3.LUT R244, R244, 0xffffffef, RZ, 0xc0, !PT ;  /* 0xffffffeff4f47812 */ /* 0x000fe400078ec0ff */
[----:B------:R-:W-:Y:S02]  /*17380*/  STL [R1+0xb4], R130 ;  /* 0x0000b48201007387 */ /* 0x000fe40000100800 */
[----:B------:R-:W-:Y:S02]  /*17390*/  @P4 LOP3.LUT R244, R244, 0x10, RZ, 0xfc, !PT ;  /* 0x00000010f4f44812 */ /* 0x000fe400078efcff */
[----:B------:R3:W-:Y:S02]  /*173a0*/  STL [R1+0xb0], R131 ;  /* 0x0000b08301007387 */ /* 0x0007e40000100800 */
[----:B------:R-:W-:Y:S02]  /*173b0*/  LOP3.LUT R244, R244, 0xffffffbf, RZ, 0xc0, !PT ;  /* 0xffffffbff4f47812 */ /* 0x000fe400078ec0ff */
[----:B------:R-:W-:Y:S02]  /*173c0*/  STL [R1+0xa8], R243 ;  /* 0x0000a8f301007387 */ /* 0x000fe40000100800 */
[----:B------:R-:W-:Y:S02]  /*173d0*/  LOP3.LUT R244, R244, 0xfffffffb, RZ, 0xc0, !PT ;  /* 0xfffffffbf4f47812 */ /* 0x000fe400078ec0ff */
[----:B------:R-:W-:Y:S01]  /*173e0*/  STL [R1+0xa4], R242 ;  /* 0x0000a4f201007387 */ /* 0x000fe20000100800 */
[----:B--2---:R-:W-:Y:S03]  /*173f0*/  IMAD.SHL.U32 R2, R2, 0x2, RZ ;  /* 0x0000000202027824 */ /* 0x004fe600078e00ff */
[----:B------:R-:W-:Y:S02]  /*17400*/  STL [R1+0xa0], R241 ;  /* 0x0000a0f101007387 */ /* 0x000fe40000100800 */
[----:B------:R-:W-:Y:S02]  /*17410*/  LOP3.LUT R2, R2, 0x6, RZ, 0xc0, !PT ;  /* 0x0000000602027812 */ /* 0x000fe400078ec0ff */
[----:B------:R-:W-:Y:S02]  /*17420*/  STL [R1+0x9c], R240 ;  /* 0x00009cf001007387 */ /* 0x000fe40000100800 */
[----:B------:R-:W-:Y:S02]  /*17430*/  LEA R0, R0, R2, 0x6 ;  /* 0x0000000200007211 */ /* 0x000fe400078e30ff */
[----:B------:R-:W-:Y:S02]  /*17440*/  STL [R1+0x98], R239 ;  /* 0x000098ef01007387 */ /* 0x000fe40000100800 */
[C---:B------:R-:W-:Y:S02]  /*17450*/  IADD3 R2, R0.reuse, 0x1, RZ ;  /* 0x0000000100027810 */ /* 0x040fe40007ffe0ff */
[----:B------:R-:W-:Y:S01]  /*17460*/  ISETP.GE.AND P3, PT, R0, R248, PT ;  /* 0x000000f80000720c */ /* 0x000fe20003f66270 */
[----:B------:R-:W-:Y:S01]  /*17470*/  STL [R1+0x94], R238 ;  /* 0x000094ee01007387 */ /* 0x000fe20000100800 */
[-C--:B------:R-:W-:Y:S02]  /*17480*/  ISETP.GE.AND P0, PT, R2, R247.reuse, PT ;  /* 0x000000f70200720c */ /* 0x080fe40003f06270 */
[C---:B------:R-:W-:Y:S01]  /*17490*/  ISETP.GE.OR P3, PT, R0.reuse, R252, !P3 ;  /* 0x000000fc0000720c */ /* 0x040fe20005f66670 */
[----:B------:R-:W-:Y:S01]  /*174a0*/  STL [R1+0x90], R237 ;  /* 0x000090ed01007387 */ /* 0x000fe20000100800 */
[C---:B-1----:R-:W-:Y:S02]  /*174b0*/  IADD3 R135, R0.reuse, 0x8, RZ ;  /* 0x0000000800877810 */ /* 0x042fe40007ffe0ff */
[----:B------:R-:W-:Y:S01]  /*174c0*/  ISETP.GE.AND P1, PT, R0, R247, PT ;  /* 0x000000f70000720c */ /* 0x000fe20003f26270 */
[----:B------:R-:W-:Y:S01]  /*174d0*/  STL [R1+0x8c], R236 ;  /* 0x00008cec01007387 */ /* 0x000fe20000100800 */
[C---:B------:R-:W-:Y:S02]  /*174e0*/  ISETP.GE.OR P0, PT, R2.reuse, R251, !P0 ;  /* 0x000000fb0200720c */ /* 0x040fe40004706670 */
[----:B------:R-:W-:Y:S01]  /*174f0*/  ISETP.GE.AND P2, PT, R2, R248, PT ;  /* 0x000000f80200720c */ /* 0x000fe20003f46270 */
[----:B------:R-:W-:Y:S01]  /*17500*/  STL [R1+0x88], R235 ;  /* 0x000088eb01007387 */ /* 0x000fe20000100800 */
[----:B------:R-:W-:Y:S02]  /*17510*/  FSEL R138, R4, -INF , !P3 ;  /* 0xff800000048a7808 */ /* 0x000fe40005800000 */
[C---:B------:R-:W-:Y:S01]  /*17520*/  ISETP.GE.AND P6, PT, R2.reuse, R246, PT ;  /* 0x000000f60200720c */ /* 0x040fe20003fc6270 */
[----:B------:R1:W-:Y:S01]  /*17530*/  STL [R1+0x84], R234 ;  /* 0x000084ea01007387 */ /* 0x0003e20000100800 */
[----:B------:R-:W-:Y:S02]  /*17540*/  ISETP.GE.AND P3, PT, R2, R245, PT ;  /* 0x000000f50200720c */ /* 0x000fe40003f66270 */
[----:B------:R-:W-:Y:S01]  /*17550*/  ISETP.GE.OR P1, PT, R0, R251, !P1 ;  /* 0x000000fb0000720c */ /* 0x000fe20004f26670 */
[----:B------:R-:W-:Y:S01]  /*17560*/  STL [R1+0x80], R233 ;  /* 0x000080e901007387 */ /* 0x000fe20000100800 */
[----:B------:R-:W-:Y:S02]  /*17570*/  FSEL R210, R7, -INF , !P0 ;  /* 0xff80000007d27808 */ /* 0x000fe40004000000 */
[C---:B------:R-:W-:Y:S01]  /*17580*/  ISETP.GE.AND P0, PT, R135.reuse, R247, PT ;  /* 0x000000f78700720c */ /* 0x040fe20003f06270 */
[----:B------:R-:W-:Y:S01]  /*17590*/  STL [R1+0x7c], R232 ;  /* 0x00007ce801007387 */ /* 0x000fe20000100800 */
[C---:B------:R-:W-:Y:S02]  /*175a0*/  ISETP.GE.OR P2, PT, R2.reuse, R252, !P2 ;  /* 0x000000fc0200720c */ /* 0x040fe40005746670 */
[C---:B------:R-:W-:Y:S01]  /*175b0*/  ISETP.GE.OR P4, PT, R2.reuse, R250, !P6 ;  /* 0x000000fa0200720c */ /* 0x040fe20007786670 */
[----:B------:R-:W-:Y:S01]  /*175c0*/  STL [R1+0x78], R231 ;  /* 0x000078e701007387 */ /* 0x000fe20000100800 */
[----:B------:R-:W-:Y:S02]  /*175d0*/  ISETP.GE.OR P3, PT, R2, R249, !P3 ;  /* 0x000000f90200720c */ /* 0x000fe40005f66670 */
[----:B------:R-:W-:Y:S01]  /*175e0*/  IADD3 R2, R0, 0x9, RZ ;  /* 0x0000000900027810 */ /* 0x000fe20007ffe0ff */
[----:B------:R-:W-:Y:S01]  /*175f0*/  STL [R1+0x74], R230 ;  /* 0x000074e601007387 */ /* 0x000fe20000100800 */
[----:B------:R-:W-:Y:S02]  /*17600*/  FSEL R141, R6, -INF , !P1 ;  /* 0xff800000068d7808 */ /* 0x000fe40004800000 */
[CC--:B------:R-:W-:Y:S01]  /*17610*/  ISETP.GE.AND P1, PT, R135.reuse, R248.reuse, PT ;  /* 0x000000f88700720c */ /* 0x0c0fe20003f26270 */
[----:B------:R-:W-:Y:S01]  /*17620*/  STL [R1+0x70], R229 ;  /* 0x000070e501007387 */ /* 0x000fe20000100800 */
[----:B------:R-:W-:Y:S02]  /*17630*/  IADD3 R134, R0, 0x10, RZ ;  /* 0x0000001000867810 */ /* 0x000fe40007ffe0ff */
[----:B------:R-:W-:Y:S01]  /*17640*/  ISETP.GE.OR P0, PT, R135, R251, !P0 ;  /* 0x000000fb8700720c */ /* 0x000fe20004706670 */
[----:B------:R-:W-:Y:S01]  /*17650*/  STL [R1+0x6c], R224 ;  /* 0x00006ce001007387 */ /* 0x000fe20000100800 */
[----:B------:R-:W-:Y:S02]  /*17660*/  FSEL R142, R5, -INF , !P2 ;  /* 0xff800000058e7808 */ /* 0x000fe40005000000 */
[-C--:B------:R-:W-:Y:S02]  /*17670*/  ISETP.GE.AND P2, PT, R2, R248.reuse, PT ;  /* 0x000000f80200720c */ /* 0x080fe40003f46270 */
[----:B------:R-:W-:Y:S02]  /*17680*/  FSEL R212, R18, -INF , !P0 ;  /* 0xff80000012d47808 */ /* 0x000fe40004000000 */
[----:B------:R-:W-:Y:S02]  /*17690*/  ISETP.GE.AND P0, PT, R134, R248, PT ;  /* 0x000000f88600720c */ /* 0x000fe40003f06270 */
[-C--:B------:R-:W-:Y:S02]  /*176a0*/  ISETP.GE.OR P1, PT, R135, R252.reuse, !P1 ;  /* 0x000000fc8700720c */ /* 0x080fe40004f26670 */
[-C--:B------:R-:W-:Y:S02]  /*176b0*/  ISETP.GE.OR P2, PT, R2, R252.reuse, !P2 ;  /* 0x000000fc0200720c */ /* 0x080fe40005746670 */
[----:B------:R-:W-:Y:S02]  /*176c0*/  IADD3 R132, R0, 0x11, RZ ;  /* 0x0000001100847810 */ /* 0x000fe40007ffe0ff */
[----:B------:R-:W-:Y:S02]  /*176d0*/  FSEL R211, R16, -INF , !P1 ;  /* 0xff80000010d37808 */ /* 0x000fe40004800000 */
[----:B------:R-:W-:Y:S02]  /*176e0*/  ISETP.GE.AND P1, PT, R2, R247, PT ;  /* 0x000000f70200720c */ /* 0x000fe40003f26270 */
[----:B------:R-:W-:Y:S02]  /*176f0*/  ISETP.GE.OR P0, PT, R134, R252, !P0 ;  /* 0x000000fc8600720c */ /* 0x000fe40004706670 */
[----:B------:R-:W-:Y:S02]  /*17700*/  FSEL R143, R17, -INF , !P2 ;  /* 0xff800000118f7808 */ /* 0x000fe40005000000 */
[----:B------:R-:W-:Y:S02]  /*17710*/  ISETP.GE.AND P2, PT, R132, R248, PT ;  /* 0x000000f88400720c */ /* 0x000fe40003f46270 */
[----:B------:R-:W-:Y:S02]  /*17720*/  ISETP.GE.OR P1, PT, R2, R251, !P1 ;  /* 0x000000fb0200720c */ /* 0x000fe40004f26670 */
[----:B------:R-:W-:Y:S02]  /*17730*/  FSEL R20, R20, -INF , !P0 ;  /* 0xff80000014147808 */ /* 0x000fe40004000000 */
[C---:B------:R-:W-:Y:S02]  /*17740*/  ISETP.GE.AND P0, PT, R132.reuse, R247, PT ;  /* 0x000000f78400720c */ /* 0x040fe40003f06270 */
[----:B------:R-:W-:Y:S02]  /*17750*/  ISETP.GE.OR P2, PT, R132, R252, !P2 ;  /* 0x000000fc8400720c */ /* 0x000fe40005746670 */
[C---:B------:R-:W-:Y:S02]  /*17760*/  IADD3 R18, R0.reuse, 0x19, RZ ;  /* 0x0000001900127810 */ /* 0x040fe40007ffe0ff */
[----:B------:R-:W-:Y:S02]  /*17770*/  FSEL R213, R19, -INF , !P1 ;  /* 0xff80000013d57808 */ /* 0x000fe40004800000 */
[----:B------:R-:W-:Y:S02]  /*17780*/  IADD3 R19, R0, 0x18, RZ ;  /* 0x0000001800137810 */ /* 0x000fe40007ffe0ff */
[----:B------:R-:W-:Y:S02]  /*17790*/  ISETP.GE.OR P0, PT, R132, R251, !P0 ;  /* 0x000000fb8400720c */ /* 0x000fe40004706670 */
[----:B---3--:R-:W-:Y:S02]  /*177a0*/  FSEL R131, R21, -INF , !P2 ;  /* 0xff80000015837808 */ /* 0x008fe40005000000 */
[----:B------:R-:W-:Y:S02]  /*177b0*/  ISETP.GE.AND P2, PT, R18, R248, PT ;  /* 0x000000f81200720c */ /* 0x000fe40003f46270 */
[----:B------:R-:W-:Y:S02]  /*177c0*/  FSEL R23, R23, -INF , !P0 ;  /* 0xff80000017177808 */ /* 0x000fe40004000000 */
[-C--:B------:R-:W-:Y:S02]  /*177d0*/  ISETP.GE.AND P1, PT, R134, R247.reuse, PT ;  /* 0x000000f78600720c */ /* 0x080fe40003f26270 */
[C---:B------:R-:W-:Y:S02]  /*177e0*/  ISETP.GE.AND P0, PT, R19.reuse, R247, PT ;  /* 0x000000f71300720c */ /* 0x040fe40003f06270 */
[----:B------:R-:W-:Y:S02]  /*177f0*/  ISETP.GE.OR P2, PT, R18, R252, !P2 ;  /* 0x000000fc1200720c */ /* 0x000fe40005746670 */
[----:B------:R-:W-:Y:S02]  /*17800*/  IADD3 R16, R0, 0x21, RZ ;  /* 0x0000002100107810 */ /* 0x000fe40007ffe0ff */
[-C--:B------:R-:W-:Y:S02]  /*17810*/  ISETP.GE.OR P1, PT, R134, R251.reuse, !P1 ;  /* 0x000000fb8600720c */ /* 0x080fe40004f26670 */
[----:B------:R-:W-:Y:S02]  /*17820*/  IADD3 R17, R0, 0x20, RZ ;  /* 0x0000002000117810 */ /* 0x000fe40007ffe0ff */
[----:B------:R-:W-:Y:S02]  /*17830*/  ISETP.GE.OR P0, PT, R19, R251, !P0 ;  /* 0x000000fb1300720c */ /* 0x000fe40004706670 */
[----:B------:R-:W-:Y:S02]  /*17840*/  FSEL R33, R33, -INF , !P2 ;  /* 0xff80000021217808 */ /* 0x000fe40005000000 */
[-C--:B------:R-:W-:Y:S02]  /*17850*/  ISETP.GE.AND P2, PT, R16, R248.reuse, PT ;  /* 0x000000f81000720c */ /* 0x080fe40003f46270 */
[----:B------:R-:W-:Y:S02]  /*17860*/  FSEL R129, R22, -INF , !P1 ;  /* 0xff80000016817808 */ /* 0x000fe40004800000 */
[-C--:B------:R-:W-:Y:S02]  /*17870*/  ISETP.GE.AND P1, PT, R19, R248.reuse, PT ;  /* 0x000000f81300720c */ /* 0x080fe40003f26270 */
[----:B-1----:R-:W-:Y:S02]  /*17880*/  FSEL R234, R34, -INF , !P0 ;  /* 0xff80000022ea7808 */ /* 0x002fe40004000000 */
[----:B------:R-:W-:Y:S02]  /*17890*/  ISETP.GE.AND P0, PT, R17, R248, PT ;  /* 0x000000f81100720c */ /* 0x000fe40003f06270 */
[-C--:B------:R-:W-:Y:S02]  /*178a0*/  ISETP.GE.OR P2, PT, R16, R252.reuse, !P2 ;  /* 0x000000fc1000720c */ /* 0x080fe40005746670 */
[-C--:B------:R-:W-:Y:S02]  /*178b0*/  ISETP.GE.OR P1, PT, R19, R252.reuse, !P1 ;  /* 0x000000fc1300720c */ /* 0x080fe40004f26670 */
[----:B------:R-:W-:Y:S02]  /*178c0*/  ISETP.GE.OR P0, PT, R17, R252, !P0 ;  /* 0x000000fc1100720c */ /* 0x000fe40004706670 */
[----:B------:R-:W-:Y:S02]  /*178d0*/  FSEL R4, R37, -INF , !P2 ;  /* 0xff80000025047808 */ /* 0x000fe40005000000 */
[----:B------:R-:W-:Y:S02]  /*178e0*/  FSEL R32, R32, -INF , !P1 ;  /* 0xff80000020207808 */ /* 0x000fe40004800000 */
[----:B------:R-:W-:Y:S01]  /*178f0*/  FSEL R36, R36, -INF , !P0 ;  /* 0xff80000024247808 */ /* 0x000fe20004000000 */
[----:B------:R1:W-:Y:S01]  /*17900*/  STL [R1+0xc], R4 ;  /* 0x00000c0401007387 */ /* 0x0003e20000100800 */
[-C--:B------:R-:W-:Y:S02]  /*17910*/  ISETP.GE.AND P1, PT, R18, R247.reuse, PT ;  /* 0x000000f71200720c */ /* 0x080fe40003f26270 */
[----:B------:R-:W-:Y:S01]  /*17920*/  ISETP.GE.AND P0, PT, R16, R247, PT ;  /* 0x000000f71000720c */ /* 0x000fe20003f06270 */
[----:B------:R2:W-:Y:S01]  /*17930*/  STL [R1+0xac], R248 ;  /* 0x0000acf801007387 */ /* 0x0005e20000100800 */
[----:B------:R-:W-:Y:S02]  /*17940*/  IADD3 R7, R0, 0x28, RZ ;  /* 0x0000002800077810 */ /* 0x000fe40007ffe0ff */
[-C--:B------:R-:W-:Y:S02]  /*17950*/  ISETP.GE.OR P1, PT, R18, R251.reuse, !P1 ;  /* 0x000000fb1200720c */ /* 0x080fe40004f26670 */
[----:B------:R-:W-:Y:S02]  /*17960*/  ISETP.GE.OR P0, PT, R16, R251, !P0 ;  /* 0x000000fb1000720c */ /* 0x000fe40004706670 */
[----:B------:R-:W-:Y:S02]  /*17970*/  FSEL R35, R35, -INF , !P1 ;  /* 0xff80000023237808 */ /* 0x000fe40004800000 */
[----:B------:R-:W-:Y:S02]  /*17980*/  FSEL R21, R39, -INF , !P0 ;  /* 0xff80000027157808 */ /* 0x000fe40004000000 */
[-C--:B------:R-:W-:Y:S02]  /*17990*/  ISETP.GE.AND P1, PT, R17, R247.reuse, PT ;  /* 0x000000f71100720c */ /* 0x080fe40003f26270 */
[----:B------:R-:W-:Y:S02]  /*179a0*/  ISETP.GE.AND P0, PT, R7, R247, PT ;  /* 0x000000f70700720c */ /* 0x000fe40003f06270 */
[-C--:B------:R-:W-:Y:S02]  /*179b0*/  ISETP.GE.OR P1, PT, R17, R251.reuse, !P1 ;  /* 0x000000fb1100720c */ /* 0x080fe40004f26670 */
[----:B------:R-:W-:Y:S02]  /*179c0*/  IADD3 R5, R0, 0x30, RZ ;  /* 0x0000003000057810 */ /* 0x000fe40007ffe0ff */
[C---:B------:R-:W-:Y:S02]  /*179d0*/  ISETP.GE.OR P0, PT, R7.reuse, R251, !P0 ;  /* 0x000000fb0700720c */ /* 0x040fe40004706670 */
[----:B------:R-:W-:Y:S02]  /*179e0*/  FSEL R130, R38, -INF , !P1 ;  /* 0xff80000026827808 */ /* 0x000fe40004800000 */
[-C--:B------:R-:W-:Y:S02]  /*179f0*/  ISETP.GE.AND P1, PT, R7, R248.reuse, PT ;  /* 0x000000f80700720c */ /* 0x080fe40003f26270 */
[----:B------:R-:W-:Y:S01]  /*17a00*/  FSEL R22, R50, -INF , !P0 ;  /* 0xff80000032167808 */ /* 0x000fe20004000000 */
[----:B------:R-:W-:Y:S01]  /*17a10*/  IMAD.MOV.U32 R50, RZ, RZ, R131 ;  /* 0x000000ffff327224 */ /* 0x000fe200078e0083 */
[----:B------:R-:W-:Y:S02]  /*17a20*/  ISETP.GE.AND P0, PT, R5, R248, PT ;  /* 0x000000f80500720c */ /* 0x000fe40003f06270 */
[-C--:B------:R-:W-:Y:S02]  /*17a30*/  ISETP.GE.OR P1, PT, R7, R252.reuse, !P1 ;  /* 0x000000fc0700720c */ /* 0x080fe40004f26670 */
[C---:B------:R-:W-:Y:S02]  /*17a40*/  ISETP.GE.OR P0, PT, R5.reuse, R252, !P0 ;  /* 0x000000fc0500720c */ /* 0x040fe40004706670 */
[----:B------:R-:W-:Y:S01]  /*17a50*/  FSEL R243, R48, -INF , !P1 ;  /* 0xff80000030f37808 */ /* 0x000fe20004800000 */
[----:B------:R-:W-:Y:S01]  /*17a60*/  IMAD.MOV.U32 R48, RZ, RZ, R20 ;  /* 0x000000ffff307224 */ /* 0x000fe200078e0014 */
[----:B------:R-:W-:Y:S01]  /*17a70*/  FSEL R20, R52, -INF , !P0 ;  /* 0xff80000034147808 */ /* 0x000fe20004000000 */
[----:B------:R-:W-:Y:S01]  /*17a80*/  IMAD.MOV.U32 R52, RZ, RZ, R23 ;  /* 0x000000ffff347224 */ /* 0x000fe200078e0017 */
[C---:B------:R-:W-:Y:S02]  /*17a90*/  ISETP.GE.AND P0, PT, R5.reuse, R247, PT ;  /* 0x000000f70500720c */ /* 0x040fe40003f06270 */
[C---:B-1----:R-:W-:Y:S02]  /*17aa0*/  IADD3 R4, R0.reuse, 0x31, RZ ;  /* 0x0000003100047810 */ /* 0x042fe40007ffe0ff */
        /* <DEDUP_REMOVED lines=9> */
[----:B------:R-:W-:Y:S01]  /*17b40*/  FSEL R39, R51, -INF , !P1 ;  /* 0xff80000033277808 */ /* 0x000fe20004800000 */
[----:B------:R-:W-:Y:S01]  /*17b50*/  IMAD.MOV.U32 R51, RZ, RZ, R129 ;  /* 0x000000ffff337224 */ /* 0x000fe200078e0081 */
[----:B------:R-:W-:Y:S02]  /*17b60*/  ISETP.GE.OR P0, PT, R4, R251, !P0 ;  /* 0x000000fb0400720c */ /* 0x000fe40004706670 */
[-C--:B------:R-:W-:Y:S02]  /*17b70*/  ISETP.GE.AND P1, PT, R135, R246.reuse, PT ;  /* 0x000000f68700720c */ /* 0x080fe40003f26270 */
[----:B------:R-:W-:Y:S01]  /*17b80*/  FSEL R37, R55, -INF , !P0 ;  /* 0xff80000037257808 */ /* 0x000fe20004000000 */
[----:B------:R-:W-:Y:S01]  /*17b90*/  IMAD.MOV.U32 R55, RZ, RZ, R33 ;  /* 0x000000ffff377224 */ /* 0x000fe200078e0021 */
[C---:B------:R-:W-:Y:S02]  /*17ba0*/  ISETP.GE.AND P0, PT, R2.reuse, R246, PT ;  /* 0x000000f60200720c */ /* 0x040fe40003f06270 */
[-C--:B------:R-:W-:Y:S02]  /*17bb0*/  ISETP.GE.OR P5, PT, R135, R250.reuse, !P1 ;  /* 0x000000fa8700720c */ /* 0x080fe40004fa6670 */
[----:B------:R-:W-:Y:S02]  /*17bc0*/  ISETP.GE.AND P1, PT, R2, R245, PT ;  /* 0x000000f50200720c */ /* 0x000fe40003f26270 */
[----:B------:R-:W-:Y:S02]  /*17bd0*/  @P4 LOP3.LUT R244, R244, 0x4, RZ, 0xfc, !PT ;  /* 0x00000004f4f44812 */ /* 0x000fe400078efcff */
[C---:B------:R-:W-:Y:S02]  /*17be0*/  ISETP.GE.OR P4, PT, R2.reuse, R250, !P0 ;  /* 0x000000fa0200720c */ /* 0x040fe40004786670 */
[----:B------:R-:W-:Y:S02]  /*17bf0*/  ISETP.GE.OR P1, PT, R2, R249, !P1 ;  /* 0x000000f90200720c */ /* 0x000fe40004f26670 */
[----:B------:R-:W-:Y:S02]  /*17c00*/  IADD3 R2, R0, 0x38, RZ ;  /* 0x0000003800027810 */ /* 0x000fe40007ffe0ff */
[-C--:B------:R-:W-:Y:S02]  /*17c10*/  ISETP.GE.AND P2, PT, R6, R248.reuse, PT ;  /* 0x000000f80600720c */ /* 0x080fe40003f46270 */
[----:B------:R-:W-:Y:S02]  /*17c20*/  ISETP.GE.AND P0, PT, R2, R248, PT ;  /* 0x000000f80200720c */ /* 0x000fe40003f06270 */
[-C--:B------:R-:W-:Y:S02]  /*17c30*/  ISETP.GE.OR P2, PT, R6, R252.reuse, !P2 ;  /* 0x000000fc0600720c */ /* 0x080fe40005746670 */
[----:B------:R-:W-:Y:S02]  /*17c40*/  ISETP.GE.OR P0, PT, R2, R252, !P0 ;  /* 0x000000fc0200720c */ /* 0x000fe40004706670 */
[----:B------:R-:W-:Y:S02]  /*17c50*/  FSEL R131, R49, -INF , !P2 ;  /* 0xff80000031837808 */ /* 0x000fe40005000000 */
[----:B------:R-:W-:Y:S02]  /*17c60*/  FSEL R64, R64, -INF , !P0 ;  /* 0xff80000040407808 */ /* 0x000fe40004000000 */
[C---:B------:R-:W-:Y:S02]  /*17c70*/  ISETP.GE.AND P0, PT, R2.reuse, R247, PT ;  /* 0x000000f70200720c */ /* 0x040fe40003f06270 */
[----:B------:R-:W-:Y:S02]  /*17c80*/  MOV R49, R36 ;  /* 0x0000002400317202 */ /* 0x000fe40000000f00 */
[----:B------:R-:W-:Y:S02]  /*17c90*/  ISETP.GE.OR P0, PT, R2, R251, !P0 ;  /* 0x000000fb0200720c */ /* 0x000fe40004706670 */
[----:B------:R-:W-:Y:S02]  /*17ca0*/  ISETP.GE.AND P6, PT, R0, R245, PT ;  /* 0x000000f50000720c */ /* 0x000fe40003fc6270 */
[----:B------:R-:W-:Y:S01]  /*17cb0*/  FSEL R36, R66, -INF , !P0 ;  /* 0xff80000042247808 */ /* 0x000fe20004000000 */
[----:B------:R-:W-:Y:S01]  /*17cc0*/  IMAD.MOV.U32 R66, RZ, RZ, R20 ;  /* 0x000000ffff427224 */ /* 0x000fe200078e0014 */
[----:B------:R-:W-:Y:S02]  /*17cd0*/  ISETP.GE.AND P0, PT, R0, R246, PT ;  /* 0x000000f60000720c */ /* 0x000fe40003f06270 */
[----:B------:R-:W-:Y:S02]  /*17ce0*/  @P3 LOP3.LUT R244, R244, 0x40, RZ, 0xfc, !PT ;  /* 0x00000040f4f43812 */ /* 0x000fe400078efcff */
[C---:B------:R-:W-:Y:S02]  /*17cf0*/  ISETP.GE.OR P3, PT, R0.reuse, R250, !P0 ;  /* 0x000000fa0000720c */ /* 0x040fe40004766670 */
[C---:B------:R-:W-:Y:S02]  /*17d00*/  ISETP.GE.OR P6, PT, R0.reuse, R249, !P6 ;  /* 0x000000f90000720c */ /* 0x040fe400077c6670 */
[----:B------:R-:W-:Y:S02]  /*17d10*/  IADD3 R0, R0, 0x39, RZ ;  /* 0x0000003900007810 */ /* 0x000fe40007ffe0ff */
[----:B------:R-:W-:Y:S02]  /*17d20*/  FMNMX.FTZ R137, R138, R3, !PT ;  /* 0x000000038a897209 */ /* 0x000fe40007810000 */
[----:B------:R-:W-:Y:S02]  /*17d30*/  ISETP.GE.AND P0, PT, R0, R248, PT ;  /* 0x000000f80000720c */ /* 0x000fe40003f06270 */
[----:B--2---:R-:W2:Y:S01]  /*17d40*/  LDL.LU R248, [R1+0xc] ;  /* 0x00000c0001f87983 */ /* 0x004ea20000300800 */
[----:B------:R-:W-:Y:S02]  /*17d50*/  FMNMX.FTZ R137, R142, R137, !PT ;  /* 0x000000898e897209 */ /* 0x000fe40007810000 */
[----:B------:R-:W-:Y:S02]  /*17d60*/  MOV R54, R32 ;  /* 0x0000002000367202 */ /* 0x000fe40000000f00 */
        /* <DEDUP_REMOVED lines=9> */
[----:B------:R-:W-:Y:S02]  /*17e00*/  ISETP.GE.OR P0, PT, R0, R252, !P0 ;  /* 0x000000fc0000720c */ /* 0x000fe40004706670 */
[----:B------:R-:W-:Y:S02]  /*17e10*/  FMNMX.FTZ R137, R55, R137, !PT ;  /* 0x0000008937897209 */ /* 0x000fe40007810000 */
[----:B------:R-:W-:Y:S02]  /*17e20*/  FMNMX.FTZ R136, R51, R136, !PT ;  /* 0x0000008833887209 */ /* 0x000fe40007810000 */
[----:B------:R-:W-:Y:S02]  /*17e30*/  FMNMX.FTZ R137, R49, R137, !PT ;  /* 0x0000008931897209 */ /* 0x000fe40007810000 */
[----:B------:R-:W-:Y:S02]  /*17e40*/  FSEL R230, R65, -INF , !P0 ;  /* 0xff80000041e67808 */ /* 0x000fe40004000000 */
[----:B------:R-:W-:Y:S02]  /*17e50*/  FSEL R8, R8, -INF , !P3 ;  /* 0xff80000008087808 */ /* 0x000fe40005800000 */
[----:B------:R-:W-:Y:S02]  /*17e60*/  LOP3.LUT P3, RZ, R244, 0x40, RZ, 0xc0, !PT ;  /* 0x00000040f4ff7812 */ /* 0x000fe4000786c0ff */
[----:B------:R-:W-:Y:S02]  /*17e70*/  FMNMX.FTZ R136, R52, R136, !PT ;  /* 0x0000008834887209 */ /* 0x000fe40007810000 */
[----:B------:R-:W-:Y:S02]  /*17e80*/  FSEL R20, R11, -INF , !P3 ;  /* 0xff8000000b147808 */ /* 0x000fe40005800000 */
[----:B------:R-:W-:Y:S02]  /*17e90*/  ISETP.GE.AND P3, PT, R134, R245, PT ;  /* 0x000000f58600720c */ /* 0x000fe40003f66270 */
[----:B------:R-:W-:Y:S02]  /*17ea0*/  FMNMX.FTZ R136, R234, R136, !PT ;  /* 0x00000088ea887209 */ /* 0x000fe40007810000 */
[----:B------:R-:W-:Y:S02]  /*17eb0*/  MOV R65, R35 ;  /* 0x0000002300417202 */ /* 0x000fe40000000f00 */
[----:B------:R-:W-:Y:S02]  /*17ec0*/  ISETP.GE.OR P3, PT, R134, R249, !P3 ;  /* 0x000000f98600720c */ /* 0x000fe40005f66670 */
[----:B------:R-:W-:Y:S02]  /*17ed0*/  ISETP.GE.AND P2, PT, R135, R245, PT ;  /* 0x000000f58700720c */ /* 0x000fe40003f46270 */
[----:B------:R-:W-:Y:S02]  /*17ee0*/  FSEL R10, R10, -INF , !P6 ;  /* 0xff8000000a0a7808 */ /* 0x000fe40007000000 */
[----:B------:R-:W-:Y:S02]  /*17ef0*/  ISETP.GE.AND P6, PT, R132, R246, PT ;  /* 0x000000f68400720c */ /* 0x000fe40003fc6270 */
[----:B------:R-:W-:Y:S02]  /*17f00*/  FMNMX.FTZ R136, R65, R136, !PT ;  /* 0x0000008841887209 */ /* 0x000fe40007810000 */
[----:B------:R-:W-:Y:S01]  /*17f10*/  FSEL R222, R26, -INF , !P3 ;  /* 0xff8000001ade7808 */ /* 0x000fe20005800000 */
[----:B------:R-:W-:Y:S01]  /*17f20*/  IMAD.MOV.U32 R26, RZ, RZ, R21 ;  /* 0x000000ffff1a7224 */ /* 0x000fe200078e0015 */
[----:B------:R-:W-:Y:S02]  /*17f30*/  ISETP.GE.OR P6, PT, R132, R250, !P6 ;  /* 0x000000fa8400720c */ /* 0x000fe400077c6670 */
[----:B------:R-:W-:Y:S02]  /*17f40*/  ISETP.GE.OR P2, PT, R135, R249, !P2 ;  /* 0x000000f98700720c */ /* 0x000fe40005746670 */
[----:B------:R-:W-:Y:S02]  /*17f50*/  FMNMX.FTZ R136, R130, R136, !PT ;  /* 0x0000008882887209 */ /* 0x000fe40007810000 */
[----:B------:R-:W-:Y:S01]  /*17f60*/  FSEL R220, R25, -INF , !P6 ;  /* 0xff80000019dc7808 */ /* 0x000fe20007000000 */
[----:B------:R-:W-:Y:S01]  /*17f70*/  IMAD.MOV.U32 R25, RZ, RZ, R22 ;  /* 0x000000ffff197224 */ /* 0x000fe200078e0016 */
[----:B------:R-:W-:Y:S02]  /*17f80*/  FSEL R32, R14, -INF , !P2 ;  /* 0xff8000000e207808 */ /* 0x000fe40005000000 */
[----:B------:R-:W-:Y:S02]  /*17f90*/  ISETP.GE.AND P2, PT, R132, R245, PT ;  /* 0x000000f58400720c */ /* 0x000fe40003f46270 */
[----:B------:R-:W-:Y:S02]  /*17fa0*/  FMNMX.FTZ R136, R26, R136, !PT ;  /* 0x000000881a887209 */ /* 0x000fe40007810000 */
[----:B------:R-:W-:Y:S02]  /*17fb0*/  ISETP.GE.OR P2, PT, R132, R249, !P2 ;  /* 0x000000f98400720c */ /* 0x000fe40005746670 */
[----:B------:R-:W-:Y:S02]  /*17fc0*/  FMNMX.FTZ R136, R25, R136, !PT ;  /* 0x0000008819887209 */ /* 0x000fe40007810000 */
[----:B------:R-:W-:Y:S01]  /*17fd0*/  FSEL R223, R27, -INF , !P2 ;  /* 0xff8000001bdf7808 */ /* 0x000fe20005000000 */
[----:B------:R-:W-:Y:S01]  /*17fe0*/  IMAD.MOV.U32 R27, RZ, RZ, R130 ;  /* 0x000000ffff1b7224 */ /* 0x000fe200078e0082 */
[C---:B------:R-:W-:Y:S02]  /*17ff0*/  ISETP.GE.AND P3, PT, R18.reuse, R245, PT ;  /* 0x000000f51200720c */ /* 0x040fe40003f66270 */
[----:B------:R-:W-:Y:S02]  /*18000*/  ISETP.GE.AND P2, PT, R17, R246, PT ;  /* 0x000000f61100720c */ /* 0x000fe40003f46270 */
[----:B------:R-:W-:Y:S02]  /*18010*/  FMNMX.FTZ R136, R39, R136, !PT ;  /* 0x0000008827887209 */ /* 0x000fe40007810000 */
[C---:B------:R-:W-:Y:S02]  /*18020*/  ISETP.GE.OR P3, PT, R18.reuse, R249, !P3 ;  /* 0x000000f91200720c */ /* 0x040fe40005f66670 */
[----:B------:R-:W-:Y:S02]  /*18030*/  ISETP.GE.AND P6, PT, R18, R246, PT ;  /* 0x000000f61200720c */ /* 0x000fe40003fc6270 */
[----:B------:R-:W-:Y:S02]  /*18040*/  ISETP.GE.OR P2, PT, R17, R250, !P2 ;  /* 0x000000fa1100720c */ /* 0x000fe40005746670 */
[----:B------:R-:W-:Y:S02]  /*18050*/  FMNMX.FTZ R136, R38, R136, !PT ;  /* 0x0000008826887209 */ /* 0x000fe40007810000 */
[----:B------:R-:W-:Y:S02]  /*18060*/  ISETP.GE.AND P0, PT, R0, R247, PT ;  /* 0x000000f70000720c */ /* 0x000fe40003f06270 */
[----:B------:R-:W-:Y:S02]  /*18070*/  FSEL R218, R31, -INF , !P3 ;  /* 0xff8000001fda7808 */ /* 0x000fe40005800000 */
[----:B------:R-:W-:Y:S02]  /*18080*/  ISETP.GE.OR P6, PT, R18, R250, !P6 ;  /* 0x000000fa1200720c */ /* 0x000fe400077c6670 */
[----:B------:R-:W-:Y:S02]  /*18090*/  FSEL R40, R40, -INF , !P2 ;  /* 0xff80000028287808 */ /* 0x000fe40005000000 */
[----:B------:R-:W-:Y:S02]  /*180a0*/  FSEL R15, R15, -INF , !P1 ;  /* 0xff8000000f0f7808 */ /* 0x000fe40004800000 */
[-C--:B------:R-:W-:Y:S02]  /*180b0*/  ISETP.GE.AND P1, PT, R19, R246.reuse, PT ;  /* 0x000000f61300720c */ /* 0x080fe40003f26270 */
[C---:B------:R-:W-:Y:S02]  /*180c0*/  ISETP.GE.AND P3, PT, R7.reuse, R246, PT ;  /* 0x000000f60700720c */ /* 0x040fe40003f66270 */
[----:B------:R-:W-:Y:S02]  /*180d0*/  ISETP.GE.AND P2, PT, R7, R245, PT ;  /* 0x000000f50700720c */ /* 0x000fe40003f46270 */
[----:B------:R-:W-:Y:S02]  /*180e0*/  FMNMX.FTZ R136, R37, R136, !PT ;  /* 0x0000008825887209 */ /* 0x000fe40007810000 */
[----:B------:R-:W-:Y:S02]  /*180f0*/  ISETP.GE.OR P0, PT, R0, R251, !P0 ;  /* 0x000000fb0000720c */ /* 0x000fe40004706670 */
[----:B------:R-:W-:Y:S02]  /*18100*/  FSEL R216, R29, -INF , !P6 ;  /* 0xff8000001dd87808 */ /* 0x000fe40007000000 */
[----:B------:R-:W-:Y:S02]  /*18110*/  ISETP.GE.OR P1, PT, R19, R250, !P1 ;  /* 0x000000fa1300720c */ /* 0x000fe40004f26670 */
[----:B------:R-:W-:Y:S02]  /*18120*/  ISETP.GE.AND P6, PT, R16, R246, PT ;  /* 0x000000f61000720c */ /* 0x000fe40003fc6270 */
[C---:B------:R-:W-:Y:S02]  /*18130*/  ISETP.GE.OR P3, PT, R7.reuse, R250, !P3 ;  /* 0x000000fa0700720c */ /* 0x040fe40005f66670 */
[----:B------:R-:W-:Y:S02]  /*18140*/  ISETP.GE.OR P2, PT, R7, R249, !P2 ;  /* 0x000000f90700720c */ /* 0x000fe40005746670 */
[----:B------:R-:W-:Y:S02]  /*18150*/  FMNMX.FTZ R136, R36, R136, !PT ;  /* 0x0000008824887209 */ /* 0x000fe40007810000 */
[----:B------:R-:W-:Y:S02]  /*18160*/  FSEL R67, R67, -INF , !P0 ;  /* 0xff80000043437808 */ /* 0x000fe40004000000 */
[----:B------:R-:W-:Y:S02]  /*18170*/  FSEL R217, R28, -INF , !P1 ;  /* 0xff8000001cd97808 */ /* 0x000fe40004800000 */
[----:B------:R-:W-:Y:S02]  /*18180*/  ISETP.GE.OR P6, PT, R16, R250, !P6 ;  /* 0x000000fa1000720c */ /* 0x000fe400077c6670 */
[----:B------:R-:W-:Y:S02]  /*18190*/  ISETP.GE.AND P1, PT, R17, R245, PT ;  /* 0x000000f51100720c */ /* 0x000fe40003f26270 */
[----:B------:R-:W-:Y:S02]  /*181a0*/  FMNMX.FTZ R136, R67, R136, !PT ;  /* 0x0000008843887209 */ /* 0x000fe40007810000 */
[----:B------:R-:W-:Y:S02]  /*181b0*/  LOP3.LUT P0, RZ, R244, 0x4, RZ, 0xc0, !PT ;  /* 0x00000004f4ff7812 */ /* 0x000fe4000780c0ff */
[----:B------:R-:W-:Y:S01]  /*181c0*/  FSEL R21, R41, -INF , !P6 ;  /* 0xff80000029157808 */ /* 0x000fe20007000000 */
[----:B------:R-:W1:Y:S01]  /*181d0*/  SHFL.BFLY PT, R14, R136, 0x2, 0x1f ;  /* 0x0c401f00880e7f89 */ /* 0x000e6200000e0000 */
[----:B------:R-:W-:Y:S01]  /*181e0*/  ISETP.GE.OR P1, PT, R17, R249, !P1 ;  /* 0x000000f91100720c */ /* 0x000fe20004f26670 */
[----:B------:R-:W-:Y:S01]  /*181f0*/  IMAD.MOV.U32 R41, RZ, RZ, R37 ;  /* 0x000000ffff297224 */ /* 0x000fe200078e0025 */
[-C--:B------:R-:W-:Y:S02]  /*18200*/  ISETP.GE.AND P6, PT, R6, R246.reuse, PT ;  /* 0x000000f60600720c */ /* 0x080fe40003fc6270 */
[----:B------:R-:W-:Y:S02]  /*18210*/  FSEL R9, R9, -INF , !P0 ;  /* 0xff80000009097808 */ /* 0x000fe40004000000 */
[-C--:B------:R-:W-:Y:S02]  /*18220*/  ISETP.GE.AND P0, PT, R134, R246.reuse, PT ;  /* 0x000000f68600720c */ /* 0x080fe40003f06270 */
[----:B------:R-:W-:Y:S02]  /*18230*/  FSEL R33, R42, -INF , !P1 ;  /* 0xff8000002a217808 */ /* 0x000fe40004800000 */
[C---:B------:R-:W-:Y:S02]  /*18240*/  ISETP.GE.AND P1, PT, R5.reuse, R246, PT ;  /* 0x000000f60500720c */ /* 0x040fe40003f26270 */
[----:B------:R-:W-:Y:S01]  /*18250*/  FSEL R35, R44, -INF , !P3 ;  /* 0xff8000002c237808 */ /* 0x000fe20005800000 */
[----:B------:R-:W-:Y:S01]  /*18260*/  IMAD.MOV.U32 R44, RZ, RZ, R25 ;  /* 0x000000ffff2c7224 */ /* 0x000fe200078e0019 */
[----:B------:R-:W-:Y:S02]  /*18270*/  ISETP.GE.AND P3, PT, R5, R245, PT ;  /* 0x000000f50500720c */ /* 0x000fe40003f66270 */
[-C--:B------:R-:W-:Y:S02]  /*18280*/  ISETP.GE.OR P6, PT, R6, R250.reuse, !P6 ;  /* 0x000000fa0600720c */ /* 0x080fe400077c6670 */
[-C--:B------:R-:W-:Y:S02]  /*18290*/  ISETP.GE.OR P0, PT, R134, R250.reuse, !P0 ;  /* 0x000000fa8600720c */ /* 0x080fe40004706670 */
[----:B------:R-:W-:Y:S02]  /*182a0*/  FSEL R13, R13, -INF , !P4 ;  /* 0xff8000000d0d7808 */ /* 0x000fe40006000000 */
[C---:B------:R-:W-:Y:S02]  /*182b0*/  ISETP.GE.OR P4, PT, R5.reuse, R250, !P1 ;  /* 0x000000fa0500720c */ /* 0x040fe40004f86670 */
[----:B------:R-:W-:Y:S02]  /*182c0*/  ISETP.GE.OR P1, PT, R5, R249, !P3 ;  /* 0x000000f90500720c */ /* 0x000fe40005f26670 */
[-C--:B------:R-:W-:Y:S02]  /*182d0*/  ISETP.GE.AND P3, PT, R4, R246.reuse, PT ;  /* 0x000000f60400720c */ /* 0x080fe40003f66270 */
[----:B------:R-:W-:Y:S02]  /*182e0*/  FSEL R34, R45, -INF , !P6 ;  /* 0xff8000002d227808 */ /* 0x000fe40007000000 */
[----:B------:R-:W-:Y:S02]  /*182f0*/  ISETP.GE.AND P6, PT, R2, R246, PT ;  /* 0x000000f60200720c */ /* 0x000fe40003fc6270 */
[----:B------:R-:W-:Y:S02]  /*18300*/  FSEL R221, R24, -INF , !P0 ;  /* 0xff80000018dd7808 */ /* 0x000fe40004000000 */
[C---:B------:R-:W-:Y:S02]  /*18310*/  ISETP.GE.AND P0, PT, R19.reuse, R245, PT ;  /* 0x000000f51300720c */ /* 0x040fe40003f06270 */
[----:B------:R-:W-:Y:S01]  /*18320*/  FSEL R29, R56, -INF , !P4 ;  /* 0xff800000381d7808 */ /* 0x000fe20006000000 */
[----:B------:R-:W-:Y:S01]  /*18330*/  IMAD.MOV.U32 R56, RZ, RZ, R27 ;  /* 0x000000ffff387224 */ /* 0x000fe200078e001b */
[-C--:B------:R-:W-:Y:S02]  /*18340*/  ISETP.GE.OR P4, PT, R4, R250.reuse, !P3 ;  /* 0x000000fa0400720c */ /* 0x080fe40005f86670 */
[----:B------:R-:W-:Y:S02]  /*18350*/  ISETP.GE.OR P3, PT, R2, R250, !P6 ;  /* 0x000000fa0200720c */ /* 0x000fe40007766670 */
[----:B------:R-:W-:Y:S02]  /*18360*/  ISETP.GE.OR P0, PT, R19, R249, !P0 ;  /* 0x000000f91300720c */ /* 0x000fe40004706670 */
[----:B------:R-:W-:Y:S02]  /*18370*/  FSEL R129, R60, -INF , !P3 ;  /* 0xff8000003c817808 */ /* 0x000fe40005800000 */
[----:B------:R-:W-:Y:S02]  /*18380*/  ISETP.GE.AND P3, PT, R0, R246, PT ;  /* 0x000000f60000720c */ /* 0x000fe40003f66270 */
[----:B------:R-:W-:Y:S02]  /*18390*/  FSEL R219, R30, -INF , !P0 ;  /* 0xff8000001edb7808 */ /* 0x000fe40004000000 */
[----:B------:R-:W-:Y:S02]  /*183a0*/  ISETP.GE.AND P0, PT, R16, R245, PT ;  /* 0x000000f51000720c */ /* 0x000fe40003f06270 */
[----:B------:R-:W-:Y:S02]  /*183b0*/  ISETP.GE.OR P3, PT, R0, R250, !P3 ;  /* 0x000000fa0000720c */ /* 0x000fe40005f66670 */
[----:B------:R-:W-:Y:S02]  /*183c0*/  ISETP.GE.OR P0, PT, R16, R249, !P0 ;  /* 0x000000f91000720c */ /* 0x000fe40004706670 */
[----:B------:R-:W-:Y:S02]  /*183d0*/  FMNMX.FTZ R5, R10, R140, !PT ;  /* 0x0000008c0a057209 */ /* 0x000fe40007810000 */
[----:B------:R-:W-:Y:S02]  /*183e0*/  FSEL R61, R61, -INF , !P3 ;  /* 0xff8000003d3d7808 */ /* 0x000fe40005800000 */
[----:B------:R-:W-:Y:S01]  /*183f0*/  FSEL R19, R43, -INF , !P0 ;  /* 0xff8000002b137808 */ /* 0x000fe20004000000 */
[----:B------:R-:W-:Y:S01]  /*18400*/  IMAD.MOV.U32 R43, RZ, RZ, R39 ;  /* 0x000000ffff2b7224 */ /* 0x000fe200078e0027 */
[----:B------:R-:W-:Y:S02]  /*18410*/  ISETP.GE.AND P0, PT, R6, R245, PT ;  /* 0x000000f50600720c */ /* 0x000fe40003f06270 */
[----:B-1----:R-:W-:Y:S02]  /*18420*/  FMNMX.FTZ R136, R136, R14, !PT ;  /* 0x0000000e88887209 */ /* 0x002fe40007810000 */
[----:B------:R-:W-:Y:S02]  /*18430*/  FMNMX.FTZ R5, R20, R5, !PT ;  /* 0x0000000514057209 */ /* 0x000fe40007810000 */
[----:B------:R-:W-:Y:S02]  /*18440*/  FSEL R31, R46, -INF , !P2 ;  /* 0xff8000002e1f7808 */ /* 0x000fe40005000000 */
[----:B------:R-:W-:Y:S02]  /*18450*/  ISETP.GE.OR P0, PT, R6, R249, !P0 ;  /* 0x000000f90600720c */ /* 0x000fe40004706670 */
[----:B------:R-:W-:Y:S01]  /*18460*/  ISETP.GE.AND P2, PT, R2, R245, PT ;  /* 0x000000f50200720c */ /* 0x000fe20003f46270 */
[----:B------:R-:W1:Y:S01]  /*18470*/  SHFL.BFLY PT, R6, R136, 0x1, 0x1f ;  /* 0x0c201f0088067f89 */ /* 0x000e6200000e0000 */
[----:B------:R-:W-:Y:S02]  /*18480*/  FMNMX.FTZ R5, R32, R5, !PT ;  /* 0x0000000520057209 */ /* 0x000fe40007810000 */
[----:B------:R-:W-:Y:S02]  /*18490*/  ISETP.GE.OR P2, PT, R2, R249, !P2 ;  /* 0x000000f90200720c */ /* 0x000fe40005746670 */
[----:B------:R-:W-:Y:S02]  /*184a0*/  FMNMX.FTZ R5, R15, R5, !PT ;  /* 0x000000050f057209 */ /* 0x000fe40007810000 */
[----:B------:R-:W-:Y:S02]  /*184b0*/  ISETP.GE.AND P6, PT, R4, R245, PT ;  /* 0x000000f50400720c */ /* 0x000fe40003fc6270 */
[----:B------:R-:W-:Y:S02]  /*184c0*/  FMNMX.FTZ R5, R222, R5, !PT ;  /* 0x00000005de057209 */ /* 0x000fe40007810000 */
[----:B------:R-:W-:Y:S02]  /*184d0*/  ISETP.GE.OR P6, PT, R4, R249, !P6 ;  /* 0x000000f90400720c */ /* 0x000fe400077c6670 */
[----:B------:R-:W-:Y:S02]  /*184e0*/  FMNMX.FTZ R5, R223, R5, !PT ;  /* 0x00000005df057209 */ /* 0x000fe40007810000 */
[----:B------:R-:W-:Y:S01]  /*184f0*/  FSEL R30, R47, -INF , !P0 ;  /* 0xff8000002f1e7808 */ /* 0x000fe20004000000 */
[----:B------:R-:W-:Y:S01]  /*18500*/  IMAD.MOV.U32 R47, RZ, RZ, R19 ;  /* 0x000000ffff2f7224 */ /* 0x000fe200078e0013 */
[----:B------:R-:W-:Y:S02]  /*18510*/  FMNMX.FTZ R4, R219, R5, !PT ;  /* 0x00000005db047209 */ /* 0x000fe40007810000 */
[----:B------:R-:W-:Y:S02]  /*18520*/  FSEL R229, R62, -INF , !P2 ;  /* 0xff8000003ee57808 */ /* 0x000fe40005000000 */
[----:B------:R-:W-:Y:S02]  /*18530*/  FMNMX.FTZ R4, R218, R4, !PT ;  /* 0x00000004da047209 */ /* 0x000fe40007810000 */
[----:B------:R-:W-:Y:S02]  /*18540*/  ISETP.GE.AND P0, PT, R0, R245, PT ;  /* 0x000000f50000720c */ /* 0x000fe40003f06270 */
[----:B-1----:R-:W-:Y:S02]  /*18550*/  FMNMX.FTZ R136, R136, R6, !PT ;  /* 0x0000000688887209 */ /* 0x002fe40007810000 */
[----:B------:R-:W-:Y:S02]  /*18560*/  FMNMX.FTZ R4, R33, R4, !PT ;  /* 0x0000000421047209 */ /* 0x000fe40007810000 */
[C---:B------:R-:W-:Y:S01]  /*18570*/  FSETP.NEU.FTZ.AND P2, PT, R136.reuse, -INF , PT ;  /* 0xff8000008800780b */ /* 0x040fe20003f5d000 */
[----:B------:R-:W-:Y:S01]  /*18580*/  FMUL.FTZ R208, R136, c[0x0][0x23c] ;  /* 0x00008f0088d07a20 */ /* 0x000fe20000410000 */
[----:B------:R-:W-:Y:S02]  /*18590*/  FMNMX.FTZ R4, R47, R4, !PT ;  /* 0x000000042f047209 */ /* 0x000fe40007810000 */
[----:B------:R-:W-:Y:S02]  /*185a0*/  FSEL R130, R58, -INF , !P1 ;  /* 0xff8000003a827808 */ /* 0x000fe40004800000 */
[----:B------:R-:W-:Y:S02]  /*185b0*/  FMNMX.FTZ R4, R31, R4, !PT ;  /* 0x000000041f047209 */ /* 0x000fe40007810000 */
[----:B------:R-:W-:Y:S02]  /*185c0*/  FSEL R208, R208, RZ, P2 ;  /* 0x000000ffd0d07208 */ /* 0x000fe40001000000 */
[----:B------:R-:W-:Y:S02]  /*185d0*/  ISETP.GE.OR P0, PT, R0, R249, !P0 ;  /* 0x000000f90000720c */ /* 0x000fe40004706670 */
[----:B------:R-:W-:Y:S01]  /*185e0*/  FMNMX.FTZ R0, R30, R4, !PT ;  /* 0x000000041e007209 */ /* 0x000fe20007810000 */
[--C-:B------:R-:W-:Y:S01]  /*185f0*/  FFMA.FTZ R4, R141, c[0x0][0x23c], -R208.reuse ;  /* 0x00008f008d047a23 */ /* 0x100fe200000108d0 */
[----:B------:R-:W-:Y:S02]  /*18600*/  FSEL R224, R59, -INF , !P6 ;  /* 0xff8000003be07808 */ /* 0x000fe40007000000 */
[----:B------:R-:W-:Y:S01]  /*18610*/  FMNMX.FTZ R0, R130, R0, !PT ;  /* 0x0000000082007209 */ /* 0x000fe20007810000 */
[----:B------:R1:W-:Y:S01]  /*18620*/  MUFU.EX2 R214, R4 ;  /* 0x0000000400d67308 */ /* 0x0003e20000000800 */
[----:B------:R-:W-:Y:S02]  /*18630*/  FMNMX.FTZ R135, R8, R139, !PT ;  /* 0x0000008b08877209 */ /* 0x000fe40007810000 */
[----:B------:R-:W-:Y:S02]  /*18640*/  FMNMX.FTZ R0, R224, R0, !PT ;  /* 0x00000000e0007209 */ /* 0x000fe40007810000 */
[----:B------:R-:W-:Y:S02]  /*18650*/  FSEL R12, R12, -INF , !P5 ;  /* 0xff8000000c0c7808 */ /* 0x000fe40006800000 */
[----:B------:R-:W-:Y:S02]  /*18660*/  FMNMX.FTZ R0, R229, R0, !PT ;  /* 0x00000000e5007209 */ /* 0x000fe40007810000 */
[----:B------:R-:W-:Y:S02]  /*18670*/  FMNMX.FTZ R135, R9, R135, !PT ;  /* 0x0000008709877209 */ /* 0x000fe40007810000 */
[----:B------:R-:W-:Y:S02]  /*18680*/  FSEL R57, R57, -INF , !P4 ;  /* 0xff80000039397808 */ /* 0x000fe40006000000 */
[----:B------:R-:W-:Y:S02]  /*18690*/  FMNMX.FTZ R135, R12, R135, !PT ;  /* 0x000000870c877209 */ /* 0x000fe40007810000 */
[----:B------:R-:W-:Y:S02]  /*186a0*/  MOV R46, R21 ;  /* 0x00000015002e7202 */ /* 0x000fe40000000f00 */
[----:B------:R-:W-:Y:S02]  /*186b0*/  FMNMX.FTZ R135, R13, R135, !PT ;  /* 0x000000870d877209 */ /* 0x000fe40007810000 */
[----:B------:R-:W-:Y:S02]  /*186c0*/  MOV R42, R38 ;  /* 0x00000026002a7202 */ /* 0x000fe40000000f00 */
[----:B------:R-:W-:Y:S02]  /*186d0*/  FMNMX.FTZ R135, R221, R135, !PT ;  /* 0x00000087dd877209 */ /* 0x000fe40007810000 */
[----:B------:R-:W-:Y:S01]  /*186e0*/  MOV R45, R26 ;  /* 0x0000001a002d7202 */ /* 0x000fe20000000f00 */
[--C-:B-1----:R-:W-:Y:S01]  /*186f0*/  FFMA.FTZ R4, R210, c[0x0][0x23c], -R208.reuse ;  /* 0x00008f00d2047a23 */ /* 0x102fe200000108d0 */
[----:B------:R-:W-:Y:S02]  /*18700*/  FMNMX.FTZ R135, R220, R135, !PT ;  /* 0x00000087dc877209 */ /* 0x000fe40007810000 */
[C---:B------:R-:W-:Y:S01]  /*18710*/  LOP3.LUT P5, RZ, R244.reuse, 0x20, RZ, 0xc0, !PT ;  /* 0x00000020f4ff7812 */ /* 0x040fe200078ac0ff */
[----:B------:R-:W1:Y:S01]  /*18720*/  MUFU.EX2 R233, R4 ;  /* 0x0000000400e97308 */ /* 0x000e620000000800 */
[----:B------:R-:W-:Y:S02]  /*18730*/  FMNMX.FTZ R135, R217, R135, !PT ;  /* 0x00000087d9877209 */ /* 0x000fe40007810000 */
[----:B------:R-:W-:Y:S02]  /*18740*/  LOP3.LUT P4, RZ, R244, 0x10, RZ, 0xc0, !PT ;  /* 0x00000010f4ff7812 */ /* 0x000fe4000788c0ff */
[----:B------:R-:W-:Y:S04]  /*18750*/  FMNMX.FTZ R135, R216, R135, !PT ;  /* 0x00000087d8877209 */ /* 0x000fe80007810000 */
[----:B------:R-:W-:Y:S04]  /*18760*/  FMNMX.FTZ R135, R40, R135, !PT ;  /* 0x0000008728877209 */ /* 0x000fe80007810000 */
[----:B------:R-:W-:Y:S02]  /*18770*/  FMNMX.FTZ R135, R21, R135, !PT ;  /* 0x0000008715877209 */ /* 0x000fe40007810000 */
[----:B--2---:R-:W-:Y:S02]  /*18780*/  FMNMX.FTZ R137, R248, R137, !PT ;  /* 0x00000089f8897209 */ /* 0x004fe40007810000 */
        /* <DEDUP_REMOVED lines=12> */
[----:B-1----:R-:W-:Y:S01]  /*18850*/  F2FP.PACK_AB R141, R233, R214 ;  /* 0x000000d6e98d723e */ /* 0x002fe200000000ff */
[----:B------:R-:W1:Y:S08]  /*18860*/  SHFL.BFLY PT, R5, R135, 0x2, 0x1f ;  /* 0x0c401f0087057f89 */ /* 0x000e7000000e0000 */
[----:B------:R-:W2:Y:S01]  /*18870*/  SHFL.BFLY PT, R11, R137, 0x2, 0x1f ;  /* 0x0c401f00890b7f89 */ /* 0x000ea200000e0000 */
[----:B-1----:R-:W-:Y:S07]  /*18880*/  FMNMX.FTZ R135, R135, R5, !PT ;  /* 0x0000000587877209 */ /* 0x002fee0007810000 */
[----:B------:R-:W1:Y:S01]  /*18890*/  SHFL.BFLY PT, R5, R135, 0x1, 0x1f ;  /* 0x0c201f0087057f89 */ /* 0x000e6200000e0000 */
[----:B--2---:R-:W-:Y:S07]  /*188a0*/  FMNMX.FTZ R137, R137, R11, !PT ;  /* 0x0000000b89897209 */ /* 0x004fee0007810000 */
[----:B------:R-:W2:Y:S01]  /*188b0*/  SHFL.BFLY PT, R7, R137, 0x1, 0x1f ;  /* 0x0c201f0089077f89 */ /* 0x000ea200000e0000 */
[----:B-1----:R-:W-:Y:S04]  /*188c0*/  FMNMX.FTZ R135, R135, R5, !PT ;  /* 0x0000000587877209 */ /* 0x002fe80007810000 */
[----:B------:R-:W-:Y:S02]  /*188d0*/  FSETP.NEU.FTZ.AND P1, PT, R135, -INF , PT ;  /* 0xff8000008700780b */ /* 0x000fe40003f3d000 */
[----:B--2---:R-:W-:Y:S04]  /*188e0*/  FMNMX.FTZ R137, R137, R7, !PT ;  /* 0x0000000789897209 */ /* 0x004fe80007810000 */
[C---:B------:R-:W-:Y:S01]  /*188f0*/  FSETP.NEU.FTZ.AND P3, PT, R137.reuse, -INF , PT ;  /* 0xff8000008900780b */ /* 0x040fe20003f7d000 */
[----:B------:R-:W-:Y:S05]  /*18900*/  FMUL.FTZ R209, R137, c[0x0][0x23c] ;  /* 0x00008f0089d17a20 */ /* 0x000fea0000410000 */
[----:B------:R-:W-:Y:S05]  /*18910*/  FSEL R209, R209, RZ, P3 ;  /* 0x000000ffd1d17208 */ /* 0x000fea0001800000 */
[--C-:B------:R-:W-:Y:S01]  /*18920*/  FFMA.FTZ R2, R138, c[0x0][0x23c], -R209.reuse ;  /* 0x00008f008a027a23 */ /* 0x100fe200000108d1 */
[----:B------:R-:W-:Y:S01]  /*18930*/  FSEL R138, R63, -INF , !P0 ;  /* 0xff8000003f8a7808 */ /* 0x000fe20004000000 */
[----:B------:R-:W-:Y:S02]  /*18940*/  FFMA.FTZ R4, R211, c[0x0][0x23c], -R209 ;  /* 0x00008f00d3047a23 */ /* 0x000fe400000108d1 */
[----:B------:R1:W-:Y:S01]  /*18950*/  MUFU.EX2 R215, R2 ;  /* 0x0000000200d77308 */ /* 0x0003e20000000800 */
[----:B------:R-:W-:Y:S01]  /*18960*/  FMNMX.FTZ R0, R138, R0, !PT ;  /* 0x000000008a007209 */ /* 0x000fe20007810000 */
[----:B------:R-:W-:Y:S05]  /*18970*/  FMUL.FTZ R211, R135, c[0x0][0x23c] ;  /* 0x00008f0087d37a20 */ /* 0x000fea0000410000 */
[----:B------:R-:W-:Y:S03]  /*18980*/  FSEL R211, R211, RZ, P1 ;  /* 0x000000ffd3d37208 */ /* 0x000fe60000800000 */
[----:B------:R2:W-:Y:S02]  /*18990*/  MUFU.EX2 R242, R4 ;  /* 0x0000000400f27308 */ /* 0x0005e40000000800 */
[--C-:B------:R-:W-:Y:S02]  /*189a0*/  FFMA.FTZ R12, R12, c[0x0][0x23c], -R211.reuse ;  /* 0x00008f000c0c7a23 */ /* 0x100fe400000108d3 */
[--C-:B------:R-:W-:Y:S02]  /*189b0*/  FFMA.FTZ R13, R13, c[0x0][0x23c], -R211.reuse ;  /* 0x00008f000d0d7a23 */ /* 0x100fe400000108d3 */
[--C-:B------:R-:W-:Y:S02]  /*189c0*/  FFMA.FTZ R8, R8, c[0x0][0x23c], -R211.reuse ;  /* 0x00008f0008087a23 */ /* 0x100fe400000108d3 */
[----:B------:R-:W-:Y:S02]  /*189d0*/  FFMA.FTZ R9, R9, c[0x0][0x23c], -R211 ;  /* 0x00008f0009097a23 */ /* 0x000fe400000108d3 */
[----:B------:R-:W-:Y:S01]  /*189e0*/  MUFU.EX2 R240, R12 ;  /* 0x0000000c00f07308 */ /* 0x000fe20000000800 */
[--C-:B-1----:R-:W-:Y:S09]  /*189f0*/  FFMA.FTZ R2, R142, c[0x0][0x23c], -R209.reuse ;  /* 0x00008f008e027a23 */ /* 0x102ff200000108d1 */
[----:B------:R1:W-:Y:S01]  /*18a00*/  MUFU.EX2 R60, R2 ;  /* 0x00000002003c7308 */ /* 0x0003e20000000800 */
[----:B--2---:R-:W-:Y:S09]  /*18a10*/  FFMA.FTZ R4, R143, c[0x0][0x23c], -R209 ;  /* 0x00008f008f047a23 */ /* 0x004ff200000108d1 */
[----:B------:R2:W3:Y:S10]  /*18a20*/  MUFU.EX2 R238, R4 ;  /* 0x0000000400ee7308 */ /* 0x0004f40000000800 */
[----:B------:R-:W-:Y:S01]  /*18a30*/  MUFU.EX2 R236, R13 ;  /* 0x0000000d00ec7308 */ /* 0x000fe20000000800 */
[----:B-1----:R-:W1:Y:S09]  /*18a40*/  SHFL.BFLY PT, R2, R0, 0x2, 0x1f ;  /* 0x0c401f0000027f89 */ /* 0x002e7200000e0000 */
[----:B------:R-:W-:Y:S01]  /*18a50*/  MUFU.EX2 R231, R8 ;  /* 0x0000000800e77308 */ /* 0x000fe20000000800 */
[--C-:B--2---:R-:W-:Y:S01]  /*18a60*/  FFMA.FTZ R4, R213, c[0x0][0x23c], -R208.reuse ;  /* 0x00008f00d5047a23 */ /* 0x104fe200000108d0 */
[----:B---3--:R-:W-:Y:S08]  /*18a70*/  F2FP.PACK_AB R142, R238, R242 ;  /* 0x000000f2ee8e723e */ /* 0x008ff000000000ff */
[----:B------:R-:W-:Y:S01]  /*18a80*/  MUFU.EX2 R237, R4 ;  /* 0x0000000400ed7308 */ /* 0x000fe20000000800 */
[----:B-1----:R-:W-:Y:S01]  /*18a90*/  FMNMX.FTZ R0, R0, R2, !PT ;  /* 0x0000000200007209 */ /* 0x002fe20007810000 */
[----:B------:R-:W-:Y:S08]  /*18aa0*/  FFMA.FTZ R2, R212, c[0x0][0x23c], -R208 ;  /* 0x00008f00d4027a23 */ /* 0x000ff000000108d0 */
[----:B------:R-:W-:Y:S10]  /*18ab0*/  MUFU.EX2 R232, R9 ;  /* 0x0000000900e87308 */ /* 0x000ff40000000800 */
[----:B------:R1:W2:Y:S02]  /*18ac0*/  MUFU.EX2 R241, R2 ;  /* 0x0000000200f17308 */ /* 0x0002a40000000800 */
[----:B-1----:R-:W1:Y:S01]  /*18ad0*/  SHFL.BFLY PT, R2, R0, 0x1, 0x1f ;  /* 0x0c201f0000027f89 */ /* 0x002e6200000e0000 */
[----:B--2---:R-:W-:Y:S02]  /*18ae0*/  F2FP.PACK_AB R143, R237, R241 ;  /* 0x000000f1ed8f723e */ /* 0x004fe400000000ff */
[----:B-1----:R-:W-:Y:S02]  /*18af0*/  FMNMX.FTZ R134, R0, R2, !PT ;  /* 0x0000000200867209 */ /* 0x002fe40007810000 */
[----:B------:R-:W-:Y:S02]  /*18b00*/  FSEL R0, R137, RZ, P3 ;  /* 0x000000ff89007208 */ /* 0x000fe40001800000 */
[C---:B------:R-:W-:Y:S01]  /*18b10*/  FSETP.NEU.FTZ.AND P0, PT, R134.reuse, -INF , PT ;  /* 0xff8000008600780b */ /* 0x040fe20003f1d000 */
[----:B------:R-:W-:Y:S02]  /*18b20*/  FMUL.FTZ R210, R134, c[0x0][0x23c] ;  /* 0x00008f0086d27a20 */ /* 0x000fe40000410000 */
[----:B------:R-:W-:Y:S03]  /*18b30*/  FADD.FTZ R0, -R0, R3 ;  /* 0x0000000300007221 */ /* 0x000fe60000010100 */
[----:B------:R-:W-:Y:S01]  /*18b40*/  FSEL R210, R210, RZ, P0 ;  /* 0x000000ffd2d27208 */ /* 0x000fe20000000000 */
[----:B------:R-:W-:Y:S04]  /*18b50*/  FMUL.FTZ R0, R0, c[0x0][0x23c] ;  /* 0x00008f0000007a20 */ /* 0x000fe80000410000 */
[--C-:B------:R-:W-:Y:S01]  /*18b60*/  FFMA.FTZ R2, R20, c[0x0][0x23c], -R210.reuse ;  /* 0x00008f0014027a23 */ /* 0x100fe200000108d2 */
[----:B------:R-:W1:Y:S01]  /*18b70*/  MUFU.EX2 R132, R0 ;  /* 0x0000000000847308 */ /* 0x000e620000000800 */
[----:B------:R-:W2:Y:S01]  /*18b80*/  LDSM.16.MT88.4 R20, [R225+0xc000] ;  /* 0x00c00000e114783b */ /* 0x000ea20000004200 */
[----:B------:R-:W-:Y:S08]  /*18b90*/  FFMA.FTZ R10, R10, c[0x0][0x23c], -R210 ;  /* 0x00008f000a0a7a23 */ /* 0x000ff000000108d2 */
[----:B------:R3:W-:Y:S10]  /*18ba0*/  MUFU.EX2 R213, R2 ;  /* 0x0000000200d57308 */ /* 0x0007f40000000800 */
[----:B------:R-:W-:Y:S01]  /*18bb0*/  MUFU.EX2 R212, R10 ;  /* 0x0000000a00d47308 */ /* 0x000fe20000000800 */
[C---:B-1----:R-:W-:Y:S02]  /*18bc0*/  FMUL.FTZ R4, R132.reuse, R148 ;  /* 0x0000009484047220 */ /* 0x042fe40000410000 */
[C---:B------:R-:W-:Y:S02]  /*18bd0*/  FMUL.FTZ R5, R132.reuse, R149 ;  /* 0x0000009584057220 */ /* 0x040fe40000410000 */
[C---:B------:R-:W-:Y:S02]  /*18be0*/  FMUL.FTZ R16, R132.reuse, R152 ;  /* 0x0000009884107220 */ /* 0x040fe40000410000 */
[----:B------:R-:W-:Y:S02]  /*18bf0*/  FMUL.FTZ R17, R132, R153 ;  /* 0x0000009984117220 */ /* 0x000fe40000410000 */
[----:B------:R-:W-:Y:S01]  /*18c00*/  IMAD.MOV.U32 R152, RZ, RZ, R45 ;  /* 0x000000ffff987224 */ /* 0x000fe200078e002d */
[----:B---3--:R-:W-:Y:S01]  /*18c10*/  FSEL R2, R136, RZ, P2 ;  /* 0x000000ff88027208 */ /* 0x008fe20001000000 */
[----:B------:R-:W-:Y:S02]  /*18c20*/  IMAD.MOV.U32 R153, RZ, RZ, R56 ;  /* 0x000000ffff997224 */ /* 0x000fe400078e0038 */
[----:B------:R-:W-:Y:S02]  /*18c30*/  FMUL.FTZ R68, R132, R68 ;  /* 0x0000004484447220 */ /* 0x000fe40000410000 */
[----:B------:R-:W-:Y:S01]  /*18c40*/  FADD.FTZ R0, -R2, R133 ;  /* 0x0000008502007221 */ /* 0x000fe20000010100 */
[----:B------:R-:W-:Y:S01]  /*18c50*/  FSEL R2, R135, RZ, P1 ;  /* 0x000000ff87027208 */ /* 0x000fe20000800000 */
[----:B------:R-:W-:Y:S02]  /*18c60*/  FMUL.FTZ R69, R132, R69 ;  /* 0x0000004584457220 */ /* 0x000fe40000410000 */
[----:B------:R-:W-:Y:S02]  /*18c70*/  FMUL.FTZ R0, R0, c[0x0][0x23c] ;  /* 0x00008f0000007a20 */ /* 0x000fe40000410000 */
[C---:B------:R-:W-:Y:S02]  /*18c80*/  FMUL.FTZ R80, R132.reuse, R80 ;  /* 0x0000005084507220 */ /* 0x040fe40000410000 */
[----:B------:R1:W3:Y:S01]  /*18c90*/  MUFU.EX2 R3, R0 ;  /* 0x0000000000037308 */ /* 0x0002e20000000800 */
        /* <DEDUP_REMOVED lines=12> */
[----:B-1----:R-:W-:Y:S01]  /*18d60*/  FADD.FTZ R0, -R2, R139 ;  /* 0x0000008b02007221 */ /* 0x002fe20000010100 */
[----:B------:R-:W-:Y:S01]  /*18d70*/  FSEL R2, R134, RZ, P0 ;  /* 0x000000ff86027208 */ /* 0x000fe20000000000 */
[C---:B---3--:R-:W-:Y:S01]  /*18d80*/  FMUL.FTZ R6, R3.reuse, R150 ;  /* 0x0000009603067220 */ /* 0x048fe20000410000 */
[----:B------:R-:W-:Y:S01]  /*18d90*/  PLOP3.LUT P0, PT, PT, PT, UP0, 0x80, 0x0 ;  /* 0x000000000000781c */ /* 0x000fe20003f0f008 */
[----:B------:R-:W-:Y:S02]  /*18da0*/  FMUL.FTZ R0, R0, c[0x0][0x23c] ;  /* 0x00008f0000007a20 */ /* 0x000fe40000410000 */
[C---:B------:R-:W-:Y:S02]  /*18db0*/  FMUL.FTZ R7, R3.reuse, R151 ;  /* 0x0000009703077220 */ /* 0x040fe40000410000 */
[----:B------:R1:W3:Y:S01]  /*18dc0*/  MUFU.EX2 R133, R0 ;  /* 0x0000000000857308 */ /* 0x0002e20000000800 */
[C---:B------:R-:W-:Y:S01]  /*18dd0*/  FMUL.FTZ R18, R3.reuse, R154 ;  /* 0x0000009a03127220 */ /* 0x040fe20000410000 */
[----:B------:R-:W-:Y:S01]  /*18de0*/  LDSM.16.MT88.4 R148, [R227+0xc000] ;  /* 0x00c00000e394783b */ /* 0x000fe20000004200 */
[C---:B------:R-:W-:Y:S02]  /*18df0*/  FMUL.FTZ R19, R3.reuse, R155 ;  /* 0x0000009b03137220 */ /* 0x040fe40000410000 */
[----:B------:R-:W-:Y:S02]  /*18e00*/  IMAD.MOV.U32 R139, RZ, RZ, R55 ;  /* 0x000000ffff8b7224 */ /* 0x000fe400078e0037 */
[----:B------:R-:W-:Y:S02]  /*18e10*/  IMAD.MOV.U32 R154, RZ, RZ, R61 ;  /* 0x000000ffff9a7224 */ /* 0x000fe400078e003d */
        /* <DEDUP_REMOVED lines=9> */
[----:B------:R-:W-:Y:S01]  /*18eb0*/  F2FP.PACK_AB R140, R60, R215 ;  /* 0x000000d73c8c723e */ /* 0x000fe200000000ff */
[----:B------:R-:W-:Y:S02]  /*18ec0*/  FFMA.FTZ R2, R32, c[0x0][0x23c], -R210 ;  /* 0x00008f0020027a23 */ /* 0x000fe400000108d2 */
[----:B------:R-:W-:Y:S02]  /*18ed0*/  FMUL.FTZ R0, R0, c[0x0][0x23c] ;  /* 0x00008f0000007a20 */ /* 0x000fe40000410000 */
[----:B------:R1:W-:Y:S01]  /*18ee0*/  MUFU.EX2 R239, R2 ;  /* 0x0000000200ef7308 */ /* 0x0003e20000000800 */
[C---:B---3--:R-:W-:Y:S01]  /*18ef0*/  FMUL.FTZ R24, R133.reuse, R160 ;  /* 0x000000a085187220 */ /* 0x048fe20000410000 */
[-C--:B--2---:R-:W-:Y:S01]  /*18f00*/  HMMA.16816.F32 R4, R140, R20.reuse, R4 ;  /* 0x000000148c04723c */ /* 0x084fe20000001804 */
[----:B------:R-:W-:Y:S01]  /*18f10*/  MOV R160, R57 ;  /* 0x0000003900a07202 */ /* 0x000fe20000000f00 */
[----:B------:R-:W-:Y:S02]  /*18f20*/  IMAD.MOV.U32 R57, RZ, RZ, R40 ;  /* 0x000000ffff397224 */ /* 0x000fe400078e0028 */
[----:B------:R-:W-:Y:S02]  /*18f30*/  IMAD.MOV.U32 R40, RZ, RZ, R36 ;  /* 0x000000ffff287224 */ /* 0x000fe400078e0024 */
[----:B------:R-:W2:Y:S01]  /*18f40*/  LDSM.16.MT88.4 R36, [R226+0xc000] ;  /* 0x00c00000e224783b */ /* 0x000ea20000004200 */
[C---:B------:R-:W-:Y:S01]  /*18f50*/  FMUL.FTZ R8, R133.reuse, R144 ;  /* 0x0000009085087220 */ /* 0x040fe20000410000 */
[----:B------:R-:W3:Y:S01]  /*18f60*/  MUFU.EX2 R0, R0 ;  /* 0x0000000000007308 */ /* 0x000ee20000000800 */
[----:B------:R-:W-:Y:S03]  /*18f70*/  FMUL.FTZ R9, R133, R145 ;  /* 0x0000009185097220 */ /* 0x000fe60000410000 */
[----:B------:R-:W-:Y:S01]  /*18f80*/  F2FP.PACK_AB R145, R213, R212 ;  /* 0x000000d4d591723e */ /* 0x000fe200000000ff */
[C---:B------:R-:W-:Y:S01]  /*18f90*/  FMUL.FTZ R12, R133.reuse, R156 ;  /* 0x0000009c850c7220 */ /* 0x040fe20000410000 */
[----:B------:R-:W-:Y:S01]  /*18fa0*/  F2FP.PACK_AB R144, R232, R231 ;  /* 0x000000e7e890723e */ /* 0x000fe200000000ff */
[C---:B------:R-:W-:Y:S02]  /*18fb0*/  FMUL.FTZ R13, R133.reuse, R157 ;  /* 0x0000009d850d7220 */ /* 0x040fe40000410000 */
[C---:B------:R-:W-:Y:S02]  /*18fc0*/  FMUL.FTZ R25, R133.reuse, R161 ;  /* 0x000000a185197220 */ /* 0x040fe40000410000 */
[C---:B------:R-:W-:Y:S01]  /*18fd0*/  FMUL.FTZ R28, R133.reuse, R172 ;  /* 0x000000ac851c7220 */ /* 0x040fe20000410000 */
[----:B------:R-:W-:Y:S01]  /*18fe0*/  MOV R172, R29 ;  /* 0x0000001d00ac7202 */ /* 0x000fe20000000f00 */
[----:B------:R-:W-:Y:S02]  /*18ff0*/  FMUL.FTZ R29, R133, R173 ;  /* 0x000000ad851d7220 */ /* 0x000fe40000410000 */
[----:B-1----:R-:W-:Y:S02]  /*19000*/  FFMA.FTZ R2, R15, c[0x0][0x23c], -R210 ;  /* 0x00008f000f027a23 */ /* 0x002fe400000108d2 */
[----:B------:R-:W-:Y:S02]  /*19010*/  IMAD.MOV.U32 R173, RZ, RZ, R30 ;  /* 0x000000ffffad7224 */ /* 0x000fe400078e001e */
[----:B------:R-:W1:Y:S01]  /*19020*/  MUFU.EX2 R235, R2 ;  /* 0x0000000200eb7308 */ /* 0x000e620000000800 */
[----:B------:R-:W-:Y:S02]  /*19030*/  FMUL.FTZ R32, R132, R168 ;  /* 0x000000a884207220 */ /* 0x000fe40000410000 */
[----:B------:R-:W-:Y:S02]  /*19040*/  IMAD.MOV.U32 R168, RZ, RZ, R33 ;  /* 0x000000ffffa87224 */ /* 0x000fe400078e0021 */
[----:B---3--:R-:W-:Y:S01]  /*19050*/  FMUL.FTZ R10, R0, R146 ;  /* 0x00000092000a7220 */ /* 0x008fe20000410000 */
[----:B------:R-:W-:Y:S01]  /*19060*/  F2FP.PACK_AB R146, R236, R240 ;  /* 0x000000f0ec92723e */ /* 0x000fe200000000ff */
[C---:B------:R-:W-:Y:S02]  /*19070*/  FMUL.FTZ R11, R0.reuse, R147 ;  /* 0x00000093000b7220 */ /* 0x040fe40000410000 */
[C---:B------:R-:W-:Y:S02]  /*19080*/  FMUL.FTZ R14, R0.reuse, R158 ;  /* 0x0000009e000e7220 */ /* 0x040fe40000410000 */
[C---:B------:R-:W-:Y:S01]  /*19090*/  FMUL.FTZ R15, R0.reuse, R159 ;  /* 0x0000009f000f7220 */ /* 0x040fe20000410000 */
[----:B------:R-:W-:Y:S01]  /*190a0*/  MOV R159, R57 ;  /* 0x00000039009f7202 */ /* 0x000fe20000000f00 */
[C---:B------:R-:W-:Y:S02]  /*190b0*/  FMUL.FTZ R26, R0.reuse, R162 ;  /* 0x000000a2001a7220 */ /* 0x040fe40000410000 */
[C---:B------:R-:W-:Y:S01]  /*190c0*/  FMUL.FTZ R27, R0.reuse, R163 ;  /* 0x000000a3001b7220 */ /* 0x040fe20000410000 */
[----:B------:R-:W-:Y:S01]  /*190d0*/  MOV R163, R44 ;  /* 0x0000002c00a37202 */ /* 0x000fe20000000f00 */
[C---:B------:R-:W-:Y:S02]  /*190e0*/  FMUL.FTZ R30, R0.reuse, R174 ;  /* 0x000000ae001e7220 */ /* 0x040fe40000410000 */
[----:B------:R-:W-:Y:S02]  /*190f0*/  IMAD.MOV.U32 R174, RZ, RZ, R31 ;  /* 0x000000ffffae7224 */ /* 0x000fe400078e001f */
[----:B------:R-:W-:Y:S01]  /*19100*/  FMUL.FTZ R31, R0, R175 ;  /* 0x000000af001f7220 */ /* 0x000fe20000410000 */
[----:B------:R-:W-:Y:S01]  /*19110*/  MOV R175, R47 ;  /* 0x0000002f00af7202 */ /* 0x000fe20000000f00 */
[----:B------:R-:W-:Y:S01]  /*19120*/  FMUL.FTZ R33, R132, R169 ;  /* 0x000000a984217220 */ /* 0x000fe20000410000 */
[----:B-1----:R-:W-:Y:S01]  /*19130*/  F2FP.PACK_AB R147, R235, R239 ;  /* 0x000000efeb93723e */ /* 0x002fe200000000ff */
[----:B------:R-:W-:Y:S02]  /*19140*/  IMAD.MOV.U32 R158, RZ, RZ, R60 ;  /* 0x000000ffff9e7224 */ /* 0x000fe400078e003c */
[--C-:B------:R-:W-:Y:S02]  /*19150*/  FFMA.FTZ R153, R153, c[0x0][0x23c], -R208.reuse ;  /* 0x00008f0099997a23 */ /* 0x100fe400000108d0 */
[----:B------:R-:W-:Y:S02]  /*19160*/  FFMA.FTZ R152, R152, c[0x0][0x23c], -R208 ;  /* 0x00008f0098987a23 */ /* 0x000fe400000108d0 */
[C---:B------:R-:W-:Y:S01]  /*19170*/  HMMA.16816.F32 R8, R144.reuse, R20, R8 ;  /* 0x000000149008723c */ /* 0x040fe20000001808 */
[C---:B------:R-:W-:Y:S02]  /*19180*/  FMUL.FTZ R44, R133.reuse, R188 ;  /* 0x000000bc852c7220 */ /* 0x040fe40000410000 */
[C---:B------:R-:W-:Y:S02]  /*19190*/  FMUL.FTZ R45, R133.reuse, R189 ;  /* 0x000000bd852d7220 */ /* 0x040fe40000410000 */
[----:B------:R-:W-:Y:S02]  /*191a0*/  FMUL.FTZ R47, R0, R191 ;  /* 0x000000bf002f7220 */ /* 0x000fe40000410000 */
[C---:B------:R-:W-:Y:S01]  /*191b0*/  FMUL.FTZ R20, R132.reuse, R164 ;  /* 0x000000a484147220 */ /* 0x040fe20000410000 */
[-C--:B------:R-:W-:Y:S01]  /*191c0*/  HMMA.16816.F32 R12, R144, R22.reuse, R12 ;  /* 0x00000016900c723c */ /* 0x080fe2000000180c */
[C---:B------:R-:W-:Y:S03]  /*191d0*/  FMUL.FTZ R21, R132.reuse, R165 ;  /* 0x000000a584157220 */ /* 0x040fe60000410000 */
[----:B------:R-:W-:Y:S01]  /*191e0*/  IMAD.MOV.U32 R157, RZ, RZ, R49 ;  /* 0x000000ffff9d7224 */ /* 0x000fe200078e0031 */
[----:B------:R-:W-:Y:S01]  /*191f0*/  MOV R165, R41 ;  /* 0x0000002900a57202 */ /* 0x000fe20000000f00 */
[----:B------:R-:W-:Y:S02]  /*19200*/  FMUL.FTZ R41, R133, R177 ;  /* 0x000000b185297220 */ /* 0x000fe40000410000 */
[C---:B------:R-:W-:Y:S01]  /*19210*/  HMMA.16816.F32 R16, R140.reuse, R22, R16 ;  /* 0x000000168c10723c */ /* 0x040fe20000001810 */
[----:B------:R-:W-:Y:S03]  /*19220*/  IMAD.MOV.U32 R169, RZ, RZ, R34 ;  /* 0x000000ffffa97224 */ /* 0x000fe600078e0022 */
[C---:B------:R-:W-:Y:S01]  /*19230*/  FMUL.FTZ R34, R3.reuse, R170 ;  /* 0x000000aa03227220 */ /* 0x040fe20000410000 */
[----:B------:R-:W-:Y:S01]  /*19240*/  MOV R170, R35 ;  /* 0x0000002300aa7202 */ /* 0x000fe20000000f00 */
[C---:B------:R-:W-:Y:S02]  /*19250*/  FMUL.FTZ R35, R3.reuse, R171 ;  /* 0x000000ab03237220 */ /* 0x040fe40000410000 */
[C---:B------:R-:W-:Y:S01]  /*19260*/  FMUL.FTZ R22, R3.reuse, R166 ;  /* 0x000000a603167220 */ /* 0x040fe20000410000 */
[----:B------:R-:W-:Y:S03]  /*19270*/  MOV R166, R64 ;  /* 0x0000004000a67202 */ /* 0x000fe60000000f00 */
[----:B------:R-:W-:Y:S01]  /*19280*/  FMUL.FTZ R23, R3, R167 ;  /* 0x000000a703177220 */ /* 0x000fe20000410000 */
[----:B------:R-:W-:Y:S01]  /*19290*/  MOV R167, R53 ;  /* 0x0000003500a77202 */ /* 0x000fe20000000f00 */
[----:B------:R-:W-:Y:S02]  /*192a0*/  FFMA.FTZ R157, R157, c[0x0][0x23c], -R209 ;  /* 0x00008f009d9d7a23 */ /* 0x000fe400000108d1 */
[----:B------:R-:W-:Y:S02]  /*192b0*/  FMUL.FTZ R49, R132, R185 ;  /* 0x000000b984317220 */ /* 0x000fe40000410000 */
[C---:B------:R-:W-:Y:S01]  /*192c0*/  FMUL.FTZ R56, R133.reuse, R192 ;  /* 0x000000c085387220 */ /* 0x040fe20000410000 */
[-C--:B--2---:R-:W-:Y:S01]  /*192d0*/  HMMA.16816.F32 R20, R140, R36.reuse, R20 ;  /* 0x000000248c14723c */ /* 0x084fe20000001814 */
[C---:B------:R-:W-:Y:S02]  /*192e0*/  FMUL.FTZ R57, R133.reuse, R193 ;  /* 0x000000c185397220 */ /* 0x040fe40000410000 */
[----:B------:R-:W-:Y:S01]  /*192f0*/  MUFU.EX2 R193, R152 ;  /* 0x0000009800c17308 */ /* 0x000fe20000000800 */
[C---:B------:R-:W-:Y:S02]  /*19300*/  FMUL.FTZ R58, R0.reuse, R194 ;  /* 0x000000c2003a7220 */ /* 0x040fe40000410000 */
[C---:B------:R-:W-:Y:S02]  /*19310*/  FMUL.FTZ R59, R0.reuse, R195 ;  /* 0x000000c3003b7220 */ /* 0x040fe40000410000 */
[C---:B------:R-:W-:Y:S01]  /*19320*/  HMMA.16816.F32 R24, R144.reuse, R36, R24 ;  /* 0x000000249018723c */ /* 0x040fe20000001818 */
[C---:B------:R-:W-:Y:S03]  /*19330*/  FMUL.FTZ R60, R133.reuse, R204 ;  /* 0x000000cc853c7220 */ /* 0x040fe60000410000 */
[----:B------:R-:W-:Y:S02]  /*19340*/  FMUL.FTZ R61, R133, R205 ;  /* 0x000000cd853d7220 */ /* 0x000fe40000410000 */
[----:B------:R-:W-:Y:S02]  /*19350*/  FMUL.FTZ R62, R0, R206 ;  /* 0x000000ce003e7220 */ /* 0x000fe40000410000 */
[-C--:B------:R-:W-:Y:S01]  /*19360*/  HMMA.16816.F32 R28, R144, R38.reuse, R28 ;  /* 0x00000026901c723c */ /* 0x080fe2000000181c */
[C---:B------:R-:W-:Y:S03]  /*19370*/  FMUL.FTZ R37, R132.reuse, R181 ;  /* 0x000000b584257220 */ /* 0x040fe60000410000 */
[----:B------:R-:W-:Y:S02]  /*19380*/  IMAD.MOV.U32 R181, RZ, RZ, R54 ;  /* 0x000000ffffb57224 */ /* 0x000fe400078e0036 */
[----:B------:R-:W-:Y:S01]  /*19390*/  FMUL.FTZ R36, R132, R180 ;  /* 0x000000b484247220 */ /* 0x000fe20000410000 */
[----:B------:R-:W-:Y:S01]  /*193a0*/  MOV R180, R65 ;  /* 0x0000004100b47202 */ /* 0x000fe20000000f00 */
[C---:B------:R-:W-:Y:S01]  /*193b0*/  HMMA.16816.F32 R32, R140.reuse, R38, R32 ;  /* 0x000000268c20723c */ /* 0x040fe20000001820 */
[----:B------:R-:W-:Y:S03]  /*193c0*/  IMAD.MOV.U32 R2, RZ, RZ, R48 ;  /* 0x000000ffff027224 */ /* 0x000fe600078e0030 */
[----:B------:R-:W-:Y:S02]  /*193d0*/  IMAD.MOV.U32 R162, RZ, RZ, R43 ;  /* 0x000000ffffa27224 */ /* 0x000fe400078e002b */
[----:B------:R-:W-:Y:S02]  /*193e0*/  FFMA.FTZ R2, R2, c[0x0][0x23c], -R209 ;  /* 0x00008f0002027a23 */ /* 0x000fe400000108d1 */
[C---:B------:R-:W-:Y:S04]  /*193f0*/  FMUL.FTZ R38, R3.reuse, R182 ;  /* 0x000000b603267220 */ /* 0x040fe80000410000 */
[----:B------:R-:W-:Y:S02]  /*19400*/  IMAD.MOV.U32 R182, RZ, RZ, R52 ;  /* 0x000000ffffb67224 */ /* 0x000fe400078e0034 */
[----:B------:R-:W1:Y:S01]  /*19410*/  LDSM.16.MT88.4 R52, [R228+0xc000] ;  /* 0x00c00000e434783b */ /* 0x000e620000004200 */
[C---:B------:R-:W-:Y:S02]  /*19420*/  FMUL.FTZ R39, R3.reuse, R183 ;  /* 0x000000b703277220 */ /* 0x040fe40000410000 */
[----:B------:R-:W-:Y:S02]  /*19430*/  IMAD.MOV.U32 R183, RZ, RZ, R51 ;  /* 0x000000ffffb77224 */ /* 0x000fe400078e0033 */
[----:B------:R-:W-:Y:S02]  /*19440*/  FMUL.FTZ R43, R0, R179 ;  /* 0x000000b3002b7220 */ /* 0x000fe40000410000 */
[----:B------:R-:W-:Y:S01]  /*19450*/  IMAD.MOV.U32 R177, RZ, RZ, R183 ;  /* 0x000000ffffb17224 */ /* 0x000fe200078e00b7 */
[----:B------:R-:W-:Y:S01]  /*19460*/  MOV R183, R181 ;  /* 0x000000b500b77202 */ /* 0x000fe20000000f00 */
[----:B------:R-:W-:Y:S01]  /*19470*/  FMUL.FTZ R48, R132, R184 ;  /* 0x000000b884307220 */ /* 0x000fe20000410000 */
[----:B------:R-:W-:Y:S01]  /*19480*/  MOV R181, R170 ;  /* 0x000000aa00b57202 */ /* 0x000fe20000000f00 */
[----:B------:R-:W-:Y:S01]  /*19490*/  IMAD.MOV.U32 R170, RZ, RZ, R168 ;  /* 0x000000ffffaa7224 */ /* 0x000fe200078e00a8 */
[----:B------:R-:W-:Y:S01]  /*194a0*/  MOV R179, R177 ;  /* 0x000000b100b37202 */ /* 0x000fe20000000f00 */
[----:B------:R2:W-:Y:S01]  /*194b0*/  MUFU.EX2 R168, R2 ;  /* 0x0000000200a87308 */ /* 0x0005e20000000800 */
[C---:B------:R-:W-:Y:S02]  /*194c0*/  FMUL.FTZ R51, R3.reuse, R187 ;  /* 0x000000bb03337220 */ /* 0x040fe40000410000 */
[----:B------:R-:W-:Y:S02]  /*194d0*/  FMUL.FTZ R63, R0, R207 ;  /* 0x000000cf003f7220 */ /* 0x000fe40000410000 */
[----:B------:R-:W-:Y:S02]  /*194e0*/  IMAD.MOV.U32 R156, RZ, RZ, R67 ;  /* 0x000000ffff9c7224 */ /* 0x000fe400078e0043 */
        /* <DEDUP_REMOVED lines=9> */
[C---:B------:R-:W-:Y:S01]  /*19580*/  FMUL.FTZ R78, R0.reuse, R78 ;  /* 0x0000004e004e7220 */ /* 0x040fe20000410000 */
[-C--:B-1----:R-:W-:Y:S01]  /*19590*/  HMMA.16816.F32 R36, R140, R52.reuse, R36 ;  /* 0x000000348c24723c */ /* 0x082fe20000001824 */
[----:B------:R-:W-:Y:S02]  /*195a0*/  IMAD.MOV.U32 R161, RZ, RZ, R42 ;  /* 0x000000ffffa17224 */ /* 0x000fe400078e002a */
[C---:B------:R-:W-:Y:S02]  /*195b0*/  FMUL.FTZ R42, R0.reuse, R178 ;  /* 0x000000b2002a7220 */ /* 0x040fe40000410000 */
[----:B------:R-:W-:Y:S02]  /*195c0*/  IMAD.MOV.U32 R155, RZ, RZ, R40 ;  /* 0x000000ffff9b7224 */ /* 0x000fe400078e0028 */
[----:B------:R-:W-:Y:S01]  /*195d0*/  FMUL.FTZ R40, R133, R176 ;  /* 0x000000b085287220 */ /* 0x000fe20000410000 */
[----:B------:R-:W-:Y:S01]  /*195e0*/  MOV R176, R50 ;  /* 0x0000003200b07202 */ /* 0x000fe20000000f00 */
[----:B------:R-:W-:Y:S03]  /*195f0*/  FMUL.FTZ R50, R3, R186 ;  /* 0x000000ba03327220 */ /* 0x000fe60000410000 */
[C---:B------:R-:W-:Y:S01]  /*19600*/  FMUL.FTZ R79, R0.reuse, R79 ;  /* 0x0000004f004f7220 */ /* 0x040fe20000410000 */
[----:B------:R-:W-:Y:S01]  /*19610*/  MOV R178, R176 ;  /* 0x000000b000b27202 */ /* 0x000fe20000000f00 */
[C---:B------:R-:W-:Y:S01]  /*19620*/  HMMA.16816.F32 R40, R144.reuse, R52, R40 ;  /* 0x000000349028723c */ /* 0x040fe20000001828 */
[----:B------:R-:W-:Y:S02]  /*19630*/  IMAD.MOV.U32 R171, RZ, RZ, R46 ;  /* 0x000000ffffab7224 */ /* 0x000fe400078e002e */
[----:B------:R-:W-:Y:S02]  /*19640*/  FMUL.FTZ R46, R0, R190 ;  /* 0x000000be002e7220 */ /* 0x000fe40000410000 */
[----:B------:R-:W-:Y:S02]  /*19650*/  FMUL.FTZ R88, R133, R88 ;  /* 0x0000005885587220 */ /* 0x000fe40000410000 */
[C---:B------:R-:W-:Y:S02]  /*19660*/  FMUL.FTZ R52, R132.reuse, R196 ;  /* 0x000000c484347220 */ /* 0x040fe40000410000 */
[----:B------:R-:W-:Y:S01]  /*19670*/  FMUL.FTZ R53, R132, R197 ;  /* 0x000000c584357220 */ /* 0x000fe20000410000 */
[-C--:B------:R-:W-:Y:S02]  /*19680*/  HMMA.16816.F32 R44, R144, R54.reuse, R44 ;  /* 0x00000036902c723c */ /* 0x080fe4000000182c */
[----:B------:R-:W-:Y:S02]  /*19690*/  IMAD.MOV.U32 R176, RZ, RZ, R182 ;  /* 0x000000ffffb07224 */ /* 0x000fe400078e00b6 */
[----:B------:R-:W-:Y:S02]  /*196a0*/  IMAD.MOV.U32 R182, RZ, RZ, R180 ;  /* 0x000000ffffb67224 */ /* 0x000fe400078e00b4 */
[----:B------:R-:W-:Y:S02]  /*196b0*/  IMAD.MOV.U32 R180, RZ, RZ, R171 ;  /* 0x000000ffffb47224 */ /* 0x000fe400078e00ab */
[C---:B------:R-:W-:Y:S01]  /*196c0*/  HMMA.16816.F32 R48, R140.reuse, R54, R48 ;  /* 0x000000368c30723c */ /* 0x040fe20000001830 */
[----:B------:R-:W-:Y:S03]  /*196d0*/  IMAD.MOV.U32 R171, RZ, RZ, R169 ;  /* 0x000000ffffab7224 */ /* 0x000fe600078e00a9 */
[----:B------:R-:W-:Y:S01]  /*196e0*/  MOV R169, R175 ;  /* 0x000000af00a97202 */ /* 0x000fe20000000f00 */
[----:B------:R-:W-:Y:S02]  /*196f0*/  IMAD.MOV.U32 R175, RZ, RZ, R174 ;  /* 0x000000ffffaf7224 */ /* 0x000fe400078e00ae */
[----:B------:R-:W-:Y:S01]  /*19700*/  IMAD.MOV.U32 R174, RZ, RZ, R173 ;  /* 0x000000ffffae7224 */ /* 0x000fe200078e00ad */
[----:B------:R-:W-:Y:S01]  /*19710*/  MOV R173, R172 ;  /* 0x000000ac00ad7202 */ /* 0x000fe20000000f00 */
[----:B------:R-:W-:Y:S03]  /*19720*/  IMAD.MOV.U32 R172, RZ, RZ, R160 ;  /* 0x000000ffffac7224 */ /* 0x000fe600078e00a0 */
[----:B------:R-:W-:Y:S02]  /*19730*/  IMAD.MOV.U32 R160, RZ, RZ, R129 ;  /* 0x000000ffffa07224 */ /* 0x000fe400078e0081 */
[----:B------:R-:W3:Y:S01]  /*19740*/  LDL.LU R129, [R1+0xb8] ;  /* 0x0000b80001817983 */ /* 0x000ee20000300800 */
[----:B--2---:R-:W-:Y:S02]  /*19750*/  FFMA.FTZ R2, R178, c[0x0][0x23c], -R209 ;  /* 0x00008f00b2027a23 */ /* 0x004fe400000108d1 */
        /* <DEDUP_REMOVED lines=10> */
[----:B------:R-:W-:Y:S01]  /*19800*/  MOV R175, R174 ;  /* 0x000000ae00af7202 */ /* 0x000fe20000000f00 */
[----:B------:R-:W-:Y:S02]  /*19810*/  IMAD.MOV.U32 R174, RZ, RZ, R173 ;  /* 0x000000ffffae7224 */ /* 0x000fe400078e00ad */
[----:B------:R-:W-:Y:S01]  /*19820*/  IMAD.MOV.U32 R173, RZ, RZ, R172 ;  /* 0x000000ffffad7224 */ /* 0x000fe200078e00ac */
[----:B------:R-:W-:Y:S01]  /*19830*/  MOV R172, R160 ;  /* 0x000000a000ac7202 */ /* 0x000fe20000000f00 */
[----:B------:R-:W-:Y:S02]  /*19840*/  IMAD.MOV.U32 R160, RZ, RZ, R154 ;  /* 0x000000ffffa07224 */ /* 0x000fe400078e009a */
[----:B------:R-:W-:Y:S02]  /*19850*/  IMAD.MOV.U32 R154, RZ, RZ, R130 ;  /* 0x000000ffff9a7224 */ /* 0x000fe400078e0082 */
[----:B------:R-:W2:Y:S01]  /*19860*/  LDL.LU R130, [R1+0xb4] ;  /* 0x0000b40001827983 */ /* 0x000ea20000300800 */
[----:B------:R-:W-:Y:S01]  /*19870*/  IMAD.MOV.U32 R178, RZ, RZ, R183 ;  /* 0x000000ffffb27224 */ /* 0x000fe200078e00b7 */
[----:B------:R-:W-:Y:S01]  /*19880*/  MOV R183, R181 ;  /* 0x000000b500b77202 */ /* 0x000fe20000000f00 */
[----:B------:R-:W-:Y:S01]  /*19890*/  IMAD.MOV.U32 R181, RZ, RZ, R171 ;  /* 0x000000ffffb57224 */ /* 0x000fe200078e00ab */
[----:B------:R-:W-:Y:S01]  /*198a0*/  MOV R171, R169 ;  /* 0x000000a900ab7202 */ /* 0x000fe20000000f00 */
[----:B------:R-:W-:Y:S02]  /*198b0*/  IMAD.MOV.U32 R169, RZ, RZ, R174 ;  /* 0x000000ffffa97224 */ /* 0x000fe400078e00ae */
[----:B------:R-:W-:Y:S02]  /*198c0*/  IMAD.MOV.U32 R174, RZ, RZ, R172 ;  /* 0x000000ffffae7224 */ /* 0x000fe400078e00ac */
[----:B------:R-:W-:Y:S01]  /*198d0*/  IMAD.MOV.U32 R172, RZ, RZ, R160 ;  /* 0x000000ffffac7224 */ /* 0x000fe200078e00a0 */
[----:B------:R-:W-:Y:S01]  /*198e0*/  MOV R160, R154 ;  /* 0x0000009a00a07202 */ /* 0x000fe20000000f00 */
[----:B------:R-:W-:Y:S02]  /*198f0*/  IMAD.MOV.U32 R154, RZ, RZ, R131 ;  /* 0x000000ffff9a7224 */ /* 0x000fe400078e0083 */
[----:B------:R-:W4:Y:S01]  /*19900*/  LDL.LU R131, [R1+0xb0] ;  /* 0x0000b00001837983 */ /* 0x000f220000300800 */
[C---:B------:R-:W-:Y:S02]  /*19910*/  FMUL.FTZ R54, R3.reuse, R198 ;  /* 0x000000c603367220 */ /* 0x040fe40000410000 */
[----:B------:R-:W-:Y:S01]  /*19920*/  FMUL.FTZ R55, R3, R199 ;  /* 0x000000c703377220 */ /* 0x000fe20000410000 */
[----:B------:R-:W-:Y:S01]  /*19930*/  MOV R199, R182 ;  /* 0x000000b600c77202 */ /* 0x000fe20000000f00 */
[----:B------:R-:W-:Y:S02]  /*19940*/  IMAD.MOV.U32 R182, RZ, RZ, R159 ;  /* 0x000000ffffb67224 */ /* 0x000fe400078e009f */
[--C-:B------:R-:W-:Y:S02]  /*19950*/  FFMA.FTZ R154, R154, c[0x0][0x23c], -R209.reuse ;  /* 0x00008f009a9a7a23 */ /* 0x100fe400000108d1 */
[C---:B------:R-:W-:Y:S01]  /*19960*/  FMUL.FTZ R89, R133.reuse, R89 ;  /* 0x0000005985597220 */ /* 0x040fe20000410000 */
[-C--:B------:R-:W-:Y:S01]  /*19970*/  HMMA.16816.F32 R52, R140, R148.reuse, R52 ;  /* 0x000000948c34723c */ /* 0x080fe20000001834 */
[----:B------:R-:W-:Y:S01]  /*19980*/  MUFU.EX2 R205, R154 ;  /* 0x0000009a00cd7308 */ /* 0x000fe20000000800 */
[C---:B------:R-:W-:Y:S02]  /*19990*/  FMUL.FTZ R90, R0.reuse, R90 ;  /* 0x0000005a005a7220 */ /* 0x040fe40000410000 */
[C---:B------:R-:W-:Y:S02]  /*199a0*/  FMUL.FTZ R91, R0.reuse, R91 ;  /* 0x0000005b005b7220 */ /* 0x040fe40000410000 */
[C---:B------:R-:W-:Y:S02]  /*199b0*/  FMUL.FTZ R92, R133.reuse, R92 ;  /* 0x0000005c855c7220 */ /* 0x040fe40000410000 */
[C---:B------:R-:W-:Y:S01]  /*199c0*/  HMMA.16816.F32 R56, R144.reuse, R148, R56 ;  /* 0x000000949038723c */ /* 0x040fe20000001838 */
[----:B------:R-:W-:Y:S03]  /*199d0*/  FMUL.FTZ R93, R133, R93 ;  /* 0x0000005d855d7220 */ /* 0x000fe60000410000 */
[C---:B------:R-:W-:Y:S02]  /*199e0*/  FMUL.FTZ R94, R0.reuse, R94 ;  /* 0x0000005e005e7220 */ /* 0x040fe40000410000 */
[C---:B------:R-:W-:Y:S02]  /*199f0*/  FMUL.FTZ R95, R0.reuse, R95 ;  /* 0x0000005f005f7220 */ /* 0x040fe40000410000 */
[-C--:B------:R-:W-:Y:S01]  /*19a00*/  HMMA.16816.F32 R60, R144, R150.reuse, R60 ;  /* 0x00000096903c723c */ /* 0x080fe2000000183c */
[----:B------:R-:W-:Y:S03]  /*19a10*/  IMAD.MOV.U32 R164, RZ, RZ, R66 ;  /* 0x000000ffffa47224 */ /* 0x000fe600078e0042 */
[C---:B------:R-:W-:Y:S02]  /*19a20*/  FMUL.FTZ R66, R3.reuse, R202 ;  /* 0x000000ca03427220 */ /* 0x040fe40000410000 */
[C---:B------:R-:W-:Y:S02]  /*19a30*/  FMUL.FTZ R102, R3.reuse, R102 ;  /* 0x0000006603667220 */ /* 0x040fe40000410000 */
[----:B------:R-:W-:Y:S03]  /*19a40*/  FMUL.FTZ R103, R3, R103 ;  /* 0x0000006703677220 */ /* 0x000fe60000410000 */
[C---:B------:R-:W-:Y:S01]  /*19a50*/  HMMA.16816.F32 R64, R140.reuse, R150, R64 ;  /* 0x000000968c40723c */ /* 0x040fe20000001840 */
[----:B------:R-:W1:Y:S01]  /*19a60*/  LDSM.16.MT88.4 R148, [R225+0xe000] ;  /* 0x00e00000e194783b */ /* 0x000e620000004200 */
[C---:B------:R-:W-:Y:S02]  /*19a70*/  FMUL.FTZ R104, R133.reuse, R104 ;  /* 0x0000006885687220 */ /* 0x040fe40000410000 */
[C---:B------:R-:W-:Y:S02]  /*19a80*/  FMUL.FTZ R105, R133.reuse, R105 ;  /* 0x0000006985697220 */ /* 0x040fe40000410000 */
[C---:B------:R-:W-:Y:S02]  /*19a90*/  FMUL.FTZ R106, R0.reuse, R106 ;  /* 0x0000006a006a7220 */ /* 0x040fe40000410000 */
[C---:B------:R-:W-:Y:S04]  /*19aa0*/  FMUL.FTZ R107, R0.reuse, R107 ;  /* 0x0000006b006b7220 */ /* 0x040fe80000410000 */
        /* <DEDUP_REMOVED lines=14> */
[C---:B------:R-:W-:Y:S01]  /*19b90*/  FMUL.FTZ R126, R0.reuse, R126 ;  /* 0x0000007e007e7220 */ /* 0x040fe20000410000 */
[-C--:B-1----:R-:W-:Y:S01]  /*19ba0*/  HMMA.16816.F32 R68, R140, R148.reuse, R68 ;  /* 0x000000948c44723c */ /* 0x082fe20000001844 */
[----:B------:R-:W-:Y:S02]  /*19bb0*/  FMUL.FTZ R127, R0, R127 ;  /* 0x0000007f007f7220 */ /* 0x000fe40000410000 */
[----:B------:R-:W-:Y:S02]  /*19bc0*/  FFMA.FTZ R139, R139, c[0x0][0x23c], -R209 ;  /* 0x00008f008b8b7a23 */ /* 0x000fe400000108d1 */
[----:B------:R-:W-:Y:S02]  /*19bd0*/  IMAD.MOV.U32 R194, RZ, RZ, R180 ;  /* 0x000000ffffc27224 */ /* 0x000fe400078e00b4 */
[----:B------:R-:W-:Y:S01]  /*19be0*/  IMAD.MOV.U32 R195, RZ, RZ, R183 ;  /* 0x000000ffffc37224 */ /* 0x000fe200078e00b7 */
[C---:B------:R-:W-:Y:S01]  /*19bf0*/  HMMA.16816.F32 R72, R144.reuse, R148, R72 ;  /* 0x000000949048723c */ /* 0x040fe20000001848 */
[----:B------:R-:W-:Y:S03]  /*19c00*/  MUFU.EX2 R183, R153 ;  /* 0x0000009900b77308 */ /* 0x000fe60000000800 */
[----:B------:R-:W-:Y:S02]  /*19c10*/  FFMA.FTZ R2, R179, c[0x0][0x23c], -R208 ;  /* 0x00008f00b3027a23 */ /* 0x000fe400000108d0 */
[----:B------:R-:W-:Y:S02]  /*19c20*/  IMAD.MOV.U32 R179, RZ, RZ, R176 ;  /* 0x000000ffffb37224 */ /* 0x000fe400078e00b0 */
[-C--:B------:R-:W-:Y:S01]  /*19c30*/  HMMA.16816.F32 R76, R144, R150.reuse, R76 ;  /* 0x00000096904c723c */ /* 0x080fe2000000184c */
[----:B------:R-:W-:Y:S03]  /*19c40*/  IMAD.MOV.U32 R176, RZ, RZ, R170 ;  /* 0x000000ffffb07224 */ /* 0x000fe600078e00aa */
[----:B------:R-:W-:Y:S01]  /*19c50*/  IMAD.MOV.U32 R170, RZ, RZ, R175 ;  /* 0x000000ffffaa7224 */ /* 0x000fe200078e00af */
[----:B------:R-:W-:Y:S02]  /*19c60*/  MOV R175, R173 ;  /* 0x000000ad00af7202 */ /* 0x000fe40000000f00 */
[----:B------:R1:W-:Y:S01]  /*19c70*/  MUFU.EX2 R173, R2 ;  /* 0x0000000200ad7308 */ /* 0x0003e20000000800 */
[C---:B------:R-:W-:Y:S01]  /*19c80*/  HMMA.16816.F32 R80, R140.reuse, R150, R80 ;  /* 0x000000968c50723c */ /* 0x040fe20000001850 */
[----:B------:R-:W1:Y:S03]  /*19c90*/  LDSM.16.MT88.4 R148, [R226+0xe000] ;  /* 0x00e00000e294783b */ /* 0x000e660000004200 */
[----:B-1----:R-:W-:Y:S02]  /*19ca0*/  FFMA.FTZ R2, R188, c[0x0][0x23c], -R208 ;  /* 0x00008f00bc027a23 */ /* 0x002fe400000108d0 */
[----:B------:R-:W-:Y:S01]  /*19cb0*/  IMAD.MOV.U32 R188, RZ, RZ, R179 ;  /* 0x000000ffffbc7224 */ /* 0x000fe200078e00b3 */
[----:B------:R-:W-:Y:S01]  /*19cc0*/  MOV R179, R178 ;  /* 0x000000b200b37202 */ /* 0x000fe20000000f00 */
[----:B------:R-:W-:Y:S02]  /*19cd0*/  IMAD.MOV.U32 R178, RZ, RZ, R176 ;  /* 0x000000ffffb27224 */ /* 0x000fe400078e00b0 */
[----:B------:R1:W1:Y:S01]  /*19ce0*/  MUFU.EX2 R176, R2 ;  /* 0x0000000200b07308 */ /* 0x0002620000000800 */
[-C--:B------:R-:W-:Y:S08]  /*19cf0*/  HMMA.16816.F32 R84, R140, R148.reuse, R84 ;  /* 0x000000948c54723c */ /* 0x080ff00000001854 */
[C---:B------:R-:W-:Y:S01]  /*19d00*/  HMMA.16816.F32 R88, R144.reuse, R148, R88 ;  /* 0x000000949058723c */ /* 0x040fe20000001858 */
[----:B-1----:R-:W-:Y:S07]  /*19d10*/  FFMA.FTZ R2, R234, c[0x0][0x23c], -R208 ;  /* 0x00008f00ea027a23 */ /* 0x002fee00000108d0 */
[-C--:B------:R-:W-:Y:S01]  /*19d20*/  HMMA.16816.F32 R92, R144, R150.reuse, R92 ;  /* 0x00000096905c723c */ /* 0x080fe2000000185c */
[----:B------:R1:W-:Y:S07]  /*19d30*/  MUFU.EX2 R234, R2 ;  /* 0x0000000200ea7308 */ /* 0x0003ee0000000800 */
[C---:B------:R-:W-:Y:S01]  /*19d40*/  HMMA.16816.F32 R96, R140.reuse, R150, R96 ;  /* 0x000000968c60723c */ /* 0x040fe20000001860 */
[----:B------:R-:W1:Y:S07]  /*19d50*/  LDSM.16.MT88.4 R148, [R228+0xe000] ;  /* 0x00e00000e494783b */ /* 0x000e6e0000004200 */
[-C--:B-1----:R-:W-:Y:S08]  /*19d60*/  HMMA.16816.F32 R100, R140, R148.reuse, R100 ;  /* 0x000000948c64723c */ /* 0x082ff00000001864 */
[C---:B------:R-:W-:Y:S08]  /*19d70*/  HMMA.16816.F32 R104, R144.reuse, R148, R104 ;  /* 0x000000949068723c */ /* 0x040ff00000001868 */
[-C--:B------:R-:W-:Y:S08]  /*19d80*/  HMMA.16816.F32 R108, R144, R150.reuse, R108 ;  /* 0x00000096906c723c */ /* 0x080ff0000000186c */
[C---:B------:R-:W-:Y:S01]  /*19d90*/  HMMA.16816.F32 R112, R140.reuse, R150, R112 ;  /* 0x000000968c70723c */ /* 0x040fe20000001870 */
[----:B------:R-:W1:Y:S03]  /*19da0*/  LDSM.16.MT88.4 R148, [R227+0xe000] ;  /* 0x00e00000e394783b */ /* 0x000e660000004200 */
[----:B---3--:R-:W-:Y:S04]  /*19db0*/  FMUL.FTZ R129, R132, R129 ;  /* 0x0000008184817220 */ /* 0x008fe80000410000 */
[-C--:B-1----:R-:W-:Y:S08]  /*19dc0*/  HMMA.16816.F32 R116, R140, R148.reuse, R116 ;  /* 0x000000948c74723c */ /* 0x082ff00000001874 */
[C---:B------:R-:W-:Y:S01]  /*19dd0*/  HMMA.16816.F32 R120, R144.reuse, R148, R120 ;  /* 0x000000949078723c */ /* 0x040fe20000001878 */
[C---:B--2---:R-:W-:Y:S07]  /*19de0*/  FMUL.FTZ R130, R3.reuse, R130 ;  /* 0x0000008203827220 */ /* 0x044fee0000410000 */
[-C--:B------:R-:W-:Y:S07]  /*19df0*/  HMMA.16816.F32 R124, R144, R150.reuse, R124 ;  /* 0x00000096907c723c */ /* 0x080fee000000187c */
[----:B------:R-:W-:Y:S02]  /*19e00*/  FFMA.FTZ R144, R188, c[0x0][0x23c], -R209 ;  /* 0x00008f00bc907a23 */ /* 0x000fe400000108d1 */
[----:B------:R-:W-:Y:S02]  /*19e10*/  IMAD.MOV.U32 R188, RZ, RZ, R179 ;  /* 0x000000ffffbc7224 */ /* 0x000fe400078e00b3 */
[----:B------:R1:W-:Y:S01]  /*19e20*/  MUFU.EX2 R192, R144 ;  /* 0x0000009000c07308 */ /* 0x0003e20000000800 */
        /* <DEDUP_REMOVED lines=14> */
[----:B----4-:R-:W-:Y:S01]  /*19f10*/  FMUL.FTZ R131, R3, R131 ;  /* 0x0000008303837220 */ /* 0x010fe20000410000 */
[----:B------:R-:W2:Y:S01]  /*19f20*/  MUFU.EX2 R230, R139 ;  /* 0x0000008b00e67308 */ /* 0x000ea20000000800 */
[----:B------:R-:W-:Y:S01]  /*19f30*/  FFMA.FTZ R2, R188, c[0x0][0x23c], -R208 ;  /* 0x00008f00bc027a23 */ /* 0x000fe200000108d0 */
        /* <DEDUP_REMOVED lines=8> */
[----:B------:R3:W4:Y:S01]  /*19fc0*/  MUFU.EX2 R229, R2 ;  /* 0x0000000200e57308 */ /* 0x0007220000000800 */
[----:B------:R-:W-:Y:S01]  /*19fd0*/  IMAD.MOV.U32 R162, RZ, RZ, R161 ;  /* 0x000000ffffa27224 */ /* 0x000fe200078e00a1 */
[----:B------:R-:W-:Y:S01]  /*19fe0*/  MOV R161, R165 ;  /* 0x000000a500a17202 */ /* 0x000fe20000000f00 */
[----:B------:R-:W-:Y:S01]  /*19ff0*/  IMAD.MOV.U32 R165, RZ, RZ, R155 ;  /* 0x000000ffffa57224 */ /* 0x000fe200078e009b */
[----:B------:R-:W-:Y:S01]  /*1a000*/  MOV R197, R196 ;  /* 0x000000c400c57202 */ /* 0x000fe20000000f00 */
[----:B------:R-:W-:Y:S01]  /*1a010*/  IMAD.MOV.U32 R155, RZ, RZ, R156 ;  /* 0x000000ffff9b7224 */ /* 0x000fe200078e009c */
[----:B-1----:R-:W1:Y:S02]  /*1a020*/  LDSM.16.MT88.4 R144, [R225+0xc800] ;  /* 0x00c80000e190783b */ /* 0x002e640000004200 */
[----:B------:R-:W-:Y:S01]  /*1a030*/  FFMA.FTZ R156, R248, c[0x0][0x23c], -R209 ;  /* 0x00008f00f89c7a23 */ /* 0x000fe200000108d1 */
[----:B------:R-:W-:Y:S01]  /*1a040*/  F2FP.PACK_AB R141, R176, R173 ;  /* 0x000000adb08d723e */ /* 0x000fe200000000ff */
[----:B------:R-:W-:Y:S02]  /*1a050*/  IMAD.MOV.U32 R196, RZ, RZ, R187 ;  /* 0x000000ffffc47224 */ /* 0x000fe400078e00bb */
[----:B------:R-:W-:Y:S01]  /*1a060*/  IMAD.MOV.U32 R187, RZ, RZ, R163 ;  /* 0x000000ffffbb7224 */ /* 0x000fe200078e00a3 */
[----:B------:R-:W-:Y:S01]  /*1a070*/  MOV R163, R165 ;  /* 0x000000a500a37202 */ /* 0x000fe20000000f00 */
[----:B------:R1:W5:Y:S01]  /*1a080*/  LDL.LU R248, [R1+0xac] ;  /* 0x0000ac0001f87983 */ /* 0x0003620000300800 */
[----:B------:R-:W-:Y:S01]  /*1a090*/  IMAD.MOV.U32 R165, RZ, RZ, R155 ;  /* 0x000000ffffa57224 */ /* 0x000fe200078e009b */
[----:B--2---:R-:W-:Y:S01]  /*1a0a0*/  F2FP.PACK_AB R142, R230, R192 ;  /* 0x000000c0e68e723e */ /* 0x004fe200000000ff */
[----:B------:R-:W-:Y:S01]  /*1a0b0*/  FFMA.FTZ R155, R243, c[0x0][0x23c], -R209 ;  /* 0x00008f00f39b7a23 */ /* 0x000fe200000108d1 */
[----:B------:R4:W-:Y:S01]  /*1a0c0*/  MUFU.EX2 R180, R156 ;  /* 0x0000009c00b47308 */ /* 0x0009e20000000800 */
[----:B------:R1:W5:Y:S01]  /*1a0d0*/  LDL.LU R243, [R1+0xa8] ;  /* 0x0000a80001f37983 */ /* 0x0003620000300800 */
[----:B------:R-:W-:Y:S02]  /*1a0e0*/  IMAD.MOV.U32 R189, RZ, RZ, R175 ;  /* 0x000000ffffbd7224 */ /* 0x000fe400078e00af */
[----:B------:R-:W-:Y:S01]  /*1a0f0*/  IMAD.MOV.U32 R169, RZ, RZ, R160 ;  /* 0x000000ffffa97224 */ /* 0x000fe200078e00a0 */
[----:B------:R-:W2:Y:S01]  /*1a100*/  LDL.LU R140, [R1+0x20] ;  /* 0x00002000018c7983 */ /* 0x000ea20000300800 */
[----:B---3--:R-:W-:Y:S01]  /*1a110*/  FFMA.FTZ R2, R221, c[0x0][0x23c], -R211 ;  /* 0x00008f00dd027a23 */ /* 0x008fe200000108d3 */
[----:B----4-:R-:W-:Y:S01]  /*1a120*/  F2FP.PACK_AB R143, R229, R234 ;  /* 0x000000eae58f723e */ /* 0x010fe200000000ff */
[----:B------:R-:W-:Y:S01]  /*1a130*/  IMAD.MOV.U32 R160, RZ, RZ, R224 ;  /* 0x000000ffffa07224 */ /* 0x000fe200078e00e0 */
[----:B------:R-:W3:Y:S01]  /*1a140*/  LDL.LU R148, [R1+0x24] ;  /* 0x0000240001947983 */ /* 0x000ee20000300800 */
[----:B------:R4:W-:Y:S01]  /*1a150*/  MUFU.EX2 R172, R2 ;  /* 0x0000000200ac7308 */ /* 0x0009e20000000800 */
[----:B------:R-:W-:Y:S02]  /*1a160*/  IMAD.MOV.U32 R171, RZ, RZ, R167 ;  /* 0x000000ffffab7224 */ /* 0x000fe400078e00a7 */
[----:B------:R-:W-:Y:S01]  /*1a170*/  IMAD.MOV.U32 R188, RZ, RZ, R174 ;  /* 0x000000ffffbc7224 */ /* 0x000fe200078e00ae */
[----:B------:R-:W3:Y:S01]  /*1a180*/  LDL.LU R159, [R1+0x38] ;  /* 0x00003800019f7983 */ /* 0x000ee20000300800 */
[----:B------:R-:W-:Y:S02]  /*1a190*/  IMAD.MOV.U32 R191, RZ, RZ, R170 ;  /* 0x000000ffffbf7224 */ /* 0x000fe400078e00aa */
[----:B------:R-:W-:Y:S02]  /*1a1a0*/  IMAD.MOV.U32 R170, RZ, RZ, R164 ;  /* 0x000000ffffaa7224 */ /* 0x000fe400078e00a4 */
[----:B------:R-:W-:Y:S02]  /*1a1b0*/  IMAD.MOV.U32 R164, RZ, RZ, R231 ;  /* 0x000000ffffa47224 */ /* 0x000fe400078e00e7 */
[----:B------:R-:W-:Y:S01]  /*1a1c0*/  IMAD.MOV.U32 R198, RZ, RZ, R197 ;  /* 0x000000ffffc67224 */ /* 0x000fe200078e00c5 */
[----:B------:R-:W-:Y:S01]  /*1a1d0*/  MOV R197, R196 ;  /* 0x000000c400c57202 */ /* 0x000fe20000000f00 */
[--C-:B------:R-:W-:Y:S01]  /*1a1e0*/  FFMA.FTZ R162, R162, c[0x0][0x23c], -R208.reuse ;  /* 0x00008f00a2a27a23 */ /* 0x100fe200000108d0 */
[----:B------:R-:W3:Y:S01]  /*1a1f0*/  LDL.LU R156, [R1+0x3c] ;  /* 0x00003c00019c7983 */ /* 0x000ee20000300800 */
[--C-:B------:R-:W-:Y:S02]  /*1a200*/  FFMA.FTZ R161, R161, c[0x0][0x23c], -R208.reuse ;  /* 0x00008f00a1a17a23 */ /* 0x100fe400000108d0 */
[--C-:B------:R-:W-:Y:S02]  /*1a210*/  FFMA.FTZ R163, R163, c[0x0][0x23c], -R208.reuse ;  /* 0x00008f00a3a37a23 */ /* 0x100fe400000108d0 */
[----:B------:R-:W-:Y:S02]  /*1a220*/  FFMA.FTZ R139, R197, c[0x0][0x23c], -R208 ;  /* 0x00008f00c58b7a23 */ /* 0x000fe400000108d0 */
[--C-:B------:R-:W-:Y:S01]  /*1a230*/  FFMA.FTZ R170, R170, c[0x0][0x23c], -R209.reuse ;  /* 0x00008f00aaaa7a23 */ /* 0x100fe200000108d1 */
[----:B------:R1:W-:Y:S01]  /*1a240*/  MUFU.EX2 R197, R155 ;  /* 0x0000009b00c57308 */ /* 0x0003e20000000800 */
[----:B------:R-:W-:Y:S02]  /*1a250*/  FFMA.FTZ R171, R171, c[0x0][0x23c], -R209 ;  /* 0x00008f00abab7a23 */ /* 0x000fe400000108d1 */
[----:B----4-:R-:W-:Y:S02]  /*1a260*/  FFMA.FTZ R2, R220, c[0x0][0x23c], -R211 ;  /* 0x00008f00dc027a23 */ /* 0x010fe400000108d3 */
[--C-:B------:R-:W-:Y:S02]  /*1a270*/  FFMA.FTZ R160, R160, c[0x0][0x23c], -R210.reuse ;  /* 0x00008f00a0a07a23 */ /* 0x100fe400000108d2 */
[--C-:B------:R-:W-:Y:S02]  /*1a280*/  FFMA.FTZ R169, R169, c[0x0][0x23c], -R209.reuse ;  /* 0x00008f00a9a97a23 */ /* 0x100fe400000108d1 */
[----:B------:R-:W-:Y:S01]  /*1a290*/  FFMA.FTZ R209, R198, c[0x0][0x23c], -R209 ;  /* 0x00008f00c6d17a23 */ /* 0x000fe200000108d1 */
[----:B------:R4:W-:Y:S01]  /*1a2a0*/  MUFU.EX2 R175, R2 ;  /* 0x0000000200af7308 */ /* 0x0009e20000000800 */
[--C-:B------:R-:W-:Y:S09]  /*1a2b0*/  FFMA.FTZ R166, R166, c[0x0][0x23c], -R210.reuse ;  /* 0x00008f00a6a67a23 */ /* 0x100ff200000108d2 */
[----:B------:R-:W-:Y:S01]  /*1a2c0*/  MUFU.EX2 R202, R163 ;  /* 0x000000a300ca7308 */ /* 0x000fe20000000800 */
[----:B-1----:R-:W-:Y:S09]  /*1a2d0*/  LDSM.16.MT88.4 R152, [R226+0xd000] ;  /* 0x00d00000e298783b */ /* 0x002ff20000004200 */
[----:B------:R-:W-:Y:S01]  /*1a2e0*/  MUFU.EX2 R200, R170 ;  /* 0x000000aa00c87308 */ /* 0x000fe20000000800 */
[--C-:B----4-:R-:W-:Y:S09]  /*1a2f0*/  FFMA.FTZ R2, R217, c[0x0][0x23c], -R211.reuse ;  /* 0x00008f00d9027a23 */ /* 0x110ff200000108d3 */
[----:B------:R1:W-:Y:S10]  /*1a300*/  MUFU.EX2 R179, R2 ;  /* 0x0000000200b37308 */ /* 0x0003f40000000800 */
[----:B------:R-:W-:Y:S10]  /*1a310*/  MUFU.EX2 R169, R169 ;  /* 0x000000a900a97308 */ /* 0x000ff40000000800 */
[----:B------:R4:W-:Y:S01]  /*1a320*/  MUFU.EX2 R198, R139 ;  /* 0x0000008b00c67308 */ /* 0x0009e20000000800 */
[----:B-1----:R-:W-:Y:S09]  /*1a330*/  FFMA.FTZ R2, R216, c[0x0][0x23c], -R211 ;  /* 0x00008f00d8027a23 */ /* 0x002ff200000108d3 */
[----:B------:R1:W1:Y:S01]  /*1a340*/  MUFU.EX2 R224, R2 ;  /* 0x0000000200e07308 */ /* 0x0002620000000800 */
[--C-:B----4-:R-:W-:Y:S09]  /*1a350*/  FFMA.FTZ R139, R178, c[0x0][0x23c], -R210.reuse ;  /* 0x00008f00b28b7a23 */ /* 0x110ff200000108d2 */
[----:B------:R-:W-:Y:S01]  /*1a360*/  MUFU.EX2 R178, R162 ;  /* 0x000000a200b27308 */ /* 0x000fe20000000800 */
[--C-:B-1----:R-:W-:Y:S01]  /*1a370*/  FFMA.FTZ R2, R222, c[0x0][0x23c], -R210.reuse ;  /* 0x00008f00de027a23 */ /* 0x102fe200000108d2 */
[----:B------:R-:W-:Y:S08]  /*1a380*/  F2FP.PACK_AB R150, R224, R179 ;  /* 0x000000b3e096723e */ /* 0x000ff000000000ff */
[----:B------:R1:W-:Y:S02]  /*1a390*/  MUFU.EX2 R167, R2 ;  /* 0x0000000200a77308 */ /* 0x0003e40000000800 */
[--C-:B-1----:R-:W-:Y:S02]  /*1a3a0*/  FFMA.FTZ R2, R223, c[0x0][0x23c], -R210.reuse ;  /* 0x00008f00df027a23 */ /* 0x102fe400000108d2 */
[----:B------:R-:W-:Y:S06]  /*1a3b0*/  LDSM.16.MT88.4 R220, [R228+0xf800] ;  /* 0x00f80000e4dc783b */ /* 0x000fec0000004200 */
[----:B------:R1:W4:Y:S02]  /*1a3c0*/  MUFU.EX2 R174, R2 ;  /* 0x0000000200ae7308 */ /* 0x0003240000000800 */
[--C-:B-1----:R-:W-:Y:S01]  /*1a3d0*/  FFMA.FTZ R2, R219, c[0x0][0x23c], -R210.reuse ;  /* 0x00008f00db027a23 */ /* 0x102fe200000108d2 */
[----:B----4-:R-:W-:Y:S07]  /*1a3e0*/  F2FP.PACK_AB R149, R174, R167 ;  /* 0x000000a7ae95723e */ /* 0x010fee00000000ff */
[----:B------:R1:W-:Y:S02]  /*1a3f0*/  MUFU.EX2 R231, R2 ;  /* 0x0000000200e77308 */ /* 0x0003e40000000800 */
[----:B-1----:R-:W-:Y:S02]  /*1a400*/  FFMA.FTZ R2, R218, c[0x0][0x23c], -R210 ;  /* 0x00008f00da027a23 */ /* 0x002fe400000108d2 */
[----:B------:R-:W-:Y:S06]  /*1a410*/  LDSM.16.MT88.4 R216, [R226+0xf800] ;  /* 0x00f80000e2d8783b */ /* 0x000fec0000004200 */
[----:B------:R1:W4:Y:S02]  /*1a420*/  MUFU.EX2 R196, R2 ;  /* 0x0000000200c47308 */ /* 0x0003240000000800 */
[--C-:B-1----:R-:W-:Y:S01]  /*1a430*/  FFMA.FTZ R2, R187, c[0x0][0x23c], -R208.reuse ;  /* 0x00008f00bb027a23 */ /* 0x102fe200000108d0 */
[----:B----4-:R-:W-:Y:S01]  /*1a440*/  F2FP.PACK_AB R151, R196, R231 ;  /* 0x000000e7c497723e */ /* 0x010fe200000000ff */
[----:B------:R-:W-:Y:S06]  /*1a450*/  FFMA.FTZ R208, R165, c[0x0][0x23c], -R208 ;  /* 0x00008f00a5d07a23 */ /* 0x000fec00000108d0 */
[----:B------:R1:W-:Y:S01]  /*1a460*/  MUFU.EX2 R206, R2 ;  /* 0x0000000200ce7308 */ /* 0x0003e20000000800 */
[----:B------:R-:W-:Y:S09]  /*1a470*/  IMAD.MOV.U32 R187, RZ, RZ, R185 ;  /* 0x000000ffffbb7224 */ /* 0x000ff200078e00b9 */
[----:B------:R-:W-:Y:S01]  /*1a480*/  MUFU.EX2 R185, R157 ;  /* 0x0000009d00b97308 */ /* 0x000fe20000000800 */
[--C-:B-1----:R-:W-:Y:S09]  /*1a490*/  FFMA.FTZ R2, R182, c[0x0][0x23c], -R211.reuse ;  /* 0x00008f00b6027a23 */ /* 0x102ff200000108d3 */
[----:B------:R1:W-:Y:S02]  /*1a4a0*/  MUFU.EX2 R182, R2 ;  /* 0x0000000200b67308 */ /* 0x0003e40000000800 */
[----:B-1----:R-:W-:Y:S08]  /*1a4b0*/  FFMA.FTZ R2, R194, c[0x0][0x23c], -R211 ;  /* 0x00008f00c2027a23 */ /* 0x002ff000000108d3 */
[----:B------:R1:W-:Y:S01]  /*1a4c0*/  MUFU.EX2 R194, R2 ;  /* 0x0000000200c27308 */ /* 0x0003e20000000800 */
[----:B--2---:R-:W-:Y:S01]  /*1a4d0*/  FFMA.FTZ R165, R132, R140, R215 ;  /* 0x0000008c84a57223 */ /* 0x004fe200000100d7 */
[----:B------:R-:W-:Y:S01]  /*1a4e0*/  F2FP.PACK_AB R140, R177, R168 ;  /* 0x000000a8b18c723e */ /* 0x000fe200000000ff */
[----:B------:R-:W-:Y:S02]  /*1a4f0*/  FFMA.FTZ R132, R189, c[0x0][0x23c], -R211 ;  /* 0x00008f00bd847a23 */ /* 0x000fe400000108d3 */
[----:B---3--:R-:W-:Y:S01]  /*1a500*/  FFMA.FTZ R214, R3, R148, R214 ;  /* 0x0000009403d67223 */ /* 0x008fe200000100d6 */
[----:B------:R-:W-:Y:S01]  /*1a510*/  F2FP.PACK_AB R148, R175, R172 ;  /* 0x000000acaf94723e */ /* 0x000fe200000000ff */
[----:B------:R-:W-:Y:S03]  /*1a520*/  FADD.FTZ R165, R158, R165 ;  /* 0x000000a59ea57221 */ /* 0x000fe60000010000 */
[----:B------:R-:W-:Y:S01]  /*1a530*/  MUFU.EX2 R189, R209 ;  /* 0x000000d100bd7308 */ /* 0x000fe20000000800 */
[-C--:B------:R-:W-:Y:S01]  /*1a540*/  HMMA.16816.F32 R4, R140, R144.reuse, R4 ;  /* 0x000000908c04723c */ /* 0x080fe20000001804 */
[----:B------:R-:W-:Y:S02]  /*1a550*/  FFMA.FTZ R133, R133, R159, R164 ;  /* 0x0000009f85857223 */ /* 0x000fe400000100a4 */
[----:B------:R-:W-:Y:S02]  /*1a560*/  FADD.FTZ R164, R233, R214 ;  /* 0x000000d6e9a47221 */ /* 0x000fe40000010000 */
[--C-:B------:R-:W-:Y:S03]  /*1a570*/  FFMA.FTZ R3, R191, c[0x0][0x23c], -R211.reuse ;  /* 0x00008f00bf037a23 */ /* 0x100fe600000108d3 */
[C---:B------:R-:W-:Y:S01]  /*1a580*/  HMMA.16816.F32 R8, R148.reuse, R144, R8 ;  /* 0x000000909408723c */ /* 0x040fe20000001808 */
[----:B------:R-:W2:Y:S03]  /*1a590*/  MUFU.EX2 R201, R3 ;  /* 0x0000000300c97308 */ /* 0x000ea60000000800 */
[----:B------:R-:W-:Y:S02]  /*1a5a0*/  FFMA.FTZ R0, R0, R156, R212 ;  /* 0x0000009c00007223 */ /* 0x000fe400000100d4 */
[----:B------:R-:W-:Y:S01]  /*1a5b0*/  LDSM.16.MT88.4 R156, [R228+0xd000] ;  /* 0x00d00000e49c783b */ /* 0x000fe20000004200 */
[--C-:B-1----:R-:W-:Y:S01]  /*1a5c0*/  FFMA.FTZ R2, R199, c[0x0][0x23c], -R211.reuse ;  /* 0x00008f00c7027a23 */ /* 0x102fe200000108d3 */
[-C--:B------:R-:W-:Y:S03]  /*1a5d0*/  HMMA.16816.F32 R12, R148, R146.reuse, R12 ;  /* 0x00000092940c723c */ /* 0x080fe6000000180c */
[----:B------:R-:W-:Y:S05]  /*1a5e0*/  MUFU.EX2 R191, R171 ;  /* 0x000000ab00bf7308 */ /* 0x000fea0000000800 */
[C---:B------:R-:W-:Y:S01]  /*1a5f0*/  HMMA.16816.F32 R16, R140.reuse, R146, R16 ;  /* 0x000000928c10723c */ /* 0x040fe20000001810 */
[----:B------:R-:W1:Y:S04]  /*1a600*/  LDSM.16.MT88.4 R144, [R226+0xc800] ;  /* 0x00c80000e290783b */ /* 0x000e680000004200 */
[----:B------:R3:W-:Y:S02]  /*1a610*/  MUFU.EX2 R199, R2 ;  /* 0x0000000200c77308 */ /* 0x0007e40000000800 */
[----:B---3--:R-:W-:Y:S08]  /*1a620*/  FFMA.FTZ R2, R195, c[0x0][0x23c], -R211 ;  /* 0x00008f00c3027a23 */ /* 0x008ff000000108d3 */
[----:B------:R3:W-:Y:S01]  /*1a630*/  MUFU.EX2 R207, R2 ;  /* 0x0000000200cf7308 */ /* 0x0007e20000000800 */
[-C--:B-1----:R-:W-:Y:S08]  /*1a640*/  HMMA.16816.F32 R20, R140, R144.reuse, R20 ;  /* 0x000000908c14723c */ /* 0x082ff00000001814 */
[C---:B------:R-:W-:Y:S08]  /*1a650*/  HMMA.16816.F32 R24, R148.reuse, R144, R24 ;  /* 0x000000909418723c */ /* 0x040ff00000001818 */
[-C--:B------:R-:W-:Y:S01]  /*1a660*/  HMMA.16816.F32 R28, R148, R146.reuse, R28 ;  /* 0x00000092941c723c */ /* 0x080fe2000000181c */
[--C-:B---3--:R-:W-:Y:S04]  /*1a670*/  FFMA.FTZ R2, R181, c[0x0][0x23c], -R210.reuse ;  /* 0x00008f00b5027a23 */ /* 0x108fe800000108d2 */
[----:B------:R1:W-:Y:S03]  /*1a680*/  MUFU.EX2 R181, R2 ;  /* 0x0000000200b57308 */ /* 0x0003e60000000800 */
[C---:B------:R-:W-:Y:S01]  /*1a690*/  HMMA.16816.F32 R32, R140.reuse, R146, R32 ;  /* 0x000000928c20723c */ /* 0x040fe20000001820 */
[----:B------:R-:W3:Y:S03]  /*1a6a0*/  LDSM.16.MT88.4 R144, [R228+0xc800] ;  /* 0x00c80000e490783b */ /* 0x000ee60000004200 */
[--C-:B-1----:R-:W-:Y:S03]  /*1a6b0*/  FFMA.FTZ R2, R187, c[0x0][0x23c], -R210.reuse ;  /* 0x00008f00bb027a23 */ /* 0x102fe600000108d2 */
[----:B------:R-:W-:Y:S10]  /*1a6c0*/  MUFU.EX2 R187, R161 ;  /* 0x000000a100bb7308 */ /* 0x000ff40000000800 */
[----:B------:R1:W-:Y:S01]  /*1a6d0*/  MUFU.EX2 R195, R2 ;  /* 0x0000000200c37308 */ /* 0x0003e20000000800 */
[-C--:B---3--:R-:W-:Y:S08]  /*1a6e0*/  HMMA.16816.F32 R36, R140, R144.reuse, R36 ;  /* 0x000000908c24723c */ /* 0x088ff00000001824 */
[C---:B------:R-:W-:Y:S08]  /*1a6f0*/  HMMA.16816.F32 R40, R148.reuse, R144, R40 ;  /* 0x000000909428723c */ /* 0x040ff00000001828 */
[-C--:B------:R-:W-:Y:S01]  /*1a700*/  HMMA.16816.F32 R44, R148, R146.reuse, R44 ;  /* 0x00000092942c723c */ /* 0x080fe2000000182c */
[--C-:B-1----:R-:W-:Y:S02]  /*1a710*/  FFMA.FTZ R2, R186, c[0x0][0x23c], -R210.reuse ;  /* 0x00008f00ba027a23 */ /* 0x102fe400000108d2 */
[----:B------:R-:W1:Y:S05]  /*1a720*/  MUFU.EX2 R186, R139 ;  /* 0x0000008b00ba7308 */ /* 0x000e6a0000000800 */
[C---:B------:R-:W-:Y:S01]  /*1a730*/  HMMA.16816.F32 R48, R140.reuse, R146, R48 ;  /* 0x000000928c30723c */ /* 0x040fe20000001830 */
[----:B------:R-:W3:Y:S04]  /*1a740*/  LDSM.16.MT88.4 R144, [R227+0xc800] ;  /* 0x00c80000e390783b */ /* 0x000ee80000004200 */
[----:B------:R4:W-:Y:S10]  /*1a750*/  MUFU.EX2 R204, R2 ;  /* 0x0000000200cc7308 */ /* 0x0009f40000000800 */
[----:B------:R1:W-:Y:S01]  /*1a760*/  MUFU.EX2 R139, R166 ;  /* 0x000000a6008b7308 */ /* 0x0003e20000000800 */
[--C-:B----4-:R-:W-:Y:S02]  /*1a770*/  FFMA.FTZ R2, R184, c[0x0][0x23c], -R210.reuse ;  /* 0x00008f00b8027a23 */ /* 0x110fe400000108d2 */
[----:B------:R-:W-:Y:S07]  /*1a780*/  FFMA.FTZ R210, R138, c[0x0][0x23c], -R210 ;  /* 0x00008f008ad27a23 */ /* 0x000fee00000108d2 */
[----:B------:R4:W-:Y:S01]  /*1a790*/  MUFU.EX2 R184, R2 ;  /* 0x0000000200b87308 */ /* 0x0009e20000000800 */
[----:B------:R-:W-:Y:S02]  /*1a7a0*/  FADD.FTZ R138, R232, R133 ;  /* 0x00000085e88a7221 */ /* 0x000fe40000010000 */
[----:B------:R-:W-:Y:S02]  /*1a7b0*/  FADD.FTZ R133, R213, R0 ;  /* 0x00000000d5857221 */ /* 0x000fe40000010000 */
[----:B------:R-:W-:Y:S01]  /*1a7c0*/  LDSM.16.MT88.4 R212, [R225+0xf800] ;  /* 0x00f80000e1d4783b */ /* 0x000fe20000004200 */
[----:B------:R-:W-:Y:S01]  /*1a7d0*/  FADD.FTZ R3, R240, R138 ;  /* 0x0000008af0037221 */ /* 0x000fe20000010000 */
[-C--:B---3--:R-:W-:Y:S01]  /*1a7e0*/  HMMA.16816.F32 R52, R140, R144.reuse, R52 ;  /* 0x000000908c34723c */ /* 0x088fe20000001834 */
[----:B------:R-:W-:Y:S02]  /*1a7f0*/  FADD.FTZ R0, R242, R165 ;  /* 0x000000a5f2007221 */ /* 0x000fe40000010000 */
[----:B------:R-:W3:Y:S01]  /*1a800*/  MUFU.EX2 R232, R160 ;  /* 0x000000a000e87308 */ /* 0x000ee20000000800 */
[----:B--2---:R-:W-:Y:S02]  /*1a810*/  IMAD.MOV.U32 R165, RZ, RZ, R201 ;  /* 0x000000ffffa57224 */ /* 0x004fe400078e00c9 */
[----:B------:R2:W5:Y:S01]  /*1a820*/  LDL.LU R242, [R1+0xa4] ;  /* 0x0000a40001f27983 */ /* 0x0005620000300800 */
[----:B-1----:R-:W-:Y:S01]  /*1a830*/  IMAD.MOV.U32 R166, RZ, RZ, R186 ;  /* 0x000000ffffa67224 */ /* 0x002fe200078e00ba */
[C---:B------:R-:W-:Y:S01]  /*1a840*/  HMMA.16816.F32 R56, R148.reuse, R144, R56 ;  /* 0x000000909438723c */ /* 0x040fe20000001838 */
[----:B------:R-:W-:Y:S04]  /*1a850*/  FADD.FTZ R133, R239, R133 ;  /* 0x00000085ef857221 */ /* 0x000fe80000010000 */
[----:B------:R-:W-:Y:S01]  /*1a860*/  MUFU.EX2 R138, R210 ;  /* 0x000000d2008a7308 */ /* 0x000fe20000000800 */
[----:B------:R-:W-:Y:S02]  /*1a870*/  FADD.FTZ R133, R235, R133 ;  /* 0x00000085eb857221 */ /* 0x000fe40000010000 */
[-C--:B------:R-:W-:Y:S01]  /*1a880*/  HMMA.16816.F32 R60, R148, R146.reuse, R60 ;  /* 0x00000092943c723c */ /* 0x080fe2000000183c */
[--C-:B----4-:R-:W-:Y:S03]  /*1a890*/  FFMA.FTZ R2, R190, c[0x0][0x23c], -R211.reuse ;  /* 0x00008f00be027a23 */ /* 0x110fe600000108d3 */
[----:B------:R-:W-:Y:S03]  /*1a8a0*/  FFMA.FTZ R211, R188, c[0x0][0x23c], -R211 ;  /* 0x00008f00bcd37a23 */ /* 0x000fe600000108d3 */
[----:B------:R1:W4:Y:S01]  /*1a8b0*/  MUFU.EX2 R233, R2 ;  /* 0x0000000200e97308 */ /* 0x0003220000000800 */
[----:B------:R-:W-:Y:S01]  /*1a8c0*/  FADD.FTZ R133, R167, R133 ;  /* 0x00000085a7857221 */ /* 0x000fe20000010000 */
[C---:B------:R-:W-:Y:S01]  /*1a8d0*/  HMMA.16816.F32 R64, R140.reuse, R146, R64 ;  /* 0x000000928c40723c */ /* 0x040fe20000001840 */
[----:B------:R-:W2:Y:S02]  /*1a8e0*/  LDSM.16.MT88.4 R144, [R225+0xe800] ;  /* 0x00e80000e190783b */ /* 0x000ea40000004200 */
[----:B---3--:R-:W-:Y:S05]  /*1a8f0*/  F2FP.PACK_AB R209, R232, R166 ;  /* 0x000000a6e8d1723e */ /* 0x008fea00000000ff */
[----:B------:R3:W-:Y:S01]  /*1a900*/  MUFU.EX2 R190, R132 ;  /* 0x0000008400be7308 */ /* 0x0007e20000000800 */
[----:B------:R-:W-:Y:S09]  /*1a910*/  LDSM.16.MT88.4 R160, [R225+0xd800] ;  /* 0x00d80000e1a0783b */ /* 0x000ff20000004200 */
[----:B------:R4:W-:Y:S01]  /*1a920*/  MUFU.EX2 R188, R208 ;  /* 0x000000d000bc7308 */ /* 0x0009e20000000800 */
[----:B-1----:R-:W-:Y:S01]  /*1a930*/  FADD.FTZ R2, R241, R164 ;  /* 0x000000a4f1027221 */ /* 0x002fe20000010000 */
[----:B------:R-:W-:Y:S01]  /*1a940*/  MOV R164, R169 ;  /* 0x000000a900a47202 */ /* 0x000fe20000000f00 */
[----:B------:R1:W5:Y:S04]  /*1a950*/  LDL.LU R241, [R1+0xa0] ;  /* 0x0000a00001f17983 */ /* 0x0003680000300800 */
[----:B------:R1:W5:Y:S03]  /*1a960*/  LDL.LU R240, [R1+0x9c] ;  /* 0x00009c0001f07983 */ /* 0x0003660000300800 */
[----:B------:R-:W1:Y:S01]  /*1a970*/  MUFU.EX2 R211, R211 ;  /* 0x000000d300d37308 */ /* 0x000e620000000800 */
[----:B------:R1:W5:Y:S01]  /*1a980*/  LDL.LU R239, [R1+0x98] ;  /* 0x0000980001ef7983 */ /* 0x0003620000300800 */
[----:B---3--:R-:W-:Y:S02]  /*1a990*/  FADD.FTZ R132, R238, R0 ;  /* 0x00000000ee847221 */ /* 0x008fe40000010000 */
[----:B------:R-:W-:Y:S01]  /*1a9a0*/  FADD.FTZ R0, R237, R2 ;  /* 0x00000002ed007221 */ /* 0x000fe20000010000 */
[----:B------:R3:W5:Y:S01]  /*1a9b0*/  LDL.LU R238, [R1+0x94] ;  /* 0x0000940001ee7983 */ /* 0x0007620000300800 */
[----:B------:R-:W-:Y:S02]  /*1a9c0*/  FADD.FTZ R2, R236, R3 ;  /* 0x00000003ec027221 */ /* 0x000fe40000010000 */
[----:B------:R-:W-:Y:S01]  /*1a9d0*/  FADD.FTZ R132, R168, R132 ;  /* 0x00000084a8847221 */ /* 0x000fe20000010000 */
[----:B------:R3:W5:Y:S01]  /*1a9e0*/  LDL.LU R237, [R1+0x90] ;  /* 0x0000900001ed7983 */ /* 0x0007620000300800 */
[-C--:B--2---:R-:W-:Y:S01]  /*1a9f0*/  HMMA.16816.F32 R68, R140, R144.reuse, R68 ;  /* 0x000000908c44723c */ /* 0x084fe20000001844 */
[----:B----4-:R-:W-:Y:S01]  /*1aa00*/  F2FP.PACK_AB R208, R233, R165 ;  /* 0x000000a5e9d0723e */ /* 0x010fe200000000ff */
[----:B------:R-:W-:Y:S01]  /*1aa10*/  FADD.FTZ R3, R173, R0 ;  /* 0x00000000ad037221 */ /* 0x000fe20000010000 */
[----:B------:R-:W-:Y:S01]  /*1aa20*/  LDSM.16.MT88.4 R168, [R226+0xd800] ;  /* 0x00d80000e2a8783b */ /* 0x000fe20000004200 */
[----:B------:R-:W-:Y:S02]  /*1aa30*/  IMAD.MOV.U32 R173, RZ, RZ, R185 ;  /* 0x000000ffffad7224 */ /* 0x000fe400078e00b9 */
[----:B------:R-:W-:Y:S01]  /*1aa40*/  FADD.FTZ R0, R172, R2 ;  /* 0x00000002ac007221 */ /* 0x000fe20000010000 */
[----:B------:R-:W-:Y:S01]  /*1aa50*/  MOV R172, R184 ;  /* 0x000000b800ac7202 */ /* 0x000fe20000000f00 */
[C---:B------:R-:W-:Y:S01]  /*1aa60*/  HMMA.16816.F32 R72, R148.reuse, R144, R72 ;  /* 0x000000909448723c */ /* 0x040fe20000001848 */
[----:B------:R-:W-:Y:S02]  /*1aa70*/  FADD.FTZ R132, R177, R132 ;  /* 0x00000084b1847221 */ /* 0x000fe40000010000 */
[----:B------:R3:W5:Y:S01]  /*1aa80*/  LDL.LU R236, [R1+0x8c] ;  /* 0x00008c0001ec7983 */ /* 0x0007620000300800 */
[----:B------:R-:W-:Y:S02]  /*1aa90*/  IMAD.MOV.U32 R177, RZ, RZ, R200 ;  /* 0x000000ffffb17224 */ /* 0x000fe400078e00c8 */
[----:B------:R-:W-:Y:S01]  /*1aaa0*/  FADD.FTZ R2, R176, R3 ;  /* 0x00000003b0027221 */ /* 0x000fe20000010000 */
[----:B------:R3:W5:Y:S01]  /*1aab0*/  LDL.LU R235, [R1+0x88] ;  /* 0x0000880001eb7983 */ /* 0x0007620000300800 */
[-C--:B------:R-:W-:Y:S01]  /*1aac0*/  HMMA.16816.F32 R76, R148, R146.reuse, R76 ;  /* 0x00000092944c723c */ /* 0x080fe2000000184c */
[----:B------:R-:W-:Y:S03]  /*1aad0*/  IMAD.MOV.U32 R3, RZ, RZ, R178 ;  /* 0x000000ffff037224 */ /* 0x000fe600078e00b2 */
[----:B------:R-:W-:Y:S02]  /*1aae0*/  FADD.FTZ R178, R175, R0 ;  /* 0x00000000afb27221 */ /* 0x000fe40000010000 */
[----:B------:R-:W-:Y:S01]  /*1aaf0*/  FADD.FTZ R0, R174, R133 ;  /* 0x00000085ae007221 */ /* 0x000fe20000010000 */
[----:B-1----:R-:W-:Y:S01]  /*1ab00*/  MOV R133, R211 ;  /* 0x000000d300857202 */ /* 0x002fe20000000f00 */
[C---:B------:R-:W-:Y:S01]  /*1ab10*/  HMMA.16816.F32 R80, R140.reuse, R146, R80 ;  /* 0x000000928c50723c */ /* 0x040fe20000001850 */
[----:B------:R-:W1:Y:S03]  /*1ab20*/  LDSM.16.MT88.4 R144, [R226+0xe800] ;  /* 0x00e80000e290783b */ /* 0x000e660000004200 */
[----:B------:R-:W-:Y:S01]  /*1ab30*/  FADD.FTZ R0, R231, R0 ;  /* 0x00000000e7007221 */ /* 0x000fe20000010000 */
[----:B------:R-:W-:Y:S02]  /*1ab40*/  F2FP.PACK_AB R210, R133, R190 ;  /* 0x000000be85d2723e */ /* 0x000fe400000000ff */
[----:B------:R-:W-:Y:S01]  /*1ab50*/  F2FP.PACK_AB R211, R138, R139 ;  /* 0x0000008b8ad3723e */ /* 0x000fe200000000ff */
        /* <DEDUP_REMOVED lines=49> */
[C---:B------:R-:W-:Y:S07]  /*1ae70*/  HMMA.16816.F32 R88, R144.reuse, R156, R88 ;  /* 0x0000009c9058723c */ /* 0x040fee0000001858 */
[----:B------:R-:W-:Y:S01]  /*1ae80*/  IMAD.MOV.U32 R157, RZ, RZ, R202 ;  /* 0x000000ffff9d7224 */ /* 0x000fe200078e00ca */
[-C--:B------:R-:W-:Y:S01]  /*1ae90*/  HMMA.16816.F32 R92, R144, R158.reuse, R92 ;  /* 0x0000009e905c723c */ /* 0x080fe2000000185c */
[----:B------:R-:W-:Y:S07]  /*1aea0*/  LDSM.16.MT88.4 R200, [R227+0xd800] ;  /* 0x00d80000e3c8783b */ /* 0x000fee0000004200 */
[C---:B------:R-:W-:Y:S08]  /*1aeb0*/  HMMA.16816.F32 R96, R140.reuse, R158, R96 ;  /* 0x0000009e8c60723c */ /* 0x040ff00000001860 */
[-C--:B-1----:R-:W-:Y:S08]  /*1aec0*/  HMMA.16816.F32 R100, R140, R148.reuse, R100 ;  /* 0x000000948c64723c */ /* 0x082ff00000001864 */
[C---:B------:R-:W-:Y:S08]  /*1aed0*/  HMMA.16816.F32 R104, R144.reuse, R148, R104 ;  /* 0x000000949068723c */ /* 0x040ff00000001868 */
[-C--:B------:R-:W-:Y:S08]  /*1aee0*/  HMMA.16816.F32 R108, R144, R150.reuse, R108 ;  /* 0x00000096906c723c */ /* 0x080ff0000000186c */
[C---:B------:R-:W-:Y:S08]  /*1aef0*/  HMMA.16816.F32 R112, R140.reuse, R150, R112 ;  /* 0x000000968c70723c */ /* 0x040ff00000001870 */
[-C--:B--2---:R-:W-:Y:S08]  /*1af00*/  HMMA.16816.F32 R116, R140, R152.reuse, R116 ;  /* 0x000000988c74723c */ /* 0x084ff00000001874 */
[C---:B------:R-:W-:Y:S07]  /*1af10*/  HMMA.16816.F32 R120, R144.reuse, R152, R120 ;  /* 0x000000989078723c */ /* 0x040fee0000001878 */
[----:B------:R-:W-:Y:S01]  /*1af20*/  MOV R153, R187 ;  /* 0x000000bb00997202 */ /* 0x000fe20000000f00 */
[-C--:B------:R-:W-:Y:S01]  /*1af30*/  HMMA.16816.F32 R124, R144, R154.reuse, R124 ;  /* 0x0000009a907c723c */ /* 0x080fe2000000187c */
[----:B------:R-:W1:Y:S07]  /*1af40*/  LDSM.16.MT88.4 R184, [R228+0xd800] ;  /* 0x00d80000e4b8783b */ /* 0x000e6e0000004200 */
[----:B------:R-:W-:Y:S07]  /*1af50*/  HMMA.16816.F32 R128, R140, R154, R128 ;  /* 0x0000009a8c80723c */ /* 0x000fee0000001880 */
[----:B------:R-:W-:Y:S02]  /*1af60*/  F2FP.PACK_AB R140, R164, R177 ;  /* 0x000000b1a48c723e */ /* 0x000fe400000000ff */
[----:B------:R-:W-:Y:S03]  /*1af70*/  F2FP.PACK_AB R141, R153, R3 ;  /* 0x00000003998d723e */ /* 0x000fe600000000ff */
[----:B------:R-:W-:Y:S02]  /*1af80*/  F2FP.PACK_AB R142, R189, R191 ;  /* 0x000000bfbd8e723e */ /* 0x000fe400000000ff */
[----:B------:R-:W-:Y:S07]  /*1af90*/  F2FP.PACK_AB R143, R188, R157 ;  /* 0x0000009dbc8f723e */ /* 0x000fee00000000ff */
[-C--:B------:R-:W-:Y:S01]  /*1afa0*/  HMMA.16816.F32 R148, R140, R160.reuse, R4 ;  /* 0x000000a08c94723c */ /* 0x080fe20000001804 */
[----:B------:R-:W2:Y:S07]  /*1afb0*/  LDSM.16.MT88.4 R4, [R227+0xf800] ;  /* 0x00f80000e304783b */ /* 0x000eae0000004200 */
[C---:B------:R-:W-:Y:S07]  /*1afc0*/  HMMA.16816.F32 R144, R208.reuse, R160, R8 ;  /* 0x000000a0d090723c */ /* 0x040fee0000001808 */
[----:B------:R-:W-:Y:S01]  /*1afd0*/  IMAD.MOV.U32 R8, RZ, RZ, R157 ;  /* 0x000000ffff087224 */ /* 0x000fe200078e009d */
[----:B------:R-:W-:Y:S01]  /*1afe0*/  MOV R11, R173 ;  /* 0x000000ad000b7202 */ /* 0x000fe20000000f00 */
[-C--:B------:R-:W-:Y:S03]  /*1aff0*/  HMMA.16816.F32 R156, R208, R162.reuse, R12 ;  /* 0x000000a2d09c723c */ /* 0x080fe6000000180c */
[----:B------:R-:W-:Y:S02]  /*1b000*/  IMAD.MOV.U32 R9, RZ, RZ, R194 ;  /* 0x000000ffff097224 */ /* 0x000fe400078e00c2 */
[----:B------:R-:W-:Y:S02]  /*1b010*/  IMAD.MOV.U32 R10, RZ, RZ, R193 ;  /* 0x000000ffff0a7224 */ /* 0x000fe400078e00c1 */
[----:B------:R-:W-:Y:S01]  /*1b020*/  IMAD.MOV.U32 R12, RZ, RZ, R153 ;  /* 0x000000ffff0c7224 */ /* 0x000fe200078e0099 */
[----:B------:R-:W-:Y:S01]  /*1b030*/  MOV R14, R189 ;  /* 0x000000bd000e7202 */ /* 0x000fe20000000f00 */
[C---:B------:R-:W-:Y:S03]  /*1b040*/  HMMA.16816.F32 R152, R140.reuse, R162, R16 ;  /* 0x000000a28c98723c */ /* 0x040fe60000001810 */
[----:B------:R-:W-:Y:S02]  /*1b050*/  IMAD.MOV.U32 R15, RZ, RZ, R188 ;  /* 0x000000ffff0f7224 */ /* 0x000fe400078e00bc */
[----:B------:R-:W-:Y:S02]  /*1b060*/  IMAD.MOV.U32 R13, RZ, RZ, R190 ;  /* 0x000000ffff0d7224 */ /* 0x000fe400078e00be */
[----:B------:R-:W-:Y:S01]  /*1b070*/  MOV R18, R164 ;  /* 0x000000a400127202 */ /* 0x000fe20000000f00 */
[----:B------:R-:W-:Y:S04]  /*1b080*/  IMAD.MOV.U32 R17, RZ, RZ, R166 ;  /* 0x000000ffff117224 */ /* 0x000fe800078e00a6 */
[----:B------:R-:W-:Y:S02]  /*1b090*/  IMAD.MOV.U32 R16, RZ, RZ, R165 ;  /* 0x000000ffff107224 */ /* 0x000fe400078e00a5 */
[-C--:B------:R-:W-:Y:S01]  /*1b0a0*/  HMMA.16816.F32 R164, R140, R168.reuse, R20 ;  /* 0x000000a88ca4723c */ /* 0x080fe20000001814 */
[----:B------:R-:W-:Y:S06]  /*1b0b0*/  IMAD.MOV.U32 R19, RZ, RZ, R191 ;  /* 0x000000ffff137224 */ /* 0x000fec00078e00bf */
[----:B------:R-:W-:Y:S01]  /*1b0c0*/  MOV R23, R3 ;  /* 0x0000000300177202 */ /* 0x000fe20000000f00 */
[C---:B------:R-:W-:Y:S01]  /*1b0d0*/  HMMA.16816.F32 R160, R208.reuse, R168, R24 ;  /* 0x000000a8d0a0723c */ /* 0x040fe20000001818 */
[----:B------:R-:W-:Y:S03]  /*1b0e0*/  IMAD.MOV.U32 R21, RZ, RZ, R172 ;  /* 0x000000ffff157224 */ /* 0x000fe600078e00ac */
[----:B------:R-:W-:Y:S01]  /*1b0f0*/  MOV R3, R192 ;  /* 0x000000c000037202 */ /* 0x000fe20000000f00 */
[----:B------:R-:W-:Y:S02]  /*1b100*/  IMAD.MOV.U32 R22, RZ, RZ, R177 ;  /* 0x000000ffff167224 */ /* 0x000fe400078e00b1 */
[----:B------:R-:W-:Y:S01]  /*1b110*/  IMAD.MOV.U32 R20, RZ, RZ, R207 ;  /* 0x000000ffff147224 */ /* 0x000fe200078e00cf */
[-C--:B------:R-:W-:Y:S01]  /*1b120*/  HMMA.16816.F32 R172, R208, R170.reuse, R28 ;  /* 0x000000aad0ac723c */ /* 0x080fe2000000181c */
[----:B------:R-:W-:Y:S03]  /*1b130*/  FADD.FTZ R3, R3, R132 ;  /* 0x0000008403037221 */ /* 0x000fe60000010000 */
[----:B------:R-:W-:Y:S01]  /*1b140*/  IMAD.MOV.U32 R27, RZ, RZ, R206 ;  /* 0x000000ffff1b7224 */ /* 0x000fe200078e00ce */
[----:B------:R-:W-:Y:S01]  /*1b150*/  MOV R26, R205 ;  /* 0x000000cd001a7202 */ /* 0x000fe20000000f00 */
[----:B------:R-:W-:Y:S01]  /*1b160*/  FADD.FTZ R3, R230, R3 ;  /* 0x00000003e6037221 */ /* 0x000fe20000010000 */
[----:B------:R-:W-:Y:S01]  /*1b170*/  MOV R31, R198 ;  /* 0x000000c6001f7202 */ /* 0x000fe20000000f00 */
[C---:B------:R-:W-:Y:S01]  /*1b180*/  HMMA.16816.F32 R168, R140.reuse, R170, R32 ;  /* 0x000000aa8ca8723c */ /* 0x040fe20000001820 */
[----:B------:R-:W-:Y:S03]  /*1b190*/  IMAD.MOV.U32 R24, RZ, RZ, R199 ;  /* 0x000000ffff187224 */ /* 0x000fe600078e00c7 */
[----:B------:R-:W-:Y:S01]  /*1b1a0*/  IMAD.MOV.U32 R29, RZ, RZ, R196 ;  /* 0x000000ffff1d7224 */ /* 0x000fe200078e00c4 */
[----:B------:R-:W-:Y:S01]  /*1b1b0*/  MOV R28, R195 ;  /* 0x000000c3001c7202 */ /* 0x000fe20000000f00 */
[----:B------:R-:W-:Y:S01]  /*1b1c0*/  IMAD.MOV.U32 R25, RZ, RZ, R204 ;  /* 0x000000ffff197224 */ /* 0x000fe200078e00cc */
[----:B------:R-:W-:Y:S01]  /*1b1d0*/  MOV R33, R182 ;  /* 0x000000b600217202 */ /* 0x000fe20000000f00 */
[----:B------:R-:W-:Y:S04]  /*1b1e0*/  IMAD.MOV.U32 R32, RZ, RZ, R183 ;  /* 0x000000ffff207224 */ /* 0x000fe800078e00b7 */
[----:B------:R-:W-:Y:S02]  /*1b1f0*/  IMAD.MOV.U32 R34, RZ, RZ, R181 ;  /* 0x000000ffff227224 */ /* 0x000fe400078e00b5 */
[----:B------:R-:W-:Y:S02]  /*1b200*/  IMAD.MOV.U32 R35, RZ, RZ, R180 ;  /* 0x000000ffff237224 */ /* 0x000fe400078e00b4 */
[-C--:B-1----:R-:W-:Y:S01]  /*1b210*/  HMMA.16816.F32 R180, R140, R184.reuse, R36 ;  /* 0x000000b88cb4723c */ /* 0x082fe20000001824 */
[----:B------:R-:W-:Y:S02]  /*1b220*/  IMAD.MOV.U32 R30, RZ, RZ, R197 ;  /* 0x000000ffff1e7224 */ /* 0x000fe400078e00c5 */
[----:B------:R-:W-:Y:S04]  /*1b230*/  FADD.FTZ R11, R11, R3 ;  /* 0x000000030b0b7221 */ /* 0x000fe80000010000 */
[----:B------:R-:W-:Y:S01]  /*1b240*/  MOV R38, R179 ;  /* 0x000000b300267202 */ /* 0x000fe20000000f00 */
[----:B------:R-:W-:Y:S02]  /*1b250*/  IMAD.MOV.U32 R39, RZ, RZ, R178 ;  /* 0x000000ffff277224 */ /* 0x000fe400078e00b2 */
[C---:B------:R-:W-:Y:S02]  /*1b260*/  HMMA.16816.F32 R176, R208.reuse, R184, R40 ;  /* 0x000000b8d0b0723c */ /* 0x040fe40000001828 */
[----:B------:R-:W-:Y:S01]  /*1b270*/  IMAD.MOV.U32 R37, RZ, RZ, R38 ;  /* 0x000000ffff257224 */ /* 0x000fe200078e0026 */
[----:B------:R-:W-:Y:S01]  /*1b280*/  MOV R38, R39 ;  /* 0x0000002700267202 */ /* 0x000fe20000000f00 */
[----:B------:R-:W-:Y:S02]  /*1b290*/  IMAD.MOV.U32 R39, RZ, RZ, R32 ;  /* 0x000000ffff277224 */ /* 0x000fe400078e0020 */
[----:B------:R-:W-:Y:S01]  /*1b2a0*/  IMAD.MOV.U32 R32, RZ, RZ, R33 ;  /* 0x000000ffff207224 */ /* 0x000fe200078e0021 */
[----:B------:R-:W-:Y:S01]  /*1b2b0*/  MOV R33, R34 ;  /* 0x0000002200217202 */ /* 0x000fe20000000f00 */
[-C--:B------:R-:W-:Y:S01]  /*1b2c0*/  HMMA.16816.F32 R188, R208, R186.reuse, R44 ;  /* 0x000000bad0bc723c */ /* 0x080fe2000000182c */
[----:B------:R-:W-:Y:S03]  /*1b2d0*/  IMAD.MOV.U32 R34, RZ, RZ, R35 ;  /* 0x000000ffff227224 */ /* 0x000fe600078e0023 */
[----:B------:R-:W-:Y:S01]  /*1b2e0*/  IMAD.MOV.U32 R35, RZ, RZ, R28 ;  /* 0x000000ffff237224 */ /* 0x000fe200078e001c */
[----:B------:R-:W-:Y:S01]  /*1b2f0*/  MOV R28, R29 ;  /* 0x0000001d001c7202 */ /* 0x000fe20000000f00 */
[----:B------:R-:W-:Y:S01]  /*1b300*/  IMAD.MOV.U32 R29, RZ, RZ, R30 ;  /* 0x000000ffff1d7224 */ /* 0x000fe200078e001e */
[----:B------:R-:W-:Y:S01]  /*1b310*/  MOV R43, R38 ;  /* 0x00000026002b7202 */ /* 0x000fe20000000f00 */
[C---:B------:R-:W-:Y:S01]  /*1b320*/  HMMA.16816.F32 R184, R140.reuse, R186, R48 ;  /* 0x000000ba8cb8723c */ /* 0x040fe20000001830 */
[----:B------:R-:W-:Y:S03]  /*1b330*/  IMAD.MOV.U32 R30, RZ, RZ, R31 ;  /* 0x000000ffff1e7224 */ /* 0x000fe600078e001f */
[----:B------:R-:W-:Y:S01]  /*1b340*/  MOV R31, R24 ;  /* 0x00000018001f7202 */ /* 0x000fe20000000f00 */
[----:B------:R-:W-:Y:S01]  /*1b350*/  IMAD.MOV.U32 R24, RZ, RZ, R25 ;  /* 0x000000ffff187224 */ /* 0x000fe200078e0019 */
[----:B------:R-:W-:Y:S01]  /*1b360*/  MOV R25, R26 ;  /* 0x0000001a00197202 */ /* 0x000fe20000000f00 */
[----:B------:R-:W-:Y:S01]  /*1b370*/  IMAD.MOV.U32 R26, RZ, RZ, R27 ;  /* 0x000000ffff1a7224 */ /* 0x000fe200078e001b */
[-C--:B------:R-:W-:Y:S01]  /*1b380*/  HMMA.16816.F32 R196, R140, R200.reuse, R52 ;  /* 0x000000c88cc4723c */ /* 0x080fe20000001834 */
[----:B------:R-:W-:Y:S03]  /*1b390*/  MOV R27, R20 ;  /* 0x00000014001b7202 */ /* 0x000fe60000000f00 */
        /* <DEDUP_REMOVED lines=9> */
[----:B------:R-:W-:Y:S01]  /*1b430*/  FADD.FTZ R8, R234, R2 ;  /* 0x00000002ea087221 */ /* 0x000fe20000010000 */
[-C--:B------:R-:W-:Y:S01]  /*1b440*/  HMMA.16816.F32 R204, R208, R202.reuse, R60 ;  /* 0x000000cad0cc723c */ /* 0x080fe2000000183c */
[----:B------:R3:W5:Y:S03]  /*1b450*/  LDL.LU R234, [R1+0x84] ;  /* 0x0000840001ea7983 */ /* 0x0007660000300800 */
[----:B------:R-:W-:Y:S01]  /*1b460*/  IMAD.MOV.U32 R38, RZ, RZ, R39 ;  /* 0x000000ffff267224 */ /* 0x000fe200078e0027 */
[----:B------:R-:W-:Y:S01]  /*1b470*/  MOV R39, R32 ;  /* 0x0000002000277202 */ /* 0x000fe20000000f00 */
[----:B------:R-:W-:Y:S01]  /*1b480*/  IMAD.MOV.U32 R32, RZ, RZ, R33 ;  /* 0x000000ffff207224 */ /* 0x000fe200078e0021 */
[----:B------:R-:W-:Y:S01]  /*1b490*/  MOV R33, R34 ;  /* 0x0000002200217202 */ /* 0x000fe20000000f00 */
[C---:B------:R-:W-:Y:S01]  /*1b4a0*/  HMMA.16816.F32 R200, R140.reuse, R202, R64 ;  /* 0x000000ca8cc8723c */ /* 0x040fe20000001840 */
[----:B------:R-:W-:Y:S03]  /*1b4b0*/  IMAD.MOV.U32 R34, RZ, RZ, R35 ;  /* 0x000000ffff227224 */ /* 0x000fe600078e0023 */
[----:B------:R-:W-:Y:S02]  /*1b4c0*/  IMAD.MOV.U32 R35, RZ, RZ, R29 ;  /* 0x000000ffff237224 */ /* 0x000fe400078e001d */
[----:B------:R-:W-:Y:S02]  /*1b4d0*/  IMAD.MOV.U32 R29, RZ, RZ, R31 ;  /* 0x000000ffff1d7224 */ /* 0x000fe400078e001f */
[-C--:B------:R-:W-:Y:S01]  /*1b4e0*/  HMMA.16816.F32 R68, R140, R212.reuse, R68 ;  /* 0x000000d48c44723c */ /* 0x080fe20000001844 */
[----:B------:R-:W-:Y:S03]  /*1b4f0*/  IMAD.MOV.U32 R31, RZ, RZ, R25 ;  /* 0x000000ffff1f7224 */ /* 0x000fe600078e0019 */
[----:B------:R-:W-:Y:S02]  /*1b500*/  IMAD.MOV.U32 R25, RZ, RZ, R27 ;  /* 0x000000ffff197224 */ /* 0x000fe400078e001b */
[----:B------:R-:W-:Y:S02]  /*1b510*/  IMAD.MOV.U32 R27, RZ, RZ, R21 ;  /* 0x000000ffff1b7224 */ /* 0x000fe400078e0015 */
[C---:B------:R-:W-:Y:S01]  /*1b520*/  HMMA.16816.F32 R72, R208.reuse, R212, R72 ;  /* 0x000000d4d048723c */ /* 0x040fe20000001848 */
[----:B------:R-:W-:Y:S03]  /*1b530*/  IMAD.MOV.U32 R21, RZ, RZ, R23 ;  /* 0x000000ffff157224 */ /* 0x000fe600078e0017 */
[----:B------:R-:W-:Y:S02]  /*1b540*/  IMAD.MOV.U32 R23, RZ, RZ, R17 ;  /* 0x000000ffff177224 */ /* 0x000fe400078e0011 */
[----:B------:R-:W-:Y:S02]  /*1b550*/  IMAD.MOV.U32 R17, RZ, RZ, R233 ;  /* 0x000000ffff117224 */ /* 0x000fe400078e00e9 */
[-C--:B------:R-:W-:Y:S01]  /*1b560*/  HMMA.16816.F32 R76, R208, R214.reuse, R76 ;  /* 0x000000d6d04c723c */ /* 0x080fe2000000184c */
[----:B------:R3:W5:Y:S03]  /*1b570*/  LDL.LU R233, [R1+0x80] ;  /* 0x0000800001e97983 */ /* 0x0007660000300800 */
[----:B------:R-:W-:Y:S01]  /*1b580*/  IMAD.MOV.U32 R36, RZ, RZ, R37 ;  /* 0x000000ffff247224 */ /* 0x000fe200078e0025 */
[----:B------:R-:W-:Y:S01]  /*1b590*/  MOV R37, R28 ;  /* 0x0000001c00257202 */ /* 0x000fe20000000f00 */
[----:B------:R-:W-:Y:S01]  /*1b5a0*/  FADD.FTZ R8, R229, R8 ;  /* 0x00000008e5087221 */ /* 0x000fe20000010000 */
[----:B------:R-:W-:Y:S01]  /*1b5b0*/  MOV R28, R30 ;  /* 0x0000001e001c7202 */ /* 0x000fe20000000f00 */
[C---:B------:R-:W-:Y:S01]  /*1b5c0*/  HMMA.16816.F32 R80, R140.reuse, R214, R80 ;  /* 0x000000d68c50723c */ /* 0x040fe20000001850 */
[----:B------:R-:W-:Y:S03]  /*1b5d0*/  MOV R30, R24 ;  /* 0x00000018001e7202 */ /* 0x000fe60000000f00 */
[----:B------:R-:W-:Y:S01]  /*1b5e0*/  MOV R24, R26 ;  /* 0x0000001a00187202 */ /* 0x000fe20000000f00 */
[----:B------:R-:W-:Y:S01]  /*1b5f0*/  FADD.FTZ R2, R36, R43 ;  /* 0x0000002b24027221 */ /* 0x000fe20000010000 */
[----:B------:R-:W-:Y:S01]  /*1b600*/  MOV R26, R20 ;  /* 0x00000014001a7202 */ /* 0x000fe20000000f00 */
[----:B------:R-:W-:Y:S01]  /*1b610*/  FADD.FTZ R3, R38, R8 ;  /* 0x0000000826037221 */ /* 0x000fe20000010000 */
[-C--:B------:R-:W-:Y:S01]  /*1b620*/  HMMA.16816.F32 R84, R140, R216.reuse, R84 ;  /* 0x000000d88c54723c */ /* 0x080fe20000001854 */
[----:B------:R-:W-:Y:S03]  /*1b630*/  MOV R20, R22 ;  /* 0x0000001600147202 */ /* 0x000fe60000000f00 */
[----:B------:R-:W-:Y:S01]  /*1b640*/  MOV R22, R16 ;  /* 0x0000001000167202 */ /* 0x000fe20000000f00 */
[----:B------:R-:W-:Y:S01]  /*1b650*/  FADD.FTZ R2, R224, R2 ;  /* 0x00000002e0027221 */ /* 0x000fe20000010000 */
[----:B------:R-:W-:Y:S01]  /*1b660*/  MOV R16, R18 ;  /* 0x0000001200107202 */ /* 0x000fe20000000f00 */
[----:B------:R-:W-:Y:S01]  /*1b670*/  FADD.FTZ R0, R37, R0 ;  /* 0x0000000025007221 */ /* 0x000fe20000010000 */
[C---:B------:R-:W-:Y:S01]  /*1b680*/  HMMA.16816.F32 R88, R208.reuse, R216, R88 ;  /* 0x000000d8d058723c */ /* 0x040fe20000001858 */
[----:B------:R-:W-:Y:S02]  /*1b690*/  MOV R18, R232 ;  /* 0x000000e800127202 */ /* 0x000fe40000000f00 */
[----:B------:R3:W5:Y:S01]  /*1b6a0*/  LDL.LU R232, [R1+0x7c] ;  /* 0x00007c0001e87983 */ /* 0x0007620000300800 */
[----:B------:R-:W-:Y:S02]  /*1b6b0*/  FADD.FTZ R0, R32, R0 ;  /* 0x0000000020007221 */ /* 0x000fe40000010000 */
[----:B------:R-:W-:Y:S01]  /*1b6c0*/  FADD.FTZ R2, R39, R2 ;  /* 0x0000000227027221 */ /* 0x000fe20000010000 */
[----:B------:R3:W5:Y:S01]  /*1b6d0*/  LDL.LU R231, [R1+0x78] ;  /* 0x0000780001e77983 */ /* 0x0007620000300800 */
[-C--:B------:R-:W-:Y:S01]  /*1b6e0*/  HMMA.16816.F32 R92, R208, R218.reuse, R92 ;  /* 0x000000dad05c723c */ /* 0x080fe2000000185c */
[----:B------:R-:W-:Y:S02]  /*1b6f0*/  FADD.FTZ R8, R34, R0 ;  /* 0x0000000022087221 */ /* 0x000fe40000010000 */
[----:B------:R3:W5:Y:S01]  /*1b700*/  LDL.LU R230, [R1+0x74] ;  /* 0x0000740001e67983 */ /* 0x0007620000300800 */
[----:B------:R-:W-:Y:S02]  /*1b710*/  FADD.FTZ R9, R9, R2 ;  /* 0x0000000209097221 */ /* 0x000fe40000010000 */
[----:B------:R-:W-:Y:S01]  /*1b720*/  FADD.FTZ R11, R33, R11 ;  /* 0x0000000b210b7221 */ /* 0x000fe20000010000 */
[----:B------:R3:W5:Y:S01]  /*1b730*/  LDL.LU R229, [R1+0x70] ;  /* 0x0000700001e57983 */ /* 0x0007620000300800 */
[C---:B------:R-:W-:Y:S01]  /*1b740*/  HMMA.16816.F32 R96, R140.reuse, R218, R96 ;  /* 0x000000da8c60723c */ /* 0x040fe20000001860 */
[----:B------:R-:W-:Y:S02]  /*1b750*/  FADD.FTZ R0, R29, R9 ;  /* 0x000000091d007221 */ /* 0x000fe40000010000 */
[----:B------:R3:W5:Y:S01]  /*1b760*/  LDL.LU R224, [R1+0x6c] ;  /* 0x00006c0001e07983 */ /* 0x0007620000300800 */
        /* <DEDUP_REMOVED lines=22> */
[----:B------:R-:W-:Y:S02]  /*1b8d0*/  FADD.FTZ R4, R19, R5 ;  /* 0x0000000513047221 */ /* 0x000fe40000010000 */
[----:B------:R-:W-:Y:S03]  /*1b8e0*/  FADD.FTZ R0, R22, R0 ;  /* 0x0000000016007221 */ /* 0x000fe60000010000 */
[----:B------:R-:W-:Y:S02]  /*1b8f0*/  FADD.FTZ R3, R12, R3 ;  /* 0x000000030c037221 */ /* 0x000fe40000010000 */
[----:B------:R-:W-:Y:S02]  /*1b900*/  FADD.FTZ R4, R14, R4 ;  /* 0x000000040e047221 */ /* 0x000fe40000010000 */
[----:B------:R-:W-:Y:S02]  /*1b910*/  FADD.FTZ R3, R15, R3 ;  /* 0x000000030f037221 */ /* 0x000fe40000010000 */
[----:B------:R-:W-:Y:S01]  /*1b920*/  FADD.FTZ R2, R13, R2 ;  /* 0x000000020d027221 */ /* 0x000fe20000010000 */
[----:B------:R-:W-:Y:S01]  /*1b930*/  STL [R1+0x20], R4 ;  /* 0x0000200401007387 */ /* 0x000fe20000100800 */
[----:B------:R-:W-:Y:S02]  /*1b940*/  FADD.FTZ R0, R18, R0 ;  /* 0x0000000012007221 */ /* 0x000fe40000010000 */
[----:B------:R-:W-:Y:S01]  /*1b950*/  FADD.FTZ R2, R133, R2 ;  /* 0x0000000285027221 */ /* 0x000fe20000010000 */
[----:B------:R1:W-:Y:S01]  /*1b960*/  STL [R1+0x24], R3 ;  /* 0x0000240301007387 */ /* 0x0003e20000100800 */
[----:B------:R-:W-:Y:S01]  /*1b970*/  FADD.FTZ R0, R139, R0 ;  /* 0x000000008b007221 */ /* 0x000fe20000010000 */
[----:B------:R-:W-:Y:S01]  /*1b980*/  MOV R133, R136 ;  /* 0x0000008800857202 */ /* 0x000fe20000000f00 */
[----:B------:R-:W-:Y:S01]  /*1b990*/  IMAD.MOV.U32 R140, RZ, RZ, R134 ;  /* 0x000000ffff8c7224 */ /* 0x000fe200078e0086 */
[----:B------:R3:W-:Y:S01]  /*1b9a0*/  STL [R1+0x38], R2 ;  /* 0x0000380201007387 */ /* 0x0007e20000100800 */
[----:B------:R-:W-:Y:S01]  /*1b9b0*/  FADD.FTZ R0, R138, R0 ;  /* 0x000000008a007221 */ /* 0x000fe20000010000 */
[----:B------:R-:W-:Y:S04]  /*1b9c0*/  MOV R139, R135 ;  /* 0x00000087008b7202 */ /* 0x000fe80000000f00 */
[----:B------:R3:W-:Y:S01]  /*1b9d0*/  STL [R1+0x3c], R0 ;  /* 0x00003c0001007387 */ /* 0x0007e20000100800 */
[----:B-1----:R-:W-:Y:S01]  /*1b9e0*/  IMAD.MOV.U32 R3, RZ, RZ, R137 ;  /* 0x000000ffff037224 */ /* 0x002fe200078e0089 */
[----:B---3-5:R-:W-:-:S05]  /*1b9f0*/  @P0 BRA `(.L_x_566) ;  /* 0xffffa92000000947 */ /* 0x028fca000383ffff */
.L_x_565:
[----:B------:R-:W2:Y:S04]  /*1ba00*/  LDL.LU R4, [R1+0x20] ;  /* 0x0000200001047983 */ /* 0x000ea80000300800 */
        /* <DEDUP_REMOVED lines=8> */
[----:B------:R-:W3:Y:S01]  /*1ba90*/  S2UR UR12, SR_CTAID.Z ;  /* 0x00000000000c79c3 */ /* 0x000ee20000002700 */
[----:B------:R-:W-:Y:S01]  /*1baa0*/  ULDC.U8 UR10, c[0x0][0x329] ;  /* 0x0000ca40000a7ab9 */ /* 0x000fe20000000000 */
[----:B------:R-:W-:Y:S01]  /*1bab0*/  BSSY B0, `(.L_x_569) ;  /* 0x00001b1000007945 */ /* 0x000fe20003800000 */
[----:B------:R-:W-:Y:S02]  /*1bac0*/  @UP4 UIMAD UR8, UR11, UR5, UR21 ;  /* 0x000000050b0842a4 */ /* 0x000fe4000f8e0215 */
[----:B------:R-:W-:-:S02]  /*1bad0*/  UISETP.NE.AND UP1, UPT, UR10, URZ, UPT ;  /* 0x0000003f0a00728c */ /* 0x000fc4000bf25270 */
[----:B------:R-:W-:Y:S02]  /*1bae0*/  ULDC.64 UR4, c[0x0][0x1e0] ;  /* 0x0000780000047ab9 */ /* 0x000fe40000000a00 */
[----:B------:R-:W-:Y:S01]  /*1baf0*/  ULDC UR9, c[0x0][0x214] ;  /* 0x0000850000097ab9 */ /* 0x000fe20000000800 */
[----:B-1----:R-:W-:Y:S01]  /*1bb00*/  SHF.R.S32.HI R143, RZ, 0x1f, R142 ;  /* 0x0000001fff8f7819 */ /* 0x002fe2000001148e */
[----:B---3--:R-:W-:Y:S02]  /*1bb10*/  @!UP4 USHF.R.S32.HI UR13, URZ, 0x1f, UR7 ;  /* 0x0000001f3f0dc899 */ /* 0x008fe40008011407 */
[----:B------:R-:W-:Y:S01]  /*1bb20*/  @!UP4 UIMAD.WIDE.U32 UR22, UR7, UR4, URZ ;  /* 0x000000040716c2a5 */ /* 0x000fe2000f8e003f */
[CC--:B------:R-:W-:Y:S01]  /*1bb30*/  LEA.HI R29, R143.reuse, R142.reuse, RZ, 0x2 ;  /* 0x0000008e8f1d7211 */ /* 0x0c0fe200078f10ff */
[----:B------:R-:W-:Y:S01]  /*1bb40*/  @!UP4 UIMAD UR13, UR13, UR4, URZ ;  /* 0x000000040d0dc2a4 */ /* 0x000fe2000f8e023f */
[----:B------:R-:W-:Y:S01]  /*1bb50*/  LEA.HI R141, R143, R142, RZ, 0x5 ;  /* 0x0000008e8f8d7211 */ /* 0x000fe200078f28ff */
[----:B------:R-:W-:-:S02]  /*1bb60*/  @UP1 ULDC UR15, c[0x0][0x210] ;  /* 0x00008400000f1ab9 */ /* 0x000fc40000000800 */
[----:B------:R-:W-:Y:S01]  /*1bb70*/  ULDC.U8 UR4, c[0x0][0x328] ;  /* 0x0000ca0000047ab9 */ /* 0x000fe20000000000 */
[----:B------:R-:W-:Y:S01]  /*1bb80*/  SHF.R.S32.HI R8, RZ, 0x5, R141 ;  /* 0x00000005ff087819 */ /* 0x000fe2000001148d */
        /* <DEDUP_REMOVED lines=30> */
[----:B----4-:R-:W2:Y:S04]  /*1bd70*/  SHFL.BFLY PT, R0, R7, 0x2, 0x1f ;  /* 0x0c401f0007007f89 */ /* 0x010ea800000e0000 */
[----:B------:R-:W-:Y:S01]  /*1bd80*/  SHFL.BFLY PT, R3, R5, 0x2, 0x1f ;  /* 0x0c401f0005037f89 */ /* 0x000fe200000e0000 */
[----:B-1----:R-:W-:-:S03]  /*1bd90*/  FADD.FTZ R2, R2, R4 ;  /* 0x0000000402027221 */ /* 0x002fc60000010000 */
[----:B------:R-:W1:Y:S04]  /*1bda0*/  SHFL.BFLY PT, R4, R6, 0x2, 0x1f ;  /* 0x0c401f0006047f89 */ /* 0x000e6800000e0000 */
[----:B------:R-:W3:Y:S01]  /*1bdb0*/  SHFL.BFLY PT, R133, R2, 0x1, 0x1f ;  /* 0x0c201f0002857f89 */ /* 0x000ee200000e0000 */
[----:B--2---:R-:W-:-:S05]  /*1bdc0*/  FADD.FTZ R0, R0, R7 ;  /* 0x0000000700007221 */ /* 0x004fca0000010000 */
[----:B------:R-:W2:Y:S01]  /*1bdd0*/  SHFL.BFLY PT, R132, R0, 0x1, 0x1f ;  /* 0x0c201f0000847f89 */ /* 0x000ea200000e0000 */
[----:B-1----:R-:W-:Y:S02]  /*1bde0*/  FADD.FTZ R4, R4, R6 ;  /* 0x0000000604047221 */ /* 0x002fe40000010000 */
[----:B---3--:R-:W-:-:S03]  /*1bdf0*/  FADD.FTZ R133, R2, R133 ;  /* 0x0000008502857221 */ /* 0x008fc60000010000 */
[----:B------:R-:W1:Y:S01]  /*1be00*/  SHFL.BFLY PT, R7, R4, 0x1, 0x1f ;  /* 0x0c201f0004077f89 */ /* 0x000e6200000e0000 */
[----:B------:R-:W-:Y:S01]  /*1be10*/  FADD.FTZ R2, R3, R5 ;  /* 0x0000000503027221 */ /* 0x000fe20000010000 */
[----:B------:R-:W-:Y:S02]  /*1be20*/  MOV R3, 0x3f800000 ;  /* 0x3f80000000037802 */ /* 0x000fe40000000f00 */
[----:B------:R-:W-:Y:S02]  /*1be30*/  FSETP.NE.FTZ.AND P5, PT, R133, RZ, PT ;  /* 0x000000ff8500720b */ /* 0x000fe40003fb5000 */
[----:B------:R-:W3:Y:S01]  /*1be40*/  SHFL.BFLY PT, R6, R2, 0x1, 0x1f ;  /* 0x0c201f0002067f89 */ /* 0x000ee200000e0000 */
[----:B--2---:R-:W-:Y:S01]  /*1be50*/  FADD.FTZ R132, R0, R132 ;  /* 0x0000008400847221 */ /* 0x004fe20000010000 */
[----:B------:R-:W-:Y:S02]  /*1be60*/  MOV R0, 0x3f800000 ;  /* 0x3f80000000007802 */ /* 0x000fe40000000f00 */
[----:B------:R-:W-:-:S02]  /*1be70*/  LOP3.LUT R5, R29, 0x3ffffffc, RZ, 0xc0, !PT ;  /* 0x3ffffffc1d057812 */ /* 0x000fc400078ec0ff */
[----:B------:R-:W-:Y:S02]  /*1be80*/  FSETP.NE.FTZ.AND P4, PT, R132, RZ, PT ;  /* 0x000000ff8400720b */ /* 0x000fe40003f95000 */
[----:B------:R-:W-:-:S03]  /*1be90*/  IADD3 R5, -R5, R142, RZ ;  /* 0x0000008e05057210 */ /* 0x000fc60007ffe1ff */
[----:B------:R-:W2:Y:S01]  /*1bea0*/  @P5 MUFU.RCP R0, R133 ;  /* 0x0000008500005308 */ /* 0x000ea20000001000 */
[----:B------:R-:W-:Y:S01]  /*1beb0*/  LEA R140, R8, R5, 0x9 ;  /* 0x00000005088c7211 */ /* 0x000fe200078e48ff */
[----:B-1----:R-:W-:-:S06]  /*1bec0*/  FADD.FTZ R139, R4, R7 ;  /* 0x00000007048b7221 */ /* 0x002fcc0000010000 */
[----:B------:R-:W1:Y:S01]  /*1bed0*/  @P4 MUFU.RCP R3, R132 ;  /* 0x0000008400034308 */ /* 0x000e620000001000 */
[----:B------:R-:W-:Y:S01]  /*1bee0*/  FSETP.NE.FTZ.AND P3, PT, R139, RZ, PT ;  /* 0x000000ff8b00720b */ /* 0x000fe20003f75000 */
[----:B---3--:R-:W-:Y:S01]  /*1bef0*/  FADD.FTZ R138, R2, R6 ;  /* 0x00000006028a7221 */ /* 0x008fe20000010000 */
[----:B------:R-:W-:Y:S01]  /*1bf00*/  MOV R2, 0x3f800000 ;  /* 0x3f80000000027802 */ /* 0x000fe20000000f00 */
[----:B--2---:R-:W-:-:S03]  /*1bf10*/  FMUL.FTZ R148, R0, R148 ;  /* 0x0000009400947220 */ /* 0x004fc60000410000 */
[----:B------:R-:W-:Y:S01]  /*1bf20*/  FSETP.NE.FTZ.AND P0, PT, R138, RZ, PT ;  /* 0x000000ff8a00720b */ /* 0x000fe20003f15000 */
[C---:B------:R-:W-:Y:S02]  /*1bf30*/  FMUL.FTZ R6, R0.reuse, R149 ;  /* 0x0000009500067220 */ /* 0x040fe40000410000 */
[C---:B------:R-:W-:Y:S02]  /*1bf40*/  FMUL.FTZ R152, R0.reuse, R152 ;  /* 0x0000009800987220 */ /* 0x040fe40000410000 */
[----:B------:R-:W-:Y:S01]  /*1bf50*/  FMUL.FTZ R4, R0, R153 ;  /* 0x0000009900047220 */ /* 0x000fe20000410000 */
[----:B------:R-:W-:Y:S01]  /*1bf60*/  F2FP.PACK_AB R6, R6, R148 ;  /* 0x000000940606723e */ /* 0x000fe200000000ff */
[----:B------:R-:W2:Y:S01]  /*1bf70*/  @P3 MUFU.RCP R2, R139 ;  /* 0x0000008b00023308 */ /* 0x000ea20000001000 */
        /* <DEDUP_REMOVED lines=143> */
[C---:B------:R-:W-:Y:S01]  /*1c870*/  FMUL.FTZ R8, R0.reuse, R146 ;  /* 0x0000009200087220 */ /* 0x040fe20000410000 */
[----:B------:R-:W-:Y:S01]  /*1c880*/  LEA.HI R3, R3, R2, RZ, 0x3 ;  /* 0x0000000203037211 */ /* 0x000fe200078f18ff */
[----:B------:R-:W-:Y:S01]  /*1c890*/  FMUL.FTZ R159, R0, R159 ;  /* 0x0000009f009f7220 */ /* 0x000fe20000410000 */
[----:B------:R-:W-:Y:S01]  /*1c8a0*/  F2FP.PACK_AB R26, R26, R124 ;  /* 0x0000007c1a1a723e */ /* 0x000fe200000000ff */
        /* <DEDUP_REMOVED lines=47> */
[----:B------:R-:W-:Y:S02]  /*1cba0*/  SHF.L.U32 R0, R3, 0x6, RZ ;  /* 0x0000000603007819 */ /* 0x000fe400000006ff */
[----:B------:R-:W-:Y:S02]  /*1cbb0*/  F2FP.PACK_AB R29, R123, R29 ;  /* 0x0000001d7b1d723e */ /* 0x000fe400000000ff */
        /* <DEDUP_REMOVED lines=119> */
[----:B---34-:R-:W3:Y:S04]  /*1d330*/  LDL.LU R208, [R1+0x68] ;  /* 0x0000680001d07983 */ /* 0x018ee80000300800 */
[----:B------:R-:W4:Y:S02]  /*1d340*/  S2R R2, SR_TID.X ;  /* 0x0000000000027919 */ /* 0x000f240000002100 */
[----:B----4-:R-:W-:-:S04]  /*1d350*/  SHF.R.S32.HI R0, RZ, 0x1f, R2 ;  /* 0x0000001fff007819 */ /* 0x010fc80000011402 */
[----:B------:R-:W-:-:S04]  /*1d360*/  LEA.HI R0, R0, R2, RZ, 0x5 ;  /* 0x0000000200007211 */ /* 0x000fc800078f28ff */
[----:B------:R-:W-:-:S05]  /*1d370*/  LOP3.LUT R0, R0, 0xffffffe0, RZ, 0xc0, !PT ;  /* 0xffffffe000007812 */ /* 0x000fca00078ec0ff */
[----:B------:R-:W-:-:S05]  /*1d380*/  IMAD.IADD R0, R2, 0x1, -R0 ;  /* 0x0000000102007824 */ /* 0x000fca00078e0a00 */
[----:B------:R-:W-:-:S04]  /*1d390*/  SHF.R.S32.HI R2, RZ, 0x1f, R0 ;  /* 0x0000001fff027819 */ /* 0x000fc80000011400 */
[----:B------:R-:W-:-:S04]  /*1d3a0*/  LEA.HI R0, R2, R0, RZ, 0x2 ;  /* 0x0000000002007211 */ /* 0x000fc800078f10ff */
[----:B------:R-:W-:-:S05]  /*1d3b0*/  SHF.R.S32.HI R0, RZ, 0x2, R0 ;  /* 0x00000002ff007819 */ /* 0x000fca0000011400 */
        /* <DEDUP_REMOVED lines=32> */
.L_x_570:
[----:B---34-:R-:W-:Y:S05]  /*1d5c0*/  BSYNC B0 ;  /* 0x0000000000007941 */ /* 0x018fea0003800000 */
.L_x_569:
[----:B------:R-:W3:Y:S04]  /*1d5d0*/  LDL.64 R80, [R1+0x50] ;  /* 0x0000500001507983 */ /* 0x000ee80000100a00 */
[----:B------:R4:W5:Y:S01]  /*1d5e0*/  LDL R15, [R1+0x40] ;  /* 0x00004000010f7983 */ /* 0x0009620000100800 */
[----:B--2---:R-:W-:Y:S01]  /*1d5f0*/  LEA.HI R14, R143, R142, RZ, 0x3 ;  /* 0x0000008e8f0e7211 */ /* 0x004fe200078f18ff */
[----:B------:R-:W-:Y:S01]  /*1d600*/  UIMAD UR10, UR10, -0x80, UR17 ;  /* 0xffffff800a0a78a4 */ /* 0x000fe2000f8e0211 */
[----:B------:R-:W-:Y:S01]  /*1d610*/  BSSY B0, `(.L_x_571) ;  /* 0x0000020000007945 */ /* 0x000fe20003800000 */
[----:B------:R-:W2:Y:S01]  /*1d620*/  S2R R0, SR_TID.X ;  /* 0x0000000000007919 */ /* 0x000ea20000002100 */
[----:B------:R-:W-:Y:S01]  /*1d630*/  SHF.R.S32.HI R5, RZ, 0x3, R14 ;  /* 0x00000003ff057819 */ /* 0x000fe2000001140e */
[----:B------:R-:W-:-:S02]  /*1d640*/  USHF.R.S32.HI UR7, URZ, 0x1f, UR12 ;  /* 0x0000001f3f077899 */ /* 0x000fc4000801140c */
[----:B------:R-:W1:Y:S01]  /*1d650*/  S2R R10, SR_CTAID.Z ;  /* 0x00000000000a7919 */ /* 0x000e620000002700 */
[----:B------:R-:W-:Y:S02]  /*1d660*/  ULDC.64 UR4, c[0x0][0x1f0] ;  /* 0x00007c0000047ab9 */ /* 0x000fe40000000a00 */
[----:B------:R-:W-:-:S04]  /*1d670*/  UIMAD UR4, UR7, UR4, URZ ;  /* 0x00000004070472a4 */ /* 0x000fc8000f8e023f */
[----:B------:R-:W-:Y:S01]  /*1d680*/  UIMAD UR4, UR12, UR5, UR4 ;  /* 0x000000050c0472a4 */ /* 0x000fe2000f8e0204 */
[----:B--2---:R-:W-:-:S04]  /*1d690*/  SHF.R.S32.HI R4, RZ, 0x1f, R0 ;  /* 0x0000001fff047819 */ /* 0x004fc80000011400 */
[----:B------:R-:W-:-:S04]  /*1d6a0*/  LEA.HI R4, R4, R0, RZ, 0x3 ;  /* 0x0000000004047211 */ /* 0x000fc800078f18ff */
[----:B------:R-:W-:-:S04]  /*1d6b0*/  SHF.R.S32.HI R12, RZ, 0x3, R4 ;  /* 0x00000003ff0c7819 */ /* 0x000fc80000011404 */
[----:B------:R-:W-:Y:S02]  /*1d6c0*/  SHF.R.S32.HI R13, RZ, 0x1f, R12 ;  /* 0x0000001fff0d7819 */ /* 0x000fe4000001140c */
[----:B---3--:R-:W-:Y:S02]  /*1d6d0*/  SHF.R.S32.HI R0, RZ, 0x1f, R80 ;  /* 0x0000001fff007819 */ /* 0x008fe40000011450 */
[----:B------:R-:W-:-:S04]  /*1d6e0*/  IADD3 R2, P0, R80, UR20, RZ ;  /* 0x0000001450027c10 */ /* 0x000fc8000ff1e0ff */
[----:B------:R-:W-:Y:S01]  /*1d6f0*/  IADD3.X R3, R0, UR8, RZ, P0, !PT ;  /* 0x0000000800037c10 */ /* 0x000fe200087fe4ff */
[----:B------:R-:W-:Y:S01]  /*1d700*/  IMAD.U32 R0, RZ, RZ, UR14 ;  /* 0x0000000eff007e24 */ /* 0x000fe2000f8e00ff */
[----:B------:R-:W-:-:S03]  /*1d710*/  ISETP.GE.AND P0, PT, R5, UR10, PT ;  /* 0x0000000a05007c0c */ /* 0x000fc6000bf06270 */
[----:B-1----:R-:W-:-:S04]  /*1d720*/  IMAD.WIDE.U32 R10, R10, c[0x0][0x1f0], R2 ;  /* 0x00007c000a0a7a25 */ /* 0x002fc800078e0002 */
[----:B------:R-:W-:Y:S01]  /*1d730*/  IMAD.WIDE R6, R0, 0x80, R12 ;  /* 0x0000008000067825 */ /* 0x000fe200078e020c */
[----:B------:R-:W-:-:S05]  /*1d740*/  IADD3 R9, R11, UR4, RZ ;  /* 0x000000040b097c10 */ /* 0x000fca000fffe0ff */
[----:B------:R-:W-:Y:S05]  /*1d750*/  @P0 BRA `(.L_x_572) ;  /* 0x000000b000000947 */ /* 0x000fea0003800000 */
[----:B----4-:R-:W-:Y:S01]  /*1d760*/  IMAD R0, R7, c[0x0][0x1e8], RZ ;  /* 0x00007a0007007a24 */ /* 0x010fe200078e02ff */
[----:B------:R-:W-:Y:S01]  /*1d770*/  ISETP.GE.AND P1, PT, R80, c[0x0][0x220], PT ;  /* 0x0000880050007a0c */ /* 0x000fe20003f26270 */
[----:B------:R-:W-:Y:S01]  /*1d780*/  IMAD.MOV.U32 R8, RZ, RZ, R10 ;  /* 0x000000ffff087224 */ /* 0x000fe200078e000a */
[----:B-----5:R-:W-:Y:S01]  /*1d790*/  ISETP.GE.AND P0, PT, R15, c[0x0][0x220], PT ;  /* 0x000088000f007a0c */ /* 0x020fe20003f06270 */
[C---:B------:R-:W-:Y:S02]  /*1d7a0*/  IMAD R0, R6.reuse, c[0x0][0x1ec], R0 ;  /* 0x00007b0006007a24 */ /* 0x040fe400078e0200 */
[----:B------:R-:W-:-:S05]  /*1d7b0*/  IMAD.WIDE.U32 R4, R6, c[0x0][0x1e8], R8 ;  /* 0x00007a0006047a25 */ /* 0x000fca00078e0008 */
[----:B------:R-:W-:Y:S02]  /*1d7c0*/  IADD3 R0, R5, R0, RZ ;  /* 0x0000000005007210 */ /* 0x000fe40007ffe0ff */
[----:B------:R-:W-:-:S04]  /*1d7d0*/  LEA R2, P2, R4, c[0x0][0x1d0], 0x1 ;  /* 0x0000740004027a11 */ /* 0x000fc800078408ff */
[----:B------:R-:W-:-:S05]  /*1d7e0*/  LEA.HI.X R3, R4, c[0x0][0x1d4], R0, 0x1, P2 ;  /* 0x0000750004037a11 */ /* 0x000fca00010f0c00 */
[----:B------:R1:W-:Y:S04]  /*1d7f0*/  @!P1 STG.E.128 [R2.64], R20 ;  /* 0x0000001402009986 */ /* 0x0003e8000c101d12 */
[----:B------:R1:W-:Y:S02]  /*1d800*/  @!P0 STG.E.128 [R2.64+0x80], R16 ;  /* 0x0000801002008986 */ /* 0x0003e4000c101d12 */
.L_x_572:
[----:B----4-:R-:W-:Y:S05]  /*1d810*/  BSYNC B0 ;  /* 0x0000000000007941 */ /* 0x010fea0003800000 */
.L_x_571:
[----:B------:R-:W-:Y:S01]  /*1d820*/  LEA.HI.SX32 R0, R14, 0x10, 0x1d ;  /* 0x000000100e007811 */ /* 0x000fe200078feaff */
[----:B------:R-:W-:Y:S03]  /*1d830*/  BSSY B0, `(.L_x_573) ;  /* 0x0000011000007945 */ /* 0x000fe60003800000 */
[----:B------:R-:W-:-:S13]  /*1d840*/  ISETP.GE.AND P0, PT, R0, UR10, PT ;  /* 0x0000000a00007c0c */ /* 0x000fda000bf06270 */
[----:B------:R-:W-:Y:S05]  /*1d850*/  @P0 BRA `(.L_x_574) ;  /* 0x000000e000000947 */ /* 0x000fea0003800000 */
[----:B------:R-:W-:Y:S02]  /*1d860*/  IADD3 R0, P0, R6, 0x10, RZ ;  /* 0x0000001006007810 */ /* 0x000fe40007f1e0ff */
[----:B-1----:R-:W-:Y:S02]  /*1d870*/  MOV R3, R9 ;  /* 0x0000000900037202 */ /* 0x002fe40000000f00 */
[----:B------:R-:W-:Y:S01]  /*1d880*/  ISETP.GE.AND P1, PT, R80, c[0x0][0x220], PT ;  /* 0x0000880050007a0c */ /* 0x000fe20003f26270 */
[----:B------:R-:W-:Y:S01]  /*1d890*/  IMAD.X R2, RZ, RZ, R7, P0 ;  /* 0x000000ffff027224 */ /* 0x000fe200000e0607 */
[----:B-----5:R-:W-:-:S03]  /*1d8a0*/  ISETP.GE.AND P0, PT, R15, c[0x0][0x220], PT ;  /* 0x000088000f007a0c */ /* 0x020fc60003f06270 */
[----:B------:R-:W-:Y:S02]  /*1d8b0*/  IMAD R14, R2, c[0x0][0x1e8], RZ ;  /* 0x00007a00020e7a24 */ /* 0x000fe400078e02ff */
[----:B------:R-:W-:-:S04]  /*1d8c0*/  IMAD.MOV.U32 R2, RZ, RZ, R10 ;  /* 0x000000ffff027224 */ /* 0x000fc800078e000a */
[----:B------:R-:W-:-:S04]  /*1d8d0*/  IMAD.WIDE.U32 R4, R0, c[0x0][0x1e8], R2 ;  /* 0x00007a0000047a25 */ /* 0x000fc800078e0002 */
[----:B------:R-:W-:Y:S01]  /*1d8e0*/  IMAD R0, R0, c[0x0][0x1ec], R14 ;  /* 0x00007b0000007a24 */ /* 0x000fe200078e020e */
[----:B------:R-:W-:-:S03]  /*1d8f0*/  LEA R2, P2, R4, c[0x0][0x1d0], 0x1 ;  /* 0x0000740004027a11 */ /* 0x000fc600078408ff */
[----:B------:R-:W-:-:S05]  /*1d900*/  IMAD.IADD R0, R5, 0x1, R0 ;  /* 0x0000000105007824 */ /* 0x000fca00078e0200 */
[----:B------:R-:W-:-:S05]  /*1d910*/  LEA.HI.X R3, R4, c[0x0][0x1d4], R0, 0x1, P2 ;  /* 0x0000750004037a11 */ /* 0x000fca00010f0c00 */
[----:B------:R1:W-:Y:S04]  /*1d920*/  @!P1 STG.E.128 [R2.64], R28 ;  /* 0x0000001c02009986 */ /* 0x0003e8000c101d12 */
[----:B------:R1:W-:Y:S02]  /*1d930*/  @!P0 STG.E.128 [R2.64+0x80], R24 ;  /* 0x0000801802008986 */ /* 0x0003e4000c101d12 */
.L_x_574:
[----:B------:R-:W-:Y:S05]  /*1d940*/  BSYNC B0 ;  /* 0x0000000000007941 */ /* 0x000fea0003800000 */
.L_x_573:
[----:B------:R-:W-:Y:S01]  /*1d950*/  IADD3 R0, R12, 0x20, RZ ;  /* 0x000000200c007810 */ /* 0x000fe20007ffe0ff */
        /* <DEDUP_REMOVED lines=17> */
.L_x_576:
[----:B------:R-:W-:Y:S05]  /*1da70*/  BSYNC B0 ;  /* 0x0000000000007941 */ /* 0x000fea0003800000 */
.L_x_575:
        /* <DEDUP_REMOVED lines=18> */
.L_x_578:
[----:B------:R-:W-:Y:S05]  /*1dba0*/  BSYNC B0 ;  /* 0x0000000000007941 */ /* 0x000fea0003800000 */
.L_x_577:
        /* <DEDUP_REMOVED lines=18> */
.L_x_580:
[----:B------:R-:W-:Y:S05]  /*1dcd0*/  BSYNC B0 ;  /* 0x0000000000007941 */ /* 0x000fea0003800000 */
.L_x_579:
        /* <DEDUP_REMOVED lines=18> */
.L_x_582:
[----:B------:R-:W-:Y:S05]  /*1de00*/  BSYNC B0 ;  /* 0x0000000000007941 */ /* 0x000fea0003800000 */
.L_x_581:
        /* <DEDUP_REMOVED lines=18> */
.L_x_584:
[----:B------:R-:W-:Y:S05]  /*1df30*/  BSYNC B0 ;  /* 0x0000000000007941 */ /* 0x000fea0003800000 */
.L_x_583:
[----:B------:R-:W-:-:S04]  /*1df40*/  IADD3 R0, R12, 0x70, RZ ;  /* 0x000000700c007810 */ /* 0x000fc80007ffe0ff */
[----:B------:R-:W-:-:S13]  /*1df50*/  ISETP.GE.AND P0, PT, R0, UR6, PT ;  /* 0x0000000600007c0c */ /* 0x000fda000bf06270 */
[----:B------:R-:W-:Y:S05]  /*1df60*/  @P0 EXIT ;  /* 0x000000000000094d */ /* 0x000fea0003800000 */
[----:B------:R-:W-:Y:S01]  /*1df70*/  IADD3 R6, P0, R6, 0x70, RZ ;  /* 0x0000007006067810 */ /* 0x000fe20007f1e0ff */
        /* <DEDUP_REMOVED lines=11> */
[----:B-----5:R-:W-:-:S13]  /*1e030*/  ISETP.GE.AND P0, PT, R15, c[0x0][0x220], PT ;  /* 0x000088000f007a0c */ /* 0x020fda0003f06270 */
[----:B------:R-:W-:Y:S05]  /*1e040*/  @P0 EXIT ;  /* 0x000000000000094d */ /* 0x000fea0003800000 */
[----:B------:R-:W-:Y:S01]  /*1e050*/  STG.E.128 [R2.64+0x80], R72 ;  /* 0x0000804802007986 */ /* 0x000fe2000c101d12 */
[----:B------:R-:W-:Y:S05]  /*1e060*/  EXIT ;  /* 0x000000000000794d */ /* 0x000fea0003800000 */
.L_x_585:
        /* <DEDUP_REMOVED lines=9> */
.L_x_2382:


//--------------------- .text._ZN5flash16flash_fwd_kernelI23Flash_fwd_kernel_traitsILi128ELi128ELi64ELi4ELb0ELb0EN7cutlass6half_tE19Flash_kernel_traitsILi128ELi128ELi64ELi4ES3_EELb0ELb0ELb1ELb0ELb0ELb0ELb1ELb0EEEvNS_16Flash_fwd_paramsE --------------------------
	.section	.text._ZN5flash16flash_fwd_kernelI23Flash_fwd_kernel_traitsILi128ELi128ELi64ELi4ELb0ELb0EN7cutlass6half_tE19Flash_kernel_traitsILi128ELi128ELi64ELi4ES3_EELb0ELb0ELb1ELb0ELb0ELb0ELb1ELb0EEEvNS_16Flash_fwd_paramsE,"ax",@progbits
	.sectioninfo	@"SHI_REGISTERS=255"
	.align	128
        .global         _ZN5flash16flash_fwd_kernelI23Flash_fwd_kernel_traitsILi128ELi128ELi64ELi4ELb0ELb0EN7cutlass6half_tE19Flash_kernel_traitsILi128ELi128ELi64ELi4ES3_EELb0ELb0ELb1ELb0ELb0ELb0ELb1ELb0EEEvNS_16Flash_fwd_paramsE
        .type           _ZN5flash16flash_fwd_kernelI23Flash_fwd_kernel_traitsILi128ELi128ELi64ELi4ELb0ELb0EN7cutlass6half_tE19Flash_kernel_traitsILi128ELi128ELi64ELi4ES3_EELb0ELb0ELb1ELb0ELb0ELb0ELb1ELb0EEEvNS_16Flash_fwd_paramsE,@function
        .size           _ZN5flash16flash_fwd_kernelI23Flash_fwd_kernel_traitsILi128ELi128ELi64ELi4ELb0ELb0EN7cutlass6half_tE19Flash_kernel_traitsILi128ELi128ELi64ELi4ES3_EELb0ELb0ELb1ELb0ELb0ELb0ELb1ELb0EEEvNS_16Flash_fwd_paramsE,(.L_x_2383 - _ZN5flash16flash_fwd_kernelI23Flash_fwd_kernel_traitsILi128ELi128ELi64ELi4ELb0ELb0EN7cutlass6half_tE19Flash_kernel_traitsILi128ELi128ELi64ELi4ES3_EELb0ELb0ELb1ELb0ELb0ELb0ELb1ELb0EEEvNS_16Flash_fwd_paramsE)
        .other          _ZN5flash16flash_fwd_kernelI23Flash_fwd_kernel_traitsILi128ELi128ELi64ELi4ELb0ELb0EN7cutlass6half_tE19Flash_kernel_traitsILi128ELi128ELi64ELi4ES3_EELb0ELb0ELb1ELb0ELb0ELb0ELb1ELb0EEEvNS_16Flash_fwd_paramsE,@"STO_CUDA_ENTRY STV_DEFAULT"
_ZN5flash16flash_fwd_kernelI23Flash_fwd_kernel_traitsILi128ELi128ELi64ELi4ELb0ELb0EN7cutlass6half_tE19Flash_kernel_traitsILi128ELi128ELi64ELi4ES3_EELb0ELb0ELb1ELb0ELb0ELb0ELb1ELb0EEEvNS_16Flash_fwd_paramsE:
.text._ZN5flash16flash_fwd_kernelI23Flash_fwd_kernel_traitsILi128ELi128ELi64ELi4ELb0ELb0EN7cutlass6half_tE19Flash_kernel_traitsILi128ELi128ELi64ELi4ES3_EELb0ELb0ELb1ELb0ELb0ELb0ELb1ELb0EEEvNS_16Flash_fwd_paramsE:
        /* <DEDUP_REMOVED lines=56> */
.L_x_586:
[----:B------:R-:W-:Y:S02]  /*0380*/  ULDC UR6, c[0x0][0x218] ;  /* 0x0000860000067ab9 */ /* 0x000fe40000000800 */
.L_x_587:
        /* <DEDUP_REMOVED lines=120> */
.L_x_590:
[----:B------:R-:W-:Y:S05]  /*0b10*/  BSYNC B0 ;  /* 0x0000000000007941 */ /* 0x000fea0003800000 */
.L_x_589:
        /* <DEDUP_REMOVED lines=18> */
.L_x_592:
[----:B------:R-:W-:Y:S05]  /*0c40*/  BSYNC B0 ;  /* 0x0000000000007941 */ /* 0x000fea0003800000 */
.L_x_591:
        /* <DEDUP_REMOVED lines=18> */
.L_x_594:
[----:B------:R-:W-:Y:S05]  /*0d70*/  BSYNC B0 ;  /* 0x0000000000007941 */ /* 0x000fea0003800000 */
.L_x_593:
        /* <DEDUP_REMOVED lines=18> */
.L_x_596:
[----:B------:R-:W-:Y:S05]  /*0ea0*/  BSYNC B0 ;  /* 0x0000000000007941 */ /* 0x000fea0003800000 */
.L_x_595:
        /* <DEDUP_REMOVED lines=18> */
.L_x_598:
[----:B------:R-:W-:Y:S05]  /*0fd0*/  BSYNC B0 ;  /* 0x0000000000007941 */ /* 0x000fea0003800000 */
.L_x_597:
        /* <DEDUP_REMOVED lines=18> */
.L_x_600:
[----:B------:R-:W-:Y:S05]  /*1100*/  BSYNC B0 ;  /* 0x0000000000007941 */ /* 0x000fea0003800000 */
.L_x_599:
        /* <DEDUP_REMOVED lines=18> */
.L_x_602:
[----:B------:R-:W-:Y:S05]  /*1230*/  BSYNC B0 ;  /* 0x0000000000007941 */ /* 0x000fea0003800000 */
.L_x_601:
        /* <DEDUP_REMOVED lines=18> */
.L_x_604:
[----:B------:R-:W-:Y:S05]  /*1360*/  BSYNC B0 ;  /* 0x0000000000007941 */ /* 0x000fea0003800000 */
.L_x_603:
        /* <DEDUP_REMOVED lines=67> */
.L_x_588:
        /* <DEDUP_REMOVED lines=32> */
.L_x_605:
        /* <DEDUP_REMOVED lines=45> */
.L_x_606:
        /* <DEDUP_REMOVED lines=95> */
.L_x_608:
[----:B------:R-:W-:Y:S05]  /*2260*/  BSYNC B0 ;  /* 0x0000000000007941 */ /* 0x000fea0003800000 */
.L_x_607:
        /* <DEDUP_REMOVED lines=29> */
.L_x_610:
[----:B------:R-:W-:Y:S05]  /*2440*/  BSYNC B0 ;  /* 0x0000000000007941 */ /* 0x000fea0003800000 */
.L_x_609:
        /* <DEDUP_REMOVED lines=29> */
.L_x_612:
[----:B------:R-:W-:Y:S05]  /*2620*/  BSYNC B0 ;  /* 0x0000000000007941 */ /* 0x000fea0003800000 */
.L_x_611:
        /* <DEDUP_REMOVED lines=29> */
.L_x_614:
[----:B------:R-:W-:Y:S05]  /*2800*/  BSYNC B0 ;  /* 0x0000000000007941 */ /* 0x000fea0003800000 */
.L_x_613:
        /* <DEDUP_REMOVED lines=29> */
.L_x_616:
[----:B------:R-:W-:Y:S05]  /*29e0*/  BSYNC B0 ;  /* 0x0000000000007941 */ /* 0x000fea0003800000 */
.L_x_615:
        /* <DEDUP_REMOVED lines=29> */
.L_x_618:
[----:B------:R-:W-:Y:S05]  /*2bc0*/  BSYNC B0 ;  /* 0x0000000000007941 */ /* 0x000fea0003800000 */
.L_x_617:
        /* <DEDUP_REMOVED lines=29> */
.L_x_620:
[----:B------:R-:W-:Y:S05]  /*2da0*/  BSYNC B0 ;  /* 0x0000000000007941 */ /* 0x000fea0003800000 */
.L_x_619:
        /* <DEDUP_REMOVED lines=33> */
.L_x_622:
[----:B------:R-:W-:Y:S05]  /*2fc0*/  BSYNC B0 ;  /* 0x0000000000007941 */ /* 0x000fea0003800000 */
.L_x_621:
        /* <DEDUP_REMOVED lines=32> */
.L_x_624:
[----:B------:R-:W-:Y:S05]  /*31d0*/  BSYNC B0 ;  /* 0x0000000000007941 */ /* 0x000fea0003800000 */
.L_x_623:
        /* <DEDUP_REMOVED lines=25> */
.L_x_626:
[----:B------:R-:W-:Y:S05]  /*3370*/  BSYNC B0 ;  /* 0x0000000000007941 */ /* 0x000fea0003800000 */
.L_x_625:
        /* <DEDUP_REMOVED lines=24> */
.L_x_628:
[----:B------:R-:W-:Y:S05]  /*3500*/  BSYNC B0 ;  /* 0x0000000000007941 */ /* 0x000fea0003800000 */
.L_x_627:
        /* <DEDUP_REMOVED lines=29> */
.L_x_630:
[----:B------:R-:W-:Y:S05]  /*36e0*/  BSYNC B0 ;  /* 0x0000000000007941 */ /* 0x000fea0003800000 */
.L_x_629:
        /* <DEDUP_REMOVED lines=39> */
.L_x_632:
[----:B------:R-:W-:Y:S05]  /*3960*/  BSYNC B0 ;  /* 0x0000000000007941 */ /* 0x000fea0003800000 */
.L_x_631:
        /* <DEDUP_REMOVED lines=27> */
.L_x_634:
[----:B------:R-:W-:Y:S05]  /*3b20*/  BSYNC B0 ;  /* 0x0000000000007941 */ /* 0x000fea0003800000 */
.L_x_633:
        /* <DEDUP_REMOVED lines=26> */
.L_x_636:
[----:B------:R-:W-:Y:S05]  /*3cd0*/  BSYNC B0 ;  /* 0x0000000000007941 */ /* 0x000fea0003800000 */
.L_x_635:
        /* <DEDUP_REMOVED lines=28> */
.L_x_638:
[----:B------:R-:W-:Y:S05]  /*3ea0*/  BSYNC B0 ;  /* 0x0000000000007941 */ /* 0x000fea0003800000 */
.L_x_637:
[----:B-1----:R-:W-:Y:S01]  /*3eb0*/  SHF.R.S32.HI R7, RZ, 0x4, R21 ;  /* 0x00000004ff077819 */ /* 0x002fe20000011415 */
[C---:B------:R-:W-:Y:S01]  /*3ec0*/  IMAD.SHL.U32 R6, R22.reuse, 0x40, RZ ;  /* 0x0000004016067824 */ /* 0x040fe200078e00ff */
[----:B------:R-:W-:Y:S01]  /*3ed0*/  R2P PR, R22, 0x6 ;  /* 0x0000000616007804 */ /* 0x000fe20000000000 */
[----:B------:R-:W-:Y:S01]  /*3ee0*/  IMAD.SHL.U32 R3, R23, 0x40, RZ ;  /* 0x0000004017037824 */ /* 0x000fe200078e00ff */
[----:B------:R-:W-:Y:S01]  /*3ef0*/  LEA.HI R0, R21, R7, RZ, 0x1 ;  /* 0x0000000715007211 */ /* 0x000fe200078f08ff */
[----:B------:R-:W-:Y:S01]  /*3f00*/  IMAD.SHL.U32 R8, R24, 0x40, RZ ;  /* 0x0000004018087824 */ /* 0x000fe200078e00ff */
[----:B------:R-:W-:Y:S01]  /*3f10*/  ULDC UR5, c[0x0][0x2e4] ;  /* 0x0000b90000057ab9 */ /* 0x000fe20000000800 */
[----:B------:R-:W-:Y:S01]  /*3f20*/  IMAD.SHL.U32 R5, R14, 0x8, RZ ;  /* 0x000000080e057824 */ /* 0x000fe200078e00ff */
[----:B------:R-:W-:Y:S01]  /*3f30*/  LOP3.LUT R0, R0, 0xfffffffe, RZ, 0xc0, !PT ;  /* 0xfffffffe00007812 */ /* 0x000fe200078ec0ff */
[----:B------:R-:W-:Y:S01]  /*3f40*/  ULDC UR4, c[0x0][0x2e8] ;  /* 0x0000ba0000047ab9 */ /* 0x000fe20000000800 */
[----:B------:R-:W-:Y:S01]  /*3f50*/  LOP3.LUT R3, R3, 0x1c0, RZ, 0xc0, !PT ;  /* 0x000001c003037812 */ /* 0x000fe200078ec0ff */
[----:B------:R-:W-:Y:S01]  /*3f60*/  UIADD3 UR5, UR16, -UR5, -UR17 ;  /* 0x8000000510057290 */ /* 0x000fe2000fffe811 */
[----:B------:R-:W-:Y:S01]  /*3f70*/  LOP3.LUT R146, R8, 0xfffffe00, RZ, 0xc0, !PT ;  /* 0xfffffe0008927812 */ /* 0x000fe200078ec0ff */
[----:B------:R-:W-:Y:S01]  /*3f80*/  IMAD.IADD R7, R7, 0x1, -R0 ;  /* 0x0000000107077824 */ /* 0x000fe200078e0a00 */
[----:B------:R-:W-:Y:S01]  /*3f90*/  LOP3.LUT R0, R6, 0x1c0, RZ, 0xc0, !PT ;  /* 0x000001c006007812 */ /* 0x000fe200078ec0ff */
[----:B------:R-:W0:Y:S01]  /*3fa0*/  LDGDEPBAR ;  /* 0x00000000000079af */ /* 0x000e220000000000 */
[----:B------:R-:W-:Y:S01]  /*3fb0*/  UISETP.GT.AND UP0, UPT, UR23, UR9, UPT ;  /* 0x000000091700728c */ /* 0x000fe2000bf04270 */
[----:B------:R-:W-:Y:S01]  /*3fc0*/  IMAD.SHL.U32 R6, R7, 0x8, RZ ;  /* 0x0000000807067824 */ /* 0x000fe200078e00ff */
[----:B------:R-:W-:-:S02]  /*3fd0*/  LOP3.LUT R8, R0, 0x8, R5, 0xf8, !PT ;  /* 0x0000000800087812 */ /* 0x000fc400078ef805 */
[----:B------:R-:W-:Y:S02]  /*3fe0*/  SHF.R.U32.HI R0, RZ, 0x3, R0 ;  /* 0x00000003ff007819 */ /* 0x000fe40000011600 */
[----:B------:R-:W-:Y:S02]  /*3ff0*/  LOP3.LUT R6, R3, 0x8, R6, 0xf8, !PT ;  /* 0x0000000803067812 */ /* 0x000fe400078ef806 */
[----:B------:R-:W-:Y:S01]  /*4000*/  SHF.R.U32.HI R5, RZ, 0x3, R3 ;  /* 0x00000003ff057819 */ /* 0x000fe20000011603 */
[----:B------:R-:W-:Y:S01]  /*4010*/  IMAD R3, R144, 0x400, R146 ;  /* 0x0000040090037824 */ /* 0x000fe200078e0292 */
[----:B------:R-:W-:Y:S02]  /*4020*/  LOP3.LUT R0, R8, R0, RZ, 0x3c, !PT ;  /* 0x0000000008007212 */ /* 0x000fe400078e3cff */
[----:B------:R-:W-:Y:S02]  /*4030*/  LOP3.LUT R145, R6, R5, RZ, 0x3c, !PT ;  /* 0x0000000506917212 */ /* 0x000fe400078e3cff */
[----:B------:R-:W-:Y:S01]  /*4040*/  LEA R5, R144, UR15, 0x4 ;  /* 0x0000000f90057c11 */ /* 0x000fe2000f8e20ff */
[----:B------:R-:W-:Y:S01]  /*4050*/  IMAD R0, R7, 0x200, R0 ;  /* 0x0000020007007824 */ /* 0x000fe200078e0200 */
[----:B------:R-:W-:Y:S01]  /*4060*/  UIADD3 UR15, UR16, 0x1, -UR17 ;  /* 0x00000001100f7890 */ /* 0x000fe2000fffe811 */
[----:B------:R-:W-:-:S02]  /*4070*/  IMAD.IADD R3, R145, 0x1, R3 ;  /* 0x0000000191037824 */ /* 0x000fc400078e0203 */
[----:B------:R-:W-:Y:S01]  /*4080*/  IMAD.SHL.U32 R224, R0, 0x2, RZ ;  /* 0x0000000200e07824 */ /* 0x000fe200078e00ff */
[----:B------:R-:W-:Y:S01]  /*4090*/  UIADD3 UR4, UR15, UR4, URZ ;  /* 0x000000040f047290 */ /* 0x000fe2000fffe03f */
[----:B------:R-:W-:Y:S01]  /*40a0*/  IMAD.SHL.U32 R231, R3, 0x2, RZ ;  /* 0x0000000203e77824 */ /* 0x000fe200078e00ff */
[----:B------:R-:W-:Y:S02]  /*40b0*/  SHF.R.S32.HI R3, RZ, 0x1f, R144 ;  /* 0x0000001fff037819 */ /* 0x000fe40000011490 */
[----:B--2---:R-:W-:Y:S01]  /*40c0*/  LDSM.16.M88.4 R32, [R224+0x8000] ;  /* 0x00800000e020783b */ /* 0x004fe20000000200 */
[----:B------:R-:W-:Y:S01]  /*40d0*/  IADD3 R0, R224, 0x8000, RZ ;  /* 0x00008000e0007810 */ /* 0x000fe20007ffe0ff */
[----:B------:R-:W-:Y:S01]  /*40e0*/  IMAD R232, R4, 0x2, R231 ;  /* 0x0000000204e87824 */ /* 0x000fe200078e02e7 */
[----:B------:R-:W-:Y:S01]  /*40f0*/  IADD3 R235, R224, 0x8020, RZ ;  /* 0x00008020e0eb7810 */ /* 0x000fe20007ffe0ff */
[----:B------:R-:W1:Y:S01]  /*4100*/  LDSM.16.M88.4 R12, [R231] ;  /* 0x00000000e70c783b */ /* 0x000e620000000200 */
[----:B------:R-:W-:Y:S01]  /*4110*/  @P1 IADD3 R235, R0, -0x20, RZ ;  /* 0xffffffe000eb1810 */ /* 0x000fe20007ffe0ff */
[----:B------:R-:W-:-:S02]  /*4120*/  IMAD.MOV.U32 R0, RZ, RZ, 0x40 ;  /* 0x00000040ff007424 */ /* 0x000fc400078e00ff */
        /* <DEDUP_REMOVED lines=10> */
[C---:B------:R-:W-:Y:S01]  /*41d0*/  IADD3 R239, R235.reuse, 0x2000, RZ ;  /* 0x00002000ebef7810 */ /* 0x040fe20007ffe0ff */
[----:B------:R-:W4:Y:S01]  /*41e0*/  LDSM.16.M88.4 R20, [R224+0x9800] ;  /* 0x00980000e014783b */ /* 0x000f220000000200 */
[----:B------:R-:W-:Y:S01]  /*41f0*/  IMAD.IADD R229, R0, 0x1, R235 ;  /* 0x0000000100e57824 */ /* 0x000fe200078e02eb */
[----:B------:R-:W-:-:S02]  /*4200*/  IADD3 R238, R235, 0x2800, RZ ;  /* 0x00002800ebee7810 */ /* 0x000fc40007ffe0ff */
[----:B------:R-:W-:Y:S01]  /*4210*/  LDSM.16.M88.4 R60, [R235] ;  /* 0x00000000eb3c783b */ /* 0x000fe20000000200 */
[C---:B------:R-:W-:Y:S02]  /*4220*/  IADD3 R237, R235.reuse, 0x3000, RZ ;  /* 0x00003000ebed7810 */ /* 0x040fe40007ffe0ff */
[----:B------:R-:W-:Y:S01]  /*4230*/  IADD3 R236, R235, 0x3800, RZ ;  /* 0x00003800ebec7810 */ /* 0x000fe20007ffe0ff */
[----:B------:R-:W3:Y:S04]  /*4240*/  LDSM.16.M88.4 R16, [R232+0x2000] ;  /* 0x00200000e810783b */ /* 0x000ee80000000200 */
[----:B------:R-:W3:Y:S04]  /*4250*/  LDSM.16.M88.4 R56, [R235+0x800] ;  /* 0x00080000eb38783b */ /* 0x000ee80000000200 */
[----:B------:R-:W3:Y:S04]  /*4260*/  LDSM.16.M88.4 R52, [R235+0x1000] ;  /* 0x00100000eb34783b */ /* 0x000ee80000000200 */
[----:B------:R-:W3:Y:S01]  /*4270*/  LDSM.16.M88.4 R48, [R235+0x1800] ;  /* 0x00180000eb30783b */ /* 0x000ee20000000200 */
[-C--:B-1----:R-:W-:Y:S08]  /*4280*/  HMMA.16816.F32 R108, R12, R32.reuse, RZ ;  /* 0x000000200c6c723c */ /* 0x082ff000000018ff */
[C---:B--2---:R-:W-:Y:S08]  /*4290*/  HMMA.16816.F32 R44, R8.reuse, R32, RZ ;  /* 0x00000020082c723c */ /* 0x044ff000000018ff */
[-C--:B------:R-:W-:Y:S08]  /*42a0*/  HMMA.16816.F32 R68, R8, R34.reuse, RZ ;  /* 0x000000220844723c */ /* 0x080ff000000018ff */
[----:B------:R-:W-:Y:S08]  /*42b0*/  HMMA.16816.F32 R92, R12, R34, RZ ;  /* 0x000000220c5c723c */ /* 0x000ff000000018ff */
[C---:B-----5:R-:W-:Y:S08]  /*42c0*/  HMMA.16816.F32 R40, R8.reuse, R28, RZ ;  /* 0x0000001c0828723c */ /* 0x060ff000000018ff */
        /* <DEDUP_REMOVED lines=15> */
[C---:B------:R-:W-:Y:S01]  /*43c0*/  HMMA.16816.F32 R96, R16.reuse, R60, R44 ;  /* 0x0000003c1060723c */ /* 0x040fe2000000182c */
[----:B------:R-:W2:Y:S07]  /*43d0*/  LDSM.16.M88.4 R44, [R230+0x8000] ;  /* 0x00800000e62c783b */ /* 0x000eae0000000200 */
[C---:B------:R-:W-:Y:S01]  /*43e0*/  HMMA.16816.F32 R124, R16.reuse, R56, R40 ;  /* 0x00000038107c723c */ /* 0x040fe20000001828 */
[----:B------:R-:W3:Y:S07]  /*43f0*/  LDSM.16.M88.4 R40, [R230+0x8800] ;  /* 0x00880000e628783b */ /* 0x000eee0000000200 */
[C---:B------:R-:W-:Y:S01]  /*4400*/  HMMA.16816.F32 R120, R16.reuse, R52, R36 ;  /* 0x000000341078723c */ /* 0x040fe20000001824 */
[----:B------:R-:W4:Y:S07]  /*4410*/  LDSM.16.M88.4 R36, [R230+0x9000] ;  /* 0x00900000e624783b */ /* 0x000f2e0000000200 */
[C---:B------:R-:W-:Y:S08]  /*4420*/  HMMA.16816.F32 R112, R16.reuse, R48, R64 ;  /* 0x000000301070723c */ /* 0x040ff00000001840 */
[----:B------:R-:W-:Y:S08]  /*4430*/  HMMA.16816.F32 R64, R16, R58, R32 ;  /* 0x0000003a1040723c */ /* 0x000ff00000001820 */
[----:B-1----:R-:W-:Y:S08]  /*4440*/  HMMA.16816.F32 R32, R8, R60, R108 ;  /* 0x0000003c0820723c */ /* 0x002ff0000000186c */
[----:B------:R-:W-:Y:S08]  /*4450*/  HMMA.16816.F32 R68, R16, R62, R68 ;  /* 0x0000003e1044723c */ /* 0x000ff00000001844 */
[----:B------:R-:W-:Y:S08]  /*4460*/  HMMA.16816.F32 R136, R8, R48, R80 ;  /* 0x000000300888723c */ /* 0x000ff00000001850 */
        /* <DEDUP_REMOVED lines=12> */
[-C--:B--2---:R-:W-:Y:S01]  /*4530*/  HMMA.16816.F32 R52, R24, R44.reuse, R32 ;  /* 0x0000002c1834723c */ /* 0x084fe20000001820 */
[----:B------:R-:W-:Y:S07]  /*4540*/  LDSM.16.M88.4 R32, [R231+0x4000] ;  /* 0x00400000e720783b */ /* 0x000fee0000000200 */
[C---:B------:R-:W-:Y:S08]  /*4550*/  HMMA.16816.F32 R72, R20.reuse, R44, R96 ;  /* 0x0000002c1448723c */ /* 0x040ff00000001860 */
[C---:B---3--:R-:W-:Y:S01]  /*4560*/  HMMA.16816.F32 R96, R20.reuse, R42, R64 ;  /* 0x0000002a1460723c */ /* 0x048fe20000001840 */
[----:B------:R-:W2:Y:S07]  /*4570*/  LDSM.16.M88.4 R64, [R229+0x1000] ;  /* 0x00100000e540783b */ /* 0x000eae0000000200 */
[C---:B------:R-:W-:Y:S08]  /*4580*/  HMMA.16816.F32 R140, R20.reuse, R28, R112 ;  /* 0x0000001c148c723c */ /* 0x040ff00000001870 */
[C---:B------:R-:W-:Y:S01]  /*4590*/  HMMA.16816.F32 R60, R20.reuse, R46, R68 ;  /* 0x0000002e143c723c */ /* 0x040fe20000001844 */
[----:B------:R-:W3:Y:S07]  /*45a0*/  LDSM.16.M88.4 R68, [R229+0x1800] ;  /* 0x00180000e544783b */ /* 0x000eee0000000200 */
[C---:B------:R-:W-:Y:S08]  /*45b0*/  HMMA.16816.F32 R56, R20.reuse, R40, R124 ;  /* 0x000000281438723c */ /* 0x040ff0000000187c */
[C---:B----4-:R-:W-:Y:S01]  /*45c0*/  HMMA.16816.F32 R112, R20.reuse, R38, R76 ;  /* 0x000000261470723c */ /* 0x050fe2000000184c */
[----:B------:R-:W4:Y:S07]  /*45d0*/  LDSM.16.M88.4 R76, [R224+0xa000] ;  /* 0x00a00000e04c783b */ /* 0x000f2e0000000200 */
[C---:B------:R-:W-:Y:S08]  /*45e0*/  HMMA.16816.F32 R124, R20.reuse, R36, R120 ;  /* 0x00000024147c723c */ /* 0x040ff00000001878 */
[----:B------:R-:W-:Y:S08]  /*45f0*/  HMMA.16816.F32 R108, R20, R30, R116 ;  /* 0x0000001e146c723c */ /* 0x000ff00000001874 */
[----:B-1----:R-:W-:Y:S01]  /*4600*/  HMMA.16816.F32 R20, R12, R16, R52 ;  /* 0x000000100c14723c */ /* 0x002fe20000001834 */
        /* <DEDUP_REMOVED lines=15> */
[C---:B------:R-:W-:Y:S01]  /*4700*/  HMMA.16816.F32 R88, R8.reuse, R18, R60 ;  /* 0x000000120858723c */ /* 0x040fe2000000183c */
[----:B------:R-:W1:Y:S07]  /*4710*/  LDSM.16.M88.4 R60, [R224+0xb000] ;  /* 0x00b00000e03c783b */ /* 0x000e6e0000000200 */
[C---:B--2---:R-:W-:Y:S08]  /*4720*/  HMMA.16816.F32 R72, R8.reuse, R64, R124 ;  /* 0x000000400848723c */ /* 0x044ff0000000187c */
[C---:B------:R-:W-:Y:S08]  /*4730*/  HMMA.16816.F32 R80, R8.reuse, R50, R96 ;  /* 0x000000320850723c */ /* 0x040ff00000001860 */
[C---:B------:R-:W-:Y:S08]  /*4740*/  HMMA.16816.F32 R112, R8.reuse, R66, R112 ;  /* 0x000000420870723c */ /* 0x040ff00000001870 */
[C---:B---3--:R-:W-:Y:S08]  /*4750*/  HMMA.16816.F32 R124, R8.reuse, R68, R140 ;  /* 0x00000044087c723c */ /* 0x048ff0000000188c */
[----:B------:R-:W-:Y:S08]  /*4760*/  HMMA.16816.F32 R108, R8, R70, R108 ;  /* 0x00000046086c723c */ /* 0x000ff0000000186c */
[----:B----4-:R-:W-:Y:S01]  /*4770*/  HMMA.16816.F32 R8, R32, R76, R20 ;  /* 0x0000004c2008723c */ /* 0x010fe20000001814 */
[----:B------:R-:W2:Y:S07]  /*4780*/  LDSM.16.M88.4 R20, [R232+0x6000] ;  /* 0x00600000e814783b */ /* 0x000eae0000000200 */
[C---:B------:R-:W-:Y:S01]  /*4790*/  HMMA.16816.F32 R96, R12.reuse, R18, R44 ;  /* 0x000000120c60723c */ /* 0x040fe2000000182c */
[----:B------:R-:W3:Y:S04]  /*47a0*/  LDSM.16.M88.4 R44, [R230+0xa000] ;  /* 0x00a00000e62c783b */ /* 0x000ee80000000200 */
[----:B------:R-:W4:Y:S03]  /*47b0*/  LDSM.16.M88.4 R16, [R234+0x6000] ;  /* 0x00600000ea10783b */ /* 0x000f260000000200 */
[C---:B------:R-:W-:Y:S08]  /*47c0*/  HMMA.16816.F32 R100, R12.reuse, R64, R100 ;  /* 0x000000400c64723c */ /* 0x040ff00000001864 */
[----:B------:R-:W-:Y:S08]  /*47d0*/  HMMA.16816.F32 R128, R12, R66, R128 ;  /* 0x000000420c80723c */ /* 0x000ff00000001880 */
[----:B-1----:R-:W-:Y:S08]  /*47e0*/  HMMA.16816.F32 R64, R24, R76, R116 ;  /* 0x0000004c1840723c */ /* 0x002ff00000001874 */
[----:B-----5:R-:W-:Y:S08]  /*47f0*/  HMMA.16816.F32 R8, R28, R56, R8 ;  /* 0x000000381c08723c */ /* 0x020ff00000001808 */
[C---:B------:R-:W-:Y:S08]  /*4800*/  HMMA.16816.F32 R104, R12.reuse, R48, R104 ;  /* 0x000000300c68723c */ /* 0x040ff00000001868 */
[C---:B------:R-:W-:Y:S01]  /*4810*/  HMMA.16816.F32 R92, R12.reuse, R50, R92 ;  /* 0x000000320c5c723c */ /* 0x040fe2000000185c */
[----:B------:R-:W-:Y:S07]  /*4820*/  LDSM.16.M88.4 R48, [R229+0x2000] ;  /* 0x00200000e530783b */ /* 0x000fee0000000200 */
[C---:B------:R-:W-:Y:S08]  /*4830*/  HMMA.16816.F32 R132, R12.reuse, R68, R132 ;  /* 0x000000440c84723c */ /* 0x040ff00000001884 */
[----:B------:R-:W-:Y:S01]  /*4840*/  HMMA.16816.F32 R120, R12, R70, R120 ;  /* 0x000000460c78723c */ /* 0x000fe20000001878 */
[----:B------:R-:W1:Y:S07]  /*4850*/  LDSM.16.M88.4 R12, [R233+0x4000] ;  /* 0x00400000e90c783b */ /* 0x000e6e0000000200 */
[C---:B------:R-:W-:Y:S08]  /*4860*/  HMMA.16816.F32 R88, R24.reuse, R78, R88 ;  /* 0x0000004e1858723c */ /* 0x040ff00000001858 */
[----:B------:R-:W-:Y:S08]  /*4870*/  HMMA.16816.F32 R140, R24, R60, R72 ;  /* 0x0000003c188c723c */ /* 0x000ff00000001848 */
[----:B------:R-:W-:Y:S08]  /*4880*/  HMMA.16816.F32 R72, R32, R78, R96 ;  /* 0x0000004e2048723c */ /* 0x000ff00000001860 */
[----:B--2---:R-:W-:Y:S08]  /*4890*/  HMMA.16816.F32 R68, R20, R56, R64 ;  /* 0x000000381444723c */ /* 0x004ff00000001840 */
[----:B---3--:R-:W-:Y:S01]  /*48a0*/  HMMA.16816.F32 R64, R36, R44, R8 ;  /* 0x0000002c2440723c */ /* 0x008fe20000001808 */
[----:B------:R-:W2:Y:S07]  /*48b0*/  LDSM.16.M88.4 R8, [R233+0x6000] ;  /* 0x00600000e908783b */ /* 0x000eae0000000200 */
[C---:B------:R-:W-:Y:S08]  /*48c0*/  HMMA.16816.F32 R116, R24.reuse, R52, R84 ;  /* 0x000000341874723c */ /* 0x040ff00000001854 */
[C---:B------:R-:W-:Y:S08]  /*48d0*/  HMMA.16816.F32 R136, R24.reuse, R54, R80 ;  /* 0x000000361888723c */ /* 0x040ff00000001850 */
[C---:B------:R-:W-:Y:S08]  /*48e0*/  HMMA.16816.F32 R112, R24.reuse, R62, R112 ;  /* 0x0000003e1870723c */ /* 0x040ff00000001870 */
[C---:B------:R-:W-:Y:S08]  /*48f0*/  HMMA.16816.F32 R124, R24.reuse, R40, R124 ;  /* 0x00000028187c723c */ /* 0x040ff0000000187c */
[----:B------:R-:W-:Y:S08]  /*4900*/  HMMA.16816.F32 R108, R24, R42, R108 ;  /* 0x0000002a186c723c */ /* 0x000ff0000000186c */
[----:B------:R-:W-:Y:S08]  /*4910*/  HMMA.16816.F32 R24, R20, R58, R88 ;  /* 0x0000003a1418723c */ /* 0x000ff00000001858 */
[C---:B------:R-:W-:Y:S08]  /*4920*/  HMMA.16816.F32 R80, R32.reuse, R52, R104 ;  /* 0x000000342050723c */ /* 0x040ff00000001868 */
[----:B------:R-:W-:Y:S01]  /*4930*/  HMMA.16816.F32 R92, R32, R54, R92 ;  /* 0x00000036205c723c */ /* 0x000fe2000000185c */
[----:B------:R-:W3:Y:S07]  /*4940*/  LDSM.16.M88.4 R52, [R235+0x2800] ;  /* 0x00280000eb34783b */ /* 0x000eee0000000200 */
[----:B------:R-:W-:Y:S08]  /*4950*/  HMMA.16816.F32 R72, R28, R58, R72 ;  /* 0x0000003a1c48723c */ /* 0x000ff00000001848 */
[----:B----4-:R-:W-:Y:S08]  /*4960*/  HMMA.16816.F32 R68, R16, R44, R68 ;  /* 0x0000002c1044723c */ /* 0x010ff00000001844 */
[----:B-1----:R-:W-:Y:S08]  /*4970*/  HMMA.16816.F32 R76, R12, R48, R64 ;  /* 0x000000300c4c723c */ /* 0x002ff00000001840 */
[-C--:B------:R-:W-:Y:S01]  /*4980*/  HMMA.16816.F32 R56, R16, R46.reuse, R24 ;  /* 0x0000002e1038723c */ /* 0x080fe20000001818 */
[----:B------:R-:W1:Y:S07]  /*4990*/  LDSM.16.M88.4 R24, [R230+0xa800] ;  /* 0x00a80000e618783b */ /* 0x000e6e0000000200 */
[----:B------:R-:W-:Y:S08]  /*49a0*/  HMMA.16816.F32 R44, R36, R46, R72 ;  /* 0x0000002e242c723c */ /* 0x000ff00000001848 */
[----:B------:R-:W-:Y:S01]  /*49b0*/  HMMA.16816.F32 R100, R32, R60, R100 ;  /* 0x0000003c2064723c */ /* 0x000fe20000001864 */
[----:B------:R-:W-:-:S07]  /*49c0*/  FMUL.FTZ R0, R76, c[0x0][0x2ec] ;  /* 0x0000bb004c007a20 */ /* 0x000fce0000410000 */
[----:B------:R-:W-:Y:S01]  /*49d0*/  HMMA.16816.F32 R84, R32, R62, R128 ;  /* 0x0000003e2054723c */ /* 0x000fe20000001880 */
[----:B------:R4:W5:Y:S07]  /*49e0*/  MUFU.TANH R129, R0 ;  /* 0x0000000000817308 */ /* 0x00096e0000002400 */
[----:B--2---:R-:W-:Y:S08]  /*49f0*/  HMMA.16816.F32 R60, R8, R48, R68 ;  /* 0x00000030083c723c */ /* 0x004ff00000001844 */
[----:B------:R-:W-:Y:S01]  /*4a00*/  HMMA.16816.F32 R88, R32, R40, R132 ;  /* 0x000000282058723c */ /* 0x000fe20000001884 */
[----:B----4-:R-:W-:-:S04]  /*4a10*/  FMUL.FTZ R0, R77, c[0x0][0x2ec] ;  /* 0x0000bb004d007a20 */ /* 0x010fc80000410000 */
[----:B------:R2:W-:Y:S03]  /*4a20*/  MUFU.TANH R128, R0 ;  /* 0x0000000000807308 */ /* 0x0005e60000002400 */
[----:B------:R-:W-:Y:S01]  /*4a30*/  HMMA.16816.F32 R120, R32, R42, R120 ;  /* 0x0000002a2078723c */ /* 0x000fe20000001878 */
[----:B------:R-:W4:Y:S04]  /*4a40*/  LDSM.16.M88.4 R40, [R235+0x3000] ;  /* 0x00300000eb28783b */ /* 0x000f280000000200 */
[----:B------:R-:W4:Y:S03]  /*4a50*/  LDSM.16.M88.4 R32, [R235+0x3800] ;  /* 0x00380000eb20783b */ /* 0x000f260000000200 */
[----:B---3--:R-:W-:Y:S01]  /*4a60*/  HMMA.16816.F32 R64, R28, R52, R80 ;  /* 0x000000341c40723c */ /* 0x008fe20000001850 */
[----:B--2---:R-:W-:-:S07]  /*4a70*/  FMUL.FTZ R0, R78, c[0x0][0x2ec] ;  /* 0x0000bb004e007a20 */ /* 0x004fce0000410000 */
[----:B------:R-:W-:Y:S01]  /*4a80*/  HMMA.16816.F32 R68, R20, R52, R116 ;  /* 0x000000341444723c */ /* 0x000fe20000001874 */
[----:B------:R2:W3:Y:S07]  /*4a90*/  MUFU.TANH R118, R0 ;  /* 0x0000000000767308 */ /* 0x0004ee0000002400 */
[-C--:B------:R-:W-:Y:S08]  /*4aa0*/  HMMA.16816.F32 R72, R8, R50.reuse, R56 ;  /* 0x000000320848723c */ /* 0x080ff00000001838 */
[----:B------:R-:W-:Y:S01]  /*4ab0*/  HMMA.16816.F32 R48, R12, R50, R44 ;  /* 0x000000320c30723c */ /* 0x000fe2000000182c */
[----:B--2---:R-:W-:Y:S01]  /*4ac0*/  FMUL.FTZ R0, R79, c[0x0][0x2ec] ;  /* 0x0000bb004f007a20 */ /* 0x004fe20000410000 */
[----:B------:R-:W2:Y:S03]  /*4ad0*/  LDSM.16.M88.4 R44, [R229+0x2800] ;  /* 0x00280000e52c783b */ /* 0x000ea60000000200 */
[----:B------:R3:W-:Y:S03]  /*4ae0*/  MUFU.TANH R119, R0 ;  /* 0x0000000000777308 */ /* 0x0007e60000002400 */
[----:B-1----:R-:W-:Y:S08]  /*4af0*/  HMMA.16816.F32 R56, R36, R24, R64 ;  /* 0x000000182438723c */ /* 0x002ff00000001840 */
[----:B----4-:R-:W-:Y:S01]  /*4b00*/  HMMA.16816.F32 R96, R20, R42, R112 ;  /* 0x0000002a1460723c */ /* 0x010fe20000001870 */
[----:B---3--:R-:W-:-:S07]  /*4b10*/  FMUL.FTZ R0, R60, c[0x0][0x2ec] ;  /* 0x0000bb003c007a20 */ /* 0x008fce0000410000 */
[C---:B------:R-:W-:Y:S01]  /*4b20*/  HMMA.16816.F32 R76, R20.reuse, R54, R136 ;  /* 0x00000036144c723c */ /* 0x040fe20000001888 */
[----:B------:R1:W3:Y:S07]  /*4b30*/  MUFU.TANH R116, R0 ;  /* 0x0000000000747308 */ /* 0x0002ee0000002400 */
[C---:B------:R-:W-:Y:S08]  /*4b40*/  HMMA.16816.F32 R80, R20.reuse, R40, R140 ;  /* 0x000000281450723c */ /* 0x040ff0000000188c */
[----:B------:R-:W-:Y:S01]  /*4b50*/  HMMA.16816.F32 R124, R20, R32, R124 ;  /* 0x00000020147c723c */ /* 0x000fe2000000187c */
[----:B-1----:R-:W-:-:S04]  /*4b60*/  FMUL.FTZ R0, R61, c[0x0][0x2ec] ;  /* 0x0000bb003d007a20 */ /* 0x002fc80000410000 */
[----:B------:R1:W-:Y:S03]  /*4b70*/  MUFU.TANH R117, R0 ;  /* 0x0000000000757308 */ /* 0x0003e60000002400 */
[----:B------:R-:W-:Y:S08]  /*4b80*/  HMMA.16816.F32 R108, R20, R34, R108 ;  /* 0x00000022146c723c */ /* 0x000ff0000000186c */
[----:B------:R-:W-:Y:S01]  /*4b90*/  HMMA.16816.F32 R20, R16, R24, R68 ;  /* 0x000000181014723c */ /* 0x000fe20000001844 */
[----:B-1----:R-:W-:-:S07]  /*4ba0*/  FMUL.FTZ R0, R62, c[0x0][0x2ec] ;  /* 0x0000bb003e007a20 */ /* 0x002fce0000410000 */
[C---:B------:R-:W-:Y:S01]  /*4bb0*/  HMMA.16816.F32 R84, R28.reuse, R42, R84 ;  /* 0x0000002a1c54723c */ /* 0x040fe20000001854 */
[----:B------:R1:W4:Y:S07]  /*4bc0*/  MUFU.TANH R107, R0 ;  /* 0x00000000006b7308 */ /* 0x00032e0000002400 */
[C---:B------:R-:W-:Y:S08]  /*4bd0*/  HMMA.16816.F32 R88, R28.reuse, R32, R88 ;  /* 0x000000201c58723c */ /* 0x040ff00000001858 */
[----:B------:R-:W-:Y:S01]  /*4be0*/  HMMA.16816.F32 R120, R28, R34, R120 ;  /* 0x000000221c78723c */ /* 0x000fe20000001878 */
[----:B-1----:R-:W-:-:S04]  /*4bf0*/  FMUL.FTZ R0, R63, c[0x0][0x2ec] ;  /* 0x0000bb003f007a20 */ /* 0x002fc80000410000 */
[----:B------:R1:W-:Y:S03]  /*4c00*/  MUFU.TANH R113, R0 ;  /* 0x0000000000717308 */ /* 0x0003e60000002400 */
[----:B------:R-:W-:Y:S08]  /*4c10*/  HMMA.16816.F32 R60, R28, R54, R92 ;  /* 0x000000361c3c723c */ /* 0x000ff0000000185c */
[----:B--2---:R-:W-:Y:S01]  /*4c20*/  HMMA.16816.F32 R52, R12, R44, R56 ;  /* 0x0000002c0c34723c */ /* 0x004fe20000001838 */
[----:B-1----:R-:W-:-:S07]  /*4c30*/  FMUL.FTZ R0, R48, c[0x0][0x2ec] ;  /* 0x0000bb0030007a20 */ /* 0x002fce0000410000 */
[----:B------:R-:W-:Y:S01]  /*4c40*/  HMMA.16816.F32 R56, R28, R40, R100 ;  /* 0x000000281c38723c */ /* 0x000fe20000001864 */
[----:B------:R1:W-:Y:S01]  /*4c50*/  MUFU.TANH R112, R0 ;  /* 0x0000000000707308 */ /* 0x0003e20000002400 */
[----:B------:R-:W2:Y:S06]  /*4c60*/  LDSM.16.M88.4 R40, [R230+0xb000] ;  /* 0x00b00000e628783b */ /* 0x000eac0000000200 */
[----:B------:R-:W-:Y:S01]  /*4c70*/  HMMA.16816.F32 R28, R16, R26, R76 ;  /* 0x0000001a101c723c */ /* 0x000fe2000000184c */
[----:B-1----:R-:W-:-:S04]  /*4c80*/  FMUL.FTZ R0, R49, c[0x0][0x2ec] ;  /* 0x0000bb0031007a20 */ /* 0x002fc80000410000 */
[----:B------:R1:W-:Y:S11]  /*4c90*/  MUFU.TANH R114, R0 ;  /* 0x0000000000727308 */ /* 0x0003f60000002400 */
[----:B------:R-:W-:Y:S08]  /*4ca0*/  @!UPT UIADD3 URZ, URZ, URZ, URZ ;  /* 0x0000003f3f3ff290 */ /* 0x000ff0000fffe03f */
[----:B------:R-:W-:Y:S01]  /*4cb0*/  HMMA.16816.F32 R28, R8, R46, R28 ;  /* 0x0000002e081c723c */ /* 0x000fe2000000181c */
[----:B-1----:R-:W-:-:S04]  /*4cc0*/  FMUL.FTZ R0, R50, c[0x0][0x2ec] ;  /* 0x0000bb0032007a20 */ /* 0x002fc80000410000 */
[----:B------:R1:W1:Y:S03]  /*4cd0*/  MUFU.TANH R105, R0 ;  /* 0x0000000000697308 */ /* 0x0002660000002400 */
[-C--:B--2---:R-:W-:Y:S08]  /*4ce0*/  HMMA.16816.F32 R56, R36, R40.reuse, R56 ;  /* 0x000000282438723c */ /* 0x084ff00000001838 */
[----:B------:R-:W-:Y:S01]  /*4cf0*/  HMMA.16816.F32 R32, R16, R40, R80 ;  /* 0x000000281020723c */ /* 0x000fe20000001850 */
[----:B-1----:R-:W-:-:S07]  /*4d00*/  FMUL.FTZ R0, R51, c[0x0][0x2ec] ;  /* 0x0000bb0033007a20 */ /* 0x002fce0000410000 */
[----:B------:R-:W-:Y:S01]  /*4d10*/  HMMA.16816.F32 R48, R8, R44, R20 ;  /* 0x0000002c0830723c */ /* 0x000fe20000001814 */
[----:B------:R1:W-:Y:S07]  /*4d20*/  MUFU.TANH R106, R0 ;  /* 0x00000000006a7308 */ /* 0x0003ee0000002400 */
[----:B------:R-:W-:Y:S01]  /*4d30*/  HMMA.16816.F32 R20, R36, R26, R60 ;  /* 0x0000001a2414723c */ /* 0x000fe2000000183c */
[----:B-1----:R-:W-:-:S04]  /*4d40*/  FMUL.FTZ R0, R72, c[0x0][0x2ec] ;  /* 0x0000bb0048007a20 */ /* 0x002fc80000410000 */
[----:B------:R1:W-:Y:S11]  /*4d50*/  MUFU.TANH R104, R0 ;  /* 0x0000000000687308 */ /* 0x0003f60000002400 */
[----:B------:R-:W-:Y:S08]  /*4d60*/  @!UPT UIADD3 URZ, URZ, URZ, URZ ;  /* 0x0000003f3f3ff290 */ /* 0x000ff0000fffe03f */
[----:B------:R-:W-:Y:S01]  /*4d70*/  HMMA.16816.F32 R24, R12, R46, R20 ;  /* 0x0000002e0c18723c */ /* 0x000fe20000001814 */
[----:B------:R-:W2:Y:S01]  /*4d80*/  LDSM.16.M88.4 R20, [R229+0x3000] ;  /* 0x00300000e514783b */ /* 0x000ea20000000200 */
[----:B-1----:R-:W-:-:S04]  /*4d90*/  FMUL.FTZ R0, R73, c[0x0][0x2ec] ;  /* 0x0000bb0049007a20 */ /* 0x002fc80000410000 */
[----:B------:R1:W-:Y:S11]  /*4da0*/  MUFU.TANH R102, R0 ;  /* 0x0000000000667308 */ /* 0x0003f60000002400 */
[----:B------:R-:W-:Y:S07]  /*4db0*/  @!UPT UIADD3 URZ, URZ, URZ, URZ ;  /* 0x0000003f3f3ff290 */ /* 0x000fee000fffe03f */
[----:B------:R-:W-:Y:S02]  /*4dc0*/  FMUL.FTZ R26, R26, c[0x0][0x2ec] ;  /* 0x0000bb001a1a7a20 */ /* 0x000fe40000410000 */
[----:B-1----:R-:W-:Y:S02]  /*4dd0*/  FMUL.FTZ R0, R74, c[0x0][0x2ec] ;  /* 0x0000bb004a007a20 */ /* 0x002fe40000410000 */
[----:B------:R-:W-:Y:S01]  /*4de0*/  MUFU.TANH R94, R26 ;  /* 0x0000001a005e7308 */ /* 0x000fe20000002400 */
[----:B------:R-:W-:-:S07]  /*4df0*/  FMUL.FTZ R27, R27, c[0x0][0x2ec] ;  /* 0x0000bb001b1b7a20 */ /* 0x000fce0000410000 */
[----:B------:R1:W1:Y:S01]  /*4e00*/  MUFU.TANH R68, R0 ;  /* 0x0000000000447308 */ /* 0x0002620000002400 */
[----:B--2---:R-:W-:Y:S07]  /*4e10*/  HMMA.16816.F32 R32, R8, R20, R32 ;  /* 0x000000140820723c */ /* 0x004fee0000001820 */
[----:B------:R-:W-:Y:S01]  /*4e20*/  MUFU.TANH R95, R27 ;  /* 0x0000001b005f7308 */ /* 0x000fe20000002400 */
[----:B-1----:R-:W-:-:S07]  /*4e30*/  FMUL.FTZ R0, R75, c[0x0][0x2ec] ;  /* 0x0000bb004b007a20 */ /* 0x002fce0000410000 */
[----:B------:R1:W-:Y:S02]  /*4e40*/  MUFU.TANH R73, R0 ;  /* 0x0000000000497308 */ /* 0x0003e40000002400 */
[----:B-1----:R-:W-:-:S06]  /*4e50*/  FMUL.FTZ R0, R52, c[0x0][0x2ec] ;  /* 0x0000bb0034007a20 */ /* 0x002fcc0000410000 */
[----:B------:R1:W-:Y:S02]  /*4e60*/  MUFU.TANH R45, R0 ;  /* 0x00000000002d7308 */ /* 0x0003e40000002400 */
[----:B-1----:R-:W-:-:S06]  /*4e70*/  FMUL.FTZ R0, R53, c[0x0][0x2ec] ;  /* 0x0000bb0035007a20 */ /* 0x002fcc0000410000 */
[----:B------:R1:W-:Y:S02]  /*4e80*/  MUFU.TANH R101, R0 ;  /* 0x0000000000657308 */ /* 0x0003e40000002400 */
[----:B-1----:R-:W-:-:S06]  /*4e90*/  FMUL.FTZ R0, R54, c[0x0][0x2ec] ;  /* 0x0000bb0036007a20 */ /* 0x002fcc0000410000 */
[----:B------:R1:W2:Y:S02]  /*4ea0*/  MUFU.TANH R44, R0 ;  /* 0x00000000002c7308 */ /* 0x0002a40000002400 */
[----:B-1----:R-:W-:-:S06]  /*4eb0*/  FMUL.FTZ R0, R55, c[0x0][0x2ec] ;  /* 0x0000bb0037007a20 */ /* 0x002fcc0000410000 */
[----:B------:R1:W-:Y:S02]  /*4ec0*/  MUFU.TANH R70, R0 ;  /* 0x0000000000467308 */ /* 0x0003e40000002400 */
[----:B-1----:R-:W-:-:S06]  /*4ed0*/  FMUL.FTZ R0, R48, c[0x0][0x2ec] ;  /* 0x0000bb0030007a20 */ /* 0x002fcc0000410000 */
[----:B------:R1:W-:Y:S02]  /*4ee0*/  MUFU.TANH R54, R0 ;  /* 0x0000000000367308 */ /* 0x0003e40000002400 */
[----:B-1----:R-:W-:-:S06]  /*4ef0*/  FMUL.FTZ R0, R49, c[0x0][0x2ec] ;  /* 0x0000bb0031007a20 */ /* 0x002fcc0000410000 */
[----:B------:R1:W-:Y:S02]  /*4f00*/  MUFU.TANH R53, R0 ;  /* 0x0000000000357308 */ /* 0x0003e40000002400 */
[----:B-1----:R-:W-:-:S06]  /*4f10*/  FMUL.FTZ R0, R50, c[0x0][0x2ec] ;  /* 0x0000bb0032007a20 */ /* 0x002fcc0000410000 */
[----:B------:R1:W1:Y:S02]  /*4f20*/  MUFU.TANH R60, R0 ;  /* 0x00000000003c7308 */ /* 0x0002640000002400 */
[----:B-1----:R-:W-:Y:S01]  /*4f30*/  LEA.HI R0, R3, R144, RZ, 0x2 ;  /* 0x0000009003007211 */ /* 0x002fe200078f10ff */
[----:B------:R-:W-:-:S03]  /*4f40*/  FMUL.FTZ R3, R51, c[0x0][0x2ec] ;  /* 0x0000bb0033037a20 */ /* 0x000fc60000410000 */
[----:B------:R-:W-:Y:S02]  /*4f50*/  LOP3.LUT R0, R0, 0xfffffffc, RZ, 0xc0, !PT ;  /* 0xfffffffc00007812 */ /* 0x000fe400078ec0ff */
[----:B------:R1:W-:Y:S02]  /*4f60*/  MUFU.TANH R67, R3 ;  /* 0x0000000300437308 */ /* 0x0003e40000002400 */
[----:B-1----:R-:W-:Y:S02]  /*4f70*/  IMAD.IADD R3, R147, 0x1, R5 ;  /* 0x0000000193037824 */ /* 0x002fe400078e0205 */
[----:B------:R-:W-:Y:S02]  /*4f80*/  IMAD.IADD R5, R144, 0x1, -R0 ;  /* 0x0000000190057824 */ /* 0x000fe400078e0a00 */
[----:B------:R-:W-:Y:S01]  /*4f90*/  FMUL.FTZ R0, R24, c[0x0][0x2ec] ;  /* 0x0000bb0018007a20 */ /* 0x000fe20000410000 */
[C---:B------:R-:W-:Y:S02]  /*4fa0*/  IADD3 R24, R3.reuse, UR5, RZ ;  /* 0x0000000503187c10 */ /* 0x040fe4000fffe0ff */
[----:B------:R1:W-:Y:S01]  /*4fb0*/  STL [R1+0x84], R5 ;  /* 0x0000840501007387 */ /* 0x0003e20000100800 */
[C---:B------:R-:W-:Y:S01]  /*4fc0*/  IADD3 R7, R3.reuse, 0x8, RZ ;  /* 0x0000000803077810 */ /* 0x040fe20007ffe0ff */
[----:B------:R2:W1:Y:S01]  /*4fd0*/  MUFU.TANH R71, R0 ;  /* 0x0000000000477308 */ /* 0x0004620000002400 */
[----:B------:R-:W-:-:S02]  /*4fe0*/  IADD3 R6, R3, 0x40, RZ ;  /* 0x0000004003067810 */ /* 0x000fc40007ffe0ff */
[----:B------:R-:W-:Y:S02]  /*4ff0*/  IMNMX R247, RZ, R24, !PT ;  /* 0x00000018fff77217 */ /* 0x000fe40007800200 */
[C---:B------:R-:W-:Y:S02]  /*5000*/  IADD3 R24, R7.reuse, UR5, RZ ;  /* 0x0000000507187c10 */ /* 0x040fe4000fffe0ff */
[----:B------:R-:W-:Y:S02]  /*5010*/  IADD3 R7, R7, UR4, RZ ;  /* 0x0000000407077c10 */ /* 0x000fe4000fffe0ff */
[----:B------:R-:W-:Y:S02]  /*5020*/  IMNMX R246, RZ, R24, !PT ;  /* 0x00000018fff67217 */ /* 0x000fe40007800200 */
[----:B------:R-:W-:Y:S01]  /*5030*/  IMNMX R250, R7, UR16, PT ;  /* 0x0000001007fa7c17 */ /* 0x000fe2000b800200 */
[----:B------:R-:W-:Y:S02]  /*5040*/  FMUL.FTZ R7, R28, c[0x0][0x2ec] ;  /* 0x0000bb001c077a20 */ /* 0x000fe40000410000 */
[----:B--2---:R-:W-:-:S02]  /*5050*/  IMAD.U32 R0, RZ, RZ, UR23 ;  /* 0x00000017ff007e24 */ /* 0x004fc4000f8e00ff */
[----:B------:R-:W2:Y:S02]  /*5060*/  MUFU.TANH R65, R7 ;  /* 0x0000000700417308 */ /* 0x000ea40000002400 */
[----:B------:R-:W-:Y:S02]  /*5070*/  IMAD R0, R0, 0x40, R152 ;  /* 0x0000004000007824 */ /* 0x000fe400078e0298 */
[----:B-1----:R-:W-:Y:S01]  /*5080*/  FMUL.FTZ R5, R25, c[0x0][0x2ec] ;  /* 0x0000bb0019057a20 */ /* 0x002fe20000410000 */
[----:B------:R-:W-:Y:S02]  /*5090*/  IADD3 R25, R3, UR4, RZ ;  /* 0x0000000403197c10 */ /* 0x000fe4000fffe0ff */
[----:B------:R-:W-:Y:S01]  /*50a0*/  ISETP.GE.AND P4, PT, R0, R250, PT ;  /* 0x000000fa0000720c */ /* 0x000fe20003f86270 */
[----:B------:R1:W-:Y:S01]  /*50b0*/  MUFU.TANH R100, R5 ;  /* 0x0000000500647308 */ /* 0x0003e20000002400 */
[----:B------:R-:W-:Y:S02]  /*50c0*/  IMNMX R251, R25, UR16, PT ;  /* 0x0000001019fb7c17 */ /* 0x000fe4000b800200 */
[----:B------:R-:W-:-:S02]  /*50d0*/  IADD3 R25, R6, UR5, RZ ;  /* 0x0000000506197c10 */ /* 0x000fc4000fffe0ff */
[----:B------:R-:W-:Y:S02]  /*50e0*/  ISETP.GE.AND P1, PT, R0, R251, PT ;  /* 0x000000fb0000720c */ /* 0x000fe40003f26270 */
[----:B------:R-:W-:Y:S02]  /*50f0*/  IMNMX R245, RZ, R25, !PT ;  /* 0x00000019fff57217 */ /* 0x000fe40007800200 */
[----:B------:R-:W-:Y:S02]  /*5100*/  IADD3 R6, R6, UR4, RZ ;  /* 0x0000000406067c10 */ /* 0x000fe4000fffe0ff */
[C---:B------:R-:W-:Y:S02]  /*5110*/  ISETP.LT.OR P1, PT, R0.reuse, R247, P1 ;  /* 0x000000f70000720c */ /* 0x040fe40000f21670 */
[----:B------:R-:W-:Y:S02]  /*5120*/  ISETP.LT.OR P4, PT, R0, R246, P4 ;  /* 0x000000f60000720c */ /* 0x000fe40002781670 */
[----:B------:R-:W-:Y:S01]  /*5130*/  IMNMX R249, R6, UR16, PT ;  /* 0x0000001006f97c17 */ /* 0x000fe2000b800200 */
[----:B------:R-:W-:Y:S01]  /*5140*/  FMUL.FTZ R6, R31, c[0x0][0x2ec] ;  /* 0x0000bb001f067a20 */ /* 0x000fe20000410000 */
[----:B-1----:R-:W-:-:S02]  /*5150*/  IADD3 R5, R3, 0x48, RZ ;  /* 0x0000004803057810 */ /* 0x002fc40007ffe0ff */
[----:B------:R-:W-:Y:S01]  /*5160*/  IADD3 R3, R0, 0x1, RZ ;  /* 0x0000000100037810 */ /* 0x000fe20007ffe0ff */
[----:B------:R-:W-:Y:S01]  /*5170*/  MUFU.TANH R64, R6 ;  /* 0x0000000600407308 */ /* 0x000fe20000002400 */
[C---:B------:R-:W-:Y:S02]  /*5180*/  IADD3 R26, R5.reuse, UR5, RZ ;  /* 0x00000005051a7c10 */ /* 0x040fe4000fffe0ff */
[----:B------:R-:W-:Y:S02]  /*5190*/  IADD3 R5, R5, UR4, RZ ;  /* 0x0000000405057c10 */ /* 0x000fe4000fffe0ff */
[----:B------:R-:W-:Y:S02]  /*51a0*/  IMNMX R244, RZ, R26, !PT ;  /* 0x0000001afff47217 */ /* 0x000fe40007800200 */
[----:B------:R-:W-:Y:S01]  /*51b0*/  HMMA.16816.F32 R24, R12, R20, R56 ;  /* 0x000000140c18723c */ /* 0x000fe20000001838 */
[----:B------:R-:W-:Y:S01]  /*51c0*/  IMNMX R248, R5, UR16, PT ;  /* 0x0000001005f87c17 */ /* 0x000fe2000b800200 */
[----:B------:R-:W-:Y:S01]  /*51d0*/  FMUL.FTZ R5, R29, c[0x0][0x2ec] ;  /* 0x0000bb001d057a20 */ /* 0x000fe20000410000 */
[----:B-----5:R-:W-:-:S02]  /*51e0*/  FSEL R49, R129, -INF , !P1 ;  /* 0xff80000081317808 */ /* 0x020fc40004800000 */
[C---:B------:R-:W-:Y:S01]  /*51f0*/  ISETP.GE.AND P0, PT, R3.reuse, R251, PT ;  /* 0x000000fb0300720c */ /* 0x040fe20003f06270 */
[----:B------:R1:W-:Y:S01]  /*5200*/  MUFU.TANH R93, R5 ;  /* 0x00000005005d7308 */ /* 0x0003e20000002400 */
[----:B------:R-:W-:Y:S02]  /*5210*/  FSEL R59, R118, -INF , !P4 ;  /* 0xff800000763b7808 */ /* 0x000fe40006000000 */
[C---:B------:R-:W-:Y:S02]  /*5220*/  ISETP.GE.AND P1, PT, R0.reuse, R249, PT ;  /* 0x000000f90000720c */ /* 0x040fe40003f26270 */
[C---:B------:R-:W-:Y:S02]  /*5230*/  ISETP.GE.AND P4, PT, R0.reuse, R248, PT ;  /* 0x000000f80000720c */ /* 0x040fe40003f86270 */
[----:B------:R-:W-:Y:S02]  /*5240*/  ISETP.LT.OR P0, PT, R3, R247, P0 ;  /* 0x000000f70300720c */ /* 0x000fe40000701670 */
[----:B------:R-:W-:-:S02]  /*5250*/  ISETP.LT.OR P1, PT, R0, R245, P1 ;  /* 0x000000f50000720c */ /* 0x000fc40000f21670 */
[----:B------:R-:W-:Y:S02]  /*5260*/  ISETP.LT.OR P4, PT, R0, R244, P4 ;  /* 0x000000f40000720c */ /* 0x000fe40002781670 */
[----:B---3--:R-:W-:Y:S02]  /*5270*/  FSEL R66, R116, -INF , !P1 ;  /* 0xff80000074427808 */ /* 0x008fe40004800000 */
[----:B----4-:R-:W-:Y:S01]  /*5280*/  FSEL R72, R107, -INF , !P4 ;  /* 0xff8000006b487808 */ /* 0x010fe20006000000 */
[----:B-1----:R-:W-:Y:S01]  /*5290*/  FMUL.FTZ R5, R30, c[0x0][0x2ec] ;  /* 0x0000bb001e057a20 */ /* 0x002fe20000410000 */
[----:B------:R-:W-:Y:S01]  /*52a0*/  FSEL R48, R128, -INF , !P0 ;  /* 0xff80000080307808 */ /* 0x000fe20004000000 */
[----:B------:R-:W-:Y:S01]  /*52b0*/  FMUL.FTZ R6, R24, c[0x0][0x2ec] ;  /* 0x0000bb0018067a20 */ /* 0x000fe20000410000 */
[----:B------:R-:W-:Y:S01]  /*52c0*/  HMMA.16816.F32 R28, R36, R42, R84 ;  /* 0x0000002a241c723c */ /* 0x000fe20000001854 */
[----:B------:R1:W3:Y:S01]  /*52d0*/  MUFU.TANH R52, R5 ;  /* 0x0000000500347308 */ /* 0x0002e20000002400 */
[----:B------:R-:W-:-:S02]  /*52e0*/  ISETP.GE.AND P6, PT, R3, R250, PT ;  /* 0x000000fa0300720c */ /* 0x000fc40003fc6270 */
[C---:B------:R-:W-:Y:S02]  /*52f0*/  ISETP.GE.AND P2, PT, R3.reuse, R249, PT ;  /* 0x000000f90300720c */ /* 0x040fe40003f46270 */
[C---:B------:R-:W-:Y:S02]  /*5300*/  ISETP.GE.AND P5, PT, R3.reuse, R248, PT ;  /* 0x000000f80300720c */ /* 0x040fe40003fa6270 */
[----:B------:R-:W-:Y:S01]  /*5310*/  HMMA.16816.F32 R40, R16, R42, R96 ;  /* 0x0000002a1028723c */ /* 0x000fe20000001860 */
[----:B------:R4:W5:Y:S01]  /*5320*/  MUFU.TANH R83, R6 ;  /* 0x0000000600537308 */ /* 0x0009620000002400 */
[C---:B------:R-:W-:Y:S02]  /*5330*/  ISETP.LT.OR P6, PT, R3.reuse, R246, P6 ;  /* 0x000000f60300720c */ /* 0x040fe400037c1670 */
[C---:B------:R-:W-:Y:S02]  /*5340*/  ISETP.LT.OR P2, PT, R3.reuse, R245, P2 ;  /* 0x000000f50300720c */ /* 0x040fe40001741670 */
[----:B------:R-:W-:-:S02]  /*5350*/  ISETP.LT.OR P5, PT, R3, R244, P5 ;  /* 0x000000f40300720c */ /* 0x000fc40002fa1670 */
[C---:B------:R-:W-:Y:S02]  /*5360*/  IADD3 R3, R0.reuse, 0x9, RZ ;  /* 0x0000000900037810 */ /* 0x040fe40007ffe0ff */
[----:B-1----:R-:W-:Y:S02]  /*5370*/  IADD3 R5, R0, 0x8, RZ ;  /* 0x0000000800057810 */ /* 0x002fe40007ffe0ff */
[----:B------:R-:W-:Y:S02]  /*5380*/  FSEL R56, R119, -INF , !P6 ;  /* 0xff80000077387808 */ /* 0x000fe40007000000 */
[C---:B------:R-:W-:Y:S02]  /*5390*/  ISETP.GE.AND P3, PT, R5.reuse, R251, PT ;  /* 0x000000fb0500720c */ /* 0x040fe40003f66270 */
[----:B------:R-:W-:Y:S01]  /*53a0*/  ISETP.GE.AND P1, PT, R5, R250, PT ;  /* 0x000000fa0500720c */ /* 0x000fe20003f26270 */
[----:B----4-:R-:W-:Y:S01]  /*53b0*/  FMUL.FTZ R6, R25, c[0x0][0x2ec] ;  /* 0x0000bb0019067a20 */ /* 0x010fe20000410000 */
[C---:B------:R-:W-:Y:S01]  /*53c0*/  ISETP.GE.AND P4, PT, R5.reuse, R249, PT ;  /* 0x000000f90500720c */ /* 0x040fe20003f86270 */
[----:B------:R-:W-:Y:S01]  /*53d0*/  HMMA.16816.F32 R28, R12, R22, R28 ;  /* 0x000000160c1c723c */ /* 0x000fe2000000181c */
[C---:B------:R-:W-:Y:S01]  /*53e0*/  ISETP.GE.AND P0, PT, R5.reuse, R248, PT ;  /* 0x000000f80500720c */ /* 0x040fe20003f06270 */
[----:B------:R1:W-:Y:S01]  /*53f0*/  MUFU.TANH R92, R6 ;  /* 0x00000006005c7308 */ /* 0x0003e20000002400 */
[----:B------:R-:W-:-:S02]  /*5400*/  ISETP.LT.OR P3, PT, R5, R247, P3 ;  /* 0x000000f70500720c */ /* 0x000fc40001f61670 */
[C---:B------:R-:W-:Y:S02]  /*5410*/  ISETP.LT.OR P1, PT, R5.reuse, R246, P1 ;  /* 0x000000f60500720c */ /* 0x040fe40000f21670 */
[C---:B------:R-:W-:Y:S01]  /*5420*/  ISETP.LT.OR P4, PT, R5.reuse, R245, P4 ;  /* 0x000000f50500720c */ /* 0x040fe20002781670 */
[----:B------:R-:W-:Y:S01]  /*5430*/  HMMA.16816.F32 R40, R8, R22, R40 ;  /* 0x000000160828723c */ /* 0x000fe20000001828 */
[----:B------:R-:W-:Y:S01]  /*5440*/  ISETP.LT.OR P0, PT, R5, R244, P0 ;  /* 0x000000f40500720c */ /* 0x000fe20000701670 */
[----:B------:R-:W-:Y:S01]  /*5450*/  FMUL.FTZ R5, R27, c[0x0][0x2ec] ;  /* 0x0000bb001b057a20 */ /* 0x000fe20000410000 */
[----:B------:R-:W-:Y:S01]  /*5460*/  FSEL R62, R117, -INF , !P2 ;  /* 0xff800000753e7808 */ /* 0x000fe20005000000 */
[----:B------:R-:W-:Y:S01]  /*5470*/  LDSM.16.M88.4 R20, [R229+0x3800] ;  /* 0x00380000e514783b */ /* 0x000fe20000000200 */
[C---:B------:R-:W-:Y:S01]  /*5480*/  ISETP.GE.AND P6, PT, R3.reuse, R251, PT ;  /* 0x000000fb0300720c */ /* 0x040fe20003fc6270 */
[----:B------:R4:W-:Y:S01]  /*5490*/  MUFU.TANH R81, R5 ;  /* 0x0000000500517308 */ /* 0x0009e20000002400 */
[----:B------:R-:W-:-:S02]  /*54a0*/  ISETP.GE.AND P2, PT, R3, R250, PT ;  /* 0x000000fa0300720c */ /* 0x000fc40003f46270 */
[C---:B------:R-:W-:Y:S01]  /*54b0*/  ISETP.LT.OR P6, PT, R3.reuse, R247, P6 ;  /* 0x000000f70300720c */ /* 0x040fe200037c1670 */
[----:B-1----:R-:W-:Y:S01]  /*54c0*/  FMUL.FTZ R6, R26, c[0x0][0x2ec] ;  /* 0x0000bb001a067a20 */ /* 0x002fe20000410000 */
[----:B------:R-:W-:Y:S01]  /*54d0*/  ISETP.LT.OR P2, PT, R3, R246, P2 ;  /* 0x000000f60300720c */ /* 0x000fe20001741670 */
[----:B------:R-:W1:Y:S01]  /*54e0*/  LDSM.16.M88.4 R24, [R230+0xb800] ;  /* 0x00b80000e618783b */ /* 0x000e620000000200 */
[----:B------:R-:W-:Y:S01]  /*54f0*/  FSEL R58, R105, -INF , !P1 ;  /* 0xff800000693a7808 */ /* 0x000fe20004800000 */
[----:B------:R2:W1:Y:S01]  /*5500*/  MUFU.TANH R82, R6 ;  /* 0x0000000600527308 */ /* 0x0004620000002400 */
[----:B------:R-:W-:Y:S01]  /*5510*/  FSEL R68, R68, -INF , !P0 ;  /* 0xff80000044447808 */ /* 0x000fe20004000000 */
[----:B------:R-:W-:Y:S01]  /*5520*/  FMUL.FTZ R30, R30, c[0x0][0x2ec] ;  /* 0x0000bb001e1e7a20 */ /* 0x000fe20000410000 */
[----:B------:R-:W-:Y:S01]  /*5530*/  FSEL R46, R114, -INF , !P6 ;  /* 0xff800000722e7808 */ /* 0x000fe20007000000 */
[----:B------:R-:W-:Y:S01]  /*5540*/  FMUL.FTZ R7, R31, c[0x0][0x2ec] ;  /* 0x0000bb001f077a20 */ /* 0x000fe20000410000 */
[----:B------:R-:W-:Y:S01]  /*5550*/  FSEL R55, R106, -INF , !P2 ;  /* 0xff8000006a377808 */ /* 0x000fe20005000000 */
[----:B------:R-:W-:-:S04]  /*5560*/  DEPBAR.LE SB0, 0x0 ;  /* 0x000080000000791a */ /* 0x000fc80000000000 */
[----:B----4-:R-:W-:Y:S01]  /*5570*/  IADD3 R5, R0, 0x10, RZ ;  /* 0x0000001000057810 */ /* 0x010fe20007ffe0ff */
[----:B------:R-:W-:Y:S01]  /*5580*/  MUFU.TANH R74, R30 ;  /* 0x0000001e004a7308 */ /* 0x000fe20000002400 */
[----:B------:R-:W-:Y:S02]  /*5590*/  FSEL R69, R113, -INF , !P5 ;  /* 0xff80000071457808 */ /* 0x000fe40006800000 */
[C---:B------:R-:W-:Y:S01]  /*55a0*/  ISETP.GE.AND P1, PT, R5.reuse, R251, PT ;  /* 0x000000fb0500720c */ /* 0x040fe20003f26270 */
[----:B--2---:R-:W-:Y:S01]  /*55b0*/  FMUL.FTZ R6, R32, c[0x0][0x2ec] ;  /* 0x0000bb0020067a20 */ /* 0x004fe20000410000 */
[C---:B------:R-:W-:Y:S02]  /*55c0*/  ISETP.GE.AND P0, PT, R5.reuse, R250, PT ;  /* 0x000000fa0500720c */ /* 0x040fe40003f06270 */
[C---:B------:R-:W-:Y:S01]  /*55d0*/  ISETP.GE.AND P6, PT, R5.reuse, R249, PT ;  /* 0x000000f90500720c */ /* 0x040fe20003fc6270 */
[----:B------:R2:W-:Y:S01]  /*55e0*/  MUFU.TANH R79, R6 ;  /* 0x00000006004f7308 */ /* 0x0005e20000002400 */
[----:B------:R-:W-:-:S02]  /*55f0*/  ISETP.GE.AND P2, PT, R5, R248, PT ;  /* 0x000000f80500720c */ /* 0x000fc40003f46270 */
[C---:B------:R-:W-:Y:S02]  /*5600*/  ISETP.LT.OR P1, PT, R5.reuse, R247, P1 ;  /* 0x000000f70500720c */ /* 0x040fe40000f21670 */
[C---:B------:R-:W-:Y:S02]  /*5610*/  ISETP.LT.OR P0, PT, R5.reuse, R246, P0 ;  /* 0x000000f60500720c */ /* 0x040fe40000701670 */
[C---:B------:R-:W-:Y:S02]  /*5620*/  ISETP.LT.OR P6, PT, R5.reuse, R245, P6 ;  /* 0x000000f50500720c */ /* 0x040fe400037c1670 */
[----:B------:R-:W-:Y:S01]  /*5630*/  ISETP.LT.OR P2, PT, R5, R244, P2 ;  /* 0x000000f40500720c */ /* 0x000fe20001741670 */
[----:B------:R-:W-:Y:S01]  /*5640*/  FMUL.FTZ R5, R35, c[0x0][0x2ec] ;  /* 0x0000bb0023057a20 */ /* 0x000fe20000410000 */
[----:B------:R-:W-:Y:S02]  /*5650*/  FSEL R47, R112, -INF , !P3 ;  /* 0xff800000702f7808 */ /* 0x000fe40005800000 */
[C---:B------:R-:W-:Y:S01]  /*5660*/  ISETP.GE.AND P5, PT, R3.reuse, R249, PT ;  /* 0x000000f90300720c */ /* 0x040fe20003fa6270 */
[----:B------:R4:W-:Y:S01]  /*5670*/  MUFU.TANH R77, R5 ;  /* 0x00000005004d7308 */ /* 0x0009e20000002400 */
[----:B------:R-:W-:Y:S01]  /*5680*/  ISETP.GE.AND P3, PT, R3, R248, PT ;  /* 0x000000f80300720c */ /* 0x000fe20003f66270 */
[----:B--2---:R-:W-:Y:S01]  /*5690*/  FMUL.FTZ R6, R33, c[0x0][0x2ec] ;  /* 0x0000bb0021067a20 */ /* 0x004fe20000410000 */
[----:B------:R-:W-:-:S02]  /*56a0*/  ISETP.LT.OR P5, PT, R3, R245, P5 ;  /* 0x000000f50300720c */ /* 0x000fc40002fa1670 */
[----:B------:R-:W-:Y:S02]  /*56b0*/  ISETP.LT.OR P3, PT, R3, R244, P3 ;  /* 0x000000f40300720c */ /* 0x000fe40001f61670 */
[----:B------:R-:W-:Y:S01]  /*56c0*/  IADD3 R3, R0, 0x11, RZ ;  /* 0x0000001100037810 */ /* 0x000fe20007ffe0ff */
[----:B------:R2:W-:Y:S01]  /*56d0*/  MUFU.TANH R80, R6 ;  /* 0x0000000600507308 */ /* 0x0005e20000002400 */
[----:B------:R-:W-:Y:S02]  /*56e0*/  FSEL R61, R104, -INF , !P4 ;  /* 0xff800000683d7808 */ /* 0x000fe40006000000 */
[----:B------:R-:W-:Y:S02]  /*56f0*/  FSEL R57, R102, -INF , !P5 ;  /* 0xff80000066397808 */ /* 0x000fe40006800000 */
[C---:B------:R-:W-:Y:S02]  /*5700*/  ISETP.GE.AND P4, PT, R3.reuse, R251, PT ;  /* 0x000000fb0300720c */ /* 0x040fe40003f86270 */
[C---:B------:R-:W-:Y:S01]  /*5710*/  ISETP.GE.AND P5, PT, R3.reuse, R250, PT ;  /* 0x000000fa0300720c */ /* 0x040fe20003fa6270 */
[----:B----4-:R-:W-:Y:S01]  /*5720*/  FMUL.FTZ R5, R28, c[0x0][0x2ec] ;  /* 0x0000bb001c057a20 */ /* 0x010fe20000410000 */
[----:B------:R-:W-:-:S02]  /*5730*/  ISETP.LT.OR P4, PT, R3, R247, P4 ;  /* 0x000000f70300720c */ /* 0x000fc40002781670 */
[----:B------:R-:W-:Y:S01]  /*5740*/  ISETP.LT.OR P5, PT, R3, R246, P5 ;  /* 0x000000f60300720c */ /* 0x000fe20002fa1670 */
[----:B------:R4:W-:Y:S01]  /*5750*/  MUFU.TANH R75, R5 ;  /* 0x00000005004b7308 */ /* 0x0009e20000002400 */
[----:B------:R-:W-:Y:S02]  /*5760*/  FSEL R50, R44, -INF , !P0 ;  /* 0xff8000002c327808 */ /* 0x000fe40004000000 */
[----:B------:R-:W-:Y:S01]  /*5770*/  FSEL R60, R60, -INF , !P2 ;  /* 0xff8000003c3c7808 */ /* 0x000fe20005000000 */
[----:B--2---:R-:W-:Y:S01]  /*5780*/  FMUL.FTZ R6, R34, c[0x0][0x2ec] ;  /* 0x0000bb0022067a20 */ /* 0x004fe20000410000 */
[----:B------:R-:W-:Y:S01]  /*5790*/  FSEL R44, R101, -INF , !P4 ;  /* 0xff800000652c7808 */ /* 0x000fe20006000000 */
[----:B-1----:R-:W-:Y:S01]  /*57a0*/  HMMA.16816.F32 R32, R36, R24, R88 ;  /* 0x000000182420723c */ /* 0x002fe20000001858 */
[----:B------:R-:W-:Y:S01]  /*57b0*/  FSEL R51, R70, -INF , !P5 ;  /* 0xff80000046337808 */ /* 0x000fe20006800000 */
[----:B------:R1:W2:Y:S01]  /*57c0*/  MUFU.TANH R78, R6 ;  /* 0x00000006004e7308 */ /* 0x0002a20000002400 */
[----:B------:R-:W-:-:S02]  /*57d0*/  FSEL R63, R73, -INF , !P3 ;  /* 0xff800000493f7808 */ /* 0x000fc40005800000 */
[----:B------:R-:W-:Y:S02]  /*57e0*/  FSEL R45, R45, -INF , !P1 ;  /* 0xff8000002d2d7808 */ /* 0x000fe40004800000 */
[C---:B------:R-:W-:Y:S01]  /*57f0*/  ISETP.GE.AND P3, PT, R3.reuse, R249, PT ;  /* 0x000000f90300720c */ /* 0x040fe20003f66270 */
[----:B------:R-:W-:Y:S01]  /*5800*/  HMMA.16816.F32 R36, R36, R26, R120 ;  /* 0x0000001a2424723c */ /* 0x000fe20000001878 */
[----:B------:R-:W-:Y:S01]  /*5810*/  BAR.SYNC.DEFER_BLOCKING 0x0 ;  /* 0x0000000000007b1d */ /* 0x000fe20000010000 */
[----:B----4-:R-:W-:Y:S02]  /*5820*/  IADD3 R5, R0, 0x18, RZ ;  /* 0x0000001800057810 */ /* 0x010fe40007ffe0ff */
[----:B------:R-:W-:Y:S02]  /*5830*/  ISETP.GE.AND P1, PT, R3, R248, PT ;  /* 0x000000f80300720c */ /* 0x000fe40003f26270 */
[C---:B------:R-:W-:Y:S01]  /*5840*/  ISETP.GE.AND P0, PT, R5.reuse, R251, PT ;  /* 0x000000fb0500720c */ /* 0x040fe20003f06270 */
[----:B------:R4:W-:Y:S01]  /*5850*/  MUFU.TANH R73, R7 ;  /* 0x0000000700497308 */ /* 0x0009e20000002400 */
[----:B------:R-:W-:Y:S01]  /*5860*/  ISETP.GE.AND P2, PT, R5, R250, PT ;  /* 0x000000fa0500720c */ /* 0x000fe20003f46270 */
[----:B-1----:R-:W-:Y:S01]  /*5870*/  FMUL.FTZ R6, R29, c[0x0][0x2ec] ;  /* 0x0000bb001d067a20 */ /* 0x002fe20000410000 */
[C---:B------:R-:W-:Y:S01]  /*5880*/  ISETP.GE.AND P4, PT, R5.reuse, R249, PT ;  /* 0x000000f90500720c */ /* 0x040fe20003f86270 */
[----:B------:R-:W-:Y:S01]  /*5890*/  HMMA.16816.F32 R28, R16, R24, R124 ;  /* 0x00000018101c723c */ /* 0x000fe2000000187c */
[----:B------:R-:W-:-:S02]  /*58a0*/  ISETP.GE.AND P5, PT, R5, R248, PT ;  /* 0x000000f80500720c */ /* 0x000fc40003fa6270 */
[C---:B------:R-:W-:Y:S01]  /*58b0*/  ISETP.LT.OR P0, PT, R5.reuse, R247, P0 ;  /* 0x000000f70500720c */ /* 0x040fe20000701670 */
[----:B------:R1:W-:Y:S01]  /*58c0*/  MUFU.TANH R76, R6 ;  /* 0x00000006004c7308 */ /* 0x0003e20000002400 */
[C---:B------:R-:W-:Y:S02]  /*58d0*/  ISETP.LT.OR P2, PT, R5.reuse, R246, P2 ;  /* 0x000000f60500720c */ /* 0x040fe40001741670 */
[CC--:B------:R-:W-:Y:S01]  /*58e0*/  ISETP.LT.OR P4, PT, R5.reuse, R245.reuse, P4 ;  /* 0x000000f50500720c */ /* 0x0c0fe20002781670 */
[----:B------:R-:W-:Y:S01]  /*58f0*/  HMMA.16816.F32 R32, R12, R20, R32 ;  /* 0x000000140c20723c */ /* 0x000fe20000001820 */
[-C--:B------:R-:W-:Y:S01]  /*5900*/  ISETP.LT.OR P5, PT, R5, R244.reuse, P5 ;  /* 0x000000f40500720c */ /* 0x080fe20002fa1670 */
[----:B------:R-:W-:Y:S01]  /*5910*/  FMUL.FTZ R5, R40, c[0x0][0x2ec] ;  /* 0x0000bb0028057a20 */ /* 0x000fe20000410000 */
[C---:B------:R-:W-:Y:S01]  /*5920*/  ISETP.LT.OR P3, PT, R3.reuse, R245, P3 ;  /* 0x000000f50300720c */ /* 0x040fe20001f61670 */
[----:B----4-:R-:W-:Y:S01]  /*5930*/  FMUL.FTZ R7, R42, c[0x0][0x2ec] ;  /* 0x0000bb002a077a20 */ /* 0x010fe20000410000 */
[----:B------:R-:W-:Y:S01]  /*5940*/  ISETP.LT.OR P1, PT, R3, R244, P1 ;  /* 0x000000f40300720c */ /* 0x000fe20000f21670 */
[----:B------:R4:W2:Y:S01]  /*5950*/  MUFU.TANH R70, R5 ;  /* 0x0000000500467308 */ /* 0x0008a20000002400 */
[----:B------:R-:W-:Y:S01]  /*5960*/  IADD3 R3, R0, 0x19, RZ ;  /* 0x0000001900037810 */ /* 0x000fe20007ffe0ff */
[----:B------:R-:W-:Y:S01]  /*5970*/  HMMA.16816.F32 R16, R16, R26, R108 ;  /* 0x0000001a1010723c */ /* 0x000fe2000000186c */
[----:B------:R-:W-:-:S02]  /*5980*/  FSEL R54, R54, -INF , !P6 ;  /* 0xff80000036367808 */ /* 0x000fc40007000000 */
[----:B------:R-:W-:Y:S01]  /*5990*/  FSEL R53, R53, -INF , !P3 ;  /* 0xff80000035357808 */ /* 0x000fe20005800000 */
[----:B-1----:R-:W-:Y:S01]  /*59a0*/  FMUL.FTZ R6, R43, c[0x0][0x2ec] ;  /* 0x0000bb002b067a20 */ /* 0x002fe20000410000 */
[C---:B------:R-:W-:Y:S01]  /*59b0*/  ISETP.GE.AND P6, PT, R3.reuse, R251, PT ;  /* 0x000000fb0300720c */ /* 0x040fe20003fc6270 */
[----:B------:R-:W-:Y:S01]  /*59c0*/  MUFU.TANH R24, R7 ;  /* 0x0000000700187308 */ /* 0x000fe20000002400 */
[----:B------:R-:W-:Y:S01]  /*59d0*/  ISETP.GE.AND P3, PT, R3, R250, PT ;  /* 0x000000fa0300720c */ /* 0x000fe20003f66270 */
[----:B------:R-:W-:Y:S01]  /*59e0*/  HMMA.16816.F32 R28, R8, R20, R28 ;  /* 0x00000014081c723c */ /* 0x000fe2000000181c */
[----:B------:R-:W-:Y:S02]  /*59f0*/  FSEL R40, R71, -INF , !P0 ;  /* 0xff80000047287808 */ /* 0x000fe40004000000 */
[----:B------:R-:W-:Y:S02]  /*5a00*/  ISETP.LT.OR P6, PT, R3, R247, P6 ;  /* 0x000000f70300720c */ /* 0x000fe400037c1670 */
[----:B------:R-:W-:Y:S01]  /*5a10*/  FSEL R67, R67, -INF , !P1 ;  /* 0xff80000043437808 */ /* 0x000fe20004800000 */
[----:B----4-:R-:W-:Y:S01]  /*5a20*/  FMUL.FTZ R5, R41, c[0x0][0x2ec] ;  /* 0x0000bb0029057a20 */ /* 0x010fe20000410000 */
[C---:B------:R-:W-:Y:S01]  /*5a30*/  ISETP.LT.OR P3, PT, R3.reuse, R246, P3 ;  /* 0x000000f60300720c */ /* 0x040fe20001f61670 */
[----:B------:R-:W-:Y:S01]  /*5a40*/  HMMA.16816.F32 R12, R12, R22, R36 ;  /* 0x000000160c0c723c */ /* 0x000fe20000001824 */
[C---:B------:R-:W-:Y:S01]  /*5a50*/  ISETP.GE.AND P1, PT, R3.reuse, R249, PT ;  /* 0x000000f90300720c */ /* 0x040fe20003f26270 */
[----:B------:R1:W4:Y:S01]  /*5a60*/  MUFU.TANH R71, R5 ;  /* 0x0000000500477308 */ /* 0x0003220000002400 */
[----:B------:R-:W-:Y:S01]  /*5a70*/  ISETP.GE.AND P0, PT, R3, R248, PT ;  /* 0x000000f80300720c */ /* 0x000fe20003f06270 */
[----:B------:R-:W-:Y:S01]  /*5a80*/  FMUL.FTZ R35, R35, c[0x0][0x2ec] ;  /* 0x0000bb0023237a20 */ /* 0x000fe20000410000 */
[----:B------:R-:W-:-:S02]  /*5a90*/  FSEL R43, R65, -INF , !P4 ;  /* 0xff800000412b7808 */ /* 0x000fc40006000000 */
[----:B------:R-:W-:Y:S01]  /*5aa0*/  FSEL R42, R94, -INF , !P2 ;  /* 0xff8000005e2a7808 */ /* 0x000fe20005000000 */
[----:B------:R-:W-:Y:S01]  /*5ab0*/  HMMA.16816.F32 R8, R8, R22, R16 ;  /* 0x000000160808723c */ /* 0x000fe20000001810 */
[----:B---3--:R-:W-:Y:S01]  /*5ac0*/  FSEL R65, R52, -INF , !P5 ;  /* 0xff80000034417808 */ /* 0x008fe20006800000 */
[----:B------:R-:W-:Y:S01]  /*5ad0*/  MUFU.TANH R35, R35 ;  /* 0x0000002300237308 */ /* 0x000fe20000002400 */
[----:B------:R-:W-:Y:S02]  /*5ae0*/  FSEL R25, R100, -INF , !P6 ;  /* 0xff80000064197808 */ /* 0x000fe40007000000 */
[----:B------:R-:W-:Y:S02]  /*5af0*/  FSEL R41, R95, -INF , !P3 ;  /* 0xff8000005f297808 */ /* 0x000fe40005800000 */
[C---:B------:R-:W-:Y:S01]  /*5b00*/  ISETP.LT.OR P1, PT, R3.reuse, R245, P1 ;  /* 0x000000f50300720c */ /* 0x040fe20000f21670 */
[----:B------:R-:W-:Y:S01]  /*5b10*/  FMUL.FTZ R30, R30, c[0x0][0x2ec] ;  /* 0x0000bb001e1e7a20 */ /* 0x000fe20000410000 */
[----:B------:R-:W-:Y:S01]  /*5b20*/  ISETP.LT.OR P0, PT, R3, R244, P0 ;  /* 0x000000f40300720c */ /* 0x000fe20000701670 */
[----:B------:R3:W2:Y:S01]  /*5b30*/  MUFU.TANH R52, R6 ;  /* 0x0000000600347308 */ /* 0x0006a20000002400 */
[----:B-1----:R-:W-:Y:S01]  /*5b40*/  IADD3 R5, R0, 0x20, RZ ;  /* 0x0000002000057810 */ /* 0x002fe20007ffe0ff */
[----:B------:R-:W-:Y:S01]  /*5b50*/  FMUL.FTZ R28, R28, c[0x0][0x2ec] ;  /* 0x0000bb001c1c7a20 */ /* 0x000fe20000410000 */
[----:B------:R-:W-:Y:S01]  /*5b60*/  IADD3 R3, R0, 0x21, RZ ;  /* 0x0000002100037810 */ /* 0x000fe20007ffe0ff */
[----:B------:R-:W-:Y:S01]  /*5b70*/  FMUL.FTZ R29, R29, c[0x0][0x2ec] ;  /* 0x0000bb001d1d7a20 */ /* 0x000fe20000410000 */
[C---:B------:R-:W-:Y:S01]  /*5b80*/  ISETP.GE.AND P2, PT, R5.reuse, R251, PT ;  /* 0x000000fb0500720c */ /* 0x040fe20003f46270 */
[----:B------:R-:W-:Y:S01]  /*5b90*/  FMUL.FTZ R14, R14, c[0x0][0x2ec] ;  /* 0x0000bb000e0e7a20 */ /* 0x000fe20000410000 */
[C---:B------:R-:W-:Y:S01]  /*5ba0*/  ISETP.GE.AND P5, PT, R5.reuse, R250, PT ;  /* 0x000000fa0500720c */ /* 0x040fe20003fa6270 */
[----:B------:R-:W-:Y:S01]  /*5bb0*/  MUFU.TANH R30, R30 ;  /* 0x0000001e001e7308 */ /* 0x000fe20000002400 */
[----:B------:R-:W-:Y:S01]  /*5bc0*/  ISETP.GE.AND P6, PT, R5, R249, PT ;  /* 0x000000f90500720c */ /* 0x000fe20003fc6270 */
[----:B------:R-:W-:Y:S01]  /*5bd0*/  FMUL.FTZ R31, R31, c[0x0][0x2ec] ;  /* 0x0000bb001f1f7a20 */ /* 0x000fe20000410000 */
[C---:B------:R-:W-:Y:S01]  /*5be0*/  ISETP.GE.AND P3, PT, R5.reuse, R248, PT ;  /* 0x000000f80500720c */ /* 0x040fe20003f66270 */
[----:B------:R-:W-:Y:S01]  /*5bf0*/  FMUL.FTZ R12, R12, c[0x0][0x2ec] ;  /* 0x0000bb000c0c7a20 */ /* 0x000fe20000410000 */
[----:B------:R-:W-:Y:S01]  /*5c00*/  ISETP.LT.OR P2, PT, R5, R247, P2 ;  /* 0x000000f70500720c */ /* 0x000fe20001741670 */
[----:B------:R-:W-:Y:S01]  /*5c10*/  FMUL.FTZ R13, R13, c[0x0][0x2ec] ;  /* 0x0000bb000d0d7a20 */ /* 0x000fe20000410000 */
[C---:B------:R-:W-:Y:S01]  /*5c20*/  ISETP.LT.OR P5, PT, R5.reuse, R246, P5 ;  /* 0x000000f60500720c */ /* 0x040fe20002fa1670 */
[----:B---3--:R-:W-:Y:S01]  /*5c30*/  FMUL.FTZ R6, R32, c[0x0][0x2ec] ;  /* 0x0000bb0020067a20 */ /* 0x008fe20000410000 */
[C---:B------:R-:W-:Y:S01]  /*5c40*/  ISETP.LT.OR P6, PT, R5.reuse, R245, P6 ;  /* 0x000000f50500720c */ /* 0x040fe200037c1670 */
[----:B------:R-:W-:Y:S01]  /*5c50*/  MUFU.TANH R14, R14 ;  /* 0x0000000e000e7308 */ /* 0x000fe20000002400 */
[----:B------:R-:W-:Y:S01]  /*5c60*/  ISETP.LT.OR P3, PT, R5, R244, P3 ;  /* 0x000000f40500720c */ /* 0x000fe20001f61670 */
[----:B------:R-:W-:Y:S01]  /*5c70*/  FMUL.FTZ R5, R33, c[0x0][0x2ec] ;  /* 0x0000bb0021057a20 */ /* 0x000fe20000410000 */
[----:B------:R-:W-:Y:S01]  /*5c80*/  FSEL R32, R93, -INF , !P1 ;  /* 0xff8000005d207808 */ /* 0x000fe20004800000 */
[----:B------:R-:W-:Y:S01]  /*5c90*/  FMUL.FTZ R15, R15, c[0x0][0x2ec] ;  /* 0x0000bb000f0f7a20 */ /* 0x000fe20000410000 */
[C---:B------:R-:W-:Y:S01]  /*5ca0*/  ISETP.GE.AND P4, PT, R3.reuse, R251, PT ;  /* 0x000000fb0300720c */ /* 0x040fe20003f86270 */
[----:B------:R-:W-:Y:S01]  /*5cb0*/  FMUL.FTZ R8, R8, c[0x0][0x2ec] ;  /* 0x0000bb0008087a20 */ /* 0x000fe20000410000 */
[C---:B------:R-:W-:Y:S01]  /*5cc0*/  ISETP.GE.AND P1, PT, R3.reuse, R250, PT ;  /* 0x000000fa0300720c */ /* 0x040fe20003f26270 */
[----:B------:R1:W-:Y:S01]  /*5cd0*/  MUFU.TANH R20, R5 ;  /* 0x0000000500147308 */ /* 0x0003e20000002400 */
[----:B------:R-:W-:Y:S01]  /*5ce0*/  ISETP.LT.OR P4, PT, R3, R247, P4 ;  /* 0x000000f70300720c */ /* 0x000fe20002781670 */
[----:B------:R-:W-:Y:S01]  /*5cf0*/  FMUL.FTZ R9, R9, c[0x0][0x2ec] ;  /* 0x0000bb0009097a20 */ /* 0x000fe20000410000 */
[----:B------:R-:W-:Y:S01]  /*5d00*/  ISETP.LT.OR P1, PT, R3, R246, P1 ;  /* 0x000000f60300720c */ /* 0x000fe20000f21670 */
[----:B------:R-:W-:Y:S01]  /*5d10*/  FMUL.FTZ R10, R10, c[0x0][0x2ec] ;  /* 0x0000bb000a0a7a20 */ /* 0x000fe20000410000 */
[----:B------:R-:W-:Y:S01]  /*5d20*/  FSEL R64, R64, -INF , !P0 ;  /* 0xff80000040407808 */ /* 0x000fe20004000000 */
[----:B------:R-:W-:Y:S01]  /*5d30*/  FMUL.FTZ R11, R11, c[0x0][0x2ec] ;  /* 0x0000bb000b0b7a20 */ /* 0x000fe20000410000 */
[----:B-----5:R-:W-:Y:S01]  /*5d40*/  FSEL R181, R83, -INF , !P2 ;  /* 0xff80000053b57808 */ /* 0x020fe20005000000 */
[----:B------:R3:W5:Y:S01]  /*5d50*/  MUFU.TANH R7, R6 ;  /* 0x0000000600077308 */ /* 0x0007620000002400 */
[----:B------:R-:W-:-:S02]  /*5d60*/  FSEL R178, R82, -INF , !P5 ;  /* 0xff80000052b27808 */ /* 0x000fc40006800000 */
[----:B--2---:R-:W-:Y:S02]  /*5d70*/  FSEL R180, R78, -INF , !P3 ;  /* 0xff8000004eb47808 */ /* 0x004fe40005800000 */
[----:B------:R-:W-:Y:S02]  /*5d80*/  FSEL R167, R92, -INF , !P4 ;  /* 0xff8000005ca77808 */ /* 0x000fe40006000000 */
[----:B------:R-:W-:Y:S01]  /*5d90*/  FSEL R177, R81, -INF , !P1 ;  /* 0xff80000051b17808 */ /* 0x000fe20004800000 */
[----:B------:R-:W-:Y:S01]  /*5da0*/  MUFU.TANH R28, R28 ;  /* 0x0000001c001c7308 */ /* 0x000fe20000002400 */
[----:B-1----:R-:W-:Y:S02]  /*5db0*/  IADD3 R5, R0, 0x28, RZ ;  /* 0x0000002800057810 */ /* 0x002fe40007ffe0ff */
[C---:B------:R-:W-:Y:S02]  /*5dc0*/  ISETP.GE.AND P0, PT, R3.reuse, R249, PT ;  /* 0x000000f90300720c */ /* 0x040fe40003f06270 */
[----:B------:R-:W-:-:S02]  /*5dd0*/  ISETP.GE.AND P2, PT, R3, R248, PT ;  /* 0x000000f80300720c */ /* 0x000fc40003f46270 */
[C---:B------:R-:W-:Y:S01]  /*5de0*/  ISETP.GE.AND P5, PT, R5.reuse, R251, PT ;  /* 0x000000fb0500720c */ /* 0x040fe20003fa6270 */
[----:B---3--:R-:W-:Y:S01]  /*5df0*/  FMUL.FTZ R6, R34, c[0x0][0x2ec] ;  /* 0x0000bb0022067a20 */ /* 0x008fe20000410000 */
[C---:B------:R-:W-:Y:S01]  /*5e00*/  ISETP.GE.AND P3, PT, R5.reuse, R250, PT ;  /* 0x000000fa0500720c */ /* 0x040fe20003f66270 */
[----:B------:R-:W-:Y:S01]  /*5e10*/  MUFU.TANH R29, R29 ;  /* 0x0000001d001d7308 */ /* 0x000fe20000002400 */
[C---:B------:R-:W-:Y:S02]  /*5e20*/  ISETP.GE.AND P4, PT, R5.reuse, R249, PT ;  /* 0x000000f90500720c */ /* 0x040fe40003f86270 */
[----:B------:R-:W-:Y:S02]  /*5e30*/  ISETP.GE.AND P1, PT, R5, R248, PT ;  /* 0x000000f80500720c */ /* 0x000fe40003f26270 */
[C---:B------:R-:W-:Y:S02]  /*5e40*/  ISETP.LT.OR P0, PT, R3.reuse, R245, P0 ;  /* 0x000000f50300720c */ /* 0x040fe40000701670 */
[----:B------:R-:W-:Y:S01]  /*5e50*/  ISETP.LT.OR P2, PT, R3, R244, P2 ;  /* 0x000000f40300720c */ /* 0x000fe20001741670 */
[----:B------:R-:W1:Y:S01]  /*5e60*/  MUFU.TANH R6, R6 ;  /* 0x0000000600067308 */ /* 0x000e620000002400 */
[----:B------:R-:W-:-:S02]  /*5e70*/  ISETP.LT.OR P5, PT, R5, R247, P5 ;  /* 0x000000f70500720c */ /* 0x000fc40002fa1670 */
[C---:B------:R-:W-:Y:S02]  /*5e80*/  ISETP.LT.OR P3, PT, R5.reuse, R246, P3 ;  /* 0x000000f60500720c */ /* 0x040fe40001f61670 */
[C---:B------:R-:W-:Y:S02]  /*5e90*/  ISETP.LT.OR P4, PT, R5.reuse, R245, P4 ;  /* 0x000000f50500720c */ /* 0x040fe40002781670 */
[----:B------:R-:W-:Y:S01]  /*5ea0*/  ISETP.LT.OR P1, PT, R5, R244, P1 ;  /* 0x000000f40500720c */ /* 0x000fe20000f21670 */
[----:B------:R-:W2:Y:S01]  /*5eb0*/  MUFU.TANH R31, R31 ;  /* 0x0000001f001f7308 */ /* 0x000ea20000002400 */
[C---:B------:R-:W-:Y:S02]  /*5ec0*/  IADD3 R3, R0.reuse, 0x29, RZ ;  /* 0x0000002900037810 */ /* 0x040fe40007ffe0ff */
[----:B------:R-:W-:Y:S02]  /*5ed0*/  IADD3 R5, R0, 0x30, RZ ;  /* 0x0000003000057810 */ /* 0x000fe40007ffe0ff */
[----:B------:R-:W-:-:S02]  /*5ee0*/  FSEL R179, R79, -INF , !P6 ;  /* 0xff8000004fb37808 */ /* 0x000fc40007000000 */
[----:B------:R-:W-:Y:S01]  /*5ef0*/  FSEL R166, R80, -INF , !P0 ;  /* 0xff80000050a67808 */ /* 0x000fe20004000000 */
[----:B------:R-:W3:Y:S01]  /*5f00*/  MUFU.TANH R12, R12 ;  /* 0x0000000c000c7308 */ /* 0x000ee20000002400 */
[----:B------:R-:W-:Y:S02]  /*5f10*/  FSEL R176, R77, -INF , !P2 ;  /* 0xff8000004db07808 */ /* 0x000fe40005000000 */
[----:B------:R-:W-:Y:S02]  /*5f20*/  FSEL R163, R75, -INF , !P5 ;  /* 0xff8000004ba37808 */ /* 0x000fe40006800000 */
[----:B------:R-:W-:Y:S02]  /*5f30*/  FSEL R162, R74, -INF , !P3 ;  /* 0xff8000004aa27808 */ /* 0x000fe40005800000 */
[C---:B------:R-:W-:Y:S01]  /*5f40*/  ISETP.GE.AND P6, PT, R3.reuse, R251, PT ;  /* 0x000000fb0300720c */ /* 0x040fe20003fc6270 */
[----:B------:R-:W-:Y:S01]  /*5f50*/  MUFU.TANH R13, R13 ;  /* 0x0000000d000d7308 */ /* 0x000fe20000002400 */
[----:B------:R-:W-:-:S02]  /*5f60*/  ISETP.GE.AND P0, PT, R3, R250, PT ;  /* 0x000000fa0300720c */ /* 0x000fc40003f06270 */
[C---:B------:R-:W-:Y:S02]  /*5f70*/  ISETP.GE.AND P2, PT, R3.reuse, R249, PT ;  /* 0x000000f90300720c */ /* 0x040fe40003f46270 */
[----:B------:R-:W-:Y:S02]  /*5f80*/  ISETP.GE.AND P5, PT, R3, R248, PT ;  /* 0x000000f80300720c */ /* 0x000fe40003fa6270 */
[----:B------:R-:W-:Y:S01]  /*5f90*/  ISETP.GE.AND P3, PT, R5, R251, PT ;  /* 0x000000fb0500720c */ /* 0x000fe20003f66270 */
[----:B------:R-:W-:Y:S01]  /*5fa0*/  MUFU.TANH R15, R15 ;  /* 0x0000000f000f7308 */ /* 0x000fe20000002400 */
[C---:B------:R-:W-:Y:S02]  /*5fb0*/  ISETP.LT.OR P6, PT, R3.reuse, R247, P6 ;  /* 0x000000f70300720c */ /* 0x040fe400037c1670 */
[C---:B------:R-:W-:Y:S02]  /*5fc0*/  ISETP.LT.OR P0, PT, R3.reuse, R246, P0 ;  /* 0x000000f60300720c */ /* 0x040fe40000701670 */
[----:B------:R-:W-:-:S02]  /*5fd0*/  ISETP.LT.OR P2, PT, R3, R245, P2 ;  /* 0x000000f50300720c */ /* 0x000fc40001741670 */
[----:B------:R-:W-:Y:S01]  /*5fe0*/  ISETP.LT.OR P5, PT, R3, R244, P5 ;  /* 0x000000f40300720c */ /* 0x000fe20002fa1670 */
[----:B------:R-:W1:Y:S01]  /*5ff0*/  MUFU.TANH R8, R8 ;  /* 0x0000000800087308 */ /* 0x000e620000002400 */
[----:B------:R-:W-:Y:S02]  /*6000*/  ISETP.LT.OR P3, PT, R5, R247, P3 ;  /* 0x000000f70500720c */ /* 0x000fe40001f61670 */
[----:B------:R-:W-:Y:S02]  /*6010*/  IADD3 R3, R0, 0x31, RZ ;  /* 0x0000003100037810 */ /* 0x000fe40007ffe0ff */
[----:B------:R-:W-:Y:S02]  /*6020*/  FSEL R164, R70, -INF , !P4 ;  /* 0xff80000046a47808 */ /* 0x000fe40006000000 */
[----:B------:R-:W-:Y:S01]  /*6030*/  FSEL R160, R73, -INF , !P0 ;  /* 0xff80000049a07808 */ /* 0x000fe20004000000 */
[----:B------:R-:W-:Y:S01]  /*6040*/  MUFU.TANH R9, R9 ;  /* 0x0000000900097308 */ /* 0x000fe20000002400 */
[----:B----4-:R-:W-:-:S02]  /*6050*/  FSEL R154, R71, -INF , !P2 ;  /* 0xff800000479a7808 */ /* 0x010fc40005000000 */
[----:B------:R-:W-:Y:S02]  /*6060*/  FSEL R161, R52, -INF , !P5 ;  /* 0xff80000034a17808 */ /* 0x000fe40006800000 */
[----:B-----5:R-:W-:Y:S02]  /*6070*/  FSEL R157, R7, -INF , !P3 ;  /* 0xff800000079d7808 */ /* 0x020fe40005800000 */
[----:B------:R-:W-:Y:S01]  /*6080*/  ISETP.GE.AND P4, PT, R3, R251, PT ;  /* 0x000000fb0300720c */ /* 0x000fe20003f86270 */
[----:B------:R-:W4:Y:S01]  /*6090*/  MUFU.TANH R10, R10 ;  /* 0x0000000a000a7308 */ /* 0x000f220000002400 */
[----:B------:R-:W-:Y:S02]  /*60a0*/  ISETP.GE.AND P0, PT, R5, R248, PT ;  /* 0x000000f80500720c */ /* 0x000fe40003f06270 */
[C---:B------:R-:W-:Y:S02]  /*60b0*/  ISETP.GE.AND P2, PT, R3.reuse, R250, PT ;  /* 0x000000fa0300720c */ /* 0x040fe40003f46270 */
[----:B------:R-:W-:-:S02]  /*60c0*/  ISETP.GE.AND P5, PT, R3, R249, PT ;  /* 0x000000f90300720c */ /* 0x000fc40003fa6270 */
[----:B------:R-:W-:Y:S01]  /*60d0*/  ISETP.GE.AND P3, PT, R3, R248, PT ;  /* 0x000000f80300720c */ /* 0x000fe20003f66270 */
[----:B------:R-:W5:Y:S01]  /*60e0*/  MUFU.TANH R11, R11 ;  /* 0x0000000b000b7308 */ /* 0x000f620000002400 */
[----:B------:R-:W-:Y:S02]  /*60f0*/  ISETP.LT.OR P0, PT, R5, R244, P0 ;  /* 0x000000f40500720c */ /* 0x000fe40000701670 */
[C---:B------:R-:W-:Y:S02]  /*6100*/  ISETP.LT.OR P4, PT, R3.reuse, R247, P4 ;  /* 0x000000f70300720c */ /* 0x040fe40002781670 */
[C---:B------:R-:W-:Y:S02]  /*6110*/  ISETP.LT.OR P2, PT, R3.reuse, R246, P2 ;  /* 0x000000f60300720c */ /* 0x040fe40001741670 */
[C---:B------:R-:W-:Y:S02]  /*6120*/  ISETP.LT.OR P5, PT, R3.reuse, R245, P5 ;  /* 0x000000f50300720c */ /* 0x040fe40002fa1670 */
[----:B------:R-:W-:-:S02]  /*6130*/  ISETP.LT.OR P3, PT, R3, R244, P3 ;  /* 0x000000f40300720c */ /* 0x000fc40001f61670 */
[----:B------:R-:W-:Y:S02]  /*6140*/  IADD3 R3, R0, 0x38, RZ ;  /* 0x0000003800037810 */ /* 0x000fe40007ffe0ff */
[----:B------:R-:W-:Y:S02]  /*6150*/  FSEL R165, R24, -INF , !P1 ;  /* 0xff80000018a57808 */ /* 0x000fe40004800000 */
[-C--:B------:R-:W-:Y:S02]  /*6160*/  ISETP.GE.AND P1, PT, R5, R250.reuse, PT ;  /* 0x000000fa0500720c */ /* 0x080fe40003f26270 */
[----:B------:R-:W-:Y:S02]  /*6170*/  FSEL R222, R30, -INF , !P0 ;  /* 0xff8000001ede7808 */ /* 0x000fe40004000000 */
[----:B------:R-:W-:Y:S02]  /*6180*/  ISETP.GE.AND P0, PT, R3, R250, PT ;  /* 0x000000fa0300720c */ /* 0x000fe40003f06270 */
[----:B------:R-:W-:-:S02]  /*6190*/  ISETP.LT.OR P1, PT, R5, R246, P1 ;  /* 0x000000f60500720c */ /* 0x000fc40000f21670 */
[----:B------:R-:W-:Y:S02]  /*61a0*/  ISETP.LT.OR P0, PT, R3, R246, P0 ;  /* 0x000000f60300720c */ /* 0x000fe40000701670 */
[----:B------:R-:W-:Y:S02]  /*61b0*/  FSEL R158, R76, -INF , !P6 ;  /* 0xff8000004c9e7808 */ /* 0x000fe40007000000 */
[----:B-1----:R-:W-:Y:S02]  /*61c0*/  FSEL R156, R6, -INF , !P1 ;  /* 0xff800000069c7808 */ /* 0x002fe40004800000 */
[----:B------:R-:W-:Y:S02]  /*61d0*/  ISETP.GE.AND P6, PT, R5, R249, PT ;  /* 0x000000f90500720c */ /* 0x000fe40003fc6270 */
[----:B------:R-:W-:Y:S02]  /*61e0*/  ISETP.GE.AND P1, PT, R3, R251, PT ;  /* 0x000000fb0300720c */ /* 0x000fe40003f26270 */
[----:B------:R-:W-:-:S02]  /*61f0*/  FSEL R132, R14, -INF , !P0 ;  /* 0xff8000000e847808 */ /* 0x000fc40004000000 */
[----:B------:R-:W-:Y:S02]  /*6200*/  PLOP3.LUT P0, PT, PT, PT, UP0, 0x80, 0x0 ;  /* 0x000000000000781c */ /* 0x000fe40003f0f008 */
[----:B------:R-:W-:Y:S02]  /*6210*/  ISETP.LT.OR P6, PT, R5, R245, P6 ;  /* 0x000000f50500720c */ /* 0x000fe400037c1670 */
[----:B------:R-:W-:Y:S02]  /*6220*/  ISETP.LT.OR P1, PT, R3, R247, P1 ;  /* 0x000000f70300720c */ /* 0x000fe40000f21670 */
[----:B------:R-:W-:Y:S02]  /*6230*/  IADD3 R0, R0, 0x39, RZ ;  /* 0x0000003900007810 */ /* 0x000fe40007ffe0ff */
[----:B------:R-:W-:Y:S02]  /*6240*/  FSEL R159, R28, -INF , !P6 ;  /* 0xff8000001c9f7808 */ /* 0x000fe40007000000 */
[----:B------:R-:W-:-:S02]  /*6250*/  FSEL R152, R20, -INF , !P4 ;  /* 0xff80000014987808 */ /* 0x000fc40006000000 */
[----:B------:R-:W-:Y:S02]  /*6260*/  FSEL R153, R35, -INF , !P2 ;  /* 0xff80000023997808 */ /* 0x000fe40005000000 */
[----:B------:R-:W-:Y:S02]  /*6270*/  FSEL R155, R29, -INF , !P5 ;  /* 0xff8000001d9b7808 */ /* 0x000fe40006800000 */
[----:B--2---:R-:W-:Y:S02]  /*6280*/  FSEL R206, R31, -INF , !P3 ;  /* 0xff8000001fce7808 */ /* 0x004fe40005800000 */
[----:B---3--:R-:W-:Y:S02]  /*6290*/  FSEL R133, R12, -INF , !P1 ;  /* 0xff8000000c857808 */ /* 0x008fe40004800000 */
[----:B------:R-:W-:Y:S02]  /*62a0*/  ISETP.GE.AND P6, PT, R0, R251, PT ;  /* 0x000000fb0000720c */ /* 0x000fe40003fc6270 */
[----:B------:R-:W-:-:S02]  /*62b0*/  ISETP.GE.AND P4, PT, R3, R249, PT ;  /* 0x000000f90300720c */ /* 0x000fc40003f86270 */
[C---:B------:R-:W-:Y:S02]  /*62c0*/  ISETP.GE.AND P2, PT, R3.reuse, R248, PT ;  /* 0x000000f80300720c */ /* 0x040fe40003f46270 */
[C---:B------:R-:W-:Y:S02]  /*62d0*/  ISETP.GE.AND P5, PT, R0.reuse, R250, PT ;  /* 0x000000fa0000720c */ /* 0x040fe40003fa6270 */
[C---:B------:R-:W-:Y:S02]  /*62e0*/  ISETP.GE.AND P3, PT, R0.reuse, R249, PT ;  /* 0x000000f90000720c */ /* 0x040fe40003f66270 */
[----:B------:R-:W-:Y:S02]  /*62f0*/  ISETP.GE.AND P1, PT, R0, R248, PT ;  /* 0x000000f80000720c */ /* 0x000fe40003f26270 */
[C---:B------:R-:W-:Y:S02]  /*6300*/  ISETP.LT.OR P4, PT, R3.reuse, R245, P4 ;  /* 0x000000f50300720c */ /* 0x040fe40002781670 */
[----:B------:R-:W-:-:S02]  /*6310*/  ISETP.LT.OR P2, PT, R3, R244, P2 ;  /* 0x000000f40300720c */ /* 0x000fc40001741670 */
[C---:B------:R-:W-:Y:S02]  /*6320*/  ISETP.LT.OR P6, PT, R0.reuse, R247, P6 ;  /* 0x000000f70000720c */ /* 0x040fe400037c1670 */
[C---:B------:R-:W-:Y:S02]  /*6330*/  ISETP.LT.OR P5, PT, R0.reuse, R246, P5 ;  /* 0x000000f60000720c */ /* 0x040fe40002fa1670 */
[C---:B------:R-:W-:Y:S02]  /*6340*/  ISETP.LT.OR P3, PT, R0.reuse, R245, P3 ;  /* 0x000000f50000720c */ /* 0x040fe40001f61670 */
[----:B------:R-:W-:Y:S02]  /*6350*/  ISETP.LT.OR P1, PT, R0, R244, P1 ;  /* 0x000000f40000720c */ /* 0x000fe40000f21670 */
[----:B------:R-:W-:Y:S02]  /*6360*/  LOP3.LUT R0, R145, R146, RZ, 0xfc, !PT ;  /* 0x0000009291007212 */ /* 0x000fe400078efcff */
[----:B------:R-:W-:-:S02]  /*6370*/  FSEL R139, R8, -INF , !P4 ;  /* 0xff800000088b7808 */ /* 0x000fc40006000000 */
[----:B----4-:R-:W-:Y:S02]  /*6380*/  FSEL R207, R10, -INF , !P2 ;  /* 0xff8000000acf7808 */ /* 0x010fe40005000000 */
[----:B------:R-:W-:Y:S02]  /*6390*/  FSEL R22, R13, -INF , !P6 ;  /* 0xff8000000d167808 */ /* 0x000fe40007000000 */
[----:B------:R-:W-:Y:S02]  /*63a0*/  FSEL R23, R15, -INF , !P5 ;  /* 0xff8000000f177808 */ /* 0x000fe40006800000 */
[----:B------:R-:W-:Y:S02]  /*63b0*/  FSEL R138, R9, -INF , !P3 ;  /* 0xff800000098a7808 */ /* 0x000fe40005800000 */
[----:B-----5:R-:W-:Y:S01]  /*63c0*/  FSEL R252, R11, -INF , !P1 ;  /* 0xff8000000bfc7808 */ /* 0x020fe20004800000 */
[----:B------:R-:W-:Y:S05]  /*63d0*/  @!P0 BRA `(.L_x_639) ;  /* 0x000004a000008947 */ /* 0x000fea0003800000 */
[----:B------:R-:W-:Y:S01]  /*63e0*/  UIADD3 UR5, UR8, -0x2, URZ ;  /* 0xfffffffe08057890 */ /* 0x000fe2000fffe03f */
        /* <DEDUP_REMOVED lines=71> */
.L_x_641:
[----:B------:R-:W-:Y:S05]  /*6860*/  BSYNC B0 ;  /* 0x0000000000007941 */ /* 0x000fea0003800000 */
.L_x_640:
[----:B------:R-:W0:Y:S02]  /*6870*/  LDGDEPBAR ;  /* 0x00000000000079af */ /* 0x000e240000000000 */
.L_x_639:
        /* <DEDUP_REMOVED lines=44> */
[----:B------:R-:W-:Y:S04]  /*6b40*/  LDSM.16.MT88.4 R80, [R228+0xe000] ;  /* 0x00e00000e450783b */ /* 0x000fe80000004200 */
[----:B------:R-:W2:Y:S04]  /*6b50*/  SHFL.BFLY PT, R5, R137, 0x2, 0x1f ;  /* 0x0c401f0089057f89 */ /* 0x000ea800000e0000 */
[----:B------:R-:W-:Y:S04]  /*6b60*/  LDSM.16.MT88.4 R84, [R227+0xe000] ;  /* 0x00e00000e354783b */ /* 0x000fe80000004200 */
[----:B------:R-:W-:Y:S04]  /*6b70*/  LDSM.16.MT88.4 R76, [R228+0xe800] ;  /* 0x00e80000e44c783b */ /* 0x000fe80000004200 */
[----:B------:R-:W-:Y:S01]  /*6b80*/  LDSM.16.MT88.4 R36, [R227+0xc000] ;  /* 0x00c00000e324783b */ /* 0x000fe20000004200 */
[----:B--2---:R-:W-:-:S02]  /*6b90*/  FMNMX.FTZ R137, R137, R5, !PT ;  /* 0x0000000589897209 */ /* 0x004fc40007810000 */
[----:B------:R-:W-:Y:S02]  /*6ba0*/  FMNMX.FTZ R5, R156, R3, !PT ;  /* 0x000000039c057209 */ /* 0x000fe40007810000 */
[----:B------:R-:W-:Y:S01]  /*6bb0*/  FMNMX.FTZ R3, R66, R62, !PT ;  /* 0x0000003e42037209 */ /* 0x000fe20007810000 */
[----:B------:R-:W2:Y:S01]  /*6bc0*/  SHFL.BFLY PT, R6, R137, 0x1, 0x1f ;  /* 0x0c201f0089067f89 */ /* 0x000ea200000e0000 */
        /* <DEDUP_REMOVED lines=10> */
[----:B--2---:R-:W-:Y:S02]  /*6c70*/  FMNMX.FTZ R137, R137, R6, !PT ;  /* 0x0000000689897209 */ /* 0x004fe40007810000 */
        /* <DEDUP_REMOVED lines=10> */
[----:B-1----:R-:W1:Y:S07]  /*6d20*/  SHFL.BFLY PT, R8, R136, 0x1, 0x1f ;  /* 0x0c201f0088087f89 */ /* 0x002e6e00000e0000 */
[----:B------:R3:W-:Y:S01]  /*6d30*/  MUFU.EX2 R241, R6 ;  /* 0x0000000600f17308 */ /* 0x0007e20000000800 */
[----:B--2---:R-:W-:-:S07]  /*6d40*/  FFMA.FTZ R5, R48, c[0x0][0x23c], -R20 ;  /* 0x00008f0030057a23 */ /* 0x004fce0000010814 */
[----:B------:R2:W4:Y:S01]  /*6d50*/  MUFU.EX2 R28, R5 ;  /* 0x00000005001c7308 */ /* 0x0005220000000800 */
[----:B---3--:R-:W-:Y:S01]  /*6d60*/  FFMA.FTZ R6, R46, c[0x0][0x23c], -R20 ;  /* 0x00008f002e067a23 */ /* 0x008fe20000010814 */
[----:B-1----:R-:W-:-:S06]  /*6d70*/  FMNMX.FTZ R136, R136, R8, !PT ;  /* 0x0000000888887209 */ /* 0x002fcc0007810000 */
[----:B------:R1:W3:Y:S01]  /*6d80*/  MUFU.EX2 R231, R6 ;  /* 0x0000000600e77308 */ /* 0x0002e20000000800 */
[----:B------:R-:W-:Y:S02]  /*6d90*/  FSETP.NEU.FTZ.AND P1, PT, R136, -INF , PT ;  /* 0xff8000008800780b */ /* 0x000fe40003f3d000 */
[----:B--2---:R-:W-:Y:S02]  /*6da0*/  FMNMX.FTZ R5, R154, R3, !PT ;  /* 0x000000039a057209 */ /* 0x004fe40007810000 */
[----:B------:R-:W-:Y:S02]  /*6db0*/  FMNMX.FTZ R3, R72, R69, !PT ;  /* 0x0000004548037209 */ /* 0x000fe40007810000 */
[----:B------:R-:W-:Y:S02]  /*6dc0*/  FMNMX.FTZ R5, R159, R5, !PT ;  /* 0x000000059f057209 */ /* 0x000fe40007810000 */
[----:B------:R-:W-:Y:S02]  /*6dd0*/  FMNMX.FTZ R3, R68, R3, !PT ;  /* 0x0000000344037209 */ /* 0x000fe40007810000 */
[----:B------:R-:W-:Y:S01]  /*6de0*/  FMNMX.FTZ R135, R155, R5, !PT ;  /* 0x000000059b877209 */ /* 0x000fe20007810000 */
[--C-:B------:R-:W-:Y:S01]  /*6df0*/  FFMA.FTZ R5, R45, c[0x0][0x23c], -R20.reuse ;  /* 0x00008f002d057a23 */ /* 0x100fe20000010814 */
[----:B------:R-:W-:Y:S01]  /*6e00*/  FMNMX.FTZ R3, R63, R3, !PT ;  /* 0x000000033f037209 */ /* 0x000fe20007810000 */
[----:B-1----:R-:W-:Y:S01]  /*6e10*/  FFMA.FTZ R6, R25, c[0x0][0x23c], -R20 ;  /* 0x00008f0019067a23 */ /* 0x002fe20000010814 */
[----:B------:R-:W-:Y:S01]  /*6e20*/  FMNMX.FTZ R135, R139, R135, !PT ;  /* 0x000000878b877209 */ /* 0x000fe20007810000 */
[----:B------:R1:W-:Y:S01]  /*6e30*/  MUFU.EX2 R190, R5 ;  /* 0x0000000500be7308 */ /* 0x0003e20000000800 */
[----:B------:R-:W-:Y:S01]  /*6e40*/  FMNMX.FTZ R3, R60, R3, !PT ;  /* 0x000000033c037209 */ /* 0x000fe20007810000 */
[----:B------:R-:W-:Y:S01]  /*6e50*/  LDSM.16.MT88.4 R24, [R226+0xc000] ;  /* 0x00c00000e218783b */ /* 0x000fe20000004200 */
[----:B------:R-:W-:-:S02]  /*6e60*/  FMNMX.FTZ R135, R138, R135, !PT ;  /* 0x000000878a877209 */ /* 0x000fc40007810000 */
[----:B------:R-:W-:Y:S02]  /*6e70*/  FMNMX.FTZ R3, R67, R3, !PT ;  /* 0x0000000343037209 */ /* 0x000fe40007810000 */
[----:B----4-:R-:W-:Y:S01]  /*6e80*/  F2FP.PACK_AB R16, R28, R221 ;  /* 0x000000dd1c10723e */ /* 0x010fe200000000ff */
[----:B------:R-:W2:Y:S01]  /*6e90*/  SHFL.BFLY PT, R7, R135, 0x2, 0x1f ;  /* 0x0c401f0087077f89 */ /* 0x000ea200000e0000 */
[----:B------:R-:W-:Y:S01]  /*6ea0*/  FMNMX.FTZ R3, R65, R3, !PT ;  /* 0x0000000341037209 */ /* 0x000fe20007810000 */
[----:B------:R-:W-:Y:S01]  /*6eb0*/  MUFU.EX2 R188, R6 ;  /* 0x0000000600bc7308 */ /* 0x000fe20000000800 */
[----:B---3--:R-:W-:Y:S01]  /*6ec0*/  F2FP.PACK_AB R18, R231, R241 ;  /* 0x000000f1e712723e */ /* 0x008fe200000000ff */
[----:B-1----:R-:W-:Y:S02]  /*6ed0*/  FFMA.FTZ R5, R44, c[0x0][0x23c], -R20 ;  /* 0x00008f002c057a23 */ /* 0x002fe40000010814 */
[----:B------:R-:W-:Y:S04]  /*6ee0*/  LDSM.16.MT88.4 R44, [R225+0xc800] ;  /* 0x00c80000e12c783b */ /* 0x000fe80000004200 */
[----:B------:R1:W3:Y:S01]  /*6ef0*/  MUFU.EX2 R236, R5 ;  /* 0x0000000500ec7308 */ /* 0x0002e20000000800 */
[----:B--2---:R-:W-:-:S02]  /*6f00*/  FMNMX.FTZ R135, R135, R7, !PT ;  /* 0x0000000787877209 */ /* 0x004fc40007810000 */
[----:B-1----:R-:W-:Y:S01]  /*6f10*/  FMNMX.FTZ R5, R64, R3, !PT ;  /* 0x0000000340057209 */ /* 0x002fe20007810000 */
[----:B------:R-:W-:Y:S02]  /*6f20*/  FFMA.FTZ R3, R40, c[0x0][0x23c], -R20 ;  /* 0x00008f0028037a23 */ /* 0x000fe40000010814 */
[----:B------:R-:W1:Y:S01]  /*6f30*/  SHFL.BFLY PT, R6, R135, 0x1, 0x1f ;  /* 0x0c201f0087067f89 */ /* 0x000e6200000e0000 */
[----:B---3--:R-:W-:Y:S02]  /*6f40*/  F2FP.PACK_AB R8, R236, R190 ;  /* 0x000000beec08723e */ /* 0x008fe400000000ff */
[----:B------:R-:W-:Y:S01]  /*6f50*/  FMNMX.FTZ R5, R180, R5, !PT ;  /* 0x00000005b4057209 */ /* 0x000fe20007810000 */
[----:B------:R2:W-:Y:S03]  /*6f60*/  MUFU.EX2 R191, R3 ;  /* 0x0000000300bf7308 */ /* 0x0005e60000000800 */
[----:B------:R-:W-:-:S04]  /*6f70*/  FMNMX.FTZ R5, R176, R5, !PT ;  /* 0x00000005b0057209 */ /* 0x000fc80007810000 */
[----:B------:R-:W-:-:S04]  /*6f80*/  FMNMX.FTZ R5, R165, R5, !PT ;  /* 0x00000005a5057209 */ /* 0x000fc80007810000 */
[----:B------:R-:W-:-:S04]  /*6f90*/  FMNMX.FTZ R134, R161, R5, !PT ;  /* 0x00000005a1867209 */ /* 0x000fc80007810000 */
[----:B------:R-:W-:Y:S01]  /*6fa0*/  FMNMX.FTZ R134, R222, R134, !PT ;  /* 0x00000086de867209 */ /* 0x000fe20007810000 */
[----:B--2---:R-:W-:-:S03]  /*6fb0*/  FMUL.FTZ R3, R136, c[0x0][0x23c] ;  /* 0x00008f0088037a20 */ /* 0x004fc60000410000 */
[----:B------:R-:W-:Y:S02]  /*6fc0*/  FMNMX.FTZ R134, R206, R134, !PT ;  /* 0x00000086ce867209 */ /* 0x000fe40007810000 */
[----:B------:R-:W-:Y:S02]  /*6fd0*/  FSEL R3, R3, RZ, P1 ;  /* 0x000000ff03037208 */ /* 0x000fe40000800000 */
[----:B------:R-:W-:Y:S02]  /*6fe0*/  FMNMX.FTZ R134, R207, R134, !PT ;  /* 0x00000086cf867209 */ /* 0x000fe40007810000 */
[----:B-1----:R-:W-:Y:S01]  /*6ff0*/  FMNMX.FTZ R135, R135, R6, !PT ;  /* 0x0000000687877209 */ /* 0x002fe20007810000 */
[--C-:B------:R-:W-:Y:S01]  /*7000*/  FFMA.FTZ R5, R59, c[0x0][0x23c], -R3.reuse ;  /* 0x00008f003b057a23 */ /* 0x100fe20000010803 */
[----:B------:R-:W-:Y:S01]  /*7010*/  FMNMX.FTZ R134, R252, R134, !PT ;  /* 0x00000086fc867209 */ /* 0x000fe20007810000 */
[--C-:B------:R-:W-:Y:S01]  /*7020*/  FFMA.FTZ R23, R23, c[0x0][0x23c], -R3.reuse ;  /* 0x00008f0017177a23 */ /* 0x100fe20000010803 */
[C---:B------:R-:W-:Y:S01]  /*7030*/  FSETP.NEU.FTZ.AND P1, PT, R135.reuse, -INF , PT ;  /* 0xff8000008700780b */ /* 0x040fe20003f3d000 */
[----:B------:R1:W-:Y:S01]  /*7040*/  MUFU.EX2 R220, R5 ;  /* 0x0000000500dc7308 */ /* 0x0003e20000000800 */
[----:B------:R-:W-:Y:S01]  /*7050*/  FMUL.FTZ R21, R135, c[0x0][0x23c] ;  /* 0x00008f0087157a20 */ /* 0x000fe20000410000 */
[----:B------:R-:W2:Y:S04]  /*7060*/  SHFL.BFLY PT, R7, R134, 0x2, 0x1f ;  /* 0x0c401f0086077f89 */ /* 0x000ea800000e0000 */
[----:B------:R-:W-:Y:S01]  /*7070*/  FSEL R21, R21, RZ, P1 ;  /* 0x000000ff15157208 */ /* 0x000fe20000800000 */
[----:B-1----:R-:W-:-:S04]  /*7080*/  FFMA.FTZ R5, R56, c[0x0][0x23c], -R3 ;  /* 0x00008f0038057a23 */ /* 0x002fc80000010803 */
[----:B------:R1:W3:Y:S01]  /*7090*/  MUFU.EX2 R182, R5 ;  /* 0x0000000500b67308 */ /* 0x0002e20000000800 */
[----:B--2---:R-:W-:-:S05]  /*70a0*/  FMNMX.FTZ R134, R134, R7, !PT ;  /* 0x0000000786867209 */ /* 0x004fca0007810000 */
[----:B------:R-:W2:Y:S01]  /*70b0*/  SHFL.BFLY PT, R6, R134, 0x1, 0x1f ;  /* 0x0c201f0086067f89 */ /* 0x000ea200000e0000 */
[----:B-1----:R-:W-:Y:S01]  /*70c0*/  FFMA.FTZ R5, R58, c[0x0][0x23c], -R3 ;  /* 0x00008f003a057a23 */ /* 0x002fe20000010803 */
[----:B---3--:R-:W-:-:S03]  /*70d0*/  F2FP.PACK_AB R17, R182, R220 ;  /* 0x000000dcb611723e */ /* 0x008fc600000000ff */
[----:B------:R1:W-:Y:S01]  /*70e0*/  MUFU.EX2 R234, R5 ;  /* 0x0000000500ea7308 */ /* 0x0003e20000000800 */
[----:B--2---:R-:W-:Y:S01]  /*70f0*/  FMNMX.FTZ R134, R134, R6, !PT ;  /* 0x0000000686867209 */ /* 0x004fe20007810000 */
[----:B-1----:R-:W-:-:S03]  /*7100*/  FFMA.FTZ R5, R55, c[0x0][0x23c], -R3 ;  /* 0x00008f0037057a23 */ /* 0x002fc60000010803 */
[----:B------:R-:W-:-:S03]  /*7110*/  FSETP.NEU.FTZ.AND P1, PT, R134, -INF , PT ;  /* 0xff8000008600780b */ /* 0x000fc60003f3d000 */
[----:B------:R1:W2:Y:S01]  /*7120*/  MUFU.EX2 R230, R5 ;  /* 0x0000000500e67308 */ /* 0x0002a20000000800 */
[----:B------:R-:W-:-:S05]  /*7130*/  FMUL.FTZ R6, R134, c[0x0][0x23c] ;  /* 0x00008f0086067a20 */ /* 0x000fca0000410000 */
[----:B------:R-:W-:-:S05]  /*7140*/  FSEL R0, R6, RZ, P1 ;  /* 0x000000ff06007208 */ /* 0x000fca0000800000 */
[----:B------:R-:W-:-:S04]  /*7150*/  FFMA.FTZ R4, R68, c[0x0][0x23c], -R0 ;  /* 0x00008f0044047a23 */ /* 0x000fc80000010800 */
[----:B------:R3:W-:Y:S01]  /*7160*/  MUFU.EX2 R240, R4 ;  /* 0x0000000400f07308 */ /* 0x0007e20000000800 */
[----:B-1----:R-:W-:Y:S01]  /*7170*/  FFMA.FTZ R5, R50, c[0x0][0x23c], -R3 ;  /* 0x00008f0032057a23 */ /* 0x002fe20000010803 */
[----:B--2---:R-:W-:-:S06]  /*7180*/  F2FP.PACK_AB R19, R230, R234 ;  /* 0x000000eae613723e */ /* 0x004fcc00000000ff */
[----:B------:R1:W-:Y:S01]  /*7190*/  MUFU.EX2 R194, R5 ;  /* 0x0000000500c27308 */ /* 0x0003e20000000800 */
[----:B------:R-:W-:Y:S01]  /*71a0*/  HMMA.16816.F32 R100, R16, R80, RZ ;  /* 0x000000501064723c */ /* 0x000fe200000018ff */
[----:B---3--:R-:W-:-:S07]  /*71b0*/  FFMA.FTZ R4, R63, c[0x0][0x23c], -R0 ;  /* 0x00008f003f047a23 */ /* 0x008fce0000010800 */
[----:B------:R-:W-:Y:S01]  /*71c0*/  HMMA.16816.F32 R92, R16, R84, RZ ;  /* 0x00000054105c723c */ /* 0x000fe200000018ff */
[----:B------:R2:W3:Y:S01]  /*71d0*/  MUFU.EX2 R189, R4 ;  /* 0x0000000400bd7308 */ /* 0x0004e20000000800 */
[----:B-1----:R-:W-:-:S06]  /*71e0*/  FFMA.FTZ R5, R51, c[0x0][0x23c], -R3 ;  /* 0x00008f0033057a23 */ /* 0x002fcc0000010803 */
[----:B------:R-:W-:Y:S01]  /*71f0*/  HMMA.16816.F32 R124, R16, R36, RZ ;  /* 0x00000024107c723c */ /* 0x000fe200000018ff */
[----:B------:R1:W-:Y:S01]  /*7200*/  MUFU.EX2 R237, R5 ;  /* 0x0000000500ed7308 */ /* 0x0003e20000000800 */
[----:B--2---:R-:W-:Y:S01]  /*7210*/  FFMA.FTZ R4, R32, c[0x0][0x23c], -R21 ;  /* 0x00008f0020047a23 */ /* 0x004fe20000010815 */
[----:B---3--:R-:W-:-:S05]  /*7220*/  F2FP.PACK_AB R15, R189, R240 ;  /* 0x000000f0bd0f723e */ /* 0x008fca00000000ff */
[----:B------:R-:W-:Y:S01]  /*7230*/  HMMA.16816.F32 R32, R16, R24, RZ ;  /* 0x000000181020723c */ /* 0x000fe200000018ff */
[----:B------:R2:W-:Y:S01]  /*7240*/  MUFU.EX2 R223, R4 ;  /* 0x0000000400df7308 */ /* 0x0005e20000000800 */
[----:B-1----:R-:W-:-:S07]  /*7250*/  FFMA.FTZ R5, R42, c[0x0][0x23c], -R3 ;  /* 0x00008f002a057a23 */ /* 0x002fce0000010803 */
[----:B------:R1:W-:Y:S01]  /*7260*/  MUFU.EX2 R192, R5 ;  /* 0x0000000500c07308 */ /* 0x0003e20000000800 */
[----:B--2---:R-:W-:-:S07]  /*7270*/  FFMA.FTZ R4, R60, c[0x0][0x23c], -R0 ;  /* 0x00008f003c047a23 */ /* 0x004fce0000010800 */
        /* <DEDUP_REMOVED lines=10> */
[----:B------:R1:W3:Y:S01]  /*7320*/  MUFU.EX2 R10, R5 ;  /* 0x00000005000a7308 */ /* 0x0002e20000000800 */
[----:B--2---:R-:W-:Y:S02]  /*7330*/  FFMA.FTZ R4, R64, c[0x0][0x23c], -R0 ;  /* 0x00008f0040047a23 */ /* 0x004fe40000010800 */
[----:B------:R-:W2:Y:S05]  /*7340*/  LDSM.16.MT88.4 R64, [R226+0xe000] ;  /* 0x00e00000e240783b */ /* 0x000eaa0000004200 */
[----:B------:R-:W4:Y:S01]  /*7350*/  MUFU.EX2 R229, R4 ;  /* 0x0000000400e57308 */ /* 0x000f220000000800 */
[----:B-1----:R-:W-:Y:S01]  /*7360*/  FFMA.FTZ R5, R61, c[0x0][0x23c], -R21 ;  /* 0x00008f003d057a23 */ /* 0x002fe20000010815 */
[----:B---3--:R-:W-:-:S02]  /*7370*/  F2FP.PACK_AB R12, R10, R232 ;  /* 0x000000e80a0c723e */ /* 0x008fc400000000ff */
[----:B------:R-:W-:-:S04]  /*7380*/  MOV R2, R10 ;  /* 0x0000000a00027202 */ /* 0x000fc80000000f00 */
[----:B------:R1:W-:Y:S01]  /*7390*/  MUFU.EX2 R233, R5 ;  /* 0x0000000500e97308 */ /* 0x0003e20000000800 */
[----:B------:R-:W-:Y:S02]  /*73a0*/  F2FP.PACK_AB R10, R188, R191 ;  /* 0x000000bfbc0a723e */ /* 0x000fe400000000ff */
[----:B----4-:R-:W-:Y:S01]  /*73b0*/  F2FP.PACK_AB R7, R229, R204 ;  /* 0x000000cce507723e */ /* 0x010fe200000000ff */
[--C-:B-1----:R-:W-:Y:S02]  /*73c0*/  FFMA.FTZ R5, R57, c[0x0][0x23c], -R21.reuse ;  /* 0x00008f0039057a23 */ /* 0x102fe40000010815 */
[----:B------:R-:W1:Y:S02]  /*73d0*/  LDSM.16.MT88.4 R56, [R228+0xc000] ;  /* 0x00c00000e438783b */ /* 0x000e640000004200 */
[----:B------:R3:W4:Y:S01]  /*73e0*/  MUFU.EX2 R235, R5 ;  /* 0x0000000500eb7308 */ /* 0x0007220000000800 */
[----:B--2---:R-:W-:Y:S01]  /*73f0*/  HMMA.16816.F32 R108, R16, R64, RZ ;  /* 0x00000040106c723c */ /* 0x004fe200000018ff */
[----:B---3--:R-:W-:Y:S01]  /*7400*/  FFMA.FTZ R5, R54, c[0x0][0x23c], -R21 ;  /* 0x00008f0036057a23 */ /* 0x008fe20000010815 */
[----:B----4-:R-:W-:-:S05]  /*7410*/  F2FP.PACK_AB R14, R235, R233 ;  /* 0x000000e9eb0e723e */ /* 0x010fca00000000ff */
[----:B------:R2:W-:Y:S02]  /*7420*/  MUFU.EX2 R195, R5 ;  /* 0x0000000500c37308 */ /* 0x0005e40000000800 */
[--C-:B--2---:R-:W-:Y:S02]  /*7430*/  FFMA.FTZ R5, R53, c[0x0][0x23c], -R21.reuse ;  /* 0x00008f0035057a23 */ /* 0x104fe40000010815 */
[----:B------:R-:W-:Y:S01]  /*7440*/  LDSM.16.MT88.4 R52, [R226+0xc800] ;  /* 0x00c80000e234783b */ /* 0x000fe20000004200 */
[C---:B-1----:R-:W-:Y:S03]  /*7450*/  HMMA.16816.F32 R140, R16.reuse, R56, RZ ;  /* 0x00000038108c723c */ /* 0x042fe600000018ff */
[----:B------:R1:W2:Y:S02]  /*7460*/  MUFU.EX2 R238, R5 ;  /* 0x0000000500ee7308 */ /* 0x0002a40000000800 */
[----:B-1----:R-:W-:Y:S01]  /*7470*/  FFMA.FTZ R5, R43, c[0x0][0x23c], -R21 ;  /* 0x00008f002b057a23 */ /* 0x002fe20000010815 */
[----:B--2---:R-:W-:Y:S01]  /*7480*/  F2FP.PACK_AB R4, R238, R195 ;  /* 0x000000c3ee04723e */ /* 0x004fe200000000ff */
[----:B------:R-:W1:Y:S04]  /*7490*/  LDSM.16.MT88.4 R40, [R225+0xc000] ;  /* 0x00c00000e128783b */ /* 0x000e680000004200 */
[----:B------:R2:W3:Y:S02]  /*74a0*/  MUFU.EX2 R193, R5 ;  /* 0x0000000500c17308 */ /* 0x0004e40000000800 */
[--C-:B--2---:R-:W-:Y:S01]  /*74b0*/  FFMA.FTZ R5, R72, c[0x0][0x23c], -R0.reuse ;  /* 0x00008f0048057a23 */ /* 0x104fe20000010800 */
[----:B---3--:R-:W-:Y:S01]  /*74c0*/  F2FP.PACK_AB R6, R223, R193 ;  /* 0x000000c1df06723e */ /* 0x008fe200000000ff */
[----:B------:R-:W-:Y:S04]  /*74d0*/  LDSM.16.MT88.4 R72, [R227+0xe800] ;  /* 0x00e80000e348783b */ /* 0x000fe80000004200 */
[----:B------:R2:W-:Y:S02]  /*74e0*/  MUFU.EX2 R11, R5 ;  /* 0x00000005000b7308 */ /* 0x0005e40000000800 */
[----:B--2---:R-:W-:Y:S01]  /*74f0*/  FFMA.FTZ R5, R69, c[0x0][0x23c], -R0 ;  /* 0x00008f0045057a23 */ /* 0x004fe20000010800 */
[----:B-1----:R-:W-:Y:S01]  /*7500*/  HMMA.16816.F32 R60, R16, R40, RZ ;  /* 0x00000028103c723c */ /* 0x002fe200000018ff */
[----:B------:R-:W1:Y:S04]  /*7510*/  LDSM.16.MT88.4 R68, [R225+0xe000] ;  /* 0x00e00000e144783b */ /* 0x000e680000004200 */
[----:B------:R-:W2:Y:S02]  /*7520*/  MUFU.EX2 R9, R5 ;  /* 0x0000000500097308 */ /* 0x000ea40000000800 */
[----:B--2---:R-:W-:-:S02]  /*7530*/  F2FP.PACK_AB R13, R9, R11 ;  /* 0x0000000b090d723e */ /* 0x004fc400000000ff */
[----:B------:R-:W-:-:S05]  /*7540*/  F2FP.PACK_AB R5, R239, R183 ;  /* 0x000000b7ef05723e */ /* 0x000fca00000000ff */
[C---:B------:R-:W-:Y:S07]  /*7550*/  HMMA.16816.F32 R48, R12.reuse, R40, RZ ;  /* 0x000000280c30723c */ /* 0x040fee00000018ff */
[----:B------:R-:W-:Y:S01]  /*7560*/  MOV R41, R28 ;  /* 0x0000001c00297202 */ /* 0x000fe20000000f00 */
[----:B------:R-:W-:Y:S01]  /*7570*/  IMAD.MOV.U32 R40, RZ, RZ, R11 ;  /* 0x000000ffff287224 */ /* 0x000fe200078e000b */
[----:B------:R-:W-:Y:S01]  /*7580*/  HMMA.16816.F32 R28, R12, R24, RZ ;  /* 0x000000180c1c723c */ /* 0x000fe200000018ff */
[----:B------:R-:W-:-:S06]  /*7590*/  F2FP.PACK_AB R11, R224, R192 ;  /* 0x000000c0e00b723e */ /* 0x000fcc00000000ff */
[----:B------:R-:W-:Y:S01]  /*75a0*/  IMAD.MOV.U32 R25, RZ, RZ, R9 ;  /* 0x000000ffff197224 */ /* 0x000fe200078e0009 */
[----:B------:R-:W-:Y:S01]  /*75b0*/  F2FP.PACK_AB R9, R237, R194 ;  /* 0x000000c2ed09723e */ /* 0x000fe200000000ff */
[----:B-1----:R-:W-:Y:S08]  /*75c0*/  HMMA.16816.F32 R112, R12, R68, RZ ;  /* 0x000000440c70723c */ /* 0x002ff000000018ff */
[-C--:B------:R-:W-:Y:S01]  /*75d0*/  HMMA.16816.F32 R148, R8, R44.reuse, R60 ;  /* 0x0000002c0894723c */ /* 0x080fe2000000183c */
[----:B------:R-:W-:Y:S07]  /*75e0*/  LDSM.16.MT88.4 R60, [R226+0xe800] ;  /* 0x00e80000e23c783b */ /* 0x000fee0000004200 */
[----:B------:R-:W-:Y:S01]  /*75f0*/  HMMA.16816.F32 R144, R4, R44, R48 ;  /* 0x0000002c0490723c */ /* 0x000fe20000001830 */
[----:B------:R-:W1:Y:S07]  /*7600*/  LDSM.16.MT88.4 R48, [R225+0xe800] ;  /* 0x00e80000e130783b */ /* 0x000e6e0000004200 */
[----:B------:R-:W-:Y:S08]  /*7610*/  HMMA.16816.F32 R216, R8, R76, R100 ;  /* 0x0000004c08d8723c */ /* 0x000ff00000001864 */
[C---:B------:R-:W-:Y:S08]  /*7620*/  HMMA.16816.F32 R104, R12.reuse, R64, RZ ;  /* 0x000000400c68723c */ /* 0x040ff000000018ff */
[C---:B------:R-:W-:Y:S07]  /*7630*/  HMMA.16816.F32 R96, R12.reuse, R80, RZ ;  /* 0x000000500c60723c */ /* 0x040fee00000018ff */
[----:B------:R-:W-:Y:S01]  /*7640*/  IMAD.MOV.U32 R81, RZ, RZ, R2 ;  /* 0x000000ffff517224 */ /* 0x000fe200078e0002 */
[----:B------:R-:W-:Y:S01]  /*7650*/  HMMA.16816.F32 R88, R12, R84, RZ ;  /* 0x000000540c58723c */ /* 0x000fe200000018ff */
[----:B------:R-:W-:Y:S01]  /*7660*/  MOV R205, R216 ;  /* 0x000000d800cd7202 */ /* 0x000fe20000000f00 */
[----:B------:R-:W-:Y:S01]  /*7670*/  IMAD.MOV.U32 R65, RZ, RZ, R219 ;  /* 0x000000ffff417224 */ /* 0x000fe200078e00db */
[----:B------:R-:W-:Y:S01]  /*7680*/  MOV R80, R223 ;  /* 0x000000df00507202 */ /* 0x000fe20000000f00 */
[----:B------:R-:W-:-:S03]  /*7690*/  IMAD.MOV.U32 R2, RZ, RZ, R220 ;  /* 0x000000ffff027224 */ /* 0x000fc600078e00dc */
[----:B------:R-:W-:Y:S01]  /*76a0*/  IMAD.MOV.U32 R85, RZ, RZ, R41 ;  /* 0x000000ffff557224 */ /* 0x000fe200078e0029 */
[C---:B------:R-:W-:Y:S08]  /*76b0*/  HMMA.16816.F32 R92, R8.reuse, R72, R92 ;  /* 0x00000048085c723c */ /* 0x040ff0000000185c */
[-C--:B------:R-:W-:Y:S01]  /*76c0*/  HMMA.16816.F32 R172, R8, R52.reuse, R32 ;  /* 0x0000003408ac723c */ /* 0x080fe20000001820 */
[----:B------:R-:W2:Y:S07]  /*76d0*/  LDSM.16.MT88.4 R32, [R228+0xc800] ;  /* 0x00c80000e420783b */ /* 0x000eae0000004200 */
[----:B------:R-:W-:Y:S01]  /*76e0*/  HMMA.16816.F32 R168, R4, R52, R28 ;  /* 0x0000003404a8723c */ /* 0x000fe2000000181c */
[----:B------:R-:W3:Y:S07]  /*76f0*/  LDSM.16.MT88.4 R28, [R227+0xc800] ;  /* 0x00c80000e31c783b */ /* 0x000eee0000004200 */
[----:B------:R-:W-:Y:S01]  /*7700*/  HMMA.16816.F32 R120, R12, R36, RZ ;  /* 0x000000240c78723c */ /* 0x000fe200000018ff */
[----:B------:R-:W-:Y:S01]  /*7710*/  MOV R64, R95 ;  /* 0x0000005f00407202 */ /* 0x000fe20000000f00 */
[----:B------:R-:W-:-:S05]  /*7720*/  IMAD.MOV.U32 R84, RZ, RZ, R92 ;  /* 0x000000ffff547224 */ /* 0x000fca00078e005c */
[----:B------:R-:W-:Y:S01]  /*7730*/  IMAD.MOV.U32 R36, RZ, RZ, R222 ;  /* 0x000000ffff247224 */ /* 0x000fe200078e00de */
[----:B------:R-:W-:Y:S01]  /*7740*/  HMMA.16816.F32 R116, R16, R68, RZ ;  /* 0x000000441074723c */ /* 0x000fe200000018ff */
[----:B------:R-:W-:-:S06]  /*7750*/  MOV R37, R221 ;  /* 0x000000dd00257202 */ /* 0x000fcc0000000f00 */
[----:B------:R-:W-:Y:S01]  /*7760*/  IMAD.MOV.U32 R69, RZ, RZ, R217 ;  /* 0x000000ffff457224 */ /* 0x000fe200078e00d9 */
[----:B------:R-:W-:Y:S01]  /*7770*/  HMMA.16816.F32 R128, R12, R56, RZ ;  /* 0x000000380c80723c */ /* 0x000fe200000018ff */
[----:B------:R-:W-:-:S06]  /*7780*/  MOV R68, R218 ;  /* 0x000000da00447202 */ /* 0x000fcc0000000f00 */
[----:B------:R-:W-:Y:S01]  /*7790*/  MOV R57, R93 ;  /* 0x0000005d00397202 */ /* 0x000fe20000000f00 */
[----:B-1----:R-:W-:Y:S01]  /*77a0*/  HMMA.16816.F32 R184, R4, R48, R112 ;  /* 0x0000003004b8723c */ /* 0x002fe20000001870 */
[----:B------:R-:W-:-:S07]  /*77b0*/  IMAD.MOV.U32 R56, RZ, RZ, R94 ;  /* 0x000000ffff387224 */ /* 0x000fce00078e005e */
        /* <DEDUP_REMOVED lines=12> */
[-C--:B--2---:R-:W-:Y:S08]  /*7880*/  HMMA.16816.F32 R140, R8, R32.reuse, R140 ;  /* 0x00000020088c723c */ /* 0x084ff0000000188c */
[----:B------:R-:W-:Y:S07]  /*7890*/  HMMA.16816.F32 R128, R4, R32, R128 ;  /* 0x000000200480723c */ /* 0x000fee0000001880 */
[----:B------:R-:W-:Y:S01]  /*78a0*/  MOV R33, R40 ;  /* 0x0000002800217202 */ /* 0x000fe20000000f00 */
[----:B---3--:R-:W-:Y:S01]  /*78b0*/  HMMA.16816.F32 R196, R8, R28, R124 ;  /* 0x0000001c08c4723c */ /* 0x008fe2000000187c */
[----:B------:R-:W-:-:S07]  /*78c0*/  MOV R32, R25 ;  /* 0x0000001900207202 */ /* 0x000fce0000000f00 */
[----:B------:R-:W-:Y:S08]  /*78d0*/  HMMA.16816.F32 R200, R8, R48, R116 ;  /* 0x0000003008c8723c */ /* 0x000ff00000001874 */
[C---:B------:R-:W-:Y:S07]  /*78e0*/  HMMA.16816.F32 R120, R4.reuse, R28, R120 ;  /* 0x0000001c0478723c */ /* 0x040fee0000001878 */
[----:B------:R-:W-:Y:S01]  /*78f0*/  IMAD.MOV.U32 R29, RZ, RZ, R33 ;  /* 0x000000ffff1d7224 */ /* 0x000fe200078e0021 */
[----:B------:R-:W-:Y:S01]  /*7900*/  HMMA.16816.F32 R112, R4, R46, R112 ;  /* 0x0000002e0470723c */ /* 0x000fe20000001870 */
[----:B------:R-:W-:-:S02]  /*7910*/  MOV R33, R235 ;  /* 0x000000eb00217202 */ /* 0x000fc40000000f00 */
[----:B------:R-:W-:Y:S01]  /*7920*/  MOV R28, R85 ;  /* 0x00000055001c7202 */ /* 0x000fe20000000f00 */
[----:B------:R-:W-:-:S04]  /*7930*/  IMAD.MOV.U32 R85, RZ, RZ, R80 ;  /* 0x000000ffff557224 */ /* 0x000fc800078e0050 */
        /* <DEDUP_REMOVED lines=8> */
[----:B------:R-:W-:-:S02]  /*79c0*/  IMAD.MOV.U32 R88, RZ, RZ, R37 ;  /* 0x000000ffff587224 */ /* 0x000fc400078e0025 */
[----:B------:R-:W-:-:S04]  /*79d0*/  IMAD.MOV.U32 R90, RZ, RZ, R232 ;  /* 0x000000ffff5a7224 */ /* 0x000fc800078e00e8 */
[----:B------:R-:W-:Y:S01]  /*79e0*/  MOV R15, R2 ;  /* 0x00000002000f7202 */ /* 0x000fe20000000f00 */
[----:B------:R-:W-:Y:S01]  /*79f0*/  HMMA.16816.F32 R40, R16, R42, RZ ;  /* 0x0000002a1028723c */ /* 0x000fe200000018ff */
[----:B------:R-:W-:-:S07]  /*7a00*/  FFMA.FTZ R2, R181, c[0x0][0x23c], -R20 ;  /* 0x00008f00b5027a23 */ /* 0x000fce0000010814 */
[C---:B------:R-:W-:Y:S07]  /*7a10*/  HMMA.16816.F32 R4, R16.reuse, R58, RZ ;  /* 0x0000003a1004723c */ /* 0x040fee00000018ff */
[----:B------:R-:W-:Y:S01]  /*7a20*/  MOV R59, R15 ;  /* 0x0000000f003b7202 */ /* 0x000fe20000000f00 */
[----:B------:R-:W-:Y:S01]  /*7a30*/  HMMA.16816.F32 R24, R16, R26, RZ ;  /* 0x0000001a1018723c */ /* 0x000fe200000018ff */
[----:B------:R-:W-:Y:S02]  /*7a40*/  IMAD.MOV.U32 R58, RZ, RZ, R88 ;  /* 0x000000ffff3a7224 */ /* 0x000fe400078e0058 */
[----:B------:R-:W-:-:S02]  /*7a50*/  IMAD.MOV.U32 R88, RZ, RZ, R29 ;  /* 0x000000ffff587224 */ /* 0x000fc400078e001d */
[----:B------:R-:W-:-:S03]  /*7a60*/  FFMA.FTZ R29, R152, c[0x0][0x23c], -R20 ;  /* 0x00008f00981d7a23 */ /* 0x000fc60000010814 */
[C---:B------:R-:W-:Y:S08]  /*7a70*/  HMMA.16816.F32 R40, R8.reuse, R46, R40 ;  /* 0x0000002e0828723c */ /* 0x040ff00000001828 */
[----:B------:R-:W-:Y:S07]  /*7a80*/  HMMA.16816.F32 R44, R8, R34, R4 ;  /* 0x00000022082c723c */ /* 0x000fee0000001804 */
[----:B------:R-:W-:Y:S01]  /*7a90*/  MOV R34, R32 ;  /* 0x0000002000227202 */ /* 0x000fe20000000f00 */
[----:B------:R-:W-:Y:S01]  /*7aa0*/  HMMA.16816.F32 R4, R16, R70, RZ ;  /* 0x000000461004723c */ /* 0x000fe200000018ff */
[----:B------:R1:W-:Y:S01]  /*7ab0*/  MUFU.EX2 R71, R2 ;  /* 0x0000000200477308 */ /* 0x0003e20000000800 */
[----:B------:R-:W-:Y:S01]  /*7ac0*/  MOV R35, R28 ;  /* 0x0000001c00237202 */ /* 0x000fe20000000f00 */
[----:B------:R-:W-:-:S04]  /*7ad0*/  FFMA.FTZ R28, R133, c[0x0][0x23c], -R20 ;  /* 0x00008f00851c7a23 */ /* 0x000fc80000010814 */
[----:B------:R-:W-:Y:S01]  /*7ae0*/  IMAD.MOV.U32 R70, RZ, RZ, R35 ;  /* 0x000000ffff467224 */ /* 0x000fe200078e0023 */
[----:B------:R-:W-:Y:S08]  /*7af0*/  HMMA.16816.F32 R36, R16, R38, RZ ;  /* 0x000000261024723c */ /* 0x000ff000000018ff */
[----:B------:R-:W-:Y:S01]  /*7b00*/  HMMA.16816.F32 R52, R8, R54, R24 ;  /* 0x000000360834723c */ /* 0x000fe20000001818 */
[----:B-1----:R-:W-:-:S04]  /*7b10*/  FFMA.FTZ R2, R167, c[0x0][0x23c], -R20 ;  /* 0x00008f00a7027a23 */ /* 0x002fc80000010814 */
[----:B------:R1:W-:Y:S02]  /*7b20*/  MUFU.EX2 R12, R2 ;  /* 0x00000002000c7308 */ /* 0x0003e40000000800 */
[----:B------:R-:W-:Y:S01]  /*7b30*/  FFMA.FTZ R27, R22, c[0x0][0x23c], -R20 ;  /* 0x00008f00161b7a23 */ /* 0x000fe20000010814 */
[----:B------:R-:W-:Y:S01]  /*7b40*/  HMMA.16816.F32 R48, R8, R50, R4 ;  /* 0x000000320830723c */ /* 0x000fe20000001804 */
[----:B------:R-:W-:Y:S02]  /*7b50*/  FFMA.FTZ R26, R156, c[0x0][0x23c], -R3 ;  /* 0x00008f009c1a7a23 */ /* 0x000fe40000010803 */
[----:B------:R-:W-:-:S05]  /*7b60*/  FFMA.FTZ R22, R159, c[0x0][0x23c], -R21 ;  /* 0x00008f009f167a23 */ /* 0x000fca0000010815 */
[----:B------:R-:W-:Y:S01]  /*7b70*/  HMMA.16816.F32 R4, R16, R66, RZ ;  /* 0x000000421004723c */ /* 0x000fe200000018ff */
[----:B-1----:R-:W-:-:S06]  /*7b80*/  FFMA.FTZ R2, R163, c[0x0][0x23c], -R20 ;  /* 0x00008f00a3027a23 */ /* 0x002fcc0000010814 */
[----:B------:R-:W-:Y:S01]  /*7b90*/  IMAD.MOV.U32 R67, RZ, RZ, R34 ;  /* 0x000000ffff437224 */ /* 0x000fe200078e0022 */
[----:B------:R-:W-:Y:S01]  /*7ba0*/  HMMA.16816.F32 R36, R8, R30, R36 ;  /* 0x0000001e0824723c */ /* 0x000fe20000001824 */
[----:B------:R1:W-:Y:S06]  /*7bb0*/  MUFU.EX2 R89, R2 ;  /* 0x0000000200597308 */ /* 0x0003ec0000000800 */
[----:B------:R-:W-:-:S09]  /*7bc0*/  FFMA.FTZ R30, R157, c[0x0][0x23c], -R20 ;  /* 0x00008f009d1e7a23 */ /* 0x000fd20000010814 */
[----:B------:R-:W-:Y:S01]  /*7bd0*/  HMMA.16816.F32 R60, R8, R62, R4 ;  /* 0x0000003e083c723c */ /* 0x000fe20000001804 */
[----:B-1----:R-:W-:Y:S02]  /*7be0*/  FFMA.FTZ R2, R158, c[0x0][0x23c], -R20 ;  /* 0x00008f009e027a23 */ /* 0x002fe40000010814 */
[----:B------:R-:W-:-:S05]  /*7bf0*/  FFMA.FTZ R20, R155, c[0x0][0x23c], -R21 ;  /* 0x00008f009b147a23 */ /* 0x000fca0000010815 */
[C---:B------:R-:W-:Y:S01]  /*7c00*/  HMMA.16816.F32 R4, R16.reuse, R82, RZ ;  /* 0x000000521004723c */ /* 0x040fe200000018ff */
[----:B------:R1:W2:Y:S07]  /*7c10*/  MUFU.EX2 R83, R2 ;  /* 0x0000000200537308 */ /* 0x0002ae0000000800 */
[----:B------:R-:W-:Y:S07]  /*7c20*/  HMMA.16816.F32 R16, R16, R86, RZ ;  /* 0x000000561010723c */ /* 0x000fee00000018ff */
[----:B------:R-:W-:Y:S01]  /*7c30*/  MOV R87, R191 ;  /* 0x000000bf00577202 */ /* 0x000fe20000000f00 */
[----:B------:R-:W-:-:S02]  /*7c40*/  IMAD.MOV.U32 R86, RZ, RZ, R192 ;  /* 0x000000ffff567224 */ /* 0x000fc400078e00c0 */
[----:B-1----:R-:W-:-:S04]  /*7c50*/  FFMA.FTZ R2, R178, c[0x0][0x23c], -R3 ;  /* 0x00008f00b2027a23 */ /* 0x002fc80000010803 */
[----:B------:R1:W-:Y:S02]  /*7c60*/  MUFU.EX2 R232, R2 ;  /* 0x0000000200e87308 */ /* 0x0003e40000000800 */
[C---:B------:R-:W-:Y:S07]  /*7c70*/  HMMA.16816.F32 R76, R8.reuse, R78, R4 ;  /* 0x0000004e084c723c */ /* 0x040fee0000001804 */
[----:B------:R-:W-:Y:S01]  /*7c80*/  FFMA.FTZ R4, R180, c[0x0][0x23c], -R0 ;  /* 0x00008f00b4047a23 */ /* 0x000fe20000010800 */
[----:B------:R-:W-:Y:S03]  /*7c90*/  HMMA.16816.F32 R72, R8, R74, R16 ;  /* 0x0000004a0848723c */ /* 0x000fe60000001810 */
[----:B------:R-:W-:Y:S01]  /*7ca0*/  MUFU.EX2 R31, R4 ;  /* 0x00000004001f7308 */ /* 0x000fe20000000800 */
[----:B-1----:R-:W-:-:S03]  /*7cb0*/  FFMA.FTZ R2, R177, c[0x0][0x23c], -R3 ;  /* 0x00008f00b1027a23 */ /* 0x002fc60000010803 */
[----:B--2---:R-:W-:Y:S01]  /*7cc0*/  F2FP.PACK_AB R10, R83, R89 ;  /* 0x00000059530a723e */ /* 0x004fe200000000ff */
[----:B------:R-:W-:Y:S01]  /*7cd0*/  IMAD.MOV.U32 R18, RZ, RZ, R194 ;  /* 0x000000ffff127224 */ /* 0x000fe200078e00c2 */
[----:B------:R-:W-:Y:S02]  /*7ce0*/  MOV R17, R195 ;  /* 0x000000c300117202 */ /* 0x000fe40000000f00 */
[----:B------:R1:W2:Y:S01]  /*7cf0*/  MUFU.EX2 R25, R2 ;  /* 0x0000000200197308 */ /* 0x0002a20000000800 */
[----:B------:R-:W-:Y:S01]  /*7d00*/  MOV R19, R193 ;  /* 0x000000c100137202 */ /* 0x000fe20000000f00 */
[--C-:B-1----:R-:W-:Y:S01]  /*7d10*/  FFMA.FTZ R2, R162, c[0x0][0x23c], -R3.reuse ;  /* 0x00008f00a2027a23 */ /* 0x102fe20000010803 */
[----:B--2---:R-:W-:Y:S01]  /*7d20*/  MOV R152, R25 ;  /* 0x0000001900987202 */ /* 0x004fe20000000f00 */
[----:B------:R-:W-:-:S04]  /*7d30*/  FFMA.FTZ R25, R153, c[0x0][0x23c], -R3 ;  /* 0x00008f0099197a23 */ /* 0x000fc80000010803 */
[----:B------:R1:W-:Y:S01]  /*7d40*/  MUFU.EX2 R235, R2 ;  /* 0x0000000200eb7308 */ /* 0x0003e20000000800 */
[----:B------:R-:W-:Y:S01]  /*7d50*/  F2FP.PACK_AB R9, R152, R232 ;  /* 0x000000e89809723e */ /* 0x000fe200000000ff */
[----:B-1----:R-:W-:-:S06]  /*7d60*/  FFMA.FTZ R2, R160, c[0x0][0x23c], -R3 ;  /* 0x00008f00a0027a23 */ /* 0x002fcc0000010803 */
[----:B------:R1:W2:Y:S02]  /*7d70*/  MUFU.EX2 R16, R2 ;  /* 0x0000000200107308 */ /* 0x0002a40000000800 */
[----:B-1----:R-:W-:Y:S01]  /*7d80*/  FFMA.FTZ R2, R179, c[0x0][0x23c], -R21 ;  /* 0x00008f00b3027a23 */ /* 0x002fe20000010815 */
[----:B--2---:R-:W-:-:S05]  /*7d90*/  F2FP.PACK_AB R11, R16, R235 ;  /* 0x000000eb100b723e */ /* 0x004fca00000000ff */
[----:B------:R1:W-:Y:S02]  /*7da0*/  MUFU.EX2 R32, R2 ;  /* 0x0000000200207308 */ /* 0x0003e40000000800 */
[----:B-1----:R-:W-:-:S06]  /*7db0*/  FFMA.FTZ R2, R166, c[0x0][0x23c], -R21 ;  /* 0x00008f00a6027a23 */ /* 0x002fcc0000010815 */
[----:B------:R1:W2:Y:S02]  /*7dc0*/  MUFU.EX2 R24, R2 ;  /* 0x0000000200187308 */ /* 0x0002a40000000800 */
[----:B-1----:R-:W-:Y:S02]  /*7dd0*/  FFMA.FTZ R2, R164, c[0x0][0x23c], -R21 ;  /* 0x00008f00a4027a23 */ /* 0x002fe40000010815 */
[----:B--2---:R-:W-:-:S04]  /*7de0*/  IMAD.MOV.U32 R153, RZ, RZ, R24 ;  /* 0x000000ffff997224 */ /* 0x004fc800078e0018 */
[----:B------:R1:W-:Y:S01]  /*7df0*/  MUFU.EX2 R80, R2 ;  /* 0x0000000200507308 */ /* 0x0003e20000000800 */
[----:B------:R-:W-:Y:S01]  /*7e00*/  FFMA.FTZ R24, R132, c[0x0][0x23c], -R3 ;  /* 0x00008f0084187a23 */ /* 0x000fe20000010803 */
[----:B------:R-:W-:Y:S01]  /*7e10*/  MOV R132, R71 ;  /* 0x0000004700847202 */ /* 0x000fe20000000f00 */
[----:B------:R-:W-:Y:S01]  /*7e20*/  FFMA.FTZ R3, R138, c[0x0][0x23c], -R21 ;  /* 0x00008f008a037a23 */ /* 0x000fe20000010815 */
[----:B------:R-:W-:Y:S01]  /*7e30*/  MOV R71, R58 ;  /* 0x0000003a00477202 */ /* 0x000fe20000000f00 */
[----:B------:R-:W-:Y:S01]  /*7e40*/  IMAD.MOV.U32 R58, RZ, RZ, R59 ;  /* 0x000000ffff3a7224 */ /* 0x000fe200078e003b */
[----:B------:R-:W-:Y:S02]  /*7e50*/  MOV R59, R90 ;  /* 0x0000005a003b7202 */ /* 0x000fe40000000f00 */
[----:B------:R-:W-:Y:S02]  /*7e60*/  MOV R90, R33 ;  /* 0x00000021005a7202 */ /* 0x000fe40000000f00 */
[----:B------:R-:W-:Y:S01]  /*7e70*/  MOV R138, R64 ;  /* 0x00000040008a7202 */ /* 0x000fe20000000f00 */
[----:B-1----:R-:W-:-:S02]  /*7e80*/  FFMA.FTZ R2, R154, c[0x0][0x23c], -R21 ;  /* 0x00008f009a027a23 */ /* 0x002fc40000010815 */
[----:B------:R-:W-:Y:S02]  /*7e90*/  IMAD.MOV.U32 R154, RZ, RZ, R12 ;  /* 0x000000ffff9a7224 */ /* 0x000fe400078e000c */
[----:B------:R-:W1:Y:S01]  /*7ea0*/  LDSM.16.MT88.4 R12, [R225+0xd000] ;  /* 0x00d00000e10c783b */ /* 0x000e620000004200 */
[----:B------:R2:W-:Y:S02]  /*7eb0*/  MUFU.EX2 R5, R2 ;  /* 0x0000000200057308 */ /* 0x0005e40000000800 */
[----:B------:R-:W-:Y:S01]  /*7ec0*/  F2FP.PACK_AB R8, R154, R132 ;  /* 0x000000849a08723e */ /* 0x000fe200000000ff */
[----:B--2---:R-:W-:-:S05]  /*7ed0*/  FFMA.FTZ R2, R176, c[0x0][0x23c], -R0 ;  /* 0x00008f00b0027a23 */ /* 0x004fca0000010800 */
[----:B------:R2:W3:Y:S02]  /*7ee0*/  MUFU.EX2 R6, R2 ;  /* 0x0000000200067308 */ /* 0x0004e40000000800 */
[--C-:B--2---:R-:W-:Y:S01]  /*7ef0*/  FFMA.FTZ R2, R165, c[0x0][0x23c], -R0.reuse ;  /* 0x00008f00a5027a23 */ /* 0x104fe20000010800 */
[----:B---3--:R-:W-:Y:S01]  /*7f00*/  MOV R155, R6 ;  /* 0x00000006009b7202 */ /* 0x008fe20000000f00 */
[----:B-1----:R-:W-:Y:S04]  /*7f10*/  HMMA.16816.F32 R148, R8, R12, R148 ;  /* 0x0000000c0894723c */ /* 0x002fe80000001894 */
[----:B------:R1:W-:Y:S02]  /*7f20*/  MUFU.EX2 R82, R2 ;  /* 0x0000000200527308 */ /* 0x0003e40000000800 */
[----:B-1----:R-:W-:-:S06]  /*7f30*/  FFMA.FTZ R2, R161, c[0x0][0x23c], -R0 ;  /* 0x00008f00a1027a23 */ /* 0x002fcc0000010800 */
[----:B------:R1:W2:Y:S02]  /*7f40*/  MUFU.EX2 R133, R2 ;  /* 0x0000000200857308 */ /* 0x0002a40000000800 */
[----:B-1----:R-:W-:Y:S01]  /*7f50*/  FFMA.FTZ R2, R139, c[0x0][0x23c], -R21 ;  /* 0x00008f008b027a23 */ /* 0x002fe20000010815 */
[----:B--2---:R-:W-:Y:S01]  /*7f60*/  F2FP.PACK_AB R7, R133, R82 ;  /* 0x000000528507723e */ /* 0x004fe200000000ff */
[----:B------:R-:W-:Y:S01]  /*7f70*/  IMAD.MOV.U32 R139, RZ, RZ, R5 ;  /* 0x000000ffff8b7224 */ /* 0x000fe200078e0005 */
[----:B------:R-:W-:Y:S01]  /*7f80*/  F2FP.PACK_AB R5, R155, R31 ;  /* 0x0000001f9b05723e */ /* 0x000fe200000000ff */
[----:B------:R-:W-:Y:S02]  /*7f90*/  IMAD.MOV.U32 R21, RZ, RZ, R32 ;  /* 0x000000ffff157224 */ /* 0x000fe400078e0020 */
[----:B------:R-:W-:Y:S01]  /*7fa0*/  HMMA.16816.F32 R32, R8, R14, R40 ;  /* 0x0000000e0820723c */ /* 0x000fe20000001828 */
[----:B------:R-:W-:Y:S02]  /*7fb0*/  F2FP.PACK_AB R6, R139, R80 ;  /* 0x000000508b06723e */ /* 0x000fe400000000ff */
[----:B------:R-:W-:-:S07]  /*7fc0*/  F2FP.PACK_AB R4, R153, R21 ;  /* 0x000000159904723e */ /* 0x000fce00000000ff */
[C---:B------:R-:W-:Y:S08]  /*7fd0*/  HMMA.16816.F32 R144, R4.reuse, R12, R144 ;  /* 0x0000000c0490723c */ /* 0x040ff00000001890 */
[----:B------:R-:W-:Y:S01]  /*7fe0*/  HMMA.16816.F32 R156, R4, R14, R112 ;  /* 0x0000000e049c723c */ /* 0x000fe20000001870 */
[----:B------:R-:W1:Y:S06]  /*7ff0*/  LDSM.16.MT88.4 R12, [R226+0xd000] ;  /* 0x00d00000e20c783b */ /* 0x000e6c0000004200 */
[----:B------:R-:W-:Y:S01]  /*8000*/  MOV R112, R205 ;  /* 0x000000cd00707202 */ /* 0x000fe20000000f00 */
[----:B------:R-:W-:Y:S01]  /*8010*/  IMAD.MOV.U32 R115, RZ, RZ, R65 ;  /* 0x000000ffff737224 */ /* 0x000fe200078e0041 */
[----:B------:R-:W-:Y:S01]  /*8020*/  MOV R114, R68 ;  /* 0x0000004400727202 */ /* 0x000fe20000000f00 */
[----:B------:R-:W-:Y:S01]  /*8030*/  IMAD.MOV.U32 R113, RZ, RZ, R69 ;  /* 0x000000ffff717224 */ /* 0x000fe200078e0045 */
[-C--:B-1----:R-:W-:Y:S08]  /*8040*/  HMMA.16816.F32 R164, R8, R12.reuse, R172 ;  /* 0x0000000c08a4723c */ /* 0x082ff000000018ac */
[C---:B------:R-:W-:Y:S07]  /*8050*/  HMMA.16816.F32 R160, R4.reuse, R12, R168 ;  /* 0x0000000c04a0723c */ /* 0x040fee00000018a8 */
[----:B------:R-:W-:Y:S01]  /*8060*/  IMAD.MOV.U32 R170, RZ, RZ, R81 ;  /* 0x000000ffffaa7224 */ /* 0x000fe200078e0051 */
[----:B------:R-:W-:Y:S01]  /*8070*/  HMMA.16816.F32 R172, R4, R14, R108 ;  /* 0x0000000e04ac723c */ /* 0x000fe2000000186c */
[----:B------:R-:W-:Y:S01]  /*8080*/  MOV R81, R183 ;  /* 0x000000b700517202 */ /* 0x000fe20000000f00 */
[----:B------:R-:W-:Y:S01]  /*8090*/  IMAD.MOV.U32 R169, RZ, RZ, R182 ;  /* 0x000000ffffa97224 */ /* 0x000fe200078e00b6 */
[----:B------:R-:W-:Y:S01]  /*80a0*/  MOV R171, R67 ;  /* 0x0000004300ab7202 */ /* 0x000fe20000000f00 */
[----:B------:R-:W-:-:S02]  /*80b0*/  IMAD.MOV.U32 R168, RZ, RZ, R89 ;  /* 0x000000ffffa87224 */ /* 0x000fc400078e0059 */
[----:B------:R-:W-:Y:S01]  /*80c0*/  IMAD.MOV.U32 R89, RZ, RZ, R204 ;  /* 0x000000ffff597224 */ /* 0x000fe200078e00cc */
[----:B------:R-:W-:Y:S01]  /*80d0*/  MOV R109, R88 ;  /* 0x00000058006d7202 */ /* 0x000fe20000000f00 */
        /* <DEDUP_REMOVED lines=13> */
[----:B------:R-:W-:Y:S01]  /*81b0*/  MOV R141, R59 ;  /* 0x0000003b008d7202 */ /* 0x000fe20000000f00 */
[----:B------:R-:W-:-:S02]  /*81c0*/  IMAD.MOV.U32 R140, RZ, RZ, R88 ;  /* 0x000000ffff8c7224 */ /* 0x000fc400078e0058 */
[----:B------:R-:W-:-:S03]  /*81d0*/  IMAD.MOV.U32 R143, RZ, RZ, R18 ;  /* 0x000000ffff8f7224 */ /* 0x000fc600078e0012 */
[----:B------:R-:W-:Y:S01]  /*81e0*/  MOV R128, R70 ;  /* 0x0000004600807202 */ /* 0x000fe20000000f00 */
[----:B------:R-:W-:Y:S01]  /*81f0*/  HMMA.16816.F32 R188, R4, R14, R104 ;  /* 0x0000000e04bc723c */ /* 0x000fe20000001868 */
[----:B------:R-:W-:Y:S01]  /*8200*/  MOV R131, R89 ;  /* 0x0000005900837202 */ /* 0x000fe20000000f00 */
[----:B------:R-:W-:Y:S02]  /*8210*/  IMAD.MOV.U32 R130, RZ, RZ, R90 ;  /* 0x000000ffff827224 */ /* 0x000fe400078e005a */
[----:B------:R-:W-:-:S04]  /*8220*/  IMAD.MOV.U32 R129, RZ, RZ, R85 ;  /* 0x000000ffff817224 */ /* 0x000fc800078e0055 */
[C---:B------:R-:W-:Y:S01]  /*8230*/  HMMA.16816.F32 R44, R8.reuse, R14, R44 ;  /* 0x0000000e082c723c */ /* 0x040fe2000000182c */
[----:B------:R-:W1:Y:S07]  /*8240*/  LDSM.16.MT88.4 R12, [R227+0xd000] ;  /* 0x00d00000e30c783b */ /* 0x000e6e0000004200 */
        /* <DEDUP_REMOVED lines=8> */
[----:B------:R-:W-:Y:S01]  /*82d0*/  MOV R100, R112 ;  /* 0x0000007000647202 */ /* 0x000fe20000000f00 */
[----:B------:R-:W-:Y:S01]  /*82e0*/  IMAD.MOV.U32 R113, RZ, RZ, R86 ;  /* 0x000000ffff717224 */ /* 0x000fe200078e0056 */
[----:B------:R-:W-:-:S02]  /*82f0*/  MOV R114, R87 ;  /* 0x0000005700727202 */ /* 0x000fc40000000f00 */
[----:B------:R-:W-:Y:S02]  /*8300*/  MOV R115, R17 ;  /* 0x0000001100737202 */ /* 0x000fe40000000f00 */
[----:B------:R-:W-:Y:S01]  /*8310*/  MOV R112, R19 ;  /* 0x0000001300707202 */ /* 0x000fe20000000f00 */
[-C--:B-1----:R-:W-:Y:S07]  /*8320*/  HMMA.16816.F32 R68, R8, R12.reuse, R200 ;  /* 0x0000000c0844723c */ /* 0x082fee00000018c8 */
[----:B------:R-:W-:Y:S01]  /*8330*/  MOV R203, R54 ;  /* 0x0000003600cb7202 */ /* 0x000fe20000000f00 */
[----:B------:R-:W-:Y:S01]  /*8340*/  IMAD.MOV.U32 R202, RZ, RZ, R55 ;  /* 0x000000ffffca7224 */ /* 0x000fe200078e0037 */
[----:B------:R-:W-:Y:S01]  /*8350*/  HMMA.16816.F32 R36, R4, R12, R184 ;  /* 0x0000000c0424723c */ /* 0x000fe200000018b8 */
[----:B------:R-:W-:Y:S01]  /*8360*/  MOV R201, R108 ;  /* 0x0000006c00c97202 */ /* 0x000fe20000000f00 */
[----:B------:R-:W-:-:S05]  /*8370*/  IMAD.MOV.U32 R200, RZ, RZ, R109 ;  /* 0x000000ffffc87224 */ /* 0x000fca00078e006d */
[----:B------:R-:W-:Y:S01]  /*8380*/  MOV R184, R138 ;  /* 0x0000008a00b87202 */ /* 0x000fe20000000f00 */
[-C--:B------:R-:W-:Y:S01]  /*8390*/  HMMA.16816.F32 R52, R4, R14.reuse, R96 ;  /* 0x0000000e0434723c */ /* 0x080fe20000001860 */
[----:B------:R-:W-:Y:S01]  /*83a0*/  MOV R185, R91 ;  /* 0x0000005b00b97202 */ /* 0x000fe20000000f00 */
[----:B------:R-:W-:Y:S01]  /*83b0*/  IMAD.MOV.U32 R138, RZ, RZ, R16 ;  /* 0x000000ffff8a7224 */ /* 0x000fe200078e0010 */
[----:B------:R-:W-:Y:S01]  /*83c0*/  MOV R187, R110 ;  /* 0x0000006e00bb7202 */ /* 0x000fe20000000f00 */
[----:B------:R-:W1:Y:S01]  /*83d0*/  LDSM.16.MT88.4 R16, [R228+0xf000] ;  /* 0x00f00000e410783b */ /* 0x000e620000004200 */
[----:B------:R-:W-:Y:S02]  /*83e0*/  IMAD.MOV.U32 R186, RZ, RZ, R111 ;  /* 0x000000ffffba7224 */ /* 0x000fe400078e006f */
[----:B------:R-:W-:Y:S01]  /*83f0*/  IMAD.MOV.U32 R98, RZ, RZ, R57 ;  /* 0x000000ffff627224 */ /* 0x000fe200078e0039 */
[----:B------:R-:W-:Y:S02]  /*8400*/  MOV R99, R56 ;  /* 0x0000003800637202 */ /* 0x000fe40000000f00 */
[----:B------:R-:W-:Y:S01]  /*8410*/  HMMA.16816.F32 R56, R8, R14, R48 ;  /* 0x0000000e0838723c */ /* 0x000fe20000001830 */
[----:B------:R-:W2:Y:S01]  /*8420*/  LDSM.16.MT88.4 R12, [R226+0xf000] ;  /* 0x00f00000e20c783b */ /* 0x000ea20000004200 */
[----:B------:R-:W-:-:S06]  /*8430*/  MOV R97, R84 ;  /* 0x0000005400617202 */ /* 0x000fcc0000000f00 */
[----:B-1----:R-:W-:Y:S08]  /*8440*/  HMMA.16816.F32 R104, R4, R16, R216 ;  /* 0x000000100468723c */ /* 0x002ff000000018d8 */
[-C--:B--2---:R-:W-:Y:S07]  /*8450*/  HMMA.16816.F32 R84, R8, R12.reuse, R212 ;  /* 0x0000000c0854723c */ /* 0x084fee00000018d4 */
        /* <DEDUP_REMOVED lines=39> */
[----:B------:R-:W-:Y:S01]  /*86d0*/  MUFU.EX2 R132, R27 ;  /* 0x0000001b00847308 */ /* 0x000fe20000000800 */
[C---:B------:R-:W-:Y:S01]  /*86e0*/  HMMA.16816.F32 R100, R8.reuse, R16, R100 ;  /* 0x000000100864723c */ /* 0x040fe20000001864 */
[----:B------:R2:W5:Y:S04]  /*86f0*/  LDL.LU R241, [R1+0xd4] ;  /* 0x0000d40001f17983 */ /* 0x0005680000300800 */
[----:B------:R2:W5:Y:S02]  /*8700*/  LDL.LU R240, [R1+0xd0] ;  /* 0x0000d00001f07983 */ /* 0x0005640000300800 */
[----:B------:R-:W-:Y:S01]  /*8710*/  MUFU.EX2 R31, R28 ;  /* 0x0000001c001f7308 */ /* 0x000fe20000000800 */
[----:B------:R-:W-:Y:S07]  /*8720*/  HMMA.16816.F32 R16, R8, R18, R76 ;  /* 0x000000120810723c */ /* 0x000fee000000184c */
[----:B------:R-:W-:Y:S01]  /*8730*/  MUFU.EX2 R27, R24 ;  /* 0x00000018001b7308 */ /* 0x000fe20000000800 */
[C---:B-1----:R-:W-:Y:S07]  /*8740*/  HMMA.16816.F32 R120, R4.reuse, R12, R220 ;  /* 0x0000000c0478723c */ /* 0x042fee00000018dc */
[----:B------:R-:W-:Y:S01]  /*8750*/  MUFU.EX2 R28, R23 ;  /* 0x00000017001c7308 */ /* 0x000fe20000000800 */
[----:B------:R-:W-:Y:S07]  /*8760*/  HMMA.16816.F32 R48, R4, R14, R124 ;  /* 0x0000000e0430723c */ /* 0x000fee000000187c */
[----:B------:R1:W-:Y:S01]  /*8770*/  MUFU.EX2 R24, R3 ;  /* 0x0000000300187308 */ /* 0x0003e20000000800 */
[----:B------:R-:W-:Y:S01]  /*8780*/  FFMA.FTZ R4, R97, c[0x0][0x23c], -R0 ;  /* 0x00008f0061047a23 */ /* 0x000fe20000010800 */
[----:B------:R-:W-:Y:S01]  /*8790*/  HMMA.16816.F32 R116, R8, R12, R212 ;  /* 0x0000000c0874723c */ /* 0x000fe200000018d4 */
[----:B------:R-:W-:Y:S01]  /*87a0*/  IMAD.MOV.U32 R97, RZ, RZ, R184 ;  /* 0x000000ffff617224 */ /* 0x000fe200078e00b8 */
[----:B------:R-:W-:-:S04]  /*87b0*/  MOV R184, R202 ;  /* 0x000000ca00b87202 */ /* 0x000fc80000000f00 */
[----:B------:R3:W-:Y:S01]  /*87c0*/  MUFU.EX2 R23, R2 ;  /* 0x0000000200177308 */ /* 0x0007e20000000800 */
[----:B------:R-:W-:Y:S01]  /*87d0*/  MOV R215, R186 ;  /* 0x000000ba00d77202 */ /* 0x000fe20000000f00 */
[----:B------:R-:W-:Y:S01]  /*87e0*/  IMAD.MOV.U32 R214, RZ, RZ, R187 ;  /* 0x000000ffffd67224 */ /* 0x000fe200078e00bb */
[----:B------:R-:W-:Y:S01]  /*87f0*/  MOV R187, R128 ;  /* 0x0000008000bb7202 */ /* 0x000fe20000000f00 */
[----:B------:R-:W-:Y:S02]  /*8800*/  IMAD.MOV.U32 R186, RZ, RZ, R203 ;  /* 0x000000ffffba7224 */ /* 0x000fe400078e00cb */
[----:B-1----:R-:W-:Y:S02]  /*8810*/  FFMA.FTZ R3, R98, c[0x0][0x23c], -R0 ;  /* 0x00008f0062037a23 */ /* 0x002fe40000010800 */
[----:B------:R-:W-:Y:S01]  /*8820*/  IMAD.MOV.U32 R98, RZ, RZ, R201 ;  /* 0x000000ffff627224 */ /* 0x000fe200078e00c9 */
[----:B------:R-:W-:Y:S01]  /*8830*/  MOV R202, R142 ;  /* 0x0000008e00ca7202 */ /* 0x000fe20000000f00 */
[----:B------:R-:W-:-:S02]  /*8840*/  IMAD.MOV.U32 R201, RZ, RZ, R141 ;  /* 0x000000ffffc97224 */ /* 0x000fc400078e008d */
[----:B---3--:R-:W-:Y:S01]  /*8850*/  FFMA.FTZ R2, R96, c[0x0][0x23c], -R0 ;  /* 0x00008f0060027a23 */ /* 0x008fe20000010800 */
[----:B------:R-:W-:Y:S01]  /*8860*/  MOV R96, R200 ;  /* 0x000000c800607202 */ /* 0x000fe20000000f00 */
[----:B------:R-:W-:Y:S01]  /*8870*/  IMAD.MOV.U32 R200, RZ, RZ, R130 ;  /* 0x000000ffffc87224 */ /* 0x000fe200078e0082 */
[----:B------:R-:W-:Y:S01]  /*8880*/  HMMA.16816.F32 R12, R8, R14, R72 ;  /* 0x0000000e080c723c */ /* 0x000fe20000001848 */
[----:B------:R-:W-:Y:S01]  /*8890*/  IMAD.MOV.U32 R203, RZ, RZ, R143 ;  /* 0x000000ffffcb7224 */ /* 0x000fe200078e008f */
[----:B------:R-:W-:Y:S01]  /*88a0*/  MOV R128, R115 ;  /* 0x0000007300807202 */ /* 0x000fe20000000f00 */
[----:B------:R-:W-:Y:S01]  /*88b0*/  FADD.FTZ R7, R99, R98 ;  /* 0x0000006263077221 */ /* 0x000fe20000010000 */
[----:B------:R-:W-:Y:S01]  /*88c0*/  MOV R99, R187 ;  /* 0x000000bb00637202 */ /* 0x000fe20000000f00 */
[----:B------:R-:W-:Y:S02]  /*88d0*/  FADD.FTZ R5, R215, R214 ;  /* 0x000000d6d7057221 */ /* 0x000fe40000010000 */
[----:B------:R-:W-:-:S02]  /*88e0*/  FADD.FTZ R8, R185, R184 ;  /* 0x000000b8b9087221 */ /* 0x000fc40000010000 */
[----:B------:R-:W-:Y:S01]  /*88f0*/  IMAD.MOV.U32 R98, RZ, RZ, R186 ;  /* 0x000000ffff627224 */ /* 0x000fe200078e00ba */
[----:B------:R-:W-:Y:S01]  /*8900*/  MUFU.EX2 R21, R20 ;  /* 0x0000001400157308 */ /* 0x000fe20000000800 */
        /* <DEDUP_REMOVED lines=9> */
[----:B------:R-:W-:Y:S01]  /*89a0*/  FADD.FTZ R6, R97, R96 ;  /* 0x0000006061067221 */ /* 0x000fe20000010000 */
[----:B------:R-:W-:Y:S01]  /*89b0*/  MOV R168, R154 ;  /* 0x0000009a00a87202 */ /* 0x000fe20000000f00 */
[----:B------:R-:W-:Y:S02]  /*89c0*/  IMAD.MOV.U32 R128, RZ, RZ, R152 ;  /* 0x000000ffff807224 */ /* 0x000fe400078e0098 */
[----:B------:R3:W-:Y:S01]  /*89d0*/  MUFU.EX2 R11, R4 ;  /* 0x00000004000b7308 */ /* 0x0007e20000000800 */
[----:B------:R-:W-:Y:S01]  /*89e0*/  FFMA.FTZ R0, R252, c[0x0][0x23c], -R0 ;  /* 0x00008f00fc007a23 */ /* 0x000fe20000010800 */
[----:B------:R-:W-:Y:S01]  /*89f0*/  LDSM.16.MT88.4 R152, [R225+0xd800] ;  /* 0x00d80000e198783b */ /* 0x000fe20000004200 */
[----:B-1----:R-:W-:-:S02]  /*8a00*/  FADD.FTZ R2, R98, R5 ;  /* 0x0000000562027221 */ /* 0x002fc40000010000 */
        /* <DEDUP_REMOVED lines=8> */
[----:B------:R-:W-:Y:S02]  /*8a90*/  FADD.FTZ R5, R234, R6 ;  /* 0x00000006ea057221 */ /* 0x000fe40000010000 */
[----:B------:R-:W-:-:S02]  /*8aa0*/  FADD.FTZ R6, R233, R7 ;  /* 0x00000007e9067221 */ /* 0x000fc40000010000 */
[----:B------:R-:W-:Y:S01]  /*8ab0*/  IMAD.MOV.U32 R202, RZ, RZ, R203 ;  /* 0x000000ffffca7224 */ /* 0x000fe200078e00cb */
[----:B------:R-:W-:Y:S01]  /*8ac0*/  MOV R203, R128 ;  /* 0x0000008000cb7202 */ /* 0x000fe20000000f00 */
[----:B------:R-:W-:Y:S01]  /*8ad0*/  FADD.FTZ R7, R98, R8 ;  /* 0x0000000862077221 */ /* 0x000fe20000010000 */
        /* <DEDUP_REMOVED lines=20> */
[----:B------:R-:W-:Y:S01]  /*8c20*/  FADD.FTZ R5, R230, R5 ;  /* 0x00000005e6057221 */ /* 0x000fe20000010000 */
[----:B------:R-:W1:Y:S01]  /*8c30*/  LDSM.16.MT88.4 R168, [R226+0xd800] ;  /* 0x00d80000e2a8783b */ /* 0x000e620000004200 */
[----:B---3--:R-:W-:Y:S01]  /*8c40*/  FADD.FTZ R4, R214, R6 ;  /* 0x00000006d6047221 */ /* 0x008fe20000010000 */
[----:B------:R-:W-:Y:S01]  /*8c50*/  MOV R210, R215 ;  /* 0x000000d700d27202 */ /* 0x000fe20000000f00 */
[----:B------:R-:W-:Y:S01]  /*8c60*/  IMAD.MOV.U32 R211, RZ, RZ, R96 ;  /* 0x000000ffffd37224 */ /* 0x000fe200078e0060 */
[----:B------:R-:W-:Y:S01]  /*8c70*/  MOV R209, R213 ;  /* 0x000000d500d17202 */ /* 0x000fe20000000f00 */
[----:B------:R-:W-:Y:S01]  /*8c80*/  IMAD.MOV.U32 R208, RZ, RZ, R212 ;  /* 0x000000ffffd07224 */ /* 0x000fe200078e00d4 */
[----:B------:R3:W-:Y:S01]  /*8c90*/  MUFU.EX2 R9, R3 ;  /* 0x0000000300097308 */ /* 0x0007e20000000800 */
[----:B------:R-:W-:-:S07]  /*8ca0*/  FADD.FTZ R8, R210, R7 ;  /* 0x00000007d2087221 */ /* 0x000fce0000010000 */
[----:B------:R4:W-:Y:S01]  /*8cb0*/  MUFU.EX2 R10, R0 ;  /* 0x00000000000a7308 */ /* 0x0009e20000000800 */
[----:B---3--:R-:W-:Y:S02]  /*8cc0*/  FADD.FTZ R3, R211, R2 ;  /* 0x00000002d3037221 */ /* 0x008fe40000010000 */
[----:B------:R-:W-:Y:S02]  /*8cd0*/  FADD.FTZ R2, R208, R5 ;  /* 0x00000005d0027221 */ /* 0x000fe40000010000 */
[----:B----4-:R-:W-:Y:S02]  /*8ce0*/  FADD.FTZ R0, R209, R4 ;  /* 0x00000004d1007221 */ /* 0x010fe40000010000 */
[----:B------:R-:W3:Y:S01]  /*8cf0*/  LDSM.16.MT88.4 R4, [R227+0xf800] ;  /* 0x00f80000e304783b */ /* 0x000ee20000004200 */
[----:B------:R-:W-:Y:S01]  /*8d00*/  MUFU.EX2 R30, R30 ;  /* 0x0000001e001e7308 */ /* 0x000fe20000000800 */
[----:B------:R-:W-:Y:S01]  /*8d10*/  MOV R187, R128 ;  /* 0x0000008000bb7202 */ /* 0x000fe20000000f00 */
[----:B------:R-:W-:Y:S01]  /*8d20*/  IMAD.MOV.U32 R215, RZ, RZ, R99 ;  /* 0x000000ffffd77224 */ /* 0x000fe200078e0063 */
[----:B------:R-:W-:-:S05]  /*8d30*/  MOV R128, R229 ;  /* 0x000000e500807202 */ /* 0x000fca0000000f00 */
[----:B------:R-:W4:Y:S01]  /*8d40*/  MUFU.EX2 R29, R29 ;  /* 0x0000001d001d7308 */ /* 0x000f220000000800 */
[----:B------:R-:W-:Y:S01]  /*8d50*/  MOV R99, R200 ;  /* 0x000000c800637202 */ /* 0x000fe20000000f00 */
[----:B------:R-:W-:-:S06]  /*8d60*/  IMAD.MOV.U32 R200, RZ, RZ, R201 ;  /* 0x000000ffffc87224 */ /* 0x000fcc00078e00c9 */
[----:B------:R-:W-:Y:S01]  /*8d70*/  MUFU.EX2 R26, R26 ;  /* 0x0000001a001a7308 */ /* 0x000fe20000000800 */
[----:B------:R-:W-:-:S07]  /*8d80*/  MOV R201, R202 ;  /* 0x000000ca00c97202 */ /* 0x000fce0000000f00 */
[----:B------:R-:W1:Y:S08]  /*8d90*/  MUFU.EX2 R25, R25 ;  /* 0x0000001900197308 */ /* 0x000e700000000800 */
[----:B------:R-:W1:Y:S01]  /*8da0*/  MUFU.EX2 R22, R22 ;  /* 0x0000001600167308 */ /* 0x000e620000000800 */
        /* <DEDUP_REMOVED lines=15> */
[----:B------:R-:W-:Y:S01]  /*8ea0*/  MOV R98, R202 ;  /* 0x000000ca00627202 */ /* 0x000fe20000000f00 */
[----:B------:R-:W-:Y:S01]  /*8eb0*/  IMAD.MOV.U32 R202, RZ, RZ, R130 ;  /* 0x000000ffffca7224 */ /* 0x000fe200078e0082 */
[----:B------:R-:W-:Y:S02]  /*8ec0*/  MOV R200, R128 ;  /* 0x0000008000c87202 */ /* 0x000fe40000000f00 */
[----:B------:R-:W-:Y:S02]  /*8ed0*/  MOV R201, R129 ;  /* 0x0000008100c97202 */ /* 0x000fe40000000f00 */
[----:B------:R-:W-:Y:S02]  /*8ee0*/  MOV R203, R131 ;  /* 0x0000008300cb7202 */ /* 0x000fe40000000f00 */
[----:B----4-:R-:W-:Y:S02]  /*8ef0*/  F2FP.PACK_AB R128, R29, R30 ;  /* 0x0000001e1d80723e */ /* 0x010fe400000000ff */
[----:B-1----:R-:W-:-:S02]  /*8f00*/  F2FP.PACK_AB R129, R25, R26 ;  /* 0x0000001a1981723e */ /* 0x002fc400000000ff */
[----:B------:R-:W-:Y:S02]  /*8f10*/  F2FP.PACK_AB R130, R132, R31 ;  /* 0x0000001f8482723e */ /* 0x000fe400000000ff */
[----:B------:R-:W-:Y:S02]  /*8f20*/  F2FP.PACK_AB R131, R28, R27 ;  /* 0x0000001b1c83723e */ /* 0x000fe400000000ff */
[----:B------:R-:W-:Y:S02]  /*8f30*/  F2FP.PACK_AB R124, R21, R22 ;  /* 0x00000016157c723e */ /* 0x000fe400000000ff */
[----:B------:R-:W-:Y:S02]  /*8f40*/  F2FP.PACK_AB R125, R11, R20 ;  /* 0x000000140b7d723e */ /* 0x000fe400000000ff */
[----:B------:R-:W-:Y:S02]  /*8f50*/  F2FP.PACK_AB R126, R24, R23 ;  /* 0x00000017187e723e */ /* 0x000fe400000000ff */
[----:B------:R-:W-:Y:S01]  /*8f60*/  F2FP.PACK_AB R127, R10, R9 ;  /* 0x000000090a7f723e */ /* 0x000fe200000000ff */
[----:B------:R-:W-:Y:S01]  /*8f70*/  IMAD.MOV.U32 R141, RZ, RZ, R80 ;  /* 0x000000ffff8d7224 */ /* 0x000fe200078e0050 */
[----:B------:R-:W-:Y:S01]  /*8f80*/  MOV R142, R82 ;  /* 0x00000052008e7202 */ /* 0x000fe20000000f00 */
[----:B------:R-:W-:Y:S01]  /*8f90*/  IMAD.MOV.U32 R80, RZ, RZ, R236 ;  /* 0x000000ffff507224 */ /* 0x000fe200078e00ec */
[----:B------:R-:W-:Y:S01]  /*8fa0*/  HMMA.16816.F32 R164, R128, R168, R164 ;  /* 0x000000a880a4723c */ /* 0x000fe200000018a4 */
[----:B------:R-:W-:Y:S01]  /*8fb0*/  IMAD.MOV.U32 R143, RZ, RZ, R83 ;  /* 0x000000ffff8f7224 */ /* 0x000fe200078e0053 */
[----:B------:R-:W-:Y:S01]  /*8fc0*/  MOV R83, R237 ;  /* 0x000000ed00537202 */ /* 0x000fe20000000f00 */
[----:B------:R-:W-:Y:S01]  /*8fd0*/  IMAD.MOV.U32 R82, RZ, RZ, R238 ;  /* 0x000000ffff527224 */ /* 0x000fe200078e00ee */
[----:B------:R-:W-:Y:S01]  /*8fe0*/  MOV R115, R239 ;  /* 0x000000ef00737202 */ /* 0x000fe20000000f00 */
[----:B------:R-:W-:Y:S01]  /*8ff0*/  IMAD.MOV.U32 R252, RZ, RZ, R114 ;  /* 0x000000fffffc7224 */ /* 0x000fe200078e0072 */
[----:B------:R-:W-:-:S02]  /*9000*/  MOV R220, R113 ;  /* 0x0000007100dc7202 */ /* 0x000fc40000000f00 */
[----:B------:R-:W-:Y:S01]  /*9010*/  MOV R221, R112 ;  /* 0x0000007000dd7202 */ /* 0x000fe20000000f00 */
[C---:B------:R-:W-:Y:S01]  /*9020*/  HMMA.16816.F32 R160, R124.reuse, R168, R160 ;  /* 0x000000a87ca0723c */ /* 0x040fe200000018a0 */
[----:B------:R-:W-:Y:S01]  /*9030*/  IMAD.MOV.U32 R222, RZ, RZ, R203 ;  /* 0x000000ffffde7224 */ /* 0x000fe200078e00cb */
[----:B------:R-:W-:Y:S02]  /*9040*/  MOV R223, R202 ;  /* 0x000000ca00df7202 */ /* 0x000fe40000000f00 */
[----:B------:R-:W-:Y:S01]  /*9050*/  MOV R218, R99 ;  /* 0x0000006300da7202 */ /* 0x000fe20000000f00 */
[----:B------:R-:W-:Y:S01]  /*9060*/  IMAD.MOV.U32 R217, RZ, RZ, R200 ;  /* 0x000000ffffd97224 */ /* 0x000fe200078e00c8 */
[----:B------:R-:W-:Y:S01]  /*9070*/  MOV R216, R201 ;  /* 0x000000c900d87202 */ /* 0x000fe20000000f00 */
[----:B------:R-:W-:Y:S01]  /*9080*/  IMAD.MOV.U32 R208, RZ, RZ, R97 ;  /* 0x000000ffffd07224 */ /* 0x000fe200078e0061 */
[----:B------:R-:W-:Y:S01]  /*9090*/  HMMA.16816.F32 R172, R124, R170, R172 ;  /* 0x000000aa7cac723c */ /* 0x000fe200000018ac */
[----:B------:R-:W-:Y:S01]  /*90a0*/  MOV R219, R98 ;  /* 0x0000006200db7202 */ /* 0x000fe20000000f00 */
[----:B------:R-:W-:Y:S01]  /*90b0*/  LDSM.16.MT88.4 R200, [R227+0xd800] ;  /* 0x00d80000e3c8783b */ /* 0x000fe20000004200 */
[----:B------:R-:W-:-:S02]  /*90c0*/  MOV R209, R96 ;  /* 0x0000006000d17202 */ /* 0x000fc40000000f00 */
[----:B------:R-:W-:Y:S01]  /*90d0*/  MOV R214, R184 ;  /* 0x000000b800d67202 */ /* 0x000fe20000000f00 */
[----:B------:R-:W-:Y:S02]  /*90e0*/  LDSM.16.MT88.4 R96, [R226+0xf800] ;  /* 0x00f80000e260783b */ /* 0x000fe40000004200 */
[-C--:B------:R-:W-:Y:S01]  /*90f0*/  HMMA.16816.F32 R148, R128, R152.reuse, R148 ;  /* 0x000000988094723c */ /* 0x080fe20000001894 */
[----:B------:R-:W-:Y:S01]  /*9100*/  MOV R140, R235 ;  /* 0x000000eb008c7202 */ /* 0x000fe20000000f00 */
[----:B------:R-:W1:Y:S04]  /*9110*/  LDSM.16.MT88.4 R184, [R228+0xd800] ;  /* 0x00d80000e4b8783b */ /* 0x000e680000004200 */
[----:B------:R2:W5:Y:S02]  /*9120*/  LDL.LU R239, [R1+0xcc] ;  /* 0x0000cc0001ef7983 */ /* 0x0005640000300800 */
[C---:B------:R-:W-:Y:S02]  /*9130*/  HMMA.16816.F32 R144, R124.reuse, R152, R144 ;  /* 0x000000987c90723c */ /* 0x040fe40000001890 */
[----:B------:R2:W5:Y:S04]  /*9140*/  LDL.LU R238, [R1+0xc8] ;  /* 0x0000c80001ee7983 */ /* 0x0005680000300800 */
[----:B------:R2:W5:Y:S02]  /*9150*/  LDL.LU R237, [R1+0xc4] ;  /* 0x0000c40001ed7983 */ /* 0x0005640000300800 */
[----:B------:R-:W-:Y:S02]  /*9160*/  HMMA.16816.F32 R156, R124, R154, R156 ;  /* 0x0000009a7c9c723c */ /* 0x000fe4000000189c */
[----:B------:R2:W5:Y:S04]  /*9170*/  LDL.LU R236, [R1+0xc0] ;  /* 0x0000c00001ec7983 */ /* 0x0005680000300800 */
[----:B------:R2:W5:Y:S02]  /*9180*/  LDL.LU R235, [R1+0xbc] ;  /* 0x0000bc0001eb7983 */ /* 0x0005640000300800 */
[C---:B------:R-:W-:Y:S02]  /*9190*/  HMMA.16816.F32 R168, R128.reuse, R170, R40 ;  /* 0x000000aa80a8723c */ /* 0x040fe40000001828 */
[----:B------:R2:W5:Y:S04]  /*91a0*/  LDL.LU R234, [R1+0xb8] ;  /* 0x0000b80001ea7983 */ /* 0x0005680000300800 */
[----:B------:R2:W5:Y:S01]  /*91b0*/  LDL.LU R233, [R1+0xb4] ;  /* 0x0000b40001e97983 */ /* 0x0005620000300800 */
[----:B------:R-:W-:Y:S01]  /*91c0*/  MOV R43, R81 ;  /* 0x00000051002b7202 */ /* 0x000fe20000000f00 */
[----:B------:R-:W-:Y:S02]  /*91d0*/  HMMA.16816.F32 R152, R128, R154, R32 ;  /* 0x0000009a8098723c */ /* 0x000fe40000001820 */
[----:B------:R2:W5:Y:S04]  /*91e0*/  LDL.LU R232, [R1+0xb0] ;  /* 0x0000b00001e87983 */ /* 0x0005680000300800 */
[----:B------:R2:W5:Y:S01]  /*91f0*/  LDL.LU R231, [R1+0xac] ;  /* 0x0000ac0001e77983 */ /* 0x0005620000300800 */
[----:B------:R-:W-:Y:S01]  /*9200*/  MOV R32, R80 ;  /* 0x0000005000207202 */ /* 0x000fe20000000f00 */
[----:B------:R-:W-:Y:S01]  /*9210*/  IMAD.MOV.U32 R33, RZ, RZ, R83 ;  /* 0x000000ffff217224 */ /* 0x000fe200078e0053 */
[----:B------:R-:W-:Y:S01]  /*9220*/  MOV R34, R82 ;  /* 0x0000005200227202 */ /* 0x000fe20000000f00 */
[----:B---3--:R-:W-:Y:S01]  /*9230*/  HMMA.16816.F32 R120, R124, R4, R120 ;  /* 0x000000047c78723c */ /* 0x008fe20000001878 */
[----:B------:R-:W-:Y:S01]  /*9240*/  MOV R35, R115 ;  /* 0x0000007300237202 */ /* 0x000fe20000000f00 */
[----:B------:R-:W-:Y:S01]  /*9250*/  FADD.FTZ R3, R32, R3 ;  /* 0x0000000320037221 */ /* 0x000fe20000010000 */
[----:B------:R-:W3:Y:S01]  /*9260*/  LDSM.16.MT88.4 R80, [R225+0xf800] ;  /* 0x00f80000e150783b */ /* 0x000ee20000004200 */
[----:B------:R-:W-:-:S04]  /*9270*/  FADD.FTZ R2, R33, R2 ;  /* 0x0000000221027221 */ /* 0x000fc80000010000 */
[----:B------:R-:W-:Y:S01]  /*9280*/  HMMA.16816.F32 R116, R128, R4, R116 ;  /* 0x000000048074723c */ /* 0x000fe20000001874 */
[----:B------:R-:W-:Y:S01]  /*9290*/  FADD.FTZ R0, R34, R0 ;  /* 0x0000000022007221 */ /* 0x000fe20000010000 */
[----:B------:R-:W4:Y:S04]  /*92a0*/  LDSM.16.MT88.4 R112, [R228+0xf800] ;  /* 0x00f80000e470783b */ /* 0x000f280000004200 */
        /* <DEDUP_REMOVED lines=51> */
[C---:B------:R-:W-:Y:S08]  /*95e0*/  HMMA.16816.F32 R188, R124.reuse, R186, R188 ;  /* 0x000000ba7cbc723c */ /* 0x040ff000000018bc */
[C---:B------:R-:W-:Y:S08]  /*95f0*/  HMMA.16816.F32 R192, R124.reuse, R200, R192 ;  /* 0x000000c87cc0723c */ /* 0x040ff000000018c0 */
[C---:B------:R-:W-:Y:S08]  /*9600*/  HMMA.16816.F32 R204, R124.reuse, R202, R204 ;  /* 0x000000ca7ccc723c */ /* 0x040ff000000018cc */
[C---:B---3--:R-:W-:Y:S08]  /*9610*/  HMMA.16816.F32 R72, R124.reuse, R80, R36 ;  /* 0x000000507c48723c */ /* 0x048ff00000001824 */
[C---:B------:R-:W-:Y:S08]  /*9620*/  HMMA.16816.F32 R76, R124.reuse, R82, R52 ;  /* 0x000000527c4c723c */ /* 0x040ff00000001834 */
[C---:B------:R-:W-:Y:S08]  /*9630*/  HMMA.16816.F32 R88, R124.reuse, R96, R88 ;  /* 0x000000607c58723c */ /* 0x040ff00000001858 */
[C---:B------:R-:W-:Y:S08]  /*9640*/  HMMA.16816.F32 R92, R124.reuse, R98, R92 ;  /* 0x000000627c5c723c */ /* 0x040ff0000000185c */
[C---:B----4-:R-:W-:Y:S08]  /*9650*/  HMMA.16816.F32 R104, R124.reuse, R112, R104 ;  /* 0x000000707c68723c */ /* 0x050ff00000001868 */
        /* <DEDUP_REMOVED lines=28> */
[----:B------:R-:W-:Y:S01]  /*9820*/  @P3 STS.128 [R243+0xc000], RZ ;  /* 0x00c000fff3003388 */ /* 0x000fe20000000c00 */
        /* <DEDUP_REMOVED lines=61> */
[----:B--2--5:R-:W-:Y:S04]  /*9c00*/  LDSM.16.M88.4 R16, [R231] ;  /* 0x00000000e710783b */ /* 0x024fe80000000200 */
[----:B---3--:R-:W-:Y:S04]  /*9c10*/  LDSM.16.M88.4 R12, [R231+0x2000] ;  /* 0x00200000e70c783b */ /* 0x008fe80000000200 */
[----:B------:R-:W2:Y:S04]  /*9c20*/  LDSM.16.M88.4 R40, [R224+0x9000] ;  /* 0x00900000e028783b */ /* 0x000ea80000000200 */
[----:B------:R-:W3:Y:S04]  /*9c30*/  LDSM.16.M88.4 R36, [R224+0x9800] ;  /* 0x00980000e024783b */ /* 0x000ee80000000200 */
[----:B------:R-:W3:Y:S04]  /*9c40*/  LDSM.16.M88.4 R48, [R224+0x8000] ;  /* 0x00800000e030783b */ /* 0x000ee80000000200 */
[----:B------:R-:W3:Y:S04]  /*9c50*/  LDSM.16.M88.4 R44, [R224+0x8800] ;  /* 0x00880000e02c783b */ /* 0x000ee80000000200 */
[----:B-1----:R-:W-:Y:S04]  /*9c60*/  LDSM.16.M88.4 R8, [R232] ;  /* 0x00000000e808783b */ /* 0x002fe80000000200 */
[----:B----4-:R-:W-:Y:S04]  /*9c70*/  LDSM.16.M88.4 R4, [R232+0x2000] ;  /* 0x00200000e804783b */ /* 0x010fe80000000200 */
[----:B------:R-:W1:Y:S04]  /*9c80*/  LDSM.16.M88.4 R24, [R241] ;  /* 0x00000000f118783b */ /* 0x000e680000000200 */
[----:B------:R-:W4:Y:S04]  /*9c90*/  LDSM.16.M88.4 R20, [R240] ;  /* 0x00000000f014783b */ /* 0x000f280000000200 */
[----:B------:R-:W1:Y:S04]  /*9ca0*/  LDSM.16.M88.4 R32, [R235] ;  /* 0x00000000eb20783b */ /* 0x000e680000000200 */
[----:B------:R-:W1:Y:S01]  /*9cb0*/  LDSM.16.M88.4 R28, [R242] ;  /* 0x00000000f21c783b */ /* 0x000e620000000200 */
[----:B--2---:R-:W-:Y:S03]  /*9cc0*/  HMMA.16816.F32 R60, R12, R40, RZ ;  /* 0x000000280c3c723c */ /* 0x004fe600000018ff */
[----:B------:R-:W0:Y:S05]  /*9cd0*/  LDGDEPBAR ;  /* 0x00000000000079af */ /* 0x000e2a0000000000 */
[-C--:B---3--:R-:W-:Y:S08]  /*9ce0*/  HMMA.16816.F32 R56, R16, R36.reuse, RZ ;  /* 0x000000241038723c */ /* 0x088ff000000018ff */
[----:B------:R-:W-:Y:S08]  /*9cf0*/  HMMA.16816.F32 R52, R12, R36, RZ ;  /* 0x000000240c34723c */ /* 0x000ff000000018ff */
[-C--:B------:R-:W-:Y:S08]  /*9d00*/  HMMA.16816.F32 R216, R16, R48.reuse, RZ ;  /* 0x0000003010d8723c */ /* 0x080ff000000018ff */
[----:B------:R-:W-:Y:S08]  /*9d10*/  HMMA.16816.F32 R212, R12, R48, RZ ;  /* 0x000000300cd4723c */ /* 0x000ff000000018ff */
[-C--:B------:R-:W-:Y:S08]  /*9d20*/  HMMA.16816.F32 R208, R16, R44.reuse, RZ ;  /* 0x0000002c10d0723c */ /* 0x080ff000000018ff */
[----:B------:R-:W-:Y:S08]  /*9d30*/  HMMA.16816.F32 R140, R12, R44, RZ ;  /* 0x0000002c0c8c723c */ /* 0x000ff000000018ff */
[----:B------:R-:W-:Y:S08]  /*9d40*/  HMMA.16816.F32 R64, R16, R40, RZ ;  /* 0x000000281040723c */ /* 0x000ff000000018ff */
[----:B-1----:R-:W-:Y:S08]  /*9d50*/  HMMA.16816.F32 R60, R4, R24, R60 ;  /* 0x00000018043c723c */ /* 0x002ff0000000183c */
[-C--:B----4-:R-:W-:Y:S08]  /*9d60*/  HMMA.16816.F32 R56, R8, R20.reuse, R56 ;  /* 0x000000140838723c */ /* 0x090ff00000001838 */
        /* <DEDUP_REMOVED lines=32> */
[----:B------:R-:W-:-:S02]  /*9f70*/  IMAD.MOV.U32 R252, RZ, RZ, R14 ;  /* 0x000000fffffc7224 */ /* 0x000fc400078e000e */
[----:B------:R-:W-:-:S05]  /*9f80*/  IMAD.MOV.U32 R139, RZ, RZ, R15 ;  /* 0x000000ffff8b7224 */ /* 0x000fca00078e000f */
[C---:B------:R-:W-:Y:S08]  /*9f90*/  HMMA.16816.F32 R64, R4.reuse, R30, R56 ;  /* 0x0000001e0440723c */ /* 0x040ff00000001838 */
[----:B------:R-:W-:Y:S07]  /*9fa0*/  HMMA.16816.F32 R208, R4, R26, R52 ;  /* 0x0000001a04d0723c */ /* 0x000fee0000001834 */
[----:B------:R-:W-:Y:S01]  /*9fb0*/  IMAD.MOV.U32 R5, RZ, RZ, R12 ;  /* 0x000000ffff057224 */ /* 0x000fe200078e000c */
[----:B------:R-:W-:Y:S01]  /*9fc0*/  HMMA.16816.F32 R48, R8, R34, R48 ;  /* 0x000000220830723c */ /* 0x000fe20000001830 */
[----:B------:R-:W-:-:S02]  /*9fd0*/  IMAD.MOV.U32 R4, RZ, RZ, R13 ;  /* 0x000000ffff047224 */ /* 0x000fc400078e000d */
[----:B------:R-:W-:Y:S04]  /*9fe0*/  LDSM.16.M88.4 R12, [R230+0x8000] ;  /* 0x00800000e60c783b */ /* 0x000fe80000000200 */
[----:B------:R-:W-:Y:S01]  /*9ff0*/  IMAD.MOV.U32 R34, RZ, RZ, R5 ;  /* 0x000000ffff227224 */ /* 0x000fe200078e0005 */
[C---:B------:R-:W-:Y:S01]  /*a000*/  HMMA.16816.F32 R56, R8.reuse, R30, R44 ;  /* 0x0000001e0838723c */ /* 0x040fe2000000182c */
[----:B------:R-:W-:Y:S02]  /*a010*/  IMAD.MOV.U32 R35, RZ, RZ, R4 ;  /* 0x000000ffff237224 */ /* 0x000fe400078e0004 */
[----:B------:R-:W1:Y:S05]  /*a020*/  LDSM.16.M88.4 R4, [R234+0x2000] ;  /* 0x00200000ea04783b */ /* 0x000e6a0000000200 */
        /* <DEDUP_REMOVED lines=69> */
[C---:B------:R-:W-:Y:S01]  /*a480*/  HMMA.16816.F32 R64, R8.reuse, R14, R20 ;  /* 0x0000000e0840723c */ /* 0x040fe20000001814 */
[----:B------:R-:W1:Y:S01]  /*a490*/  LDSM.16.M88.4 R12, [R229+0x800] ;  /* 0x00080000e50c783b */ /* 0x000e620000000200 */
[----:B------:R-:W-:Y:S02]  /*a4a0*/  IMAD.MOV.U32 R45, RZ, RZ, R42 ;  /* 0x000000ffff2d7224 */ /* 0x000fe400078e002a */
[----:B------:R-:W-:Y:S02]  /*a4b0*/  IMAD.MOV.U32 R46, RZ, RZ, R41 ;  /* 0x000000ffff2e7224 */ /* 0x000fe400078e0029 */
[----:B------:R-:W-:Y:S02]  /*a4c0*/  IMAD.MOV.U32 R47, RZ, RZ, R40 ;  /* 0x000000ffff2f7224 */ /* 0x000fe400078e0028 */
        /* <DEDUP_REMOVED lines=9> */
[----:B-1----:R-:W-:Y:S07]  /*a560*/  HMMA.16816.F32 R24, R4, R14, R208 ;  /* 0x0000000e0418723c */ /* 0x002fee00000018d0 */
[----:B------:R-:W-:Y:S01]  /*a570*/  IMAD.MOV.U32 R208, RZ, RZ, R19 ;  /* 0x000000ffffd07224 */ /* 0x000fe200078e0013 */
[----:B------:R-:W-:Y:S01]  /*a580*/  HMMA.16816.F32 R36, R8, R12, R56 ;  /* 0x0000000c0824723c */ /* 0x000fe20000001838 */
[----:B------:R-:W-:-:S02]  /*a590*/  IMAD.MOV.U32 R209, RZ, RZ, R18 ;  /* 0x000000ffffd17224 */ /* 0x000fc400078e0012 */
[----:B------:R-:W-:Y:S02]  /*a5a0*/  IMAD.MOV.U32 R210, RZ, RZ, R17 ;  /* 0x000000ffffd27224 */ /* 0x000fe400078e0011 */
[----:B------:R-:W-:-:S03]  /*a5b0*/  IMAD.MOV.U32 R211, RZ, RZ, R16 ;  /* 0x000000ffffd37224 */ /* 0x000fc600078e0010 */
[----:B------:R-:W-:Y:S07]  /*a5c0*/  HMMA.16816.F32 R28, R4, R12, R60 ;  /* 0x0000000c041c723c */ /* 0x000fee000000183c */
[----:B------:R-:W-:Y:S01]  /*a5d0*/  IMAD.MOV.U32 R60, RZ, RZ, R252 ;  /* 0x000000ffff3c7224 */ /* 0x000fe200078e00fc */
[----:B------:R-:W-:Y:S01]  /*a5e0*/  HMMA.16816.F32 R16, R8, R14, R140 ;  /* 0x0000000e0810723c */ /* 0x000fe2000000188c */
[----:B------:R-:W1:Y:S01]  /*a5f0*/  LDSM.16.M88.4 R12, [R229+0x1800] ;  /* 0x00180000e50c783b */ /* 0x000e620000000200 */
[----:B------:R-:W-:-:S02]  /*a600*/  IMAD.MOV.U32 R61, RZ, RZ, R139 ;  /* 0x000000ffff3d7224 */ /* 0x000fc400078e008b */
[----:B------:R-:W-:Y:S02]  /*a610*/  IMAD.MOV.U32 R62, RZ, RZ, R138 ;  /* 0x000000ffff3e7224 */ /* 0x000fe400078e008a */
[----:B------:R-:W-:Y:S02]  /*a620*/  IMAD.MOV.U32 R63, RZ, RZ, R133 ;  /* 0x000000ffff3f7224 */ /* 0x000fe400078e0085 */
[----:B------:R-:W-:Y:S02]  /*a630*/  IMAD.MOV.U32 R140, RZ, RZ, R132 ;  /* 0x000000ffff8c7224 */ /* 0x000fe400078e0084 */
        /* <DEDUP_REMOVED lines=56> */
[----:B------:R-:W1:Y:S07]  /*a9c0*/  LDSM.16.M88.4 R12, [R238] ;  /* 0x00000000ee0c783b */ /* 0x000e6e0000000200 */
[C---:B-1----:R-:W-:Y:S08]  /*a9d0*/  HMMA.16816.F32 R212, R4.reuse, R12, R208 ;  /* 0x0000000c04d4723c */ /* 0x042ff000000018d0 */
[----:B------:R-:W-:Y:S08]  /*a9e0*/  HMMA.16816.F32 R208, R4, R14, R64 ;  /* 0x0000000e04d0723c */ /* 0x000ff00000001840 */
[C---:B------:R-:W-:Y:S08]  /*a9f0*/  HMMA.16816.F32 R56, R8.reuse, R12, R56 ;  /* 0x0000000c0838723c */ /* 0x040ff00000001838 */
[C---:B------:R-:W-:Y:S01]  /*aa00*/  HMMA.16816.F32 R64, R8.reuse, R14, R60 ;  /* 0x0000000e0840723c */ /* 0x040fe2000000183c */
[----:B------:R-:W1:Y:S11]  /*aa10*/  LDSM.16.M88.4 R12, [R237] ;  /* 0x00000000ed0c783b */ /* 0x000e760000000200 */
[----:B------:R-:W-:Y:S04]  /*aa20*/  @!UPT UIADD3 URZ, URZ, URZ, URZ ;  /* 0x0000003f3f3ff290 */ /* 0x000fe8000fffe03f */
        /* <DEDUP_REMOVED lines=25> */
[----:B--2---:R-:W-:Y:S11]  /*abc0*/  HMMA.16816.F32 R20, R8, R12, R44 ;  /* 0x0000000c0814723c */ /* 0x004ff6000000182c */
[----:B------:R-:W-:Y:S05]  /*abd0*/  @!UPT UIADD3 URZ, URZ, URZ, URZ ;  /* 0x0000003f3f3ff290 */ /* 0x000fea000fffe03f */
[----:B------:R-:W-:Y:S02]  /*abe0*/  IMAD.MOV.U32 R28, RZ, RZ, R32 ;  /* 0x000000ffff1c7224 */ /* 0x000fe400078e0020 */
[----:B------:R-:W-:Y:S02]  /*abf0*/  IMAD.MOV.U32 R3, RZ, RZ, R33 ;  /* 0x000000ffff037224 */ /* 0x000fe400078e0021 */
[----:B------:R-:W-:Y:S02]  /*ac00*/  IMAD.MOV.U32 R2, RZ, RZ, R34 ;  /* 0x000000ffff027224 */ /* 0x000fe400078e0022 */
[----:B------:R-:W-:Y:S02]  /*ac10*/  IMAD.MOV.U32 R0, RZ, RZ, R35 ;  /* 0x000000ffff007224 */ /* 0x000fe400078e0023 */
[----:B------:R-:W-:Y:S07]  /*ac20*/  HMMA.16816.F32 R32, R4, R14, R216 ;  /* 0x0000000e0420723c */ /* 0x000fee00000018d8 */
[----:B------:R-:W-:-:S02]  /*ac30*/  IMAD.MOV.U32 R216, RZ, RZ, R28 ;  /* 0x000000ffffd87224 */ /* 0x000fc400078e001c */
[C---:B------:R-:W-:Y:S01]  /*ac40*/  HMMA.16816.F32 R28, R8.reuse, R14, R48 ;  /* 0x0000000e081c723c */ /* 0x040fe20000001830 */
[----:B------:R-:W1:Y:S01]  /*ac50*/  LDSM.16.M88.4 R12, [R230+0xa800] ;  /* 0x00a80000e60c783b */ /* 0x000e620000000200 */
[----:B------:R-:W-:Y:S02]  /*ac60*/  IMAD.MOV.U32 R217, RZ, RZ, R3 ;  /* 0x000000ffffd97224 */ /* 0x000fe400078e0003 */
[----:B------:R-:W-:Y:S02]  /*ac70*/  IMAD.MOV.U32 R218, RZ, RZ, R2 ;  /* 0x000000ffffda7224 */ /* 0x000fe400078e0002 */
[----:B------:R-:W-:Y:S02]  /*ac80*/  IMAD.MOV.U32 R219, RZ, RZ, R0 ;  /* 0x000000ffffdb7224 */ /* 0x000fe400078e0000 */
[----:B-1----:R-:W-:Y:S08]  /*ac90*/  HMMA.16816.F32 R40, R8, R12, R40 ;  /* 0x0000000c0828723c */ /* 0x002ff00000001828 */
[-C--:B------:R-:W-:Y:S08]  /*aca0*/  HMMA.16816.F32 R44, R4, R14.reuse, R208 ;  /* 0x0000000e042c723c */ /* 0x080ff000000018d0 */
[----:B------:R-:W-:Y:S08]  /*acb0*/  HMMA.16816.F32 R48, R8, R14, R64 ;  /* 0x0000000e0830723c */ /* 0x000ff00000001840 */
[----:B------:R-:W-:-:S02]  /*acc0*/  IMAD.MOV.U32 R252, RZ, RZ, R40 ;  /* 0x000000fffffc7224 */ /* 0x000fc400078e0028 */
[----:B------:R-:W-:Y:S02]  /*acd0*/  IMAD.MOV.U32 R139, RZ, RZ, R41 ;  /* 0x000000ffff8b7224 */ /* 0x000fe400078e0029 */
[----:B------:R-:W-:Y:S02]  /*ace0*/  IMAD.MOV.U32 R138, RZ, RZ, R42 ;  /* 0x000000ffff8a7224 */ /* 0x000fe400078e002a */
[----:B------:R-:W-:Y:S02]  /*acf0*/  IMAD.MOV.U32 R133, RZ, RZ, R43 ;  /* 0x000000ffff857224 */ /* 0x000fe400078e002b */
[C---:B------:R-:W-:Y:S01]  /*ad00*/  HMMA.16816.F32 R40, R4.reuse, R12, R212 ;  /* 0x0000000c0428723c */ /* 0x040fe200000018d4 */
[----:B------:R-:W1:Y:S07]  /*ad10*/  LDSM.16.M88.4 R12, [R230+0xb000] ;  /* 0x00b00000e60c783b */ /* 0x000e6e0000000200 */
[C---:B-1----:R-:W-:Y:S08]  /*ad20*/  HMMA.16816.F32 R64, R4.reuse, R12, R140 ;  /* 0x0000000c0440723c */ /* 0x042ff0000000188c */
[----:B------:R-:W-:Y:S08]  /*ad30*/  HMMA.16816.F32 R140, R4, R14, R60 ;  /* 0x0000000e048c723c */ /* 0x000ff0000000183c */
[C---:B------:R-:W-:Y:S08]  /*ad40*/  HMMA.16816.F32 R220, R8.reuse, R12, R220 ;  /* 0x0000000c08dc723c */ /* 0x040ff000000018dc */
[C---:B------:R-:W-:Y:S01]  /*ad50*/  HMMA.16816.F32 R60, R8.reuse, R14, R56 ;  /* 0x0000000e083c723c */ /* 0x040fe20000001838 */
[----:B------:R-:W1:Y:S11]  /*ad60*/  LDSM.16.M88.4 R12, [R230+0xb800] ;  /* 0x00b80000e60c783b */ /* 0x000e760000000200 */
        /* <DEDUP_REMOVED lines=9> */
[----:B------:R-:W-:Y:S01]  /*ae00*/  LDSM.16.M88.4 R4, [R233+0x6000] ;  /* 0x00600000e904783b */ /* 0x000fe20000000200 */
[----:B------:R-:W-:-:S02]  /*ae10*/  IMAD.MOV.U32 R37, RZ, RZ, R139 ;  /* 0x000000ffff257224 */ /* 0x000fc400078e008b */
[----:B------:R-:W-:Y:S01]  /*ae20*/  IMAD.MOV.U32 R38, RZ, RZ, R138 ;  /* 0x000000ffff267224 */ /* 0x000fe200078e008a */
[----:B------:R-:W1:Y:S01]  /*ae30*/  S2R R139, SR_TID.X ;  /* 0x00000000008b7919 */ /* 0x000e620000002100 */
[----:B------:R-:W-:Y:S02]  /*ae40*/  IMAD.MOV.U32 R39, RZ, RZ, R133 ;  /* 0x000000ffff277224 */ /* 0x000fe400078e0085 */
[----:B------:R-:W-:Y:S01]  /*ae50*/  HMMA.16816.F32 R212, R8, R14, R16 ;  /* 0x0000000e08d4723c */ /* 0x000fe20000001810 */
[----:B------:R-:W2:Y:S01]  /*ae60*/  LDSM.16.M88.4 R12, [R229+0x2000] ;  /* 0x00200000e50c783b */ /* 0x000ea20000000200 */
[----:B------:R-:W-:Y:S02]  /*ae70*/  IMAD.MOV.U32 R132, RZ, RZ, R52 ;  /* 0x000000ffff847224 */ /* 0x000fe400078e0034 */
[----:B------:R-:W-:Y:S01]  /*ae80*/  IMAD.MOV.U32 R3, RZ, RZ, R53 ;  /* 0x000000ffff037224 */ /* 0x000fe200078e0035 */
[----:B------:R-:W3:Y:S01]  /*ae90*/  LDSM.16.M88.4 R8, [R233+0x4000] ;  /* 0x00400000e908783b */ /* 0x000ee20000000200 */
[----:B------:R-:W-:-:S02]  /*aea0*/  IMAD.MOV.U32 R2, RZ, RZ, R54 ;  /* 0x000000ffff027224 */ /* 0x000fc400078e0036 */
[----:B------:R-:W-:Y:S02]  /*aeb0*/  IMAD.MOV.U32 R0, RZ, RZ, R55 ;  /* 0x000000ffff007224 */ /* 0x000fe400078e0037 */
[----:B------:R-:W-:Y:S02]  /*aec0*/  IMAD.MOV.U32 R52, RZ, RZ, R211 ;  /* 0x000000ffff347224 */ /* 0x000fe400078e00d3 */
[----:B------:R-:W-:Y:S02]  /*aed0*/  IMAD.MOV.U32 R53, RZ, RZ, R210 ;  /* 0x000000ffff357224 */ /* 0x000fe400078e00d2 */
[----:B------:R-:W-:Y:S02]  /*aee0*/  IMAD.MOV.U32 R54, RZ, RZ, R209 ;  /* 0x000000ffff367224 */ /* 0x000fe400078e00d1 */
[----:B------:R-:W-:Y:S02]  /*aef0*/  IMAD.MOV.U32 R55, RZ, RZ, R208 ;  /* 0x000000ffff377224 */ /* 0x000fe400078e00d0 */
[----:B-1----:R-:W-:-:S05]  /*af00*/  IMAD.SHL.U32 R139, R139, 0x2, RZ ;  /* 0x000000028b8b7824 */ /* 0x002fca00078e00ff */
[----:B------:R-:W-:Y:S01]  /*af10*/  LOP3.LUT R139, R139, 0x6, RZ, 0xc0, !PT ;  /* 0x000000068b8b7812 */ /* 0x000fe200078ec0ff */
[-C--:B--2---:R-:W-:Y:S08]  /*af20*/  HMMA.16816.F32 R216, R4, R12.reuse, R216 ;  /* 0x0000000c04d8723c */ /* 0x084ff000000018d8 */
[----:B---3--:R-:W-:Y:S08]  /*af30*/  HMMA.16816.F32 R208, R8, R12, R20 ;  /* 0x0000000c08d0723c */ /* 0x008ff00000001814 */
[-C--:B------:R-:W-:Y:S08]  /*af40*/  HMMA.16816.F32 R32, R4, R14.reuse, R32 ;  /* 0x0000000e0420723c */ /* 0x080ff00000001820 */
[----:B------:R-:W-:Y:S01]  /*af50*/  HMMA.16816.F32 R28, R8, R14, R28 ;  /* 0x0000000e081c723c */ /* 0x000fe2000000181c */
[----:B------:R-:W1:Y:S01]  /*af60*/  LDSM.16.M88.4 R12, [R229+0x2800] ;  /* 0x00280000e50c783b */ /* 0x000e620000000200 */
[----:B------:R-:W-:-:S02]  /*af70*/  FMUL.FTZ R216, R216, c[0x0][0x2ec] ;  /* 0x0000bb00d8d87a20 */ /* 0x000fc40000410000 */
[----:B------:R-:W-:Y:S02]  /*af80*/  FMUL.FTZ R217, R217, c[0x0][0x2ec] ;  /* 0x0000bb00d9d97a20 */ /* 0x000fe40000410000 */
[----:B------:R-:W-:Y:S02]  /*af90*/  FMUL.FTZ R218, R218, c[0x0][0x2ec] ;  /* 0x0000bb00dada7a20 */ /* 0x000fe40000410000 */
[----:B------:R-:W-:Y:S02]  /*afa0*/  FMUL.FTZ R208, R208, c[0x0][0x2ec] ;  /* 0x0000bb00d0d07a20 */ /* 0x000fe40000410000 */
[----:B------:R-:W-:Y:S01]  /*afb0*/  FMUL.FTZ R210, R210, c[0x0][0x2ec] ;  /* 0x0000bb00d2d27a20 */ /* 0x000fe20000410000 */
[----:B------:R-:W-:Y:S01]  /*afc0*/  MUFU.TANH R217, R217 ;  /* 0x000000d900d97308 */ /* 0x000fe20000002400 */
[----:B------:R-:W-:Y:S02]  /*afd0*/  FMUL.FTZ R209, R209, c[0x0][0x2ec] ;  /* 0x0000bb00d1d17a20 */ /* 0x000fe40000410000 */
[----:B------:R-:W-:-:S02]  /*afe0*/  FMUL.FTZ R211, R211, c[0x0][0x2ec] ;  /* 0x0000bb00d3d37a20 */ /* 0x000fc40000410000 */
[----:B------:R-:W-:Y:S02]  /*aff0*/  FMUL.FTZ R219, R219, c[0x0][0x2ec] ;  /* 0x0000bb00dbdb7a20 */ /* 0x000fe40000410000 */
[----:B------:R-:W-:Y:S01]  /*b000*/  FMUL.FTZ R32, R32, c[0x0][0x2ec] ;  /* 0x0000bb0020207a20 */ /* 0x000fe20000410000 */
        /* <DEDUP_REMOVED lines=8> */
[----:B------:R-:W-:-:S03]  /*b090*/  FMUL.FTZ R35, R35, c[0x0][0x2ec] ;  /* 0x0000bb0023237a20 */ /* 0x000fc60000410000 */
[----:B------:R-:W-:Y:S01]  /*b0a0*/  MUFU.TANH R32, R32 ;  /* 0x0000002000207308 */ /* 0x000fe20000002400 */
[-C--:B-1----:R-:W-:Y:S07]  /*b0b0*/  HMMA.16816.F32 R24, R8, R12.reuse, R36 ;  /* 0x0000000c0818723c */ /* 0x082fee0000001824 */
[----:B------:R-:W-:Y:S01]  /*b0c0*/  MUFU.TANH R31, R31 ;  /* 0x0000001f001f7308 */ /* 0x000fe20000002400 */
[C---:B------:R-:W-:Y:S07]  /*b0d0*/  HMMA.16816.F32 R16, R4.reuse, R12, R40 ;  /* 0x0000000c0410723c */ /* 0x040fee0000001828 */
[----:B------:R-:W-:Y:S01]  /*b0e0*/  MUFU.TANH R33, R33 ;  /* 0x0000002100217308 */ /* 0x000fe20000002400 */
[-C--:B------:R-:W-:Y:S07]  /*b0f0*/  HMMA.16816.F32 R36, R4, R14.reuse, R44 ;  /* 0x0000000e0424723c */ /* 0x080fee000000182c */
[----:B------:R-:W-:Y:S01]  /*b100*/  MUFU.TANH R34, R34 ;  /* 0x0000002200227308 */ /* 0x000fe20000002400 */
[----:B------:R-:W-:Y:S01]  /*b110*/  IMAD.MOV.U32 R47, RZ, RZ, R0 ;  /* 0x000000ffff2f7224 */ /* 0x000fe200078e0000 */
[----:B------:R-:W-:Y:S01]  /*b120*/  HMMA.16816.F32 R20, R8, R14, R48 ;  /* 0x0000000e0814723c */ /* 0x000fe20000001830 */
[----:B------:R-:W1:Y:S01]  /*b130*/  LDSM.16.M88.4 R12, [R229+0x3000] ;  /* 0x00300000e50c783b */ /* 0x000e620000000200 */
[----:B------:R-:W-:-:S04]  /*b140*/  IMAD.U32 R0, RZ, RZ, UR23 ;  /* 0x00000017ff007e24 */ /* 0x000fc8000f8e00ff */
[----:B------:R-:W-:Y:S01]  /*b150*/  MUFU.TANH R35, R35 ;  /* 0x0000002300237308 */ /* 0x000fe20000002400 */
[----:B------:R-:W-:Y:S02]  /*b160*/  IMAD.MOV.U32 R44, RZ, RZ, R132 ;  /* 0x000000ffff2c7224 */ /* 0x000fe400078e0084 */
[----:B------:R-:W-:Y:S02]  /*b170*/  IMAD.MOV.U32 R45, RZ, RZ, R3 ;  /* 0x000000ffff2d7224 */ /* 0x000fe400078e0003 */
[----:B------:R-:W-:Y:S02]  /*b180*/  IMAD.MOV.U32 R46, RZ, RZ, R2 ;  /* 0x000000ffff2e7224 */ /* 0x000fe400078e0002 */
[----:B------:R-:W-:Y:S02]  /*b190*/  IMAD R0, R0, 0x40, R139 ;  /* 0x0000004000007824 */ /* 0x000fe400078e028b */
[----:B------:R-:W-:Y:S02]  /*b1a0*/  FMUL.FTZ R24, R24, c[0x0][0x2ec] ;  /* 0x0000bb0018187a20 */ /* 0x000fe40000410000 */
[----:B------:R-:W-:Y:S01]  /*b1b0*/  FMUL.FTZ R25, R25, c[0x0][0x2ec] ;  /* 0x0000bb0019197a20 */ /* 0x000fe20000410000 */
[C---:B------:R-:W-:Y:S01]  /*b1c0*/  ISETP.GE.AND P1, PT, R0.reuse, R251, PT ;  /* 0x000000fb0000720c */ /* 0x040fe20003f26270 */
[----:B------:R-:W-:Y:S01]  /*b1d0*/  FMUL.FTZ R17, R17, c[0x0][0x2ec] ;  /* 0x0000bb0011117a20 */ /* 0x000fe20000410000 */
[C---:B------:R-:W-:Y:S01]  /*b1e0*/  IADD3 R2, R0.reuse, 0x1, RZ ;  /* 0x0000000100027810 */ /* 0x040fe20007ffe0ff */
[----:B------:R-:W-:Y:S01]  /*b1f0*/  FMUL.FTZ R19, R19, c[0x0][0x2ec] ;  /* 0x0000bb0013137a20 */ /* 0x000fe20000410000 */
[----:B------:R-:W-:Y:S01]  /*b200*/  ISETP.LT.OR P1, PT, R0, R247, P1 ;  /* 0x000000f70000720c */ /* 0x000fe20000f21670 */
[----:B------:R-:W-:Y:S01]  /*b210*/  FMUL.FTZ R27, R27, c[0x0][0x2ec] ;  /* 0x0000bb001b1b7a20 */ /* 0x000fe20000410000 */
[----:B------:R-:W-:Y:S01]  /*b220*/  ISETP.GE.AND P0, PT, R2, R251, PT ;  /* 0x000000fb0200720c */ /* 0x000fe20003f06270 */
[----:B------:R-:W-:Y:S01]  /*b230*/  FMUL.FTZ R18, R18, c[0x0][0x2ec] ;  /* 0x0000bb0012127a20 */ /* 0x000fe20000410000 */
[C---:B------:R-:W-:Y:S01]  /*b240*/  ISETP.GE.AND P6, PT, R2.reuse, R250, PT ;  /* 0x000000fa0200720c */ /* 0x040fe20003fc6270 */
[----:B------:R-:W-:Y:S01]  /*b250*/  FMUL.FTZ R21, R21, c[0x0][0x2ec] ;  /* 0x0000bb0015157a20 */ /* 0x000fe20000410000 */
[----:B------:R-:W-:Y:S01]  /*b260*/  ISETP.GE.AND P5, PT, R2, R249, PT ;  /* 0x000000f90200720c */ /* 0x000fe20003fa6270 */
[----:B------:R-:W-:Y:S01]  /*b270*/  FMUL.FTZ R26, R26, c[0x0][0x2ec] ;  /* 0x0000bb001a1a7a20 */ /* 0x000fe20000410000 */
[----:B------:R-:W-:Y:S01]  /*b280*/  ISETP.GE.AND P4, PT, R2, R248, PT ;  /* 0x000000f80200720c */ /* 0x000fe20003f86270 */
[----:B------:R-:W-:Y:S01]  /*b290*/  FMUL.FTZ R16, R16, c[0x0][0x2ec] ;  /* 0x0000bb0010107a20 */ /* 0x000fe20000410000 */
[----:B------:R-:W-:Y:S01]  /*b2a0*/  ISETP.LT.OR P0, PT, R2, R247, P0 ;  /* 0x000000f70200720c */ /* 0x000fe20000701670 */
[----:B------:R-:W-:Y:S01]  /*b2b0*/  FMUL.FTZ R20, R20, c[0x0][0x2ec] ;  /* 0x0000bb0014147a20 */ /* 0x000fe20000410000 */
[C---:B------:R-:W-:Y:S01]  /*b2c0*/  ISETP.LT.OR P6, PT, R2.reuse, R246, P6 ;  /* 0x000000f60200720c */ /* 0x040fe200037c1670 */
[----:B------:R-:W-:Y:S01]  /*b2d0*/  MUFU.TANH R26, R26 ;  /* 0x0000001a001a7308 */ /* 0x000fe20000002400 */
[----:B------:R-:W-:Y:S01]  /*b2e0*/  ISETP.LT.OR P5, PT, R2, R245, P5 ;  /* 0x000000f50200720c */ /* 0x000fe20002fa1670 */
[----:B------:R-:W-:Y:S01]  /*b2f0*/  FMUL.FTZ R22, R22, c[0x0][0x2ec] ;  /* 0x0000bb0016167a20 */ /* 0x000fe20000410000 */
[----:B------:R-:W-:Y:S01]  /*b300*/  ISETP.LT.OR P4, PT, R2, R244, P4 ;  /* 0x000000f40200720c */ /* 0x000fe20002781670 */
[----:B------:R-:W-:Y:S01]  /*b310*/  FMUL.FTZ R23, R23, c[0x0][0x2ec] ;  /* 0x0000bb0017177a20 */ /* 0x000fe20000410000 */
[----:B------:R-:W-:Y:S01]  /*b320*/  IADD3 R2, R0, 0x8, RZ ;  /* 0x0000000800027810 */ /* 0x000fe20007ffe0ff */
[----:B------:R-:W-:-:S02]  /*b330*/  FMUL.FTZ R36, R36, c[0x0][0x2ec] ;  /* 0x0000bb0024247a20 */ /* 0x000fc40000410000 */
[----:B------:R-:W-:Y:S01]  /*b340*/  MUFU.TANH R3, R22 ;  /* 0x0000001600037308 */ /* 0x000fe20000002400 */
[-C--:B-1----:R-:W-:Y:S01]  /*b350*/  HMMA.16816.F32 R40, R8, R12.reuse, R52 ;  /* 0x0000000c0828723c */ /* 0x082fe20000001834 */
[----:B------:R-:W-:Y:S02]  /*b360*/  FMUL.FTZ R38, R38, c[0x0][0x2ec] ;  /* 0x0000bb0026267a20 */ /* 0x000fe40000410000 */
[----:B------:R-:W-:Y:S02]  /*b370*/  FMUL.FTZ R37, R37, c[0x0][0x2ec] ;  /* 0x0000bb0025257a20 */ /* 0x000fe40000410000 */
[----:B------:R-:W-:Y:S02]  /*b380*/  FMUL.FTZ R39, R39, c[0x0][0x2ec] ;  /* 0x0000bb0027277a20 */ /* 0x000fe40000410000 */
[----:B------:R-:W-:Y:S01]  /*b390*/  MUFU.TANH R36, R36 ;  /* 0x0000002400247308 */ /* 0x000fe20000002400 */
[C---:B------:R-:W-:Y:S07]  /*b3a0*/  HMMA.16816.F32 R48, R4.reuse, R12, R64 ;  /* 0x0000000c0430723c */ /* 0x040fee0000001840 */
[----:B------:R-:W-:Y:S01]  /*b3b0*/  MUFU.TANH R38, R38 ;  /* 0x0000002600267308 */ /* 0x000fe20000002400 */
[-C--:B------:R-:W-:Y:S07]  /*b3c0*/  HMMA.16816.F32 R140, R4, R14.reuse, R140 ;  /* 0x0000000e048c723c */ /* 0x080fee000000188c */
[----:B------:R-:W-:Y:S01]  /*b3d0*/  MUFU.TANH R37, R37 ;  /* 0x0000002500257308 */ /* 0x000fe20000002400 */
[----:B------:R-:W-:Y:S01]  /*b3e0*/  HMMA.16816.F32 R52, R8, R14, R60 ;  /* 0x0000000e0834723c */ /* 0x000fe2000000183c */
[----:B------:R-:W1:Y:S01]  /*b3f0*/  LDSM.16.M88.4 R12, [R229+0x3800] ;  /* 0x00380000e50c783b */ /* 0x000e620000000200 */
[----:B------:R-:W-:Y:S01]  /*b400*/  FMUL.FTZ R40, R40, c[0x0][0x2ec] ;  /* 0x0000bb0028287a20 */ /* 0x000fe20000410000 */
[----:B------:R-:W-:-:S04]  /*b410*/  DEPBAR.LE SB0, 0x0 ;  /* 0x000080000000791a */ /* 0x000fc80000000000 */
        /* <DEDUP_REMOVED lines=18> */
[----:B------:R-:W-:-:S05]  /*b540*/  FMUL.FTZ R143, R143, c[0x0][0x2ec] ;  /* 0x0000bb008f8f7a20 */ /* 0x000fca0000410000 */
[----:B------:R-:W-:Y:S01]  /*b550*/  MUFU.TANH R41, R41 ;  /* 0x0000002900297308 */ /* 0x000fe20000002400 */
[C---:B-1----:R-:W-:Y:S07]  /*b560*/  HMMA.16816.F32 R60, R4.reuse, R12, R220 ;  /* 0x0000000c043c723c */ /* 0x042fee00000018dc */
[----:B------:R-:W-:Y:S01]  /*b570*/  MUFU.TANH R43, R43 ;  /* 0x0000002b002b7308 */ /* 0x000fe20000002400 */
[----:B------:R-:W-:Y:S07]  /*b580*/  HMMA.16816.F32 R56, R4, R14, R56 ;  /* 0x0000000e0438723c */ /* 0x000fee0000001838 */
[----:B------:R-:W1:Y:S01]  /*b590*/  MUFU.TANH R7, R208 ;  /* 0x000000d000077308 */ /* 0x000e620000002400 */
[C---:B------:R-:W-:Y:S07]  /*b5a0*/  HMMA.16816.F32 R64, R8.reuse, R12, R44 ;  /* 0x0000000c0840723c */ /* 0x040fee000000182c */
[----:B------:R-:W-:Y:S01]  /*b5b0*/  MUFU.TANH R13, R216 ;  /* 0x000000d8000d7308 */ /* 0x000fe20000002400 */
[----:B------:R-:W-:Y:S01]  /*b5c0*/  HMMA.16816.F32 R44, R8, R14, R212 ;  /* 0x0000000e082c723c */ /* 0x000fe200000018d4 */
[----:B------:R-:W-:-:S02]  /*b5d0*/  FMUL.FTZ R61, R61, c[0x0][0x2ec] ;  /* 0x0000bb003d3d7a20 */ /* 0x000fc40000410000 */
[----:B------:R-:W-:-:S04]  /*b5e0*/  FMUL.FTZ R63, R63, c[0x0][0x2ec] ;  /* 0x0000bb003f3f7a20 */ /* 0x000fc80000410000 */
[----:B------:R-:W2:Y:S01]  /*b5f0*/  MUFU.TANH R10, R210 ;  /* 0x000000d2000a7308 */ /* 0x000ea20000002400 */
[----:B-1----:R-:W-:Y:S02]  /*b600*/  FSEL R7, R7, -INF , !P1 ;  /* 0xff80000007077808 */ /* 0x002fe40004800000 */
[----:B------:R-:W-:-:S04]  /*b610*/  ISETP.GE.AND P1, PT, R0, R250, PT ;  /* 0x000000fa0000720c */ /* 0x000fc80003f26270 */
[----:B------:R-:W-:Y:S01]  /*b620*/  ISETP.LT.OR P1, PT, R0, R246, P1 ;  /* 0x000000f60000720c */ /* 0x000fe20000f21670 */
[----:B------:R-:W1:Y:S01]  /*b630*/  MUFU.TANH R9, R209 ;  /* 0x000000d100097308 */ /* 0x000e620000002400 */
[----:B------:R-:W-:Y:S02]  /*b640*/  FMUL.FTZ R64, R64, c[0x0][0x2ec] ;  /* 0x0000bb0040407a20 */ /* 0x000fe40000410000 */
[----:B------:R-:W-:Y:S02]  /*b650*/  FMUL.FTZ R66, R66, c[0x0][0x2ec] ;  /* 0x0000bb0042427a20 */ /* 0x000fe40000410000 */
[----:B------:R-:W-:Y:S02]  /*b660*/  FMUL.FTZ R65, R65, c[0x0][0x2ec] ;  /* 0x0000bb0041417a20 */ /* 0x000fe40000410000 */
[----:B------:R-:W-:Y:S01]  /*b670*/  FMUL.FTZ R67, R67, c[0x0][0x2ec] ;  /* 0x0000bb0043437a20 */ /* 0x000fe20000410000 */
[----:B--2---:R-:W-:Y:S01]  /*b680*/  FSEL R10, R10, -INF , !P1 ;  /* 0xff8000000a0a7808 */ /* 0x004fe20004800000 */
[----:B------:R-:W2:Y:S01]  /*b690*/  MUFU.TANH R14, R211 ;  /* 0x000000d3000e7308 */ /* 0x000ea20000002400 */
[----:B------:R-:W-:Y:S01]  /*b6a0*/  ISETP.GE.AND P1, PT, R0, R249, PT ;  /* 0x000000f90000720c */ /* 0x000fe20003f26270 */
[----:B------:R-:W-:-:S02]  /*b6b0*/  FMUL.FTZ R44, R44, c[0x0][0x2ec] ;  /* 0x0000bb002c2c7a20 */ /* 0x000fc40000410000 */
[----:B------:R-:W-:Y:S01]  /*b6c0*/  FMUL.FTZ R45, R45, c[0x0][0x2ec] ;  /* 0x0000bb002d2d7a20 */ /* 0x000fe20000410000 */
[C---:B------:R-:W-:Y:S02]  /*b6d0*/  ISETP.LT.OR P1, PT, R0.reuse, R245, P1 ;  /* 0x000000f50000720c */ /* 0x040fe40000f21670 */
[----:B-1----:R-:W-:Y:S01]  /*b6e0*/  FSEL R9, R9, -INF , !P0 ;  /* 0xff80000009097808 */ /* 0x002fe20004000000 */
[----:B------:R-:W-:Y:S01]  /*b6f0*/  MUFU.TANH R11, R28 ;  /* 0x0000001c000b7308 */ /* 0x000fe20000002400 */
[----:B------:R-:W-:Y:S02]  /*b700*/  FSEL R13, R13, -INF , !P1 ;  /* 0xff8000000d0d7808 */ /* 0x000fe40004800000 */
[----:B------:R-:W-:Y:S02]  /*b710*/  ISETP.GE.AND P1, PT, R0, R248, PT ;  /* 0x000000f80000720c */ /* 0x000fe40003f26270 */
[----:B------:R-:W-:Y:S02]  /*b720*/  ISETP.GE.AND P0, PT, R2, R250, PT ;  /* 0x000000fa0200720c */ /* 0x000fe40003f06270 */
[----:B------:R-:W-:Y:S01]  /*b730*/  ISETP.LT.OR P1, PT, R0, R244, P1 ;  /* 0x000000f40000720c */ /* 0x000fe20000f21670 */
[----:B------:R-:W1:Y:S01]  /*b740*/  MUFU.TANH R15, R30 ;  /* 0x0000001e000f7308 */ /* 0x000e620000002400 */
[----:B--2---:R-:W-:-:S02]  /*b750*/  FSEL R14, R14, -INF , !P6 ;  /* 0xff8000000e0e7808 */ /* 0x004fc40007000000 */
[C---:B------:R-:W-:Y:S02]  /*b760*/  ISETP.GE.AND P6, PT, R2.reuse, R249, PT ;  /* 0x000000f90200720c */ /* 0x040fe40003fc6270 */
[C---:B------:R-:W-:Y:S02]  /*b770*/  ISETP.LT.OR P0, PT, R2.reuse, R246, P0 ;  /* 0x000000f60200720c */ /* 0x040fe40000701670 */
[----:B------:R-:W-:Y:S01]  /*b780*/  ISETP.LT.OR P6, PT, R2, R245, P6 ;  /* 0x000000f50200720c */ /* 0x000fe200037c1670 */
[----:B------:R-:W2:Y:S08]  /*b790*/  MUFU.TANH R12, R29 ;  /* 0x0000001d000c7308 */ /* 0x000eb00000002400 */
[----:B------:R-:W3:Y:S01]  /*b7a0*/  MUFU.TANH R29, R24 ;  /* 0x00000018001d7308 */ /* 0x000ee20000002400 */
[----:B-1----:R-:W-:-:S07]  /*b7b0*/  FSEL R15, R15, -INF , !P0 ;  /* 0xff8000000f0f7808 */ /* 0x002fce0004000000 */
[----:B------:R-:W-:Y:S08]  /*b7c0*/  MUFU.TANH R30, R25 ;  /* 0x00000019001e7308 */ /* 0x000ff00000002400 */
[----:B------:R1:W-:Y:S08]  /*b7d0*/  MUFU.TANH R25, R17 ;  /* 0x0000001100197308 */ /* 0x0003f00000002400 */
[----:B------:R4:W-:Y:S01]  /*b7e0*/  MUFU.TANH R24, R19 ;  /* 0x0000001300187308 */ /* 0x0009e20000002400 */
[----:B-1----:R-:W-:-:S07]  /*b7f0*/  FSEL R17, R218, -INF , !P1 ;  /* 0xff800000da117808 */ /* 0x002fce0004800000 */
[----:B------:R-:W-:Y:S01]  /*b800*/  MUFU.TANH R28, R27 ;  /* 0x0000001b001c7308 */ /* 0x000fe20000002400 */
[----:B------:R-:W-:-:S04]  /*b810*/  ISETP.GE.AND P1, PT, R2, R251, PT ;  /* 0x000000fb0200720c */ /* 0x000fc80003f26270 */
[C---:B------:R-:W-:Y:S02]  /*b820*/  ISETP.LT.OR P1, PT, R2.reuse, R247, P1 ;  /* 0x000000f70200720c */ /* 0x040fe40000f21670 */
[----:B----4-:R-:W-:Y:S01]  /*b830*/  FSEL R19, R217, -INF , !P5 ;  /* 0xff800000d9137808 */ /* 0x010fe20006800000 */
[----:B------:R1:W-:Y:S01]  /*b840*/  MUFU.TANH R5, R18 ;  /* 0x0000001200057308 */ /* 0x0003e20000002400 */
[C---:B------:R-:W-:Y:S02]  /*b850*/  ISETP.GE.AND P5, PT, R2.reuse, R248, PT ;  /* 0x000000f80200720c */ /* 0x040fe40003fa6270 */
[----:B------:R-:W-:Y:S02]  /*b860*/  FSEL R11, R11, -INF , !P1 ;  /* 0xff8000000b0b7808 */ /* 0x000fe40004800000 */
[----:B------:R-:W-:Y:S02]  /*b870*/  ISETP.LT.OR P5, PT, R2, R244, P5 ;  /* 0x000000f40200720c */ /* 0x000fe40002fa1670 */
[----:B------:R-:W-:Y:S01]  /*b880*/  IADD3 R2, R0, 0x9, RZ ;  /* 0x0000000900027810 */ /* 0x000fe20007ffe0ff */
[----:B------:R4:W-:Y:S01]  /*b890*/  MUFU.TANH R27, R21 ;  /* 0x00000015001b7308 */ /* 0x0009e20000002400 */
[----:B------:R-:W-:-:S02]  /*b8a0*/  FSEL R22, R34, -INF , !P5 ;  /* 0xff80000022167808 */ /* 0x000fc40006800000 */
[C---:B------:R-:W-:Y:S02]  /*b8b0*/  ISETP.GE.AND P1, PT, R2.reuse, R250, PT ;  /* 0x000000fa0200720c */ /* 0x040fe40003f26270 */
[C---:B------:R-:W-:Y:S02]  /*b8c0*/  ISETP.GE.AND P0, PT, R2.reuse, R249, PT ;  /* 0x000000f90200720c */ /* 0x040fe40003f06270 */
[----:B------:R-:W-:Y:S01]  /*b8d0*/  ISETP.LT.OR P1, PT, R2, R246, P1 ;  /* 0x000000f60200720c */ /* 0x000fe20000f21670 */
[----:B------:R2:W2:Y:S01]  /*b8e0*/  MUFU.TANH R6, R16 ;  /* 0x0000001000067308 */ /* 0x0004a20000002400 */
[----:B-1----:R-:W-:Y:S02]  /*b8f0*/  FSEL R18, R32, -INF , !P6 ;  /* 0xff80000020127808 */ /* 0x002fe40007000000 */
[C---:B------:R-:W-:Y:S02]  /*b900*/  ISETP.GE.AND P6, PT, R2.reuse, R248, PT ;  /* 0x000000f80200720c */ /* 0x040fe40003fc6270 */
[----:B------:R-:W-:-:S02]  /*b910*/  ISETP.LT.OR P0, PT, R2, R245, P0 ;  /* 0x000000f50200720c */ /* 0x000fc40000701670 */
[C---:B------:R-:W-:Y:S01]  /*b920*/  ISETP.LT.OR P6, PT, R2.reuse, R244, P6 ;  /* 0x000000f40200720c */ /* 0x040fe200037c1670 */
[----:B------:R1:W1:Y:S01]  /*b930*/  MUFU.TANH R8, R20 ;  /* 0x0000001400087308 */ /* 0x0002620000002400 */
[----:B----4-:R-:W-:Y:S02]  /*b940*/  FSEL R21, R219, -INF , !P4 ;  /* 0xff800000db157808 */ /* 0x010fe40006000000 */
[----:B------:R-:W-:-:S04]  /*b950*/  ISETP.GE.AND P4, PT, R2, R251, PT ;  /* 0x000000fb0200720c */ /* 0x000fc80003f86270 */
[----:B------:R-:W-:Y:S01]  /*b960*/  ISETP.LT.OR P4, PT, R2, R247, P4 ;  /* 0x000000f70200720c */ /* 0x000fe20002781670 */
[----:B------:R4:W3:Y:S01]  /*b970*/  MUFU.TANH R4, R23 ;  /* 0x0000001700047308 */ /* 0x0008e20000002400 */
[----:B------:R-:W-:Y:S02]  /*b980*/  IADD3 R2, R0, 0x10, RZ ;  /* 0x0000001000027810 */ /* 0x000fe40007ffe0ff */
[----:B--2---:R-:W-:Y:S02]  /*b990*/  FSEL R12, R12, -INF , !P4 ;  /* 0xff8000000c0c7808 */ /* 0x004fe40006000000 */
[----:B------:R-:W-:Y:S02]  /*b9a0*/  FSEL R16, R31, -INF , !P1 ;  /* 0xff8000001f107808 */ /* 0x000fe40004800000 */
[----:B------:R-:W-:Y:S01]  /*b9b0*/  ISETP.GE.AND P5, PT, R2, R251, PT ;  /* 0x000000fb0200720c */ /* 0x000fe20003fa6270 */
[----:B------:R-:W-:Y:S01]  /*b9c0*/  MUFU.TANH R49, R49 ;  /* 0x0000003100317308 */ /* 0x000fe20000002400 */
[----:B-1----:R-:W-:-:S02]  /*b9d0*/  FSEL R20, R33, -INF , !P0 ;  /* 0xff80000021147808 */ /* 0x002fc40004000000 */
[C---:B------:R-:W-:Y:S02]  /*b9e0*/  ISETP.GE.AND P4, PT, R2.reuse, R250, PT ;  /* 0x000000fa0200720c */ /* 0x040fe40003f86270 */
[C---:B------:R-:W-:Y:S02]  /*b9f0*/  ISETP.GE.AND P1, PT, R2.reuse, R249, PT ;  /* 0x000000f90200720c */ /* 0x040fe40003f26270 */
[C---:B------:R-:W-:Y:S01]  /*ba00*/  ISETP.GE.AND P0, PT, R2.reuse, R248, PT ;  /* 0x000000f80200720c */ /* 0x040fe20003f06270 */
[----:B------:R-:W1:Y:S01]  /*ba10*/  MUFU.TANH R50, R50 ;  /* 0x0000003200327308 */ /* 0x000e620000002400 */
[C---:B------:R-:W-:Y:S02]  /*ba20*/  ISETP.LT.OR P5, PT, R2.reuse, R247, P5 ;  /* 0x000000f70200720c */ /* 0x040fe40002fa1670 */
[C---:B------:R-:W-:Y:S02]  /*ba30*/  ISETP.LT.OR P4, PT, R2.reuse, R246, P4 ;  /* 0x000000f60200720c */ /* 0x040fe40002781670 */
[----:B------:R-:W-:-:S02]  /*ba40*/  ISETP.LT.OR P1, PT, R2, R245, P1 ;  /* 0x000000f50200720c */ /* 0x000fc40000f21670 */
[----:B------:R-:W-:Y:S01]  /*ba50*/  ISETP.LT.OR P0, PT, R2, R244, P0 ;  /* 0x000000f40200720c */ /* 0x000fe20000701670 */
[----:B------:R-:W2:Y:S01]  /*ba60*/  MUFU.TANH R51, R51 ;  /* 0x0000003300337308 */ /* 0x000ea20000002400 */
[----:B------:R-:W-:Y:S02]  /*ba70*/  IADD3 R2, R0, 0x11, RZ ;  /* 0x0000001100027810 */ /* 0x000fe40007ffe0ff */
[----:B----4-:R-:W-:Y:S02]  /*ba80*/  FSEL R23, R35, -INF , !P6 ;  /* 0xff80000023177808 */ /* 0x010fe40007000000 */
[C---:B------:R-:W-:Y:S02]  /*ba90*/  ISETP.GE.AND P6, PT, R2.reuse, R251, PT ;  /* 0x000000fb0200720c */ /* 0x040fe40003fc6270 */
[----:B---3--:R-:W-:Y:S01]  /*baa0*/  FSEL R29, R29, -INF , !P5 ;  /* 0xff8000001d1d7808 */ /* 0x008fe20006800000 */
[----:B------:R-:W3:Y:S01]  /*bab0*/  MUFU.TANH R52, R52 ;  /* 0x0000003400347308 */ /* 0x000ee20000002400 */
[----:B------:R-:W-:-:S02]  /*bac0*/  ISETP.GE.AND P5, PT, R2, R250, PT ;  /* 0x000000fa0200720c */ /* 0x000fc40003fa6270 */
[----:B------:R-:W-:Y:S01]  /*bad0*/  FSEL R26, R26, -INF , !P4 ;  /* 0xff8000001a1a7808 */ /* 0x000fe20006000000 */
[----:B------:R-:W-:Y:S01]  /*bae0*/  STL [R1+0x24], R29 ;  /* 0x0000241d01007387 */ /* 0x000fe20000100800 */
[----:B------:R-:W-:Y:S02]  /*baf0*/  FSEL R6, R6, -INF , !P1 ;  /* 0xff80000006067808 */ /* 0x000fe40004800000 */
[----:B------:R-:W-:Y:S01]  /*bb00*/  FSEL R5, R5, -INF , !P0 ;  /* 0xff80000005057808 */ /* 0x000fe20004000000 */
[----:B------:R-:W-:Y:S01]  /*bb10*/  STL [R1+0x2c], R26 ;  /* 0x00002c1a01007387 */ /* 0x000fe20000100800 */
[C---:B------:R-:W-:Y:S01]  /*bb20*/  ISETP.GE.AND P4, PT, R2.reuse, R249, PT ;  /* 0x000000f90200720c */ /* 0x040fe20003f86270 */
[----:B------:R-:W4:Y:S01]  /*bb30*/  MUFU.TANH R54, R54 ;  /* 0x0000003600367308 */ /* 0x000f220000002400 */
[C---:B------:R-:W-:Y:S01]  /*bb40*/  ISETP.GE.AND P1, PT, R2.reuse, R248, PT ;  /* 0x000000f80200720c */ /* 0x040fe20003f26270 */
[----:B------:R1:W-:Y:S01]  /*bb50*/  STL [R1+0x30], R6 ;  /* 0x0000300601007387 */ /* 0x0003e20000100800 */
[----:B------:R-:W-:-:S02]  /*bb60*/  ISETP.LT.OR P6, PT, R2, R247, P6 ;  /* 0x000000f70200720c */ /* 0x000fc400037c1670 */
[C---:B------:R-:W-:Y:S01]  /*bb70*/  ISETP.LT.OR P5, PT, R2.reuse, R246, P5 ;  /* 0x000000f60200720c */ /* 0x040fe20002fa1670 */
[----:B------:R2:W-:Y:S01]  /*bb80*/  STL [R1+0x34], R5 ;  /* 0x0000340501007387 */ /* 0x0005e20000100800 */
[C---:B------:R-:W-:Y:S01]  /*bb90*/  ISETP.LT.OR P4, PT, R2.reuse, R245, P4 ;  /* 0x000000f50200720c */ /* 0x040fe20002781670 */
[----:B------:R-:W1:Y:S01]  /*bba0*/  MUFU.TANH R140, R140 ;  /* 0x0000008c008c7308 */ /* 0x000e620000002400 */
[----:B------:R-:W-:Y:S02]  /*bbb0*/  ISETP.LT.OR P1, PT, R2, R244, P1 ;  /* 0x000000f40200720c */ /* 0x000fe40000f21670 */
[----:B------:R-:W-:Y:S02]  /*bbc0*/  IADD3 R2, R0, 0x18, RZ ;  /* 0x0000001800027810 */ /* 0x000fe40007ffe0ff */
[----:B------:R-:W-:Y:S02]  /*bbd0*/  FSEL R139, R24, -INF , !P1 ;  /* 0xff800000188b7808 */ /* 0x000fe40004800000 */
[C---:B------:R-:W-:Y:S01]  /*bbe0*/  ISETP.GE.AND P0, PT, R2.reuse, R251, PT ;  /* 0x000000fb0200720c */ /* 0x040fe20003f06270 */
[----:B------:R-:W3:Y:S03]  /*bbf0*/  MUFU.TANH R141, R141 ;  /* 0x0000008d008d7308 */ /* 0x000ee60000002400 */
[----:B------:R-:W-:-:S04]  /*bc00*/  ISETP.LT.OR P0, PT, R2, R247, P0 ;  /* 0x000000f70200720c */ /* 0x000fc80000701670 */
[----:B------:R-:W-:Y:S01]  /*bc10*/  FSEL R132, R8, -INF , !P0 ;  /* 0xff80000008847808 */ /* 0x000fe20004000000 */
[----:B------:R-:W-:Y:S01]  /*bc20*/  MUFU.TANH R53, R53 ;  /* 0x0000003500357308 */ /* 0x000fe20000002400 */
[----:B------:R-:W-:Y:S01]  /*bc30*/  FMUL.FTZ R8, R46, c[0x0][0x2ec] ;  /* 0x0000bb002e087a20 */ /* 0x000fe20000410000 */
[----:B-1----:R-:W-:Y:S02]  /*bc40*/  FSEL R6, R30, -INF , !P6 ;  /* 0xff8000001e067808 */ /* 0x002fe40007000000 */
[----:B------:R-:W-:Y:S02]  /*bc50*/  ISETP.GE.AND P6, PT, R2, R250, PT ;  /* 0x000000fa0200720c */ /* 0x000fe40003fc6270 */
[----:B--2---:R-:W-:Y:S01]  /*bc60*/  FSEL R5, R28, -INF , !P5 ;  /* 0xff8000001c057808 */ /* 0x004fe20006800000 */
[----:B------:R1:W-:Y:S01]  /*bc70*/  STL [R1+0x14], R6 ;  /* 0x0000140601007387 */ /* 0x0003e20000100800 */
[C---:B------:R-:W-:Y:S01]  /*bc80*/  ISETP.GE.AND P5, PT, R2.reuse, R249, PT ;  /* 0x000000f90200720c */ /* 0x040fe20003fa6270 */
[----:B------:R-:W-:Y:S01]  /*bc90*/  MUFU.TANH R55, R55 ;  /* 0x0000003700377308 */ /* 0x000fe20000002400 */
[C---:B------:R-:W-:Y:S01]  /*bca0*/  ISETP.LT.OR P6, PT, R2.reuse, R246, P6 ;  /* 0x000000f60200720c */ /* 0x040fe200037c1670 */
[----:B------:R2:W-:Y:S01]  /*bcb0*/  STL [R1+0x1c], R5 ;  /* 0x00001c0501007387 */ /* 0x0005e20000100800 */
[----:B------:R-:W-:-:S02]  /*bcc0*/  ISETP.LT.OR P5, PT, R2, R245, P5 ;  /* 0x000000f50200720c */ /* 0x000fc40002fa1670 */
[----:B------:R-:W-:Y:S02]  /*bcd0*/  FSEL R3, R3, -INF , !P6 ;  /* 0xff80000003037808 */ /* 0x000fe40007000000 */
[----:B------:R-:W-:Y:S01]  /*bce0*/  FSEL R138, R36, -INF , !P5 ;  /* 0xff800000248a7808 */ /* 0x000fe20006800000 */
[----:B------:R-:W2:Y:S08]  /*bcf0*/  MUFU.TANH R142, R142 ;  /* 0x0000008e008e7308 */ /* 0x000eb00000002400 */
[----:B------:R-:W-:Y:S01]  /*bd00*/  MUFU.TANH R143, R143 ;  /* 0x0000008f008f7308 */ /* 0x000fe20000002400 */
[----:B-1----:R-:W-:-:S07]  /*bd10*/  FMUL.FTZ R6, R47, c[0x0][0x2ec] ;  /* 0x0000bb002f067a20 */ /* 0x002fce0000410000 */
[----:B------:R-:W-:Y:S01]  /*bd20*/  MUFU.TANH R64, R64 ;  /* 0x0000004000407308 */ /* 0x000fe20000002400 */
[----:B--2---:R-:W-:Y:S02]  /*bd30*/  FSEL R5, R25, -INF , !P4 ;  /* 0xff80000019057808 */ /* 0x004fe40006000000 */
[----:B------:R-:W-:-:S03]  /*bd40*/  ISETP.GE.AND P4, PT, R2, R248, PT ;  /* 0x000000f80200720c */ /* 0x000fc60003f86270 */
[----:B------:R-:W-:Y:S01]  /*bd50*/  STL [R1+0x20], R5 ;  /* 0x0000200501007387 */ /* 0x000fe20000100800 */
[----:B------:R-:W-:Y:S01]  /*bd60*/  ISETP.LT.OR P4, PT, R2, R244, P4 ;  /* 0x000000f40200720c */ /* 0x000fe20002781670 */
[----:B------:R-:W-:Y:S01]  /*bd70*/  MUFU.TANH R66, R66 ;  /* 0x0000004200427308 */ /* 0x000fe20000002400 */
[----:B------:R-:W-:Y:S01]  /*bd80*/  IADD3 R2, R0, 0x19, RZ ;  /* 0x0000001900027810 */ /* 0x000fe20007ffe0ff */
[----:B------:R1:W-:Y:S03]  /*bd90*/  STL [R1+0xc], R3 ;  /* 0x00000c0301007387 */ /* 0x0003e60000100800 */
[C---:B------:R-:W-:Y:S02]  /*bda0*/  ISETP.GE.AND P1, PT, R2.reuse, R251, PT ;  /* 0x000000fb0200720c */ /* 0x040fe40003f26270 */
[C---:B------:R-:W-:Y:S01]  /*bdb0*/  ISETP.GE.AND P0, PT, R2.reuse, R250, PT ;  /* 0x000000fa0200720c */ /* 0x040fe20003f06270 */
[----:B------:R-:W-:Y:S01]  /*bdc0*/  MUFU.TANH R65, R65 ;  /* 0x0000004100417308 */ /* 0x000fe20000002400 */
[----:B------:R-:W-:-:S02]  /*bdd0*/  ISETP.GE.AND P6, PT, R2, R249, PT ;  /* 0x000000f90200720c */ /* 0x000fc40003fc6270 */
[C---:B------:R-:W-:Y:S02]  /*bde0*/  ISETP.GE.AND P5, PT, R2.reuse, R248, PT ;  /* 0x000000f80200720c */ /* 0x040fe40003fa6270 */
[C---:B------:R-:W-:Y:S02]  /*bdf0*/  ISETP.LT.OR P1, PT, R2.reuse, R247, P1 ;  /* 0x000000f70200720c */ /* 0x040fe40000f21670 */
[C---:B------:R-:W-:Y:S01]  /*be00*/  ISETP.LT.OR P0, PT, R2.reuse, R246, P0 ;  /* 0x000000f60200720c */ /* 0x040fe20000701670 */
[----:B------:R-:W-:Y:S01]  /*be10*/  MUFU.TANH R67, R67 ;  /* 0x0000004300437308 */ /* 0x000fe20000002400 */
[C---:B------:R-:W-:Y:S02]  /*be20*/  ISETP.LT.OR P6, PT, R2.reuse, R245, P6 ;  /* 0x000000f50200720c */ /* 0x040fe400037c1670 */
[----:B------:R-:W-:Y:S02]  /*be30*/  ISETP.LT.OR P5, PT, R2, R244, P5 ;  /* 0x000000f40200720c */ /* 0x000fe40002fa1670 */
[----:B------:R-:W-:-:S02]  /*be40*/  IADD3 R2, R0, 0x20, RZ ;  /* 0x0000002000027810 */ /* 0x000fc40007ffe0ff */
[----:B------:R-:W-:Y:S01]  /*be50*/  FSEL R31, R27, -INF , !P1 ;  /* 0xff8000001b1f7808 */ /* 0x000fe20004800000 */
[----:B------:R-:W-:Y:S01]  /*be60*/  MUFU.TANH R61, R61 ;  /* 0x0000003d003d7308 */ /* 0x000fe20000002400 */
[----:B------:R-:W-:Y:S01]  /*be70*/  FSEL R252, R4, -INF , !P0 ;  /* 0xff80000004fc7808 */ /* 0x000fe20004000000 */
[----:B------:R-:W-:Y:S01]  /*be80*/  FMUL.FTZ R4, R60, c[0x0][0x2ec] ;  /* 0x0000bb003c047a20 */ /* 0x000fe20000410000 */
[----:B-1----:R-:W-:Y:S01]  /*be90*/  FSEL R3, R38, -INF , !P4 ;  /* 0xff80000026037808 */ /* 0x002fe20006000000 */
[----:B------:R-:W-:Y:S01]  /*bea0*/  FMUL.FTZ R5, R56, c[0x0][0x2ec] ;  /* 0x0000bb0038057a20 */ /* 0x000fe20000410000 */
[C---:B------:R-:W-:Y:S02]  /*beb0*/  ISETP.GE.AND P4, PT, R2.reuse, R251, PT ;  /* 0x000000fb0200720c */ /* 0x040fe40003f86270 */
[C---:B------:R-:W-:Y:S01]  /*bec0*/  ISETP.GE.AND P1, PT, R2.reuse, R250, PT ;  /* 0x000000fa0200720c */ /* 0x040fe20003f26270 */
[----:B------:R1:W-:Y:S01]  /*bed0*/  STL [R1+0x28], R3 ;  /* 0x0000280301007387 */ /* 0x0003e20000100800 */
[C---:B------:R-:W-:Y:S01]  /*bee0*/  ISETP.GE.AND P0, PT, R2.reuse, R249, PT ;  /* 0x000000f90200720c */ /* 0x040fe20003f06270 */
[----:B------:R-:W-:Y:S01]  /*bef0*/  MUFU.TANH R4, R4 ;  /* 0x0000000400047308 */ /* 0x000fe20000002400 */
[----:B------:R-:W-:-:S02]  /*bf00*/  ISETP.LT.OR P4, PT, R2, R247, P4 ;  /* 0x000000f70200720c */ /* 0x000fc40002781670 */
[C---:B------:R-:W-:Y:S02]  /*bf10*/  ISETP.LT.OR P1, PT, R2.reuse, R246, P1 ;  /* 0x000000f60200720c */ /* 0x040fe40000f21670 */
[----:B------:R-:W-:Y:S02]  /*bf20*/  ISETP.LT.OR P0, PT, R2, R245, P0 ;  /* 0x000000f50200720c */ /* 0x000fe40000701670 */
[----:B------:R-:W-:Y:S01]  /*bf30*/  FSEL R39, R39, -INF , !P5 ;  /* 0xff80000027277808 */ /* 0x000fe20006800000 */
[----:B------:R-:W-:Y:S01]  /*bf40*/  MUFU.TANH R63, R63 ;  /* 0x0000003f003f7308 */ /* 0x000fe20000002400 */
[----:B------:R-:W-:Y:S02]  /*bf50*/  FSEL R36, R40, -INF , !P4 ;  /* 0xff80000028247808 */ /* 0x000fe40006000000 */
[----:B------:R-:W-:Y:S02]  /*bf60*/  FSEL R223, R42, -INF , !P1 ;  /* 0xff8000002adf7808 */ /* 0x000fe40004800000 */
[----:B------:R-:W-:-:S03]  /*bf70*/  FSEL R133, R48, -INF , !P0 ;  /* 0xff80000030857808 */ /* 0x000fc60004000000 */
[----:B------:R-:W-:Y:S01]  /*bf80*/  MUFU.TANH R44, R44 ;  /* 0x0000002c002c7308 */ /* 0x000fe20000002400 */
[----:B-1----:R-:W-:-:S07]  /*bf90*/  FSEL R3, R37, -INF , !P6 ;  /* 0xff80000025037808 */ /* 0x002fce0007000000 */
[----:B------:R-:W-:Y:S01]  /*bfa0*/  MUFU.TANH R8, R8 ;  /* 0x0000000800087308 */ /* 0x000fe20000002400 */
[----:B------:R-:W-:Y:S01]  /*bfb0*/  BAR.SYNC.DEFER_BLOCKING 0x0 ;  /* 0x0000000000007b1d */ /* 0x000fe20000010000 */
[----:B------:R-:W-:-:S04]  /*bfc0*/  ISETP.GE.AND P6, PT, R2, R248, PT ;  /* 0x000000f80200720c */ /* 0x000fc80003fc6270 */
[----:B------:R-:W-:Y:S01]  /*bfd0*/  ISETP.LT.OR P6, PT, R2, R244, P6 ;  /* 0x000000f40200720c */ /* 0x000fe200037c1670 */
[----:B------:R1:W-:Y:S01]  /*bfe0*/  STL [R1], R3 ;  /* 0x0000000301007387 */ /* 0x0003e20000100800 */
[----:B------:R-:W-:Y:S01]  /*bff0*/  IADD3 R2, R0, 0x21, RZ ;  /* 0x0000002100027810 */ /* 0x000fe20007ffe0ff */
[----:B------:R-:W-:Y:S01]  /*c000*/  MUFU.TANH R5, R5 ;  /* 0x0000000500057308 */ /* 0x000fe20000002400 */
[----:B------:R-:W-:Y:S02]  /*c010*/  FSEL R50, R50, -INF , !P6 ;  /* 0xff80000032327808 */ /* 0x000fe40007000000 */
[C---:B------:R-:W-:Y:S02]  /*c020*/  ISETP.GE.AND P5, PT, R2.reuse, R251, PT ;  /* 0x000000fb0200720c */ /* 0x040fe40003fa6270 */
[C---:B------:R-:W-:Y:S02]  /*c030*/  ISETP.GE.AND P4, PT, R2.reuse, R250, PT ;  /* 0x000000fa0200720c */ /* 0x040fe40003f86270 */
[C---:B------:R-:W-:Y:S01]  /*c040*/  ISETP.GE.AND P1, PT, R2.reuse, R249, PT ;  /* 0x000000f90200720c */ /* 0x040fe20003f26270 */
[----:B------:R-:W-:Y:S01]  /*c050*/  MUFU.TANH R45, R45 ;  /* 0x0000002d002d7308 */ /* 0x000fe20000002400 */
        /* <DEDUP_REMOVED lines=9> */
[----:B-1----:R-:W-:Y:S01]  /*c0f0*/  FMUL.FTZ R3, R62, c[0x0][0x2ec] ;  /* 0x0000bb003e037a20 */ /* 0x002fe20000410000 */
[----:B------:R-:W-:Y:S02]  /*c100*/  FSEL R221, R49, -INF , !P1 ;  /* 0xff80000031dd7808 */ /* 0x000fe40004800000 */
[C---:B------:R-:W-:Y:S02]  /*c110*/  ISETP.GE.AND P6, PT, R2.reuse, R251, PT ;  /* 0x000000fb0200720c */ /* 0x040fe40003fc6270 */
[C---:B------:R-:W-:Y:S01]  /*c120*/  ISETP.GE.AND P5, PT, R2.reuse, R250, PT ;  /* 0x000000fa0200720c */ /* 0x040fe20003fa6270 */
[----:B------:R-:W1:Y:S01]  /*c130*/  MUFU.TANH R3, R3 ;  /* 0x0000000300037308 */ /* 0x000e620000002400 */
        /* <DEDUP_REMOVED lines=8> */
[----:B---3--:R-:W-:Y:S02]  /*c1c0*/  FSEL R34, R52, -INF , !P6 ;  /* 0xff80000034227808 */ /* 0x008fe40007000000 */
[----:B----4-:R-:W-:Y:S02]  /*c1d0*/  FSEL R218, R54, -INF , !P5 ;  /* 0xff80000036da7808 */ /* 0x010fe40006800000 */
        /* <DEDUP_REMOVED lines=11> */
[----:B------:R-:W-:Y:S02]  /*c290*/  ISETP.GE.AND P5, PT, R2, R248, PT ;  /* 0x000000f80200720c */ /* 0x000fe40003fa6270 */
[----:B------:R-:W-:Y:S02]  /*c2a0*/  FSEL R219, R142, -INF , !P1 ;  /* 0xff8000008edb7808 */ /* 0x000fe40004800000 */
[----:B------:R-:W-:Y:S02]  /*c2b0*/  FSEL R33, R53, -INF , !P0 ;  /* 0xff80000035217808 */ /* 0x000fe40004000000 */
[----:B------:R-:W-:Y:S02]  /*c2c0*/  FSEL R214, R55, -INF , !P6 ;  /* 0xff80000037d67808 */ /* 0x000fe40007000000 */
        /* <DEDUP_REMOVED lines=8> */
[----:B-1----:R-:W-:Y:S01]  /*c350*/  FSEL R215, R3, -INF , !P5 ;  /* 0xff80000003d77808 */ /* 0x002fe20006800000 */
[----:B------:R-:W-:Y:S01]  /*c360*/  FMUL.FTZ R3, R58, c[0x0][0x2ec] ;  /* 0x0000bb003a037a20 */ /* 0x000fe20000410000 */
[----:B------:R-:W-:Y:S02]  /*c370*/  FSEL R216, R143, -INF , !P4 ;  /* 0xff8000008fd87808 */ /* 0x000fe40006000000 */
[----:B------:R-:W-:Y:S02]  /*c380*/  FSEL R29, R64, -INF , !P1 ;  /* 0xff800000401d7808 */ /* 0x000fe40004800000 */
[----:B------:R-:W-:Y:S01]  /*c390*/  FSEL R212, R66, -INF , !P0 ;  /* 0xff80000042d47808 */ /* 0x000fe20004000000 */
[----:B------:R-:W1:Y:S01]  /*c3a0*/  MUFU.TANH R3, R3 ;  /* 0x0000000300037308 */ /* 0x000e620000002400 */
[----:B------:R-:W-:Y:S01]  /*c3b0*/  FSEL R213, R4, -INF , !P6 ;  /* 0xff80000004d57808 */ /* 0x000fe20007000000 */
[----:B------:R-:W-:Y:S01]  /*c3c0*/  FMUL.FTZ R4, R57, c[0x0][0x2ec] ;  /* 0x0000bb0039047a20 */ /* 0x000fe20000410000 */
[----:B------:R-:W-:-:S02]  /*c3d0*/  ISETP.GE.AND P4, PT, R2, R251, PT ;  /* 0x000000fb0200720c */ /* 0x000fc40003f86270 */
[C---:B------:R-:W-:Y:S02]  /*c3e0*/  ISETP.GE.AND P1, PT, R2.reuse, R250, PT ;  /* 0x000000fa0200720c */ /* 0x040fe40003f26270 */
[C---:B------:R-:W-:Y:S01]  /*c3f0*/  ISETP.GE.AND P0, PT, R2.reuse, R249, PT ;  /* 0x000000f90200720c */ /* 0x040fe20003f06270 */
[----:B------:R-:W2:Y:S01]  /*c400*/  MUFU.TANH R4, R4 ;  /* 0x0000000400047308 */ /* 0x000ea20000002400 */
        /* <DEDUP_REMOVED lines=16> */
[----:B------:R-:W-:Y:S01]  /*c510*/  ISETP.LT.OR P0, PT, R2, R244, P0 ;  /* 0x000000f40200720c */ /* 0x000fe20000701670 */
[----:B------:R-:W-:Y:S01]  /*c520*/  FMUL.FTZ R2, R59, c[0x0][0x2ec] ;  /* 0x0000bb003b027a20 */ /* 0x000fe20000410000 */
[----:B------:R-:W-:Y:S02]  /*c530*/  IADD3 R0, R0, 0x39, RZ ;  /* 0x0000003900007810 */ /* 0x000fe40007ffe0ff */
[----:B-1----:R-:W-:Y:S02]  /*c540*/  FSEL R209, R3, -INF , !P0 ;  /* 0xff80000003d17808 */ /* 0x002fe40004000000 */
[----:B------:R-:W-:Y:S01]  /*c550*/  PLOP3.LUT P0, PT, PT, PT, UP0, 0x80, 0x0 ;  /* 0x000000000000781c */ /* 0x000fe20003f0f008 */
[----:B------:R-:W1:Y:S01]  /*c560*/  MUFU.TANH R2, R2 ;  /* 0x0000000200027308 */ /* 0x000e620000002400 */
        /* <DEDUP_REMOVED lines=12> */
[----:B------:R-:W-:Y:S02]  /*c630*/  FSEL R24, R45, -INF , !P6 ;  /* 0xff8000002d187808 */ /* 0x000fe40007000000 */
[----:B------:R-:W-:-:S02]  /*c640*/  FSEL R26, R6, -INF , !P5 ;  /* 0xff800000061a7808 */ /* 0x000fc40006800000 */
[----:B--2---:R-:W-:Y:S02]  /*c650*/  FSEL R32, R4, -INF , !P4 ;  /* 0xff80000004207808 */ /* 0x004fe40006000000 */
[----:B-1----:R-:W-:Y:S01]  /*c660*/  FSEL R208, R2, -INF , !P1 ;  /* 0xff80000002d07808 */ /* 0x002fe20004800000 */
        /* <DEDUP_REMOVED lines=79> */
.L_x_645:
[----:B------:R-:W-:Y:S05]  /*cb60*/  BSYNC B0 ;  /* 0x0000000000007941 */ /* 0x000fea0003800000 */
.L_x_644:
[----:B------:R-:W0:Y:S02]  /*cb70*/  LDGDEPBAR ;  /* 0x00000000000079af */ /* 0x000e240000000000 */
.L_x_643:
[----:B------:R-:W2:Y:S04]  /*cb80*/  LDL R6, [R1+0x24] ;  /* 0x0000240001067983 */ /* 0x000ea80000100800 */
[----:B------:R-:W3:Y:S04]  /*cb90*/  LDL.LU R5, [R1+0x34] ;  /* 0x0000340001057983 */ /* 0x000ee80000300800 */
[----:B------:R-:W4:Y:S04]  /*cba0*/  LDL.LU R4, [R1+0x30] ;  /* 0x0000300001047983 */ /* 0x000f280000300800 */
[----:B-1----:R-:W4:Y:S04]  /*cbb0*/  LDL.LU R3, [R1+0x20] ;  /* 0x0000200001037983 */ /* 0x002f280000300800 */
[----:B------:R-:W4:Y:S04]  /*cbc0*/  LDL.LU R2, [R1] ;  /* 0x0000000001027983 */ /* 0x000f280000300800 */
[----:B------:R-:W4:Y:S04]  /*cbd0*/  LDL.LU R45, [R1+0xc] ;  /* 0x00000c00012d7983 */ /* 0x000f280000300800 */
[----:B------:R-:W4:Y:S04]  /*cbe0*/  LDL.LU R43, [R1+0x14] ;  /* 0x00001400012b7983 */ /* 0x000f280000300800 */
[----:B------:R-:W4:Y:S04]  /*cbf0*/  LDL.LU R62, [R1+0x1c] ;  /* 0x00001c00013e7983 */ /* 0x000f280000300800 */
[----:B------:R-:W4:Y:S04]  /*cc00*/  LDL.LU R63, [R1+0x2c] ;  /* 0x00002c00013f7983 */ /* 0x000f280000300800 */
[----:B------:R-:W-:Y:S04]  /*cc10*/  STL [R1+0xa4], R229 ;  /* 0x0000a4e501007387 */ /* 0x000fe80000100800 */
[----:B------:R1:W-:Y:S04]  /*cc20*/  STL [R1+0xa0], R224 ;  /* 0x0000a0e001007387 */ /* 0x0003e80000100800 */
[----:B-1----:R-:W4:Y:S01]  /*cc30*/  LDL.LU R224, [R1+0x28] ;  /* 0x0000280001e07983 */ /* 0x002f220000300800 */
[----:B------:R-:W-:-:S02]  /*cc40*/  FMNMX.FTZ R0, R137, R7, !PT ;  /* 0x0000000789007209 */ /* 0x000fc40007810000 */
[----:B------:R-:W-:Y:S01]  /*cc50*/  MOV R60, R139 ;  /* 0x0000008b003c7202 */ /* 0x000fe20000000f00 */
[----:B------:R-:W4:Y:S01]  /*cc60*/  LDL.LU R40, [R1+0x60] ;  /* 0x0000600001287983 */ /* 0x000f220000300800 */
[----:B------:R-:W-:Y:S02]  /*cc70*/  FMNMX.FTZ R0, R9, R0, !PT ;  /* 0x0000000009007209 */ /* 0x000fe40007810000 */
[----:B------:R-:W-:Y:S02]  /*cc80*/  MOV R47, R39 ;  /* 0x00000027002f7202 */ /* 0x000fe40000000f00 */
[----:B------:R-:W-:Y:S02]  /*cc90*/  FMNMX.FTZ R0, R11, R0, !PT ;  /* 0x000000000b007209 */ /* 0x000fe40007810000 */
[----:B------:R-:W-:Y:S02]  /*cca0*/  MOV R46, R50 ;  /* 0x00000032002e7202 */ /* 0x000fe40000000f00 */
[----:B------:R-:W-:-:S04]  /*ccb0*/  FMNMX.FTZ R0, R12, R0, !PT ;  /* 0x000000000c007209 */ /* 0x000fc80007810000 */
[----:B--2---:R-:W-:Y:S02]  /*ccc0*/  FMNMX.FTZ R0, R6, R0, !PT ;  /* 0x0000000006007209 */ /* 0x004fe40007810000 */
[----:B---3--:R-:W-:Y:S02]  /*ccd0*/  MOV R42, R5 ;  /* 0x00000005002a7202 */ /* 0x008fe40000000f00 */
[----:B----4-:R-:W-:Y:S02]  /*cce0*/  MOV R61, R4 ;  /* 0x00000004003d7202 */ /* 0x010fe40000000f00 */
[----:B------:R-:W-:Y:S02]  /*ccf0*/  MOV R55, R3 ;  /* 0x0000000300377202 */ /* 0x000fe40000000f00 */
[----:B------:R-:W-:Y:S02]  /*cd00*/  MOV R54, R2 ;  /* 0x0000000200367202 */ /* 0x000fe40000000f00 */
        /* <DEDUP_REMOVED lines=42> */
[----:B------:R-:W-:Y:S01]  /*cfb0*/  FMNMX.FTZ R3, R42, R0, !PT ;  /* 0x000000002a037209 */ /* 0x000fe20007810000 */
[----:B------:R-:W1:Y:S01]  /*cfc0*/  SHFL.BFLY PT, R6, R2, 0x1, 0x1f ;  /* 0x0c201f0002067f89 */ /* 0x000e6200000e0000 */
[----:B------:R-:W-:Y:S02]  /*cfd0*/  FMNMX.FTZ R0, R26, R5, !PT ;  /* 0x000000051a007209 */ /* 0x000fe40007810000 */
[----:B------:R-:W-:-:S03]  /*cfe0*/  FMNMX.FTZ R5, R220, R4, !PT ;  /* 0x00000004dc057209 */ /* 0x000fc60007810000 */
[----:B------:R-:W2:Y:S01]  /*cff0*/  SHFL.BFLY PT, R4, R0, 0x2, 0x1f ;  /* 0x0c401f0000047f89 */ /* 0x000ea200000e0000 */
[----:B------:R-:W-:-:S04]  /*d000*/  FMNMX.FTZ R5, R217, R5, !PT ;  /* 0x00000005d9057209 */ /* 0x000fc80007810000 */
        /* <DEDUP_REMOVED lines=9> */
[----:B------:R-:W1:Y:S01]  /*d0a0*/  SHFL.BFLY PT, R6, R5, 0x2, 0x1f ;  /* 0x0c401f0005067f89 */ /* 0x000e6200000e0000 */
[----:B------:R-:W-:Y:S02]  /*d0b0*/  FMNMX.FTZ R3, R222, R3, !PT ;  /* 0x00000003de037209 */ /* 0x000fe40007810000 */
[----:B--2---:R-:W-:Y:S02]  /*d0c0*/  FMNMX.FTZ R0, R0, R4, !PT ;  /* 0x0000000400007209 */ /* 0x004fe40007810000 */
[----:B------:R-:W-:-:S03]  /*d0d0*/  FMNMX.FTZ R3, R219, R3, !PT ;  /* 0x00000003db037209 */ /* 0x000fc60007810000 */
[----:B------:R-:W2:Y:S01]  /*d0e0*/  SHFL.BFLY PT, R8, R0, 0x1, 0x1f ;  /* 0x0c201f0000087f89 */ /* 0x000ea200000e0000 */
[----:B------:R-:W-:Y:S01]  /*d0f0*/  FMNMX.FTZ R2, R216, R3, !PT ;  /* 0x00000003d8027209 */ /* 0x000fe20007810000 */
[----:B------:R-:W-:-:S03]  /*d100*/  FMUL.FTZ R3, R41, c[0x0][0x23c] ;  /* 0x00008f0029037a20 */ /* 0x000fc60000410000 */
[----:B------:R-:W-:Y:S02]  /*d110*/  FMNMX.FTZ R2, R215, R2, !PT ;  /* 0x00000002d7027209 */ /* 0x000fe40007810000 */
[----:B------:R-:W-:Y:S02]  /*d120*/  FSETP.NEU.FTZ.AND P6, PT, R41, -INF , PT ;  /* 0xff8000002900780b */ /* 0x000fe40003fdd000 */
[----:B------:R-:W-:Y:S02]  /*d130*/  FMNMX.FTZ R2, R211, R2, !PT ;  /* 0x00000002d3027209 */ /* 0x000fe40007810000 */
[----:B------:R-:W-:Y:S02]  /*d140*/  FSEL R3, R3, RZ, P6 ;  /* 0x000000ff03037208 */ /* 0x000fe40003000000 */
[----:B------:R-:W-:Y:S02]  /*d150*/  FMNMX.FTZ R2, R209, R2, !PT ;  /* 0x00000002d1027209 */ /* 0x000fe40007810000 */
[----:B-1----:R-:W-:-:S02]  /*d160*/  FMNMX.FTZ R5, R5, R6, !PT ;  /* 0x0000000605057209 */ /* 0x002fc40007810000 */
[----:B------:R-:W-:Y:S01]  /*d170*/  FMNMX.FTZ R4, R208, R2, !PT ;  /* 0x00000002d0047209 */ /* 0x000fe20007810000 */
[--C-:B------:R-:W-:Y:S02]  /*d180*/  FFMA.FTZ R2, R7, c[0x0][0x23c], -R3.reuse ;  /* 0x00008f0007027a23 */ /* 0x100fe40000010803 */
[----:B------:R-:W1:Y:S02]  /*d190*/  SHFL.BFLY PT, R7, R5, 0x1, 0x1f ;  /* 0x0c201f0005077f89 */ /* 0x000e6400000e0000 */
[----:B------:R3:W-:Y:S01]  /*d1a0*/  MUFU.EX2 R39, R2 ;  /* 0x0000000200277308 */ /* 0x0007e20000000800 */
[----:B--2---:R-:W-:Y:S01]  /*d1b0*/  FMNMX.FTZ R143, R0, R8, !PT ;  /* 0x00000008008f7209 */ /* 0x004fe20007810000 */
[----:B------:R-:W-:-:S03]  /*d1c0*/  FFMA.FTZ R0, R11, c[0x0][0x23c], -R3 ;  /* 0x00008f000b007a23 */ /* 0x000fc60000010803 */
[----:B------:R-:W-:Y:S01]  /*d1d0*/  FSETP.NEU.FTZ.AND P5, PT, R143, -INF , PT ;  /* 0xff8000008f00780b */ /* 0x000fe20003fbd000 */
[----:B---3--:R-:W-:-:S04]  /*d1e0*/  FFMA.FTZ R2, R9, c[0x0][0x23c], -R3 ;  /* 0x00008f0009027a23 */ /* 0x008fc80000010803 */
[----:B------:R2:W-:Y:S01]  /*d1f0*/  MUFU.EX2 R51, R2 ;  /* 0x0000000200337308 */ /* 0x0005e20000000800 */
[----:B------:R-:W3:Y:S07]  /*d200*/  SHFL.BFLY PT, R6, R4, 0x2, 0x1f ;  /* 0x0c401f0004067f89 */ /* 0x000eee00000e0000 */
[----:B------:R4:W-:Y:S01]  /*d210*/  MUFU.EX2 R56, R0 ;  /* 0x0000000000387308 */ /* 0x0009e20000000800 */
[----:B--2---:R-:W-:-:S05]  /*d220*/  FMUL.FTZ R2, R143, c[0x0][0x23c] ;  /* 0x00008f008f027a20 */ /* 0x004fca0000410000 */
[----:B------:R-:W-:Y:S01]  /*d230*/  FSEL R2, R2, RZ, P5 ;  /* 0x000000ff02027208 */ /* 0x000fe20002800000 */
[----:B----4-:R-:W-:-:S04]  /*d240*/  FFMA.FTZ R0, R12, c[0x0][0x23c], -R3 ;  /* 0x00008f000c007a23 */ /* 0x010fc80000010803 */
[----:B------:R2:W-:Y:S01]  /*d250*/  MUFU.EX2 R64, R0 ;  /* 0x0000000000407308 */ /* 0x0005e20000000800 */
[----:B-1----:R-:W-:Y:S01]  /*d260*/  FMNMX.FTZ R140, R5, R7, !PT ;  /* 0x00000007058c7209 */ /* 0x002fe20007810000 */
[----:B------:R-:W-:-:S03]  /*d270*/  FFMA.FTZ R5, R15, c[0x0][0x23c], -R2 ;  /* 0x00008f000f057a23 */ /* 0x000fc60000010802 */
[----:B------:R-:W-:Y:S01]  /*d280*/  FSETP.NEU.FTZ.AND P4, PT, R140, -INF , PT ;  /* 0xff8000008c00780b */ /* 0x000fe20003f9d000 */
[----:B--2---:R-:W-:-:S04]  /*d290*/  FFMA.FTZ R0, R10, c[0x0][0x23c], -R2 ;  /* 0x00008f000a007a23 */ /* 0x004fc80000010802 */
[----:B------:R1:W-:Y:S02]  /*d2a0*/  MUFU.EX2 R9, R0 ;  /* 0x0000000000097308 */ /* 0x0003e40000000800 */
[----:B-1----:R-:W-:-:S06]  /*d2b0*/  FFMA.FTZ R0, R14, c[0x0][0x23c], -R2 ;  /* 0x00008f000e007a23 */ /* 0x002fcc0000010802 */
[----:B------:R1:W-:Y:S08]  /*d2c0*/  MUFU.EX2 R53, R0 ;  /* 0x0000000000357308 */ /* 0x0003f00000000800 */
[----:B------:R2:W-:Y:S01]  /*d2d0*/  MUFU.EX2 R52, R5 ;  /* 0x0000000500347308 */ /* 0x0005e20000000800 */
[----:B-1----:R-:W-:-:S05]  /*d2e0*/  FMUL.FTZ R0, R140, c[0x0][0x23c] ;  /* 0x00008f008c007a20 */ /* 0x002fca0000410000 */
[----:B------:R-:W-:Y:S01]  /*d2f0*/  FSEL R0, R0, RZ, P4 ;  /* 0x000000ff00007208 */ /* 0x000fe20002000000 */
[----:B--2---:R-:W-:Y:S01]  /*d300*/  FFMA.FTZ R5, R16, c[0x0][0x23c], -R2 ;  /* 0x00008f0010057a23 */ /* 0x004fe20000010802 */
[----:B---3--:R-:W-:-:S03]  /*d310*/  FMNMX.FTZ R4, R4, R6, !PT ;  /* 0x0000000604047209 */ /* 0x008fc60007810000 */
[----:B------:R1:W-:Y:S02]  /*d320*/  MUFU.EX2 R48, R5 ;  /* 0x0000000500307308 */ /* 0x0003e40000000800 */
[----:B------:R-:W2:Y:S01]  /*d330*/  SHFL.BFLY PT, R6, R4, 0x1, 0x1f ;  /* 0x0c201f0004067f89 */ /* 0x000ea200000e0000 */
[----:B-1----:R-:W-:-:S05]  /*d340*/  FFMA.FTZ R5, R13, c[0x0][0x23c], -R0 ;  /* 0x00008f000d057a23 */ /* 0x002fca0000010800 */
[----:B------:R1:W-:Y:S02]  /*d350*/  MUFU.EX2 R15, R5 ;  /* 0x00000005000f7308 */ /* 0x0003e40000000800 */
[----:B-1----:R-:W-:-:S05]  /*d360*/  FSEL R5, R41, RZ, P6 ;  /* 0x000000ff29057208 */ /* 0x002fca0003000000 */
[----:B------:R-:W-:-:S04]  /*d370*/  FADD.FTZ R5, R137, -R5 ;  /* 0x8000000589057221 */ /* 0x000fc80000010000 */
[----:B------:R-:W-:-:S06]  /*d380*/  FMUL.FTZ R5, R5, c[0x0][0x23c] ;  /* 0x00008f0005057a20 */ /* 0x000fcc0000410000 */
[----:B------:R-:W1:Y:S01]  /*d390*/  MUFU.EX2 R5, R5 ;  /* 0x0000000500057308 */ /* 0x000e620000000800 */
[----:B--2---:R-:W-:Y:S01]  /*d3a0*/  FMNMX.FTZ R141, R4, R6, !PT ;  /* 0x00000006048d7209 */ /* 0x004fe20007810000 */
[----:B------:R1:W-:Y:S04]  /*d3b0*/  STL [R1+0x38], R41 ;  /* 0x0000382901007387 */ /* 0x0003e80000100800 */
[----:B------:R-:W-:Y:S04]  /*d3c0*/  STL [R1+0x44], R143 ;  /* 0x0000448f01007387 */ /* 0x000fe80000100800 */
[----:B------:R-:W-:Y:S04]  /*d3d0*/  STL [R1+0x40], R140 ;  /* 0x0000408c01007387 */ /* 0x000fe80000100800 */
[----:B------:R-:W-:Y:S04]  /*d3e0*/  STL [R1+0x3c], R141 ;  /* 0x00003c8d01007387 */ /* 0x000fe80000100800 */
[----:B------:R-:W2:Y:S01]  /*d3f0*/  LDL.LU R57, [R1+0x68] ;  /* 0x0000680001397983 */ /* 0x000ea20000300800 */
[----:B-1----:R-:W-:Y:S01]  /*d400*/  FMUL.FTZ R41, R129, R5 ;  /* 0x0000000581297220 */ /* 0x002fe20000410000 */
[----:B------:R-:W-:-:S02]  /*d410*/  MOV R129, R52 ;  /* 0x0000003400817202 */ /* 0x000fc40000000f00 */
[----:B------:R-:W3:Y:S01]  /*d420*/  LDL.LU R52, [R1+0x64] ;  /* 0x0000640001347983 */ /* 0x000ee20000300800 */
[--C-:B------:R-:W-:Y:S01]  /*d430*/  FFMA.FTZ R4, R19, c[0x0][0x23c], -R0.reuse ;  /* 0x00008f0013047a23 */ /* 0x100fe20000010800 */
[C---:B------:R-:W-:Y:S01]  /*d440*/  FSETP.NEU.FTZ.AND P1, PT, R141.reuse, -INF , PT ;  /* 0xff8000008d00780b */ /* 0x040fe20003f3d000 */
[----:B------:R-:W-:Y:S02]  /*d450*/  FMUL.FTZ R12, R141, c[0x0][0x23c] ;  /* 0x00008f008d0c7a20 */ /* 0x000fe40000410000 */
[----:B------:R1:W-:Y:S03]  /*d460*/  MUFU.EX2 R44, R4 ;  /* 0x00000004002c7308 */ /* 0x0003e60000000800 */
[----:B------:R-:W-:Y:S01]  /*d470*/  FSEL R12, R12, RZ, P1 ;  /* 0x000000ff0c0c7208 */ /* 0x000fe20000800000 */
[----:B-1----:R-:W-:-:S04]  /*d480*/  FFMA.FTZ R4, R18, c[0x0][0x23c], -R0 ;  /* 0x00008f0012047a23 */ /* 0x002fc80000010800 */
[----:B------:R1:W-:Y:S02]  /*d490*/  MUFU.EX2 R49, R4 ;  /* 0x0000000400317308 */ /* 0x0003e40000000800 */
[----:B-1----:R-:W-:-:S06]  /*d4a0*/  FFMA.FTZ R4, R20, c[0x0][0x23c], -R0 ;  /* 0x00008f0014047a23 */ /* 0x002fcc0000010800 */
[----:B------:R1:W-:Y:S02]  /*d4b0*/  MUFU.EX2 R142, R4 ;  /* 0x00000004008e7308 */ /* 0x0003e40000000800 */
[--C-:B-1----:R-:W-:Y:S02]  /*d4c0*/  FFMA.FTZ R4, R17, c[0x0][0x23c], -R12.reuse ;  /* 0x00008f0011047a23 */ /* 0x102fe4000001080c */
[----:B------:R-:W1:Y:S04]  /*d4d0*/  LDSM.16.MT88.4 R16, [R225+0xc000] ;  /* 0x00c00000e110783b */ /* 0x000e680000004200 */
[----:B------:R4:W-:Y:S02]  /*d4e0*/  MUFU.EX2 R229, R4 ;  /* 0x0000000400e57308 */ /* 0x0009e40000000800 */
[----:B----4-:R-:W-:-:S06]  /*d4f0*/  FFMA.FTZ R4, R21, c[0x0][0x23c], -R12 ;  /* 0x00008f0015047a23 */ /* 0x010fcc000001080c */
[----:B------:R4:W-:Y:S02]  /*d500*/  MUFU.EX2 R139, R4 ;  /* 0x00000004008b7308 */ /* 0x0009e40000000800 */
[----:B----4-:R-:W-:-:S06]  /*d510*/  FFMA.FTZ R4, R22, c[0x0][0x23c], -R12 ;  /* 0x00008f0016047a23 */ /* 0x010fcc000001080c */
[----:B------:R4:W-:Y:S02]  /*d520*/  MUFU.EX2 R50, R4 ;  /* 0x0000000400327308 */ /* 0x0009e40000000800 */
[----:B----4-:R-:W-:-:S05]  /*d530*/  FSEL R4, R143, RZ, P5 ;  /* 0x000000ff8f047208 */ /* 0x010fca0002800000 */
[----:B------:R-:W-:Y:S01]  /*d540*/  FADD.FTZ R6, R136, -R4 ;  /* 0x8000000488067221 */ /* 0x000fe20000010000 */
[----:B------:R-:W-:-:S03]  /*d550*/  FSEL R4, R140, RZ, P4 ;  /* 0x000000ff8c047208 */ /* 0x000fc60002000000 */
[----:B------:R-:W-:Y:S02]  /*d560*/  FMUL.FTZ R14, R6, c[0x0][0x23c] ;  /* 0x00008f00060e7a20 */ /* 0x000fe40000410000 */
[----:B------:R-:W-:Y:S01]  /*d570*/  FADD.FTZ R6, R135, -R4 ;  /* 0x8000000487067221 */ /* 0x000fe20000010000 */
[----:B------:R-:W-:-:S03]  /*d580*/  FSEL R4, R141, RZ, P1 ;  /* 0x000000ff8d047208 */ /* 0x000fc60000800000 */
[----:B------:R-:W-:Y:S02]  /*d590*/  FMUL.FTZ R7, R6, c[0x0][0x23c] ;  /* 0x00008f0006077a20 */ /* 0x000fe40000410000 */
[----:B------:R-:W-:Y:S02]  /*d5a0*/  FADD.FTZ R6, R134, -R4 ;  /* 0x8000000486067221 */ /* 0x000fe40000010000 */
[-C--:B------:R-:W-:Y:S02]  /*d5b0*/  FFMA.FTZ R137, R40, R5.reuse, R39 ;  /* 0x0000000528897223 */ /* 0x080fe40000010027 */
        /* <DEDUP_REMOVED lines=30> */
[----:B------:R-:W-:Y:S02]  /*d7a0*/  FMUL.FTZ R40, R128, R5 ;  /* 0x0000000580287220 */ /* 0x000fe40000410000 */
[----:B------:R-:W-:Y:S02]  /*d7b0*/  FMUL.FTZ R6, R6, c[0x0][0x23c] ;  /* 0x00008f0006067a20 */ /* 0x000fe40000410000 */
[----:B------:R-:W-:Y:S01]  /*d7c0*/  FFMA.FTZ R5, R23, c[0x0][0x23c], -R12 ;  /* 0x00008f0017057a23 */ /* 0x000fe2000001080c */
[----:B------:R-:W-:Y:S01]  /*d7d0*/  MUFU.EX2 R14, R14 ;  /* 0x0000000e000e7308 */ /* 0x000fe20000000800 */
[----:B------:R-:W-:-:S07]  /*d7e0*/  IMAD.MOV.U32 R136, RZ, RZ, R51 ;  /* 0x000000ffff887224 */ /* 0x000fce00078e0033 */
[----:B------:R-:W4:Y:S08]  /*d7f0*/  MUFU.EX2 R4, R7 ;  /* 0x0000000700047308 */ /* 0x000f300000000800 */
[----:B------:R1:W-:Y:S08]  /*d800*/  MUFU.EX2 R13, R6 ;  /* 0x00000006000d7308 */ /* 0x0003f00000000800 */
[----:B------:R1:W1:Y:S01]  /*d810*/  MUFU.EX2 R51, R5 ;  /* 0x0000000500337308 */ /* 0x0002620000000800 */
[----:B------:R-:W-:Y:S01]  /*d820*/  MOV R128, R56 ;  /* 0x0000003800807202 */ /* 0x000fe20000000f00 */
[-C--:B----4-:R-:W-:Y:S01]  /*d830*/  FMUL.FTZ R144, R144, R4.reuse ;  /* 0x0000000490907220 */ /* 0x090fe20000410000 */
[----:B------:R-:W-:Y:S01]  /*d840*/  F2FP.PACK_AB R8, R136, R39 ;  /* 0x000000278808723e */ /* 0x000fe200000000ff */
[----:B------:R-:W-:Y:S01]  /*d850*/  FMUL.FTZ R145, R145, R4 ;  /* 0x0000000491917220 */ /* 0x000fe20000410000 */
[----:B------:R-:W-:Y:S01]  /*d860*/  F2FP.PACK_AB R10, R64, R128 ;  /* 0x00000080400a723e */ /* 0x000fe200000000ff */
[-C--:B------:R-:W-:Y:S01]  /*d870*/  FMUL.FTZ R156, R156, R4.reuse ;  /* 0x000000049c9c7220 */ /* 0x080fe20000410000 */
[----:B------:R-:W-:Y:S01]  /*d880*/  F2FP.PACK_AB R11, R48, R129 ;  /* 0x00000081300b723e */ /* 0x000fe200000000ff */
[-C--:B------:R-:W-:Y:S01]  /*d890*/  FMUL.FTZ R157, R157, R4.reuse ;  /* 0x000000049d9d7220 */ /* 0x080fe20000410000 */
[----:B-1----:R-:W-:Y:S01]  /*d8a0*/  F2FP.PACK_AB R6, R142, R49 ;  /* 0x000000318e06723e */ /* 0x002fe200000000ff */
[----:B------:R-:W-:-:S02]  /*d8b0*/  FMUL.FTZ R160, R160, R4 ;  /* 0x00000004a0a07220 */ /* 0x000fc40000410000 */
[-C--:B------:R-:W-:Y:S02]  /*d8c0*/  FMUL.FTZ R161, R161, R4.reuse ;  /* 0x00000004a1a17220 */ /* 0x080fe40000410000 */
[-C--:B------:R-:W-:Y:S02]  /*d8d0*/  FMUL.FTZ R172, R172, R4.reuse ;  /* 0x00000004acac7220 */ /* 0x080fe40000410000 */
[-C--:B------:R-:W-:Y:S01]  /*d8e0*/  FMUL.FTZ R173, R173, R4.reuse ;  /* 0x00000004adad7220 */ /* 0x080fe20000410000 */
[----:B------:R-:W-:Y:S01]  /*d8f0*/  F2FP.PACK_AB R5, R139, R229 ;  /* 0x000000e58b05723e */ /* 0x000fe200000000ff */
[----:B------:R-:W-:Y:S01]  /*d900*/  FMUL.FTZ R176, R176, R4 ;  /* 0x00000004b0b07220 */ /* 0x000fe20000410000 */
[----:B------:R-:W-:Y:S01]  /*d910*/  F2FP.PACK_AB R7, R51, R50 ;  /* 0x000000323307723e */ /* 0x000fe200000000ff */
        /* <DEDUP_REMOVED lines=19> */
[----:B--2---:R-:W-:-:S02]  /*da50*/  FFMA.FTZ R21, R57, R4, R15 ;  /* 0x0000000439157223 */ /* 0x004fc4000001000f */
[-C--:B------:R-:W-:Y:S02]  /*da60*/  FMUL.FTZ R120, R120, R4.reuse ;  /* 0x0000000478787220 */ /* 0x080fe40000410000 */
[-C--:B------:R-:W-:Y:S02]  /*da70*/  FMUL.FTZ R121, R121, R4.reuse ;  /* 0x0000000479797220 */ /* 0x080fe40000410000 */
[-C--:B------:R-:W-:Y:S02]  /*da80*/  FMUL.FTZ R124, R124, R4.reuse ;  /* 0x000000047c7c7220 */ /* 0x080fe40000410000 */
[----:B------:R-:W-:Y:S01]  /*da90*/  FMUL.FTZ R125, R125, R4 ;  /* 0x000000047d7d7220 */ /* 0x000fe20000410000 */
[----:B------:R-:W-:Y:S01]  /*daa0*/  F2FP.PACK_AB R4, R44, R15 ;  /* 0x0000000f2c04723e */ /* 0x000fe200000000ff */
[-C--:B------:R-:W-:Y:S02]  /*dab0*/  FMUL.FTZ R150, R150, R14.reuse ;  /* 0x0000000e96967220 */ /* 0x080fe40000410000 */
[-C--:B---3--:R-:W-:Y:S01]  /*dac0*/  FFMA.FTZ R52, R52, R14.reuse, R9 ;  /* 0x0000000e34347223 */ /* 0x088fe20000010009 */
[----:B------:R-:W-:Y:S01]  /*dad0*/  F2FP.PACK_AB R9, R53, R9 ;  /* 0x000000093509723e */ /* 0x000fe200000000ff */
[----:B------:R-:W-:-:S02]  /*dae0*/  FMUL.FTZ R151, R151, R14 ;  /* 0x0000000e97977220 */ /* 0x000fc40000410000 */
[-C--:B------:R-:W-:Y:S02]  /*daf0*/  FMUL.FTZ R146, R146, R13.reuse ;  /* 0x0000000d92927220 */ /* 0x080fe40000410000 */
[-C--:B------:R-:W-:Y:S02]  /*db00*/  FMUL.FTZ R147, R147, R13.reuse ;  /* 0x0000000d93937220 */ /* 0x080fe40000410000 */
[-C--:B------:R-:W-:Y:S02]  /*db10*/  FMUL.FTZ R158, R158, R13.reuse ;  /* 0x0000000d9e9e7220 */ /* 0x080fe40000410000 */
[----:B------:R-:W-:Y:S02]  /*db20*/  FMUL.FTZ R159, R159, R13 ;  /* 0x0000000d9f9f7220 */ /* 0x000fe40000410000 */
[-C--:B------:R-:W-:Y:S02]  /*db30*/  FMUL.FTZ R154, R154, R14.reuse ;  /* 0x0000000e9a9a7220 */ /* 0x080fe40000410000 */
[-C--:B------:R-:W-:Y:S01]  /*db40*/  FMUL.FTZ R155, R155, R14.reuse ;  /* 0x0000000e9b9b7220 */ /* 0x080fe20000410000 */
        /* <DEDUP_REMOVED lines=19> */
[----:B------:R-:W-:-:S02]  /*dc80*/  MOV R23, R55 ;  /* 0x0000003700177202 */ /* 0x000fc40000000f00 */
[----:B------:R-:W-:Y:S02]  /*dc90*/  MOV R39, R54 ;  /* 0x0000003600277202 */ /* 0x000fe40000000f00 */
[----:B------:R-:W-:Y:S01]  /*dca0*/  MOV R15, R53 ;  /* 0x00000035000f7202 */ /* 0x000fe20000000f00 */
[-C--:B-1----:R-:W-:Y:S08]  /*dcb0*/  HMMA.16816.F32 R164, R8, R16.reuse, R164 ;  /* 0x0000001008a4723c */ /* 0x082ff000000018a4 */
[C---:B------:R-:W-:Y:S08]  /*dcc0*/  HMMA.16816.F32 R64, R4.reuse, R16, R160 ;  /* 0x000000100440723c */ /* 0x040ff000000018a0 */
[-C--:B------:R-:W-:Y:S08]  /*dcd0*/  HMMA.16816.F32 R60, R4, R18.reuse, R172 ;  /* 0x00000012043c723c */ /* 0x080ff000000018ac */
[----:B------:R-:W-:Y:S01]  /*dce0*/  HMMA.16816.F32 R52, R8, R18, R168 ;  /* 0x000000120834723c */ /* 0x000fe200000018a8 */
[----:B------:R-:W1:Y:S01]  /*dcf0*/  LDSM.16.MT88.4 R16, [R228+0xc000] ;  /* 0x00c00000e410783b */ /* 0x000e620000004200 */
[-C--:B------:R-:W-:Y:S01]  /*dd00*/  FMUL.FTZ R178, R178, R13.reuse ;  /* 0x0000000db2b27220 */ /* 0x080fe20000410000 */
[----:B------:R-:W-:Y:S01]  /*dd10*/  MOV R163, R48 ;  /* 0x0000003000a37202 */ /* 0x000fe20000000f00 */
[----:B------:R-:W-:Y:S01]  /*dd20*/  FMUL.FTZ R179, R179, R13 ;  /* 0x0000000db3b37220 */ /* 0x000fe20000410000 */
[----:B------:R-:W-:-:S02]  /*dd30*/  MOV R161, R46 ;  /* 0x0000002e00a17202 */ /* 0x000fc40000000f00 */
[----:B------:R-:W-:Y:S02]  /*dd40*/  MOV R175, R163 ;  /* 0x000000a300af7202 */ /* 0x000fe40000000f00 */
[----:B------:R-:W-:Y:S02]  /*dd50*/  MOV R163, R47 ;  /* 0x0000002f00a37202 */ /* 0x000fe40000000f00 */
[----:B------:R-:W-:Y:S02]  /*dd60*/  MOV R169, R45 ;  /* 0x0000002d00a97202 */ /* 0x000fe40000000f00 */
[----:B------:R-:W-:Y:S02]  /*dd70*/  MOV R170, R44 ;  /* 0x0000002c00aa7202 */ /* 0x000fe40000000f00 */
[----:B-1----:R-:W-:Y:S07]  /*dd80*/  HMMA.16816.F32 R44, R4, R16, R176 ;  /* 0x00000010042c723c */ /* 0x002fee00000018b0 */
[----:B------:R-:W-:-:S02]  /*dd90*/  IMAD.MOV.U32 R179, RZ, RZ, R39 ;  /* 0x000000ffffb37224 */ /* 0x000fc400078e0027 */
[----:B------:R-:W2:Y:S01]  /*dda0*/  LDL.LU R39, [R1+0x6c] ;  /* 0x00006c0001277983 */ /* 0x000ea20000300800 */
[-C--:B------:R-:W-:Y:S02]  /*ddb0*/  FMUL.FTZ R182, R182, R14.reuse ;  /* 0x0000000eb6b67220 */ /* 0x080fe40000410000 */
[-C--:B------:R-:W-:Y:S02]  /*ddc0*/  FMUL.FTZ R183, R183, R14.reuse ;  /* 0x0000000eb7b77220 */ /* 0x080fe40000410000 */
[-C--:B------:R-:W-:Y:S02]  /*ddd0*/  FMUL.FTZ R190, R190, R13.reuse ;  /* 0x0000000dbebe7220 */ /* 0x080fe40000410000 */
[----:B------:R-:W-:Y:S02]  /*dde0*/  FMUL.FTZ R191, R191, R13 ;  /* 0x0000000dbfbf7220 */ /* 0x000fe40000410000 */
[-C--:B------:R-:W-:Y:S02]  /*ddf0*/  FMUL.FTZ R186, R186, R14.reuse ;  /* 0x0000000ebaba7220 */ /* 0x080fe40000410000 */
[----:B------:R-:W-:Y:S01]  /*de00*/  FMUL.FTZ R187, R187, R14 ;  /* 0x0000000ebbbb7220 */ /* 0x000fe20000410000 */
[----:B------:R-:W-:-:S02]  /*de10*/  MOV R154, R51 ;  /* 0x00000033009a7202 */ /* 0x000fc40000000f00 */
[----:B------:R-:W-:Y:S01]  /*de20*/  MOV R153, R50 ;  /* 0x0000003200997202 */ /* 0x000fe20000000f00 */
[----:B------:R-:W-:Y:S01]  /*de30*/  HMMA.16816.F32 R188, R4, R18, R188 ;  /* 0x0000001204bc723c */ /* 0x000fe200000018bc */
[----:B------:R-:W-:-:S07]  /*de40*/  MOV R162, R49 ;  /* 0x0000003100a27202 */ /* 0x000fce0000000f00 */
[C---:B------:R-:W-:Y:S08]  /*de50*/  HMMA.16816.F32 R48, R8.reuse, R16, R180 ;  /* 0x000000100830723c */ /* 0x040ff000000018b4 */
        /* <DEDUP_REMOVED lines=18> */
[-C--:B------:R-:W-:Y:S01]  /*df80*/  FMUL.FTZ R75, R75, R13.reuse ;  /* 0x0000000d4b4b7220 */ /* 0x080fe20000410000 */
[----:B------:R-:W-:Y:S01]  /*df90*/  MOV R180, R162 ;  /* 0x000000a200b47202 */ /* 0x000fe20000000f00 */
[----:B------:R-:W-:Y:S01]  /*dfa0*/  IMAD.MOV.U32 R171, RZ, RZ, R143 ;  /* 0x000000ffffab7224 */ /* 0x000fe200078e008f */
[----:B------:R-:W-:Y:S01]  /*dfb0*/  MOV R174, R142 ;  /* 0x0000008e00ae7202 */ /* 0x000fe20000000f00 */
[----:B------:R-:W-:Y:S01]  /*dfc0*/  FMUL.FTZ R78, R78, R13 ;  /* 0x0000000d4e4e7220 */ /* 0x000fe20000410000 */
[----:B------:R-:W-:Y:S01]  /*dfd0*/  MOV R160, R141 ;  /* 0x0000008d00a07202 */ /* 0x000fe20000000f00 */
[----:B------:R-:W-:Y:S01]  /*dfe0*/  FMUL.FTZ R79, R79, R13 ;  /* 0x0000000d4f4f7220 */ /* 0x000fe20000410000 */
[----:B------:R-:W-:-:S02]  /*dff0*/  MOV R162, R140 ;  /* 0x0000008c00a27202 */ /* 0x000fc40000000f00 */
[----:B------:R-:W-:Y:S02]  /*e000*/  MOV R172, R137 ;  /* 0x0000008900ac7202 */ /* 0x000fe40000000f00 */
[----:B------:R-:W-:Y:S02]  /*e010*/  MOV R173, R136 ;  /* 0x0000008800ad7202 */ /* 0x000fe40000000f00 */
[----:B------:R-:W-:Y:S01]  /*e020*/  MOV R176, R135 ;  /* 0x0000008700b07202 */ /* 0x000fe20000000f00 */
[-C--:B-1----:R-:W-:Y:S07]  /*e030*/  HMMA.16816.F32 R140, R8, R16.reuse, R68 ;  /* 0x00000010088c723c */ /* 0x082fee0000001844 */
[----:B------:R-:W-:Y:S01]  /*e040*/  MOV R71, R139 ;  /* 0x0000008b00477202 */ /* 0x000fe20000000f00 */
[----:B------:R-:W-:Y:S01]  /*e050*/  IMAD.MOV.U32 R70, RZ, RZ, R138 ;  /* 0x000000ffff467224 */ /* 0x000fe200078e008a */
[----:B------:R-:W-:Y:S01]  /*e060*/  MOV R69, R170 ;  /* 0x000000aa00457202 */ /* 0x000fe20000000f00 */
[----:B------:R-:W-:Y:S01]  /*e070*/  HMMA.16816.F32 R136, R4, R16, R72 ;  /* 0x000000100488723c */ /* 0x000fe20000001848 */
[----:B------:R-:W-:-:S02]  /*e080*/  MOV R170, R172 ;  /* 0x000000ac00aa7202 */ /* 0x000fc40000000f00 */
[----:B------:R-:W-:-:S04]  /*e090*/  MOV R172, R133 ;  /* 0x0000008500ac7202 */ /* 0x000fc80000000f00 */
[----:B------:R-:W-:Y:S02]  /*e0a0*/  MOV R73, R169 ;  /* 0x000000a900497202 */ /* 0x000fe40000000f00 */
[----:B------:R-:W-:Y:S02]  /*e0b0*/  MOV R169, R175 ;  /* 0x000000af00a97202 */ /* 0x000fe40000000f00 */
[----:B------:R-:W-:Y:S02]  /*e0c0*/  MOV R175, R134 ;  /* 0x0000008600af7202 */ /* 0x000fe40000000f00 */
[----:B------:R-:W-:Y:S02]  /*e0d0*/  MOV R72, R132 ;  /* 0x0000008400487202 */ /* 0x000fe40000000f00 */
[----:B------:R-:W-:Y:S01]  /*e0e0*/  HMMA.16816.F32 R132, R4, R18, R76 ;  /* 0x000000120484723c */ /* 0x000fe2000000184c */
[----:B--2---:R-:W-:Y:S02]  /*e0f0*/  FFMA.FTZ R39, R39, R13, R229 ;  /* 0x0000000d27277223 */ /* 0x004fe400000100e5 */
[----:B------:R1:W5:Y:S04]  /*e100*/  LDL.LU R229, [R1+0xa4] ;  /* 0x0000a40001e57983 */ /* 0x0003680000300800 */
[----:B------:R-:W2:Y:S01]  /*e110*/  LDL.LU R78, [R1+0x24] ;  /* 0x00002400014e7983 */ /* 0x000ea20000300800 */
[----:B------:R-:W-:-:S02]  /*e120*/  FMUL.FTZ R82, R82, R14 ;  /* 0x0000000e52527220 */ /* 0x000fc40000410000 */
[----:B------:R-:W-:Y:S01]  /*e130*/  FMUL.FTZ R83, R83, R14 ;  /* 0x0000000e53537220 */ /* 0x000fe20000410000 */
[----:B------:R-:W-:Y:S02]  /*e140*/  MOV R177, R23 ;  /* 0x0000001700b17202 */ /* 0x000fe40000000f00 */
[----:B------:R-:W-:Y:S02]  /*e150*/  MOV R75, R22 ;  /* 0x00000016004b7202 */ /* 0x000fe40000000f00 */
[----:B------:R-:W-:Y:S02]  /*e160*/  MOV R68, R21 ;  /* 0x0000001500447202 */ /* 0x000fe40000000f00 */
[----:B------:R-:W-:Y:S02]  /*e170*/  MOV R178, R20 ;  /* 0x0000001400b27202 */ /* 0x000fe40000000f00 */
[----:B------:R-:W-:Y:S01]  /*e180*/  HMMA.16816.F32 R20, R8, R18, R80 ;  /* 0x000000120814723c */ /* 0x000fe20000001850 */
[----:B------:R-:W3:Y:S01]  /*e190*/  LDSM.16.MT88.4 R16, [R226+0xe000] ;  /* 0x00e00000e210783b */ /* 0x000ee20000004200 */
        /* <DEDUP_REMOVED lines=8> */
[----:B------:R-:W-:Y:S02]  /*e220*/  MOV R168, R152 ;  /* 0x0000009800a87202 */ /* 0x000fe40000000f00 */
[----:B------:R-:W-:Y:S02]  /*e230*/  MOV R182, R153 ;  /* 0x0000009900b67202 */ /* 0x000fe40000000f00 */
[----:B------:R-:W-:Y:S02]  /*e240*/  MOV R183, R154 ;  /* 0x0000009a00b77202 */ /* 0x000fe40000000f00 */
[----:B------:R-:W-:Y:S02]  /*e250*/  MOV R181, R155 ;  /* 0x0000009b00b57202 */ /* 0x000fe40000000f00 */
[-C--:B---3--:R-:W-:Y:S08]  /*e260*/  HMMA.16816.F32 R152, R8, R16.reuse, R84 ;  /* 0x000000100898723c */ /* 0x088ff00000001854 */
[C---:B------:R-:W-:Y:S08]  /*e270*/  HMMA.16816.F32 R88, R4.reuse, R16, R88 ;  /* 0x000000100458723c */ /* 0x040ff00000001858 */
[-C--:B------:R-:W-:Y:S08]  /*e280*/  HMMA.16816.F32 R92, R4, R18.reuse, R92 ;  /* 0x00000012045c723c */ /* 0x080ff0000000185c */
        /* <DEDUP_REMOVED lines=18> */
[----:B------:R-:W-:Y:S02]  /*e3b0*/  FMUL.FTZ R127, R127, R13 ;  /* 0x0000000d7f7f7220 */ /* 0x000fe40000410000 */
[----:B------:R-:W-:-:S05]  /*e3c0*/  IMAD.MOV.U32 R79, RZ, RZ, R43 ;  /* 0x000000ffff4f7224 */ /* 0x000fca00078e002b */
[----:B------:R-:W-:Y:S01]  /*e3d0*/  MOV R77, R79 ;  /* 0x0000004f004d7202 */ /* 0x000fe20000000f00 */
[----:B------:R-:W-:Y:S01]  /*e3e0*/  FMUL.FTZ R118, R118, R14 ;  /* 0x0000000e76767220 */ /* 0x000fe20000410000 */
[----:B------:R-:W-:Y:S01]  /*e3f0*/  MOV R74, R42 ;  /* 0x0000002a004a7202 */ /* 0x000fe20000000f00 */
[-C--:B------:R-:W-:Y:S02]  /*e400*/  FMUL.FTZ R119, R119, R14.reuse ;  /* 0x0000000e77777220 */ /* 0x080fe40000410000 */
[-C--:B------:R-:W-:Y:S02]  /*e410*/  FMUL.FTZ R42, R130, R14.reuse ;  /* 0x0000000e822a7220 */ /* 0x080fe40000410000 */
[----:B------:R-:W-:Y:S01]  /*e420*/  FMUL.FTZ R43, R131, R14 ;  /* 0x0000000e832b7220 */ /* 0x000fe20000410000 */
[C---:B---3--:R-:W-:Y:S08]  /*e430*/  HMMA.16816.F32 R120, R4.reuse, R16, R120 ;  /* 0x000000100478723c */ /* 0x048ff00000001878 */
[----:B------:R-:W-:Y:S08]  /*e440*/  HMMA.16816.F32 R124, R4, R18, R124 ;  /* 0x00000012047c723c */ /* 0x000ff0000000187c */
[C---:B------:R-:W-:Y:S08]  /*e450*/  HMMA.16816.F32 R116, R8.reuse, R16, R116 ;  /* 0x000000100874723c */ /* 0x040ff00000001874 */
[----:B------:R-:W-:Y:S01]  /*e460*/  HMMA.16816.F32 R40, R8, R18, R40 ;  /* 0x000000120828723c */ /* 0x000fe20000001828 */
[----:B------:R-:W-:Y:S01]  /*e470*/  MOV R79, R73 ;  /* 0x00000049004f7202 */ /* 0x000fe20000000f00 */
[----:B------:R-:W3:Y:S01]  /*e480*/  LDSM.16.MT88.4 R16, [R225+0xc800] ;  /* 0x00c80000e110783b */ /* 0x000ee20000004200 */
[----:B------:R-:W-:-:S02]  /*e490*/  MOV R73, R224 ;  /* 0x000000e000497202 */ /* 0x000fc40000000f00 */
[----:B------:R-:W-:Y:S01]  /*e4a0*/  MOV R103, R74 ;  /* 0x0000004a00677202 */ /* 0x000fe20000000f00 */
[--C-:B------:R-:W-:Y:S01]  /*e4b0*/  FFMA.FTZ R36, R36, c[0x0][0x23c], -R3.reuse ;  /* 0x00008f0024247a23 */ /* 0x100fe20000010803 */
[----:B------:R-:W-:Y:S01]  /*e4c0*/  MOV R74, R182 ;  /* 0x000000b6004a7202 */ /* 0x000fe20000000f00 */
[--C-:B------:R-:W-:Y:S01]  /*e4d0*/  FFMA.FTZ R35, R35, c[0x0][0x23c], -R3.reuse ;  /* 0x00008f0023237a23 */ /* 0x100fe20000010803 */
[----:B------:R-:W-:Y:S01]  /*e4e0*/  MOV R182, R170 ;  /* 0x000000aa00b67202 */ /* 0x000fe20000000f00 */
[--C-:B------:R-:W-:Y:S02]  /*e4f0*/  FFMA.FTZ R34, R34, c[0x0][0x23c], -R3.reuse ;  /* 0x00008f0022227a23 */ /* 0x100fe40000010803 */
[--C-:B------:R-:W-:Y:S01]  /*e500*/  FFMA.FTZ R33, R33, c[0x0][0x23c], -R3.reuse ;  /* 0x00008f0021217a23 */ /* 0x100fe20000010803 */
[----:B------:R-:W-:Y:S01]  /*e510*/  MOV R101, R161 ;  /* 0x000000a100657202 */ /* 0x000fe20000000f00 */
[----:B------:R-:W-:Y:S01]  /*e520*/  FFMA.FTZ R170, R28, c[0x0][0x23c], -R3 ;  /* 0x00008f001caa7a23 */ /* 0x000fe20000010803 */
[----:B------:R-:W-:Y:S01]  /*e530*/  MOV R100, R163 ;  /* 0x000000a300647202 */ /* 0x000fe20000000f00 */
[--C-:B------:R-:W-:Y:S01]  /*e540*/  FFMA.FTZ R30, R30, c[0x0][0x23c], -R2.reuse ;  /* 0x00008f001e1e7a23 */ /* 0x100fe20000010802 */
[----:B------:R1:W5:Y:S01]  /*e550*/  LDL.LU R224, [R1+0xa0] ;  /* 0x0000a00001e07983 */ /* 0x0003620000300800 */
[----:B------:R-:W-:-:S02]  /*e560*/  FFMA.FTZ R28, R214, c[0x0][0x23c], -R2 ;  /* 0x00008f00d61c7a23 */ /* 0x000fc40000010802 */
[--C-:B------:R-:W-:Y:S02]  /*e570*/  FFMA.FTZ R212, R212, c[0x0][0x23c], -R2.reuse ;  /* 0x00008f00d4d47a23 */ /* 0x100fe40000010802 */
[--C-:B------:R-:W-:Y:S02]  /*e580*/  FFMA.FTZ R163, R27, c[0x0][0x23c], -R2.reuse ;  /* 0x00008f001ba37a23 */ /* 0x100fe40000010802 */
[----:B------:R-:W-:Y:S02]  /*e590*/  FFMA.FTZ R161, R26, c[0x0][0x23c], -R2 ;  /* 0x00008f001aa17a23 */ /* 0x000fe40000010802 */
[--C-:B------:R-:W-:Y:S02]  /*e5a0*/  FFMA.FTZ R26, R221, c[0x0][0x23c], -R0.reuse ;  /* 0x00008f00dd1a7a23 */ /* 0x100fe40000010800 */
[--C-:B------:R-:W-:Y:S02]  /*e5b0*/  FFMA.FTZ R213, R213, c[0x0][0x23c], -R0.reuse ;  /* 0x00008f00d5d57a23 */ /* 0x100fe40000010800 */
[----:B------:R-:W-:-:S02]  /*e5c0*/  FFMA.FTZ R210, R210, c[0x0][0x23c], -R0 ;  /* 0x00008f00d2d27a23 */ /* 0x000fc40000010800 */
[--C-:B--2---:R-:W-:Y:S01]  /*e5d0*/  FFMA.FTZ R4, R78, c[0x0][0x23c], -R3.reuse ;  /* 0x00008f004e047a23 */ /* 0x104fe20000010803 */
[----:B------:R-:W-:Y:S02]  /*e5e0*/  MOV R78, R72 ;  /* 0x00000048004e7202 */ /* 0x000fe40000000f00 */
[----:B------:R-:W-:Y:S02]  /*e5f0*/  MOV R72, R70 ;  /* 0x0000004600487202 */ /* 0x000fe40000000f00 */
[----:B------:R-:W-:Y:S02]  /*e600*/  MOV R70, R71 ;  /* 0x0000004700467202 */ /* 0x000fe40000000f00 */
[----:B------:R-:W-:Y:S02]  /*e610*/  MOV R71, R180 ;  /* 0x000000b400477202 */ /* 0x000fe40000000f00 */
[----:B------:R2:W-:Y:S02]  /*e620*/  MUFU.EX2 R180, R4 ;  /* 0x0000000400b47308 */ /* 0x0005e40000000800 */
[----:B--2---:R-:W-:-:S06]  /*e630*/  FFMA.FTZ R4, R77, c[0x0][0x23c], -R3 ;  /* 0x00008f004d047a23 */ /* 0x004fcc0000010803 */
[----:B------:R2:W-:Y:S02]  /*e640*/  MUFU.EX2 R76, R4 ;  /* 0x00000004004c7308 */ /* 0x0005e40000000800 */
[----:B--2---:R-:W-:-:S06]  /*e650*/  FFMA.FTZ R4, R78, c[0x0][0x23c], -R3 ;  /* 0x00008f004e047a23 */ /* 0x004fcc0000010803 */
[----:B------:R2:W4:Y:S02]  /*e660*/  MUFU.EX2 R8, R4 ;  /* 0x0000000400087308 */ /* 0x0005240000000800 */
[----:B--2---:R-:W-:-:S06]  /*e670*/  FFMA.FTZ R4, R31, c[0x0][0x23c], -R3 ;  /* 0x00008f001f047a23 */ /* 0x004fcc0000010803 */
[----:B------:R2:W-:Y:S02]  /*e680*/  MUFU.EX2 R5, R4 ;  /* 0x0000000400057308 */ /* 0x0005e40000000800 */
[----:B--2---:R-:W-:-:S06]  /*e690*/  FFMA.FTZ R4, R178, c[0x0][0x23c], -R2 ;  /* 0x00008f00b2047a23 */ /* 0x004fcc0000010802 */
[----:B------:R2:W-:Y:S02]  /*e6a0*/  MUFU.EX2 R178, R4 ;  /* 0x0000000400b27308 */ /* 0x0005e40000000800 */
[----:B--2---:R-:W-:Y:S02]  /*e6b0*/  FFMA.FTZ R4, R75, c[0x0][0x23c], -R2 ;  /* 0x00008f004b047a23 */ /* 0x004fe40000010802 */
[----:B------:R-:W-:Y:S01]  /*e6c0*/  IMAD.MOV.U32 R75, RZ, RZ, R177 ;  /* 0x000000ffff4b7224 */ /* 0x000fe200078e00b1 */
[----:B------:R-:W-:-:S03]  /*e6d0*/  MOV R177, R179 ;  /* 0x000000b300b17202 */ /* 0x000fc60000000f00 */
[----:B------:R2:W-:Y:S02]  /*e6e0*/  MUFU.EX2 R179, R4 ;  /* 0x0000000400b37308 */ /* 0x0005e40000000800 */
[----:B--2---:R-:W-:-:S06]  /*e6f0*/  FFMA.FTZ R4, R79, c[0x0][0x23c], -R2 ;  /* 0x00008f004f047a23 */ /* 0x004fcc0000010802 */
[----:B------:R2:W-:Y:S01]  /*e700*/  MUFU.EX2 R77, R4 ;  /* 0x00000004004d7308 */ /* 0x0005e20000000800 */
[----:B------:R-:W-:Y:S01]  /*e710*/  MOV R79, R73 ;  /* 0x00000049004f7202 */ /* 0x000fe20000000f00 */
[----:B--2---:R-:W-:-:S06]  /*e720*/  FFMA.FTZ R4, R252, c[0x0][0x23c], -R2 ;  /* 0x00008f00fc047a23 */ /* 0x004fcc0000010802 */
[----:B------:R2:W1:Y:S01]  /*e730*/  MUFU.EX2 R7, R4 ;  /* 0x0000000400077308 */ /* 0x0004620000000800 */
[----:B------:R-:W-:Y:S02]  /*e740*/  MOV R78, R172 ;  /* 0x000000ac004e7202 */ /* 0x000fe40000000f00 */
[----:B------:R-:W-:Y:S01]  /*e750*/  MOV R73, R168 ;  /* 0x000000a800497202 */ /* 0x000fe20000000f00 */
[----:B------:R-:W-:Y:S01]  /*e760*/  FFMA.FTZ R172, R29, c[0x0][0x23c], -R3 ;  /* 0x00008f001dac7a23 */ /* 0x000fe20000010803 */
[----:B------:R-:W-:Y:S01]  /*e770*/  MOV R168, R171 ;  /* 0x000000ab00a87202 */ /* 0x000fe20000000f00 */
[----:B--2---:R-:W-:-:S04]  /*e780*/  FFMA.FTZ R4, R176, c[0x0][0x23c], -R0 ;  /* 0x00008f00b0047a23 */ /* 0x004fc80000010800 */
[----:B------:R2:W-:Y:S01]  /*e790*/  MUFU.EX2 R176, R4 ;  /* 0x0000000400b07308 */ /* 0x0005e20000000800 */
[----:B------:R-:W-:Y:S01]  /*e7a0*/  FFMA.FTZ R171, R24, c[0x0][0x23c], -R3 ;  /* 0x00008f0018ab7a23 */ /* 0x000fe20000010803 */
[----:B------:R-:W-:Y:S02]  /*e7b0*/  MOV R102, R78 ;  /* 0x0000004e00667202 */ /* 0x000fe40000000f00 */
[----:B------:R-:W-:Y:S01]  /*e7c0*/  MOV R78, R182 ;  /* 0x000000b6004e7202 */ /* 0x000fe20000000f00 */
[----:B--2---:R-:W-:Y:S01]  /*e7d0*/  FFMA.FTZ R4, R75, c[0x0][0x23c], -R0 ;  /* 0x00008f004b047a23 */ /* 0x004fe20000010800 */
[----:B------:R-:W-:-:S03]  /*e7e0*/  MOV R75, R177 ;  /* 0x000000b1004b7202 */ /* 0x000fc60000000f00 */
[----:B------:R2:W-:Y:S01]  /*e7f0*/  MUFU.EX2 R177, R4 ;  /* 0x0000000400b17308 */ /* 0x0005e20000000800 */
[----:B------:R-:W-:Y:S01]  /*e800*/  MOV R182, R168 ;  /* 0x000000a800b67202 */ /* 0x000fe20000000f00 */
[--C-:B------:R-:W-:Y:S02]  /*e810*/  FFMA.FTZ R31, R223, c[0x0][0x23c], -R2.reuse ;  /* 0x00008f00df1f7a23 */ /* 0x100fe40000010802 */
[--C-:B------:R-:W-:Y:S02]  /*e820*/  FFMA.FTZ R29, R218, c[0x0][0x23c], -R2.reuse ;  /* 0x00008f00da1d7a23 */ /* 0x100fe40000010802 */
[----:B------:R-:W-:Y:S02]  /*e830*/  FFMA.FTZ R168, R38, c[0x0][0x23c], -R2 ;  /* 0x00008f0026a87a23 */ /* 0x000fe40000010802 */
[----:B--2---:R-:W-:Y:S02]  /*e840*/  FFMA.FTZ R4, R72, c[0x0][0x23c], -R0 ;  /* 0x00008f0048047a23 */ /* 0x004fe40000010800 */
[----:B------:R-:W-:-:S02]  /*e850*/  IMAD.MOV.U32 R72, RZ, RZ, R169 ;  /* 0x000000ffff487224 */ /* 0x000fc400078e00a9 */
[----:B------:R-:W-:Y:S02]  /*e860*/  FFMA.FTZ R169, R25, c[0x0][0x23c], -R3 ;  /* 0x00008f0019a97a23 */ /* 0x000fe40000010803 */
[----:B------:R-:W-:Y:S01]  /*e870*/  FFMA.FTZ R3, R103, c[0x0][0x23c], -R12 ;  /* 0x00008f0067037a23 */ /* 0x000fe2000001080c */
[----:B------:R-:W-:Y:S01]  /*e880*/  MOV R103, R79 ;  /* 0x0000004f00677202 */ /* 0x000fe20000000f00 */
[----:B------:R-:W-:Y:S02]  /*e890*/  IMAD.MOV.U32 R79, RZ, RZ, R174 ;  /* 0x000000ffff4f7224 */ /* 0x000fe400078e00ae */
[----:B------:R-:W-:Y:S01]  /*e8a0*/  FFMA.FTZ R27, R102, c[0x0][0x23c], -R0 ;  /* 0x00008f00661b7a23 */ /* 0x000fe20000010800 */
[----:B------:R-:W-:Y:S01]  /*e8b0*/  MOV R102, R78 ;  /* 0x0000004e00667202 */ /* 0x000fe20000000f00 */
[----:B------:R-:W-:Y:S01]  /*e8c0*/  FFMA.FTZ R2, R103, c[0x0][0x23c], -R12 ;  /* 0x00008f0067027a23 */ /* 0x000fe2000001080c */
[----:B------:R-:W-:Y:S01]  /*e8d0*/  MOV R103, R79 ;  /* 0x0000004f00677202 */ /* 0x000fe20000000f00 */
[----:B------:R2:W1:Y:S01]  /*e8e0*/  MUFU.EX2 R6, R4 ;  /* 0x0000000400067308 */ /* 0x0004620000000800 */
[----:B------:R-:W-:Y:S01]  /*e8f0*/  MOV R78, R160 ;  /* 0x000000a0004e7202 */ /* 0x000fe20000000f00 */
[--C-:B------:R-:W-:Y:S01]  /*e900*/  FFMA.FTZ R25, R220, c[0x0][0x23c], -R0.reuse ;  /* 0x00008f00dc197a23 */ /* 0x100fe20000010800 */
[----:B------:R-:W-:Y:S01]  /*e910*/  MOV R79, R162 ;  /* 0x000000a2004f7202 */ /* 0x000fe20000000f00 */
[----:B------:R-:W-:-:S02]  /*e920*/  FFMA.FTZ R24, R217, c[0x0][0x23c], -R0 ;  /* 0x00008f00d9187a23 */ /* 0x000fc40000010800 */
[--C-:B------:R-:W-:Y:S02]  /*e930*/  FFMA.FTZ R162, R37, c[0x0][0x23c], -R0.reuse ;  /* 0x00008f0025a27a23 */ /* 0x100fe40000010800 */
[----:B------:R1:W-:Y:S01]  /*e940*/  MUFU.EX2 R174, R3 ;  /* 0x0000000300ae7308 */ /* 0x0003e20000000800 */
[--C-:B------:R-:W-:Y:S02]  /*e950*/  FFMA.FTZ R160, R32, c[0x0][0x23c], -R0.reuse ;  /* 0x00008f0020a07a23 */ /* 0x100fe40000010800 */
[----:B--2---:R-:W-:Y:S02]  /*e960*/  FFMA.FTZ R4, R75, c[0x0][0x23c], -R0 ;  /* 0x00008f004b047a23 */ /* 0x004fe40000010800 */
[--C-:B------:R-:W-:Y:S01]  /*e970*/  FFMA.FTZ R0, R100, c[0x0][0x23c], -R12.reuse ;  /* 0x00008f0064007a23 */ /* 0x100fe2000001080c */
[----:B------:R-:W-:Y:S02]  /*e980*/  MOV R75, R181 ;  /* 0x000000b5004b7202 */ /* 0x000fe40000000f00 */
[----:B------:R-:W-:Y:S01]  /*e990*/  MUFU.EX2 R221, R2 ;  /* 0x0000000200dd7308 */ /* 0x000fe20000000800 */
[----:B-1----:R-:W-:-:S07]  /*e9a0*/  FFMA.FTZ R3, R175, c[0x0][0x23c], -R12 ;  /* 0x00008f00af037a23 */ /* 0x002fce000001080c */
[----:B------:R1:W-:Y:S08]  /*e9b0*/  MUFU.EX2 R181, R4 ;  /* 0x0000000400b57308 */ /* 0x0003f00000000800 */
[----:B------:R-:W2:Y:S08]  /*e9c0*/  MUFU.EX2 R175, R3 ;  /* 0x0000000300af7308 */ /* 0x000eb00000000800 */
[----:B------:R-:W1:Y:S01]  /*e9d0*/  MUFU.EX2 R214, R0 ;  /* 0x0000000000d67308 */ /* 0x000e620000000800 */
[----:B------:R-:W-:Y:S01]  /*e9e0*/  FFMA.FTZ R38, R216, c[0x0][0x23c], -R12 ;  /* 0x00008f00d8267a23 */ /* 0x000fe2000001080c */
[----:B----4-:R-:W-:-:S02]  /*e9f0*/  MOV R252, R8 ;  /* 0x0000000800fc7202 */ /* 0x010fc40000000f00 */
[----:B------:R-:W-:Y:S02]  /*ea00*/  MOV R218, R7 ;  /* 0x0000000700da7202 */ /* 0x000fe40000000f00 */
[----:B------:R-:W-:Y:S02]  /*ea10*/  MOV R223, R6 ;  /* 0x0000000600df7202 */ /* 0x000fe40000000f00 */
[----:B------:R-:W-:Y:S02]  /*ea20*/  MOV R216, R5 ;  /* 0x0000000500d87202 */ /* 0x000fe40000000f00 */
[----:B------:R-:W-:Y:S02]  /*ea30*/  F2FP.PACK_AB R8, R76, R180 ;  /* 0x000000b44c08723e */ /* 0x000fe400000000ff */
[----:B------:R-:W-:Y:S02]  /*ea40*/  F2FP.PACK_AB R9, R179, R178 ;  /* 0x000000b2b309723e */ /* 0x000fe400000000ff */
[----:B------:R-:W-:-:S02]  /*ea50*/  F2FP.PACK_AB R10, R216, R252 ;  /* 0x000000fcd80a723e */ /* 0x000fc400000000ff */
[----:B------:R-:W-:Y:S02]  /*ea60*/  F2FP.PACK_AB R11, R218, R77 ;  /* 0x0000004dda0b723e */ /* 0x000fe400000000ff */
[----:B-1----:R-:W-:Y:S02]  /*ea70*/  F2FP.PACK_AB R4, R177, R176 ;  /* 0x000000b0b104723e */ /* 0x002fe400000000ff */
[----:B--2---:R-:W-:Y:S02]  /*ea80*/  F2FP.PACK_AB R5, R175, R174 ;  /* 0x000000aeaf05723e */ /* 0x004fe400000000ff */
[----:B------:R-:W-:Y:S02]  /*ea90*/  F2FP.PACK_AB R6, R181, R223 ;  /* 0x000000dfb506723e */ /* 0x000fe400000000ff */
[----:B------:R-:W-:Y:S01]  /*eaa0*/  F2FP.PACK_AB R7, R214, R221 ;  /* 0x000000ddd607723e */ /* 0x000fe200000000ff */
[----:B---3--:R-:W-:Y:S01]  /*eab0*/  HMMA.16816.F32 R148, R8, R16, R148 ;  /* 0x000000100894723c */ /* 0x008fe20000001894 */
[--C-:B------:R-:W-:Y:S01]  /*eac0*/  FFMA.FTZ R3, R101, c[0x0][0x23c], -R12.reuse ;  /* 0x00008f0065037a23 */ /* 0x100fe2000001080c */
[----:B------:R-:W-:Y:S01]  /*ead0*/  MOV R2, R15 ;  /* 0x0000000f00027202 */ /* 0x000fe20000000f00 */
[----:B------:R-:W-:-:S02]  /*eae0*/  FFMA.FTZ R32, R222, c[0x0][0x23c], -R12 ;  /* 0x00008f00de207a23 */ /* 0x000fc4000001080c */
[----:B------:R-:W-:-:S03]  /*eaf0*/  FFMA.FTZ R37, R219, c[0x0][0x23c], -R12 ;  /* 0x00008f00db257a23 */ /* 0x000fc6000001080c */
[----:B------:R-:W-:Y:S01]  /*eb00*/  HMMA.16816.F32 R144, R4, R16, R144 ;  /* 0x000000100490723c */ /* 0x000fe20000001890 */
[--C-:B------:R-:W-:Y:S02]  /*eb10*/  FFMA.FTZ R215, R215, c[0x0][0x23c], -R12.reuse ;  /* 0x00008f00d7d77a23 */ /* 0x100fe4000001080c */
[--C-:B------:R-:W-:Y:S02]  /*eb20*/  FFMA.FTZ R211, R211, c[0x0][0x23c], -R12.reuse ;  /* 0x00008f00d3d37a23 */ /* 0x100fe4000001080c */
[----:B------:R-:W-:-:S03]  /*eb30*/  FFMA.FTZ R209, R209, c[0x0][0x23c], -R12 ;  /* 0x00008f00d1d17a23 */ /* 0x000fc6000001080c */
[-C--:B------:R-:W-:Y:S01]  /*eb40*/  HMMA.16816.F32 R156, R4, R18.reuse, R156 ;  /* 0x00000012049c723c */ /* 0x080fe2000000189c */
[----:B------:R-:W-:Y:S02]  /*eb50*/  FFMA.FTZ R208, R208, c[0x0][0x23c], -R12 ;  /* 0x00008f00d0d07a23 */ /* 0x000fe4000001080c */
[----:B------:R-:W1:Y:S05]  /*eb60*/  LDSM.16.MT88.4 R12, [R228+0xc800] ;  /* 0x00c80000e40c783b */ /* 0x000e6a0000004200 */
[----:B------:R-:W-:Y:S01]  /*eb70*/  HMMA.16816.F32 R56, R8, R18, R56 ;  /* 0x000000120838723c */ /* 0x000fe20000001838 */
[----:B------:R-:W2:Y:S01]  /*eb80*/  LDSM.16.MT88.4 R16, [R226+0xc800] ;  /* 0x00c80000e210783b */ /* 0x000ea20000004200 */
[----:B------:R-:W-:-:S02]  /*eb90*/  MOV R100, R72 ;  /* 0x0000004800647202 */ /* 0x000fc40000000f00 */
[----:B------:R-:W-:Y:S02]  /*eba0*/  MOV R220, R73 ;  /* 0x0000004900dc7202 */ /* 0x000fe40000000f00 */
[----:B------:R-:W-:Y:S02]  /*ebb0*/  MOV R222, R74 ;  /* 0x0000004a00de7202 */ /* 0x000fe40000000f00 */
[----:B------:R-:W-:Y:S02]  /*ebc0*/  MOV R219, R75 ;  /* 0x0000004b00db7202 */ /* 0x000fe40000000f00 */
[----:B------:R-:W-:Y:S02]  /*ebd0*/  MOV R0, R69 ;  /* 0x0000004500007202 */ /* 0x000fe40000000f00 */
[----:B------:R-:W-:Y:S01]  /*ebe0*/  MOV R217, R70 ;  /* 0x0000004600d97202 */ /* 0x000fe20000000f00 */
[C---:B-1----:R-:W-:Y:S08]  /*ebf0*/  HMMA.16816.F32 R48, R8.reuse, R12, R48 ;  /* 0x0000000c0830723c */ /* 0x042ff00000001830 */
[-C--:B--2---:R-:W-:Y:S07]  /*ec00*/  HMMA.16816.F32 R72, R8, R16.reuse, R164 ;  /* 0x000000100848723c */ /* 0x084fee00000018a4 */
[----:B------:R-:W-:Y:S01]  /*ec10*/  MOV R167, R68 ;  /* 0x0000004400a77202 */ /* 0x000fe20000000f00 */
[----:B------:R-:W-:Y:S01]  /*ec20*/  HMMA.16816.F32 R64, R4, R16, R64 ;  /* 0x000000100440723c */ /* 0x000fe20000001840 */
[----:B------:R-:W-:-:S07]  /*ec30*/  MOV R164, R71 ;  /* 0x0000004700a47202 */ /* 0x000fce0000000f00 */
[-C--:B------:R-:W-:Y:S08]  /*ec40*/  HMMA.16816.F32 R60, R4, R18.reuse, R60 ;  /* 0x00000012043c723c */ /* 0x080ff0000000183c */
[----:B------:R-:W-:Y:S01]  /*ec50*/  HMMA.16816.F32 R52, R8, R18, R52 ;  /* 0x000000120834723c */ /* 0x000fe20000001834 */
[----:B------:R-:W1:Y:S07]  /*ec60*/  LDSM.16.MT88.4 R16, [R227+0xc800] ;  /* 0x00c80000e310783b */ /* 0x000e6e0000004200 */
[C---:B------:R-:W-:Y:S08]  /*ec70*/  HMMA.16816.F32 R44, R4.reuse, R12, R44 ;  /* 0x0000000c042c723c */ /* 0x040ff0000000182c */
[-C--:B------:R-:W-:Y:S08]  /*ec80*/  HMMA.16816.F32 R188, R4, R14.reuse, R188 ;  /* 0x0000000e04bc723c */ /* 0x080ff000000018bc */
[----:B------:R-:W-:Y:S01]  /*ec90*/  HMMA.16816.F32 R68, R8, R14, R184 ;  /* 0x0000000e0844723c */ /* 0x000fe200000018b8 */
[----:B------:R-:W2:Y:S01]  /*eca0*/  LDSM.16.MT88.4 R12, [R225+0xe800] ;  /* 0x00e80000e10c783b */ /* 0x000ea20000004200 */
[----:B------:R-:W-:Y:S01]  /*ecb0*/  FADD.FTZ R173, R173, R102 ;  /* 0x00000066adad7221 */ /* 0x000fe20000010000 */
[----:B------:R-:W-:Y:S01]  /*ecc0*/  MOV R102, R78 ;  /* 0x0000004e00667202 */ /* 0x000fe20000000f00 */
[----:B------:R-:W-:Y:S01]  /*ecd0*/  IMAD.MOV.U32 R101, RZ, RZ, R79 ;  /* 0x000000ffff657224 */ /* 0x000fe200078e004f */
[----:B------:R-:W-:Y:S01]  /*ece0*/  MOV R166, R128 ;  /* 0x0000008000a67202 */ /* 0x000fe20000000f00 */
[----:B------:R-:W-:Y:S01]  /*ecf0*/  IMAD.MOV.U32 R165, RZ, RZ, R129 ;  /* 0x000000ffffa57224 */ /* 0x000fe200078e0081 */
[----:B------:R-:W-:-:S02]  /*ed00*/  MOV R186, R77 ;  /* 0x0000004d00ba7202 */ /* 0x000fc40000000f00 */
[----:B------:R-:W-:Y:S01]  /*ed10*/  MOV R187, R76 ;  /* 0x0000004c00bb7202 */ /* 0x000fe20000000f00 */
        /* <DEDUP_REMOVED lines=8> */
[----:B------:R-:W-:Y:S01]  /*eda0*/  HMMA.16816.F32 R128, R8, R14, R20 ;  /* 0x0000000e0880723c */ /* 0x000fe20000001814 */
[----:B------:R-:W2:Y:S04]  /*edb0*/  LDSM.16.MT88.4 R20, [R226+0xe800] ;  /* 0x00e80000e214783b */ /* 0x000ea80000004200 */
[----:B------:R-:W3:Y:S01]  /*edc0*/  LDSM.16.MT88.4 R12, [R227+0xe800] ;  /* 0x00e80000e30c783b */ /* 0x000ee20000004200 */
[----:B------:R-:W-:-:S02]  /*edd0*/  MOV R134, R165 ;  /* 0x000000a500867202 */ /* 0x000fc40000000f00 */
[----:B------:R-:W-:Y:S01]  /*ede0*/  MOV R185, R214 ;  /* 0x000000d600b97202 */ /* 0x000fe20000000f00 */
[----:B-1----:R-:W-:Y:S01]  /*edf0*/  HMMA.16816.F32 R104, R4, R16, R104 ;  /* 0x000000100468723c */ /* 0x002fe20000001868 */
[----:B------:R-:W-:Y:S01]  /*ee00*/  MOV R165, R100 ;  /* 0x0000006400a57202 */ /* 0x000fe20000000f00 */
[----:B------:R-:W-:-:S06]  /*ee10*/  IMAD.MOV.U32 R214, RZ, RZ, R103 ;  /* 0x000000ffffd67224 */ /* 0x000fcc00078e0067 */
[----:B------:R-:W-:Y:S01]  /*ee20*/  HMMA.16816.F32 R108, R4, R18, R108 ;  /* 0x00000012046c723c */ /* 0x000fe2000000186c */
[----:B------:R-:W-:Y:S01]  /*ee30*/  IMAD.MOV.U32 R132, RZ, RZ, R219 ;  /* 0x000000ffff847224 */ /* 0x000fe200078e00db */
[----:B------:R-:W-:Y:S02]  /*ee40*/  MOV R136, R222 ;  /* 0x000000de00887202 */ /* 0x000fe40000000f00 */
[----:B------:R-:W-:-:S04]  /*ee50*/  MOV R137, R220 ;  /* 0x000000dc00897202 */ /* 0x000fc80000000f00 */
[----:B------:R-:W-:Y:S01]  /*ee60*/  HMMA.16816.F32 R84, R8, R16, R84 ;  /* 0x000000100854723c */ /* 0x000fe20000001854 */
[----:B------:R-:W-:Y:S01]  /*ee70*/  MOV R184, R221 ;  /* 0x000000dd00b87202 */ /* 0x000fe20000000f00 */
[----:B------:R-:W-:-:S06]  /*ee80*/  FADD.FTZ R2, R2, R132 ;  /* 0x0000008402027221 */ /* 0x000fcc0000010000 */
[----:B------:R-:W-:Y:S01]  /*ee90*/  HMMA.16816.F32 R80, R8, R18, R80 ;  /* 0x000000120850723c */ /* 0x000fe20000001850 */
[----:B------:R-:W-:Y:S07]  /*eea0*/  LDSM.16.MT88.4 R16, [R226+0xd000] ;  /* 0x00d00000e210783b */ /* 0x000fee0000004200 */
[C---:B--2---:R-:W-:Y:S08]  /*eeb0*/  HMMA.16816.F32 R88, R4.reuse, R20, R88 ;  /* 0x000000140458723c */ /* 0x044ff00000001858 */
[C---:B------:R-:W-:Y:S08]  /*eec0*/  HMMA.16816.F32 R92, R4.reuse, R22, R92 ;  /* 0x00000016045c723c */ /* 0x040ff0000000185c */
[C---:B---3--:R-:W-:Y:S08]  /*eed0*/  HMMA.16816.F32 R120, R4.reuse, R12, R120 ;  /* 0x0000000c0478723c */ /* 0x048ff00000001878 */
[----:B------:R-:W-:Y:S07]  /*eee0*/  HMMA.16816.F32 R124, R4, R14, R124 ;  /* 0x0000000e047c723c */ /* 0x000fee000000187c */
[----:B------:R-:W-:-:S02]  /*eef0*/  MOV R5, R166 ;  /* 0x000000a600057202 */ /* 0x000fc40000000f00 */
[----:B------:R-:W-:Y:S01]  /*ef00*/  MOV R4, R167 ;  /* 0x000000a700047202 */ /* 0x000fe20000000f00 */
[----:B------:R-:W-:Y:S01]  /*ef10*/  HMMA.16816.F32 R96, R8, R22, R96 ;  /* 0x000000160860723c */ /* 0x000fe20000001860 */
[----:B------:R-:W-:Y:S02]  /*ef20*/  MOV R166, R101 ;  /* 0x0000006500a67202 */ /* 0x000fe40000000f00 */
[----:B------:R-:W-:-:S05]  /*ef30*/  MOV R167, R102 ;  /* 0x0000006600a77202 */ /* 0x000fca0000000f00 */
[----:B------:R-:W-:Y:S01]  /*ef40*/  HMMA.16816.F32 R100, R8, R20, R152 ;  /* 0x000000140864723c */ /* 0x000fe20000001898 */
[----:B------:R-:W1:Y:S01]  /*ef50*/  LDSM.16.MT88.4 R20, [R225+0xd000] ;  /* 0x00d00000e114783b */ /* 0x000e620000004200 */
[----:B------:R-:W-:-:S06]  /*ef60*/  MOV R6, R187 ;  /* 0x000000bb00067202 */ /* 0x000fcc0000000f00 */
[----:B------:R-:W-:Y:S01]  /*ef70*/  HMMA.16816.F32 R116, R8, R12, R116 ;  /* 0x0000000c0874723c */ /* 0x000fe20000001874 */
[----:B------:R-:W-:-:S07]  /*ef80*/  MOV R133, R164 ;  /* 0x000000a400857202 */ /* 0x000fce0000000f00 */
[----:B------:R-:W-:Y:S01]  /*ef90*/  HMMA.16816.F32 R40, R8, R14, R40 ;  /* 0x0000000e0828723c */ /* 0x000fe20000001828 */
[----:B------:R-:W2:Y:S01]  /*efa0*/  LDSM.16.MT88.4 R12, [R228+0xd000] ;  /* 0x00d00000e40c783b */ /* 0x000ea20000004200 */
[----:B------:R-:W-:Y:S02]  /*efb0*/  MOV R187, R223 ;  /* 0x000000df00bb7202 */ /* 0x000fe40000000f00 */
[----:B------:R-:W-:Y:S02]  /*efc0*/  MOV R132, R136 ;  /* 0x0000008800847202 */ /* 0x000fe40000000f00 */
[----:B------:R-:W-:Y:S02]  /*efd0*/  MOV R164, R252 ;  /* 0x000000fc00a47202 */ /* 0x000fe40000000f00 */
[----:B------:R-:W-:Y:S02]  /*efe0*/  MOV R136, R137 ;  /* 0x0000008900887202 */ /* 0x000fe40000000f00 */
[----:B------:R-:W-:-:S02]  /*eff0*/  MOV R137, R184 ;  /* 0x000000b800897202 */ /* 0x000fc40000000f00 */
[----:B------:R-:W-:Y:S02]  /*f000*/  MOV R184, R185 ;  /* 0x000000b900b87202 */ /* 0x000fe40000000f00 */
[----:B------:R-:W-:Y:S02]  /*f010*/  MOV R185, R187 ;  /* 0x000000bb00b97202 */ /* 0x000fe40000000f00 */
[----:B------:R-:W-:Y:S02]  /*f020*/  MOV R187, R164 ;  /* 0x000000a400bb7202 */ /* 0x000fe40000000f00 */
[----:B------:R-:W-:Y:S01]  /*f030*/  MOV R164, R165 ;  /* 0x000000a500a47202 */ /* 0x000fe20000000f00 */
[----:B------:R3:W-:Y:S01]  /*f040*/  MUFU.EX2 R138, R28 ;  /* 0x0000001c008a7308 */ /* 0x0007e20000000800 */
[----:B------:R-:W-:Y:S01]  /*f050*/  MOV R165, R166 ;  /* 0x000000a600a57202 */ /* 0x000fe20000000f00 */
[----:B------:R-:W-:Y:S01]  /*f060*/  FADD.FTZ R0, R0, R4 ;  /* 0x0000000400007221 */ /* 0x000fe20000010000 */
[----:B------:R-:W-:Y:S01]  /*f070*/  MOV R166, R167 ;  /* 0x000000a700a67202 */ /* 0x000fe20000000f00 */
[----:B------:R-:W-:Y:S01]  /*f080*/  IMAD.MOV.U32 R167, RZ, RZ, R214 ;  /* 0x000000ffffa77224 */ /* 0x000fe200078e00d6 */
[----:B------:R-:W-:Y:S01]  /*f090*/  MOV R7, R186 ;  /* 0x000000ba00077202 */ /* 0x000fe20000000f00 */
[----:B------:R-:W-:-:S02]  /*f0a0*/  FADD.FTZ R4, R217, R39 ;  /* 0x00000027d9047221 */ /* 0x000fc40000010000 */
[----:B------:R4:W-:Y:S01]  /*f0b0*/  MUFU.EX2 R219, R27 ;  /* 0x0000001b00db7308 */ /* 0x0009e20000000800 */
[----:B---3--:R-:W-:-:S07]  /*f0c0*/  MOV R28, R216 ;  /* 0x000000d8001c7202 */ /* 0x008fce0000000f00 */
[----:B------:R-:W-:Y:S01]  /*f0d0*/  MUFU.EX2 R252, R36 ;  /* 0x0000002400fc7308 */ /* 0x000fe20000000800 */
[----:B----4-:R-:W-:-:S07]  /*f0e0*/  MOV R27, R218 ;  /* 0x000000da001b7202 */ /* 0x010fce0000000f00 */
[----:B------:R-:W3:Y:S08]  /*f0f0*/  MUFU.EX2 R186, R35 ;  /* 0x0000002300ba7308 */ /* 0x000ef00000000800 */
[----:B------:R-:W-:Y:S08]  /*f100*/  MUFU.EX2 R152, R34 ;  /* 0x0000002200987308 */ /* 0x000ff00000000800 */
[----:B------:R-:W-:Y:S08]  /*f110*/  MUFU.EX2 R139, R33 ;  /* 0x00000021008b7308 */ /* 0x000ff00000000800 */
[----:B------:R-:W-:Y:S08]  /*f120*/  MUFU.EX2 R221, R31 ;  /* 0x0000001f00dd7308 */ /* 0x000ff00000000800 */
[----:B------:R-:W4:Y:S08]  /*f130*/  MUFU.EX2 R223, R30 ;  /* 0x0000001e00df7308 */ /* 0x000f300000000800 */
[----:B------:R-:W1:Y:S08]  /*f140*/  MUFU.EX2 R153, R29 ;  /* 0x0000001d00997308 */ /* 0x000e700000000800 */
[----:B------:R-:W1:Y:S08]  /*f150*/  MUFU.EX2 R220, R26 ;  /* 0x0000001a00dc7308 */ /* 0x000e700000000800 */
[----:B------:R-:W-:Y:S08]  /*f160*/  MUFU.EX2 R222, R25 ;  /* 0x0000001900de7308 */ /* 0x000ff00000000800 */
[----:B------:R-:W-:Y:S08]  /*f170*/  MUFU.EX2 R135, R24 ;  /* 0x0000001800877308 */ /* 0x000ff00000000800 */
[----:B------:R1:W-:Y:S08]  /*f180*/  MUFU.EX2 R214, R3 ;  /* 0x0000000300d67308 */ /* 0x0003f00000000800 */
[----:B------:R-:W1:Y:S08]  /*f190*/  MUFU.EX2 R217, R32 ;  /* 0x0000002000d97308 */ /* 0x000e700000000800 */
[----:B------:R-:W-:Y:S08]  /*f1a0*/  MUFU.EX2 R216, R37 ;  /* 0x0000002500d87308 */ /* 0x000ff00000000800 */
[----:B------:R-:W2:Y:S01]  /*f1b0*/  MUFU.EX2 R218, R38 ;  /* 0x0000002600da7308 */ /* 0x000ea20000000800 */
[----:B-1----:R-:W-:Y:S01]  /*f1c0*/  FADD.FTZ R3, R5, R173 ;  /* 0x000000ad05037221 */ /* 0x002fe20000010000 */
[----:B------:R-:W-:Y:S01]  /*f1d0*/  MOV R30, R6 ;  /* 0x00000006001e7202 */ /* 0x000fe20000000f00 */
[----:B------:R-:W-:Y:S01]  /*f1e0*/  FADD.FTZ R132, R132, R4 ;  /* 0x0000000484847221 */ /* 0x000fe20000010000 */
[----:B------:R-:W-:-:S02]  /*f1f0*/  MOV R29, R7 ;  /* 0x00000007001d7202 */ /* 0x000fc40000000f00 */
[----:B---3--:R-:W-:Y:S02]  /*f200*/  F2FP.PACK_AB R8, R186, R252 ;  /* 0x000000fcba08723e */ /* 0x008fe400000000ff */
[----:B----4-:R-:W-:Y:S02]  /*f210*/  F2FP.PACK_AB R9, R223, R221 ;  /* 0x000000dddf09723e */ /* 0x010fe400000000ff */
[----:B------:R-:W-:Y:S02]  /*f220*/  F2FP.PACK_AB R10, R139, R152 ;  /* 0x000000988b0a723e */ /* 0x000fe400000000ff */
[----:B------:R-:W-:Y:S02]  /*f230*/  F2FP.PACK_AB R11, R138, R153 ;  /* 0x000000998a0b723e */ /* 0x000fe400000000ff */
[----:B------:R-:W-:Y:S02]  /*f240*/  F2FP.PACK_AB R4, R220, R219 ;  /* 0x000000dbdc04723e */ /* 0x000fe400000000ff */
[----:B------:R-:W-:-:S02]  /*f250*/  F2FP.PACK_AB R5, R217, R214 ;  /* 0x000000d6d905723e */ /* 0x000fc400000000ff */
[----:B------:R-:W-:Y:S02]  /*f260*/  F2FP.PACK_AB R6, R135, R222 ;  /* 0x000000de8706723e */ /* 0x000fe400000000ff */
[----:B--2---:R-:W-:Y:S01]  /*f270*/  F2FP.PACK_AB R7, R218, R216 ;  /* 0x000000d8da07723e */ /* 0x004fe200000000ff */
[----:B------:R-:W-:Y:S01]  /*f280*/  FADD.FTZ R134, R134, R2 ;  /* 0x0000000286867221 */ /* 0x000fe20000010000 */
[----:B------:R-:W-:Y:S01]  /*f290*/  MOV R31, R184 ;  /* 0x000000b8001f7202 */ /* 0x000fe20000000f00 */
[----:B------:R-:W-:Y:S01]  /*f2a0*/  FADD.FTZ R133, R133, R0 ;  /* 0x0000000085857221 */ /* 0x000fe20000010000 */
[----:B------:R-:W-:Y:S01]  /*f2b0*/  MOV R155, R187 ;  /* 0x000000bb009b7202 */ /* 0x000fe20000000f00 */
[----:B------:R-:W-:Y:S01]  /*f2c0*/  FADD.FTZ R2, R136, R3 ;  /* 0x0000000388027221 */ /* 0x000fe20000010000 */
[----:B------:R-:W-:Y:S01]  /*f2d0*/  HMMA.16816.F32 R148, R8, R20, R148 ;  /* 0x000000140894723c */ /* 0x000fe20000001894 */
[----:B------:R-:W-:Y:S01]  /*f2e0*/  MOV R136, R185 ;  /* 0x000000b900887202 */ /* 0x000fe20000000f00 */
[----:B------:R-:W-:Y:S01]  /*f2f0*/  IMAD.MOV.U32 R185, RZ, RZ, R166 ;  /* 0x000000ffffb97224 */ /* 0x000fe200078e00a6 */
[----:B------:R-:W-:-:S02]  /*f300*/  MOV R187, R182 ;  /* 0x000000b600bb7202 */ /* 0x000fc40000000f00 */
[----:B------:R-:W-:Y:S02]  /*f310*/  MOV R0, R183 ;  /* 0x000000b700007202 */ /* 0x000fe40000000f00 */
[----:B------:R-:W-:Y:S01]  /*f320*/  MOV R36, R181 ;  /* 0x000000b500247202 */ /* 0x000fe20000000f00 */
[----:B------:R-:W-:Y:S01]  /*f330*/  HMMA.16816.F32 R144, R4, R20, R144 ;  /* 0x000000140490723c */ /* 0x000fe20000001890 */
[----:B------:R-:W-:Y:S02]  /*f340*/  MOV R3, R180 ;  /* 0x000000b400037202 */ /* 0x000fe40000000f00 */
[----:B------:R-:W-:Y:S02]  /*f350*/  MOV R154, R164 ;  /* 0x000000a4009a7202 */ /* 0x000fe40000000f00 */
[----:B------:R-:W-:-:S03]  /*f360*/  MOV R184, R165 ;  /* 0x000000a500b87202 */ /* 0x000fc60000000f00 */
[----:B------:R-:W-:Y:S01]  /*f370*/  HMMA.16816.F32 R156, R4, R22, R156 ;  /* 0x00000016049c723c */ /* 0x000fe2000000189c */
[----:B------:R-:W-:-:S07]  /*f380*/  MOV R173, R167 ;  /* 0x000000a700ad7202 */ /* 0x000fce0000000f00 */
[C---:B------:R-:W-:Y:S01]  /*f390*/  HMMA.16816.F32 R32, R8.reuse, R22, R56 ;  /* 0x000000160820723c */ /* 0x040fe20000001838 */
[----:B------:R-:W1:Y:S07]  /*f3a0*/  LDSM.16.MT88.4 R20, [R225+0xf000] ;  /* 0x00f00000e114783b */ /* 0x000e6e0000004200 */
[C---:B------:R-:W-:Y:S08]  /*f3b0*/  HMMA.16816.F32 R56, R8.reuse, R18, R52 ;  /* 0x000000120838723c */ /* 0x040ff00000001834 */
[C---:B------:R-:W-:Y:S07]  /*f3c0*/  HMMA.16816.F32 R180, R8.reuse, R12, R48 ;  /* 0x0000000c08b4723c */ /* 0x040fee0000001830 */
[----:B------:R-:W-:Y:S01]  /*f3d0*/  MOV R48, R27 ;  /* 0x0000001b00307202 */ /* 0x000fe20000000f00 */
[----:B------:R-:W-:Y:S01]  /*f3e0*/  HMMA.16816.F32 R52, R8, R14, R68 ;  /* 0x0000000e0834723c */ /* 0x000fe20000001844 */
[----:B------:R-:W-:Y:S01]  /*f3f0*/  MOV R49, R28 ;  /* 0x0000001c00317202 */ /* 0x000fe20000000f00 */
[----:B------:R-:W2:Y:S01]  /*f400*/  LDSM.16.MT88.4 R24, [R227+0xd000] ;  /* 0x00d00000e318783b */ /* 0x000ea20000004200 */
[----:B------:R-:W-:-:S02]  /*f410*/  MOV R50, R29 ;  /* 0x0000001d00327202 */ /* 0x000fc40000000f00 */
[----:B------:R-:W-:Y:S02]  /*f420*/  MOV R51, R30 ;  /* 0x0000001e00337202 */ /* 0x000fe40000000f00 */
[----:B------:R-:W-:Y:S01]  /*f430*/  IMAD.MOV.U32 R71, RZ, RZ, R31 ;  /* 0x000000ffff477224 */ /* 0x000fe200078e001f */
[-C--:B------:R-:W-:Y:S01]  /*f440*/  HMMA.16816.F32 R164, R8, R16.reuse, R72 ;  /* 0x0000001008a4723c */ /* 0x080fe20000001848 */
[----:B------:R-:W-:Y:S07]  /*f450*/  LDSM.16.MT88.4 R28, [R227+0xf000] ;  /* 0x00f00000e31c783b */ /* 0x000fee0000004200 */
[C---:B------:R-:W-:Y:S08]  /*f460*/  HMMA.16816.F32 R64, R4.reuse, R16, R64 ;  /* 0x000000100440723c */ /* 0x040ff00000001840 */
[C---:B------:R-:W-:Y:S01]  /*f470*/  HMMA.16816.F32 R60, R4.reuse, R18, R60 ;  /* 0x00000012043c723c */ /* 0x040fe2000000183c */
[----:B------:R-:W3:Y:S07]  /*f480*/  LDSM.16.MT88.4 R16, [R226+0xf000] ;  /* 0x00f00000e210783b */ /* 0x000eee0000004200 */
[C---:B------:R-:W-:Y:S08]  /*f490*/  HMMA.16816.F32 R44, R4.reuse, R12, R44 ;  /* 0x0000000c042c723c */ /* 0x040ff0000000182c */
[C---:B------:R-:W-:Y:S01]  /*f4a0*/  HMMA.16816.F32 R188, R4.reuse, R14, R188 ;  /* 0x0000000e04bc723c */ /* 0x040fe200000018bc */
[----:B------:R-:W4:Y:S07]  /*f4b0*/  LDSM.16.MT88.4 R12, [R228+0xf000] ;  /* 0x00f00000e40c783b */ /* 0x000f2e0000004200 */
[C---:B-1----:R-:W-:Y:S08]  /*f4c0*/  HMMA.16816.F32 R72, R4.reuse, R20, R76 ;  /* 0x000000140448723c */ /* 0x042ff0000000184c */
[C---:B------:R-:W-:Y:S07]  /*f4d0*/  HMMA.16816.F32 R76, R4.reuse, R22, R112 ;  /* 0x00000016044c723c */ /* 0x040fee0000001870 */
[----:B------:R-:W-:Y:S01]  /*f4e0*/  MOV R112, R36 ;  /* 0x0000002400707202 */ /* 0x000fe20000000f00 */
[C---:B--2---:R-:W-:Y:S08]  /*f4f0*/  HMMA.16816.F32 R192, R4.reuse, R24, R192 ;  /* 0x0000001804c0723c */ /* 0x044ff000000018c0 */
        /* <DEDUP_REMOVED lines=8> */
[----:B------:R-:W-:Y:S01]  /*f580*/  HMMA.16816.F32 R196, R8, R24, R196 ;  /* 0x0000001808c4723c */ /* 0x000fe200000018c4 */
[----:B------:R-:W-:Y:S01]  /*f590*/  IMAD.MOV.U32 R127, RZ, RZ, R152 ;  /* 0x000000ffff7f7224 */ /* 0x000fe200078e0098 */
[----:B------:R-:W-:-:S02]  /*f5a0*/  MOV R126, R153 ;  /* 0x00000099007e7202 */ /* 0x000fc40000000f00 */
[----:B------:R-:W-:-:S04]  /*f5b0*/  MOV R0, R154 ;  /* 0x0000009a00007202 */ /* 0x000fc80000000f00 */
[C---:B------:R-:W-:Y:S07]  /*f5c0*/  HMMA.16816.F32 R24, R8.reuse, R26, R200 ;  /* 0x0000001a0818723c */ /* 0x040fee00000018c8 */
[----:B------:R-:W-:Y:S02]  /*f5d0*/  MOV R202, R155 ;  /* 0x0000009b00ca7202 */ /* 0x000fe40000000f00 */
[----:B------:R-:W1:Y:S01]  /*f5e0*/  LDSM.16.MT88.4 R152, [R225+0xd800] ;  /* 0x00d80000e198783b */ /* 0x000e620000004200 */
[----:B------:R-:W-:Y:S01]  /*f5f0*/  MOV R4, R3 ;  /* 0x0000000300047202 */ /* 0x000fe20000000f00 */
[----:B------:R-:W-:Y:S01]  /*f600*/  HMMA.16816.F32 R116, R8, R28, R116 ;  /* 0x0000001c0874723c */ /* 0x000fe20000001874 */
[----:B------:R-:W-:-:S02]  /*f610*/  MOV R7, R71 ;  /* 0x0000004700077202 */ /* 0x000fc40000000f00 */
[----:B------:R-:W-:Y:S01]  /*f620*/  MOV R3, R173 ;  /* 0x000000ad00037202 */ /* 0x000fe20000000f00 */
[----:B------:R-:W-:Y:S01]  /*f630*/  MUFU.EX2 R212, R212 ;  /* 0x000000d400d47308 */ /* 0x000fe20000000800 */
[----:B------:R-:W-:Y:S02]  /*f640*/  MOV R203, R135 ;  /* 0x0000008700cb7202 */ /* 0x000fe40000000f00 */
[----:B------:R-:W-:Y:S01]  /*f650*/  MOV R6, R136 ;  /* 0x0000008800067202 */ /* 0x000fe20000000f00 */
[----:B------:R-:W-:Y:S01]  /*f660*/  HMMA.16816.F32 R68, R8, R20, R140 ;  /* 0x000000140844723c */ /* 0x000fe2000000188c */
[----:B------:R-:W-:Y:S02]  /*f670*/  MOV R173, R137 ;  /* 0x0000008900ad7202 */ /* 0x000fe40000000f00 */
[----:B------:R-:W-:Y:S01]  /*f680*/  MOV R124, R138 ;  /* 0x0000008a007c7202 */ /* 0x000fe20000000f00 */
[----:B------:R-:W-:Y:S01]  /*f690*/  MUFU.EX2 R140, R170 ;  /* 0x000000aa008c7308 */ /* 0x000fe20000000800 */
[----:B------:R-:W-:-:S07]  /*f6a0*/  MOV R125, R139 ;  /* 0x0000008b007d7202 */ /* 0x000fce0000000f00 */
[----:B------:R-:W-:Y:S08]  /*f6b0*/  MUFU.EX2 R138, R172 ;  /* 0x000000ac008a7308 */ /* 0x000ff00000000800 */
[----:B------:R-:W-:Y:S08]  /*f6c0*/  MUFU.EX2 R141, R169 ;  /* 0x000000a9008d7308 */ /* 0x000ff00000000800 */
[----:B------:R-:W-:Y:S08]  /*f6d0*/  MUFU.EX2 R139, R171 ;  /* 0x000000ab008b7308 */ /* 0x000ff00000000800 */
[----:B------:R2:W-:Y:S08]  /*f6e0*/  MUFU.EX2 R135, R168 ;  /* 0x000000a800877308 */ /* 0x0005f00000000800 */
[----:B------:R-:W-:Y:S08]  /*f6f0*/  MUFU.EX2 R136, R163 ;  /* 0x000000a300887308 */ /* 0x000ff00000000800 */
[----:B------:R-:W-:Y:S08]  /*f700*/  MUFU.EX2 R137, R161 ;  /* 0x000000a100897308 */ /* 0x000ff00000000800 */
[----:B------:R-:W-:Y:S08]  /*f710*/  MUFU.EX2 R213, R213 ;  /* 0x000000d500d57308 */ /* 0x000ff00000000800 */
[----:B------:R-:W-:Y:S08]  /*f720*/  MUFU.EX2 R210, R210 ;  /* 0x000000d200d27308 */ /* 0x000ff00000000800 */
[----:B------:R-:W-:Y:S08]  /*f730*/  MUFU.EX2 R28, R162 ;  /* 0x000000a2001c7308 */ /* 0x000ff00000000800 */
[----:B------:R-:W3:Y:S08]  /*f740*/  MUFU.EX2 R29, R160 ;  /* 0x000000a0001d7308 */ /* 0x000ef00000000800 */
[----:B------:R-:W-:Y:S08]  /*f750*/  MUFU.EX2 R215, R215 ;  /* 0x000000d700d77308 */ /* 0x000ff00000000800 */
[----:B------:R-:W-:Y:S08]  /*f760*/  MUFU.EX2 R211, R211 ;  /* 0x000000d300d37308 */ /* 0x000ff00000000800 */
[----:B------:R-:W-:Y:S08]  /*f770*/  MUFU.EX2 R209, R209 ;  /* 0x000000d100d17308 */ /* 0x000ff00000000800 */
[----:B------:R-:W4:Y:S01]  /*f780*/  MUFU.EX2 R208, R208 ;  /* 0x000000d000d07308 */ /* 0x000f220000000800 */
[----:B------:R-:W-:-:S02]  /*f790*/  MOV R113, R48 ;  /* 0x0000003000717202 */ /* 0x000fc40000000f00 */
[----:B------:R-:W-:Y:S02]  /*f7a0*/  MOV R114, R49 ;  /* 0x0000003100727202 */ /* 0x000fe40000000f00 */
[----:B------:R-:W-:Y:S02]  /*f7b0*/  MOV R115, R50 ;  /* 0x0000003200737202 */ /* 0x000fe40000000f00 */
[----:B------:R-:W-:Y:S01]  /*f7c0*/  MOV R201, R51 ;  /* 0x0000003300c97202 */ /* 0x000fe20000000f00 */
[C---:B------:R-:W-:Y:S01]  /*f7d0*/  HMMA.16816.F32 R40, R8.reuse, R30, R40 ;  /* 0x0000001e0828723c */ /* 0x040fe20000001828 */
[----:B------:R-:W-:Y:S01]  /*f7e0*/  FADD.FTZ R0, R0, R134 ;  /* 0x0000008600007221 */ /* 0x000fe20000010000 */
[----:B------:R-:W-:Y:S01]  /*f7f0*/  MOV R134, R126 ;  /* 0x0000007e00867202 */ /* 0x000fe20000000f00 */
[----:B------:R-:W-:Y:S01]  /*f800*/  FADD.FTZ R3, R3, R133 ;  /* 0x0000008503037221 */ /* 0x000fe20000010000 */
[----:B------:R-:W-:Y:S01]  /*f810*/  MOV R133, R127 ;  /* 0x0000007f00857202 */ /* 0x000fe20000000f00 */
[----:B------:R-:W-:Y:S01]  /*f820*/  FADD.FTZ R2, R4, R2 ;  /* 0x0000000204027221 */ /* 0x000fe20000010000 */
[----:B--2---:R-:W-:Y:S02]  /*f830*/  LDSM.16.MT88.4 R168, [R226+0xd800] ;  /* 0x00d80000e2a8783b */ /* 0x004fe40000004200 */
[----:B------:R-:W-:Y:S01]  /*f840*/  HMMA.16816.F32 R48, R8, R22, R128 ;  /* 0x000000160830723c */ /* 0x000fe20000001880 */
[----:B---3--:R-:W-:-:S02]  /*f850*/  F2FP.PACK_AB R126, R29, R28 ;  /* 0x0000001c1d7e723e */ /* 0x008fc400000000ff */
[----:B----4-:R-:W-:-:S05]  /*f860*/  F2FP.PACK_AB R127, R208, R209 ;  /* 0x000000d1d07f723e */ /* 0x010fca00000000ff */
[----:B------:R-:W-:Y:S01]  /*f870*/  HMMA.16816.F32 R20, R8, R16, R100 ;  /* 0x000000100814723c */ /* 0x000fe20000001864 */
[----:B------:R-:W-:Y:S02]  /*f880*/  F2FP.PACK_AB R128, R140, R138 ;  /* 0x0000008a8c80723e */ /* 0x000fe400000000ff */
[----:B------:R-:W-:Y:S02]  /*f890*/  F2FP.PACK_AB R129, R135, R212 ;  /* 0x000000d48781723e */ /* 0x000fe400000000ff */
[----:B------:R-:W-:-:S03]  /*f8a0*/  F2FP.PACK_AB R130, R139, R141 ;  /* 0x0000008d8b82723e */ /* 0x000fc600000000ff */
[----:B------:R-:W-:Y:S01]  /*f8b0*/  HMMA.16816.F32 R100, R8, R12, R84 ;  /* 0x0000000c0864723c */ /* 0x000fe20000001854 */
[----:B------:R-:W-:Y:S01]  /*f8c0*/  F2FP.PACK_AB R131, R137, R136 ;  /* 0x000000888983723e */ /* 0x000fe200000000ff */
[----:B------:R-:W-:-:S06]  /*f8d0*/  FADD.FTZ R5, R5, R132 ;  /* 0x0000008405057221 */ /* 0x000fcc0000010000 */
[----:B------:R-:W-:Y:S01]  /*f8e0*/  HMMA.16816.F32 R16, R8, R18, R96 ;  /* 0x000000120810723c */ /* 0x000fe20000001860 */
[----:B------:R-:W-:-:S07]  /*f8f0*/  FADD.FTZ R0, R178, R0 ;  /* 0x00000000b2007221 */ /* 0x000fce0000010000 */
[----:B------:R-:W-:Y:S01]  /*f900*/  HMMA.16816.F32 R12, R8, R14, R80 ;  /* 0x0000000e080c723c */ /* 0x000fe20000001850 */
[----:B------:R-:W-:Y:S02]  /*f910*/  FADD.FTZ R4, R176, R3 ;  /* 0x00000003b0047221 */ /* 0x000fe40000010000 */
[----:B------:R-:W-:-:S05]  /*f920*/  IMAD.MOV.U32 R172, RZ, RZ, R6 ;  /* 0x000000ffffac7224 */ /* 0x000fca00078e0006 */
[-C--:B-1----:R-:W-:Y:S01]  /*f930*/  HMMA.16816.F32 R148, R128, R152.reuse, R148 ;  /* 0x000000988094723c */ /* 0x082fe20000001894 */
[----:B------:R-:W-:Y:S01]  /*f940*/  MOV R11, R124 ;  /* 0x0000007c000b7202 */ /* 0x000fe20000000f00 */
[----:B------:R-:W-:Y:S01]  /*f950*/  FADD.FTZ R8, R179, R0 ;  /* 0x00000000b3087221 */ /* 0x000fe20000010000 */
[----:B------:R-:W-:Y:S01]  /*f960*/  MOV R10, R125 ;  /* 0x0000007d000a7202 */ /* 0x000fe20000000f00 */
[----:B------:R-:W-:Y:S01]  /*f970*/  FADD.FTZ R2, R201, R2 ;  /* 0x00000002c9027221 */ /* 0x000fe20000010000 */
[----:B------:R-:W-:Y:S01]  /*f980*/  F2FP.PACK_AB R124, R210, R213 ;  /* 0x000000d5d27c723e */ /* 0x000fe200000000ff */
[----:B------:R-:W-:Y:S01]  /*f990*/  LDSM.16.MT88.4 R80, [R225+0xf800] ;  /* 0x00f80000e150783b */ /* 0x000fe20000004200 */
[----:B------:R-:W-:Y:S01]  /*f9a0*/  F2FP.PACK_AB R125, R211, R215 ;  /* 0x000000d7d37d723e */ /* 0x000fe200000000ff */
[----:B------:R-:W-:Y:S02]  /*f9b0*/  FADD.FTZ R3, R174, R5 ;  /* 0x00000005ae037221 */ /* 0x000fe40000010000 */
[----:B------:R-:W-:Y:S01]  /*f9c0*/  FADD.FTZ R0, R177, R4 ;  /* 0x00000004b1007221 */ /* 0x000fe20000010000 */
[----:B------:R-:W-:Y:S01]  /*f9d0*/  MOV R132, R186 ;  /* 0x000000ba00847202 */ /* 0x000fe20000000f00 */
[----:B------:R-:W-:Y:S02]  /*f9e0*/  LDSM.16.MT88.4 R96, [R226+0xf800] ;  /* 0x00f80000e260783b */ /* 0x000fe40000004200 */
[C---:B------:R-:W-:Y:S08]  /*f9f0*/  HMMA.16816.F32 R144, R124.reuse, R152, R144 ;  /* 0x000000987c90723c */ /* 0x040ff00000001890 */
[-C--:B------:R-:W-:Y:S08]  /*fa00*/  HMMA.16816.F32 R156, R124, R154.reuse, R156 ;  /* 0x0000009a7c9c723c */ /* 0x080ff0000000189c */
[----:B------:R-:W-:Y:S07]  /*fa10*/  HMMA.16816.F32 R152, R128, R154, R32 ;  /* 0x0000009a8098723c */ /* 0x000fee0000001820 */
[----:B------:R-:W-:-:S02]  /*fa20*/  MOV R35, R7 ;  /* 0x0000000700237202 */ /* 0x000fc40000000f00 */
[----:B------:R-:W1:Y:S01]  /*fa30*/  LDSM.16.MT88.4 R4, [R227+0xf800] ;  /* 0x00f80000e304783b */ /* 0x000e620000004200 */
[----:B------:R-:W-:Y:S01]  /*fa40*/  MOV R32, R114 ;  /* 0x0000007200207202 */ /* 0x000fe20000000f00 */
[----:B------:R-:W-:Y:S01]  /*fa50*/  FADD.FTZ R9, R202, R2 ;  /* 0x00000002ca097221 */ /* 0x000fe20000010000 */
[-C--:B-1----:R-:W-:Y:S08]  /*fa60*/  HMMA.16816.F32 R120, R124, R4.reuse, R120 ;  /* 0x000000047c78723c */ /* 0x082ff00000001878 */
[----:B------:R-:W-:Y:S07]  /*fa70*/  HMMA.16816.F32 R116, R128, R4, R116 ;  /* 0x000000048074723c */ /* 0x000fee0000001874 */
[----:B------:R-:W-:-:S04]  /*fa80*/  FADD.FTZ R5, R32, R9 ;  /* 0x0000000920057221 */ /* 0x000fc80000010000 */
[----:B------:R-:W-:Y:S02]  /*fa90*/  FADD.FTZ R5, R252, R5 ;  /* 0x00000005fc057221 */ /* 0x000fe40000010000 */
[----:B------:R-:W2:Y:S01]  /*faa0*/  LDL R252, [R1+0x38] ;  /* 0x0000380001fc7983 */ /* 0x000ea20000100800 */
[----:B------:R-:W-:Y:S01]  /*fab0*/  MOV R2, R115 ;  /* 0x0000007300027202 */ /* 0x000fe20000000f00 */
[----:B------:R-:W-:Y:S01]  /*fac0*/  HMMA.16816.F32 R160, R124, R168, R64 ;  /* 0x000000a87ca0723c */ /* 0x000fe20000001840 */
[----:B------:R-:W-:Y:S01]  /*fad0*/  FADD.FTZ R3, R175, R3 ;  /* 0x00000003af037221 */ /* 0x000fe20000010000 */
[----:B------:R-:W-:-:S05]  /*fae0*/  MOV R33, R113 ;  /* 0x0000007100217202 */ /* 0x000fca0000000f00 */
[----:B------:R-:W-:Y:S02]  /*faf0*/  MOV R66, R172 ;  /* 0x000000ac00427202 */ /* 0x000fe40000000f00 */
[----:B------:R-:W-:Y:S01]  /*fb00*/  MOV R67, R173 ;  /* 0x000000ad00437202 */ /* 0x000fe20000000f00 */
[----:B------:R-:W-:Y:S02]  /*fb10*/  FADD.FTZ R2, R2, R8 ;  /* 0x0000000802027221 */ /* 0x000fe40000010000 */
[----:B------:R-:W-:Y:S02]  /*fb20*/  IMAD.MOV.U32 R34, RZ, RZ, R112 ;  /* 0x000000ffff227224 */ /* 0x000fe400078e0070 */
[----:B------:R-:W-:Y:S01]  /*fb30*/  FADD.FTZ R0, R66, R0 ;  /* 0x0000000042007221 */ /* 0x000fe20000010000 */
[----:B------:R-:W-:Y:S01]  /*fb40*/  MOV R30, R203 ;  /* 0x000000cb001e7202 */ /* 0x000fe20000000f00 */
[----:B------:R-:W-:Y:S01]  /*fb50*/  FADD.FTZ R3, R67, R3 ;  /* 0x0000000343037221 */ /* 0x000fe20000010000 */
[----:B------:R-:W-:Y:S01]  /*fb60*/  MOV R143, R184 ;  /* 0x000000b8008f7202 */ /* 0x000fe20000000f00 */
        /* <DEDUP_REMOVED lines=10> */
[----:B------:R-:W-:Y:S01]  /*fc10*/  FADD.FTZ R4, R132, R5 ;  /* 0x0000000584047221 */ /* 0x000fe20000010000 */
[----:B------:R-:W4:Y:S01]  /*fc20*/  LDSM.16.MT88.4 R112, [R228+0xf800] ;  /* 0x00f80000e470783b */ /* 0x000f220000004200 */
        /* <DEDUP_REMOVED lines=61> */
[----:B------:R-:W2:Y:S04]  /*10000*/  LDL.64 R30, [R1+0x98] ;  /* 0x00009800011e7983 */ /* 0x000ea80000100a00 */
        /* <DEDUP_REMOVED lines=11> */
[----:B------:R-:W-:Y:S02]  /*100c0*/  MOV R4, UR24 ;  /* 0x0000001800047c02 */ /* 0x000fe40008000f00 */
[----:B------:R-:W-:-:S03]  /*100d0*/  MOV R5, UR25 ;  /* 0x0000001900057c02 */ /* 0x000fc60008000f00 */
[----:B------:R-:W-:Y:S01]  /*100e0*/  IMAD.U32 R0, RZ, RZ, UR5 ;  /* 0x00000005ff007e24 */ /* 0x000fe2000f8e00ff */
        /* <DEDUP_REMOVED lines=65> */
[----:B---3--:R-:W-:Y:S04]  /*10500*/  LDSM.16.M88.4 R16, [R231] ;  /* 0x00000000e710783b */ /* 0x008fe80000000200 */
[----:B-----5:R-:W3:Y:S04]  /*10510*/  LDSM.16.M88.4 R40, [R224+0x9000] ;  /* 0x00900000e028783b */ /* 0x020ee80000000200 */
[----:B--2---:R-:W-:Y:S04]  /*10520*/  LDSM.16.M88.4 R12, [R231+0x2000] ;  /* 0x00200000e70c783b */ /* 0x004fe80000000200 */
[----:B------:R-:W2:Y:S04]  /*10530*/  LDSM.16.M88.4 R36, [R224+0x9800] ;  /* 0x00980000e024783b */ /* 0x000ea80000000200 */
[----:B------:R-:W2:Y:S04]  /*10540*/  LDSM.16.M88.4 R44, [R224+0x8800] ;  /* 0x00880000e02c783b */ /* 0x000ea80000000200 */
[----:B-1----:R-:W-:Y:S04]  /*10550*/  LDSM.16.M88.4 R8, [R232] ;  /* 0x00000000e808783b */ /* 0x002fe80000000200 */
[----:B------:R-:W1:Y:S04]  /*10560*/  LDSM.16.M88.4 R24, [R241] ;  /* 0x00000000f118783b */ /* 0x000e680000000200 */
[----:B------:R-:W1:Y:S04]  /*10570*/  LDSM.16.M88.4 R48, [R224+0x8000] ;  /* 0x00800000e030783b */ /* 0x000e680000000200 */
[----:B----4-:R-:W-:Y:S04]  /*10580*/  LDSM.16.M88.4 R4, [R232+0x2000] ;  /* 0x00200000e804783b */ /* 0x010fe80000000200 */
[----:B------:R-:W4:Y:S04]  /*10590*/  LDSM.16.M88.4 R20, [R240] ;  /* 0x00000000f014783b */ /* 0x000f280000000200 */
[----:B------:R-:W1:Y:S01]  /*105a0*/  LDSM.16.M88.4 R28, [R242] ;  /* 0x00000000f21c783b */ /* 0x000e620000000200 */
[C---:B---3--:R-:W-:Y:S03]  /*105b0*/  HMMA.16816.F32 R64, R16.reuse, R40, RZ ;  /* 0x000000281040723c */ /* 0x048fe600000018ff */
[----:B------:R-:W3:Y:S04]  /*105c0*/  LDSM.16.M88.4 R32, [R235] ;  /* 0x00000000eb20783b */ /* 0x000ee80000000200 */
[----:B------:R-:W0:Y:S01]  /*105d0*/  LDGDEPBAR ;  /* 0x00000000000079af */ /* 0x000e220000000000 */
[-C--:B--2---:R-:W-:Y:S08]  /*105e0*/  HMMA.16816.F32 R56, R16, R36.reuse, RZ ;  /* 0x000000241038723c */ /* 0x084ff000000018ff */
[----:B------:R-:W-:Y:S08]  /*105f0*/  HMMA.16816.F32 R52, R12, R36, RZ ;  /* 0x000000240c34723c */ /* 0x000ff000000018ff */
[-C--:B------:R-:W-:Y:S08]  /*10600*/  HMMA.16816.F32 R136, R16, R44.reuse, RZ ;  /* 0x0000002c1088723c */ /* 0x080ff000000018ff */
[----:B------:R-:W-:Y:S08]  /*10610*/  HMMA.16816.F32 R132, R12, R44, RZ ;  /* 0x0000002c0c84723c */ /* 0x000ff000000018ff */
[----:B-1----:R-:W-:Y:S08]  /*10620*/  HMMA.16816.F32 R216, R8, R24, R64 ;  /* 0x0000001808d8723c */ /* 0x002ff00000001840 */
[-C--:B------:R-:W-:Y:S08]  /*10630*/  HMMA.16816.F32 R208, R16, R48.reuse, RZ ;  /* 0x0000003010d0723c */ /* 0x080ff000000018ff */
[C---:B------:R-:W-:Y:S08]  /*10640*/  HMMA.16816.F32 R140, R12.reuse, R48, RZ ;  /* 0x000000300c8c723c */ /* 0x040ff000000018ff */
[----:B------:R-:W-:Y:S01]  /*10650*/  HMMA.16816.F32 R60, R12, R40, RZ ;  /* 0x000000280c3c723c */ /* 0x000fe200000018ff */
[----:B------:R-:W-:Y:S01]  /*10660*/  MOV R3, R217 ;  /* 0x000000d900037202 */ /* 0x000fe20000000f00 */
[----:B------:R-:W-:Y:S01]  /*10670*/  IMAD.MOV.U32 R2, RZ, RZ, R218 ;  /* 0x000000ffff027224 */ /* 0x000fe200078e00da */
[----:B------:R-:W-:-:S05]  /*10680*/  MOV R0, R219 ;  /* 0x000000db00007202 */ /* 0x000fca0000000f00 */
[-C--:B----4-:R-:W-:Y:S08]  /*10690*/  HMMA.16816.F32 R56, R8, R20.reuse, R56 ;  /* 0x000000140838723c */ /* 0x090ff00000001838 */
[----:B------:R-:W-:Y:S08]  /*106a0*/  HMMA.16816.F32 R52, R4, R20, R52 ;  /* 0x000000140434723c */ /* 0x000ff00000001834 */
[-C--:B------:R-:W-:Y:S08]  /*106b0*/  HMMA.16816.F32 R212, R8, R28.reuse, R136 ;  /* 0x0000001c08d4723c */ /* 0x080ff00000001888 */
[----:B------:R-:W-:Y:S07]  /*106c0*/  HMMA.16816.F32 R132, R4, R28, R132 ;  /* 0x0000001c0484723c */ /* 0x000fee0000001884 */
[----:B------:R-:W-:Y:S01]  /*106d0*/  MOV R28, R216 ;  /* 0x000000d8001c7202 */ /* 0x000fe20000000f00 */
[----:B---3--:R-:W-:Y:S01]  /*106e0*/  HMMA.16816.F32 R208, R8, R32, R208 ;  /* 0x0000002008d0723c */ /* 0x008fe200000018d0 */
[----:B------:R-:W-:Y:S01]  /*106f0*/  IMAD.MOV.U32 R29, RZ, RZ, R57 ;  /* 0x000000ffff1d7224 */ /* 0x000fe200078e0039 */
[----:B------:R-:W-:Y:S01]  /*10700*/  MOV R21, R54 ;  /* 0x0000003600157202 */ /* 0x000fe20000000f00 */
[----:B------:R-:W-:-:S02]  /*10710*/  IMAD.MOV.U32 R36, RZ, RZ, R52 ;  /* 0x000000ffff247224 */ /* 0x000fc400078e0034 */
[----:B------:R-:W-:-:S03]  /*10720*/  IMAD.MOV.U32 R20, RZ, RZ, R55 ;  /* 0x000000ffff147224 */ /* 0x000fc600078e0037 */
[C---:B------:R-:W-:Y:S07]  /*10730*/  HMMA.16816.F32 R140, R4.reuse, R32, R140 ;  /* 0x00000020048c723c */ /* 0x040fee000000188c */
[----:B------:R-:W-:Y:S01]  /*10740*/  MOV R32, R56 ;  /* 0x0000003800207202 */ /* 0x000fe20000000f00 */
[----:B------:R-:W-:Y:S01]  /*10750*/  HMMA.16816.F32 R216, R4, R24, R60 ;  /* 0x0000001804d8723c */ /* 0x000fe2000000183c */
[----:B------:R-:W-:-:S06]  /*10760*/  MOV R33, R53 ;  /* 0x0000003500217202 */ /* 0x000fcc0000000f00 */
[----:B------:R-:W-:Y:S01]  /*10770*/  MOV R25, R58 ;  /* 0x0000003a00197202 */ /* 0x000fe20000000f00 */
[----:B------:R-:W-:Y:S01]  /*10780*/  HMMA.16816.F32 R60, R12, R50, RZ ;  /* 0x000000320c3c723c */ /* 0x000fe200000018ff */
[----:B------:R-:W-:-:S07]  /*10790*/  MOV R24, R59 ;  /* 0x0000003b00187202 */ /* 0x000fce0000000f00 */
[C---:B------:R-:W-:Y:S08]  /*107a0*/  HMMA.16816.F32 R56, R12.reuse, R46, RZ ;  /* 0x0000002e0c38723c */ /* 0x040ff000000018ff */
[C---:B------:R-:W-:Y:S08]  /*107b0*/  HMMA.16816.F32 R52, R12.reuse, R42, RZ ;  /* 0x0000002a0c34723c */ /* 0x040ff000000018ff */
[----:B------:R-:W-:Y:S08]  /*107c0*/  HMMA.16816.F32 R12, R12, R38, RZ ;  /* 0x000000260c0c723c */ /* 0x000ff000000018ff */
[C---:B------:R-:W-:Y:S08]  /*107d0*/  HMMA.16816.F32 R48, R16.reuse, R50, RZ ;  /* 0x000000321030723c */ /* 0x040ff000000018ff */
[C---:B------:R-:W-:Y:S08]  /*107e0*/  HMMA.16816.F32 R44, R16.reuse, R46, RZ ;  /* 0x0000002e102c723c */ /* 0x040ff000000018ff */
[C---:B------:R-:W-:Y:S08]  /*107f0*/  HMMA.16816.F32 R40, R16.reuse, R42, RZ ;  /* 0x0000002a1028723c */ /* 0x040ff000000018ff */
        /* <DEDUP_REMOVED lines=14> */
[----:B------:R-:W-:Y:S01]  /*108e0*/  IMAD.MOV.U32 R142, RZ, RZ, R21 ;  /* 0x000000ffff8e7224 */ /* 0x000fe200078e0015 */
[----:B------:R-:W-:Y:S01]  /*108f0*/  MOV R143, R20 ;  /* 0x00000014008f7202 */ /* 0x000fe20000000f00 */
[----:B------:R-:W-:Y:S01]  /*10900*/  HMMA.16816.F32 R36, R4, R14, R60 ;  /* 0x0000000e0424723c */ /* 0x000fe2000000183c */
[----:B------:R-:W-:-:S06]  /*10910*/  MOV R141, R33 ;  /* 0x00000021008d7202 */ /* 0x000fcc0000000f00 */
[----:B------:R-:W-:Y:S01]  /*10920*/  MOV R60, R28 ;  /* 0x0000001c003c7202 */ /* 0x000fe20000000f00 */
[----:B------:R-:W-:Y:S01]  /*10930*/  IMAD.MOV.U32 R61, RZ, RZ, R3 ;  /* 0x000000ffff3d7224 */ /* 0x000fe200078e0003 */
[----:B------:R-:W-:Y:S02]  /*10940*/  MOV R62, R2 ;  /* 0x00000002003e7202 */ /* 0x000fe40000000f00 */
[----:B------:R-:W-:Y:S01]  /*10950*/  MOV R63, R0 ;  /* 0x00000000003f7202 */ /* 0x000fe20000000f00 */
[C---:B--2---:R-:W-:Y:S07]  /*10960*/  HMMA.16816.F32 R44, R8.reuse, R12, R208 ;  /* 0x0000000c082c723c */ /* 0x044fee00000018d0 */
[----:B------:R-:W-:Y:S01]  /*10970*/  MOV R208, R32 ;  /* 0x0000002000d07202 */ /* 0x000fe20000000f00 */
[----:B------:R-:W-:Y:S01]  /*10980*/  HMMA.16816.F32 R20, R8, R14, R48 ;  /* 0x0000000e0814723c */ /* 0x000fe20000001830 */
[----:B------:R-:W1:Y:S01]  /*10990*/  LDSM.16.M88.4 R12, [R230+0x8800] ;  /* 0x00880000e60c783b */ /* 0x000e620000000200 */
[----:B------:R-:W-:Y:S01]  /*109a0*/  IMAD.MOV.U32 R209, RZ, RZ, R29 ;  /* 0x000000ffffd17224 */ /* 0x000fe200078e001d */
[----:B------:R-:W-:-:S02]  /*109b0*/  MOV R210, R25 ;  /* 0x0000001900d27202 */ /* 0x000fc40000000f00 */
[----:B------:R-:W-:-:S03]  /*109c0*/  MOV R211, R24 ;  /* 0x0000001800d37202 */ /* 0x000fc60000000f00 */
        /* <DEDUP_REMOVED lines=12> */
[-C--:B------:R-:W-:Y:S01]  /*10a90*/  HMMA.16816.F32 R220, R4, R14.reuse, R220 ;  /* 0x0000000e04dc723c */ /* 0x080fe200000018dc */
[----:B------:R-:W-:Y:S07]  /*10aa0*/  LDSM.16.M88.4 R4, [R233+0x2000] ;  /* 0x00200000e904783b */ /* 0x000fee0000000200 */
[----:B------:R-:W-:Y:S01]  /*10ab0*/  HMMA.16816.F32 R140, R8, R14, R16 ;  /* 0x0000000e088c723c */ /* 0x000fe20000001810 */
[----:B------:R-:W1:Y:S01]  /*10ac0*/  LDSM.16.M88.4 R12, [R229] ;  /* 0x00000000e50c783b */ /* 0x000e620000000200 */
[----:B------:R-:W-:Y:S01]  /*10ad0*/  MOV R43, R64 ;  /* 0x00000040002b7202 */ /* 0x000fe20000000f00 */
[----:B------:R-:W-:Y:S01]  /*10ae0*/  IMAD.MOV.U32 R42, RZ, RZ, R65 ;  /* 0x000000ffff2a7224 */ /* 0x000fe200078e0041 */
[----:B------:R-:W-:Y:S01]  /*10af0*/  MOV R41, R66 ;  /* 0x0000004200297202 */ /* 0x000fe20000000f00 */
[----:B------:R-:W2:Y:S01]  /*10b00*/  LDSM.16.M88.4 R8, [R233] ;  /* 0x00000000e908783b */ /* 0x000ea20000000200 */
[----:B------:R-:W-:-:S02]  /*10b10*/  MOV R40, R67 ;  /* 0x0000004300287202 */ /* 0x000fc40000000f00 */
[-C--:B-1----:R-:W-:Y:S08]  /*10b20*/  HMMA.16816.F32 R52, R4, R12.reuse, R52 ;  /* 0x0000000c0434723c */ /* 0x082ff00000001834 */
[----:B--2---:R-:W-:Y:S08]  /*10b30*/  HMMA.16816.F32 R216, R8, R12, R44 ;  /* 0x0000000c08d8723c */ /* 0x004ff0000000182c */
        /* <DEDUP_REMOVED lines=11> */
[-C--:B-1----:R-:W-:Y:S08]  /*10bf0*/  HMMA.16816.F32 R32, R8, R12.reuse, R32 ;  /* 0x0000000c0820723c */ /* 0x082ff00000001820 */
[----:B------:R-:W-:Y:S08]  /*10c00*/  HMMA.16816.F32 R40, R4, R12, R28 ;  /* 0x0000000c0428723c */ /* 0x000ff0000000181c */
[----:B------:R-:W-:Y:S08]  /*10c10*/  HMMA.16816.F32 R20, R8, R14, R48 ;  /* 0x0000000e0814723c */ /* 0x000ff00000001830 */
[----:B------:R-:W-:Y:S01]  /*10c20*/  MOV R44, R32 ;  /* 0x00000020002c7202 */ /* 0x000fe20000000f00 */
[----:B------:R-:W-:Y:S01]  /*10c30*/  IMAD.MOV.U32 R19, RZ, RZ, R33 ;  /* 0x000000ffff137224 */ /* 0x000fe200078e0021 */
[----:B------:R-:W-:-:S02]  /*10c40*/  MOV R18, R34 ;  /* 0x0000002200127202 */ /* 0x000fc40000000f00 */
[----:B------:R-:W-:Y:S02]  /*10c50*/  MOV R17, R35 ;  /* 0x0000002300117202 */ /* 0x000fe40000000f00 */
[C---:B------:R-:W-:Y:S01]  /*10c60*/  HMMA.16816.F32 R32, R4.reuse, R14, R24 ;  /* 0x0000000e0420723c */ /* 0x040fe20000001818 */
[----:B------:R-:W1:Y:S07]  /*10c70*/  LDSM.16.M88.4 R12, [R229+0x1000] ;  /* 0x00100000e50c783b */ /* 0x000e6e0000000200 */
[C---:B-1----:R-:W-:Y:S07]  /*10c80*/  HMMA.16816.F32 R28, R4.reuse, R12, R60 ;  /* 0x0000000c041c723c */ /* 0x042fee000000183c */
[----:B------:R-:W-:Y:S01]  /*10c90*/  IMAD.MOV.U32 R61, RZ, RZ, R19 ;  /* 0x000000ffff3d7224 */ /* 0x000fe200078e0013 */
[----:B------:R-:W-:Y:S01]  /*10ca0*/  HMMA.16816.F32 R24, R4, R14, R136 ;  /* 0x0000000e0418723c */ /* 0x000fe20000001888 */
[----:B------:R-:W-:-:S02]  /*10cb0*/  MOV R62, R18 ;  /* 0x00000012003e7202 */ /* 0x000fc40000000f00 */
[----:B------:R-:W-:Y:S02]  /*10cc0*/  MOV R63, R17 ;  /* 0x00000011003f7202 */ /* 0x000fe40000000f00 */
[----:B------:R-:W-:Y:S02]  /*10cd0*/  MOV R60, R44 ;  /* 0x0000002c003c7202 */ /* 0x000fe40000000f00 */
[----:B------:R-:W-:Y:S01]  /*10ce0*/  MOV R136, R16 ;  /* 0x0000001000887202 */ /* 0x000fe20000000f00 */
[----:B------:R-:W-:Y:S01]  /*10cf0*/  HMMA.16816.F32 R36, R8, R12, R56 ;  /* 0x0000000c0824723c */ /* 0x000fe20000001838 */
[----:B------:R-:W-:Y:S01]  /*10d00*/  IMAD.MOV.U32 R137, RZ, RZ, R3 ;  /* 0x000000ffff897224 */ /* 0x000fe200078e0003 */
[----:B------:R-:W-:Y:S02]  /*10d10*/  MOV R138, R2 ;  /* 0x00000002008a7202 */ /* 0x000fe40000000f00 */
[----:B------:R-:W-:-:S04]  /*10d20*/  MOV R139, R0 ;  /* 0x00000000008b7202 */ /* 0x000fc80000000f00 */
        /* <DEDUP_REMOVED lines=31> */
[-C--:B-1----:R-:W-:Y:S08]  /*10f20*/  HMMA.16816.F32 R220, R4, R12.reuse, R220 ;  /* 0x0000000c04dc723c */ /* 0x082ff000000018dc */
[----:B--2---:R-:W-:Y:S08]  /*10f30*/  HMMA.16816.F32 R44, R8, R12, R140 ;  /* 0x0000000c082c723c */ /* 0x004ff0000000188c */
[-C--:B------:R-:W-:Y:S08]  /*10f40*/  HMMA.16816.F32 R208, R4, R14.reuse, R208 ;  /* 0x0000000e04d0723c */ /* 0x080ff000000018d0 */
[----:B------:R-:W-:Y:S01]  /*10f50*/  HMMA.16816.F32 R48, R8, R14, R132 ;  /* 0x0000000e0830723c */ /* 0x000fe20000001884 */
[----:B------:R-:W1:Y:S07]  /*10f60*/  LDSM.16.M88.4 R12, [R238] ;  /* 0x00000000ee0c783b */ /* 0x000e6e0000000200 */
[-C--:B-1----:R-:W-:Y:S08]  /*10f70*/  HMMA.16816.F32 R140, R4, R12.reuse, R136 ;  /* 0x0000000c048c723c */ /* 0x082ff00000001888 */
[----:B------:R-:W-:Y:S08]  /*10f80*/  HMMA.16816.F32 R216, R8, R12, R216 ;  /* 0x0000000c08d8723c */ /* 0x000ff000000018d8 */
        /* <DEDUP_REMOVED lines=32> */
[----:B------:R-:W1:Y:S07]  /*11190*/  LDSM.16.M88.4 R12, [R230+0xb000] ;  /* 0x00b00000e60c783b */ /* 0x000e6e0000000200 */
[-C--:B-1----:R-:W-:Y:S08]  /*111a0*/  HMMA.16816.F32 R132, R4, R12.reuse, R132 ;  /* 0x0000000c0484723c */ /* 0x082ff00000001884 */
[----:B------:R-:W-:Y:S08]  /*111b0*/  HMMA.16816.F32 R208, R8, R12, R212 ;  /* 0x0000000c08d0723c */ /* 0x000ff000000018d4 */
[-C--:B------:R-:W-:Y:S08]  /*111c0*/  HMMA.16816.F32 R220, R4, R14.reuse, R64 ;  /* 0x0000000e04dc723c */ /* 0x080ff00000001840 */
[----:B------:R-:W-:Y:S01]  /*111d0*/  MOV R12, R132 ;  /* 0x00000084000c7202 */ /* 0x000fe20000000f00 */
[----:B------:R-:W-:Y:S01]  /*111e0*/  HMMA.16816.F32 R212, R8, R14, R56 ;  /* 0x0000000e08d4723c */ /* 0x000fe20000001838 */
[----:B------:R-:W-:Y:S01]  /*111f0*/  IMAD.MOV.U32 R3, RZ, RZ, R133 ;  /* 0x000000ffff037224 */ /* 0x000fe200078e0085 */
[----:B------:R-:W-:-:S02]  /*11200*/  MOV R2, R134 ;  /* 0x0000008600027202 */ /* 0x000fc40000000f00 */
[----:B------:R-:W-:Y:S02]  /*11210*/  MOV R67, R12 ;  /* 0x0000000c00437202 */ /* 0x000fe40000000f00 */
[----:B------:R-:W1:Y:S01]  /*11220*/  LDSM.16.M88.4 R12, [R230+0xb800] ;  /* 0x00b80000e60c783b */ /* 0x000e620000000200 */
[----:B------:R-:W-:Y:S01]  /*11230*/  MOV R139, R208 ;  /* 0x000000d0008b7202 */ /* 0x000fe20000000f00 */
[----:B------:R-:W-:Y:S01]  /*11240*/  IMAD.MOV.U32 R138, RZ, RZ, R209 ;  /* 0x000000ffff8a7224 */ /* 0x000fe200078e00d1 */
[----:B------:R-:W-:Y:S02]  /*11250*/  MOV R137, R210 ;  /* 0x000000d200897202 */ /* 0x000fe40000000f00 */
[----:B------:R-:W-:Y:S02]  /*11260*/  MOV R136, R211 ;  /* 0x000000d300887202 */ /* 0x000fe40000000f00 */
[----:B------:R-:W-:Y:S01]  /*11270*/  MOV R0, R135 ;  /* 0x0000008700007202 */ /* 0x000fe20000000f00 */
[----:B-1----:R-:W-:Y:S07]  /*11280*/  HMMA.16816.F32 R208, R4, R14, R36 ;  /* 0x0000000e04d0723c */ /* 0x002fee0000001824 */
[----:B------:R-:W-:Y:S01]  /*11290*/  IMAD.MOV.U32 R36, RZ, RZ, R139 ;  /* 0x000000ffff247224 */ /* 0x000fe200078e008b */
[----:B------:R-:W-:Y:S01]  /*112a0*/  MOV R37, R138 ;  /* 0x0000008a00257202 */ /* 0x000fe20000000f00 */
[----:B------:R-:W-:Y:S01]  /*112b0*/  HMMA.16816.F32 R132, R8, R12, R52 ;  /* 0x0000000c0884723c */ /* 0x000fe20000001834 */
[----:B------:R-:W-:-:S02]  /*112c0*/  MOV R38, R137 ;  /* 0x0000008900267202 */ /* 0x000fc40000000f00 */
[----:B------:R-:W-:-:S05]  /*112d0*/  MOV R39, R136 ;  /* 0x0000008800277202 */ /* 0x000fca0000000f00 */
[----:B------:R-:W-:Y:S01]  /*112e0*/  HMMA.16816.F32 R216, R4, R12, R40 ;  /* 0x0000000c04d8723c */ /* 0x000fe20000001828 */
[----:B------:R-:W-:Y:S07]  /*112f0*/  LDSM.16.M88.4 R4, [R233+0x6000] ;  /* 0x00600000e904783b */ /* 0x000fee0000000200 */
[----:B------:R-:W-:Y:S01]  /*11300*/  HMMA.16816.F32 R136, R8, R14, R16 ;  /* 0x0000000e0888723c */ /* 0x000fe20000001810 */
[----:B------:R-:W1:Y:S04]  /*11310*/  LDSM.16.M88.4 R12, [R229+0x2000] ;  /* 0x00200000e50c783b */ /* 0x000e680000000200 */
[----:B------:R-:W2:Y:S03]  /*11320*/  LDSM.16.M88.4 R8, [R233+0x4000] ;  /* 0x00400000e908783b */ /* 0x000ea60000000200 */
[----:B------:R-:W-:Y:S01]  /*11330*/  IMAD.MOV.U32 R55, RZ, RZ, R132 ;  /* 0x000000ffff377224 */ /* 0x000fe200078e0084 */
[----:B------:R-:W-:-:S02]  /*11340*/  MOV R54, R133 ;  /* 0x0000008500367202 */ /* 0x000fc40000000f00 */
[----:B------:R-:W-:Y:S01]  /*11350*/  MOV R53, R134 ;  /* 0x0000008600357202 */ /* 0x000fe20000000f00 */
[----:B------:R-:W-:Y:S01]  /*11360*/  IMAD.MOV.U32 R16, RZ, RZ, R55 ;  /* 0x000000ffff107224 */ /* 0x000fe200078e0037 */
[----:B------:R-:W-:Y:S02]  /*11370*/  MOV R52, R135 ;  /* 0x0000008700347202 */ /* 0x000fe40000000f00 */
[----:B------:R-:W-:Y:S02]  /*11380*/  MOV R17, R54 ;  /* 0x0000003600117202 */ /* 0x000fe40000000f00 */
[----:B------:R-:W-:Y:S02]  /*11390*/  MOV R18, R53 ;  /* 0x0000003500127202 */ /* 0x000fe40000000f00 */
[----:B------:R-:W-:Y:S01]  /*113a0*/  MOV R19, R52 ;  /* 0x0000003400137202 */ /* 0x000fe20000000f00 */
[-C--:B-1----:R-:W-:Y:S08]  /*113b0*/  HMMA.16816.F32 R140, R4, R12.reuse, R140 ;  /* 0x0000000c048c723c */ /* 0x082ff0000000188c */
[C---:B--2---:R-:W-:Y:S07]  /*113c0*/  HMMA.16816.F32 R132, R8.reuse, R12, R32 ;  /* 0x0000000c0884723c */ /* 0x044fee0000001820 */
[----:B------:R-:W-:Y:S01]  /*113d0*/  IMAD.MOV.U32 R32, RZ, RZ, R67 ;  /* 0x000000ffff207224 */ /* 0x000fe200078e0043 */
[----:B------:R-:W-:Y:S01]  /*113e0*/  HMMA.16816.F32 R56, R8, R14, R20 ;  /* 0x0000000e0838723c */ /* 0x000fe20000001814 */
[----:B------:R-:W-:-:S02]  /*113f0*/  MOV R33, R3 ;  /* 0x0000000300217202 */ /* 0x000fc40000000f00 */
[----:B------:R-:W-:Y:S02]  /*11400*/  MOV R34, R2 ;  /* 0x0000000200227202 */ /* 0x000fe40000000f00 */
[----:B------:R-:W-:-:S03]  /*11410*/  MOV R35, R0 ;  /* 0x0000000000237202 */ /* 0x000fc60000000f00 */
[----:B------:R-:W-:Y:S01]  /*11420*/  HMMA.16816.F32 R64, R4, R14, R28 ;  /* 0x0000000e0440723c */ /* 0x000fe2000000181c */
[----:B------:R-:W1:Y:S07]  /*11430*/  LDSM.16.M88.4 R12, [R229+0x2800] ;  /* 0x00280000e50c783b */ /* 0x000e6e0000000200 */
[----:B------:R-:W-:-:S08]  /*11440*/  FMUL.FTZ R133, R133, c[0x0][0x2ec] ;  /* 0x0000bb0085857a20 */ /* 0x000fd00000410000 */
[----:B------:R-:W-:Y:S02]  /*11450*/  FMUL.FTZ R57, R57, c[0x0][0x2ec] ;  /* 0x0000bb0039397a20 */ /* 0x000fe40000410000 */
[----:B------:R-:W-:Y:S02]  /*11460*/  FMUL.FTZ R56, R56, c[0x0][0x2ec] ;  /* 0x0000bb0038387a20 */ /* 0x000fe40000410000 */
[----:B------:R-:W-:Y:S02]  /*11470*/  FMUL.FTZ R58, R58, c[0x0][0x2ec] ;  /* 0x0000bb003a3a7a20 */ /* 0x000fe40000410000 */
[----:B------:R-:W-:Y:S02]  /*11480*/  FMUL.FTZ R59, R59, c[0x0][0x2ec] ;  /* 0x0000bb003b3b7a20 */ /* 0x000fe40000410000 */
[----:B------:R-:W-:Y:S02]  /*11490*/  FMUL.FTZ R65, R65, c[0x0][0x2ec] ;  /* 0x0000bb0041417a20 */ /* 0x000fe40000410000 */
[----:B------:R-:W-:-:S06]  /*114a0*/  FMUL.FTZ R67, R67, c[0x0][0x2ec] ;  /* 0x0000bb0043437a20 */ /* 0x000fcc0000410000 */
[----:B------:R-:W2:Y:S01]  /*114b0*/  MUFU.TANH R67, R67 ;  /* 0x0000004300437308 */ /* 0x000ea20000002400 */
[-C--:B-1----:R-:W-:Y:S08]  /*114c0*/  HMMA.16816.F32 R52, R8, R12.reuse, R48 ;  /* 0x0000000c0834723c */ /* 0x082ff00000001830 */
[C---:B------:R-:W-:Y:S08]  /*114d0*/  HMMA.16816.F32 R48, R4.reuse, R12, R24 ;  /* 0x0000000c0430723c */ /* 0x040ff00000001818 */
[-C--:B------:R-:W-:Y:S08]  /*114e0*/  HMMA.16816.F32 R44, R4, R14.reuse, R44 ;  /* 0x0000000e042c723c */ /* 0x080ff0000000182c */
[----:B------:R-:W-:Y:S01]  /*114f0*/  HMMA.16816.F32 R40, R8, R14, R60 ;  /* 0x0000000e0828723c */ /* 0x000fe2000000183c */
[----:B------:R-:W1:Y:S01]  /*11500*/  LDSM.16.M88.4 R12, [R229+0x3000] ;  /* 0x00300000e50c783b */ /* 0x000e620000000200 */
[----:B------:R-:W-:Y:S01]  /*11510*/  FMUL.FTZ R52, R52, c[0x0][0x2ec] ;  /* 0x0000bb0034347a20 */ /* 0x000fe20000410000 */
[----:B------:R3:W4:Y:S01]  /*11520*/  MUFU.TANH R62, R58 ;  /* 0x0000003a003e7308 */ /* 0x0007220000002400 */
[----:B------:R-:W-:-:S02]  /*11530*/  FMUL.FTZ R54, R54, c[0x0][0x2ec] ;  /* 0x0000bb0036367a20 */ /* 0x000fc40000410000 */
[----:B------:R-:W-:Y:S02]  /*11540*/  FMUL.FTZ R55, R55, c[0x0][0x2ec] ;  /* 0x0000bb0037377a20 */ /* 0x000fe40000410000 */
[----:B------:R-:W-:Y:S02]  /*11550*/  FMUL.FTZ R48, R48, c[0x0][0x2ec] ;  /* 0x0000bb0030307a20 */ /* 0x000fe40000410000 */
[----:B------:R-:W-:Y:S01]  /*11560*/  FMUL.FTZ R49, R49, c[0x0][0x2ec] ;  /* 0x0000bb0031317a20 */ /* 0x000fe20000410000 */
[----:B------:R-:W1:Y:S01]  /*11570*/  MUFU.TANH R63, R56 ;  /* 0x00000038003f7308 */ /* 0x000e620000002400 */
[----:B------:R-:W-:Y:S02]  /*11580*/  FMUL.FTZ R50, R50, c[0x0][0x2ec] ;  /* 0x0000bb0032327a20 */ /* 0x000fe40000410000 */
[----:B------:R-:W-:Y:S02]  /*11590*/  FMUL.FTZ R51, R51, c[0x0][0x2ec] ;  /* 0x0000bb0033337a20 */ /* 0x000fe40000410000 */
[----:B------:R-:W-:-:S02]  /*115a0*/  FMUL.FTZ R45, R45, c[0x0][0x2ec] ;  /* 0x0000bb002d2d7a20 */ /* 0x000fc40000410000 */
[----:B------:R-:W-:Y:S01]  /*115b0*/  FMUL.FTZ R44, R44, c[0x0][0x2ec] ;  /* 0x0000bb002c2c7a20 */ /* 0x000fe20000410000 */
[----:B------:R-:W1:Y:S01]  /*115c0*/  MUFU.TANH R56, R49 ;  /* 0x0000003100387308 */ /* 0x000e620000002400 */
[----:B------:R-:W-:Y:S02]  /*115d0*/  FMUL.FTZ R53, R53, c[0x0][0x2ec] ;  /* 0x0000bb0035357a20 */ /* 0x000fe40000410000 */
[----:B------:R-:W-:Y:S02]  /*115e0*/  FMUL.FTZ R61, R132, c[0x0][0x2ec] ;  /* 0x0000bb00843d7a20 */ /* 0x000fe40000410000 */
[----:B------:R-:W-:Y:S02]  /*115f0*/  FMUL.FTZ R41, R41, c[0x0][0x2ec] ;  /* 0x0000bb0029297a20 */ /* 0x000fe40000410000 */
[----:B------:R-:W-:Y:S01]  /*11600*/  FMUL.FTZ R42, R42, c[0x0][0x2ec] ;  /* 0x0000bb002a2a7a20 */ /* 0x000fe20000410000 */
[----:B------:R-:W2:Y:S01]  /*11610*/  MUFU.TANH R49, R44 ;  /* 0x0000002c00317308 */ /* 0x000ea20000002400 */
[----:B------:R-:W-:-:S02]  /*11620*/  FMUL.FTZ R43, R43, c[0x0][0x2ec] ;  /* 0x0000bb002b2b7a20 */ /* 0x000fc40000410000 */
[----:B------:R-:W-:Y:S02]  /*11630*/  FMUL.FTZ R60, R134, c[0x0][0x2ec] ;  /* 0x0000bb00863c7a20 */ /* 0x000fe40000410000 */
[----:B------:R-:W-:Y:S02]  /*11640*/  FMUL.FTZ R40, R40, c[0x0][0x2ec] ;  /* 0x0000bb0028287a20 */ /* 0x000fe40000410000 */
[----:B------:R-:W-:Y:S01]  /*11650*/  FMUL.FTZ R134, R135, c[0x0][0x2ec] ;  /* 0x0000bb0087867a20 */ /* 0x000fe20000410000 */
[----:B------:R-:W2:Y:S01]  /*11660*/  MUFU.TANH R61, R61 ;  /* 0x0000003d003d7308 */ /* 0x000ea20000002400 */
[----:B------:R-:W-:Y:S02]  /*11670*/  FMUL.FTZ R132, R143, c[0x0][0x2ec] ;  /* 0x0000bb008f847a20 */ /* 0x000fe40000410000 */
[----:B---3--:R-:W-:Y:S02]  /*11680*/  FMUL.FTZ R58, R64, c[0x0][0x2ec] ;  /* 0x0000bb00403a7a20 */ /* 0x008fe40000410000 */
[----:B------:R-:W-:Y:S01]  /*11690*/  FMUL.FTZ R46, R46, c[0x0][0x2ec] ;  /* 0x0000bb002e2e7a20 */ /* 0x000fe20000410000 */
[-C--:B-1----:R-:W-:Y:S02]  /*116a0*/  HMMA.16816.F32 R36, R8, R12.reuse, R36 ;  /* 0x0000000c0824723c */ /* 0x082fe40000001824 */
[----:B------:R-:W1:Y:S06]  /*116b0*/  MUFU.TANH R64, R54 ;  /* 0x0000003600407308 */ /* 0x000e6c0000002400 */
[C---:B------:R-:W-:Y:S02]  /*116c0*/  HMMA.16816.F32 R32, R4.reuse, R12, R32 ;  /* 0x0000000c0420723c */ /* 0x040fe40000001820 */
[----:B------:R-:W3:Y:S06]  /*116d0*/  MUFU.TANH R135, R65 ;  /* 0x0000004100877308 */ /* 0x000eec0000002400 */
[-C--:B------:R-:W-:Y:S02]  /*116e0*/  HMMA.16816.F32 R28, R4, R14.reuse, R220 ;  /* 0x0000000e041c723c */ /* 0x080fe400000018dc */
[----:B------:R-:W1:Y:S06]  /*116f0*/  MUFU.TANH R54, R51 ;  /* 0x0000003300367308 */ /* 0x000e6c0000002400 */
[----:B------:R-:W-:Y:S01]  /*11700*/  HMMA.16816.F32 R24, R8, R14, R212 ;  /* 0x0000000e0818723c */ /* 0x000fe200000018d4 */
[----:B------:R-:W1:Y:S01]  /*11710*/  LDSM.16.M88.4 R12, [R229+0x3800] ;  /* 0x00380000e50c783b */ /* 0x000e620000000200 */
[----:B------:R-:W-:Y:S01]  /*11720*/  FMUL.FTZ R36, R36, c[0x0][0x2ec] ;  /* 0x0000bb0024247a20 */ /* 0x000fe20000410000 */
[----:B------:R-:W1:Y:S01]  /*11730*/  MUFU.TANH R65, R53 ;  /* 0x0000003500417308 */ /* 0x000e620000002400 */
[----:B------:R-:W-:Y:S01]  /*11740*/  FMUL.FTZ R39, R39, c[0x0][0x2ec] ;  /* 0x0000bb0027277a20 */ /* 0x000fe20000410000 */
[----:B------:R-:W-:-:S04]  /*11750*/  DEPBAR.LE SB0, 0x0 ;  /* 0x000080000000791a */ /* 0x000fc80000000000 */
[----:B------:R-:W-:Y:S02]  /*11760*/  FMUL.FTZ R34, R34, c[0x0][0x2ec] ;  /* 0x0000bb0022227a20 */ /* 0x000fe40000410000 */
[----:B------:R-:W-:Y:S01]  /*11770*/  FMUL.FTZ R37, R37, c[0x0][0x2ec] ;  /* 0x0000bb0025257a20 */ /* 0x000fe20000410000 */
[----:B------:R-:W1:Y:S01]  /*11780*/  MUFU.TANH R51, R42 ;  /* 0x0000002a00337308 */ /* 0x000e620000002400 */
        /* <DEDUP_REMOVED lines=9> */
[----:B------:R-:W2:Y:S01]  /*11820*/  MUFU.TANH R53, R40 ;  /* 0x0000002800357308 */ /* 0x000ea20000002400 */
[----:B------:R-:W-:Y:S02]  /*11830*/  FMUL.FTZ R25, R25, c[0x0][0x2ec] ;  /* 0x0000bb0019197a20 */ /* 0x000fe40000410000 */
[----:B------:R-:W-:Y:S02]  /*11840*/  FMUL.FTZ R27, R27, c[0x0][0x2ec] ;  /* 0x0000bb001b1b7a20 */ /* 0x000fe40000410000 */
[----:B------:R-:W-:-:S02]  /*11850*/  FMUL.FTZ R30, R30, c[0x0][0x2ec] ;  /* 0x0000bb001e1e7a20 */ /* 0x000fc40000410000 */
[----:B------:R-:W-:Y:S01]  /*11860*/  FMUL.FTZ R31, R31, c[0x0][0x2ec] ;  /* 0x0000bb001f1f7a20 */ /* 0x000fe20000410000 */
[----:B------:R-:W2:Y:S01]  /*11870*/  MUFU.TANH R42, R38 ;  /* 0x00000026002a7308 */ /* 0x000ea20000002400 */
[-C--:B-1----:R-:W-:Y:S07]  /*11880*/  HMMA.16816.F32 R20, R8, R12.reuse, R16 ;  /* 0x0000000c0814723c */ /* 0x082fee0000001810 */
[----:B------:R-:W1:Y:S01]  /*11890*/  MUFU.TANH R36, R26 ;  /* 0x0000001a00247308 */ /* 0x000e620000002400 */
[----:B------:R-:W-:Y:S07]  /*118a0*/  HMMA.16816.F32 R16, R4, R12, R216 ;  /* 0x0000000c0410723c */ /* 0x000fee00000018d8 */
[----:B------:R-:W1:Y:S01]  /*118b0*/  MUFU.TANH R40, R32 ;  /* 0x0000002000287308 */ /* 0x000e620000002400 */
[----:B------:R-:W-:Y:S01]  /*118c0*/  FMUL.FTZ R13, R142, c[0x0][0x2ec] ;  /* 0x0000bb008e0d7a20 */ /* 0x000fe20000410000 */
[-C--:B------:R-:W-:Y:S06]  /*118d0*/  HMMA.16816.F32 R8, R8, R14.reuse, R136 ;  /* 0x0000000e0808723c */ /* 0x080fec0000001888 */
[----:B------:R-:W1:Y:S02]  /*118e0*/  MUFU.TANH R138, R57 ;  /* 0x00000039008a7308 */ /* 0x000e640000002400 */
[----:B------:R-:W-:Y:S01]  /*118f0*/  HMMA.16816.F32 R4, R4, R14, R208 ;  /* 0x0000000e0404723c */ /* 0x000fe200000018d0 */
[----:B------:R-:W-:-:S05]  /*11900*/  FMUL.FTZ R20, R20, c[0x0][0x2ec] ;  /* 0x0000bb0014147a20 */ /* 0x000fca0000410000 */
[----:B------:R-:W1:Y:S01]  /*11910*/  MUFU.TANH R57, R48 ;  /* 0x0000003000397308 */ /* 0x000e620000002400 */
[----:B------:R-:W-:Y:S02]  /*11920*/  FMUL.FTZ R21, R21, c[0x0][0x2ec] ;  /* 0x0000bb0015157a20 */ /* 0x000fe40000410000 */
[----:B------:R-:W-:Y:S02]  /*11930*/  FMUL.FTZ R22, R22, c[0x0][0x2ec] ;  /* 0x0000bb0016167a20 */ /* 0x000fe40000410000 */
[----:B------:R-:W-:Y:S02]  /*11940*/  FMUL.FTZ R14, R140, c[0x0][0x2ec] ;  /* 0x0000bb008c0e7a20 */ /* 0x000fe40000410000 */
[----:B------:R-:W-:Y:S01]  /*11950*/  FMUL.FTZ R15, R66, c[0x0][0x2ec] ;  /* 0x0000bb00420f7a20 */ /* 0x000fe20000410000 */
[----:B------:R1:W1:Y:S01]  /*11960*/  MUFU.TANH R136, R133 ;  /* 0x0000008500887308 */ /* 0x0002620000002400 */
[----:B------:R-:W-:Y:S02]  /*11970*/  FMUL.FTZ R16, R16, c[0x0][0x2ec] ;  /* 0x0000bb0010107a20 */ /* 0x000fe40000410000 */
[----:B------:R-:W-:-:S02]  /*11980*/  FMUL.FTZ R23, R23, c[0x0][0x2ec] ;  /* 0x0000bb0017177a20 */ /* 0x000fc40000410000 */
[----:B------:R-:W-:Y:S02]  /*11990*/  FMUL.FTZ R11, R11, c[0x0][0x2ec] ;  /* 0x0000bb000b0b7a20 */ /* 0x000fe40000410000 */
[----:B------:R-:W-:Y:S01]  /*119a0*/  FMUL.FTZ R17, R17, c[0x0][0x2ec] ;  /* 0x0000bb0011117a20 */ /* 0x000fe20000410000 */
[----:B------:R2:W2:Y:S01]  /*119b0*/  MUFU.TANH R48, R45 ;  /* 0x0000002d00307308 */ /* 0x0004a20000002400 */
[----:B------:R-:W-:Y:S02]  /*119c0*/  FMUL.FTZ R18, R18, c[0x0][0x2ec] ;  /* 0x0000bb0012127a20 */ /* 0x000fe40000410000 */
[----:B------:R-:W-:Y:S02]  /*119d0*/  FMUL.FTZ R19, R19, c[0x0][0x2ec] ;  /* 0x0000bb0013137a20 */ /* 0x000fe40000410000 */
[----:B------:R-:W-:Y:S02]  /*119e0*/  FMUL.FTZ R8, R8, c[0x0][0x2ec] ;  /* 0x0000bb0008087a20 */ /* 0x000fe40000410000 */
[----:B------:R-:W-:Y:S01]  /*119f0*/  FMUL.FTZ R9, R9, c[0x0][0x2ec] ;  /* 0x0000bb0009097a20 */ /* 0x000fe20000410000 */
[----:B------:R3:W3:Y:S01]  /*11a00*/  MUFU.TANH R137, R59 ;  /* 0x0000003b00897308 */ /* 0x0006e20000002400 */
[----:B-1----:R-:W-:-:S02]  /*11a10*/  FMUL.FTZ R133, R141, c[0x0][0x2ec] ;  /* 0x0000bb008d857a20 */ /* 0x002fc40000410000 */
[----:B------:R-:W-:Y:S02]  /*11a20*/  FMUL.FTZ R10, R10, c[0x0][0x2ec] ;  /* 0x0000bb000a0a7a20 */ /* 0x000fe40000410000 */
[----:B------:R-:W-:Y:S02]  /*11a30*/  FMUL.FTZ R4, R4, c[0x0][0x2ec] ;  /* 0x0000bb0004047a20 */ /* 0x000fe40000410000 */
[----:B------:R-:W-:Y:S01]  /*11a40*/  FMUL.FTZ R5, R5, c[0x0][0x2ec] ;  /* 0x0000bb0005057a20 */ /* 0x000fe20000410000 */
[----:B------:R1:W1:Y:S01]  /*11a50*/  MUFU.TANH R66, R52 ;  /* 0x0000003400427308 */ /* 0x0002620000002400 */
[----:B--2---:R-:W-:Y:S02]  /*11a60*/  FMUL.FTZ R45, R47, c[0x0][0x2ec] ;  /* 0x0000bb002f2d7a20 */ /* 0x004fe40000410000 */
[----:B------:R-:W-:Y:S02]  /*11a70*/  FMUL.FTZ R6, R6, c[0x0][0x2ec] ;  /* 0x0000bb0006067a20 */ /* 0x000fe40000410000 */
[----:B------:R-:W-:-:S03]  /*11a80*/  FMUL.FTZ R7, R7, c[0x0][0x2ec] ;  /* 0x0000bb0007077a20 */ /* 0x000fc60000410000 */
        /* <DEDUP_REMOVED lines=44> */
[----:B---34-:R-:W3:Y:S04]  /*11d50*/  LDL.64 R2, [R1+0x90] ;  /* 0x0000900001027983 */ /* 0x018ee80000100a00 */
[----:B------:R-:W4:Y:S01]  /*11d60*/  LDL.64 R222, [R1+0x88] ;  /* 0x0000880001de7983 */ /* 0x000f220000100a00 */
        /* <DEDUP_REMOVED lines=10> */
[----:B---3--:R-:W-:Y:S01]  /*11e10*/  LEA R0, P0, R0, R2, 0x6 ;  /* 0x0000000200007211 */ /* 0x008fe200078030ff */
[----:B------:R-:W-:-:S03]  /*11e20*/  IMAD.U32 R3, RZ, RZ, UR24 ;  /* 0x00000018ff037e24 */ /* 0x000fc6000f8e00ff */
[----:B------:R-:W-:-:S05]  /*11e30*/  IMAD.U32 R2, RZ, RZ, UR5 ;  /* 0x00000005ff027e24 */ /* 0x000fca000f8e00ff */
[----:B----4-:R-:W-:Y:S02]  /*11e40*/  LEA.HI.X R2, R3, R223, R2, 0x6, P0 ;  /* 0x000000df03027211 */ /* 0x010fe400000f3402 */
        /* <DEDUP_REMOVED lines=62> */
.L_x_648:
[----:B------:R-:W-:Y:S05]  /*12230*/  BSYNC B0 ;  /* 0x0000000000007941 */ /* 0x000fea0003800000 */
.L_x_647:
[----:B------:R-:W0:Y:S02]  /*12240*/  LDGDEPBAR ;  /* 0x00000000000079af */ /* 0x000e240000000000 */
.L_x_646:
[----:B--234-:R-:W2:Y:S01]  /*12250*/  S2R R2, SR_TID.X ;  /* 0x0000000000027919 */ /* 0x01cea20000002100 */
[----:B------:R-:W-:-:S03]  /*12260*/  IMAD.U32 R0, RZ, RZ, UR23 ;  /* 0x00000017ff007e24 */ /* 0x000fc6000f8e00ff */
[----:B------:R-:W-:Y:S04]  /*12270*/  STL [R1+0xc0], R236 ;  /* 0x0000c0ec01007387 */ /* 0x000fe80000100800 */
[----:B------:R3:W-:Y:S04]  /*12280*/  STL [R1+0xbc], R235 ;  /* 0x0000bceb01007387 */ /* 0x0007e80000100800 */
[----:B------:R-:W-:Y:S04]  /*12290*/  STL [R1+0xb8], R234 ;  /* 0x0000b8ea01007387 */ /* 0x000fe80000100800 */
[----:B------:R-:W-:Y:S04]  /*122a0*/  STL [R1+0xb4], R233 ;  /* 0x0000b4e901007387 */ /* 0x000fe80000100800 */
[----:B------:R-:W-:Y:S01]  /*122b0*/  STL [R1+0xb0], R232 ;  /* 0x0000b0e801007387 */ /* 0x000fe20000100800 */
[----:B--2---:R-:W-:-:S03]  /*122c0*/  IMAD.SHL.U32 R2, R2, 0x2, RZ ;  /* 0x0000000202027824 */ /* 0x004fc600078e00ff */
[----:B------:R-:W-:Y:S02]  /*122d0*/  STL [R1+0xac], R231 ;  /* 0x0000ace701007387 */ /* 0x000fe40000100800 */
[----:B------:R-:W-:Y:S02]  /*122e0*/  LOP3.LUT R2, R2, 0x6, RZ, 0xc0, !PT ;  /* 0x0000000602027812 */ /* 0x000fe400078ec0ff */
[----:B------:R-:W-:Y:S02]  /*122f0*/  STL [R1+0xa8], R230 ;  /* 0x0000a8e601007387 */ /* 0x000fe40000100800 */
[----:B------:R-:W-:Y:S02]  /*12300*/  LEA R0, R0, R2, 0x6 ;  /* 0x0000000200007211 */ /* 0x000fe400078e30ff */
[----:B------:R2:W-:Y:S02]  /*12310*/  STL [R1+0xa4], R229 ;  /* 0x0000a4e501007387 */ /* 0x0005e40000100800 */
[----:B------:R-:W-:-:S02]  /*12320*/  ISETP.GE.AND P3, PT, R0, R251, PT ;  /* 0x000000fb0000720c */ /* 0x000fc40003f66270 */
[----:B------:R-:W-:Y:S01]  /*12330*/  STL [R1+0xa0], R224 ;  /* 0x0000a0e001007387 */ /* 0x000fe20000100800 */
[C---:B------:R-:W-:Y:S02]  /*12340*/  IADD3 R2, R0.reuse, 0x1, RZ ;  /* 0x0000000100027810 */ /* 0x040fe40007ffe0ff */
[----:B------:R-:W-:Y:S01]  /*12350*/  ISETP.LT.OR P3, PT, R0, R247, P3 ;  /* 0x000000f70000720c */ /* 0x000fe20001f61670 */
[----:B------:R-:W2:Y:S01]  /*12360*/  LDL.LU R219, [R1+0x44] ;  /* 0x0000440001db7983 */ /* 0x000ea20000300800 */
[C---:B------:R-:W-:Y:S02]  /*12370*/  ISETP.GE.AND P6, PT, R2.reuse, R251, PT ;  /* 0x000000fb0200720c */ /* 0x040fe40003fc6270 */
[----:B------:R-:W-:Y:S01]  /*12380*/  FSEL R4, R61, -INF , !P3 ;  /* 0xff8000003d047808 */ /* 0x000fe20005800000 */
[----:B------:R-:W2:Y:S01]  /*12390*/  LDL.LU R221, [R1+0x40] ;  /* 0x0000400001dd7983 */ /* 0x000ea20000300800 */
[C---:B------:R-:W-:Y:S02]  /*123a0*/  ISETP.GE.AND P2, PT, R2.reuse, R250, PT ;  /* 0x000000fa0200720c */ /* 0x040fe40003f46270 */
[C---:B------:R-:W-:Y:S01]  /*123b0*/  ISETP.GE.AND P1, PT, R2.reuse, R249, PT ;  /* 0x000000f90200720c */ /* 0x040fe20003f26270 */
[----:B------:R-:W2:Y:S01]  /*123c0*/  LDL.LU R222, [R1+0x60] ;  /* 0x0000600001de7983 */ /* 0x000ea20000300800 */
[----:B------:R-:W-:-:S02]  /*123d0*/  ISETP.GE.AND P0, PT, R2, R248, PT ;  /* 0x000000f80200720c */ /* 0x000fc40003f06270 */
[C---:B------:R-:W-:Y:S02]  /*123e0*/  ISETP.GE.AND P4, PT, R0.reuse, R250, PT ;  /* 0x000000fa0000720c */ /* 0x040fe40003f86270 */
[C---:B------:R-:W-:Y:S02]  /*123f0*/  ISETP.GE.AND P5, PT, R0.reuse, R249, PT ;  /* 0x000000f90000720c */ /* 0x040fe40003fa6270 */
[----:B------:R-:W-:Y:S02]  /*12400*/  ISETP.GE.AND P3, PT, R0, R248, PT ;  /* 0x000000f80000720c */ /* 0x000fe40003f66270 */
[C---:B------:R-:W-:Y:S02]  /*12410*/  ISETP.LT.OR P6, PT, R2.reuse, R247, P6 ;  /* 0x000000f70200720c */ /* 0x040fe400037c1670 */
[C---:B------:R-:W-:Y:S02]  /*12420*/  ISETP.LT.OR P2, PT, R2.reuse, R246, P2 ;  /* 0x000000f60200720c */ /* 0x040fe40001741670 */
[----:B------:R-:W-:-:S02]  /*12430*/  ISETP.LT.OR P1, PT, R2, R245, P1 ;  /* 0x000000f50200720c */ /* 0x000fc40000f21670 */
[----:B------:R-:W-:Y:S02]  /*12440*/  ISETP.LT.OR P0, PT, R2, R244, P0 ;  /* 0x000000f40200720c */ /* 0x000fe40000701670 */
[C---:B------:R-:W-:Y:S02]  /*12450*/  ISETP.LT.OR P4, PT, R0.reuse, R246, P4 ;  /* 0x000000f60000720c */ /* 0x040fe40002781670 */
[C---:B------:R-:W-:Y:S02]  /*12460*/  ISETP.LT.OR P5, PT, R0.reuse, R245, P5 ;  /* 0x000000f50000720c */ /* 0x040fe40002fa1670 */
[C---:B------:R-:W-:Y:S02]  /*12470*/  ISETP.LT.OR P3, PT, R0.reuse, R244, P3 ;  /* 0x000000f40000720c */ /* 0x040fe40001f61670 */
[----:B------:R-:W-:Y:S02]  /*12480*/  IADD3 R2, R0, 0x8, RZ ;  /* 0x0000000800027810 */ /* 0x000fe40007ffe0ff */
[----:B-1----:R-:W-:-:S02]  /*12490*/  FSEL R6, R60, -INF , !P4 ;  /* 0xff8000003c067808 */ /* 0x002fc40006000000 */
        /* <DEDUP_REMOVED lines=104> */
[C---:B------:R-:W-:Y:S02]  /*12b20*/  ISETP.GE.AND P2, PT, R2.reuse, R251, PT ;  /* 0x000000fb0200720c */ /* 0x040fe40003f46270 */
[----:B------:R-:W-:Y:S02]  /*12b30*/  FSEL R220, R39, -INF , !P3 ;  /* 0xff80000027dc7808 */ /* 0x000fe40005800000 */
[----:B------:R-:W-:Y:S02]  /*12b40*/  ISETP.LT.OR P2, PT, R2, R247, P2 ;  /* 0x000000f70200720c */ /* 0x000fe40001741670 */
[----:B------:R-:W-:-:S02]  /*12b50*/  FSEL R5, R40, -INF , !P1 ;  /* 0xff80000028057808 */ /* 0x000fc40004800000 */
[----:B------:R-:W-:Y:S02]  /*12b60*/  FSEL R66, R38, -INF , !P2 ;  /* 0xff80000026427808 */ /* 0x000fe40005000000 */
[----:B------:R-:W-:Y:S02]  /*12b70*/  MOV R38, R220 ;  /* 0x000000dc00267202 */ /* 0x000fe40000000f00 */
[----:B------:R-:W4:Y:S01]  /*12b80*/  LDL.LU R220, [R1+0x3c] ;  /* 0x00003c0001dc7983 */ /* 0x000f220000300800 */
[----:B------:R-:W-:Y:S02]  /*12b90*/  ISETP.GE.AND P1, PT, R2, R250, PT ;  /* 0x000000fa0200720c */ /* 0x000fe40003f26270 */
[----:B------:R-:W-:Y:S02]  /*12ba0*/  IADD3 R3, R0, 0x29, RZ ;  /* 0x0000002900037810 */ /* 0x000fe40007ffe0ff */
[----:B------:R-:W-:Y:S02]  /*12bb0*/  ISETP.LT.OR P1, PT, R2, R246, P1 ;  /* 0x000000f60200720c */ /* 0x000fe40000f21670 */
[----:B------:R-:W-:-:S02]  /*12bc0*/  FSEL R138, R43, -INF , !P4 ;  /* 0xff8000002b8a7808 */ /* 0x000fc40006000000 */
[----:B------:R-:W-:Y:S02]  /*12bd0*/  FSEL R58, R41, -INF , !P5 ;  /* 0xff800000293a7808 */ /* 0x000fe40006800000 */
[C---:B------:R-:W-:Y:S02]  /*12be0*/  ISETP.GE.AND P4, PT, R2.reuse, R249, PT ;  /* 0x000000f90200720c */ /* 0x040fe40003f86270 */
[----:B------:R-:W-:Y:S02]  /*12bf0*/  ISETP.GE.AND P5, PT, R2, R248, PT ;  /* 0x000000f80200720c */ /* 0x000fe40003fa6270 */
[C---:B------:R-:W-:Y:S02]  /*12c00*/  ISETP.GE.AND P2, PT, R3.reuse, R250, PT ;  /* 0x000000fa0300720c */ /* 0x040fe40003f46270 */
[----:B------:R-:W-:Y:S02]  /*12c10*/  FSEL R217, R36, -INF , !P1 ;  /* 0xff80000024d97808 */ /* 0x000fe40004800000 */
[----:B------:R-:W-:-:S02]  /*12c20*/  ISETP.GE.AND P3, PT, R3, R251, PT ;  /* 0x000000fb0300720c */ /* 0x000fc40003f66270 */
[C---:B------:R-:W-:Y:S02]  /*12c30*/  ISETP.GE.AND P1, PT, R3.reuse, R249, PT ;  /* 0x000000f90300720c */ /* 0x040fe40003f26270 */
[C---:B------:R-:W-:Y:S02]  /*12c40*/  ISETP.LT.OR P4, PT, R2.reuse, R245, P4 ;  /* 0x000000f50200720c */ /* 0x040fe40002781670 */
[----:B------:R-:W-:Y:S02]  /*12c50*/  ISETP.LT.OR P5, PT, R2, R244, P5 ;  /* 0x000000f40200720c */ /* 0x000fe40002fa1670 */
[C---:B------:R-:W-:Y:S02]  /*12c60*/  ISETP.LT.OR P2, PT, R3.reuse, R246, P2 ;  /* 0x000000f60300720c */ /* 0x040fe40001741670 */
[----:B------:R-:W-:Y:S02]  /*12c70*/  IADD3 R2, R0, 0x30, RZ ;  /* 0x0000003000027810 */ /* 0x000fe40007ffe0ff */
[----:B------:R-:W-:-:S02]  /*12c80*/  ISETP.LT.OR P3, PT, R3, R247, P3 ;  /* 0x000000f70300720c */ /* 0x000fc40001f61670 */
[----:B------:R-:W-:Y:S02]  /*12c90*/  ISETP.LT.OR P1, PT, R3, R245, P1 ;  /* 0x000000f50300720c */ /* 0x000fe40000f21670 */
[----:B------:R-:W-:Y:S01]  /*12ca0*/  FSEL R218, R34, -INF , !P4 ;  /* 0xff80000022da7808 */ /* 0x000fe20006000000 */
[----:B------:R-:W-:Y:S01]  /*12cb0*/  IMAD.MOV.U32 R36, RZ, RZ, R5 ;  /* 0x000000ffff247224 */ /* 0x000fe200078e0005 */
[----:B------:R-:W-:Y:S01]  /*12cc0*/  FSEL R35, R35, -INF , !P2 ;  /* 0xff80000023237808 */ /* 0x000fe20005000000 */
[----:B------:R-:W-:Y:S01]  /*12cd0*/  IMAD.MOV.U32 R34, RZ, RZ, R42 ;  /* 0x000000ffff227224 */ /* 0x000fe200078e002a */
[----:B------:R-:W-:Y:S02]  /*12ce0*/  ISETP.GE.AND P4, PT, R3, R248, PT ;  /* 0x000000f80300720c */ /* 0x000fe40003f86270 */
[----:B------:R-:W-:Y:S02]  /*12cf0*/  ISETP.GE.AND P2, PT, R2, R250, PT ;  /* 0x000000fa0200720c */ /* 0x000fe40003f46270 */
[----:B------:R-:W-:-:S02]  /*12d00*/  FSEL R133, R37, -INF , !P3 ;  /* 0xff80000025857808 */ /* 0x000fc40005800000 */
[----:B------:R-:W-:Y:S02]  /*12d10*/  FSEL R53, R33, -INF , !P1 ;  /* 0xff80000021357808 */ /* 0x000fe40004800000 */
[C---:B------:R-:W-:Y:S02]  /*12d20*/  ISETP.GE.AND P3, PT, R2.reuse, R251, PT ;  /* 0x000000fb0200720c */ /* 0x040fe40003f66270 */
[C---:B------:R-:W-:Y:S02]  /*12d30*/  ISETP.GE.AND P1, PT, R2.reuse, R249, PT ;  /* 0x000000f90200720c */ /* 0x040fe40003f26270 */
[----:B------:R-:W-:Y:S02]  /*12d40*/  ISETP.LT.OR P4, PT, R3, R244, P4 ;  /* 0x000000f40300720c */ /* 0x000fe40002781670 */
[----:B------:R-:W-:Y:S02]  /*12d50*/  ISETP.LT.OR P2, PT, R2, R246, P2 ;  /* 0x000000f60200720c */ /* 0x000fe40001741670 */
[----:B------:R-:W-:-:S02]  /*12d60*/  IADD3 R3, R0, 0x31, RZ ;  /* 0x0000003100037810 */ /* 0x000fc40007ffe0ff */
[C---:B------:R-:W-:Y:S02]  /*12d70*/  ISETP.LT.OR P3, PT, R2.reuse, R247, P3 ;  /* 0x000000f70200720c */ /* 0x040fe40001f61670 */
[----:B------:R-:W-:Y:S02]  /*12d80*/  ISETP.LT.OR P1, PT, R2, R245, P1 ;  /* 0x000000f50200720c */ /* 0x000fe40000f21670 */
[----:B---3--:R-:W-:Y:S02]  /*12d90*/  FSEL R235, R30, -INF , !P2 ;  /* 0xff8000001eeb7808 */ /* 0x008fe40005000000 */
[----:B------:R-:W-:Y:S02]  /*12da0*/  ISETP.GE.AND P2, PT, R3, R251, PT ;  /* 0x000000fb0300720c */ /* 0x000fe40003f46270 */
[----:B------:R-:W-:Y:S02]  /*12db0*/  FSEL R65, R32, -INF , !P3 ;  /* 0xff80000020417808 */ /* 0x000fe40005800000 */
[----:B--2---:R-:W-:-:S02]  /*12dc0*/  FSEL R229, R28, -INF , !P1 ;  /* 0xff8000001ce57808 */ /* 0x004fc40004800000 */
[C---:B------:R-:W-:Y:S02]  /*12dd0*/  ISETP.GE.AND P3, PT, R2.reuse, R248, PT ;  /* 0x000000f80200720c */ /* 0x040fe40003f66270 */
[C---:B------:R-:W-:Y:S02]  /*12de0*/  ISETP.GE.AND P1, PT, R3.reuse, R250, PT ;  /* 0x000000fa0300720c */ /* 0x040fe40003f26270 */
[C---:B------:R-:W-:Y:S02]  /*12df0*/  ISETP.LT.OR P2, PT, R3.reuse, R247, P2 ;  /* 0x000000f70300720c */ /* 0x040fe40001741670 */
[----:B------:R-:W-:Y:S02]  /*12e00*/  ISETP.LT.OR P3, PT, R2, R244, P3 ;  /* 0x000000f40200720c */ /* 0x000fe40001f61670 */
[----:B------:R-:W-:Y:S02]  /*12e10*/  ISETP.LT.OR P1, PT, R3, R246, P1 ;  /* 0x000000f60300720c */ /* 0x000fe40000f21670 */
[----:B------:R-:W-:-:S02]  /*12e20*/  FSEL R61, R31, -INF , !P2 ;  /* 0xff8000001f3d7808 */ /* 0x000fc40005000000 */
[----:B------:R-:W-:Y:S02]  /*12e30*/  IADD3 R2, R0, 0x38, RZ ;  /* 0x0000003800027810 */ /* 0x000fe40007ffe0ff */
[----:B------:R-:W-:Y:S02]  /*12e40*/  ISETP.GE.AND P2, PT, R3, R249, PT ;  /* 0x000000f90300720c */ /* 0x000fe40003f46270 */
[----:B------:R-:W-:Y:S02]  /*12e50*/  FSEL R232, R29, -INF , !P1 ;  /* 0xff8000001de87808 */ /* 0x000fe40004800000 */
[C---:B------:R-:W-:Y:S02]  /*12e60*/  ISETP.GE.AND P1, PT, R2.reuse, R251, PT ;  /* 0x000000fb0200720c */ /* 0x040fe40003f26270 */
[----:B------:R-:W-:Y:S02]  /*12e70*/  ISETP.LT.OR P2, PT, R3, R245, P2 ;  /* 0x000000f50300720c */ /* 0x000fe40001741670 */
[----:B------:R-:W-:-:S02]  /*12e80*/  ISETP.LT.OR P1, PT, R2, R247, P1 ;  /* 0x000000f70200720c */ /* 0x000fc40000f21670 */
[----:B------:R-:W-:Y:S02]  /*12e90*/  FSEL R27, R27, -INF , !P2 ;  /* 0xff8000001b1b7808 */ /* 0x000fe40005000000 */
[----:B------:R-:W-:Y:S02]  /*12ea0*/  ISETP.GE.AND P2, PT, R2, R250, PT ;  /* 0x000000fa0200720c */ /* 0x000fe40003f46270 */
[----:B------:R-:W-:Y:S02]  /*12eb0*/  FSEL R55, R16, -INF , !P1 ;  /* 0xff80000010377808 */ /* 0x000fe40004800000 */
[C---:B------:R-:W-:Y:S02]  /*12ec0*/  ISETP.GE.AND P1, PT, R2.reuse, R249, PT ;  /* 0x000000f90200720c */ /* 0x040fe40003f26270 */
[C---:B------:R-:W-:Y:S02]  /*12ed0*/  ISETP.LT.OR P2, PT, R2.reuse, R246, P2 ;  /* 0x000000f60200720c */ /* 0x040fe40001741670 */
[----:B------:R-:W-:-:S02]  /*12ee0*/  ISETP.LT.OR P1, PT, R2, R245, P1 ;  /* 0x000000f50200720c */ /* 0x000fc40000f21670 */
[----:B------:R-:W-:Y:S02]  /*12ef0*/  IADD3 R0, R0, 0x39, RZ ;  /* 0x0000003900007810 */ /* 0x000fe40007ffe0ff */
[----:B------:R-:W-:Y:S02]  /*12f00*/  FSEL R231, R12, -INF , !P2 ;  /* 0xff8000000ce77808 */ /* 0x000fe40005000000 */
[----:B------:R-:W-:Y:S02]  /*12f10*/  ISETP.GE.AND P2, PT, R3, R248, PT ;  /* 0x000000f80300720c */ /* 0x000fe40003f46270 */
[----:B------:R-:W-:Y:S02]  /*12f20*/  FSEL R59, R11, -INF , !P1 ;  /* 0xff8000000b3b7808 */ /* 0x000fe40004800000 */
[----:B------:R-:W-:Y:S02]  /*12f30*/  ISETP.GE.AND P1, PT, R0, R251, PT ;  /* 0x000000fb0000720c */ /* 0x000fe40003f26270 */
[----:B------:R-:W-:-:S02]  /*12f40*/  ISETP.LT.OR P2, PT, R3, R244, P2 ;  /* 0x000000f40300720c */ /* 0x000fc40001741670 */
[----:B------:R-:W-:Y:S02]  /*12f50*/  FMNMX.FTZ R3, R252, R4, !PT ;  /* 0x00000004fc037209 */ /* 0x000fe40007810000 */
[----:B------:R-:W-:Y:S02]  /*12f60*/  ISETP.LT.OR P1, PT, R0, R247, P1 ;  /* 0x000000f70000720c */ /* 0x000fe40000f21670 */
[----:B------:R-:W-:Y:S02]  /*12f70*/  FMNMX.FTZ R3, R10, R3, !PT ;  /* 0x000000030a037209 */ /* 0x000fe40007810000 */
[----:B------:R-:W-:Y:S02]  /*12f80*/  FSEL R40, R24, -INF , !P1 ;  /* 0xff80000018287808 */ /* 0x000fe40004800000 */
[----:B------:R-:W-:Y:S02]  /*12f90*/  ISETP.GE.AND P1, PT, R0, R250, PT ;  /* 0x000000fa0000720c */ /* 0x000fe40003f26270 */
[----:B------:R-:W-:-:S02]  /*12fa0*/  FMNMX.FTZ R3, R8, R3, !PT ;  /* 0x0000000308037209 */ /* 0x000fc40007810000 */
[----:B------:R-:W-:Y:S02]  /*12fb0*/  ISETP.LT.OR P1, PT, R0, R246, P1 ;  /* 0x000000f60000720c */ /* 0x000fe40000f21670 */
[----:B------:R-:W-:Y:S02]  /*12fc0*/  FMNMX.FTZ R3, R7, R3, !PT ;  /* 0x0000000307037209 */ /* 0x000fe40007810000 */
[----:B------:R-:W-:Y:S02]  /*12fd0*/  FSEL R52, R26, -INF , !P1 ;  /* 0xff8000001a347808 */ /* 0x000fe40004800000 */
[C---:B------:R-:W-:Y:S02]  /*12fe0*/  ISETP.GE.AND P1, PT, R0.reuse, R249, PT ;  /* 0x000000f90000720c */ /* 0x040fe40003f26270 */
[----:B------:R-:W-:Y:S02]  /*12ff0*/  FMNMX.FTZ R3, R63, R3, !PT ;  /* 0x000000033f037209 */ /* 0x000fe40007810000 */
[----:B------:R-:W-:-:S02]  /*13000*/  ISETP.LT.OR P1, PT, R0, R245, P1 ;  /* 0x000000f50000720c */ /* 0x000fc40000f21670 */
[----:B------:R-:W-:Y:S02]  /*13010*/  FMNMX.FTZ R3, R60, R3, !PT ;  /* 0x000000033c037209 */ /* 0x000fe40007810000 */
[----:B------:R-:W-:Y:S02]  /*13020*/  FSEL R39, R25, -INF , !P1 ;  /* 0xff80000019277808 */ /* 0x000fe40004800000 */
[----:B------:R-:W-:Y:S02]  /*13030*/  FMNMX.FTZ R3, R54, R3, !PT ;  /* 0x0000000336037209 */ /* 0x000fe40007810000 */
[C---:B------:R-:W-:Y:S02]  /*13040*/  ISETP.GE.AND P1, PT, R2.reuse, R248, PT ;  /* 0x000000f80200720c */ /* 0x040fe40003f26270 */
[----:B------:R-:W-:Y:S02]  /*13050*/  FMNMX.FTZ R3, R49, R3, !PT ;  /* 0x0000000331037209 */ /* 0x000fe40007810000 */
[----:B------:R-:W-:-:S02]  /*13060*/  ISETP.LT.OR P1, PT, R2, R244, P1 ;  /* 0x000000f40200720c */ /* 0x000fc40000f21670 */
        /* <DEDUP_REMOVED lines=23> */
[----:B------:R-:W-:Y:S01]  /*131e0*/  FMNMX.FTZ R3, R67, R11, !PT ;  /* 0x0000000b43037209 */ /* 0x000fe20007810000 */
[----:B------:R-:W1:Y:S01]  /*131f0*/  SHFL.BFLY PT, R137, R2, 0x2, 0x1f ;  /* 0x0c401f0002897f89 */ /* 0x000e6200000e0000 */
        /* <DEDUP_REMOVED lines=12> */
[----:B------:R-:W-:Y:S01]  /*132c0*/  FMNMX.FTZ R2, R52, R3, !PT ;  /* 0x0000000334027209 */ /* 0x000fe20007810000 */
[----:B------:R-:W-:-:S04]  /*132d0*/  IMAD.MOV.U32 R25, RZ, RZ, R27 ;  /* 0x000000ffff197224 */ /* 0x000fc800078e001b */
[----:B------:R-:W1:Y:S01]  /*132e0*/  SHFL.BFLY PT, R12, R2, 0x2, 0x1f ;  /* 0x0c401f00020c7f89 */ /* 0x000e6200000e0000 */
[----:B------:R-:W-:-:S04]  /*132f0*/  FMNMX.FTZ R11, R229, R11, !PT ;  /* 0x0000000be50b7209 */ /* 0x000fc80007810000 */
[----:B------:R-:W-:-:S04]  /*13300*/  FMNMX.FTZ R11, R25, R11, !PT ;  /* 0x0000000b190b7209 */ /* 0x000fc80007810000 */
[----:B------:R-:W-:Y:S02]  /*13310*/  FMNMX.FTZ R11, R59, R11, !PT ;  /* 0x0000000b3b0b7209 */ /* 0x000fe40007810000 */
[----:B------:R-:W-:Y:S02]  /*13320*/  FSEL R233, R208, -INF , !P0 ;  /* 0xff800000d0e97808 */ /* 0x000fe40004000000 */
[C---:B------:R-:W-:Y:S01]  /*13330*/  ISETP.GE.AND P0, PT, R0.reuse, R248, PT ;  /* 0x000000f80000720c */ /* 0x040fe20003f06270 */
[----:B------:R-:W2:Y:S03]  /*13340*/  SHFL.BFLY PT, R16, R137, 0x1, 0x1f ;  /* 0x0c201f0089107f89 */ /* 0x000ea600000e0000 */
[----:B------:R-:W-:Y:S02]  /*13350*/  ISETP.LT.OR P0, PT, R0, R244, P0 ;  /* 0x000000f40000720c */ /* 0x000fe40000701670 */
[----:B------:R-:W-:-:S02]  /*13360*/  FSEL R42, R209, -INF , !P6 ;  /* 0xff800000d12a7808 */ /* 0x000fc40007000000 */
[----:B-1----:R-:W-:Y:S02]  /*13370*/  FMNMX.FTZ R2, R2, R12, !PT ;  /* 0x0000000c02027209 */ /* 0x002fe40007810000 */
[----:B------:R-:W-:-:S03]  /*13380*/  FSEL R30, R142, -INF , !P5 ;  /* 0xff8000008e1e7808 */ /* 0x000fc60006800000 */
[----:B------:R-:W-:Y:S01]  /*13390*/  SHFL.BFLY PT, R136, R2, 0x1, 0x1f ;  /* 0x0c201f0002887f89 */ /* 0x000fe200000e0000 */
[----:B----4-:R-:W-:-:S04]  /*133a0*/  FMNMX.FTZ R3, R220, R18, !PT ;  /* 0x00000012dc037209 */ /* 0x010fc80007810000 */
[----:B------:R-:W-:-:S04]  /*133b0*/  FMNMX.FTZ R3, R21, R3, !PT ;  /* 0x0000000315037209 */ /* 0x000fc80007810000 */
[----:B------:R-:W-:-:S04]  /*133c0*/  FMNMX.FTZ R3, R22, R3, !PT ;  /* 0x0000000316037209 */ /* 0x000fc80007810000 */
[----:B------:R-:W-:-:S04]  /*133d0*/  FMNMX.FTZ R5, R23, R3, !PT ;  /* 0x0000000317057209 */ /* 0x000fc80007810000 */
[----:B------:R-:W-:Y:S02]  /*133e0*/  FMNMX.FTZ R5, R216, R5, !PT ;  /* 0x00000005d8057209 */ /* 0x000fe40007810000 */
[----:B------:R-:W-:Y:S02]  /*133f0*/  FMNMX.FTZ R3, R39, R11, !PT ;  /* 0x0000000b27037209 */ /* 0x000fe40007810000 */
[----:B------:R-:W-:-:S04]  /*13400*/  FMNMX.FTZ R5, R215, R5, !PT ;  /* 0x00000005d7057209 */ /* 0x000fc80007810000 */
[----:B------:R-:W-:Y:S01]  /*13410*/  FMNMX.FTZ R5, R214, R5, !PT ;  /* 0x00000005d6057209 */ /* 0x000fe20007810000 */
[----:B------:R-:W1:Y:S03]  /*13420*/  SHFL.BFLY PT, R11, R3, 0x2, 0x1f ;  /* 0x0c401f00030b7f89 */ /* 0x000e6600000e0000 */
        /* <DEDUP_REMOVED lines=10> */
[----:B-1----:R-:W-:Y:S02]  /*134d0*/  FMNMX.FTZ R3, R3, R11, !PT ;  /* 0x0000000b03037209 */ /* 0x002fe40007810000 */
[----:B------:R-:W-:Y:S02]  /*134e0*/  FSEL R44, R47, -INF , !P1 ;  /* 0xff8000002f2c7808 */ /* 0x000fe40004800000 */
[----:B------:R-:W-:Y:S01]  /*134f0*/  FMNMX.FTZ R11, R230, R5, !PT ;  /* 0x00000005e60b7209 */ /* 0x000fe20007810000 */
[C---:B------:R-:W-:Y:S01]  /*13500*/  FMUL.FTZ R0, R137.reuse, c[0x0][0x23c] ;  /* 0x00008f0089007a20 */ /* 0x040fe20000410000 */
[----:B------:R-:W-:-:S02]  /*13510*/  FSETP.NEU.FTZ.AND P3, PT, R137, -INF , PT ;  /* 0xff8000008900780b */ /* 0x000fc40003f7d000 */
[----:B------:R-:W-:Y:S02]  /*13520*/  FSEL R24, R139, -INF , !P0 ;  /* 0xff8000008b187808 */ /* 0x000fe40004000000 */
[----:B------:R-:W-:Y:S02]  /*13530*/  FMNMX.FTZ R11, R44, R11, !PT ;  /* 0x0000000b2c0b7209 */ /* 0x000fe40007810000 */
[----:B------:R-:W-:Y:S02]  /*13540*/  FSEL R0, R0, RZ, P3 ;  /* 0x000000ff00007208 */ /* 0x000fe40001800000 */
[----:B------:R-:W-:Y:S02]  /*13550*/  FMNMX.FTZ R136, R2, R136, !PT ;  /* 0x0000008802887209 */ /* 0x000fe40007810000 */
[----:B------:R-:W-:Y:S01]  /*13560*/  FMNMX.FTZ R2, R24, R11, !PT ;  /* 0x0000000b18027209 */ /* 0x000fe20007810000 */
[----:B------:R-:W1:Y:S01]  /*13570*/  SHFL.BFLY PT, R135, R3, 0x1, 0x1f ;  /* 0x0c201f0003877f89 */ /* 0x000e6200000e0000 */
[----:B------:R-:W-:-:S03]  /*13580*/  FFMA.FTZ R5, R4, c[0x0][0x23c], -R0 ;  /* 0x00008f0004057a23 */ /* 0x000fc60000010800 */
[----:B------:R-:W2:Y:S01]  /*13590*/  SHFL.BFLY PT, R4, R2, 0x2, 0x1f ;  /* 0x0c401f0002047f89 */ /* 0x000ea200000e0000 */
[C---:B------:R-:W-:Y:S01]  /*135a0*/  FMUL.FTZ R12, R136.reuse, c[0x0][0x23c] ;  /* 0x00008f00880c7a20 */ /* 0x040fe20000410000 */
[----:B------:R-:W-:-:S04]  /*135b0*/  FSETP.NEU.FTZ.AND P1, PT, R136, -INF , PT ;  /* 0xff8000008800780b */ /* 0x000fc80003f3d000 */
[----:B------:R-:W-:Y:S02]  /*135c0*/  FSEL R12, R12, RZ, P1 ;  /* 0x000000ff0c0c7208 */ /* 0x000fe40000800000 */
[----:B-1----:R-:W-:-:S03]  /*135d0*/  FMNMX.FTZ R135, R3, R135, !PT ;  /* 0x0000008703877209 */ /* 0x002fc60007810000 */
[----:B------:R-:W-:Y:S01]  /*135e0*/  FFMA.FTZ R3, R13, c[0x0][0x23c], -R12 ;  /* 0x00008f000d037a23 */ /* 0x000fe2000001080c */
[----:B--2---:R-:W-:-:S03]  /*135f0*/  FMNMX.FTZ R2, R2, R4, !PT ;  /* 0x0000000402027209 */ /* 0x004fc60007810000 */
[----:B------:R1:W-:Y:S01]  /*13600*/  MUFU.EX2 R41, R3 ;  /* 0x0000000300297308 */ /* 0x0003e20000000800 */
[----:B------:R-:W-:Y:S01]  /*13610*/  FSETP.NEU.FTZ.AND P0, PT, R135, -INF , PT ;  /* 0xff8000008700780b */ /* 0x000fe20003f1d000 */
[----:B------:R-:W2:Y:S01]  /*13620*/  SHFL.BFLY PT, R134, R2, 0x1, 0x1f ;  /* 0x0c201f0002867f89 */ /* 0x000ea200000e0000 */
[--C-:B------:R-:W-:Y:S02]  /*13630*/  FFMA.FTZ R4, R15, c[0x0][0x23c], -R12.reuse ;  /* 0x00008f000f047a23 */ /* 0x100fe4000001080c */
[----:B------:R-:W-:Y:S02]  /*13640*/  FFMA.FTZ R6, R6, c[0x0][0x23c], -R12 ;  /* 0x00008f0006067a23 */ /* 0x000fe4000001080c */
[----:B-1----:R-:W-:Y:S01]  /*13650*/  FMUL.FTZ R3, R135, c[0x0][0x23c] ;  /* 0x00008f0087037a20 */ /* 0x002fe20000410000 */
[----:B------:R1:W-:Y:S04]  /*13660*/  MUFU.EX2 R33, R4 ;  /* 0x0000000400217308 */ /* 0x0003e80000000800 */
[----:B------:R-:W-:-:S04]  /*13670*/  FSEL R3, R3, RZ, P0 ;  /* 0x000000ff03037208 */ /* 0x000fc80000000000 */
[----:B------:R3:W-:Y:S01]  /*13680*/  MUFU.EX2 R27, R6 ;  /* 0x00000006001b7308 */ /* 0x0007e20000000800 */
[----:B-1----:R-:W-:-:S07]  /*13690*/  FFMA.FTZ R4, R14, c[0x0][0x23c], -R3 ;  /* 0x00008f000e047a23 */ /* 0x002fce0000010803 */
[----:B------:R1:W-:Y:S01]  /*136a0*/  MUFU.EX2 R26, R4 ;  /* 0x00000004001a7308 */ /* 0x0003e20000000800 */
[----:B---3--:R-:W-:-:S05]  /*136b0*/  FSEL R6, R137, RZ, P3 ;  /* 0x000000ff89067208 */ /* 0x008fca0001800000 */
[----:B------:R-:W-:Y:S02]  /*136c0*/  FADD.FTZ R6, R252, -R6 ;  /* 0x80000006fc067221 */ /* 0x000fe40000010000 */
[----:B-1----:R-:W-:-:S04]  /*136d0*/  FFMA.FTZ R4, R17, c[0x0][0x23c], -R3 ;  /* 0x00008f0011047a23 */ /* 0x002fc80000010803 */
[----:B------:R1:W-:Y:S01]  /*136e0*/  MUFU.EX2 R252, R4 ;  /* 0x0000000400fc7308 */ /* 0x0003e20000000800 */
[----:B--2---:R-:W-:-:S07]  /*136f0*/  FMNMX.FTZ R134, R2, R134, !PT ;  /* 0x0000008602867209 */ /* 0x004fce0007810000 */
[----:B------:R-:W-:Y:S01]  /*13700*/  MUFU.EX2 R5, R5 ;  /* 0x0000000500057308 */ /* 0x000fe20000000800 */
[----:B-1----:R-:W-:Y:S02]  /*13710*/  FMUL.FTZ R4, R6, c[0x0][0x23c] ;  /* 0x00008f0006047a20 */ /* 0x002fe40000410000 */
[----:B------:R-:W-:-:S05]  /*13720*/  FFMA.FTZ R6, R19, c[0x0][0x23c], -R3 ;  /* 0x00008f0013067a23 */ /* 0x000fca0000010803 */
[----:B------:R-:W1:Y:S01]  /*13730*/  MUFU.EX2 R4, R4 ;  /* 0x0000000400047308 */ /* 0x000e620000000800 */
[C---:B------:R-:W-:Y:S01]  /*13740*/  FMUL.FTZ R2, R134.reuse, c[0x0][0x23c] ;  /* 0x00008f0086027a20 */ /* 0x040fe20000410000 */
[----:B------:R-:W-:Y:S01]  /*13750*/  FSETP.NEU.FTZ.AND P2, PT, R134, -INF , PT ;  /* 0xff8000008600780b */ /* 0x000fe20003f5d000 */
[----:B------:R-:W-:-:S03]  /*13760*/  FFMA.FTZ R7, R7, c[0x0][0x23c], -R0 ;  /* 0x00008f0007077a23 */ /* 0x000fc60000010800 */
[----:B------:R-:W-:Y:S02]  /*13770*/  FSEL R2, R2, RZ, P2 ;  /* 0x000000ff02027208 */ /* 0x000fe40001000000 */
[----:B------:R2:W-:Y:S01]  /*13780*/  MUFU.EX2 R43, R6 ;  /* 0x00000006002b7308 */ /* 0x0005e20000000800 */
[----:B------:R-:W-:-:S07]  /*13790*/  FFMA.FTZ R8, R8, c[0x0][0x23c], -R0 ;  /* 0x00008f0008087a23 */ /* 0x000fce0000010800 */
[----:B------:R3:W-:Y:S01]  /*137a0*/  MUFU.EX2 R234, R7 ;  /* 0x0000000700ea7308 */ /* 0x0007e20000000800 */
[----:B--2---:R-:W-:-:S07]  /*137b0*/  FFMA.FTZ R6, R20, c[0x0][0x23c], -R3 ;  /* 0x00008f0014067a23 */ /* 0x004fce0000010803 */
[----:B------:R2:W-:Y:S01]  /*137c0*/  MUFU.EX2 R208, R6 ;  /* 0x0000000600d07308 */ /* 0x0005e20000000800 */
[-C--:B-1----:R-:W-:Y:S02]  /*137d0*/  FMUL.FTZ R29, R129, R4.reuse ;  /* 0x00000004811d7220 */ /* 0x082fe40000410000 */
[----:B---3--:R-:W-:Y:S02]  /*137e0*/  FFMA.FTZ R7, R18, c[0x0][0x23c], -R2 ;  /* 0x00008f0012077a23 */ /* 0x008fe40000010802 */
[----:B------:R-:W1:Y:S01]  /*137f0*/  LDSM.16.MT88.4 R16, [R225+0xc000] ;  /* 0x00c00000e110783b */ /* 0x000e620000004200 */
[-C--:B------:R-:W-:Y:S02]  /*13800*/  FFMA.FTZ R224, R222, R4.reuse, R5 ;  /* 0x00000004dee07223 */ /* 0x080fe40000010005 */
[----:B------:R3:W-:Y:S01]  /*13810*/  MUFU.EX2 R37, R8 ;  /* 0x0000000800257308 */ /* 0x0007e20000000800 */
[-C--:B------:R-:W-:Y:S02]  /*13820*/  FMUL.FTZ R148, R148, R4.reuse ;  /* 0x0000000494947220 */ /* 0x080fe40000410000 */
[-C--:B------:R-:W-:Y:S01]  /*13830*/  FMUL.FTZ R149, R149, R4.reuse ;  /* 0x0000000495957220 */ /* 0x080fe20000410000 */
[----:B--2---:R-:W-:Y:S01]  /*13840*/  FSEL R6, R136, RZ, P1 ;  /* 0x000000ff88067208 */ /* 0x004fe20000800000 */
        /* <DEDUP_REMOVED lines=29> */
[----:B------:R-:W-:Y:S02]  /*13a20*/  IMAD.MOV.U32 R129, RZ, RZ, R41 ;  /* 0x000000ffff817224 */ /* 0x000fe400078e0029 */
[----:B------:R2:W-:Y:S01]  /*13a30*/  MUFU.EX2 R41, R7 ;  /* 0x0000000700297308 */ /* 0x0005e20000000800 */
[----:B------:R-:W-:-:S02]  /*13a40*/  FFMA.FTZ R4, R21, c[0x0][0x23c], -R2 ;  /* 0x00008f0015047a23 */ /* 0x000fc40000010802 */
[----:B---3--:R-:W-:Y:S01]  /*13a50*/  FADD.FTZ R8, R219, -R6 ;  /* 0x80000006db087221 */ /* 0x008fe20000010000 */
[----:B------:R-:W-:-:S04]  /*13a60*/  FSEL R6, R134, RZ, P2 ;  /* 0x000000ff86067208 */ /* 0x000fc80001000000 */
[----:B------:R3:W-:Y:S01]  /*13a70*/  MUFU.EX2 R219, R4 ;  /* 0x0000000400db7308 */ /* 0x0007e20000000800 */
[----:B------:R-:W-:Y:S01]  /*13a80*/  FADD.FTZ R6, R220, -R6 ;  /* 0x80000006dc067221 */ /* 0x000fe20000010000 */
[----:B--2---:R-:W-:Y:S01]  /*13a90*/  FSEL R7, R135, RZ, P0 ;  /* 0x000000ff87077208 */ /* 0x004fe20000000000 */
[----:B------:R-:W-:-:S04]  /*13aa0*/  FFMA.FTZ R10, R10, c[0x0][0x23c], -R0 ;  /* 0x00008f000a0a7a23 */ /* 0x000fc80000010800 */
[----:B------:R-:W-:Y:S02]  /*13ab0*/  FADD.FTZ R7, R221, -R7 ;  /* 0x80000007dd077221 */ /* 0x000fe40000010000 */
[----:B---3--:R-:W-:Y:S02]  /*13ac0*/  FFMA.FTZ R4, R22, c[0x0][0x23c], -R2 ;  /* 0x00008f0016047a23 */ /* 0x008fe40000010802 */
[----:B------:R-:W-:Y:S02]  /*13ad0*/  FFMA.FTZ R9, R9, c[0x0][0x23c], -R12 ;  /* 0x00008f0009097a23 */ /* 0x000fe4000001080c */
[----:B------:R2:W-:Y:S01]  /*13ae0*/  MUFU.EX2 R236, R4 ;  /* 0x0000000400ec7308 */ /* 0x0005e20000000800 */
[----:B------:R-:W-:Y:S02]  /*13af0*/  FMUL.FTZ R8, R8, c[0x0][0x23c] ;  /* 0x00008f0008087a20 */ /* 0x000fe40000410000 */
[----:B------:R-:W-:Y:S02]  /*13b00*/  FMUL.FTZ R7, R7, c[0x0][0x23c] ;  /* 0x00008f0007077a20 */ /* 0x000fe40000410000 */
[----:B------:R-:W-:Y:S01]  /*13b10*/  FMUL.FTZ R6, R6, c[0x0][0x23c] ;  /* 0x00008f0006067a20 */ /* 0x000fe20000410000 */
[----:B------:R-:W-:-:S02]  /*13b20*/  MOV R117, R24 ;  /* 0x0000001800757202 */ /* 0x000fc40000000f00 */
        /* <DEDUP_REMOVED lines=12> */
[----:B----4-:R-:W-:Y:S01]  /*13bf0*/  FMUL.FTZ R144, R144, R13 ;  /* 0x0000000d90907220 */ /* 0x010fe20000410000 */
        /* <DEDUP_REMOVED lines=80> */
[----:B-1----:R-:W-:Y:S07]  /*14100*/  HMMA.16816.F32 R140, R4, R18, R76 ;  /* 0x00000012048c723c */ /* 0x002fee000000184c */
        /* <DEDUP_REMOVED lines=36> */
[----:B------:R-:W-:Y:S01]  /*14350*/  IMAD.MOV.U32 R68, RZ, RZ, R39 ;  /* 0x000000ffff447224 */ /* 0x000fe200078e0027 */
[-C--:B-1----:R-:W-:Y:S08]  /*14360*/  HMMA.16816.F32 R32, R4, R16.reuse, R88 ;  /* 0x000000100420723c */ /* 0x082ff00000001858 */
[----:B------:R-:W-:Y:S08]  /*14370*/  HMMA.16816.F32 R36, R8, R16, R84 ;  /* 0x000000100824723c */ /* 0x000ff00000001854 */
        /* <DEDUP_REMOVED lines=27> */
[----:B------:R-:W-:Y:S01]  /*14530*/  FMUL.FTZ R127, R127, R15 ;  /* 0x0000000f7f7f7220 */ /* 0x000fe20000410000 */
[----:B------:R-:W-:Y:S01]  /*14540*/  MOV R84, R52 ;  /* 0x0000003400547202 */ /* 0x000fe20000000f00 */
[----:B------:R-:W-:Y:S01]  /*14550*/  IMAD.MOV.U32 R87, RZ, RZ, R53 ;  /* 0x000000ffff577224 */ /* 0x000fe200078e0035 */
[C---:B-1----:R-:W-:Y:S08]  /*14560*/  HMMA.16816.F32 R120, R4.reuse, R16, R120 ;  /* 0x000000100478723c */ /* 0x042ff00000001878 */
[----:B------:R-:W-:Y:S07]  /*14570*/  HMMA.16816.F32 R124, R4, R18, R124 ;  /* 0x00000012047c723c */ /* 0x000fee000000187c */
[----:B------:R-:W-:-:S04]  /*14580*/  FFMA.FTZ R4, R63, c[0x0][0x23c], -R0 ;  /* 0x00008f003f047a23 */ /* 0x000fc80000010800 */
[----:B------:R1:W-:Y:S02]  /*14590*/  MUFU.EX2 R52, R4 ;  /* 0x0000000400347308 */ /* 0x0003e40000000800 */
[----:B-1----:R-:W-:-:S06]  /*145a0*/  FFMA.FTZ R4, R60, c[0x0][0x23c], -R0 ;  /* 0x00008f003c047a23 */ /* 0x002fcc0000010800 */
[----:B------:R1:W-:Y:S02]  /*145b0*/  MUFU.EX2 R53, R4 ;  /* 0x0000000400357308 */ /* 0x0003e40000000800 */
[----:B-1----:R-:W-:-:S06]  /*145c0*/  FFMA.FTZ R4, R54, c[0x0][0x23c], -R0 ;  /* 0x00008f0036047a23 */ /* 0x002fcc0000010800 */
[----:B------:R1:W-:Y:S02]  /*145d0*/  MUFU.EX2 R54, R4 ;  /* 0x0000000400367308 */ /* 0x0003e40000000800 */
[----:B-1----:R-:W-:-:S06]  /*145e0*/  FFMA.FTZ R4, R49, c[0x0][0x23c], -R0 ;  /* 0x00008f0031047a23 */ /* 0x002fcc0000010800 */
[----:B------:R1:W4:Y:S02]  /*145f0*/  MUFU.EX2 R5, R4 ;  /* 0x0000000400057308 */ /* 0x0003240000000800 */
[----:B-1----:R-:W-:-:S06]  /*14600*/  FFMA.FTZ R4, R132, c[0x0][0x23c], -R12 ;  /* 0x00008f0084047a23 */ /* 0x002fcc000001080c */
[----:B------:R1:W-:Y:S01]  /*14610*/  MUFU.EX2 R49, R4 ;  /* 0x0000000400317308 */ /* 0x0003e20000000800 */
[----:B---3--:R-:W-:Y:S02]  /*14620*/  FFMA.FTZ R26, R81, R13, R26 ;  /* 0x0000000d511a7223 */ /* 0x008fe4000001001a */
[----:B------:R-:W-:Y:S02]  /*14630*/  IMAD.MOV.U32 R81, RZ, RZ, R76 ;  /* 0x000000ffff517224 */ /* 0x000fe400078e004c */
[----:B-1----:R-:W-:Y:S02]  /*14640*/  FFMA.FTZ R4, R64, c[0x0][0x23c], -R12 ;  /* 0x00008f0040047a23 */ /* 0x002fe4000001080c */
[----:B------:R-:W-:Y:S02]  /*14650*/  IMAD.MOV.U32 R76, RZ, RZ, R51 ;  /* 0x000000ffff4c7224 */ /* 0x000fe400078e0033 */
[----:B------:R1:W-:Y:S01]  /*14660*/  MUFU.EX2 R51, R4 ;  /* 0x0000000400337308 */ /* 0x0003e20000000800 */
[----:B--2---:R-:W-:-:S02]  /*14670*/  FFMA.FTZ R27, R80, R14, R27 ;  /* 0x0000000e501b7223 */ /* 0x004fc4000001001b */
[----:B------:R-:W-:Y:S02]  /*14680*/  IMAD.MOV.U32 R80, RZ, RZ, R117 ;  /* 0x000000ffff507224 */ /* 0x000fe400078e0075 */
[----:B------:R-:W-:Y:S02]  /*14690*/  IMAD.MOV.U32 R85, RZ, RZ, R235 ;  /* 0x000000ffff557224 */ /* 0x000fe400078e00eb */
[----:B-1----:R-:W-:-:S04]  /*146a0*/  FFMA.FTZ R4, R62, c[0x0][0x23c], -R12 ;  /* 0x00008f003e047a23 */ /* 0x002fc8000001080c */
[----:B------:R1:W-:Y:S01]  /*146b0*/  MUFU.EX2 R117, R4 ;  /* 0x0000000400757308 */ /* 0x0003e20000000800 */
[----:B------:R-:W-:Y:S01]  /*146c0*/  MOV R86, R43 ;  /* 0x0000002b00567202 */ /* 0x000fe20000000f00 */
[----:B-1----:R-:W-:-:S06]  /*146d0*/  FFMA.FTZ R4, R50, c[0x0][0x23c], -R12 ;  /* 0x00008f0032047a23 */ /* 0x002fcc000001080c */
[----:B------:R1:W-:Y:S01]  /*146e0*/  MUFU.EX2 R235, R4 ;  /* 0x0000000400eb7308 */ /* 0x0003e20000000800 */
[----:B------:R-:W-:Y:S01]  /*146f0*/  MOV R91, R84 ;  /* 0x00000054005b7202 */ /* 0x000fe20000000f00 */
[----:B------:R-:W-:Y:S02]  /*14700*/  IMAD.MOV.U32 R84, RZ, RZ, R80 ;  /* 0x000000ffff547224 */ /* 0x000fe400078e0050 */
        /* <DEDUP_REMOVED lines=8> */
[----:B-1----:R-:W-:-:S04]  /*14790*/  FFMA.FTZ R4, R210, c[0x0][0x23c], -R3 ;  /* 0x00008f00d2047a23 */ /* 0x002fc80000010803 */
[----:B------:R1:W-:Y:S01]  /*147a0*/  MUFU.EX2 R50, R4 ;  /* 0x0000000400327308 */ /* 0x0003e20000000800 */
[----:B------:R-:W-:Y:S02]  /*147b0*/  IMAD.MOV.U32 R78, RZ, RZ, R79 ;  /* 0x000000ffff4e7224 */ /* 0x000fe400078e004f */
[----:B------:R-:W-:Y:S01]  /*147c0*/  IMAD.MOV.U32 R79, RZ, RZ, R72 ;  /* 0x000000ffff4f7224 */ /* 0x000fe200078e0048 */
[----:B------:R-:W-:Y:S01]  /*147d0*/  MOV R72, R73 ;  /* 0x0000004900487202 */ /* 0x000fe20000000f00 */
[----:B------:R-:W-:Y:S01]  /*147e0*/  IMAD.MOV.U32 R69, RZ, RZ, R59 ;  /* 0x000000ffff457224 */ /* 0x000fe200078e003b */
[----:B------:R-:W-:Y:S01]  /*147f0*/  MOV R116, R58 ;  /* 0x0000003a00747202 */ /* 0x000fe20000000f00 */
[----:B------:R-:W-:Y:S02]  /*14800*/  IMAD.MOV.U32 R73, RZ, RZ, R74 ;  /* 0x000000ffff497224 */ /* 0x000fe400078e004a */
[----:B-1----:R-:W-:-:S04]  /*14810*/  FFMA.FTZ R4, R67, c[0x0][0x23c], -R3 ;  /* 0x00008f0043047a23 */ /* 0x002fc80000010803 */
[----:B------:R1:W2:Y:S01]  /*14820*/  MUFU.EX2 R6, R4 ;  /* 0x0000000400067308 */ /* 0x0002a20000000800 */
[----:B------:R-:W-:Y:S02]  /*14830*/  IMAD.MOV.U32 R139, RZ, RZ, R31 ;  /* 0x000000ffff8b7224 */ /* 0x000fe400078e001f */
[----:B------:R-:W-:Y:S01]  /*14840*/  IMAD.MOV.U32 R74, RZ, RZ, R75 ;  /* 0x000000ffff4a7224 */ /* 0x000fe200078e004b */
[----:B------:R-:W-:Y:S01]  /*14850*/  MOV R75, R68 ;  /* 0x00000044004b7202 */ /* 0x000fe20000000f00 */
[-C--:B------:R-:W-:Y:S02]  /*14860*/  FMUL.FTZ R58, R118, R14.reuse ;  /* 0x0000000e763a7220 */ /* 0x080fe40000410000 */
[-C--:B------:R-:W-:Y:S02]  /*14870*/  FMUL.FTZ R59, R119, R14.reuse ;  /* 0x0000000e773b7220 */ /* 0x080fe40000410000 */
[----:B------:R-:W-:Y:S02]  /*14880*/  FMUL.FTZ R30, R130, R14 ;  /* 0x0000000e821e7220 */ /* 0x000fe40000410000 */
[----:B-1----:R-:W-:-:S02]  /*14890*/  FFMA.FTZ R4, R48, c[0x0][0x23c], -R3 ;  /* 0x00008f0030047a23 */ /* 0x002fc40000010803 */
[----:B------:R-:W-:Y:S02]  /*148a0*/  FMUL.FTZ R31, R131, R14 ;  /* 0x0000000e831f7220 */ /* 0x000fe40000410000 */
[----:B------:R1:W-:Y:S01]  /*148b0*/  MUFU.EX2 R213, R4 ;  /* 0x0000000400d57308 */ /* 0x0003e20000000800 */
[----:B------:R-:W-:Y:S02]  /*148c0*/  IMAD.MOV.U32 R68, RZ, RZ, R69 ;  /* 0x000000ffff447224 */ /* 0x000fe400078e0045 */
[----:B------:R-:W-:Y:S01]  /*148d0*/  IMAD.MOV.U32 R69, RZ, RZ, R42 ;  /* 0x000000ffff457224 */ /* 0x000fe200078e002a */
[----:B------:R-:W-:Y:S01]  /*148e0*/  HMMA.16816.F32 R56, R8, R16, R56 ;  /* 0x000000100838723c */ /* 0x000fe20000001838 */
[----:B-1----:R-:W-:-:S04]  /*148f0*/  FFMA.FTZ R4, R216, c[0x0][0x23c], -R2 ;  /* 0x00008f00d8047a23 */ /* 0x002fc80000010802 */
[----:B------:R1:W-:Y:S03]  /*14900*/  MUFU.EX2 R42, R4 ;  /* 0x00000004002a7308 */ /* 0x0003e60000000800 */
[----:B------:R-:W-:Y:S01]  /*14910*/  HMMA.16816.F32 R28, R8, R18, R28 ;  /* 0x00000012081c723c */ /* 0x000fe2000000181c */
[----:B------:R-:W3:Y:S01]  /*14920*/  LDSM.16.MT88.4 R16, [R225+0xc800] ;  /* 0x00c80000e110783b */ /* 0x000ee20000004200 */
[----:B-1----:R-:W-:-:S04]  /*14930*/  FFMA.FTZ R4, R215, c[0x0][0x23c], -R2 ;  /* 0x00008f00d7047a23 */ /* 0x002fc80000010802 */
[----:B------:R1:W-:Y:S02]  /*14940*/  MUFU.EX2 R48, R4 ;  /* 0x0000000400307308 */ /* 0x0003e40000000800 */
[----:B-1----:R-:W-:-:S06]  /*14950*/  FFMA.FTZ R4, R214, c[0x0][0x23c], -R2 ;  /* 0x00008f00d6047a23 */ /* 0x002fcc0000010802 */
[----:B------:R1:W-:Y:S02]  /*14960*/  MUFU.EX2 R118, R4 ;  /* 0x0000000400767308 */ /* 0x0003e40000000800 */
[----:B-1----:R-:W-:-:S06]  /*14970*/  FFMA.FTZ R4, R211, c[0x0][0x23c], -R2 ;  /* 0x00008f00d3047a23 */ /* 0x002fcc0000010802 */
[----:B------:R-:W1:Y:S01]  /*14980*/  MUFU.EX2 R4, R4 ;  /* 0x0000000400047308 */ /* 0x000e620000000800 */
[----:B------:R-:W-:Y:S01]  /*14990*/  FFMA.FTZ R92, R55, c[0x0][0x23c], -R0 ;  /* 0x00008f00375c7a23 */ /* 0x000fe20000010800 */
[----:B----4-:R-:W-:Y:S01]  /*149a0*/  MOV R211, R5 ;  /* 0x0000000500d37202 */ /* 0x010fe20000000f00 */
[----:B--2---:R-:W-:Y:S01]  /*149b0*/  IMAD.MOV.U32 R216, RZ, RZ, R6 ;  /* 0x000000ffffd87224 */ /* 0x004fe200078e0006 */
[----:B------:R-:W-:Y:S01]  /*149c0*/  MOV R88, R81 ;  /* 0x0000005100587202 */ /* 0x000fe20000000f00 */
[----:B------:R-:W-:Y:S01]  /*149d0*/  IMAD.MOV.U32 R90, RZ, RZ, R84 ;  /* 0x000000ffff5a7224 */ /* 0x000fe200078e0054 */
[----:B------:R-:W-:Y:S01]  /*149e0*/  F2FP.PACK_AB R8, R53, R52 ;  /* 0x000000343508723e */ /* 0x000fe200000000ff */
[----:B------:R-:W-:Y:S01]  /*149f0*/  IMAD.MOV.U32 R89, RZ, RZ, R80 ;  /* 0x000000ffff597224 */ /* 0x000fe200078e0050 */
[----:B------:R-:W-:Y:S01]  /*14a00*/  MOV R80, R77 ;  /* 0x0000004d00507202 */ /* 0x000fe20000000f00 */
[----:B------:R-:W-:Y:S01]  /*14a10*/  IMAD.MOV.U32 R95, RZ, RZ, R82 ;  /* 0x000000ffff5f7224 */ /* 0x000fe200078e0052 */
[----:B------:R-:W-:Y:S01]  /*14a20*/  F2FP.PACK_AB R9, R51, R49 ;  /* 0x000000313309723e */ /* 0x000fe200000000ff */
[----:B------:R-:W-:-:S02]  /*14a30*/  IMAD.MOV.U32 R84, RZ, RZ, R83 ;  /* 0x000000ffff547224 */ /* 0x000fc400078e0053 */
[----:B-1----:R-:W-:Y:S01]  /*14a40*/  IMAD.MOV.U32 R55, RZ, RZ, R4 ;  /* 0x000000ffff377224 */ /* 0x002fe200078e0004 */
[----:B------:R-:W-:Y:S01]  /*14a50*/  MOV R83, R72 ;  /* 0x0000004800537202 */ /* 0x000fe20000000f00 */
[----:B------:R-:W-:Y:S01]  /*14a60*/  IMAD.MOV.U32 R81, RZ, RZ, R78 ;  /* 0x000000ffff517224 */ /* 0x000fe200078e004e */
[----:B------:R-:W-:Y:S01]  /*14a70*/  F2FP.PACK_AB R10, R211, R54 ;  /* 0x00000036d30a723e */ /* 0x000fe200000000ff */
[----:B------:R-:W-:Y:S01]  /*14a80*/  IMAD.MOV.U32 R82, RZ, RZ, R79 ;  /* 0x000000ffff527224 */ /* 0x000fe200078e004f */
[----:B------:R-:W-:Y:S02]  /*14a90*/  F2FP.PACK_AB R11, R235, R117 ;  /* 0x00000075eb0b723e */ /* 0x000fe400000000ff */
[----:B------:R-:W-:Y:S02]  /*14aa0*/  F2FP.PACK_AB R4, R50, R43 ;  /* 0x0000002b3204723e */ /* 0x000fe400000000ff */
[----:B------:R-:W-:Y:S02]  /*14ab0*/  F2FP.PACK_AB R6, R213, R216 ;  /* 0x000000d8d506723e */ /* 0x000fe400000000ff */
[----:B------:R-:W-:-:S02]  /*14ac0*/  F2FP.PACK_AB R5, R48, R42 ;  /* 0x0000002a3005723e */ /* 0x000fc400000000ff */
[----:B------:R-:W-:Y:S01]  /*14ad0*/  F2FP.PACK_AB R7, R55, R118 ;  /* 0x000000763707723e */ /* 0x000fe200000000ff */
[----:B------:R-:W-:Y:S02]  /*14ae0*/  IMAD.MOV.U32 R77, RZ, RZ, R73 ;  /* 0x000000ffff4d7224 */ /* 0x000fe400078e0049 */
[----:B------:R-:W-:Y:S02]  /*14af0*/  IMAD.MOV.U32 R73, RZ, RZ, R69 ;  /* 0x000000ffff497224 */ /* 0x000fe400078e0045 */
[----:B------:R-:W-:Y:S01]  /*14b00*/  IMAD.MOV.U32 R69, RZ, RZ, R218 ;  /* 0x000000ffff457224 */ /* 0x000fe200078e00da */
[----:B---3--:R-:W-:Y:S01]  /*14b10*/  HMMA.16816.F32 R148, R8, R16, R148 ;  /* 0x000000100894723c */ /* 0x008fe20000001894 */
[----:B------:R-:W-:-:S07]  /*14b20*/  FFMA.FTZ R218, R61, c[0x0][0x23c], -R0 ;  /* 0x00008f003dda7a23 */ /* 0x000fce0000010800 */
        /* <DEDUP_REMOVED lines=11> */
[----:B------:R-:W-:Y:S01]  /*14be0*/  MOV R210, R88 ;  /* 0x0000005800d27202 */ /* 0x000fe20000000f00 */
[----:B------:R-:W-:Y:S01]  /*14bf0*/  IMAD.MOV.U32 R80, RZ, RZ, R72 ;  /* 0x000000ffff507224 */ /* 0x000fe200078e0048 */
[----:B------:R-:W-:Y:S01]  /*14c00*/  MOV R83, R73 ;  /* 0x0000004900537202 */ /* 0x000fe20000000f00 */
[----:B------:R-:W-:Y:S02]  /*14c10*/  IMAD.MOV.U32 R82, RZ, RZ, R74 ;  /* 0x000000ffff527224 */ /* 0x000fe400078e004a */
[----:B------:R-:W-:Y:S02]  /*14c20*/  IMAD.MOV.U32 R81, RZ, RZ, R75 ;  /* 0x000000ffff517224 */ /* 0x000fe400078e004b */
[--C-:B------:R-:W-:Y:S02]  /*14c30*/  FFMA.FTZ R14, R133, c[0x0][0x23c], -R0.reuse ;  /* 0x00008f00850e7a23 */ /* 0x100fe40000010800 */
[----:B------:R-:W-:Y:S01]  /*14c40*/  IMAD.MOV.U32 R119, RZ, RZ, R95 ;  /* 0x000000ffff777224 */ /* 0x000fe200078e005f */
[----:B------:R-:W-:Y:S01]  /*14c50*/  MOV R95, R87 ;  /* 0x00000057005f7202 */ /* 0x000fe20000000f00 */
[----:B------:R-:W-:Y:S01]  /*14c60*/  FFMA.FTZ R25, R212, c[0x0][0x23c], -R0 ;  /* 0x00008f00d4197a23 */ /* 0x000fe20000010800 */
[----:B------:R-:W-:Y:S01]  /*14c70*/  MOV R212, R69 ;  /* 0x0000004500d47202 */ /* 0x000fe20000000f00 */
[----:B------:R-:W-:-:S02]  /*14c80*/  IMAD.MOV.U32 R93, RZ, RZ, R85 ;  /* 0x000000ffff5d7224 */ /* 0x000fc400078e0055 */
[----:B------:R-:W-:Y:S01]  /*14c90*/  IMAD.MOV.U32 R94, RZ, RZ, R86 ;  /* 0x000000ffff5e7224 */ /* 0x000fe200078e0056 */
[----:B------:R-:W-:Y:S01]  /*14ca0*/  MOV R86, R78 ;  /* 0x0000004e00567202 */ /* 0x000fe20000000f00 */
[----:B------:R-:W-:Y:S02]  /*14cb0*/  IMAD.MOV.U32 R133, RZ, RZ, R131 ;  /* 0x000000ffff857224 */ /* 0x000fe400078e0083 */
[----:B------:R-:W-:Y:S02]  /*14cc0*/  IMAD.MOV.U32 R64, RZ, RZ, R89 ;  /* 0x000000ffff407224 */ /* 0x000fe400078e0059 */
[----:B------:R-:W-:Y:S02]  /*14cd0*/  IMAD.MOV.U32 R132, RZ, RZ, R90 ;  /* 0x000000ffff847224 */ /* 0x000fe400078e005a */
[----:B------:R-:W-:Y:S02]  /*14ce0*/  IMAD.MOV.U32 R130, RZ, RZ, R76 ;  /* 0x000000ffff827224 */ /* 0x000fe400078e004c */
[----:B------:R-:W-:-:S02]  /*14cf0*/  IMAD.MOV.U32 R85, RZ, RZ, R77 ;  /* 0x000000ffff557224 */ /* 0x000fc400078e004d */
[----:B------:R-:W-:Y:S01]  /*14d00*/  IMAD.MOV.U32 R87, RZ, RZ, R79 ;  /* 0x000000ffff577224 */ /* 0x000fe200078e004f */
[----:B-1----:R-:W-:Y:S01]  /*14d10*/  HMMA.16816.F32 R72, R4, R18, R172 ;  /* 0x000000120448723c */ /* 0x002fe200000018ac */
[----:B------:R-:W-:Y:S02]  /*14d20*/  IMAD.MOV.U32 R131, RZ, RZ, R68 ;  /* 0x000000ffff837224 */ /* 0x000fe400078e0044 */
[----:B------:R-:W-:-:S04]  /*14d30*/  IMAD.MOV.U32 R215, RZ, RZ, R71 ;  /* 0x000000ffffd77224 */ /* 0x000fc800078e0047 */
[----:B------:R-:W-:Y:S01]  /*14d40*/  MOV R173, R210 ;  /* 0x000000d200ad7202 */ /* 0x000fe20000000f00 */
[----:B------:R-:W-:Y:S01]  /*14d50*/  IMAD.MOV.U32 R210, RZ, RZ, R70 ;  /* 0x000000ffffd27224 */ /* 0x000fe200078e0046 */
[-C--:B------:R-:W-:Y:S08]  /*14d60*/  HMMA.16816.F32 R88, R8, R16.reuse, R220 ;  /* 0x000000100858723c */ /* 0x080ff000000018dc */
[----:B------:R-:W-:Y:S08]  /*14d70*/  HMMA.16816.F32 R76, R4, R16, R164 ;  /* 0x00000010044c723c */ /* 0x000ff000000018a4 */
[----:B------:R-:W-:Y:S01]  /*14d80*/  HMMA.16816.F32 R68, R8, R18, R168 ;  /* 0x000000120844723c */ /* 0x000fe200000018a8 */
[----:B------:R-:W1:Y:S01]  /*14d90*/  LDSM.16.MT88.4 R16, [R228+0xc800] ;  /* 0x00c80000e410783b */ /* 0x000e620000004200 */
[----:B------:R-:W-:-:S02]  /*14da0*/  FFMA.FTZ R24, R138, c[0x0][0x23c], -R0 ;  /* 0x00008f008a187a23 */ /* 0x000fc40000010800 */
[--C-:B------:R-:W-:Y:S02]  /*14db0*/  FFMA.FTZ R13, R66, c[0x0][0x23c], -R0.reuse ;  /* 0x00008f00420d7a23 */ /* 0x100fe40000010800 */
[--C-:B------:R-:W-:Y:S02]  /*14dc0*/  FFMA.FTZ R209, R65, c[0x0][0x23c], -R0.reuse ;  /* 0x00008f0041d17a23 */ /* 0x100fe40000010800 */
[----:B------:R-:W-:Y:S01]  /*14dd0*/  FFMA.FTZ R214, R40, c[0x0][0x23c], -R0 ;  /* 0x00008f0028d67a23 */ /* 0x000fe20000010800 */
[----:B------:R-:W-:Y:S01]  /*14de0*/  MOV R172, R130 ;  /* 0x0000008200ac7202 */ /* 0x000fe20000000f00 */
[----:B------:R-:W-:Y:S02]  /*14df0*/  IMAD.MOV.U32 R0, RZ, RZ, R64 ;  /* 0x000000ffff007224 */ /* 0x000fe400078e0040 */
[----:B------:R-:W-:Y:S01]  /*14e00*/  IMAD.MOV.U32 R130, RZ, RZ, R84 ;  /* 0x000000ffff827224 */ /* 0x000fe200078e0054 */
[-C--:B-1----:R-:W-:Y:S07]  /*14e10*/  HMMA.16816.F32 R64, R8, R16.reuse, R180 ;  /* 0x000000100840723c */ /* 0x082fee00000018b4 */
[----:B------:R-:W-:Y:S01]  /*14e20*/  MOV R183, R85 ;  /* 0x0000005500b77202 */ /* 0x000fe20000000f00 */
[----:B------:R-:W-:Y:S01]  /*14e30*/  IMAD.MOV.U32 R182, RZ, RZ, R86 ;  /* 0x000000ffffb67224 */ /* 0x000fe200078e0056 */
[----:B------:R-:W-:Y:S01]  /*14e40*/  HMMA.16816.F32 R176, R4, R16, R176 ;  /* 0x0000001004b0723c */ /* 0x000fe200000018b0 */
[----:B------:R-:W-:-:S07]  /*14e50*/  IMAD.MOV.U32 R181, RZ, RZ, R87 ;  /* 0x000000ffffb57224 */ /* 0x000fce00078e0057 */
[-C--:B------:R-:W-:Y:S08]  /*14e60*/  HMMA.16816.F32 R188, R4, R18.reuse, R188 ;  /* 0x0000001204bc723c */ /* 0x080ff000000018bc */
[----:B------:R-:W-:Y:S01]  /*14e70*/  HMMA.16816.F32 R84, R8, R18, R184 ;  /* 0x000000120854723c */ /* 0x000fe200000018b8 */
[----:B------:R-:W1:Y:S01]  /*14e80*/  LDSM.16.MT88.4 R16, [R227+0xc800] ;  /* 0x00c80000e310783b */ /* 0x000e620000004200 */
[----:B------:R-:W-:Y:S01]  /*14e90*/  MOV R180, R80 ;  /* 0x0000005000b47202 */ /* 0x000fe20000000f00 */
[----:B------:R-:W-:-:S02]  /*14ea0*/  IMAD.MOV.U32 R138, RZ, RZ, R82 ;  /* 0x000000ffff8a7224 */ /* 0x000fc400078e0052 */
[----:B------:R-:W-:Y:S02]  /*14eb0*/  IMAD.MOV.U32 R40, RZ, RZ, R94 ;  /* 0x000000ffff287224 */ /* 0x000fe400078e005e */
[----:B------:R-:W-:Y:S01]  /*14ec0*/  IMAD.MOV.U32 R185, RZ, RZ, R81 ;  /* 0x000000ffffb97224 */ /* 0x000fe200078e0051 */
[----:B------:R-:W-:Y:S02]  /*14ed0*/  MOV R184, R83 ;  /* 0x0000005300b87202 */ /* 0x000fe40000000f00 */
[----:B------:R-:W-:Y:S01]  /*14ee0*/  MOV R187, R92 ;  /* 0x0000005c00bb7202 */ /* 0x000fe20000000f00 */
[-C--:B-1----:R-:W-:Y:S07]  /*14ef0*/  HMMA.16816.F32 R80, R8, R16.reuse, R196 ;  /* 0x000000100850723c */ /* 0x082fee00000018c4 */
[----:B------:R-:W-:Y:S01]  /*14f00*/  MOV R197, R93 ;  /* 0x0000005d00c57202 */ /* 0x000fe20000000f00 */
[----:B------:R-:W-:Y:S01]  /*14f10*/  IMAD.MOV.U32 R196, RZ, RZ, R95 ;  /* 0x000000ffffc47224 */ /* 0x000fe200078e005f */
[C---:B------:R-:W-:Y:S08]  /*14f20*/  HMMA.16816.F32 R192, R4.reuse, R16, R192 ;  /* 0x0000001004c0723c */ /* 0x040ff000000018c0 */
[-C--:B------:R-:W-:Y:S08]  /*14f30*/  HMMA.16816.F32 R204, R4, R18.reuse, R204 ;  /* 0x0000001204cc723c */ /* 0x080ff000000018cc */
[C---:B------:R-:W-:Y:S01]  /*14f40*/  HMMA.16816.F32 R92, R8.reuse, R18, R200 ;  /* 0x00000012085c723c */ /* 0x040fe200000018c8 */
[----:B------:R-:W1:Y:S07]  /*14f50*/  LDSM.16.MT88.4 R16, [R225+0xe800] ;  /* 0x00e80000e110783b */ /* 0x000e6e0000004200 */
[-C--:B-1----:R-:W-:Y:S01]  /*14f60*/  HMMA.16816.F32 R168, R8, R16.reuse, R160 ;  /* 0x0000001008a8723c */ /* 0x082fe200000018a0 */
[----:B------:R-:W2:Y:S07]  /*14f70*/  LDL.LU R161, [R1+0x6c] ;  /* 0x00006c0001a17983 */ /* 0x000eae0000300800 */
        /* <DEDUP_REMOVED lines=13> */
[----:B------:R-:W-:Y:S01]  /*15050*/  IMAD.MOV.U32 R162, RZ, RZ, R116 ;  /* 0x000000ffffa27224 */ /* 0x000fe200078e0074 */
[-C--:B-1----:R-:W-:Y:S08]  /*15060*/  HMMA.16816.F32 R220, R8, R16.reuse, R36 ;  /* 0x0000001008dc723c */ /* 0x082ff00000001824 */
[C---:B------:R-:W-:Y:S08]  /*15070*/  HMMA.16816.F32 R128, R4.reuse, R16, R32 ;  /* 0x000000100480723c */ /* 0x040ff00000001820 */
[-C--:B------:R-:W-:Y:S01]  /*15080*/  HMMA.16816.F32 R116, R4, R18.reuse, R20 ;  /* 0x000000120474723c */ /* 0x080fe20000001814 */
[----:B------:R-:W1:Y:S07]  /*15090*/  LDSM.16.MT88.4 R20, [R228+0xe800] ;  /* 0x00e80000e414783b */ /* 0x000e6e0000004200 */
[----:B------:R-:W-:Y:S01]  /*150a0*/  HMMA.16816.F32 R96, R8, R18, R96 ;  /* 0x000000120860723c */ /* 0x000fe20000001860 */
[----:B------:R-:W3:Y:S01]  /*150b0*/  LDSM.16.MT88.4 R16, [R227+0xe800] ;  /* 0x00e80000e310783b */ /* 0x000ee20000004200 */
[----:B------:R-:W-:-:S02]  /*150c0*/  IMAD.MOV.U32 R163, RZ, RZ, R217 ;  /* 0x000000ffffa37224 */ /* 0x000fc400078e00d9 */
[----:B------:R-:W-:Y:S02]  /*150d0*/  IMAD.MOV.U32 R202, RZ, RZ, R215 ;  /* 0x000000ffffca7224 */ /* 0x000fe400078e00d7 */
[----:B------:R-:W-:Y:S02]  /*150e0*/  IMAD.MOV.U32 R203, RZ, RZ, R212 ;  /* 0x000000ffffcb7224 */ /* 0x000fe400078e00d4 */
[----:B------:R-:W-:Y:S01]  /*150f0*/  FFMA.FTZ R0, R0, c[0x0][0x23c], -R12 ;  /* 0x00008f0000007a23 */ /* 0x000fe2000001080c */
[C---:B-1----:R-:W-:Y:S08]  /*15100*/  HMMA.16816.F32 R104, R4.reuse, R20, R104 ;  /* 0x000000140468723c */ /* 0x042ff00000001868 */
[C---:B------:R-:W-:Y:S08]  /*15110*/  HMMA.16816.F32 R108, R4.reuse, R22, R108 ;  /* 0x00000016046c723c */ /* 0x040ff0000000186c */
[C---:B---3--:R-:W-:Y:S08]  /*15120*/  HMMA.16816.F32 R120, R4.reuse, R16, R120 ;  /* 0x000000100478723c */ /* 0x048ff00000001878 */
[----:B------:R-:W-:Y:S07]  /*15130*/  HMMA.16816.F32 R124, R4, R18, R124 ;  /* 0x00000012047c723c */ /* 0x000fee000000187c */
[----:B--2---:R-:W-:Y:S01]  /*15140*/  FFMA.FTZ R4, R161, R15, R41 ;  /* 0x0000000fa1047223 */ /* 0x004fe20000010029 */
        /* <DEDUP_REMOVED lines=35> */
[----:B------:R-:W-:Y:S02]  /*15380*/  IMAD.MOV.U32 R181, RZ, RZ, R182 ;  /* 0x000000ffffb57224 */ /* 0x000fe400078e00b6 */
        /* <DEDUP_REMOVED lines=8> */
[----:B------:R1:W-:Y:S01]  /*15410*/  MUFU.EX2 R209, R0 ;  /* 0x0000000000d17308 */ /* 0x0003e20000000800 */
[----:B------:R-:W-:-:S02]  /*15420*/  IMAD.MOV.U32 R197, RZ, RZ, R199 ;  /* 0x000000ffffc57224 */ /* 0x000fc400078e00c7 */
[----:B------:R-:W-:Y:S02]  /*15430*/  IMAD.MOV.U32 R199, RZ, RZ, R185 ;  /* 0x000000ffffc77224 */ /* 0x000fe400078e00b9 */
[----:B------:R-:W-:Y:S02]  /*15440*/  IMAD.MOV.U32 R185, RZ, RZ, R181 ;  /* 0x000000ffffb97224 */ /* 0x000fe400078e00b5 */
[----:B------:R-:W-:Y:S01]  /*15450*/  IMAD.MOV.U32 R181, RZ, RZ, R183 ;  /* 0x000000ffffb57224 */ /* 0x000fe200078e00b7 */
[----:B------:R-:W-:Y:S02]  /*15460*/  MOV R183, R172 ;  /* 0x000000ac00b77202 */ /* 0x000fe40000000f00 */
[----:B------:R-:W-:Y:S01]  /*15470*/  MOV R172, R211 ;  /* 0x000000d300ac7202 */ /* 0x000fe20000000f00 */
[----:B-1----:R-:W-:Y:S01]  /*15480*/  FFMA.FTZ R0, R160, c[0x0][0x23c], -R12 ;  /* 0x00008f00a0007a23 */ /* 0x002fe2000001080c */
[----:B------:R-:W-:Y:S02]  /*15490*/  MOV R160, R162 ;  /* 0x000000a200a07202 */ /* 0x000fe40000000f00 */
[----:B------:R-:W-:Y:S01]  /*154a0*/  MOV R162, R200 ;  /* 0x000000c800a27202 */ /* 0x000fe20000000f00 */
[----:B------:R1:W-:Y:S01]  /*154b0*/  MUFU.EX2 R211, R0 ;  /* 0x0000000000d37308 */ /* 0x0003e20000000800 */
[----:B------:R-:W-:-:S02]  /*154c0*/  MOV R200, R202 ;  /* 0x000000ca00c87202 */ /* 0x000fc40000000f00 */
[----:B------:R-:W-:Y:S02]  /*154d0*/  MOV R202, R196 ;  /* 0x000000c400ca7202 */ /* 0x000fe40000000f00 */
[----:B------:R-:W-:Y:S02]  /*154e0*/  MOV R196, R198 ;  /* 0x000000c600c47202 */ /* 0x000fe40000000f00 */
        /* <DEDUP_REMOVED lines=13> */
[----:B------:R-:W-:Y:S02]  /*155c0*/  MOV R180, R182 ;  /* 0x000000b600b47202 */ /* 0x000fe40000000f00 */
[----:B------:R-:W-:Y:S01]  /*155d0*/  MOV R197, R198 ;  /* 0x000000c600c57202 */ /* 0x000fe20000000f00 */
        /* <DEDUP_REMOVED lines=12> */
[----:B------:R1:W-:Y:S01]  /*156a0*/  MUFU.EX2 R214, R0 ;  /* 0x0000000000d67308 */ /* 0x0003e20000000800 */
[--C-:B------:R-:W-:Y:S01]  /*156b0*/  FFMA.FTZ R33, R232, c[0x0][0x23c], -R12.reuse ;  /* 0x00008f00e8217a23 */ /* 0x100fe2000001080c */
[----:B------:R2:W5:Y:S01]  /*156c0*/  LDL.LU R236, [R1+0xc0] ;  /* 0x0000c00001ec7983 */ /* 0x0005620000300800 */
        /* <DEDUP_REMOVED lines=21> */
[----:B------:R1:W-:Y:S01]  /*15820*/  MUFU.EX2 R216, R0 ;  /* 0x0000000000d87308 */ /* 0x0003e20000000800 */
[----:B------:R-:W-:Y:S02]  /*15830*/  MOV R38, R160 ;  /* 0x000000a000267202 */ /* 0x000fe40000000f00 */
[----:B------:R-:W-:Y:S01]  /*15840*/  MOV R160, R162 ;  /* 0x000000a200a07202 */ /* 0x000fe20000000f00 */
[----:B-1----:R-:W-:Y:S02]  /*15850*/  FFMA.FTZ R0, R39, c[0x0][0x23c], -R3 ;  /* 0x00008f0027007a23 */ /* 0x002fe40000010803 */
[----:B------:R-:W-:Y:S02]  /*15860*/  IMAD.MOV.U32 R39, RZ, RZ, R161 ;  /* 0x000000ffff277224 */ /* 0x000fe400078e00a1 */
[----:B------:R-:W-:Y:S02]  /*15870*/  IMAD.MOV.U32 R161, RZ, RZ, R163 ;  /* 0x000000ffffa17224 */ /* 0x000fe400078e00a3 */
[----:B------:R-:W-:-:S02]  /*15880*/  IMAD.MOV.U32 R163, RZ, RZ, R201 ;  /* 0x000000ffffa37224 */ /* 0x000fc400078e00c9 */
[----:B------:R-:W-:Y:S02]  /*15890*/  IMAD.MOV.U32 R201, RZ, RZ, R203 ;  /* 0x000000ffffc97224 */ /* 0x000fe400078e00cb */
[----:B------:R-:W-:Y:S02]  /*158a0*/  IMAD.MOV.U32 R203, RZ, RZ, R197 ;  /* 0x000000ffffcb7224 */ /* 0x000fe400078e00c5 */
        /* <DEDUP_REMOVED lines=8> */
[----:B------:R1:W-:Y:S01]  /*15930*/  MUFU.EX2 R133, R0 ;  /* 0x0000000000857308 */ /* 0x0003e20000000800 */
[----:B------:R-:W-:-:S02]  /*15940*/  MOV R200, R202 ;  /* 0x000000ca00c87202 */ /* 0x000fc40000000f00 */
[----:B------:R-:W-:Y:S02]  /*15950*/  MOV R202, R196 ;  /* 0x000000c400ca7202 */ /* 0x000fe40000000f00 */
[----:B------:R-:W-:Y:S02]  /*15960*/  MOV R196, R198 ;  /* 0x000000c600c47202 */ /* 0x000fe40000000f00 */
[----:B------:R-:W-:Y:S01]  /*15970*/  MOV R198, R184 ;  /* 0x000000b800c67202 */ /* 0x000fe20000000f00 */
        /* <DEDUP_REMOVED lines=17> */
[----:B------:R-:W-:Y:S02]  /*15a90*/  MOV R186, R208 ;  /* 0x000000d000ba7202 */ /* 0x000fe40000000f00 */
[----:B------:R1:W-:Y:S01]  /*15aa0*/  MUFU.EX2 R208, R0 ;  /* 0x0000000000d07308 */ /* 0x0003e20000000800 */
[----:B------:R-:W-:-:S02]  /*15ab0*/  IMAD.MOV.U32 R37, RZ, RZ, R39 ;  /* 0x000000ffff257224 */ /* 0x000fc400078e0027 */
[----:B------:R-:W-:Y:S02]  /*15ac0*/  IMAD.MOV.U32 R39, RZ, RZ, R161 ;  /* 0x000000ffff277224 */ /* 0x000fe400078e00a1 */
[----:B------:R-:W-:Y:S02]  /*15ad0*/  IMAD.MOV.U32 R161, RZ, RZ, R200 ;  /* 0x000000ffffa17224 */ /* 0x000fe400078e00c8 */
[----:B------:R-:W-:Y:S02]  /*15ae0*/  IMAD.MOV.U32 R200, RZ, RZ, R202 ;  /* 0x000000ffffc87224 */ /* 0x000fe400078e00ca */
[----:B-1----:R-:W-:Y:S01]  /*15af0*/  FFMA.FTZ R0, R38, c[0x0][0x23c], -R3 ;  /* 0x00008f0026007a23 */ /* 0x002fe20000010803 */
[----:B------:R-:W-:Y:S02]  /*15b00*/  MOV R38, R160 ;  /* 0x000000a000267202 */ /* 0x000fe40000000f00 */
[----:B------:R-:W-:Y:S02]  /*15b10*/  MOV R160, R162 ;  /* 0x000000a200a07202 */ /* 0x000fe40000000f00 */
[----:B------:R-:W-:-:S02]  /*15b20*/  MOV R162, R201 ;  /* 0x000000c900a27202 */ /* 0x000fc40000000f00 */
[----:B------:R-:W-:Y:S02]  /*15b30*/  MOV R201, R203 ;  /* 0x000000cb00c97202 */ /* 0x000fe40000000f00 */
[----:B------:R-:W-:Y:S02]  /*15b40*/  MOV R203, R197 ;  /* 0x000000c500cb7202 */ /* 0x000fe40000000f00 */
[----:B------:R-:W-:Y:S02]  /*15b50*/  MOV R197, R185 ;  /* 0x000000b900c57202 */ /* 0x000fe40000000f00 */
[----:B------:R-:W-:Y:S02]  /*15b60*/  MOV R185, R210 ;  /* 0x000000d200b97202 */ /* 0x000fe40000000f00 */
[----:B------:R1:W-:Y:S01]  /*15b70*/  MUFU.EX2 R210, R0 ;  /* 0x0000000000d27308 */ /* 0x0003e20000000800 */
[----:B------:R-:W-:Y:S02]  /*15b80*/  IMAD.MOV.U32 R202, RZ, RZ, R196 ;  /* 0x000000ffffca7224 */ /* 0x000fe400078e00c4 */
[----:B------:R-:W-:Y:S01]  /*15b90*/  IMAD.MOV.U32 R196, RZ, RZ, R198 ;  /* 0x000000ffffc47224 */ /* 0x000fe200078e00c6 */
[----:B------:R-:W-:Y:S01]  /*15ba0*/  MOV R198, R199 ;  /* 0x000000c700c67202 */ /* 0x000fe20000000f00 */
[----:B------:R-:W-:-:S02]  /*15bb0*/  IMAD.MOV.U32 R199, RZ, RZ, R184 ;  /* 0x000000ffffc77224 */ /* 0x000fc400078e00b8 */
[----:B------:R-:W-:Y:S02]  /*15bc0*/  IMAD.MOV.U32 R184, RZ, RZ, R186 ;  /* 0x000000ffffb87224 */ /* 0x000fe400078e00ba */
        /* <DEDUP_REMOVED lines=8> */
[----:B------:R-:W-:-:S02]  /*15c50*/  FFMA.FTZ R34, R37, c[0x0][0x23c], -R12 ;  /* 0x00008f0025227a23 */ /* 0x000fc4000001080c */
        /* <DEDUP_REMOVED lines=36> */
[----:B------:R-:W-:-:S02]  /*15ea0*/  IMAD.MOV.U32 R36, RZ, RZ, R160 ;  /* 0x000000ffff247224 */ /* 0x000fc400078e00a0 */
[----:B------:R-:W-:Y:S02]  /*15eb0*/  IMAD.MOV.U32 R160, RZ, RZ, R162 ;  /* 0x000000ffffa07224 */ /* 0x000fe400078e00a2 */
[----:B-1----:R-:W-:-:S04]  /*15ec0*/  FFMA.FTZ R0, R233, c[0x0][0x23c], -R2 ;  /* 0x00008f00e9007a23 */ /* 0x002fc80000010802 */
[----:B------:R1:W-:Y:S01]  /*15ed0*/  MUFU.EX2 R55, R0 ;  /* 0x0000000000377308 */ /* 0x0003e20000000800 */
[----:B------:R-:W-:Y:S01]  /*15ee0*/  MOV R21, R160 ;  /* 0x000000a000157202 */ /* 0x000fe20000000f00 */
[--C-:B------:R-:W-:Y:S01]  /*15ef0*/  FFMA.FTZ R37, R37, c[0x0][0x23c], -R3.reuse ;  /* 0x00008f0025257a23 */ /* 0x100fe20000010803 */
[----:B------:R-:W-:Y:S01]  /*15f00*/  HMMA.16816.F32 R112, R8, R22, R112 ;  /* 0x000000160870723c */ /* 0x000fe20000001870 */
[--C-:B------:R-:W-:Y:S02]  /*15f10*/  FFMA.FTZ R36, R36, c[0x0][0x23c], -R3.reuse ;  /* 0x00008f0024247a23 */ /* 0x100fe40000010803 */
[----:B-1----:R-:W-:Y:S01]  /*15f20*/  FFMA.FTZ R0, R35, c[0x0][0x23c], -R2 ;  /* 0x00008f0023007a23 */ /* 0x002fe20000010802 */
[----:B------:R-:W-:Y:S01]  /*15f30*/  MOV R35, R38 ;  /* 0x0000002600237202 */ /* 0x000fe20000000f00 */
[----:B------:R-:W-:-:S04]  /*15f40*/  FFMA.FTZ R38, R229, c[0x0][0x23c], -R3 ;  /* 0x00008f00e5267a23 */ /* 0x000fc80000010803 */
[----:B------:R-:W-:-:S04]  /*15f50*/  IMAD.MOV.U32 R32, RZ, RZ, R35 ;  /* 0x000000ffff207224 */ /* 0x000fc800078e0023 */
[----:B------:R-:W-:Y:S02]  /*15f60*/  FFMA.FTZ R32, R32, c[0x0][0x23c], -R3 ;  /* 0x00008f0020207a23 */ /* 0x000fe40000010803 */
[----:B------:R-:W-:Y:S02]  /*15f70*/  FFMA.FTZ R3, R21, c[0x0][0x23c], -R2 ;  /* 0x00008f0015037a23 */ /* 0x000fe40000010802 */
[----:B------:R-:W1:Y:S01]  /*15f80*/  LDSM.16.MT88.4 R20, [R226+0xd000] ;  /* 0x00d00000e214783b */ /* 0x000e620000004200 */
[----:B------:R-:W-:Y:S01]  /*15f90*/  MUFU.EX2 R212, R25 ;  /* 0x0000001900d47308 */ /* 0x000fe20000000800 */
[----:B------:R-:W-:-:S07]  /*15fa0*/  FFMA.FTZ R40, R231, c[0x0][0x23c], -R12 ;  /* 0x00008f00e7287a23 */ /* 0x000fce000001080c */
[----:B------:R-:W3:Y:S01]  /*15fb0*/  MUFU.EX2 R215, R24 ;  /* 0x0000001800d77308 */ /* 0x000ee20000000800 */
[----:B------:R-:W-:-:S07]  /*15fc0*/  FFMA.FTZ R39, R39, c[0x0][0x23c], -R12 ;  /* 0x00008f0027277a23 */ /* 0x000fce000001080c */
[----:B------:R-:W-:Y:S08]  /*15fd0*/  MUFU.EX2 R217, R13 ;  /* 0x0000000d00d97308 */ /* 0x000ff00000000800 */
[----:B------:R4:W1:Y:S01]  /*15fe0*/  MUFU.EX2 R218, R14 ;  /* 0x0000000e00da7308 */ /* 0x0008620000000800 */
[----:B------:R-:W-:Y:S01]  /*15ff0*/  HMMA.16816.F32 R56, R8, R16, R56 ;  /* 0x000000100838723c */ /* 0x000fe20000001838 */
[----:B------:R-:W-:-:S07]  /*16000*/  IMAD.MOV.U32 R162, RZ, RZ, R230 ;  /* 0x000000ffffa27224 */ /* 0x000fce00078e00e6 */
[----:B------:R-:W-:Y:S01]  /*16010*/  HMMA.16816.F32 R44, R8, R18, R28 ;  /* 0x00000012082c723c */ /* 0x000fe2000000181c */
[----:B------:R-:W-:Y:S04]  /*16020*/  LDSM.16.MT88.4 R16, [R228+0xd000] ;  /* 0x00d00000e410783b */ /* 0x000fe80000004200 */
[----:B----4-:R-:W4:Y:S02]  /*16030*/  LDSM.16.MT88.4 R12, [R225+0xd000] ;  /* 0x00d00000e10c783b */ /* 0x010f240000004200 */
[----:B---3--:R-:W-:Y:S02]  /*16040*/  F2FP.PACK_AB R8, R215, R212 ;  /* 0x000000d4d708723e */ /* 0x008fe400000000ff */
[----:B------:R-:W-:Y:S02]  /*16050*/  F2FP.PACK_AB R9, R211, R209 ;  /* 0x000000d1d309723e */ /* 0x000fe400000000ff */
[----:B-1----:R-:W-:-:S02]  /*16060*/  F2FP.PACK_AB R10, R218, R217 ;  /* 0x000000d9da0a723e */ /* 0x002fc400000000ff */
[----:B------:R-:W-:Y:S02]  /*16070*/  F2FP.PACK_AB R11, R216, R214 ;  /* 0x000000d6d80b723e */ /* 0x000fe400000000ff */
[----:B------:R-:W-:Y:S02]  /*16080*/  MOV R160, R162 ;  /* 0x000000a200a07202 */ /* 0x000fe40000000f00 */
[----:B------:R-:W-:Y:S02]  /*16090*/  MOV R162, R132 ;  /* 0x0000008400a27202 */ /* 0x000fe40000000f00 */
[----:B------:R1:W3:Y:S01]  /*160a0*/  MUFU.EX2 R132, R0 ;  /* 0x0000000000847308 */ /* 0x0002e20000000800 */
[----:B------:R-:W-:Y:S01]  /*160b0*/  HMMA.16816.F32 R88, R8, R20, R88 ;  /* 0x000000140858723c */ /* 0x000fe20000001858 */
[----:B-1----:R-:W-:-:S06]  /*160c0*/  FFMA.FTZ R0, R139, c[0x0][0x23c], -R2 ;  /* 0x00008f008b007a23 */ /* 0x002fcc0000010802 */
[----:B------:R1:W-:Y:S01]  /*160d0*/  MUFU.EX2 R139, R3 ;  /* 0x00000003008b7308 */ /* 0x0003e20000000800 */
[----:B------:R-:W-:Y:S02]  /*160e0*/  IMAD.MOV.U32 R35, RZ, RZ, R161 ;  /* 0x000000ffff237224 */ /* 0x000fe400078e00a1 */
[----:B-1----:R-:W-:-:S05]  /*160f0*/  FADD.FTZ R3, R138, R27 ;  /* 0x0000001b8a037221 */ /* 0x002fca0000010000 */
[----:B------:R1:W1:Y:S01]  /*16100*/  MUFU.EX2 R138, R0 ;  /* 0x00000000008a7308 */ /* 0x0002620000000800 */
[----:B------:R-:W-:Y:S02]  /*16110*/  IMAD.MOV.U32 R161, RZ, RZ, R163 ;  /* 0x000000ffffa17224 */ /* 0x000fe400078e00a3 */
[----:B------:R-:W-:Y:S01]  /*16120*/  IMAD.MOV.U32 R163, RZ, RZ, R224 ;  /* 0x000000ffffa37224 */ /* 0x000fe200078e00e0 */
[----:B------:R-:W-:Y:S01]  /*16130*/  F2FP.PACK_AB R6, R213, R210 ;  /* 0x000000d2d506723e */ /* 0x000fe200000000ff */
[--C-:B------:R-:W-:Y:S01]  /*16140*/  FFMA.FTZ R31, R35, c[0x0][0x23c], -R2.reuse ;  /* 0x00008f00231f7a23 */ /* 0x100fe20000010802 */
[----:B---3--:R-:W-:Y:S01]  /*16150*/  F2FP.PACK_AB R5, R132, R55 ;  /* 0x000000378405723e */ /* 0x008fe200000000ff */
[--C-:B------:R-:W-:Y:S02]  /*16160*/  FFMA.FTZ R30, R160, c[0x0][0x23c], -R2.reuse ;  /* 0x00008f00a01e7a23 */ /* 0x100fe40000010802 */
[--C-:B------:R-:W-:Y:S02]  /*16170*/  FFMA.FTZ R35, R161, c[0x0][0x23c], -R2.reuse ;  /* 0x00008f00a1237a23 */ /* 0x100fe40000010802 */
[----:B------:R-:W-:-:S02]  /*16180*/  FFMA.FTZ R41, R162, c[0x0][0x23c], -R2 ;  /* 0x00008f00a2297a23 */ /* 0x000fc40000010802 */
[----:B------:R-:W-:Y:S02]  /*16190*/  FADD.FTZ R2, R200, R163 ;  /* 0x000000a3c8027221 */ /* 0x000fe40000010000 */
[----:B-1----:R-:W-:Y:S01]  /*161a0*/  FADD.FTZ R0, R219, R4 ;  /* 0x00000004db007221 */ /* 0x002fe20000010000 */
[----:B------:R-:W-:Y:S02]  /*161b0*/  F2FP.PACK_AB R4, R208, R133 ;  /* 0x00000085d004723e */ /* 0x000fe400000000ff */
[----:B------:R-:W-:Y:S01]  /*161c0*/  F2FP.PACK_AB R7, R138, R139 ;  /* 0x0000008b8a07723e */ /* 0x000fe200000000ff */
[----:B------:R-:W-:Y:S01]  /*161d0*/  FADD.FTZ R29, R252, R26 ;  /* 0x0000001afc1d7221 */ /* 0x000fe20000010000 */
        /* <DEDUP_REMOVED lines=8> */
[----:B----4-:R-:W-:Y:S01]  /*16260*/  HMMA.16816.F32 R148, R8, R12, R148 ;  /* 0x0000000c0894723c */ /* 0x010fe20000001894 */
[----:B------:R-:W-:Y:S01]  /*16270*/  MOV R186, R89 ;  /* 0x0000005900ba7202 */ /* 0x000fe20000000f00 */
[----:B------:R-:W-:Y:S01]  /*16280*/  IMAD.MOV.U32 R91, RZ, RZ, R198 ;  /* 0x000000ffff5b7224 */ /* 0x000fe200078e00c6 */
[----:B------:R-:W-:Y:S01]  /*16290*/  MOV R90, R199 ;  /* 0x000000c7005a7202 */ /* 0x000fe20000000f00 */
[----:B------:R-:W-:Y:S01]  /*162a0*/  IMAD.MOV.U32 R89, RZ, RZ, R172 ;  /* 0x000000ffff597224 */ /* 0x000fe200078e00ac */
[----:B------:R-:W-:Y:S01]  /*162b0*/  MOV R199, R173 ;  /* 0x000000ad00c77202 */ /* 0x000fe20000000f00 */
[----:B------:R-:W-:-:S02]  /*162c0*/  IMAD.MOV.U32 R198, RZ, RZ, R174 ;  /* 0x000000ffffc67224 */ /* 0x000fc400078e00ae */
[----:B------:R-:W-:Y:S01]  /*162d0*/  HMMA.16816.F32 R144, R4, R12, R144 ;  /* 0x0000000c0490723c */ /* 0x000fe20000001890 */
[----:B------:R-:W-:-:S07]  /*162e0*/  MOV R197, R175 ;  /* 0x000000af00c57202 */ /* 0x000fce0000000f00 */
[-C--:B------:R-:W-:Y:S08]  /*162f0*/  HMMA.16816.F32 R156, R4, R14.reuse, R156 ;  /* 0x0000000e049c723c */ /* 0x080ff0000000189c */
[----:B------:R-:W-:Y:S01]  /*16300*/  HMMA.16816.F32 R60, R8, R14, R60 ;  /* 0x0000000e083c723c */ /* 0x000fe2000000183c */
[----:B------:R-:W1:Y:S07]  /*16310*/  LDSM.16.MT88.4 R12, [R227+0xd000] ;  /* 0x00d00000e30c783b */ /* 0x000e6e0000004200 */
[C---:B------:R-:W-:Y:S08]  /*16320*/  HMMA.16816.F32 R160, R4.reuse, R20, R76 ;  /* 0x0000001404a0723c */ /* 0x040ff0000000184c */
[----:B------:R-:W-:Y:S08]  /*16330*/  HMMA.16816.F32 R172, R4, R22, R72 ;  /* 0x0000001604ac723c */ /* 0x000ff00000001848 */
        /* <DEDUP_REMOVED lines=15> */
[----:B------:R-:W-:Y:S01]  /*16430*/  MOV R76, R180 ;  /* 0x000000b4004c7202 */ /* 0x000fe20000000f00 */
[----:B------:R-:W-:-:S02]  /*16440*/  IMAD.MOV.U32 R77, RZ, RZ, R181 ;  /* 0x000000ffff4d7224 */ /* 0x000fc400078e00b5 */
[----:B------:R-:W-:Y:S01]  /*16450*/  IMAD.MOV.U32 R79, RZ, RZ, R183 ;  /* 0x000000ffff4f7224 */ /* 0x000fe200078e00b7 */
[C---:B------:R-:W-:Y:S08]  /*16460*/  HMMA.16816.F32 R176, R4.reuse, R16, R176 ;  /* 0x0000001004b0723c */ /* 0x040ff000000018b0 */
[----:B------:R-:W-:Y:S01]  /*16470*/  HMMA.16816.F32 R188, R4, R18, R188 ;  /* 0x0000001204bc723c */ /* 0x000fe200000018bc */
[----:B------:R-:W-:Y:S01]  /*16480*/  MOV R200, R71 ;  /* 0x0000004700c87202 */ /* 0x000fe20000000f00 */
[----:B------:R-:W-:Y:S01]  /*16490*/  IMAD.MOV.U32 R86, RZ, RZ, R198 ;  /* 0x000000ffff567224 */ /* 0x000fe200078e00c6 */
[----:B------:R-:W-:Y:S01]  /*164a0*/  MOV R85, R197 ;  /* 0x000000c500557202 */ /* 0x000fe20000000f00 */
[----:B------:R-:W-:Y:S01]  /*164b0*/  FADD.FTZ R2, R2, R29 ;  /* 0x0000001d02027221 */ /* 0x000fe20000010000 */
[----:B------:R-:W-:Y:S01]  /*164c0*/  MOV R87, R199 ;  /* 0x000000c700577202 */ /* 0x000fe20000000f00 */
[----:B------:R2:W5:Y:S02]  /*164d0*/  LDL.LU R235, [R1+0xbc] ;  /* 0x0000bc0001eb7983 */ /* 0x0005640000300800 */
[C---:B------:R-:W-:Y:S01]  /*164e0*/  HMMA.16816.F32 R180, R8.reuse, R16, R64 ;  /* 0x0000001008b4723c */ /* 0x040fe20000001840 */
[----:B------:R-:W-:Y:S01]  /*164f0*/  IMAD.MOV.U32 R71, RZ, RZ, R196 ;  /* 0x000000ffff477224 */ /* 0x000fe200078e00c4 */
[----:B------:R-:W-:Y:S01]  /*16500*/  MOV R84, R68 ;  /* 0x0000004400547202 */ /* 0x000fe20000000f00 */
[----:B------:R2:W5:Y:S04]  /*16510*/  LDL.LU R234, [R1+0xb8] ;  /* 0x0000b80001ea7983 */ /* 0x0005680000300800 */
[----:B------:R-:W-:Y:S01]  /*16520*/  MOV R67, R21 ;  /* 0x0000001500437202 */ /* 0x000fe20000000f00 */
[----:B------:R-:W-:Y:S01]  /*16530*/  IMAD.MOV.U32 R66, RZ, RZ, R22 ;  /* 0x000000ffff427224 */ /* 0x000fe200078e0016 */
[----:B------:R-:W-:Y:S01]  /*16540*/  MOV R65, R23 ;  /* 0x0000001700417202 */ /* 0x000fe20000000f00 */
[----:B------:R-:W-:Y:S01]  /*16550*/  IMAD.MOV.U32 R64, RZ, RZ, R20 ;  /* 0x000000ffff407224 */ /* 0x000fe200078e0014 */
[C---:B-1----:R-:W-:Y:S01]  /*16560*/  HMMA.16816.F32 R16, R8.reuse, R14, R92 ;  /* 0x0000000e0810723c */ /* 0x042fe2000000185c */
[----:B------:R-:W1:Y:S01]  /*16570*/  LDSM.16.MT88.4 R20, [R226+0xf000] ;  /* 0x00f00000e214783b */ /* 0x000e620000004200 */
[----:B------:R-:W-:Y:S01]  /*16580*/  IMAD.MOV.U32 R68, RZ, RZ, R69 ;  /* 0x000000ffff447224 */ /* 0x000fe200078e0045 */
[----:B------:R-:W-:Y:S01]  /*16590*/  MOV R69, R70 ;  /* 0x0000004600457202 */ /* 0x000fe20000000f00 */
[----:B------:R-:W-:Y:S01]  /*165a0*/  IMAD.MOV.U32 R70, RZ, RZ, R71 ;  /* 0x000000ffff467224 */ /* 0x000fe200078e0047 */
[----:B------:R-:W-:Y:S01]  /*165b0*/  MOV R71, R76 ;  /* 0x0000004c00477202 */ /* 0x000fe20000000f00 */
[----:B------:R2:W5:Y:S02]  /*165c0*/  LDL.LU R233, [R1+0xb4] ;  /* 0x0000b40001e97983 */ /* 0x0005640000300800 */
[-C--:B------:R-:W-:Y:S02]  /*165d0*/  HMMA.16816.F32 R196, R8, R12.reuse, R80 ;  /* 0x0000000c08c4723c */ /* 0x080fe40000001850 */
[----:B------:R2:W5:Y:S04]  /*165e0*/  LDL.LU R232, [R1+0xb0] ;  /* 0x0000b00001e87983 */ /* 0x0005680000300800 */
[----:B------:R2:W5:Y:S02]  /*165f0*/  LDL.LU R231, [R1+0xac] ;  /* 0x0000ac0001e77983 */ /* 0x0005640000300800 */
[C---:B------:R-:W-:Y:S08]  /*16600*/  HMMA.16816.F32 R192, R4.reuse, R12, R192 ;  /* 0x0000000c04c0723c */ /* 0x040ff000000018c0 */
[----:B------:R-:W-:Y:S01]  /*16610*/  HMMA.16816.F32 R204, R4, R14, R204 ;  /* 0x0000000e04cc723c */ /* 0x000fe200000018cc */
[----:B------:R-:W-:Y:S01]  /*16620*/  IMAD.MOV.U32 R13, RZ, RZ, R19 ;  /* 0x000000ffff0d7224 */ /* 0x000fe200078e0013 */
[----:B------:R-:W-:-:S06]  /*16630*/  MOV R12, R16 ;  /* 0x00000010000c7202 */ /* 0x000fcc0000000f00 */
[C---:B---3--:R-:W-:Y:S01]  /*16640*/  HMMA.16816.F32 R72, R4.reuse, R24, R152 ;  /* 0x000000180448723c */ /* 0x048fe20000001898 */
[----:B------:R-:W-:Y:S01]  /*16650*/  IMAD.MOV.U32 R15, RZ, RZ, R17 ;  /* 0x000000ffff0f7224 */ /* 0x000fe200078e0011 */
[----:B------:R-:W-:Y:S01]  /*16660*/  MOV R14, R18 ;  /* 0x00000012000e7202 */ /* 0x000fe20000000f00 */
[----:B------:R-:W-:Y:S01]  /*16670*/  IMAD.MOV.U32 R81, RZ, RZ, R67 ;  /* 0x000000ffff517224 */ /* 0x000fe200078e0043 */
[----:B------:R-:W3:Y:S03]  /*16680*/  LDSM.16.MT88.4 R16, [R228+0xf000] ;  /* 0x00f00000e410783b */ /* 0x000ee60000004200 */
[----:B------:R-:W-:Y:S01]  /*16690*/  IMAD.MOV.U32 R155, RZ, RZ, R85 ;  /* 0x000000ffff9b7224 */ /* 0x000fe200078e0055 */
[----:B------:R-:W-:Y:S01]  /*166a0*/  MOV R154, R86 ;  /* 0x00000056009a7202 */ /* 0x000fe20000000f00 */
[----:B------:R-:W-:Y:S01]  /*166b0*/  IMAD.MOV.U32 R152, RZ, RZ, R77 ;  /* 0x000000ffff987224 */ /* 0x000fe200078e004d */
[----:B------:R-:W-:Y:S01]  /*166c0*/  MOV R85, R78 ;  /* 0x0000004e00557202 */ /* 0x000fe20000000f00 */
[----:B------:R-:W-:Y:S01]  /*166d0*/  IMAD.MOV.U32 R86, RZ, RZ, R79 ;  /* 0x000000ffff567224 */ /* 0x000fe200078e004f */
[----:B------:R-:W-:Y:S01]  /*166e0*/  MOV R82, R66 ;  /* 0x0000004200527202 */ /* 0x000fe20000000f00 */
[----:B------:R-:W-:Y:S01]  /*166f0*/  IMAD.MOV.U32 R153, RZ, RZ, R87 ;  /* 0x000000ffff997224 */ /* 0x000fe200078e0057 */
[C---:B------:R-:W-:Y:S01]  /*16700*/  HMMA.16816.F32 R76, R4.reuse, R26, R140 ;  /* 0x0000001a044c723c */ /* 0x040fe2000000188c */
[----:B------:R-:W-:Y:S01]  /*16710*/  MOV R87, R88 ;  /* 0x0000005800577202 */ /* 0x000fe20000000f00 */
[----:B------:R-:W-:Y:S01]  /*16720*/  IMAD.MOV.U32 R83, RZ, RZ, R65 ;  /* 0x000000ffff537224 */ /* 0x000fe200078e0041 */
[----:B------:R-:W-:Y:S01]  /*16730*/  MOV R80, R64 ;  /* 0x0000004000507202 */ /* 0x000fe20000000f00 */
[----:B------:R2:W5:Y:S03]  /*16740*/  LDL.LU R230, [R1+0xa8] ;  /* 0x0000a80001e67983 */ /* 0x0005660000300800 */
[----:B------:R-:W-:Y:S01]  /*16750*/  IMAD.MOV.U32 R141, RZ, RZ, R89 ;  /* 0x000000ffff8d7224 */ /* 0x000fe200078e0059 */
[----:B------:R-:W-:Y:S01]  /*16760*/  MOV R142, R90 ;  /* 0x0000005a008e7202 */ /* 0x000fe20000000f00 */
[----:B------:R-:W-:Y:S01]  /*16770*/  IMAD.MOV.U32 R143, RZ, RZ, R91 ;  /* 0x000000ffff8f7224 */ /* 0x000fe200078e005b */
[C---:B-1----:R-:W-:Y:S01]  /*16780*/  HMMA.16816.F32 R92, R4.reuse, R22, R116 ;  /* 0x00000016045c723c */ /* 0x042fe20000001874 */
[----:B------:R2:W5:Y:S04]  /*16790*/  LDL.LU R229, [R1+0xa4] ;  /* 0x0000a40001e57983 */ /* 0x0005680000300800 */
[----:B------:R2:W5:Y:S03]  /*167a0*/  LDL.LU R224, [R1+0xa0] ;  /* 0x0000a00001e07983 */ /* 0x0005660000300800 */
[----:B------:R-:W-:Y:S07]  /*167b0*/  HMMA.16816.F32 R88, R4, R20, R128 ;  /* 0x000000140458723c */ /* 0x000fee0000001880 */
[----:B------:R-:W-:Y:S01]  /*167c0*/  MOV R129, R15 ;  /* 0x0000000f00817202 */ /* 0x000fe20000000f00 */
[----:B------:R-:W-:Y:S01]  /*167d0*/  IMAD.MOV.U32 R130, RZ, RZ, R14 ;  /* 0x000000ffff827224 */ /* 0x000fe200078e000e */
[----:B------:R-:W-:Y:S01]  /*167e0*/  MOV R131, R13 ;  /* 0x0000000d00837202 */ /* 0x000fe20000000f00 */
[----:B------:R-:W-:-:S02]  /*167f0*/  IMAD.MOV.U32 R128, RZ, RZ, R12 ;  /* 0x000000ffff807224 */ /* 0x000fc400078e000c */
[----:B------:R-:W1:Y:S01]  /*16800*/  LDSM.16.MT88.4 R12, [R227+0xf000] ;  /* 0x00f00000e30c783b */ /* 0x000e620000004200 */
[C---:B---3--:R-:W-:Y:S08]  /*16810*/  HMMA.16816.F32 R104, R4.reuse, R16, R104 ;  /* 0x000000100468723c */ /* 0x048ff00000001868 */
[----:B------:R-:W-:Y:S08]  /*16820*/  HMMA.16816.F32 R108, R4, R18, R108 ;  /* 0x00000012046c723c */ /* 0x000ff0000000186c */
[----:B------:R-:W-:Y:S08]  /*16830*/  HMMA.16816.F32 R220, R8, R20, R220 ;  /* 0x0000001408dc723c */ /* 0x000ff000000018dc */
[C---:B-1----:R-:W-:Y:S07]  /*16840*/  HMMA.16816.F32 R64, R4.reuse, R14, R124 ;  /* 0x0000000e0440723c */ /* 0x042fee000000187c */
[----:B------:R-:W-:Y:S01]  /*16850*/  MOV R124, R68 ;  /* 0x00000044007c7202 */ /* 0x000fe20000000f00 */
[----:B------:R-:W-:Y:S01]  /*16860*/  IMAD.MOV.U32 R125, RZ, RZ, R69 ;  /* 0x000000ffff7d7224 */ /* 0x000fe200078e0045 */
[----:B------:R-:W-:Y:S01]  /*16870*/  MOV R126, R70 ;  /* 0x00000046007e7202 */ /* 0x000fe20000000f00 */
[----:B------:R-:W-:Y:S01]  /*16880*/  IMAD.MOV.U32 R127, RZ, RZ, R71 ;  /* 0x000000ffff7f7224 */ /* 0x000fe200078e0047 */
[----:B------:R-:W-:Y:S07]  /*16890*/  HMMA.16816.F32 R120, R4, R12, R120 ;  /* 0x0000000c0478723c */ /* 0x000fee0000001878 */
[----:B------:R-:W-:Y:S01]  /*168a0*/  MOV R4, R141 ;  /* 0x0000008d00047202 */ /* 0x000fe20000000f00 */
[----:B------:R-:W-:Y:S01]  /*168b0*/  HMMA.16816.F32 R68, R8, R24, R168 ;  /* 0x000000180844723c */ /* 0x000fe200000018a8 */
[----:B------:R-:W-:Y:S01]  /*168c0*/  IMAD.MOV.U32 R5, RZ, RZ, R142 ;  /* 0x000000ffff057224 */ /* 0x000fe200078e008e */
[----:B------:R-:W-:-:S05]  /*168d0*/  MOV R6, R143 ;  /* 0x0000008f00067202 */ /* 0x000fca0000000f00 */
[----:B------:R-:W-:Y:S01]  /*168e0*/  MOV R169, R85 ;  /* 0x0000005500a97202 */ /* 0x000fe20000000f00 */
[----:B------:R-:W-:Y:S01]  /*168f0*/  IMAD.MOV.U32 R170, RZ, RZ, R86 ;  /* 0x000000ffffaa7224 */ /* 0x000fe200078e0056 */
[----:B------:R-:W-:Y:S01]  /*16900*/  HMMA.16816.F32 R140, R8, R22, R96 ;  /* 0x00000016088c723c */ /* 0x000fe20000001860 */
[----:B------:R1:W-:Y:S01]  /*16910*/  MUFU.EX2 R23, R4 ;  /* 0x0000000400177308 */ /* 0x0003e20000000800 */
[----:B------:R-:W-:Y:S01]  /*16920*/  IMAD.MOV.U32 R7, RZ, RZ, R84 ;  /* 0x000000ffff077224 */ /* 0x000fe200078e0054 */
[----:B------:R-:W-:Y:S01]  /*16930*/  MOV R171, R87 ;  /* 0x0000005700ab7202 */ /* 0x000fe20000000f00 */
[----:B------:R-:W-:Y:S05]  /*16940*/  LDSM.16.MT88.4 R96, [R226+0xf800] ;  /* 0x00f80000e260783b */ /* 0x000fea0000004200 */
[----:B------:R3:W-:Y:S01]  /*16950*/  MUFU.EX2 R20, R169 ;  /* 0x000000a900147308 */ /* 0x0007e20000000800 */
[----:B-1----:R-:W-:-:S07]  /*16960*/  IMAD.MOV.U32 R4, RZ, RZ, R125 ;  /* 0x000000ffff047224 */ /* 0x002fce00078e007d */
[----:B------:R1:W4:Y:S01]  /*16970*/  MUFU.EX2 R21, R170 ;  /* 0x000000aa00157308 */ /* 0x0003220000000800 */
[----:B------:R-:W-:Y:S02]  /*16980*/  FADD.FTZ R4, R4, R2 ;  /* 0x0000000204047221 */ /* 0x000fe40000010000 */
[----:B---3--:R-:W-:Y:S01]  /*16990*/  IMAD.MOV.U32 R169, RZ, RZ, R5 ;  /* 0x000000ffffa97224 */ /* 0x008fe200078e0005 */
[----:B------:R-:W-:-:S03]  /*169a0*/  MOV R5, R124 ;  /* 0x0000007c00057202 */ /* 0x000fc60000000f00 */
[----:B------:R-:W-:Y:S01]  /*169b0*/  FADD.FTZ R3, R169, R3 ;  /* 0x00000003a9037221 */ /* 0x000fe20000010000 */
[----:B-1----:R-:W-:Y:S01]  /*169c0*/  MOV R170, R6 ;  /* 0x0000000600aa7202 */ /* 0x002fe20000000f00 */
[----:B------:R-:W-:Y:S01]  /*169d0*/  IMAD.MOV.U32 R6, RZ, RZ, R7 ;  /* 0x000000ffff067224 */ /* 0x000fe200078e0007 */
[----:B------:R1:W-:Y:S01]  /*169e0*/  MUFU.EX2 R22, R171 ;  /* 0x000000ab00167308 */ /* 0x0003e20000000800 */
[----:B------:R-:W-:Y:S02]  /*169f0*/  IMAD.MOV.U32 R7, RZ, RZ, R127 ;  /* 0x000000ffff077224 */ /* 0x000fe400078e007f */
[----:B------:R-:W-:Y:S02]  /*16a00*/  FADD.FTZ R6, R6, R28 ;  /* 0x0000001c06067221 */ /* 0x000fe40000010000 */
[----:B------:R-:W-:Y:S02]  /*16a10*/  FADD.FTZ R5, R5, R3 ;  /* 0x0000000305057221 */ /* 0x000fe40000010000 */
[----:B------:R-:W-:Y:S01]  /*16a20*/  FADD.FTZ R4, R43, R4 ;  /* 0x000000042b047221 */ /* 0x000fe20000010000 */
[----:B------:R-:W-:Y:S01]  /*16a30*/  HMMA.16816.F32 R116, R8, R18, R112 ;  /* 0x000000120874723c */ /* 0x000fe20000001870 */
[----:B------:R-:W-:Y:S01]  /*16a40*/  MOV R124, R152 ;  /* 0x00000098007c7202 */ /* 0x000fe20000000f00 */
[----:B------:R-:W-:Y:S01]  /*16a50*/  IMAD.MOV.U32 R125, RZ, RZ, R153 ;  /* 0x000000ffff7d7224 */ /* 0x000fe200078e0099 */
[----:B------:R-:W-:Y:S01]  /*16a60*/  LDSM.16.MT88.4 R112, [R228+0xf800] ;  /* 0x00f80000e470783b */ /* 0x000fe20000004200 */
[----:B------:R-:W-:Y:S01]  /*16a70*/  IMAD.MOV.U32 R127, RZ, RZ, R155 ;  /* 0x000000ffff7f7224 */ /* 0x000fe200078e009b */
[----:B-1----:R-:W-:-:S03]  /*16a80*/  MOV R171, R126 ;  /* 0x0000007e00ab7202 */ /* 0x002fc60000000f00 */
[----:B------:R-:W-:Y:S01]  /*16a90*/  HMMA.16816.F32 R84, R8, R26, R164 ;  /* 0x0000001a0854723c */ /* 0x000fe200000018a4 */
[----:B------:R-:W-:Y:S01]  /*16aa0*/  MOV R126, R154 ;  /* 0x0000009a007e7202 */ /* 0x000fe20000000f00 */
[----:B------:R-:W-:Y:S01]  /*16ab0*/  FADD.FTZ R3, R52, R6 ;  /* 0x0000000634037221 */ /* 0x000fe20000010000 */
[----:B------:R-:W1:Y:S01]  /*16ac0*/  LDSM.16.MT88.4 R152, [R225+0xd800] ;  /* 0x00d80000e198783b */ /* 0x000e620000004200 */
[----:B------:R-:W-:-:S03]  /*16ad0*/  FADD.FTZ R2, R49, R5 ;  /* 0x0000000531027221 */ /* 0x000fc60000010000 */
[----:B------:R-:W-:Y:S01]  /*16ae0*/  MOV R27, R7 ;  /* 0x00000007001b7202 */ /* 0x000fe20000000f00 */
[----:B------:R-:W-:Y:S02]  /*16af0*/  FADD.FTZ R26, R50, R4 ;  /* 0x00000004321a7221 */ /* 0x000fe40000010000 */
[----:B------:R-:W3:Y:S01]  /*16b00*/  LDSM.16.MT88.4 R4, [R227+0xf800] ;  /* 0x00f80000e304783b */ /* 0x000ee20000004200 */
[C---:B------:R-:W-:Y:S01]  /*16b10*/  HMMA.16816.F32 R100, R8.reuse, R16, R100 ;  /* 0x000000100864723c */ /* 0x040fe20000001864 */
[----:B------:R-:W-:Y:S07]  /*16b20*/  MUFU.EX2 R19, R34 ;  /* 0x0000002200137308 */ /* 0x000fee0000000800 */
[C---:B------:R-:W-:Y:S01]  /*16b30*/  HMMA.16816.F32 R56, R8.reuse, R12, R56 ;  /* 0x0000000c0838723c */ /* 0x040fe20000001838 */
[----:B------:R-:W-:Y:S07]  /*16b40*/  MUFU.EX2 R17, R40 ;  /* 0x0000002800117308 */ /* 0x000fee0000000800 */
[----:B------:R-:W-:Y:S01]  /*16b50*/  HMMA.16816.F32 R44, R8, R14, R44 ;  /* 0x0000000e082c723c */ /* 0x000fe2000000182c */
[----:B------:R1:W1:Y:S08]  /*16b60*/  MUFU.EX2 R15, R33 ;  /* 0x00000021000f7308 */ /* 0x0002700000000800 */
        /* <DEDUP_REMOVED lines=17> */
[----:B------:R-:W-:Y:S01]  /*16c80*/  MOV R31, R131 ;  /* 0x00000083001f7202 */ /* 0x000fe20000000f00 */
[----:B------:R-:W-:Y:S01]  /*16c90*/  IMAD.MOV.U32 R30, RZ, RZ, R130 ;  /* 0x000000ffff1e7224 */ /* 0x000fe200078e0082 */
[----:B----4-:R-:W-:Y:S01]  /*16ca0*/  F2FP.PACK_AB R128, R21, R20 ;  /* 0x000000141580723e */ /* 0x010fe200000000ff */
[----:B------:R-:W-:Y:S01]  /*16cb0*/  FADD.FTZ R0, R42, R0 ;  /* 0x000000002a007221 */ /* 0x000fe20000010000 */
[----:B------:R-:W-:Y:S01]  /*16cc0*/  F2FP.PACK_AB R129, R15, R19 ;  /* 0x000000130f81723e */ /* 0x000fe200000000ff */
[----:B------:R-:W-:Y:S01]  /*16cd0*/  FADD.FTZ R3, R53, R3 ;  /* 0x0000000335037221 */ /* 0x000fe20000010000 */
[----:B------:R-:W-:Y:S01]  /*16ce0*/  F2FP.PACK_AB R130, R23, R22 ;  /* 0x000000161782723e */ /* 0x000fe200000000ff */
[----:B------:R-:W-:Y:S01]  /*16cf0*/  FADD.FTZ R2, R51, R2 ;  /* 0x0000000233027221 */ /* 0x000fe20000010000 */
[----:B------:R-:W-:Y:S01]  /*16d00*/  F2FP.PACK_AB R131, R18, R17 ;  /* 0x000000111283723e */ /* 0x000fe200000000ff */
[----:B------:R-:W-:Y:S01]  /*16d10*/  IMAD.MOV.U32 R50, RZ, RZ, R82 ;  /* 0x000000ffff327224 */ /* 0x000fe200078e0052 */
[----:B------:R-:W-:Y:S01]  /*16d20*/  F2FP.PACK_AB R124, R13, R11 ;  /* 0x0000000b0d7c723e */ /* 0x000fe200000000ff */
[----:B------:R-:W-:Y:S01]  /*16d30*/  IMAD.MOV.U32 R164, RZ, RZ, R187 ;  /* 0x000000ffffa47224 */ /* 0x000fe200078e00bb */
[----:B------:R-:W-:Y:S01]  /*16d40*/  F2FP.PACK_AB R126, R16, R14 ;  /* 0x0000000e107e723e */ /* 0x000fe200000000ff */
[----:B------:R-:W-:Y:S01]  /*16d50*/  IMAD.MOV.U32 R166, RZ, RZ, R185 ;  /* 0x000000ffffa67224 */ /* 0x000fe200078e00b9 */
[----:B------:R-:W-:Y:S01]  /*16d60*/  F2FP.PACK_AB R125, R10, R9 ;  /* 0x000000090a7d723e */ /* 0x000fe200000000ff */
[----:B------:R-:W-:Y:S01]  /*16d70*/  LDSM.16.MT88.4 R168, [R226+0xd800] ;  /* 0x00d80000e2a8783b */ /* 0x000fe20000004200 */
[----:B--2---:R-:W-:Y:S01]  /*16d80*/  F2FP.PACK_AB R127, R8, R12 ;  /* 0x0000000c087f723e */ /* 0x004fe200000000ff */
[----:B------:R-:W-:Y:S01]  /*16d90*/  FADD.FTZ R25, R48, R0 ;  /* 0x0000000030197221 */ /* 0x000fe20000010000 */
[----:B------:R-:W-:Y:S01]  /*16da0*/  MOV R49, R81 ;  /* 0x0000005100317202 */ /* 0x000fe20000000f00 */
[----:B------:R-:W-:Y:S01]  /*16db0*/  FADD.FTZ R24, R54, R3 ;  /* 0x0000000336187221 */ /* 0x000fe20000010000 */
[----:B------:R-:W-:Y:S01]  /*16dc0*/  MOV R51, R83 ;  /* 0x0000005300337202 */ /* 0x000fe20000000f00 */
[----:B------:R-:W-:Y:S01]  /*16dd0*/  IMAD.MOV.U32 R48, RZ, RZ, R80 ;  /* 0x000000ffff307224 */ /* 0x000fe200078e0050 */
[----:B------:R-:W-:Y:S01]  /*16de0*/  HMMA.16816.F32 R148, R128, R152, R148 ;  /* 0x000000988094723c */ /* 0x000fe20000001894 */
[----:B------:R-:W-:Y:S01]  /*16df0*/  FADD.FTZ R2, R39, R2 ;  /* 0x0000000227027221 */ /* 0x000fe20000010000 */
[----:B------:R-:W1:Y:S01]  /*16e00*/  LDSM.16.MT88.4 R80, [R225+0xf800] ;  /* 0x00f80000e150783b */ /* 0x000e620000004200 */
[----:B------:R-:W-:Y:S01]  /*16e10*/  FADD.FTZ R0, R40, R26 ;  /* 0x0000001a28007221 */ /* 0x000fe20000010000 */
[----:B------:R-:W-:Y:S01]  /*16e20*/  MOV R165, R186 ;  /* 0x000000ba00a57202 */ /* 0x000fe20000000f00 */
[----:B------:R-:W-:Y:S01]  /*16e30*/  FADD.FTZ R3, R33, R25 ;  /* 0x0000001921037221 */ /* 0x000fe20000010000 */
[----:B------:R-:W-:-:S02]  /*16e40*/  MOV R167, R184 ;  /* 0x000000b800a77202 */ /* 0x000fc40000000f00 */
[C---:B------:R-:W-:Y:S01]  /*16e50*/  HMMA.16816.F32 R144, R124.reuse, R152, R144 ;  /* 0x000000987c90723c */ /* 0x040fe20000001890 */
[----:B------:R-:W2:Y:S07]  /*16e60*/  LDSM.16.MT88.4 R184, [R228+0xd800] ;  /* 0x00d80000e4b8783b */ /* 0x000eae0000004200 */
        /* <DEDUP_REMOVED lines=75> */
.L_x_642:
[----:B--23--:R-:W-:-:S06]  /*17320*/  UISETP.GT.AND UP0, UPT, UR23, UR9, UPT ;  /* 0x000000091700728c */ /* 0x00cfcc000bf04270 */
        /* <DEDUP_REMOVED lines=15> */
.L_x_652:
        /* <DEDUP_REMOVED lines=49> */
[----:B------:R-:W-:Y:S02]  /*17730*/  @!P5 LEA R10, P2, R4, c[0x0][0x168], 0x1 ;  /* 0x00005a00040ada11 */ /* 0x000fe400078408ff */
[C---:B--2---:R-:W-:Y:S01]  /*17740*/  @!P4 LEA R8, P1, R0.reuse, c[0x0][0x168], 0x1 ;  /* 0x00005a000008ca11 */ /* 0x044fe200078208ff */
[----:B------:R1:W-:Y:S03]  /*17750*/  @P5 STS.128 [R243+0x9000], RZ ;  /* 0x009000fff3005388 */ /* 0x0003e60000000c00 */
[----:B------:R-:W-:Y:S01]  /*17760*/  @!P4 LEA.HI.X R9, R0, c[0x0][0x16c], R2, 0x1, P1 ;  /* 0x00005b000009ca11 */ /* 0x000fe200008f0c02 */
[----:B------:R-:W-:Y:S01]  /*17770*/  @!PT LDS RZ, [RZ] ;  /* 0x00000000fffff984 */ /* 0x000fe20000000800 */
[----:B------:R-:W-:Y:S01]  /*17780*/  @!PT LDS RZ, [RZ] ;  /* 0x00000000fffff984 */ /* 0x000fe20000000800 */
[----:B------:R-:W-:Y:S01]  /*17790*/  @!PT LDS RZ, [RZ] ;  /* 0x00000000fffff984 */ /* 0x000fe20000000800 */
[----:B------:R1:W-:Y:S01]  /*177a0*/  @!P5 LDGSTS.E.BYPASS.LTC128B.128 [R243+0x9000], [R14.64] ;  /* 0x090000000ef3dfae */ /* 0x0003e2000b901d52 */
[----:B------:R-:W-:Y:S02]  /*177b0*/  IADD3.X R2, R2, UR12, RZ, P3, !PT ;  /* 0x0000000c02027c10 */ /* 0x000fe40009ffe4ff */
[C---:B---3--:R-:W-:Y:S01]  /*177c0*/  @!P4 LEA R6, P0, R4.reuse, c[0x0][0x168], 0x1 ;  /* 0x00005a000406ca11 */ /* 0x048fe200078008ff */
[----:B------:R1:W-:Y:S01]  /*177d0*/  @P4 STS.128 [R243+0xb000], RZ ;  /* 0x00b000fff3004388 */ /* 0x0003e20000000c00 */
[C-C-:B------:R-:W-:Y:S02]  /*177e0*/  @!P5 LEA.HI.X R11, R4.reuse, c[0x0][0x16c], R2.reuse, 0x1, P2 ;  /* 0x00005b00040bda11 */ /* 0x140fe400010f0c02 */
        /* <DEDUP_REMOVED lines=17> */
.L_x_650:
[----:B------:R-:W2:Y:S01]  /*17900*/  LDL.64 R6, [R1+0x70] ;  /* 0x0000700001067983 */ /* 0x000ea20000100a00 */
[----:B------:R-:W-:Y:S04]  /*17910*/  DEPBAR.LE SB0, 0x0 ;  /* 0x000080000000791a */ /* 0x000fe80000000000 */
[----:B------:R-:W-:Y:S01]  /*17920*/  UIADD3 UR8, UR23, -0x1, URZ ;  /* 0xffffffff17087890 */ /* 0x000fe2000fffe03f */
[----:B------:R-:W-:Y:S03]  /*17930*/  BAR.SYNC.DEFER_BLOCKING 0x0 ;  /* 0x0000000000007b1d */ /* 0x000fe60000010000 */
[----:B------:R-:W-:Y:S02]  /*17940*/  USHF.R.S32.HI UR5, URZ, 0x1f, UR8 ;  /* 0x0000001f3f057899 */ /* 0x000fe40008011408 */
[----:B-1----:R-:W-:Y:S01]  /*17950*/  MOV R4, UR8 ;  /* 0x0000000800047c02 */ /* 0x002fe20008000f00 */
[----:B------:R-:W-:Y:S02]  /*17960*/  UIMAD UR4, UR13, UR8, URZ ;  /* 0x000000080d0472a4 */ /* 0x000fe4000f8e023f */
[----:B------:R-:W-:Y:S02]  /*17970*/  UISETP.GT.AND UP0, UPT, UR8, UR9, UPT ;  /* 0x000000090800728c */ /* 0x000fe4000bf04270 */
[----:B------:R-:W-:Y:S01]  /*17980*/  UIMAD UR4, UR5, UR20, UR4 ;  /* 0x00000014050472a4 */ /* 0x000fe2000f8e0204 */
[----:B------:R-:W-:Y:S01]  /*17990*/  @P5 STS.128 [R243+0xc000], RZ ;  /* 0x00c000fff3005388 */ /* 0x000fe20000000c00 */
        /* <DEDUP_REMOVED lines=12> */
[----:B------:R-:W-:Y:S02]  /*17a60*/  IADD3.X R4, R0, UR10, RZ, P1, !PT ;  /* 0x0000000a00047c10 */ /* 0x000fe40008ffe4ff */
[C---:B------:R-:W-:Y:S01]  /*17a70*/  @!P4 LEA R14, P0, R2.reuse, c[0x0][0x170], 0x1 ;  /* 0x00005c00020eca11 */ /* 0x040fe200078008ff */
[----:B------:R-:W-:Y:S01]  /*17a80*/  @P4 STS.128 [R243+0xe000], RZ ;  /* 0x00e000fff3004388 */ /* 0x000fe20000000c00 */
[C-C-:B------:R-:W-:Y:S02]  /*17a90*/  @!P5 LEA.HI.X R17, R2.reuse, c[0x0][0x174], R4.reuse, 0x1, P2 ;  /* 0x00005d000211da11 */ /* 0x140fe400010f0c04 */
[C---:B------:R-:W-:Y:S02]  /*17aa0*/  @!P4 LEA.HI.X R15, R2.reuse, c[0x0][0x174], R4, 0x1, P0 ;  /* 0x00005d00020fca11 */ /* 0x040fe400000f0c04 */
[----:B------:R-:W-:Y:S03]  /*17ab0*/  IADD3 R0, P1, R2, UR21, RZ ;  /* 0x0000001502007c10 */ /* 0x000fe6000ff3e0ff */
[----:B------:R-:W-:Y:S01]  /*17ac0*/  @!PT LDS RZ, [RZ] ;  /* 0x00000000fffff984 */ /* 0x000fe20000000800 */
[----:B------:R-:W-:Y:S01]  /*17ad0*/  @!PT LDS RZ, [RZ] ;  /* 0x00000000fffff984 */ /* 0x000fe20000000800 */
[----:B------:R-:W-:Y:S01]  /*17ae0*/  @!PT LDS RZ, [RZ] ;  /* 0x00000000fffff984 */ /* 0x000fe20000000800 */
[----:B------:R2:W-:Y:S01]  /*17af0*/  @!P4 LDGSTS.E.BYPASS.LTC128B.128 [R243+0xe000], [R18.64+0x80] ;  /* 0x0e00008012f3cfae */ /* 0x0005e2000b901d52 */
        /* <DEDUP_REMOVED lines=11> */
[----:B------:R2:W-:Y:S01]  /*17bb0*/  @!P5 LDGSTS.E.BYPASS.LTC128B.128 [R243+0xc800], [R16.64] ;  /* 0x0c80000010f3dfae */ /* 0x0005e2000b901d52 */
[----:B------:R-:W-:Y:S02]  /*17bc0*/  IADD3.X R5, R4, UR10, RZ, P0, !PT ;  /* 0x0000000a04057c10 */ /* 0x000fe400087fe4ff */
[C---:B-1----:R-:W-:Y:S02]  /*17bd0*/  @!P4 LEA R6, P0, R2.reuse, c[0x0][0x170], 0x1 ;  /* 0x00005c000206ca11 */ /* 0x042fe400078008ff */
[C-C-:B------:R-:W-:Y:S02]  /*17be0*/  @!P5 LEA.HI.X R11, R2.reuse, c[0x0][0x174], R5.reuse, 0x1, P2 ;  /* 0x00005d00020bda11 */ /* 0x140fe400010f0c05 */
[----:B------:R-:W-:Y:S01]  /*17bf0*/  @!P4 LEA.HI.X R7, R2, c[0x0][0x174], R5, 0x1, P0 ;  /* 0x00005d000207ca11 */ /* 0x000fe200000f0c05 */
[----:B------:R-:W-:Y:S01]  /*17c00*/  @P4 STS.128 [R243+0xe800], RZ ;  /* 0x00e800fff3004388 */ /* 0x000fe20000000c00 */
[----:B------:R-:W-:Y:S07]  /*17c10*/  PLOP3.LUT P0, PT, PT, PT, UP0, 0x80, 0x0 ;  /* 0x000000000000781c */ /* 0x000fee0003f0f008 */
        /* <DEDUP_REMOVED lines=25> */
[----:B--2---:R-:W4:Y:S08]  /*17db0*/  LDSM.16.M88.4 R16, [R224+0x8000] ;  /* 0x00800000e010783b */ /* 0x004f300000000200 */
[----:B------:R-:W3:Y:S08]  /*17dc0*/  LDSM.16.M88.4 R60, [R231+0x2000] ;  /* 0x00200000e73c783b */ /* 0x000ef00000000200 */
[----:B------:R-:W2:Y:S08]  /*17dd0*/  LDSM.16.M88.4 R32, [R224+0x8800] ;  /* 0x00880000e020783b */ /* 0x000eb00000000200 */
[----:B------:R-:W0:Y:S08]  /*17de0*/  LDGDEPBAR ;  /* 0x00000000000079af */ /* 0x000e300000000000 */
[----:B------:R-:W2:Y:S01]  /*17df0*/  LDSM.16.M88.4 R48, [R224+0x9000] ;  /* 0x00900000e030783b */ /* 0x000ea20000000200 */
[-C--:B----4-:R-:W-:Y:S07]  /*17e00*/  HMMA.16816.F32 R4, R64, R16.reuse, RZ ;  /* 0x000000104004723c */ /* 0x090fee00000018ff */
[----:B------:R-:W4:Y:S01]  /*17e10*/  LDSM.16.M88.4 R208, [R224+0x9800] ;  /* 0x00980000e0d0783b */ /* 0x000f220000000200 */
[C---:B---3--:R-:W-:Y:S07]  /*17e20*/  HMMA.16816.F32 R8, R60.reuse, R16, RZ ;  /* 0x000000103c08723c */ /* 0x048fee00000018ff */
[----:B------:R-:W-:Y:S01]  /*17e30*/  LDSM.16.M88.4 R212, [R232] ;  /* 0x00000000e8d4783b */ /* 0x000fe20000000200 */
[-C--:B-1----:R-:W-:Y:S07]  /*17e40*/  HMMA.16816.F32 R12, R60, R18.reuse, RZ ;  /* 0x000000123c0c723c */ /* 0x082fee00000018ff */
[----:B------:R-:W1:Y:S01]  /*17e50*/  LDSM.16.M88.4 R216, [R235] ;  /* 0x00000000ebd8783b */ /* 0x000e620000000200 */
        /* <DEDUP_REMOVED lines=34> */
[----:B------:R-:W1:Y:S08]  /*18080*/  LDSM.16.M88.4 R212, [R230+0x8000] ;  /* 0x00800000e6d4783b */ /* 0x000e700000000200 */
        /* <DEDUP_REMOVED lines=21> */
[----:B------:R-:W1:Y:S08]  /*181e0*/  LDSM.16.M88.4 R208, [R229] ;  /* 0x00000000e5d0783b */ /* 0x000e700000000200 */
        /* <DEDUP_REMOVED lines=43> */
[----:B------:R-:W1:Y:S08]  /*184a0*/  LDSM.16.M88.4 R208, [R239] ;  /* 0x00000000efd0783b */ /* 0x000e700000000200 */
        /* <DEDUP_REMOVED lines=65> */
[----:B------:R-:W-:Y:S02]  /*188c0*/  FMUL.FTZ R18, R18, c[0x0][0x2ec] ;  /* 0x0000bb0012127a20 */ /* 0x000fe40000410000 */
[----:B------:R-:W-:Y:S02]  /*188d0*/  FMUL.FTZ R19, R19, c[0x0][0x2ec] ;  /* 0x0000bb0013137a20 */ /* 0x000fe40000410000 */
[----:B------:R-:W-:Y:S01]  /*188e0*/  FMUL.FTZ R16, R16, c[0x0][0x2ec] ;  /* 0x0000bb0010107a20 */ /* 0x000fe20000410000 */
[----:B--2---:R2:W-:Y:S03]  /*188f0*/  STL [R1+0x28], R0 ;  /* 0x0000280001007387 */ /* 0x0045e60000100800 */
[----:B------:R-:W-:Y:S10]  /*18900*/  MUFU.TANH R252, R16 ;  /* 0x0000001000fc7308 */ /* 0x000ff40000002400 */
[----:B------:R-:W-:Y:S10]  /*18910*/  MUFU.TANH R19, R19 ;  /* 0x0000001300137308 */ /* 0x000ff40000002400 */
[----:B-1----:R-:W1:Y:S10]  /*18920*/  MUFU.TANH R2, R6 ;  /* 0x0000000600027308 */ /* 0x002e740000002400 */
[----:B--2---:R2:W3:Y:S01]  /*18930*/  MUFU.TANH R0, R7 ;  /* 0x0000000700007308 */ /* 0x0044e20000002400 */
[----:B-1----:R1:W-:Y:S04]  /*18940*/  STL [R1+0x20], R2 ;  /* 0x0000200201007387 */ /* 0x0023e80000100800 */
[----:B--2---:R-:W2:Y:S08]  /*18950*/  LDSM.16.M88.4 R4, [R229+0x2800] ;  /* 0x00280000e504783b */ /* 0x004eb00000000200 */
[----:B---3--:R3:W-:Y:S01]  /*18960*/  STL [R1+0x2c], R0 ;  /* 0x00002c0001007387 */ /* 0x0087e20000100800 */
[----:B-1----:R-:W-:Y:S10]  /*18970*/  MUFU.TANH R2, R10 ;  /* 0x0000000a00027308 */ /* 0x002ff40000002400 */
[----:B---3--:R-:W1:Y:S01]  /*18980*/  MUFU.TANH R0, R8 ;  /* 0x0000000800007308 */ /* 0x008e620000002400 */
[-C--:B--2---:R-:W-:Y:S08]  /*18990*/  HMMA.16816.F32 R20, R216, R4.reuse, R20 ;  /* 0x00000004d814723c */ /* 0x084ff00000001814 */
[C---:B------:R-:W-:Y:S08]  /*189a0*/  HMMA.16816.F32 R24, R212.reuse, R4, R24 ;  /* 0x00000004d418723c */ /* 0x040ff00000001818 */
[-C--:B------:R-:W-:Y:S01]  /*189b0*/  HMMA.16816.F32 R28, R212, R6.reuse, R28 ;  /* 0x00000006d41c723c */ /* 0x080fe2000000181c */
[----:B-1----:R1:W-:Y:S07]  /*189c0*/  STL [R1+0x18], R0 ;  /* 0x0000180001007387 */ /* 0x0023ee0000100800 */
[C---:B------:R-:W-:Y:S01]  /*189d0*/  HMMA.16816.F32 R32, R216.reuse, R6, R32 ;  /* 0x00000006d820723c */ /* 0x040fe20000001820 */
[----:B------:R-:W2:Y:S03]  /*189e0*/  LDSM.16.M88.4 R4, [R229+0x3000] ;  /* 0x00300000e504783b */ /* 0x000ea60000000200 */
[----:B------:R-:W-:Y:S02]  /*189f0*/  FMUL.FTZ R22, R22, c[0x0][0x2ec] ;  /* 0x0000bb0016167a20 */ /* 0x000fe40000410000 */
[----:B------:R-:W-:Y:S02]  /*18a00*/  FMUL.FTZ R23, R23, c[0x0][0x2ec] ;  /* 0x0000bb0017177a20 */ /* 0x000fe40000410000 */
[----:B------:R3:W-:Y:S01]  /*18a10*/  MUFU.TANH R223, R22 ;  /* 0x0000001600df7308 */ /* 0x0007e20000002400 */
[----:B------:R-:W-:Y:S03]  /*18a20*/  FMUL.FTZ R26, R26, c[0x0][0x2ec] ;  /* 0x0000bb001a1a7a20 */ /* 0x000fe60000410000 */
[----:B------:R-:W-:Y:S02]  /*18a30*/  FMUL.FTZ R27, R27, c[0x0][0x2ec] ;  /* 0x0000bb001b1b7a20 */ /* 0x000fe40000410000 */
[----:B------:R-:W-:Y:S02]  /*18a40*/  FMUL.FTZ R24, R24, c[0x0][0x2ec] ;  /* 0x0000bb0018187a20 */ /* 0x000fe40000410000 */
[----:B------:R-:W-:Y:S02]  /*18a50*/  FMUL.FTZ R30, R30, c[0x0][0x2ec] ;  /* 0x0000bb001e1e7a20 */ /* 0x000fe40000410000 */
[----:B-1----:R-:W1:Y:S01]  /*18a60*/  MUFU.TANH R0, R9 ;  /* 0x0000000900007308 */ /* 0x002e620000002400 */
        /* <DEDUP_REMOVED lines=8> */
[----:B---3--:R-:W-:Y:S02]  /*18af0*/  FMUL.FTZ R22, R32, c[0x0][0x2ec] ;  /* 0x0000bb0020167a20 */ /* 0x008fe40000410000 */
[----:B------:R-:W-:Y:S03]  /*18b00*/  FMUL.FTZ R21, R21, c[0x0][0x2ec] ;  /* 0x0000bb0015157a20 */ /* 0x000fe60000410000 */
[----:B------:R3:W-:Y:S01]  /*18b10*/  MUFU.TANH R211, R24 ;  /* 0x0000001800d37308 */ /* 0x0007e20000002400 */
[-C--:B--2---:R-:W-:Y:S01]  /*18b20*/  HMMA.16816.F32 R36, R216, R4.reuse, R36 ;  /* 0x00000004d824723c */ /* 0x084fe20000001824 */
[----:B-1----:R1:W-:Y:S04]  /*18b30*/  STL [R1+0x30], R0 ;  /* 0x0000300001007387 */ /* 0x0023e80000100800 */
[----:B------:R2:W-:Y:S04]  /*18b40*/  STL [R1+0x10], R2 ;  /* 0x0000100201007387 */ /* 0x0005e80000100800 */
[----:B------:R-:W-:Y:S01]  /*18b50*/  MUFU.TANH R209, R25 ;  /* 0x0000001900d17308 */ /* 0x000fe20000002400 */
[C---:B------:R-:W-:Y:S08]  /*18b60*/  HMMA.16816.F32 R40, R212.reuse, R4, R40 ;  /* 0x00000004d428723c */ /* 0x040ff00000001828 */
[-C--:B------:R-:W-:Y:S01]  /*18b70*/  HMMA.16816.F32 R44, R212, R6.reuse, R44 ;  /* 0x00000006d42c723c */ /* 0x080fe2000000182c */
[----:B------:R-:W-:Y:S03]  /*18b80*/  MUFU.TANH R143, R28 ;  /* 0x0000001c008f7308 */ /* 0x000fe60000002400 */
[----:B---3--:R-:W-:Y:S04]  /*18b90*/  FMUL.FTZ R24, R33, c[0x0][0x2ec] ;  /* 0x0000bb0021187a20 */ /* 0x008fe80000410000 */
[C---:B------:R-:W-:Y:S01]  /*18ba0*/  HMMA.16816.F32 R48, R216.reuse, R6, R48 ;  /* 0x00000006d830723c */ /* 0x040fe20000001830 */
[----:B------:R-:W3:Y:S01]  /*18bb0*/  LDSM.16.M88.4 R4, [R229+0x3800] ;  /* 0x00380000e504783b */ /* 0x000ee20000000200 */
[----:B------:R-:W-:Y:S04]  /*18bc0*/  DEPBAR.LE SB0, 0x0 ;  /* 0x000080000000791a */ /* 0x000fe80000000000 */
[----:B-1----:R-:W1:Y:S01]  /*18bd0*/  MUFU.TANH R0, R11 ;  /* 0x0000000b00007308 */ /* 0x002e620000002400 */
[----:B------:R-:W-:Y:S02]  /*18be0*/  FMUL.FTZ R36, R36, c[0x0][0x2ec] ;  /* 0x0000bb0024247a20 */ /* 0x000fe40000410000 */
[----:B------:R-:W-:Y:S03]  /*18bf0*/  BAR.SYNC.DEFER_BLOCKING 0x0 ;  /* 0x0000000000007b1d */ /* 0x000fe60000010000 */
[----:B------:R-:W-:Y:S02]  /*18c00*/  FMUL.FTZ R37, R37, c[0x0][0x2ec] ;  /* 0x0000bb0025257a20 */ /* 0x000fe40000410000 */
[----:B------:R-:W-:Y:S02]  /*18c10*/  FMUL.FTZ R38, R38, c[0x0][0x2ec] ;  /* 0x0000bb0026267a20 */ /* 0x000fe40000410000 */
[----:B--2---:R-:W2:Y:S01]  /*18c20*/  MUFU.TANH R2, R12 ;  /* 0x0000000c00027308 */ /* 0x004ea20000002400 */
        /* <DEDUP_REMOVED lines=8> */
[----:B-1----:R1:W-:Y:S01]  /*18cb0*/  STL [R1+0x54], R0 ;  /* 0x0000540001007387 */ /* 0x0023e20000100800 */
[----:B------:R-:W-:Y:S05]  /*18cc0*/  FMUL.FTZ R33, R49, c[0x0][0x2ec] ;  /* 0x0000bb0031217a20 */ /* 0x000fea0000410000 */
[----:B------:R4:W-:Y:S01]  /*18cd0*/  MUFU.TANH R138, R34 ;  /* 0x00000022008a7308 */ /* 0x0009e20000002400 */
[----:B--2---:R2:W-:Y:S01]  /*18ce0*/  STL [R1+0x4c], R2 ;  /* 0x00004c0201007387 */ /* 0x0045e20000100800 */
[-C--:B---3--:R-:W-:Y:S08]  /*18cf0*/  HMMA.16816.F32 R52, R216, R4.reuse, R52 ;  /* 0x00000004d834723c */ /* 0x088ff00000001834 */
[----:B------:R3:W-:Y:S01]  /*18d00*/  MUFU.TANH R137, R35 ;  /* 0x0000002300897308 */ /* 0x0007e20000002400 */
[C---:B------:R-:W-:Y:S09]  /*18d10*/  HMMA.16816.F32 R56, R212.reuse, R4, R56 ;  /* 0x00000004d438723c */ /* 0x040ff20000001838 */
[----:B-1----:R-:W1:Y:S01]  /*18d20*/  MUFU.TANH R0, R13 ;  /* 0x0000000d00007308 */ /* 0x002e620000002400 */
[-C--:B------:R-:W-:Y:S03]  /*18d30*/  HMMA.16816.F32 R60, R212, R6.reuse, R60 ;  /* 0x00000006d43c723c */ /* 0x080fe6000000183c */
[----:B----4-:R-:W-:Y:S05]  /*18d40*/  FMUL.FTZ R34, R51, c[0x0][0x2ec] ;  /* 0x0000bb0033227a20 */ /* 0x010fea0000410000 */
[----:B------:R-:W-:Y:S01]  /*18d50*/  HMMA.16816.F32 R64, R216, R6, R64 ;  /* 0x00000006d840723c */ /* 0x000fe20000001840 */
[----:B--2---:R-:W2:Y:S03]  /*18d60*/  MUFU.TANH R2, R14 ;  /* 0x0000000e00027308 */ /* 0x004ea60000002400 */
[----:B------:R-:W-:Y:S02]  /*18d70*/  FMUL.FTZ R32, R52, c[0x0][0x2ec] ;  /* 0x0000bb0034207a20 */ /* 0x000fe40000410000 */
[----:B---3--:R-:W-:Y:S02]  /*18d80*/  FMUL.FTZ R35, R50, c[0x0][0x2ec] ;  /* 0x0000bb0032237a20 */ /* 0x008fe40000410000 */
[----:B------:R-:W-:Y:S03]  /*18d90*/  FMUL.FTZ R29, R53, c[0x0][0x2ec] ;  /* 0x0000bb00351d7a20 */ /* 0x000fe60000410000 */
[----:B------:R3:W-:Y:S01]  /*18da0*/  MUFU.TANH R135, R36 ;  /* 0x0000002400877308 */ /* 0x0007e20000002400 */
[----:B------:R-:W-:Y:S01]  /*18db0*/  FMUL.FTZ R59, R59, c[0x0][0x2ec] ;  /* 0x0000bb003b3b7a20 */ /* 0x000fe20000410000 */
[----:B-1----:R1:W-:Y:S08]  /*18dc0*/  STL [R1+0x48], R0 ;  /* 0x0000480001007387 */ /* 0x0023f00000100800 */
[----:B------:R4:W-:Y:S03]  /*18dd0*/  MUFU.TANH R132, R37 ;  /* 0x0000002500847308 */ /* 0x0009e60000002400 */
[----:B------:R-:W-:Y:S01]  /*18de0*/  FMUL.FTZ R25, R64, c[0x0][0x2ec] ;  /* 0x0000bb0040197a20 */ /* 0x000fe20000410000 */
[----:B--2---:R2:W-:Y:S01]  /*18df0*/  STL [R1+0x58], R2 ;  /* 0x0000580201007387 */ /* 0x0045e20000100800 */
[----:B------:R-:W-:Y:S02]  /*18e00*/  FMUL.FTZ R23, R65, c[0x0][0x2ec] ;  /* 0x0000bb0041177a20 */ /* 0x000fe40000410000 */
[----:B------:R-:W-:Y:S03]  /*18e10*/  FMUL.FTZ R28, R67, c[0x0][0x2ec] ;  /* 0x0000bb00431c7a20 */ /* 0x000fe60000410000 */
[----:B------:R2:W-:Y:S01]  /*18e20*/  MUFU.TANH R134, R38 ;  /* 0x0000002600867308 */ /* 0x0005e20000002400 */
[----:B---3--:R-:W-:Y:S09]  /*18e30*/  FMUL.FTZ R36, R48, c[0x0][0x2ec] ;  /* 0x0000bb0030247a20 */ /* 0x008ff20000410000 */
[----:B-1----:R-:W1:Y:S01]  /*18e40*/  MUFU.TANH R0, R15 ;  /* 0x0000000f00007308 */ /* 0x002e620000002400 */
[----:B----4-:R-:W-:Y:S09]  /*18e50*/  FMUL.FTZ R37, R56, c[0x0][0x2ec] ;  /* 0x0000bb0038257a20 */ /* 0x010ff20000410000 */
[----:B--2---:R-:W2:Y:S01]  /*18e60*/  MUFU.TANH R2, R17 ;  /* 0x0000001100027308 */ /* 0x004ea20000002400 */
[----:B------:R-:W-:Y:S02]  /*18e70*/  FMUL.FTZ R38, R39, c[0x0][0x2ec] ;  /* 0x0000bb0027267a20 */ /* 0x000fe40000410000 */
[----:B------:R-:W-:Y:S07]  /*18e80*/  FMUL.FTZ R39, R57, c[0x0][0x2ec] ;  /* 0x0000bb0039277a20 */ /* 0x000fee0000410000 */
[----:B------:R3:W-:Y:S01]  /*18e90*/  MUFU.TANH R136, R40 ;  /* 0x0000002800887308 */ /* 0x0007e20000002400 */
[----:B-1----:R1:W-:Y:S09]  /*18ea0*/  STL [R1+0x5c], R0 ;  /* 0x00005c0001007387 */ /* 0x0023f20000100800 */
[----:B------:R4:W-:Y:S01]  /*18eb0*/  MUFU.TANH R141, R41 ;  /* 0x00000029008d7308 */ /* 0x0009e20000002400 */
[----:B--2---:R2:W-:Y:S09]  /*18ec0*/  STL [R1], R2 ;  /* 0x0000000201007387 */ /* 0x0045f20000100800 */
        /* <DEDUP_REMOVED lines=10> */
[----:B--2---:R2:W-:Y:S09]  /*18f70*/  STL [R1+0x8], R2 ;  /* 0x0000080201007387 */ /* 0x0045f20000100800 */
[----:B------:R-:W-:Y:S01]  /*18f80*/  MUFU.TANH R221, R20 ;  /* 0x0000001400dd7308 */ /* 0x000fe20000002400 */
[----:B---3--:R-:W-:Y:S09]  /*18f90*/  FMUL.FTZ R43, R63, c[0x0][0x2ec] ;  /* 0x0000bb003f2b7a20 */ /* 0x008ff20000410000 */
[----:B-1----:R-:W1:Y:S01]  /*18fa0*/  MUFU.TANH R0, R27 ;  /* 0x0000001b00007308 */ /* 0x002e620000002400 */
[----:B----4-:R-:W-:Y:S09]  /*18fb0*/  FMUL.FTZ R46, R58, c[0x0][0x2ec] ;  /* 0x0000bb003a2e7a20 */ /* 0x010ff20000410000 */
[----:B--2---:R-:W2:Y:S10]  /*18fc0*/  MUFU.TANH R2, R30 ;  /* 0x0000001e00027308 */ /* 0x004eb40000002400 */
[----:B------:R-:W-:Y:S01]  /*18fd0*/  MUFU.TANH R18, R21 ;  /* 0x0000001500127308 */ /* 0x000fe20000002400 */
[----:B-1----:R1:W-:Y:S01]  /*18fe0*/  STL [R1+0xc], R0 ;  /* 0x00000c0001007387 */ /* 0x0023e20000100800 */
[----:B------:R-:W-:Y:S08]  /*18ff0*/  FMUL.FTZ R27, R66, c[0x0][0x2ec] ;  /* 0x0000bb00421b7a20 */ /* 0x000ff00000410000 */
[----:B------:R-:W-:Y:S01]  /*19000*/  MUFU.TANH R22, R22 ;  /* 0x0000001600167308 */ /* 0x000fe20000002400 */
[----:B--2---:R2:W-:Y:S01]  /*19010*/  STL [R1+0x14], R2 ;  /* 0x0000140201007387 */ /* 0x0045e20000100800 */
[----:B------:R-:W-:Y:S08]  /*19020*/  FMUL.FTZ R30, R55, c[0x0][0x2ec] ;  /* 0x0000bb00371e7a20 */ /* 0x000ff00000410000 */
[----:B------:R-:W-:Y:S10]  /*19030*/  MUFU.TANH R24, R24 ;  /* 0x0000001800187308 */ /* 0x000ff40000002400 */
[----:B-1----:R-:W1:Y:S10]  /*19040*/  MUFU.TANH R0, R31 ;  /* 0x0000001f00007308 */ /* 0x002e740000002400 */
[----:B------:R-:W3:Y:S10]  /*19050*/  MUFU.TANH R38, R38 ;  /* 0x0000002600267308 */ /* 0x000ef40000002400 */
[----:B------:R-:W4:Y:S01]  /*19060*/  MUFU.TANH R42, R42 ;  /* 0x0000002a002a7308 */ /* 0x000f220000002400 */
[----:B-1----:R2:W-:Y:S01]  /*19070*/  STL [R1+0x1c], R0 ;  /* 0x00001c0001007387 */ /* 0x0025e20000100800 */
[----:B------:R-:W-:Y:S08]  /*19080*/  FMUL.FTZ R31, R54, c[0x0][0x2ec] ;  /* 0x0000bb00361f7a20 */ /* 0x000ff00000410000 */
        /* <DEDUP_REMOVED lines=23> */
.L_x_651:
[----:B------:R-:W2:Y:S01]  /*19200*/  LDL.LU R20, [R1+0x18] ;  /* 0x0000180001147983 */ /* 0x000ea20000300800 */
[----:B------:R-:W-:Y:S01]  /*19210*/  IMAD.MOV.U32 R4, RZ, RZ, R19 ;  /* 0x000000ffff047224 */ /* 0x000fe200078e0013 */
[----:B------:R-:W-:Y:S01]  /*19220*/  MOV R0, UR8 ;  /* 0x0000000800007c02 */ /* 0x000fe20008000f00 */
[----:B------:R-:W-:Y:S01]  /*19230*/  UISETP.GT.AND UP0, UPT, UR8, UR9, UPT ;  /* 0x000000090800728c */ /* 0x000fe2000bf04270 */
[----:B-1----:R-:W3:Y:S01]  /*19240*/  LDL.LU R16, [R1+0x20] ;  /* 0x0000200001107983 */ /* 0x002ee20000300800 */
[----:B------:R-:W-:Y:S03]  /*19250*/  UMOV UR23, UR8 ;  /* 0x0000000800177c82 */ /* 0x000fe60008000000 */
[----:B------:R-:W4:Y:S04]  /*19260*/  LDL.LU R10, [R1+0x58] ;  /* 0x00005800010a7983 */ /* 0x000f280000300800 */
[----:B------:R-:W2:Y:S04]  /*19270*/  LDL.LU R11, [R1+0x48] ;  /* 0x00004800010b7983 */ /* 0x000ea80000300800 */
[----:B------:R-:W2:Y:S04]  /*19280*/  LDL.LU R21, [R1+0x4c] ;  /* 0x00004c0001157983 */ /* 0x000ea80000300800 */
[----:B------:R-:W2:Y:S04]  /*19290*/  LDL.LU R6, [R1+0x30] ;  /* 0x0000300001067983 */ /* 0x000ea80000300800 */
[----:B------:R-:W2:Y:S04]  /*192a0*/  LDL.LU R8, [R1+0x10] ;  /* 0x0000100001087983 */ /* 0x000ea80000300800 */
[----:B------:R-:W2:Y:S04]  /*192b0*/  LDL.LU R7, [R1+0x2c] ;  /* 0x00002c0001077983 */ /* 0x000ea80000300800 */
[----:B------:R-:W2:Y:S04]  /*192c0*/  LDL.LU R5, [R1+0x28] ;  /* 0x0000280001057983 */ /* 0x000ea80000300800 */
[----:B------:R-:W2:Y:S04]  /*192d0*/  LDL.LU R2, [R1+0x4] ;  /* 0x0000040001027983 */ /* 0x000ea80000300800 */
[----:B------:R-:W2:Y:S04]  /*192e0*/  LDL.LU R19, [R1] ;  /* 0x0000000001137983 */ /* 0x000ea80000300800 */
[----:B------:R-:W2:Y:S04]  /*192f0*/  LDL.LU R9, [R1+0x54] ;  /* 0x0000540001097983 */ /* 0x000ea80000300800 */
[----:B------:R-:W2:Y:S04]  /*19300*/  LDL.LU R15, [R1+0x24] ;  /* 0x00002400010f7983 */ /* 0x000ea80000300800 */
[----:B------:R-:W2:Y:S04]  /*19310*/  LDL.LU R212, [R1+0x34] ;  /* 0x0000340001d47983 */ /* 0x000ea80000300800 */
[----:B------:R-:W1:Y:S08]  /*19320*/  S2R R12, SR_TID.X ;  /* 0x00000000000c7919 */ /* 0x000e700000002100 */
[----:B------:R-:W-:Y:S04]  /*19330*/  STL [R1+0xe8], R130 ;  /* 0x0000e88201007387 */ /* 0x000fe80000100800 */
[----:B------:R-:W-:Y:S04]  /*19340*/  STL [R1+0xe4], R131 ;  /* 0x0000e48301007387 */ /* 0x000fe80000100800 */
[----:B------:R1:W-:Y:S04]  /*19350*/  STL [R1+0xdc], R243 ;  /* 0x0000dcf301007387 */ /* 0x0003e80000100800 */
        /* <DEDUP_REMOVED lines=14> */
[----:B------:R-:W-:Y:S01]  /*19440*/  STL [R1+0xa0], R224 ;  /* 0x0000a0e001007387 */ /* 0x000fe20000100800 */
[----:B--2---:R-:W-:Y:S01]  /*19450*/  LOP3.LUT R212, R212, 0xfffffffb, RZ, 0xc0, !PT ;  /* 0xfffffffbd4d47812 */ /* 0x004fe200078ec0ff */
[----:B-1----:R-:W-:Y:S01]  /*19460*/  IMAD.SHL.U32 R12, R12, 0x2, RZ ;  /* 0x000000020c0c7824 */ /* 0x002fe200078e00ff */
[----:B------:R-:W-:Y:S01]  /*19470*/  MOV R53, R9 ;  /* 0x0000000900357202 */ /* 0x000fe20000000f00 */
[----:B------:R-:W-:Y:S01]  /*19480*/  IMAD.MOV.U32 R17, RZ, RZ, R8 ;  /* 0x000000ffff117224 */ /* 0x000fe200078e0008 */
[----:B------:R-:W-:Y:S01]  /*19490*/  MOV R8, R7 ;  /* 0x0000000700087202 */ /* 0x000fe20000000f00 */
[----:B------:R-:W-:Y:S01]  /*194a0*/  IMAD.MOV.U32 R7, RZ, RZ, R4 ;  /* 0x000000ffff077224 */ /* 0x000fe200078e0004 */
[----:B------:R-:W-:Y:S01]  /*194b0*/  LOP3.LUT R12, R12, 0x6, RZ, 0xc0, !PT ;  /* 0x000000060c0c7812 */ /* 0x000fe200078ec0ff */
[----:B------:R-:W-:Y:S01]  /*194c0*/  IMAD.MOV.U32 R13, RZ, RZ, R5 ;  /* 0x000000ffff0d7224 */ /* 0x000fe200078e0005 */
[----:B------:R-:W-:Y:S01]  /*194d0*/  @P4 LOP3.LUT R212, R212, 0x4, RZ, 0xfc, !PT ;  /* 0x00000004d4d44812 */ /* 0x000fe200078efcff */
[----:B------:R-:W-:Y:S02]  /*194e0*/  IMAD.MOV.U32 R48, RZ, RZ, R21 ;  /* 0x000000ffff307224 */ /* 0x000fe400078e0015 */
[----:B------:R-:W-:Y:S01]  /*194f0*/  IMAD R0, R0, 0x40, R12 ;  /* 0x0000004000007824 */ /* 0x000fe200078e020c */
[----:B------:R-:W-:Y:S01]  /*19500*/  MOV R12, R2 ;  /* 0x00000002000c7202 */ /* 0x000fe20000000f00 */
[----:B------:R-:W-:Y:S01]  /*19510*/  IMAD.MOV.U32 R51, RZ, RZ, R11 ;  /* 0x000000ffff337224 */ /* 0x000fe200078e000b */
[----:B------:R-:W-:Y:S01]  /*19520*/  MOV R50, R48 ;  /* 0x0000003000327202 */ /* 0x000fe20000000f00 */
[----:B----4-:R-:W-:Y:S01]  /*19530*/  IMAD.MOV.U32 R52, RZ, RZ, R10 ;  /* 0x000000ffff347224 */ /* 0x010fe200078e000a */
[C---:B------:R-:W-:Y:S01]  /*19540*/  ISETP.GE.AND P0, PT, R0.reuse, R247, PT ;  /* 0x000000f70000720c */ /* 0x040fe20003f06270 */
[----:B------:R-:W-:Y:S01]  /*19550*/  IMAD.MOV.U32 R54, RZ, RZ, R12 ;  /* 0x000000ffff367224 */ /* 0x000fe200078e000c */
[C---:B------:R-:W-:Y:S01]  /*19560*/  IADD3 R4, R0.reuse, 0x1, RZ ;  /* 0x0000000100047810 */ /* 0x040fe20007ffe0ff */
[----:B------:R-:W-:Y:S01]  /*19570*/  IMAD.MOV.U32 R62, RZ, RZ, R6 ;  /* 0x000000ffff3e7224 */ /* 0x000fe200078e0006 */
[C---:B------:R-:W-:Y:S01]  /*19580*/  IADD3 R2, R0.reuse, 0x8, RZ ;  /* 0x0000000800027810 */ /* 0x040fe20007ffe0ff */
[----:B------:R-:W-:Y:S01]  /*19590*/  IMAD.MOV.U32 R213, RZ, RZ, R53 ;  /* 0x000000ffffd57224 */ /* 0x000fe200078e0035 */
[----:B------:R-:W-:Y:S01]  /*195a0*/  ISETP.GE.OR P0, PT, R0, R251, !P0 ;  /* 0x000000fb0000720c */ /* 0x000fe20004706670 */
[----:B------:R-:W-:Y:S01]  /*195b0*/  IMAD.MOV.U32 R60, RZ, RZ, R52 ;  /* 0x000000ffff3c7224 */ /* 0x000fe200078e0034 */
[-C--:B------:R-:W-:Y:S01]  /*195c0*/  ISETP.GE.AND P1, PT, R4, R247.reuse, PT ;  /* 0x000000f70400720c */ /* 0x080fe20003f26270 */
[----:B------:R-:W-:Y:S01]  /*195d0*/  IMAD.MOV.U32 R61, RZ, RZ, R50 ;  /* 0x000000ffff3d7224 */ /* 0x000fe200078e0032 */
[----:B------:R-:W-:Y:S02]  /*195e0*/  FSEL R15, R15, -INF , !P0 ;  /* 0xff8000000f0f7808 */ /* 0x000fe40004000000 */
[----:B------:R-:W-:Y:S02]  /*195f0*/  ISETP.GE.AND P0, PT, R2, R247, PT ;  /* 0x000000f70200720c */ /* 0x000fe40003f06270 */
[C---:B------:R-:W-:Y:S02]  /*19600*/  ISETP.GE.AND P6, PT, R0.reuse, R245, PT ;  /* 0x000000f50000720c */ /* 0x040fe40003fc6270 */
[C---:B------:R-:W-:Y:S02]  /*19610*/  ISETP.GE.AND P3, PT, R0.reuse, R244, PT ;  /* 0x000000f40000720c */ /* 0x040fe40003f66270 */
[C---:B------:R-:W-:Y:S02]  /*19620*/  IADD3 R5, R0.reuse, 0x9, RZ ;  /* 0x0000000900057810 */ /* 0x040fe40007ffe0ff */
[----:B------:R-:W-:Y:S02]  /*19630*/  IADD3 R14, R0, 0x10, RZ ;  /* 0x00000010000e7810 */ /* 0x000fe40007ffe0ff */
[-C--:B------:R-:W-:Y:S02]  /*19640*/  ISETP.GE.OR P1, PT, R4, R251.reuse, !P1 ;  /* 0x000000fb0400720c */ /* 0x080fe40004f26670 */
[----:B------:R-:W-:Y:S02]  /*19650*/  ISETP.GE.OR P0, PT, R2, R251, !P0 ;  /* 0x000000fb0200720c */ /* 0x000fe40004706670 */
[C---:B------:R-:W-:Y:S02]  /*19660*/  ISETP.GE.OR P6, PT, R0.reuse, R249, !P6 ;  /* 0x000000f90000720c */ /* 0x040fe400077c6670 */
[----:B------:R-:W-:Y:S02]  /*19670*/  ISETP.GE.OR P3, PT, R0, R248, !P3 ;  /* 0x000000f80000720c */ /* 0x000fe40005f66670 */
[----:B------:R-:W-:Y:S02]  /*19680*/  FSEL R21, R20, -INF , !P6 ;  /* 0xff80000014157808 */ /* 0x000fe40007000000 */
[----:B------:R-:W-:Y:S02]  /*19690*/  FSEL R20, R252, -INF , !P0 ;  /* 0xff800000fc147808 */ /* 0x000fe40004000000 */
[-C--:B------:R-:W-:Y:S02]  /*196a0*/  ISETP.GE.AND P0, PT, R14, R247.reuse, PT ;  /* 0x000000f70e00720c */ /* 0x080fe40003f06270 */
[C---:B------:R-:W-:Y:S02]  /*196b0*/  ISETP.GE.AND P2, PT, R0.reuse, R246, PT ;  /* 0x000000f60000720c */ /* 0x040fe40003f46270 */
[----:B------:R-:W-:Y:S02]  /*196c0*/  FSEL R26, R17, -INF , !P3 ;  /* 0xff800000111a7808 */ /* 0x000fe40005800000 */
[----:B------:R-:W-:Y:S02]  /*196d0*/  FSEL R17, R13, -INF , !P1 ;  /* 0xff8000000d117808 */ /* 0x000fe40004800000 */
[C---:B------:R-:W-:Y:S02]  /*196e0*/  ISETP.GE.AND P1, PT, R5.reuse, R247, PT ;  /* 0x000000f70500720c */ /* 0x040fe40003f26270 */
[C---:B------:R-:W-:Y:S02]  /*196f0*/  IADD3 R13, R0.reuse, 0x11, RZ ;  /* 0x00000011000d7810 */ /* 0x040fe40007ffe0ff */
[-C--:B------:R-:W-:Y:S02]  /*19700*/  ISETP.GE.OR P1, PT, R5, R251.reuse, !P1 ;  /* 0x000000fb0500720c */ /* 0x080fe40004f26670 */
[----:B------:R-:W-:Y:S02]  /*19710*/  IADD3 R12, R0, 0x18, RZ ;  /* 0x00000018000c7810 */ /* 0x000fe40007ffe0ff */
[----:B------:R-:W-:Y:S02]  /*19720*/  ISETP.GE.OR P0, PT, R14, R251, !P0 ;  /* 0x000000fb0e00720c */ /* 0x000fe40004706670 */
[----:B------:R-:W-:Y:S02]  /*19730*/  ISETP.GE.OR P2, PT, R0, R250, !P2 ;  /* 0x000000fa0000720c */ /* 0x000fe40005746670 */
[----:B------:R-:W-:Y:S02]  /*19740*/  FSEL R19, R19, -INF , !P1 ;  /* 0xff80000013137808 */ /* 0x000fe40004800000 */
[-C--:B------:R-:W-:Y:S02]  /*19750*/  ISETP.GE.AND P1, PT, R13, R247.reuse, PT ;  /* 0x000000f70d00720c */ /* 0x080fe40003f26270 */
[----:B------:R-:W-:Y:S02]  /*19760*/  FSEL R48, R221, -INF , !P0 ;  /* 0xff800000dd307808 */ /* 0x000fe40004000000 */
[----:B------:R-:W-:Y:S02]  /*19770*/  ISETP.GE.AND P0, PT, R12, R247, PT ;  /* 0x000000f70c00720c */ /* 0x000fe40003f06270 */
[----:B---3--:R-:W-:Y:S02]  /*19780*/  FSEL R16, R16, -INF , !P2 ;  /* 0xff80000010107808 */ /* 0x008fe40005000000 */
[----:B------:R-:W-:Y:S02]  /*19790*/  ISETP.GE.AND P2, PT, R4, R246, PT ;  /* 0x000000f60400720c */ /* 0x000fe40003f46270 */
[----:B------:R-:W-:Y:S02]  /*197a0*/  IADD3 R11, R0, 0x19, RZ ;  /* 0x00000019000b7810 */ /* 0x000fe40007ffe0ff */
[----:B------:R-:W-:Y:S02]  /*197b0*/  ISETP.GE.OR P2, PT, R4, R250, !P2 ;  /* 0x000000fa0400720c */ /* 0x000fe40005746670 */
[-C--:B------:R-:W-:Y:S02]  /*197c0*/  ISETP.GE.OR P0, PT, R12, R251.reuse, !P0 ;  /* 0x000000fb0c00720c */ /* 0x080fe40004706670 */
[----:B------:R-:W-:Y:S02]  /*197d0*/  ISETP.GE.OR P1, PT, R13, R251, !P1 ;  /* 0x000000fb0d00720c */ /* 0x000fe40004f26670 */
[----:B------:R-:W-:Y:S02]  /*197e0*/  FSEL R55, R22, -INF , !P0 ;  /* 0xff80000016377808 */ /* 0x000fe40004000000 */
[----:B------:R-:W-:Y:S02]  /*197f0*/  FSEL R49, R18, -INF , !P1 ;  /* 0xff80000012317808 */ /* 0x000fe40004800000 */
[----:B------:R-:W-:Y:S02]  /*19800*/  FSEL R18, R8, -INF , !P2 ;  /* 0xff80000008127808 */ /* 0x000fe40005000000 */
[----:B------:R-:W-:Y:S02]  /*19810*/  ISETP.GE.AND P2, PT, R11, R247, PT ;  /* 0x000000f70b00720c */ /* 0x000fe40003f46270 */
[-C--:B------:R-:W-:Y:S02]  /*19820*/  ISETP.GE.AND P1, PT, R2, R246.reuse, PT ;  /* 0x000000f60200720c */ /* 0x080fe40003f26270 */
[C---:B------:R-:W-:Y:S02]  /*19830*/  ISETP.GE.AND P0, PT, R5.reuse, R246, PT ;  /* 0x000000f60500720c */ /* 0x040fe40003f06270 */
[----:B------:R-:W-:Y:S02]  /*19840*/  ISETP.GE.AND P6, PT, R4, R245, PT ;  /* 0x000000f50400720c */ /* 0x000fe40003fc6270 */
[C---:B------:R-:W-:Y:S02]  /*19850*/  IADD3 R10, R0.reuse, 0x20, RZ ;  /* 0x00000020000a7810 */ /* 0x040fe40007ffe0ff */
[----:B------:R-:W-:Y:S02]  /*19860*/  IADD3 R9, R0, 0x21, RZ ;  /* 0x0000002100097810 */ /* 0x000fe40007ffe0ff */
[-C--:B------:R-:W-:Y:S02]  /*19870*/  ISETP.GE.OR P1, PT, R2, R250.reuse, !P1 ;  /* 0x000000fa0200720c */ /* 0x080fe40004f26670 */
[----:B------:R-:W-:Y:S02]  /*19880*/  ISETP.GE.OR P0, PT, R5, R250, !P0 ;  /* 0x000000fa0500720c */ /* 0x000fe40004706670 */
[----:B------:R-:W-:Y:S02]  /*19890*/  ISETP.GE.OR P2, PT, R11, R251, !P2 ;  /* 0x000000fb0b00720c */ /* 0x000fe40005746670 */
[----:B------:R-:W-:Y:S02]  /*198a0*/  ISETP.GE.OR P4, PT, R4, R249, !P6 ;  /* 0x000000f90400720c */ /* 0x000fe40007786670 */
[----:B------:R-:W-:Y:S02]  /*198b0*/  FSEL R22, R54, -INF , !P1 ;  /* 0xff80000036167808 */ /* 0x000fe40004800000 */
[-C--:B------:R-:W-:Y:S02]  /*198c0*/  ISETP.GE.AND P1, PT, R10, R247.reuse, PT ;  /* 0x000000f70a00720c */ /* 0x080fe40003f26270 */
[----:B------:R-:W-:Y:S02]  /*198d0*/  FSEL R56, R24, -INF , !P2 ;  /* 0xff80000018387808 */ /* 0x000fe40005000000 */
[----:B------:R-:W-:Y:S02]  /*198e0*/  ISETP.GE.AND P2, PT, R14, R246, PT ;  /* 0x000000f60e00720c */ /* 0x000fe40003f46270 */
[----:B------:R-:W-:Y:S02]  /*198f0*/  FSEL R24, R7, -INF , !P0 ;  /* 0xff80000007187808 */ /* 0x000fe40004000000 */
[C---:B------:R-:W-:Y:S02]  /*19900*/  ISETP.GE.AND P0, PT, R9.reuse, R247, PT ;  /* 0x000000f70900720c */ /* 0x040fe40003f06270 */
[----:B------:R-:W-:Y:S02]  /*19910*/  ISETP.GE.AND P3, PT, R4, R244, PT ;  /* 0x000000f40400720c */ /* 0x000fe40003f66270 */
[----:B------:R-:W-:Y:S02]  /*19920*/  IADD3 R8, R0, 0x28, RZ ;  /* 0x0000002800087810 */ /* 0x000fe40007ffe0ff */
[-C--:B------:R-:W-:Y:S02]  /*19930*/  ISETP.GE.OR P1, PT, R10, R251.reuse, !P1 ;  /* 0x000000fb0a00720c */ /* 0x080fe40004f26670 */
[----:B------:R-:W-:Y:S02]  /*19940*/  ISETP.GE.OR P2, PT, R14, R250, !P2 ;  /* 0x000000fa0e00720c */ /* 0x000fe40005746670 */
[----:B------:R-:W-:Y:S02]  /*19950*/  ISETP.GE.OR P0, PT, R9, R251, !P0 ;  /* 0x000000fb0900720c */ /* 0x000fe40004706670 */
[----:B------:R-:W-:Y:S02]  /*19960*/  LOP3.LUT R212, R212, 0xfffffffd, RZ, 0xc0, !PT ;  /* 0xfffffffdd4d47812 */ /* 0x000fe400078ec0ff */
[----:B------:R-:W-:Y:S02]  /*19970*/  FSEL R54, R135, -INF , !P1 ;  /* 0xff80000087367808 */ /* 0x000fe40004800000 */
[----:B------:R-:W-:Y:S02]  /*19980*/  ISETP.GE.OR P3, PT, R4, R248, !P3 ;  /* 0x000000f80400720c */ /* 0x000fe40005f66670 */
[----:B------:R-:W-:Y:S02]  /*19990*/  FSEL R4, R132, -INF , !P0 ;  /* 0xff80000084047808 */ /* 0x000fe40004000000 */
[----:B------:R-:W-:Y:S02]  /*199a0*/  FSEL R252, R223, -INF , !P2 ;  /* 0xff800000dffc7808 */ /* 0x000fe40005000000 */
[----:B------:R-:W-:Y:S02]  /*199b0*/  ISETP.GE.AND P2, PT, R8, R247, PT ;  /* 0x000000f70800720c */ /* 0x000fe40003f46270 */
[-C--:B------:R-:W-:Y:S02]  /*199c0*/  ISETP.GE.AND P0, PT, R12, R246.reuse, PT ;  /* 0x000000f60c00720c */ /* 0x080fe40003f06270 */
[C---:B------:R-:W-:Y:S02]  /*199d0*/  ISETP.GE.AND P1, PT, R13.reuse, R246, PT ;  /* 0x000000f60d00720c */ /* 0x040fe40003f26270 */
[----:B------:R-:W-:Y:S02]  /*199e0*/  @P4 LOP3.LUT R212, R212, 0x2, RZ, 0xfc, !PT ;  /* 0x00000002d4d44812 */ /* 0x000fe400078efcff */
[C---:B------:R-:W-:Y:S02]  /*199f0*/  IADD3 R7, R0.reuse, 0x29, RZ ;  /* 0x0000002900077810 */ /* 0x040fe40007ffe0ff */
[-C--:B------:R-:W-:Y:S01]  /*19a00*/  ISETP.GE.OR P1, PT, R13, R250.reuse, !P1 ;  /* 0x000000fa0d00720c */ /* 0x080fe20004f26670 */
[----:B------:R-:W-:Y:S01]  /*19a10*/  STL [R1+0x34], R212 ;  /* 0x000034d401007387 */ /* 0x000fe20000100800 */
[----:B------:R-:W-:Y:S02]  /*19a20*/  IADD3 R6, R0, 0x30, RZ ;  /* 0x0000003000067810 */ /* 0x000fe40007ffe0ff */
[----:B------:R-:W-:Y:S01]  /*19a30*/  ISETP.GE.OR P2, PT, R8, R251, !P2 ;  /* 0x000000fb0800720c */ /* 0x000fe20005746670 */
[----:B------:R1:W-:Y:S01]  /*19a40*/  STL [R1+0x50], R4 ;  /* 0x0000500401007387 */ /* 0x0003e20000100800 */
[----:B------:R-:W-:Y:S02]  /*19a50*/  ISETP.GE.OR P0, PT, R12, R250, !P0 ;  /* 0x000000fa0c00720c */ /* 0x000fe40004706670 */
[----:B------:R-:W-:Y:S01]  /*19a60*/  FSEL R223, R222, -INF , !P1 ;  /* 0xff800000dedf7808 */ /* 0x000fe20004800000 */
[----:B------:R2:W-:Y:S01]  /*19a70*/  STL [R1+0xe0], R247 ;  /* 0x0000e0f701007387 */ /* 0x0005e20000100800 */
[-C--:B------:R-:W-:Y:S02]  /*19a80*/  ISETP.GE.AND P1, PT, R7, R247.reuse, PT ;  /* 0x000000f70700720c */ /* 0x080fe40003f26270 */
[----:B------:R-:W-:Y:S02]  /*19a90*/  FSEL R243, R36, -INF , !P2 ;  /* 0xff80000024f37808 */ /* 0x000fe40005000000 */
[----:B------:R-:W-:Y:S02]  /*19aa0*/  FSEL R57, R138, -INF , !P0 ;  /* 0xff8000008a397808 */ /* 0x000fe40004000000 */
[C---:B------:R-:W-:Y:S02]  /*19ab0*/  ISETP.GE.AND P0, PT, R6.reuse, R247, PT ;  /* 0x000000f70600720c */ /* 0x040fe40003f06270 */
[----:B------:R-:W-:Y:S02]  /*19ac0*/  ISETP.GE.AND P2, PT, R11, R246, PT ;  /* 0x000000f60b00720c */ /* 0x000fe40003f46270 */
[-C--:B------:R-:W-:Y:S02]  /*19ad0*/  ISETP.GE.OR P1, PT, R7, R251.reuse, !P1 ;  /* 0x000000fb0700720c */ /* 0x080fe40004f26670 */
[----:B------:R-:W-:Y:S02]  /*19ae0*/  ISETP.GE.OR P2, PT, R11, R250, !P2 ;  /* 0x000000fa0b00720c */ /* 0x000fe40005746670 */
[----:B------:R-:W-:Y:S02]  /*19af0*/  ISETP.GE.OR P0, PT, R6, R251, !P0 ;  /* 0x000000fb0600720c */ /* 0x000fe40004706670 */
[----:B------:R-:W-:Y:S02]  /*19b00*/  FSEL R53, R33, -INF , !P1 ;  /* 0xff80000021357808 */ /* 0x000fe40004800000 */
[----:B------:R-:W-:Y:S02]  /*19b10*/  FSEL R58, R137, -INF , !P2 ;  /* 0xff800000893a7808 */ /* 0x000fe40005000000 */
[----:B------:R-:W-:Y:S02]  /*19b20*/  FSEL R229, R32, -INF , !P0 ;  /* 0xff80000020e57808 */ /* 0x000fe40004000000 */
[C---:B------:R-:W-:Y:S02]  /*19b30*/  ISETP.GE.AND P1, PT, R2.reuse, R245, PT ;  /* 0x000000f50200720c */ /* 0x040fe40003f26270 */
[----:B------:R-:W-:Y:S02]  /*19b40*/  ISETP.GE.AND P2, PT, R2, R244, PT ;  /* 0x000000f40200720c */ /* 0x000fe40003f46270 */
[----:B------:R-:W-:Y:S02]  /*19b50*/  ISETP.GE.AND P0, PT, R10, R246, PT ;  /* 0x000000f60a00720c */ /* 0x000fe40003f06270 */
[----:B------:R-:W-:Y:S02]  /*19b60*/  ISETP.GE.OR P2, PT, R2, R248, !P2 ;  /* 0x000000f80200720c */ /* 0x000fe40005746670 */
[----:B------:R-:W-:Y:S02]  /*19b70*/  ISETP.GE.OR P0, PT, R10, R250, !P0 ;  /* 0x000000fa0a00720c */ /* 0x000fe40004706670 */
[----:B------:R-:W-:Y:S02]  /*19b80*/  ISETP.GE.OR P4, PT, R2, R249, !P1 ;  /* 0x000000f90200720c */ /* 0x000fe40004f86670 */
[----:B------:R-:W-:Y:S02]  /*19b90*/  IADD3 R2, R0, 0x31, RZ ;  /* 0x0000003100027810 */ /* 0x000fe40007ffe0ff */
[----:B------:R-:W-:Y:S02]  /*19ba0*/  FSEL R67, R134, -INF , !P0 ;  /* 0xff80000086437808 */ /* 0x000fe40004000000 */
[----:B------:R-:W-:Y:S02]  /*19bb0*/  ISETP.GE.AND P0, PT, R2, R247, PT ;  /* 0x000000f70200720c */ /* 0x000fe40003f06270 */
[----:B-1----:R-:W-:Y:S02]  /*19bc0*/  IADD3 R4, R0, 0x38, RZ ;  /* 0x0000003800047810 */ /* 0x002fe40007ffe0ff */
[----:B------:R-:W-:Y:S02]  /*19bd0*/  ISETP.GE.OR P0, PT, R2, R251, !P0 ;  /* 0x000000fb0200720c */ /* 0x000fe40004706670 */
[----:B------:R-:W-:Y:S02]  /*19be0*/  MOV R214, R51 ;  /* 0x0000003300d67202 */ /* 0x000fe40000000f00 */
[----:B------:R-:W-:Y:S02]  /*19bf0*/  FSEL R52, R29, -INF , !P0 ;  /* 0xff8000001d347808 */ /* 0x000fe40004000000 */
[C---:B------:R-:W-:Y:S02]  /*19c00*/  ISETP.GE.AND P0, PT, R9.reuse, R246, PT ;  /* 0x000000f60900720c */ /* 0x040fe40003f06270 */
[----:B------:R-:W-:Y:S02]  /*19c10*/  IADD3 R0, R0, 0x39, RZ ;  /* 0x0000003900007810 */ /* 0x000fe40007ffe0ff */
[----:B------:R-:W-:Y:S02]  /*19c20*/  ISETP.GE.OR P0, PT, R9, R250, !P0 ;  /* 0x000000fa0900720c */ /* 0x000fe40004706670 */
[C---:B------:R-:W-:Y:S02]  /*19c30*/  ISETP.GE.AND P6, PT, R5.reuse, R245, PT ;  /* 0x000000f50500720c */ /* 0x040fe40003fc6270 */
[----:B------:R-:W-:Y:S02]  /*19c40*/  FSEL R66, R38, -INF , !P0 ;  /* 0xff80000026427808 */ /* 0x000fe40004000000 */
[C---:B------:R-:W-:Y:S02]  /*19c50*/  ISETP.GE.AND P0, PT, R4.reuse, R247, PT ;  /* 0x000000f70400720c */ /* 0x040fe40003f06270 */
[C---:B------:R-:W-:Y:S02]  /*19c60*/  ISETP.GE.OR P6, PT, R5.reuse, R249, !P6 ;  /* 0x000000f90500720c */ /* 0x040fe400077c6670 */
[----:B------:R-:W-:Y:S02]  /*19c70*/  ISETP.GE.OR P0, PT, R4, R251, !P0 ;  /* 0x000000fb0400720c */ /* 0x000fe40004706670 */
[----:B------:R-:W-:Y:S02]  /*19c80*/  ISETP.GE.AND P1, PT, R5, R244, PT ;  /* 0x000000f40500720c */ /* 0x000fe40003f26270 */
[----:B------:R-:W-:Y:S02]  /*19c90*/  FSEL R51, R25, -INF , !P0 ;  /* 0xff80000019337808 */ /* 0x000fe40004000000 */
[C---:B------:R-:W-:Y:S02]  /*19ca0*/  ISETP.GE.AND P0, PT, R8.reuse, R246, PT ;  /* 0x000000f60800720c */ /* 0x040fe40003f06270 */
[----:B------:R-:W-:Y:S02]  /*19cb0*/  FSEL R25, R61, -INF , !P4 ;  /* 0xff8000003d197808 */ /* 0x000fe40006000000 */
[----:B------:R-:W-:Y:S02]  /*19cc0*/  ISETP.GE.OR P0, PT, R8, R250, !P0 ;  /* 0x000000fa0800720c */ /* 0x000fe40004706670 */
[----:B------:R-:W-:Y:S02]  /*19cd0*/  ISETP.GE.OR P1, PT, R5, R248, !P1 ;  /* 0x000000f80500720c */ /* 0x000fe40004f26670 */
[----:B------:R-:W-:Y:S02]  /*19ce0*/  FSEL R65, R35, -INF , !P0 ;  /* 0xff80000023417808 */ /* 0x000fe40004000000 */
[C---:B------:R-:W-:Y:S02]  /*19cf0*/  ISETP.GE.AND P0, PT, R0.reuse, R247, PT ;  /* 0x000000f70000720c */ /* 0x040fe40003f06270 */
[----:B------:R-:W-:Y:S02]  /*19d00*/  FMNMX.FTZ R5, R15, R3, !PT ;  /* 0x000000030f057209 */ /* 0x000fe40007810000 */
[----:B------:R-:W-:Y:S02]  /*19d10*/  ISETP.GE.OR P0, PT, R0, R251, !P0 ;  /* 0x000000fb0000720c */ /* 0x000fe40004706670 */
[----:B------:R-:W-:Y:S02]  /*19d20*/  FMNMX.FTZ R5, R17, R5, !PT ;  /* 0x0000000511057209 */ /* 0x000fe40007810000 */
[----:B------:R-:W-:Y:S02]  /*19d30*/  FSEL R50, R23, -INF , !P0 ;  /* 0xff80000017327808 */ /* 0x000fe40004000000 */
[C---:B------:R-:W-:Y:S02]  /*19d40*/  ISETP.GE.AND P0, PT, R7.reuse, R246, PT ;  /* 0x000000f60700720c */ /* 0x040fe40003f06270 */
[----:B------:R-:W-:Y:S02]  /*19d50*/  FMNMX.FTZ R5, R20, R5, !PT ;  /* 0x0000000514057209 */ /* 0x000fe40007810000 */
[----:B------:R-:W-:Y:S02]  /*19d60*/  ISETP.GE.OR P0, PT, R7, R250, !P0 ;  /* 0x000000fa0700720c */ /* 0x000fe40004706670 */
[----:B------:R-:W-:Y:S02]  /*19d70*/  FMNMX.FTZ R5, R19, R5, !PT ;  /* 0x0000000513057209 */ /* 0x000fe40007810000 */
[----:B------:R-:W-:Y:S02]  /*19d80*/  FSEL R64, R34, -INF , !P0 ;  /* 0xff80000022407808 */ /* 0x000fe40004000000 */
[C---:B------:R-:W-:Y:S02]  /*19d90*/  ISETP.GE.AND P0, PT, R6.reuse, R246, PT ;  /* 0x000000f60600720c */ /* 0x040fe40003f06270 */
[----:B------:R-:W-:Y:S02]  /*19da0*/  MOV R215, R60 ;  /* 0x0000003c00d77202 */ /* 0x000fe40000000f00 */
[----:B------:R-:W-:Y:S04]  /*19db0*/  ISETP.GE.OR P0, PT, R6, R250, !P0 ;  /* 0x000000fa0600720c */ /* 0x000fe80004706670 */
[----:B------:R-:W-:Y:S02]  /*19dc0*/  FSEL R63, R31, -INF , !P0 ;  /* 0xff8000001f3f7808 */ /* 0x000fe40004000000 */
[----:B------:R-:W-:Y:S04]  /*19dd0*/  LOP3.LUT P0, RZ, R212, 0x2, RZ, 0xc0, !PT ;  /* 0x00000002d4ff7812 */ /* 0x000fe8000780c0ff */
[----:B------:R-:W-:Y:S02]  /*19de0*/  FSEL R23, R62, -INF , !P0 ;  /* 0xff8000003e177808 */ /* 0x000fe40004000000 */
[C---:B------:R-:W-:Y:S04]  /*19df0*/  ISETP.GE.AND P0, PT, R2.reuse, R246, PT ;  /* 0x000000f60200720c */ /* 0x040fe80003f06270 */
[----:B------:R-:W-:Y:S04]  /*19e00*/  ISETP.GE.OR P0, PT, R2, R250, !P0 ;  /* 0x000000fa0200720c */ /* 0x000fe80004706670 */
[----:B------:R-:W-:Y:S02]  /*19e10*/  FSEL R62, R30, -INF , !P0 ;  /* 0xff8000001e3e7808 */ /* 0x000fe40004000000 */
[C---:B------:R-:W-:Y:S04]  /*19e20*/  ISETP.GE.AND P0, PT, R4.reuse, R246, PT ;  /* 0x000000f60400720c */ /* 0x040fe80003f06270 */
[----:B------:R-:W-:Y:S04]  /*19e30*/  ISETP.GE.OR P0, PT, R4, R250, !P0 ;  /* 0x000000fa0400720c */ /* 0x000fe80004706670 */
[----:B------:R-:W-:Y:S02]  /*19e40*/  FSEL R61, R27, -INF , !P0 ;  /* 0xff8000001b3d7808 */ /* 0x000fe40004000000 */
[----:B------:R-:W-:Y:S02]  /*19e50*/  FSEL R27, R214, -INF , !P6 ;  /* 0xff800000d61b7808 */ /* 0x000fe40007000000 */
[----:B------:R-:W3:Y:S01]  /*19e60*/  LDL.LU R214, [R1+0x5c] ;  /* 0x00005c0001d67983 */ /* 0x000ee20000300800 */
[----:B------:R-:W-:Y:S02]  /*19e70*/  ISETP.GE.AND P6, PT, R14, R245, PT ;  /* 0x000000f50e00720c */ /* 0x000fe40003fc6270 */
[C---:B------:R-:W-:Y:S01]  /*19e80*/  ISETP.GE.AND P0, PT, R0.reuse, R246, PT ;  /* 0x000000f60000720c */ /* 0x040fe20003f06270 */
[----:B--2---:R-:W2:Y:S03]  /*19e90*/  LDL.LU R247, [R1+0x50] ;  /* 0x0000500001f77983 */ /* 0x004ea60000300800 */
[----:B------:R-:W-:Y:S02]  /*19ea0*/  ISETP.GE.OR P4, PT, R0, R250, !P0 ;  /* 0x000000fa0000720c */ /* 0x000fe40004786670 */
[C---:B------:R-:W-:Y:S02]  /*19eb0*/  ISETP.GE.OR P0, PT, R14.reuse, R249, !P6 ;  /* 0x000000f90e00720c */ /* 0x040fe40007706670 */
[----:B------:R-:W-:Y:S02]  /*19ec0*/  ISETP.GE.AND P6, PT, R13, R245, PT ;  /* 0x000000f50d00720c */ /* 0x000fe40003fc6270 */
[----:B------:R-:W-:Y:S02]  /*19ed0*/  FSEL R222, R211, -INF , !P0 ;  /* 0xff800000d3de7808 */ /* 0x000fe40004000000 */
[C---:B------:R-:W-:Y:S02]  /*19ee0*/  ISETP.GE.AND P0, PT, R14.reuse, R244, PT ;  /* 0x000000f40e00720c */ /* 0x040fe40003f06270 */
[----:B------:R-:W-:Y:S02]  /*19ef0*/  ISETP.GE.OR P6, PT, R13, R249, !P6 ;  /* 0x000000f90d00720c */ /* 0x000fe400077c6670 */
[----:B------:R-:W-:Y:S02]  /*19f00*/  ISETP.GE.OR P0, PT, R14, R248, !P0 ;  /* 0x000000f80e00720c */ /* 0x000fe40004706670 */
[----:B------:R-:W-:Y:S02]  /*19f10*/  FSEL R14, R213, -INF , !P3 ;  /* 0xff800000d50e7808 */ /* 0x000fe40005800000 */
[----:B------:R-:W4:Y:S01]  /*19f20*/  LDL.LU R213, [R1+0x8] ;  /* 0x0000080001d57983 */ /* 0x000f220000300800 */
[----:B------:R-:W-:Y:S02]  /*19f30*/  FSEL R221, R209, -INF , !P6 ;  /* 0xff800000d1dd7808 */ /* 0x000fe40007000000 */
[C---:B------:R-:W-:Y:S02]  /*19f40*/  ISETP.GE.AND P6, PT, R12.reuse, R245, PT ;  /* 0x000000f50c00720c */ /* 0x040fe40003fc6270 */
[----:B------:R-:W-:Y:S02]  /*19f50*/  ISETP.GE.AND P3, PT, R13, R244, PT ;  /* 0x000000f40d00720c */ /* 0x000fe40003f66270 */
[----:B------:R-:W-:Y:S02]  /*19f60*/  ISETP.GE.OR P6, PT, R12, R249, !P6 ;  /* 0x000000f90c00720c */ /* 0x000fe400077c6670 */
[----:B------:R-:W-:Y:S02]  /*19f70*/  FSEL R60, R28, -INF , !P4 ;  /* 0xff8000001c3c7808 */ /* 0x000fe40006000000 */
[----:B------:R-:W-:Y:S02]  /*19f80*/  FSEL R219, R143, -INF , !P6 ;  /* 0xff8000008fdb7808 */ /* 0x000fe40007000000 */
[C---:B------:R-:W-:Y:S04]  /*19f90*/  ISETP.GE.AND P6, PT, R11.reuse, R245, PT ;  /* 0x000000f50b00720c */ /* 0x040fe80003fc6270 */
[----:B------:R-:W-:Y:S02]  /*19fa0*/  ISETP.GE.OR P4, PT, R11, R249, !P6 ;  /* 0x000000f90b00720c */ /* 0x000fe40007786670 */
[----:B------:R-:W-:Y:S02]  /*19fb0*/  ISETP.GE.OR P6, PT, R13, R248, !P3 ;  /* 0x000000f80d00720c */ /* 0x000fe40005fc6670 */
[----:B------:R-:W-:Y:S02]  /*19fc0*/  FMNMX.FTZ R13, R48, R5, !PT ;  /* 0x00000005300d7209 */ /* 0x000fe40007810000 */
[----:B------:R-:W-:Y:S02]  /*19fd0*/  ISETP.GE.AND P3, PT, R10, R245, PT ;  /* 0x000000f50a00720c */ /* 0x000fe40003f66270 */
[----:B------:R-:W-:Y:S02]  /*19fe0*/  FMNMX.FTZ R13, R49, R13, !PT ;  /* 0x0000000d310d7209 */ /* 0x000fe40007810000 */
[----:B------:R-:W-:Y:S02]  /*19ff0*/  FSEL R218, R208, -INF , !P4 ;  /* 0xff800000d0da7808 */ /* 0x000fe40006000000 */
[----:B------:R-:W-:Y:S02]  /*1a000*/  FMNMX.FTZ R137, R55, R13, !PT ;  /* 0x0000000d37897209 */ /* 0x000fe40007810000 */
[----:B------:R-:W-:Y:S02]  /*1a010*/  FSEL R13, R215, -INF , !P2 ;  /* 0xff800000d70d7808 */ /* 0x000fe40005000000 */
[----:B------:R-:W4:Y:S01]  /*1a020*/  LDL.LU R215, [R1+0xc] ;  /* 0x00000c0001d77983 */ /* 0x000f220000300800 */
[----:B------:R-:W-:Y:S02]  /*1a030*/  ISETP.GE.OR P4, PT, R10, R249, !P3 ;  /* 0x000000f90a00720c */ /* 0x000fe40005f86670 */
[----:B------:R-:W-:Y:S02]  /*1a040*/  ISETP.GE.AND P3, PT, R12, R244, PT ;  /* 0x000000f40c00720c */ /* 0x000fe40003f66270 */
[----:B------:R-:W-:Y:S02]  /*1a050*/  FMNMX.FTZ R5, R16, R133, !PT ;  /* 0x0000008510057209 */ /* 0x000fe40007810000 */
[----:B------:R-:W-:Y:S02]  /*1a060*/  ISETP.GE.OR P3, PT, R12, R248, !P3 ;  /* 0x000000f80c00720c */ /* 0x000fe40005f66670 */
[----:B------:R-:W-:Y:S02]  /*1a070*/  FMNMX.FTZ R5, R18, R5, !PT ;  /* 0x0000000512057209 */ /* 0x000fe40007810000 */
[C---:B------:R-:W-:Y:S02]  /*1a080*/  ISETP.GE.AND P2, PT, R9.reuse, R245, PT ;  /* 0x000000f50900720c */ /* 0x040fe40003f46270 */
[----:B------:R-:W-:Y:S02]  /*1a090*/  FMNMX.FTZ R5, R22, R5, !PT ;  /* 0x0000000516057209 */ /* 0x000fe40007810000 */
[----:B------:R-:W-:Y:S02]  /*1a0a0*/  FSEL R29, R136, -INF , !P4 ;  /* 0xff800000881d7808 */ /* 0x000fe40006000000 */
[----:B------:R-:W-:Y:S02]  /*1a0b0*/  FMNMX.FTZ R5, R24, R5, !PT ;  /* 0x0000000518057209 */ /* 0x000fe40007810000 */
[----:B------:R-:W-:Y:S02]  /*1a0c0*/  ISETP.GE.OR P4, PT, R9, R249, !P2 ;  /* 0x000000f90900720c */ /* 0x000fe40005786670 */
[----:B------:R-:W-:Y:S02]  /*1a0d0*/  FMNMX.FTZ R5, R252, R5, !PT ;  /* 0x00000005fc057209 */ /* 0x000fe40007810000 */
[----:B------:R-:W-:Y:S02]  /*1a0e0*/  FSEL R28, R141, -INF , !P4 ;  /* 0xff8000008d1c7808 */ /* 0x000fe40006000000 */
[----:B------:R-:W-:Y:S02]  /*1a0f0*/  FMNMX.FTZ R5, R223, R5, !PT ;  /* 0x00000005df057209 */ /* 0x000fe40007810000 */
[----:B------:R-:W-:Y:S02]  /*1a100*/  ISETP.GE.AND P2, PT, R11, R244, PT ;  /* 0x000000f40b00720c */ /* 0x000fe40003f46270 */
[----:B------:R-:W-:Y:S02]  /*1a110*/  FMNMX.FTZ R5, R57, R5, !PT ;  /* 0x0000000539057209 */ /* 0x000fe40007810000 */
[----:B------:R-:W-:Y:S02]  /*1a120*/  ISETP.GE.OR P2, PT, R11, R248, !P2 ;  /* 0x000000f80b00720c */ /* 0x000fe40005746670 */
[----:B------:R-:W-:Y:S02]  /*1a130*/  FMNMX.FTZ R5, R58, R5, !PT ;  /* 0x000000053a057209 */ /* 0x000fe40007810000 */
[----:B------:R-:W-:Y:S02]  /*1a140*/  FMNMX.FTZ R137, R56, R137, !PT ;  /* 0x0000008938897209 */ /* 0x000fe40007810000 */
[----:B------:R-:W-:Y:S02]  /*1a150*/  FMNMX.FTZ R5, R67, R5, !PT ;  /* 0x0000000543057209 */ /* 0x000fe40007810000 */
[----:B------:R-:W-:Y:S02]  /*1a160*/  FMNMX.FTZ R137, R54, R137, !PT ;  /* 0x0000008936897209 */ /* 0x000fe40007810000 */
[----:B------:R-:W-:Y:S04]  /*1a170*/  FMNMX.FTZ R5, R66, R5, !PT ;  /* 0x0000000542057209 */ /* 0x000fe80007810000 */
[----:B------:R-:W-:Y:S02]  /*1a180*/  FMNMX.FTZ R5, R65, R5, !PT ;  /* 0x0000000541057209 */ /* 0x000fe40007810000 */
[----:B---3--:R-:W-:Y:S02]  /*1a190*/  FSEL R12, R214, -INF , !P1 ;  /* 0xff800000d60c7808 */ /* 0x008fe40004800000 */
[----:B------:R-:W3:Y:S01]  /*1a1a0*/  LDL.LU R214, [R1+0x14] ;  /* 0x0000140001d67983 */ /* 0x000ee20000300800 */
[C---:B------:R-:W-:Y:S02]  /*1a1b0*/  ISETP.GE.AND P1, PT, R8.reuse, R245, PT ;  /* 0x000000f50800720c */ /* 0x040fe40003f26270 */
[----:B--2---:R-:W-:Y:S02]  /*1a1c0*/  FMNMX.FTZ R137, R247, R137, !PT ;  /* 0x00000089f7897209 */ /* 0x004fe40007810000 */
[----:B------:R-:W-:Y:S02]  /*1a1d0*/  ISETP.GE.OR P4, PT, R8, R249, !P1 ;  /* 0x000000f90800720c */ /* 0x000fe40004f86670 */
[----:B------:R-:W-:Y:S02]  /*1a1e0*/  ISETP.GE.AND P1, PT, R10, R244, PT ;  /* 0x000000f40a00720c */ /* 0x000fe40003f26270 */
[----:B------:R-:W-:Y:S01]  /*1a1f0*/  FSEL R11, R42, -INF , !P4 ;  /* 0xff8000002a0b7808 */ /* 0x000fe20006000000 */
[----:B------:R-:W-:Y:S01]  /*1a200*/  IMAD.MOV.U32 R42, RZ, RZ, R29 ;  /* 0x000000ffff2a7224 */ /* 0x000fe200078e001d */
[----:B------:R-:W-:Y:S02]  /*1a210*/  ISETP.GE.OR P1, PT, R10, R248, !P1 ;  /* 0x000000f80a00720c */ /* 0x000fe40004f26670 */
[----:B------:R-:W-:Y:S02]  /*1a220*/  FMNMX.FTZ R137, R243, R137, !PT ;  /* 0x00000089f3897209 */ /* 0x000fe40007810000 */
[----:B------:R-:W-:Y:S02]  /*1a230*/  FSEL R34, R142, -INF , !P1 ;  /* 0xff8000008e227808 */ /* 0x000fe40004800000 */
[C---:B------:R-:W-:Y:S02]  /*1a240*/  ISETP.GE.AND P1, PT, R2.reuse, R244, PT ;  /* 0x000000f40200720c */ /* 0x040fe40003f26270 */
[----:B------:R-:W-:Y:S02]  /*1a250*/  FMNMX.FTZ R137, R53, R137, !PT ;  /* 0x0000008935897209 */ /* 0x000fe40007810000 */
[----:B----4-:R-:W-:Y:S02]  /*1a260*/  FSEL R216, R213, -INF , !P0 ;  /* 0xff800000d5d87808 */ /* 0x010fe40004000000 */
[----:B------:R-:W2:Y:S01]  /*1a270*/  LDL.LU R213, [R1+0x1c] ;  /* 0x00001c0001d57983 */ /* 0x000ea20000300800 */
[C---:B------:R-:W-:Y:S02]  /*1a280*/  ISETP.GE.AND P0, PT, R7.reuse, R245, PT ;  /* 0x000000f50700720c */ /* 0x040fe40003f06270 */
[----:B------:R-:W-:Y:S02]  /*1a290*/  ISETP.GE.OR P1, PT, R2, R248, !P1 ;  /* 0x000000f80200720c */ /* 0x000fe40004f26670 */
[----:B------:R-:W-:Y:S02]  /*1a2a0*/  ISETP.GE.OR P4, PT, R7, R249, !P0 ;  /* 0x000000f90700720c */ /* 0x000fe40004786670 */
[----:B------:R-:W-:Y:S02]  /*1a2b0*/  FSEL R224, R59, -INF , !P1 ;  /* 0xff8000003be07808 */ /* 0x000fe40004800000 */
[----:B------:R-:W-:Y:S01]  /*1a2c0*/  FSEL R35, R45, -INF , !P4 ;  /* 0xff8000002d237808 */ /* 0x000fe20006000000 */
[----:B------:R-:W-:Y:S01]  /*1a2d0*/  IMAD.MOV.U32 R45, RZ, RZ, R28 ;  /* 0x000000ffff2d7224 */ /* 0x000fe200078e001c */
[----:B------:R-:W-:Y:S04]  /*1a2e0*/  FMNMX.FTZ R137, R229, R137, !PT ;  /* 0x00000089e5897209 */ /* 0x000fe80007810000 */
[----:B------:R-:W-:Y:S04]  /*1a2f0*/  FMNMX.FTZ R137, R52, R137, !PT ;  /* 0x0000008934897209 */ /* 0x000fe80007810000 */
[----:B------:R-:W-:Y:S04]  /*1a300*/  FMNMX.FTZ R137, R51, R137, !PT ;  /* 0x0000008933897209 */ /* 0x000fe80007810000 */
[----:B------:R-:W-:Y:S05]  /*1a310*/  FMNMX.FTZ R137, R50, R137, !PT ;  /* 0x0000008932897209 */ /* 0x000fea0007810000 */
[----:B------:R-:W1:Y:S01]  /*1a320*/  SHFL.BFLY PT, R10, R137, 0x2, 0x1f ;  /* 0x0c401f00890a7f89 */ /* 0x000e6200000e0000 */
[----:B------:R-:W-:Y:S02]  /*1a330*/  FSEL R217, R215, -INF , !P6 ;  /* 0xff800000d7d97808 */ /* 0x000fe40007000000 */
[C---:B------:R-:W-:Y:S04]  /*1a340*/  ISETP.GE.AND P6, PT, R9.reuse, R244, PT ;  /* 0x000000f40900720c */ /* 0x040fe80003fc6270 */
[----:B------:R-:W-:Y:S02]  /*1a350*/  ISETP.GE.OR P0, PT, R9, R248, !P6 ;  /* 0x000000f80900720c */ /* 0x000fe40007706670 */
[----:B------:R-:W-:Y:S02]  /*1a360*/  FMNMX.FTZ R9, R64, R5, !PT ;  /* 0x0000000540097209 */ /* 0x000fe40007810000 */
[----:B------:R-:W-:Y:S02]  /*1a370*/  FMNMX.FTZ R5, R21, R139, !PT ;  /* 0x0000008b15057209 */ /* 0x000fe40007810000 */
[C---:B------:R-:W-:Y:S02]  /*1a380*/  ISETP.GE.AND P6, PT, R6.reuse, R245, PT ;  /* 0x000000f50600720c */ /* 0x040fe40003fc6270 */
[----:B------:R-:W-:Y:S02]  /*1a390*/  FMNMX.FTZ R5, R23, R5, !PT ;  /* 0x0000000517057209 */ /* 0x000fe40007810000 */
[----:B------:R-:W-:Y:S02]  /*1a3a0*/  ISETP.GE.OR P4, PT, R6, R249, !P6 ;  /* 0x000000f90600720c */ /* 0x000fe40007786670 */
[----:B------:R-:W-:Y:S02]  /*1a3b0*/  FMNMX.FTZ R5, R25, R5, !PT ;  /* 0x0000000519057209 */ /* 0x000fe40007810000 */
[----:B------:R-:W-:Y:S02]  /*1a3c0*/  FSEL R30, R37, -INF , !P4 ;  /* 0xff800000251e7808 */ /* 0x000fe40006000000 */
[----:B------:R-:W-:Y:S02]  /*1a3d0*/  FMNMX.FTZ R5, R27, R5, !PT ;  /* 0x000000051b057209 */ /* 0x000fe40007810000 */
[----:B------:R-:W-:Y:S02]  /*1a3e0*/  FSEL R33, R210, -INF , !P0 ;  /* 0xff800000d2217808 */ /* 0x000fe40004000000 */
[----:B------:R-:W-:Y:S02]  /*1a3f0*/  FMNMX.FTZ R5, R222, R5, !PT ;  /* 0x00000005de057209 */ /* 0x000fe40007810000 */
        /* <DEDUP_REMOVED lines=8> */
[----:B-1----:R-:W-:Y:S02]  /*1a480*/  FMNMX.FTZ R137, R137, R10, !PT ;  /* 0x0000000a89897209 */ /* 0x002fe40007810000 */
[----:B------:R-:W-:Y:S02]  /*1a490*/  FSEL R230, R44, -INF , !P0 ;  /* 0xff8000002ce67808 */ /* 0x000fe40004000000 */
[----:B------:R-:W-:Y:S01]  /*1a4a0*/  FMNMX.FTZ R136, R60, R136, !PT ;  /* 0x000000883c887209 */ /* 0x000fe20007810000 */
[----:B------:R-:W1:Y:S02]  /*1a4b0*/  SHFL.BFLY PT, R9, R137, 0x1, 0x1f ;  /* 0x0c201f0089097f89 */ /* 0x000e6400000e0000 */
[----:B-1----:R-:W-:Y:S05]  /*1a4c0*/  FMNMX.FTZ R137, R137, R9, !PT ;  /* 0x0000000989897209 */ /* 0x002fea0007810000 */
[----:B------:R-:W-:Y:S01]  /*1a4d0*/  FMUL.FTZ R209, R137, c[0x0][0x23c] ;  /* 0x00008f0089d17a20 */ /* 0x000fe20000410000 */
[----:B---3--:R-:W-:Y:S02]  /*1a4e0*/  FSEL R215, R214, -INF , !P3 ;  /* 0xff800000d6d77808 */ /* 0x008fe40005800000 */
[C---:B------:R-:W-:Y:S04]  /*1a4f0*/  ISETP.GE.AND P3, PT, R8.reuse, R244, PT ;  /* 0x000000f40800720c */ /* 0x040fe80003f66270 */
[----:B------:R-:W-:Y:S02]  /*1a500*/  ISETP.GE.OR P6, PT, R8, R248, !P3 ;  /* 0x000000f80800720c */ /* 0x000fe40005fc6670 */
[C---:B------:R-:W-:Y:S01]  /*1a510*/  ISETP.GE.AND P3, PT, R7.reuse, R244, PT ;  /* 0x000000f40700720c */ /* 0x040fe20003f66270 */
[----:B------:R-:W1:Y:S01]  /*1a520*/  SHFL.BFLY PT, R8, R136, 0x2, 0x1f ;  /* 0x0c401f0088087f89 */ /* 0x000e6200000e0000 */
[----:B------:R-:W-:Y:S02]  /*1a530*/  FSEL R32, R220, -INF , !P6 ;  /* 0xff800000dc207808 */ /* 0x000fe40007000000 */
[----:B------:R-:W-:Y:S02]  /*1a540*/  ISETP.GE.OR P3, PT, R7, R248, !P3 ;  /* 0x000000f80700720c */ /* 0x000fe40005f66670 */
[----:B------:R-:W-:Y:S02]  /*1a550*/  FMNMX.FTZ R7, R221, R5, !PT ;  /* 0x00000005dd077209 */ /* 0x000fe40007810000 */
[----:B------:R-:W-:Y:S02]  /*1a560*/  FMNMX.FTZ R5, R26, R140, !PT ;  /* 0x0000008c1a057209 */ /* 0x000fe40007810000 */
[----:B------:R-:W-:Y:S02]  /*1a570*/  FMNMX.FTZ R7, R219, R7, !PT ;  /* 0x00000007db077209 */ /* 0x000fe40007810000 */
[----:B------:R-:W-:Y:S02]  /*1a580*/  FMNMX.FTZ R5, R14, R5, !PT ;  /* 0x000000050e057209 */ /* 0x000fe40007810000 */
[----:B------:R-:W-:Y:S02]  /*1a590*/  FMNMX.FTZ R7, R218, R7, !PT ;  /* 0x00000007da077209 */ /* 0x000fe40007810000 */
[----:B------:R-:W-:Y:S02]  /*1a5a0*/  FMNMX.FTZ R5, R13, R5, !PT ;  /* 0x000000050d057209 */ /* 0x000fe40007810000 */
[----:B--2---:R-:W-:Y:S02]  /*1a5b0*/  FSEL R214, R213, -INF , !P2 ;  /* 0xff800000d5d67808 */ /* 0x004fe40005000000 */
[----:B------:R-:W-:Y:S02]  /*1a5c0*/  ISETP.GE.AND P2, PT, R2, R245, PT ;  /* 0x000000f50200720c */ /* 0x000fe40003f46270 */
[----:B------:R-:W-:Y:S02]  /*1a5d0*/  FMNMX.FTZ R5, R12, R5, !PT ;  /* 0x000000050c057209 */ /* 0x000fe40007810000 */
[----:B------:R-:W-:Y:S02]  /*1a5e0*/  ISETP.GE.OR P2, PT, R2, R249, !P2 ;  /* 0x000000f90200720c */ /* 0x000fe40005746670 */
[----:B------:R-:W-:Y:S02]  /*1a5f0*/  FMNMX.FTZ R5, R216, R5, !PT ;  /* 0x00000005d8057209 */ /* 0x000fe40007810000 */
[----:B------:R-:W-:Y:S02]  /*1a600*/  FSEL R29, R39, -INF , !P2 ;  /* 0xff800000271d7808 */ /* 0x000fe40005000000 */
[----:B------:R-:W-:Y:S01]  /*1a610*/  ISETP.GE.AND P2, PT, R4, R245, PT ;  /* 0x000000f50400720c */ /* 0x000fe20003f46270 */
[----:B------:R-:W-:Y:S01]  /*1a620*/  LDSM.16.MT88.4 R36, [R226+0xc000] ;  /* 0x00c00000e224783b */ /* 0x000fe20000004200 */
[----:B------:R-:W-:Y:S02]  /*1a630*/  FMNMX.FTZ R7, R42, R7, !PT ;  /* 0x000000072a077209 */ /* 0x000fe40007810000 */
[----:B------:R-:W-:Y:S02]  /*1a640*/  FMNMX.FTZ R2, R217, R5, !PT ;  /* 0x00000005d9027209 */ /* 0x000fe40007810000 */
[----:B------:R-:W-:Y:S02]  /*1a650*/  ISETP.GE.OR P4, PT, R4, R249, !P2 ;  /* 0x000000f90400720c */ /* 0x000fe40005786670 */
[----:B------:R-:W-:Y:S02]  /*1a660*/  FMNMX.FTZ R7, R45, R7, !PT ;  /* 0x000000072d077209 */ /* 0x000fe40007810000 */
        /* <DEDUP_REMOVED lines=11> */
[----:B------:R-:W-:Y:S02]  /*1a720*/  FSEL R31, R47, -INF , !P3 ;  /* 0xff8000002f1f7808 */ /* 0x000fe40005800000 */
[----:B------:R-:W-:Y:S02]  /*1a730*/  ISETP.GE.AND P6, PT, R0, R244, PT ;  /* 0x000000f40000720c */ /* 0x000fe40003fc6270 */
[----:B------:R-:W-:Y:S02]  /*1a740*/  FMNMX.FTZ R2, R32, R2, !PT ;  /* 0x0000000220027209 */ /* 0x000fe40007810000 */
[----:B------:R-:W-:Y:S02]  /*1a750*/  FMNMX.FTZ R135, R130, R135, !PT ;  /* 0x0000008782877209 */ /* 0x000fe40007810000 */
[----:B------:R-:W-:Y:S02]  /*1a760*/  FSEL R131, R46, -INF , !P2 ;  /* 0xff8000002e837808 */ /* 0x000fe40005000000 */
[----:B------:R-:W-:Y:S02]  /*1a770*/  ISETP.GE.OR P6, PT, R0, R248, !P6 ;  /* 0x000000f80000720c */ /* 0x000fe400077c6670 */
[----:B------:R-:W-:Y:S02]  /*1a780*/  FMNMX.FTZ R0, R31, R2, !PT ;  /* 0x000000021f007209 */ /* 0x000fe40007810000 */
[----:B------:R-:W-:Y:S02]  /*1a790*/  FMNMX.FTZ R135, R41, R135, !PT ;  /* 0x0000008729877209 */ /* 0x000fe40007810000 */
[----:B------:R-:W-:Y:S02]  /*1a7a0*/  FMNMX.FTZ R0, R131, R0, !PT ;  /* 0x0000000083007209 */ /* 0x000fe40007810000 */
[----:B------:R-:W-:Y:S01]  /*1a7b0*/  FSEL R138, R43, -INF , !P6 ;  /* 0xff8000002b8a7808 */ /* 0x000fe20007000000 */
[----:B------:R-:W2:Y:S01]  /*1a7c0*/  SHFL.BFLY PT, R5, R135, 0x2, 0x1f ;  /* 0x0c401f0087057f89 */ /* 0x000ea200000e0000 */
[----:B------:R-:W-:Y:S02]  /*1a7d0*/  FMNMX.FTZ R0, R224, R0, !PT ;  /* 0x00000000e0007209 */ /* 0x000fe40007810000 */
[----:B-1----:R-:W-:Y:S02]  /*1a7e0*/  FMNMX.FTZ R136, R136, R8, !PT ;  /* 0x0000000888887209 */ /* 0x002fe40007810000 */
[----:B------:R-:W-:Y:S02]  /*1a7f0*/  FMNMX.FTZ R0, R230, R0, !PT ;  /* 0x00000000e6007209 */ /* 0x000fe40007810000 */
[----:B------:R-:W-:Y:S01]  /*1a800*/  FSETP.NEU.FTZ.AND P3, PT, R137, -INF , PT ;  /* 0xff8000008900780b */ /* 0x000fe20003f7d000 */
[----:B------:R-:W1:Y:S01]  /*1a810*/  SHFL.BFLY PT, R6, R136, 0x1, 0x1f ;  /* 0x0c201f0088067f89 */ /* 0x000e6200000e0000 */
[----:B------:R-:W-:Y:S02]  /*1a820*/  FMNMX.FTZ R0, R138, R0, !PT ;  /* 0x000000008a007209 */ /* 0x000fe40007810000 */
[----:B------:R-:W-:Y:S02]  /*1a830*/  FSEL R209, R209, RZ, P3 ;  /* 0x000000ffd1d17208 */ /* 0x000fe40001800000 */
[----:B------:R-:W-:Y:S02]  /*1a840*/  LOP3.LUT P4, RZ, R212, 0x4, RZ, 0xc0, !PT ;  /* 0x00000004d4ff7812 */ /* 0x000fe4000788c0ff */
[----:B------:R-:W-:Y:S01]  /*1a850*/  MOV R47, R11 ;  /* 0x0000000b002f7202 */ /* 0x000fe20000000f00 */
[----:B------:R-:W3:Y:S01]  /*1a860*/  SHFL.BFLY PT, R2, R0, 0x2, 0x1f ;  /* 0x0c401f0000027f89 */ /* 0x000ee200000e0000 */
[--C-:B------:R-:W-:Y:S02]  /*1a870*/  FFMA.FTZ R20, R20, c[0x0][0x23c], -R209.reuse ;  /* 0x00008f0014147a23 */ /* 0x100fe400000108d1 */
[--C-:B------:R-:W-:Y:S02]  /*1a880*/  FFMA.FTZ R15, R15, c[0x0][0x23c], -R209.reuse ;  /* 0x00008f000f0f7a23 */ /* 0x100fe400000108d1 */
[----:B------:R-:W-:Y:S01]  /*1a890*/  MUFU.EX2 R241, R20 ;  /* 0x0000001400f17308 */ /* 0x000fe20000000800 */
[--C-:B------:R-:W-:Y:S01]  /*1a8a0*/  FFMA.FTZ R19, R19, c[0x0][0x23c], -R209.reuse ;  /* 0x00008f0013137a23 */ /* 0x100fe200000108d1 */
[----:B--2---:R-:W-:Y:S01]  /*1a8b0*/  FMNMX.FTZ R135, R135, R5, !PT ;  /* 0x0000000587877209 */ /* 0x004fe20007810000 */
[----:B------:R-:W-:Y:S04]  /*1a8c0*/  FFMA.FTZ R17, R17, c[0x0][0x23c], -R209 ;  /* 0x00008f0011117a23 */ /* 0x000fe800000108d1 */
[----:B------:R-:W2:Y:S03]  /*1a8d0*/  SHFL.BFLY PT, R4, R135, 0x1, 0x1f ;  /* 0x0c201f0087047f89 */ /* 0x000ea600000e0000 */
[----:B------:R-:W-:Y:S01]  /*1a8e0*/  MUFU.EX2 R213, R15 ;  /* 0x0000000f00d57308 */ /* 0x000fe20000000800 */
[----:B-1----:R-:W-:Y:S04]  /*1a8f0*/  FMNMX.FTZ R136, R136, R6, !PT ;  /* 0x0000000688887209 */ /* 0x002fe80007810000 */
[C---:B------:R-:W-:Y:S01]  /*1a900*/  FSETP.NEU.FTZ.AND P2, PT, R136.reuse, -INF , PT ;  /* 0xff8000008800780b */ /* 0x040fe20003f5d000 */
[----:B------:R-:W-:Y:S01]  /*1a910*/  FMUL.FTZ R208, R136, c[0x0][0x23c] ;  /* 0x00008f0088d07a20 */ /* 0x000fe20000410000 */
[----:B---3--:R-:W-:Y:S03]  /*1a920*/  FMNMX.FTZ R0, R0, R2, !PT ;  /* 0x0000000200007209 */ /* 0x008fe60007810000 */
[----:B------:R-:W1:Y:S01]  /*1a930*/  MUFU.EX2 R237, R19 ;  /* 0x0000001300ed7308 */ /* 0x000e620000000800 */
[----:B------:R-:W-:Y:S01]  /*1a940*/  FSEL R208, R208, RZ, P2 ;  /* 0x000000ffd0d07208 */ /* 0x000fe20001000000 */
[----:B------:R-:W3:Y:S04]  /*1a950*/  SHFL.BFLY PT, R2, R0, 0x1, 0x1f ;  /* 0x0c201f0000027f89 */ /* 0x000ee800000e0000 */
[--C-:B------:R-:W-:Y:S02]  /*1a960*/  FFMA.FTZ R22, R22, c[0x0][0x23c], -R208.reuse ;  /* 0x00008f0016167a23 */ /* 0x100fe400000108d0 */
[--C-:B------:R-:W-:Y:S02]  /*1a970*/  FFMA.FTZ R18, R18, c[0x0][0x23c], -R208.reuse ;  /* 0x00008f0012127a23 */ /* 0x100fe400000108d0 */
[----:B------:R-:W-:Y:S01]  /*1a980*/  MUFU.EX2 R240, R22 ;  /* 0x0000001600f07308 */ /* 0x000fe20000000800 */
[--C-:B------:R-:W-:Y:S01]  /*1a990*/  FFMA.FTZ R16, R16, c[0x0][0x23c], -R208.reuse ;  /* 0x00008f0010107a23 */ /* 0x100fe200000108d0 */
[----:B--2---:R-:W-:Y:S01]  /*1a9a0*/  FMNMX.FTZ R135, R135, R4, !PT ;  /* 0x0000000487877209 */ /* 0x004fe20007810000 */
[----:B------:R-:W-:Y:S03]  /*1a9b0*/  FFMA.FTZ R4, R24, c[0x0][0x23c], -R208 ;  /* 0x00008f0018047a23 */ /* 0x000fe600000108d0 */
[C---:B------:R-:W-:Y:S01]  /*1a9c0*/  FSETP.NEU.FTZ.AND P1, PT, R135.reuse, -INF , PT ;  /* 0xff8000008700780b */ /* 0x040fe20003f3d000 */
[----:B------:R-:W-:Y:S03]  /*1a9d0*/  FMUL.FTZ R211, R135, c[0x0][0x23c] ;  /* 0x00008f0087d37a20 */ /* 0x000fe60000410000 */
[----:B------:R-:W2:Y:S02]  /*1a9e0*/  MUFU.EX2 R236, R4 ;  /* 0x0000000400ec7308 */ /* 0x000ea40000000800 */
[----:B------:R-:W-:Y:S02]  /*1a9f0*/  FSEL R211, R211, RZ, P1 ;  /* 0x000000ffd3d37208 */ /* 0x000fe40000800000 */
[----:B-1----:R-:W-:Y:S03]  /*1aa00*/  F2FP.PACK_AB R142, R237, R241 ;  /* 0x000000f1ed8e723e */ /* 0x002fe600000000ff */
[--C-:B------:R-:W-:Y:S01]  /*1aa10*/  FFMA.FTZ R21, R21, c[0x0][0x23c], -R211.reuse ;  /* 0x00008f0015157a23 */ /* 0x100fe200000108d3 */
[----:B---3--:R-:W-:Y:S01]  /*1aa20*/  FMNMX.FTZ R134, R0, R2, !PT ;  /* 0x0000000200867209 */ /* 0x008fe20007810000 */
[--C-:B------:R-:W-:Y:S01]  /*1aa30*/  FFMA.FTZ R0, R25, c[0x0][0x23c], -R211.reuse ;  /* 0x00008f0019007a23 */ /* 0x100fe200000108d3 */
[----:B------:R-:W-:Y:S02]  /*1aa40*/  MUFU.EX2 R242, R18 ;  /* 0x0000001200f27308 */ /* 0x000fe40000000800 */
[C---:B------:R-:W-:Y:S01]  /*1aa50*/  FSETP.NEU.FTZ.AND P0, PT, R134.reuse, -INF , PT ;  /* 0xff8000008600780b */ /* 0x040fe20003f1d000 */
[----:B------:R-:W-:Y:S05]  /*1aa60*/  FMUL.FTZ R210, R134, c[0x0][0x23c] ;  /* 0x00008f0086d27a20 */ /* 0x000fea0000410000 */
[----:B------:R-:W-:Y:S02]  /*1aa70*/  FSEL R210, R210, RZ, P0 ;  /* 0x000000ffd2d27208 */ /* 0x000fe40000000000 */
[----:B------:R1:W-:Y:S03]  /*1aa80*/  MUFU.EX2 R239, R0 ;  /* 0x0000000000ef7308 */ /* 0x0003e60000000800 */
[--C-:B------:R-:W-:Y:S01]  /*1aa90*/  FFMA.FTZ R2, R14, c[0x0][0x23c], -R210.reuse ;  /* 0x00008f000e027a23 */ /* 0x100fe200000108d2 */
[----:B--2---:R-:W-:Y:S01]  /*1aaa0*/  F2FP.PACK_AB R143, R236, R240 ;  /* 0x000000f0ec8f723e */ /* 0x004fe200000000ff */
[--C-:B------:R-:W-:Y:S05]  /*1aab0*/  FFMA.FTZ R4, R23, c[0x0][0x23c], -R211.reuse ;  /* 0x00008f0017047a23 */ /* 0x100fea00000108d3 */
[----:B------:R2:W-:Y:S10]  /*1aac0*/  MUFU.EX2 R231, R2 ;  /* 0x0000000200e77308 */ /* 0x0005f40000000800 */
[----:B------:R3:W-:Y:S01]  /*1aad0*/  MUFU.EX2 R233, R21 ;  /* 0x0000001500e97308 */ /* 0x0007e20000000800 */
[----:B-1----:R-:W-:Y:S09]  /*1aae0*/  FFMA.FTZ R0, R27, c[0x0][0x23c], -R211 ;  /* 0x00008f001b007a23 */ /* 0x002ff200000108d3 */
[----:B------:R1:W-:Y:S01]  /*1aaf0*/  MUFU.EX2 R235, R0 ;  /* 0x0000000000eb7308 */ /* 0x0003e20000000800 */
[----:B--2---:R-:W-:Y:S09]  /*1ab00*/  FSEL R2, R136, RZ, P2 ;  /* 0x000000ff88027208 */ /* 0x004ff20001000000 */
[----:B------:R-:W-:Y:S01]  /*1ab10*/  MUFU.EX2 R40, R17 ;  /* 0x0000001100287308 */ /* 0x000fe20000000800 */
[----:B---3--:R-:W2:Y:S09]  /*1ab20*/  LDSM.16.MT88.4 R20, [R225+0xc000] ;  /* 0x00c00000e114783b */ /* 0x008eb20000004200 */
[----:B------:R-:W3:Y:S01]  /*1ab30*/  MUFU.EX2 R212, R16 ;  /* 0x0000001000d47308 */ /* 0x000ee20000000800 */
[----:B-1----:R-:W-:Y:S09]  /*1ab40*/  FFMA.FTZ R0, R26, c[0x0][0x23c], -R210 ;  /* 0x00008f001a007a23 */ /* 0x002ff200000108d2 */
[----:B------:R1:W-:Y:S10]  /*1ab50*/  MUFU.EX2 R220, R0 ;  /* 0x0000000000dc7308 */ /* 0x0003f40000000800 */
[----:B------:R-:W-:Y:S01]  /*1ab60*/  MUFU.EX2 R232, R4 ;  /* 0x0000000400e87308 */ /* 0x000fe20000000800 */
[----:B---3--:R-:W-:Y:S02]  /*1ab70*/  F2FP.PACK_AB R141, R242, R212 ;  /* 0x000000d4f28d723e */ /* 0x008fe400000000ff */
[----:B-1----:R-:W-:Y:S05]  /*1ab80*/  FSEL R0, R137, RZ, P3 ;  /* 0x000000ff89007208 */ /* 0x002fea0001800000 */
[----:B------:R-:W-:Y:S04]  /*1ab90*/  FADD.FTZ R0, -R0, R3 ;  /* 0x0000000300007221 */ /* 0x000fe80000010100 */
[----:B------:R-:W-:Y:S04]  /*1aba0*/  FMUL.FTZ R0, R0, c[0x0][0x23c] ;  /* 0x00008f0000007a20 */ /* 0x000fe80000410000 */
[----:B------:R1:W3:Y:S02]  /*1abb0*/  MUFU.EX2 R132, R0 ;  /* 0x0000000000847308 */ /* 0x0002e40000000800 */
[----:B-1----:R-:W-:Y:S01]  /*1abc0*/  FADD.FTZ R0, -R2, R133 ;  /* 0x0000008502007221 */ /* 0x002fe20000010100 */
[----:B------:R-:W-:Y:S01]  /*1abd0*/  FSEL R2, R135, RZ, P1 ;  /* 0x000000ff87027208 */ /* 0x000fe20000800000 */
[----:B---3--:R-:W-:Y:S02]  /*1abe0*/  FMUL.FTZ R4, R132, R148 ;  /* 0x0000009484047220 */ /* 0x008fe40000410000 */
[----:B------:R-:W-:Y:S02]  /*1abf0*/  FMUL.FTZ R0, R0, c[0x0][0x23c] ;  /* 0x00008f0000007a20 */ /* 0x000fe40000410000 */
[C---:B------:R-:W-:Y:S02]  /*1ac00*/  FMUL.FTZ R5, R132.reuse, R149 ;  /* 0x0000009584057220 */ /* 0x040fe40000410000 */
[----:B------:R1:W3:Y:S01]  /*1ac10*/  MUFU.EX2 R3, R0 ;  /* 0x0000000000037308 */ /* 0x0002e20000000800 */
[C---:B------:R-:W-:Y:S02]  /*1ac20*/  FMUL.FTZ R16, R132.reuse, R152 ;  /* 0x0000009884107220 */ /* 0x040fe40000410000 */
[C---:B------:R-:W-:Y:S01]  /*1ac30*/  FMUL.FTZ R17, R132.reuse, R153 ;  /* 0x0000009984117220 */ /* 0x040fe20000410000 */
[----:B------:R-:W-:Y:S01]  /*1ac40*/  MOV R153, R67 ;  /* 0x0000004300997202 */ /* 0x000fe20000000f00 */
        /* <DEDUP_REMOVED lines=19> */
[C---:B------:R-:W-:Y:S01]  /*1ad80*/  FMUL.FTZ R19, R3.reuse, R155 ;  /* 0x0000009b03137220 */ /* 0x040fe20000410000 */
[----:B------:R-:W-:Y:S01]  /*1ad90*/  MOV R155, R61 ;  /* 0x0000003d009b7202 */ /* 0x000fe20000000f00 */
        /* <DEDUP_REMOVED lines=15> */
[----:B------:R-:W-:Y:S01]  /*1ae90*/  FFMA.FTZ R153, R153, c[0x0][0x23c], -R208 ;  /* 0x00008f0099997a23 */ /* 0x000fe200000108d0 */
[-C--:B--2---:R-:W-:Y:S01]  /*1aea0*/  HMMA.16816.F32 R4, R140, R20.reuse, R4 ;  /* 0x000000148c04723c */ /* 0x084fe20000001804 */
[C---:B---3--:R-:W-:Y:S01]  /*1aeb0*/  FMUL.FTZ R8, R133.reuse, R144 ;  /* 0x0000009085087220 */ /* 0x048fe20000410000 */
[----:B------:R-:W-:Y:S01]  /*1aec0*/  F2FP.PACK_AB R144, R232, R233 ;  /* 0x000000e9e890723e */ /* 0x000fe200000000ff */
[----:B------:R-:W-:Y:S01]  /*1aed0*/  FMUL.FTZ R9, R133, R145 ;  /* 0x0000009185097220 */ /* 0x000fe20000410000 */
[----:B------:R-:W-:Y:S01]  /*1aee0*/  F2FP.PACK_AB R145, R231, R220 ;  /* 0x000000dce791723e */ /* 0x000fe200000000ff */
[C---:B------:R-:W-:Y:S01]  /*1aef0*/  FMUL.FTZ R13, R133.reuse, R157 ;  /* 0x0000009d850d7220 */ /* 0x040fe20000410000 */
[----:B------:R-:W-:Y:S01]  /*1af00*/  MOV R157, R54 ;  /* 0x00000036009d7202 */ /* 0x000fe20000000f00 */
[C---:B------:R-:W-:Y:S01]  /*1af10*/  FMUL.FTZ R24, R133.reuse, R160 ;  /* 0x000000a085187220 */ /* 0x040fe20000410000 */
[----:B------:R-:W2:Y:S01]  /*1af20*/  MUFU.EX2 R0, R0 ;  /* 0x0000000000007308 */ /* 0x000ea20000000800 */
[C---:B------:R-:W-:Y:S03]  /*1af30*/  FMUL.FTZ R25, R133.reuse, R161 ;  /* 0x000000a185197220 */ /* 0x040fe60000410000 */
[C---:B------:R-:W-:Y:S01]  /*1af40*/  FMUL.FTZ R28, R133.reuse, R172 ;  /* 0x000000ac851c7220 */ /* 0x040fe20000410000 */
[----:B------:R-:W-:Y:S01]  /*1af50*/  MOV R161, R64 ;  /* 0x0000004000a17202 */ /* 0x000fe20000000f00 */
[----:B------:R-:W-:Y:S02]  /*1af60*/  IMAD.MOV.U32 R172, RZ, RZ, R29 ;  /* 0x000000ffffac7224 */ /* 0x000fe400078e001d */
[C---:B------:R-:W-:Y:S02]  /*1af70*/  FMUL.FTZ R29, R133.reuse, R173 ;  /* 0x000000ad851d7220 */ /* 0x040fe40000410000 */
[----:B------:R-:W-:Y:S02]  /*1af80*/  IMAD.MOV.U32 R173, RZ, RZ, R30 ;  /* 0x000000ffffad7224 */ /* 0x000fe400078e001e */
[C---:B------:R-:W-:Y:S02]  /*1af90*/  FMUL.FTZ R44, R133.reuse, R188 ;  /* 0x000000bc852c7220 */ /* 0x040fe40000410000 */
[----:B-1----:R-:W-:Y:S02]  /*1afa0*/  FFMA.FTZ R2, R12, c[0x0][0x23c], -R210 ;  /* 0x00008f000c027a23 */ /* 0x002fe400000108d2 */
[C---:B------:R-:W-:Y:S02]  /*1afb0*/  FMUL.FTZ R12, R133.reuse, R156 ;  /* 0x0000009c850c7220 */ /* 0x040fe40000410000 */
[----:B------:R-:W1:Y:S01]  /*1afc0*/  MUFU.EX2 R234, R2 ;  /* 0x0000000200ea7308 */ /* 0x000e620000000800 */
[C---:B------:R-:W-:Y:S02]  /*1afd0*/  FMUL.FTZ R56, R133.reuse, R192 ;  /* 0x000000c085387220 */ /* 0x040fe40000410000 */
[----:B------:R-:W-:Y:S02]  /*1afe0*/  IMAD.MOV.U32 R156, RZ, RZ, R60 ;  /* 0x000000ffff9c7224 */ /* 0x000fe400078e003c */
[----:B------:R-:W-:Y:S02]  /*1aff0*/  FMUL.FTZ R60, R133, R204 ;  /* 0x000000cc853c7220 */ /* 0x000fe40000410000 */
[C---:B--2---:R-:W-:Y:S01]  /*1b000*/  FMUL.FTZ R10, R0.reuse, R146 ;  /* 0x00000092000a7220 */ /* 0x044fe20000410000 */
[----:B------:R-:W-:Y:S01]  /*1b010*/  F2FP.PACK_AB R146, R235, R239 ;  /* 0x000000efeb92723e */ /* 0x000fe200000000ff */
[C---:B------:R-:W-:Y:S02]  /*1b020*/  FMUL.FTZ R11, R0.reuse, R147 ;  /* 0x00000093000b7220 */ /* 0x040fe40000410000 */
[C---:B------:R-:W-:Y:S02]  /*1b030*/  FMUL.FTZ R14, R0.reuse, R158 ;  /* 0x0000009e000e7220 */ /* 0x040fe40000410000 */
[C---:B------:R-:W-:Y:S02]  /*1b040*/  FMUL.FTZ R15, R0.reuse, R159 ;  /* 0x0000009f000f7220 */ /* 0x040fe40000410000 */
[C---:B------:R-:W-:Y:S02]  /*1b050*/  FMUL.FTZ R26, R0.reuse, R162 ;  /* 0x000000a2001a7220 */ /* 0x040fe40000410000 */
[C---:B------:R-:W-:Y:S01]  /*1b060*/  FMUL.FTZ R27, R0.reuse, R163 ;  /* 0x000000a3001b7220 */ /* 0x040fe20000410000 */
[----:B------:R-:W-:Y:S01]  /*1b070*/  MOV R163, R41 ;  /* 0x0000002900a37202 */ /* 0x000fe20000000f00 */
[C---:B------:R-:W-:Y:S01]  /*1b080*/  FMUL.FTZ R30, R0.reuse, R174 ;  /* 0x000000ae001e7220 */ /* 0x040fe20000410000 */
[----:B------:R-:W-:Y:S01]  /*1b090*/  MOV R174, R31 ;  /* 0x0000001f00ae7202 */ /* 0x000fe20000000f00 */
[----:B------:R-:W-:Y:S02]  /*1b0a0*/  FMUL.FTZ R31, R0, R175 ;  /* 0x000000af001f7220 */ /* 0x000fe40000410000 */
[----:B------:R-:W-:Y:S01]  /*1b0b0*/  IMAD.MOV.U32 R175, RZ, RZ, R32 ;  /* 0x000000ffffaf7224 */ /* 0x000fe200078e0020 */
[----:B-1----:R-:W-:Y:S01]  /*1b0c0*/  F2FP.PACK_AB R147, R234, R238 ;  /* 0x000000eeea93723e */ /* 0x002fe200000000ff */
[----:B------:R-:W-:Y:S02]  /*1b0d0*/  IMAD.MOV.U32 R158, RZ, RZ, R40 ;  /* 0x000000ffff9e7224 */ /* 0x000fe400078e0028 */
[----:B------:R-:W-:Y:S02]  /*1b0e0*/  IMAD.MOV.U32 R159, RZ, RZ, R42 ;  /* 0x000000ffff9f7224 */ /* 0x000fe400078e002a */
[----:B------:R-:W-:Y:S02]  /*1b0f0*/  FFMA.FTZ R152, R152, c[0x0][0x23c], -R208 ;  /* 0x00008f0098987a23 */ /* 0x000fe400000108d0 */
[C---:B------:R-:W-:Y:S01]  /*1b100*/  HMMA.16816.F32 R8, R144.reuse, R20, R8 ;  /* 0x000000149008723c */ /* 0x040fe20000001808 */
[--C-:B------:R-:W-:Y:S02]  /*1b110*/  FFMA.FTZ R157, R157, c[0x0][0x23c], -R209.reuse ;  /* 0x00008f009d9d7a23 */ /* 0x100fe400000108d1 */
[----:B------:R-:W-:Y:S02]  /*1b120*/  FFMA.FTZ R154, R154, c[0x0][0x23c], -R209 ;  /* 0x00008f009a9a7a23 */ /* 0x000fe400000108d1 */
[C---:B------:R-:W-:Y:S02]  /*1b130*/  FMUL.FTZ R32, R132.reuse, R168 ;  /* 0x000000a884207220 */ /* 0x040fe40000410000 */
[C---:B------:R-:W-:Y:S01]  /*1b140*/  FMUL.FTZ R20, R132.reuse, R164 ;  /* 0x000000a484147220 */ /* 0x040fe20000410000 */
[-C--:B------:R-:W-:Y:S01]  /*1b150*/  HMMA.16816.F32 R12, R144, R22.reuse, R12 ;  /* 0x00000016900c723c */ /* 0x080fe2000000180c */
[C---:B------:R-:W-:Y:S03]  /*1b160*/  FMUL.FTZ R21, R132.reuse, R165 ;  /* 0x000000a584157220 */ /* 0x040fe60000410000 */
[----:B------:R-:W-:Y:S02]  /*1b170*/  IMAD.MOV.U32 R168, RZ, RZ, R33 ;  /* 0x000000ffffa87224 */ /* 0x000fe400078e0021 */
[----:B------:R-:W-:Y:S01]  /*1b180*/  FMUL.FTZ R33, R132, R169 ;  /* 0x000000a984217220 */ /* 0x000fe20000410000 */
[----:B------:R-:W-:Y:S01]  /*1b190*/  MOV R169, R34 ;  /* 0x0000002200a97202 */ /* 0x000fe20000000f00 */
[C---:B------:R-:W-:Y:S01]  /*1b1a0*/  HMMA.16816.F32 R16, R140.reuse, R22, R16 ;  /* 0x000000168c10723c */ /* 0x040fe20000001810 */
[C---:B------:R-:W-:Y:S03]  /*1b1b0*/  FMUL.FTZ R34, R3.reuse, R170 ;  /* 0x000000aa03227220 */ /* 0x040fe60000410000 */
[----:B------:R-:W-:Y:S02]  /*1b1c0*/  IMAD.MOV.U32 R170, RZ, RZ, R35 ;  /* 0x000000ffffaa7224 */ /* 0x000fe400078e0023 */
[C---:B------:R-:W-:Y:S01]  /*1b1d0*/  FMUL.FTZ R35, R3.reuse, R171 ;  /* 0x000000ab03237220 */ /* 0x040fe20000410000 */
[----:B------:R-:W-:Y:S01]  /*1b1e0*/  MOV R171, R45 ;  /* 0x0000002d00ab7202 */ /* 0x000fe20000000f00 */
[C---:B------:R-:W-:Y:S01]  /*1b1f0*/  FMUL.FTZ R22, R3.reuse, R166 ;  /* 0x000000a603167220 */ /* 0x040fe20000410000 */
[----:B------:R-:W-:Y:S03]  /*1b200*/  MOV R166, R51 ;  /* 0x0000003300a67202 */ /* 0x000fe60000000f00 */
[----:B------:R-:W-:Y:S02]  /*1b210*/  FMUL.FTZ R23, R3, R167 ;  /* 0x000000a703177220 */ /* 0x000fe40000410000 */
[----:B------:R-:W-:Y:S02]  /*1b220*/  IMAD.MOV.U32 R167, RZ, RZ, R52 ;  /* 0x000000ffffa77224 */ /* 0x000fe400078e0034 */
[C---:B------:R-:W-:Y:S02]  /*1b230*/  FMUL.FTZ R40, R133.reuse, R176 ;  /* 0x000000b085287220 */ /* 0x040fe40000410000 */
[C---:B------:R-:W-:Y:S01]  /*1b240*/  FMUL.FTZ R41, R133.reuse, R177 ;  /* 0x000000b185297220 */ /* 0x040fe20000410000 */
[-C--:B------:R-:W-:Y:S01]  /*1b250*/  HMMA.16816.F32 R20, R140, R36.reuse, R20 ;  /* 0x000000248c14723c */ /* 0x080fe20000001814 */
[C---:B------:R-:W-:Y:S02]  /*1b260*/  FMUL.FTZ R42, R0.reuse, R178 ;  /* 0x000000b2002a7220 */ /* 0x040fe40000410000 */
[C---:B------:R-:W-:Y:S02]  /*1b270*/  FMUL.FTZ R43, R0.reuse, R179 ;  /* 0x000000b3002b7220 */ /* 0x040fe40000410000 */
[----:B------:R-:W-:Y:S02]  /*1b280*/  FMUL.FTZ R45, R133, R189 ;  /* 0x000000bd852d7220 */ /* 0x000fe40000410000 */
[C---:B------:R-:W-:Y:S01]  /*1b290*/  FMUL.FTZ R46, R0.reuse, R190 ;  /* 0x000000be002e7220 */ /* 0x040fe20000410000 */
[C---:B------:R-:W-:Y:S01]  /*1b2a0*/  HMMA.16816.F32 R24, R144.reuse, R36, R24 ;  /* 0x000000249018723c */ /* 0x040fe20000001818 */
[----:B------:R-:W-:Y:S03]  /*1b2b0*/  FMUL.FTZ R51, R3, R187 ;  /* 0x000000bb03337220 */ /* 0x000fe60000410000 */
[----:B------:R-:W-:Y:S02]  /*1b2c0*/  FMUL.FTZ R59, R0, R195 ;  /* 0x000000c3003b7220 */ /* 0x000fe40000410000 */
[----:B------:R-:W-:Y:S02]  /*1b2d0*/  FMUL.FTZ R61, R133, R205 ;  /* 0x000000cd853d7220 */ /* 0x000fe40000410000 */
[-C--:B------:R-:W-:Y:S01]  /*1b2e0*/  HMMA.16816.F32 R28, R144, R38.reuse, R28 ;  /* 0x00000026901c723c */ /* 0x080fe2000000181c */
[----:B------:R-:W-:Y:S03]  /*1b2f0*/  MUFU.EX2 R205, R154 ;  /* 0x0000009a00cd7308 */ /* 0x000fe60000000800 */
[C---:B------:R-:W-:Y:S02]  /*1b300*/  FMUL.FTZ R36, R132.reuse, R180 ;  /* 0x000000b484247220 */ /* 0x040fe40000410000 */
[----:B------:R-:W-:Y:S02]  /*1b310*/  FMUL.FTZ R37, R132, R181 ;  /* 0x000000b584257220 */ /* 0x000fe40000410000 */
[C---:B------:R-:W-:Y:S01]  /*1b320*/  HMMA.16816.F32 R32, R140.reuse, R38, R32 ;  /* 0x000000268c20723c */ /* 0x040fe20000001820 */
[----:B------:R-:W-:Y:S03]  /*1b330*/  IMAD.MOV.U32 R2, RZ, RZ, R48 ;  /* 0x000000ffff027224 */ /* 0x000fe600078e0030 */
[----:B------:R-:W-:Y:S02]  /*1b340*/  IMAD.MOV.U32 R176, RZ, RZ, R49 ;  /* 0x000000ffffb07224 */ /* 0x000fe400078e0031 */
[----:B------:R-:W-:Y:S02]  /*1b350*/  FFMA.FTZ R2, R2, c[0x0][0x23c], -R209 ;  /* 0x00008f0002027a23 */ /* 0x000fe400000108d1 */
[C---:B------:R-:W-:Y:S04]  /*1b360*/  FMUL.FTZ R39, R3.reuse, R183 ;  /* 0x000000b703277220 */ /* 0x040fe80000410000 */
[----:B------:R-:W-:Y:S02]  /*1b370*/  IMAD.MOV.U32 R183, RZ, RZ, R55 ;  /* 0x000000ffffb77224 */ /* 0x000fe400078e0037 */
[----:B------:R-:W1:Y:S01]  /*1b380*/  LDSM.16.MT88.4 R52, [R228+0xc000] ;  /* 0x00c00000e434783b */ /* 0x000e620000004200 */
[----:B------:R-:W-:Y:S01]  /*1b390*/  FMUL.FTZ R38, R3, R182 ;  /* 0x000000b603267220 */ /* 0x000fe20000410000 */
[----:B------:R-:W-:Y:S01]  /*1b3a0*/  MOV R182, R57 ;  /* 0x0000003900b67202 */ /* 0x000fe20000000f00 */
[----:B------:R-:W-:Y:S01]  /*1b3b0*/  IMAD.MOV.U32 R180, RZ, RZ, R47 ;  /* 0x000000ffffb47224 */ /* 0x000fe200078e002f */
[----:B------:R-:W-:Y:S01]  /*1b3c0*/  MOV R177, R183 ;  /* 0x000000b700b17202 */ /* 0x000fe20000000f00 */
[----:B------:R-:W-:Y:S02]  /*1b3d0*/  FMUL.FTZ R47, R0, R191 ;  /* 0x000000bf002f7220 */ /* 0x000fe40000410000 */
[C---:B------:R-:W-:Y:S02]  /*1b3e0*/  FMUL.FTZ R48, R132.reuse, R184 ;  /* 0x000000b884307220 */ /* 0x040fe40000410000 */
[C---:B------:R-:W-:Y:S02]  /*1b3f0*/  FMUL.FTZ R49, R132.reuse, R185 ;  /* 0x000000b984317220 */ /* 0x040fe40000410000 */
[C---:B------:R-:W-:Y:S02]  /*1b400*/  FMUL.FTZ R57, R133.reuse, R193 ;  /* 0x000000c185397220 */ /* 0x040fe40000410000 */
[----:B------:R-:W-:Y:S01]  /*1b410*/  MUFU.EX2 R193, R152 ;  /* 0x0000009800c17308 */ /* 0x000fe20000000800 */
        /* <DEDUP_REMOVED lines=15> */
[----:B------:R-:W-:Y:S01]  /*1b510*/  IMAD.MOV.U32 R176, RZ, RZ, R182 ;  /* 0x000000ffffb07224 */ /* 0x000fe200078e00b6 */
[----:B------:R-:W-:Y:S01]  /*1b520*/  MOV R182, R170 ;  /* 0x000000aa00b67202 */ /* 0x000fe20000000f00 */
[----:B------:R-:W-:Y:S02]  /*1b530*/  IMAD.MOV.U32 R170, RZ, RZ, R168 ;  /* 0x000000ffffaa7224 */ /* 0x000fe400078e00a8 */
[----:B------:R1:W-:Y:S01]  /*1b540*/  MUFU.EX2 R168, R2 ;  /* 0x0000000200a87308 */ /* 0x0003e20000000800 */
[C---:B------:R-:W-:Y:S01]  /*1b550*/  HMMA.16816.F32 R40, R144.reuse, R52, R40 ;  /* 0x000000349028723c */ /* 0x040fe20000001828 */
[C---:B------:R-:W-:Y:S03]  /*1b560*/  FMUL.FTZ R92, R133.reuse, R92 ;  /* 0x0000005c855c7220 */ /* 0x040fe60000410000 */
[----:B------:R-:W-:Y:S01]  /*1b570*/  FMUL.FTZ R93, R133, R93 ;  /* 0x0000005d855d7220 */ /* 0x000fe20000410000 */
[----:B------:R-:W-:Y:S01]  /*1b580*/  MOV R188, R176 ;  /* 0x000000b000bc7202 */ /* 0x000fe20000000f00 */
[----:B------:R-:W-:Y:S02]  /*1b590*/  FMUL.FTZ R94, R0, R94 ;  /* 0x0000005e005e7220 */ /* 0x000fe40000410000 */
[-C--:B------:R-:W-:Y:S01]  /*1b5a0*/  HMMA.16816.F32 R44, R144, R54.reuse, R44 ;  /* 0x00000036902c723c */ /* 0x080fe2000000182c */
[----:B------:R-:W-:Y:S03]  /*1b5b0*/  IMAD.MOV.U32 R164, RZ, RZ, R50 ;  /* 0x000000ffffa47224 */ /* 0x000fe600078e0032 */
[C---:B------:R-:W-:Y:S02]  /*1b5c0*/  FMUL.FTZ R50, R3.reuse, R186 ;  /* 0x000000ba03327220 */ /* 0x040fe40000410000 */
[C---:B------:R-:W-:Y:S02]  /*1b5d0*/  FMUL.FTZ R52, R132.reuse, R196 ;  /* 0x000000c484347220 */ /* 0x040fe40000410000 */
[----:B------:R-:W-:Y:S03]  /*1b5e0*/  FMUL.FTZ R53, R132, R197 ;  /* 0x000000c584357220 */ /* 0x000fe60000410000 */
[C---:B------:R-:W-:Y:S01]  /*1b5f0*/  HMMA.16816.F32 R48, R140.reuse, R54, R48 ;  /* 0x000000368c30723c */ /* 0x040fe20000001830 */
[----:B------:R-:W-:Y:S02]  /*1b600*/  IMAD.MOV.U32 R181, RZ, RZ, R58 ;  /* 0x000000ffffb57224 */ /* 0x000fe400078e003a */
[----:B------:R-:W-:Y:S01]  /*1b610*/  FMUL.FTZ R58, R0, R194 ;  /* 0x000000c2003a7220 */ /* 0x000fe20000410000 */
[----:B------:R-:W-:Y:S01]  /*1b620*/  MOV R194, R171 ;  /* 0x000000ab00c27202 */ /* 0x000fe20000000f00 */
[----:B------:R-:W-:Y:S01]  /*1b630*/  IMAD.MOV.U32 R183, RZ, RZ, R181 ;  /* 0x000000ffffb77224 */ /* 0x000fe200078e00b5 */
[----:B------:R-:W-:Y:S01]  /*1b640*/  MUFU.EX2 R171, R157 ;  /* 0x0000009d00ab7308 */ /* 0x000fe20000000800 */
[----:B------:R-:W-:Y:S01]  /*1b650*/  IMAD.MOV.U32 R181, RZ, RZ, R169 ;  /* 0x000000ffffb57224 */ /* 0x000fe200078e00a9 */
[----:B------:R-:W-:Y:S01]  /*1b660*/  MOV R169, R175 ;  /* 0x000000af00a97202 */ /* 0x000fe20000000f00 */
[----:B------:R-:W-:Y:S03]  /*1b670*/  IMAD.MOV.U32 R175, RZ, RZ, R174 ;  /* 0x000000ffffaf7224 */ /* 0x000fe600078e00ae */
[----:B------:R-:W-:Y:S01]  /*1b680*/  IMAD.MOV.U32 R174, RZ, RZ, R173 ;  /* 0x000000ffffae7224 */ /* 0x000fe200078e00ad */
[----:B------:R-:W-:Y:S01]  /*1b690*/  MOV R173, R172 ;  /* 0x000000ac00ad7202 */ /* 0x000fe20000000f00 */
[----:B------:R-:W-:Y:S02]  /*1b6a0*/  IMAD.MOV.U32 R172, RZ, RZ, R130 ;  /* 0x000000ffffac7224 */ /* 0x000fe400078e0082 */
[----:B------:R-:W2:Y:S01]  /*1b6b0*/  LDL.LU R130, [R1+0xe8] ;  /* 0x0000e80001827983 */ /* 0x000ea20000300800 */
[C---:B------:R-:W-:Y:S02]  /*1b6c0*/  FMUL.FTZ R54, R3.reuse, R198 ;  /* 0x000000c603367220 */ /* 0x040fe40000410000 */
[C---:B------:R-:W-:Y:S02]  /*1b6d0*/  FMUL.FTZ R55, R3.reuse, R199 ;  /* 0x000000c703377220 */ /* 0x040fe40000410000 */
[----:B-1----:R-:W-:Y:S01]  /*1b6e0*/  FFMA.FTZ R2, R178, c[0x0][0x23c], -R209 ;  /* 0x00008f00b2027a23 */ /* 0x002fe200000108d1 */
[----:B------:R-:W-:Y:S01]  /*1b6f0*/  MOV R178, R169 ;  /* 0x000000a900b27202 */ /* 0x000fe20000000f00 */
[----:B------:R-:W-:Y:S02]  /*1b700*/  IMAD.MOV.U32 R169, RZ, RZ, R174 ;  /* 0x000000ffffa97224 */ /* 0x000fe400078e00ae */
[----:B------:R-:W-:Y:S01]  /*1b710*/  IMAD.MOV.U32 R174, RZ, RZ, R172 ;  /* 0x000000ffffae7224 */ /* 0x000fe200078e00ac */
[-C--:B------:R-:W-:Y:S01]  /*1b720*/  HMMA.16816.F32 R52, R140, R148.reuse, R52 ;  /* 0x000000948c34723c */ /* 0x080fe20000001834 */
[----:B------:R-:W-:Y:S01]  /*1b730*/  IMAD.MOV.U32 R172, RZ, RZ, R163 ;  /* 0x000000ffffac7224 */ /* 0x000fe200078e00a3 */
[----:B------:R-:W-:Y:S01]  /*1b740*/  MOV R163, R131 ;  /* 0x0000008300a37202 */ /* 0x000fe20000000f00 */
[C---:B------:R-:W-:Y:S01]  /*1b750*/  FMUL.FTZ R95, R0.reuse, R95 ;  /* 0x0000005f005f7220 */ /* 0x040fe20000410000 */
[----:B------:R-:W3:Y:S01]  /*1b760*/  LDL.LU R131, [R1+0xe4] ;  /* 0x0000e40001837983 */ /* 0x000ee20000300800 */
[C---:B------:R-:W-:Y:S02]  /*1b770*/  FMUL.FTZ R98, R3.reuse, R98 ;  /* 0x0000006203627220 */ /* 0x040fe40000410000 */
[C---:B------:R-:W-:Y:S01]  /*1b780*/  FMUL.FTZ R99, R3.reuse, R99 ;  /* 0x0000006303637220 */ /* 0x040fe20000410000 */
[C---:B------:R-:W-:Y:S01]  /*1b790*/  HMMA.16816.F32 R56, R144.reuse, R148, R56 ;  /* 0x000000949038723c */ /* 0x040fe20000001838 */
[----:B------:R-:W-:Y:S03]  /*1b7a0*/  IMAD.MOV.U32 R160, RZ, RZ, R63 ;  /* 0x000000ffffa07224 */ /* 0x000fe600078e003f */
[C---:B------:R-:W-:Y:S02]  /*1b7b0*/  FMUL.FTZ R63, R0.reuse, R207 ;  /* 0x000000cf003f7220 */ /* 0x040fe40000410000 */
[----:B------:R-:W-:Y:S02]  /*1b7c0*/  IMAD.MOV.U32 R165, RZ, RZ, R62 ;  /* 0x000000ffffa57224 */ /* 0x000fe400078e003e */
[----:B------:R-:W-:Y:S04]  /*1b7d0*/  FMUL.FTZ R62, R0, R206 ;  /* 0x000000ce003e7220 */ /* 0x000fe80000410000 */
[C---:B------:R-:W-:Y:S02]  /*1b7e0*/  FMUL.FTZ R101, R132.reuse, R101 ;  /* 0x0000006584657220 */ /* 0x040fe40000410000 */
[C---:B------:R-:W-:Y:S01]  /*1b7f0*/  FMUL.FTZ R102, R3.reuse, R102 ;  /* 0x0000006603667220 */ /* 0x040fe20000410000 */
[-C--:B------:R-:W-:Y:S01]  /*1b800*/  HMMA.16816.F32 R60, R144, R150.reuse, R60 ;  /* 0x00000096903c723c */ /* 0x080fe2000000183c */
[----:B------:R-:W-:Y:S02]  /*1b810*/  IMAD.MOV.U32 R162, RZ, RZ, R65 ;  /* 0x000000ffffa27224 */ /* 0x000fe400078e0041 */
[----:B------:R-:W-:Y:S02]  /*1b820*/  FMUL.FTZ R65, R132, R201 ;  /* 0x000000c984417220 */ /* 0x000fe40000410000 */
[----:B------:R-:W-:Y:S02]  /*1b830*/  FMUL.FTZ R103, R3, R103 ;  /* 0x0000006703677220 */ /* 0x000fe40000410000 */
[C---:B------:R-:W-:Y:S02]  /*1b840*/  FMUL.FTZ R104, R133.reuse, R104 ;  /* 0x0000006885687220 */ /* 0x040fe40000410000 */
[C---:B------:R-:W-:Y:S01]  /*1b850*/  FMUL.FTZ R105, R133.reuse, R105 ;  /* 0x0000006985697220 */ /* 0x040fe20000410000 */
[C---:B------:R-:W-:Y:S01]  /*1b860*/  HMMA.16816.F32 R64, R140.reuse, R150, R64 ;  /* 0x000000968c40723c */ /* 0x040fe20000001840 */
[----:B------:R-:W1:Y:S01]  /*1b870*/  LDSM.16.MT88.4 R148, [R225+0xe000] ;  /* 0x00e00000e194783b */ /* 0x000e620000004200 */
[C---:B------:R-:W-:Y:S02]  /*1b880*/  FMUL.FTZ R106, R0.reuse, R106 ;  /* 0x0000006a006a7220 */ /* 0x040fe40000410000 */
[C---:B------:R-:W-:Y:S02]  /*1b890*/  FMUL.FTZ R107, R0.reuse, R107 ;  /* 0x0000006b006b7220 */ /* 0x040fe40000410000 */
[C---:B------:R-:W-:Y:S02]  /*1b8a0*/  FMUL.FTZ R108, R133.reuse, R108 ;  /* 0x0000006c856c7220 */ /* 0x040fe40000410000 */
[----:B------:R-:W-:Y:S04]  /*1b8b0*/  FMUL.FTZ R109, R133, R109 ;  /* 0x0000006d856d7220 */ /* 0x000fe80000410000 */
[C---:B------:R-:W-:Y:S02]  /*1b8c0*/  FMUL.FTZ R110, R0.reuse, R110 ;  /* 0x0000006e006e7220 */ /* 0x040fe40000410000 */
[----:B------:R-:W-:Y:S02]  /*1b8d0*/  FMUL.FTZ R111, R0, R111 ;  /* 0x0000006f006f7220 */ /* 0x000fe40000410000 */
[----:B------:R-:W-:Y:S02]  /*1b8e0*/  IMAD.MOV.U32 R189, RZ, RZ, R177 ;  /* 0x000000ffffbd7224 */ /* 0x000fe400078e00b1 */
[----:B------:R4:W-:Y:S01]  /*1b8f0*/  MUFU.EX2 R177, R2 ;  /* 0x0000000200b17308 */ /* 0x0009e20000000800 */
        /* <DEDUP_REMOVED lines=8> */
[C---:B------:R-:W-:Y:S02]  /*1b980*/  FMUL.FTZ R120, R133.reuse, R120 ;  /* 0x0000007885787220 */ /* 0x040fe40000410000 */
[C---:B------:R-:W-:Y:S02]  /*1b990*/  FMUL.FTZ R121, R133.reuse, R121 ;  /* 0x0000007985797220 */ /* 0x040fe40000410000 */
[----:B------:R-:W-:Y:S01]  /*1b9a0*/  FMUL.FTZ R122, R0, R122 ;  /* 0x0000007a007a7220 */ /* 0x000fe20000410000 */
[-C--:B-1----:R-:W-:Y:S01]  /*1b9b0*/  HMMA.16816.F32 R68, R140, R148.reuse, R68 ;  /* 0x000000948c44723c */ /* 0x082fe20000001844 */
[----:B----4-:R-:W-:Y:S02]  /*1b9c0*/  FFMA.FTZ R2, R252, c[0x0][0x23c], -R208 ;  /* 0x00008f00fc027a23 */ /* 0x010fe400000108d0 */
[C---:B------:R-:W-:Y:S02]  /*1b9d0*/  FMUL.FTZ R123, R0.reuse, R123 ;  /* 0x0000007b007b7220 */ /* 0x040fe40000410000 */
[C---:B------:R-:W-:Y:S02]  /*1b9e0*/  FMUL.FTZ R124, R133.reuse, R124 ;  /* 0x0000007c857c7220 */ /* 0x040fe40000410000 */
[----:B------:R-:W-:Y:S01]  /*1b9f0*/  FMUL.FTZ R125, R133, R125 ;  /* 0x0000007d857d7220 */ /* 0x000fe20000410000 */
[C---:B------:R-:W-:Y:S01]  /*1ba00*/  HMMA.16816.F32 R72, R144.reuse, R148, R72 ;  /* 0x000000949048723c */ /* 0x040fe20000001848 */
[C---:B------:R-:W-:Y:S03]  /*1ba10*/  FMUL.FTZ R126, R0.reuse, R126 ;  /* 0x0000007e007e7220 */ /* 0x040fe60000410000 */
[----:B------:R-:W-:Y:S02]  /*1ba20*/  FMUL.FTZ R127, R0, R127 ;  /* 0x0000007f007f7220 */ /* 0x000fe40000410000 */
[C---:B------:R-:W-:Y:S02]  /*1ba30*/  FMUL.FTZ R128, R132.reuse, R128 ;  /* 0x0000008084807220 */ /* 0x040fe40000410000 */
[-C--:B------:R-:W-:Y:S01]  /*1ba40*/  HMMA.16816.F32 R76, R144, R150.reuse, R76 ;  /* 0x00000096904c723c */ /* 0x080fe2000000184c */
[----:B------:R-:W-:Y:S03]  /*1ba50*/  FMUL.FTZ R129, R132, R129 ;  /* 0x0000008184817220 */ /* 0x000fe60000410000 */
[----:B------:R-:W-:Y:S02]  /*1ba60*/  FFMA.FTZ R139, R139, c[0x0][0x23c], -R209 ;  /* 0x00008f008b8b7a23 */ /* 0x000fe400000108d1 */
[----:B------:R-:W-:Y:S02]  /*1ba70*/  IMAD.MOV.U32 R204, RZ, RZ, R182 ;  /* 0x000000ffffcc7224 */ /* 0x000fe400078e00b6 */
[C---:B------:R-:W-:Y:S01]  /*1ba80*/  HMMA.16816.F32 R80, R140.reuse, R150, R80 ;  /* 0x000000968c50723c */ /* 0x040fe20000001850 */
[----:B------:R-:W1:Y:S03]  /*1ba90*/  LDSM.16.MT88.4 R148, [R226+0xe000] ;  /* 0x00e00000e294783b */ /* 0x000e660000004200 */
[----:B------:R-:W-:Y:S02]  /*1baa0*/  IMAD.MOV.U32 R182, RZ, RZ, R159 ;  /* 0x000000ffffb67224 */ /* 0x000fe400078e009f */
[----:B------:R-:W-:Y:S02]  /*1bab0*/  IMAD.MOV.U32 R179, RZ, RZ, R183 ;  /* 0x000000ffffb37224 */ /* 0x000fe400078e00b7 */
[----:B------:R-:W-:Y:S04]  /*1bac0*/  IMAD.MOV.U32 R183, RZ, RZ, R170 ;  /* 0x000000ffffb77224 */ /* 0x000fe800078e00aa */
[----:B------:R-:W-:Y:S01]  /*1bad0*/  IMAD.MOV.U32 R170, RZ, RZ, R175 ;  /* 0x000000ffffaa7224 */ /* 0x000fe200078e00af */
[----:B------:R-:W-:Y:S02]  /*1bae0*/  MOV R195, R183 ;  /* 0x000000b700c37202 */ /* 0x000fe40000000f00 */
[----:B------:R-:W-:Y:S01]  /*1baf0*/  MUFU.EX2 R183, R153 ;  /* 0x0000009900b77308 */ /* 0x000fe20000000800 */
[----:B------:R-:W-:Y:S09]  /*1bb00*/  MOV R175, R173 ;  /* 0x000000ad00af7202 */ /* 0x000ff20000000f00 */
[----:B------:R4:W-:Y:S01]  /*1bb10*/  MUFU.EX2 R173, R2 ;  /* 0x0000000200ad7308 */ /* 0x0009e20000000800 */
[-C--:B-1----:R-:W-:Y:S08]  /*1bb20*/  HMMA.16816.F32 R84, R140, R148.reuse, R84 ;  /* 0x000000948c54723c */ /* 0x082ff00000001854 */
[C---:B------:R-:W-:Y:S01]  /*1bb30*/  HMMA.16816.F32 R88, R144.reuse, R148, R88 ;  /* 0x000000949058723c */ /* 0x040fe20000001858 */
[----:B----4-:R-:W-:Y:S04]  /*1bb40*/  FFMA.FTZ R2, R223, c[0x0][0x23c], -R208 ;  /* 0x00008f00df027a23 */ /* 0x010fe800000108d0 */
[----:B------:R1:W4:Y:S03]  /*1bb50*/  MUFU.EX2 R176, R2 ;  /* 0x0000000200b07308 */ /* 0x0003260000000800 */
        /* <DEDUP_REMOVED lines=10> */
[-C--:B------:R-:W-:Y:S01]  /*1bc00*/  HMMA.16816.F32 R124, R144, R150.reuse, R124 ;  /* 0x00000096907c723c */ /* 0x080fe2000000187c */
[----:B--2---:R-:W-:Y:S06]  /*1bc10*/  FMUL.FTZ R130, R3, R130 ;  /* 0x0000008203827220 */ /* 0x004fec0000410000 */
[----:B------:R-:W-:Y:S02]  /*1bc20*/  FFMA.FTZ R144, R189, c[0x0][0x23c], -R209 ;  /* 0x00008f00bd907a23 */ /* 0x000fe400000108d1 */
[----:B------:R-:W-:Y:S02]  /*1bc30*/  IMAD.MOV.U32 R189, RZ, RZ, R188 ;  /* 0x000000ffffbd7224 */ /* 0x000fe400078e00bc */
[----:B------:R1:W-:Y:S01]  /*1bc40*/  MUFU.EX2 R192, R144 ;  /* 0x0000009000c07308 */ /* 0x0003e20000000800 */
        /* <DEDUP_REMOVED lines=11> */
[----:B------:R-:W-:Y:S02]  /*1bd00*/  FFMA.FTZ R2, R189, c[0x0][0x23c], -R208 ;  /* 0x00008f00bd027a23 */ /* 0x000fe400000108d0 */
        /* <DEDUP_REMOVED lines=12> */
[----:B-1----:R-:W1:Y:S01]  /*1bdd0*/  LDSM.16.MT88.4 R144, [R225+0xc800] ;  /* 0x00c80000e190783b */ /* 0x002e620000004200 */
[----:B------:R-:W-:Y:S02]  /*1bde0*/  IMAD.MOV.U32 R185, RZ, RZ, R188 ;  /* 0x000000ffffb97224 */ /* 0x000fe400078e00bc */
[----:B------:R-:W-:Y:S02]  /*1bdf0*/  IMAD.MOV.U32 R187, RZ, RZ, R167 ;  /* 0x000000ffffbb7224 */ /* 0x000fe400078e00a7 */
[----:B---3--:R-:W-:Y:S02]  /*1be00*/  FMUL.FTZ R131, R3, R131 ;  /* 0x0000008303837220 */ /* 0x008fe40000410000 */
[----:B------:R-:W-:Y:S01]  /*1be10*/  IMAD.MOV.U32 R197, RZ, RZ, R187 ;  /* 0x000000ffffc57224 */ /* 0x000fe200078e00bb */
[----:B------:R-:W-:Y:S01]  /*1be20*/  MOV R187, R185 ;  /* 0x000000b900bb7202 */ /* 0x000fe20000000f00 */
[----:B------:R-:W-:Y:S02]  /*1be30*/  IMAD.MOV.U32 R185, RZ, RZ, R162 ;  /* 0x000000ffffb97224 */ /* 0x000fe400078e00a2 */
[----:B------:R-:W-:Y:S01]  /*1be40*/  IMAD.MOV.U32 R162, RZ, RZ, R161 ;  /* 0x000000ffffa27224 */ /* 0x000fe200078e00a1 */
[----:B------:R-:W-:Y:S01]  /*1be50*/  HMMA.16816.F32 R128, R140, R150, R128 ;  /* 0x000000968c80723c */ /* 0x000fe20000001880 */
[----:B------:R-:W-:Y:S01]  /*1be60*/  MOV R161, R160 ;  /* 0x000000a000a17202 */ /* 0x000fe20000000f00 */
[----:B------:R-:W-:Y:S02]  /*1be70*/  IMAD.MOV.U32 R160, RZ, RZ, R165 ;  /* 0x000000ffffa07224 */ /* 0x000fe400078e00a5 */
[----:B------:R-:W-:Y:S01]  /*1be80*/  IMAD.MOV.U32 R165, RZ, RZ, R155 ;  /* 0x000000ffffa57224 */ /* 0x000fe200078e009b */
[----:B------:R-:W-:Y:S01]  /*1be90*/  MOV R155, R156 ;  /* 0x0000009c009b7202 */ /* 0x000fe20000000f00 */
[----:B------:R-:W-:Y:S01]  /*1bea0*/  FFMA.FTZ R156, R247, c[0x0][0x23c], -R209 ;  /* 0x00008f00f79c7a23 */ /* 0x000fe200000108d1 */
[----:B----4-:R-:W-:Y:S01]  /*1beb0*/  F2FP.PACK_AB R141, R176, R173 ;  /* 0x000000adb08d723e */ /* 0x010fe200000000ff */
[----:B------:R2:W5:Y:S01]  /*1bec0*/  LDL.LU R247, [R1+0xe0] ;  /* 0x0000e00001f77983 */ /* 0x0005620000300800 */
[----:B------:R-:W-:Y:S03]  /*1bed0*/  IMAD.MOV.U32 R198, RZ, RZ, R197 ;  /* 0x000000ffffc67224 */ /* 0x000fe600078e00c5 */
[----:B------:R-:W-:Y:S01]  /*1bee0*/  IMAD.MOV.U32 R197, RZ, RZ, R185 ;  /* 0x000000ffffc57224 */ /* 0x000fe200078e00b9 */
[----:B------:R-:W-:Y:S01]  /*1bef0*/  MOV R185, R162 ;  /* 0x000000a200b97202 */ /* 0x000fe20000000f00 */
[----:B------:R-:W-:Y:S01]  /*1bf00*/  IMAD.MOV.U32 R162, RZ, RZ, R165 ;  /* 0x000000ffffa27224 */ /* 0x000fe200078e00a5 */
[----:B------:R-:W-:Y:S01]  /*1bf10*/  MOV R199, R198 ;  /* 0x000000c600c77202 */ /* 0x000fe20000000f00 */
[----:B------:R-:W-:Y:S02]  /*1bf20*/  IMAD.MOV.U32 R165, RZ, RZ, R155 ;  /* 0x000000ffffa57224 */ /* 0x000fe400078e009b */
[----:B------:R-:W-:Y:S02]  /*1bf30*/  FFMA.FTZ R155, R243, c[0x0][0x23c], -R209 ;  /* 0x00008f00f39b7a23 */ /* 0x000fe400000108d1 */
[----:B------:R2:W5:Y:S01]  /*1bf40*/  LDL.LU R243, [R1+0xdc] ;  /* 0x0000dc0001f37983 */ /* 0x0005620000300800 */
[----:B------:R-:W-:Y:S02]  /*1bf50*/  IMAD.MOV.U32 R164, RZ, RZ, R229 ;  /* 0x000000ffffa47224 */ /* 0x000fe400078e00e5 */
[----:B------:R-:W-:Y:S01]  /*1bf60*/  IMAD.MOV.U32 R184, RZ, RZ, R178 ;  /* 0x000000ffffb87224 */ /* 0x000fe200078e00b2 */
[----:B------:R-:W3:Y:S01]  /*1bf70*/  LDL.LU R140, [R1+0x60] ;  /* 0x00006000018c7983 */ /* 0x000ee20000300800 */
[----:B------:R-:W-:Y:S01]  /*1bf80*/  IMAD.MOV.U32 R178, RZ, RZ, R224 ;  /* 0x000000ffffb27224 */ /* 0x000fe200078e00e0 */
[----:B------:R-:W-:Y:S01]  /*1bf90*/  MOV R166, R164 ;  /* 0x000000a400a67202 */ /* 0x000fe20000000f00 */
[----:B------:R-:W-:Y:S01]  /*1bfa0*/  IMAD.MOV.U32 R164, RZ, RZ, R233 ;  /* 0x000000ffffa47224 */ /* 0x000fe200078e00e9 */
[----:B------:R-:W4:Y:S01]  /*1bfb0*/  LDL.LU R148, [R1+0x64] ;  /* 0x0000640001947983 */ /* 0x000f220000300800 */
[----:B------:R1:W-:Y:S01]  /*1bfc0*/  MUFU.EX2 R233, R2 ;  /* 0x0000000200e97308 */ /* 0x0003e20000000800 */
[----:B------:R-:W-:Y:S01]  /*1bfd0*/  IMAD.MOV.U32 R191, RZ, RZ, R170 ;  /* 0x000000ffffbf7224 */ /* 0x000fe200078e00aa */
[----:B------:R-:W-:Y:S01]  /*1bfe0*/  MOV R170, R172 ;  /* 0x000000ac00aa7202 */ /* 0x000fe20000000f00 */
[----:B------:R-:W-:Y:S01]  /*1bff0*/  IMAD.MOV.U32 R188, RZ, RZ, R174 ;  /* 0x000000ffffbc7224 */ /* 0x000fe200078e00ae */
[----:B------:R-:W2:Y:S01]  /*1c000*/  LDL.LU R159, [R1+0x68] ;  /* 0x00006800019f7983 */ /* 0x000ea20000300800 */
[----:B------:R-:W-:Y:S01]  /*1c010*/  IMAD.MOV.U32 R169, RZ, RZ, R166 ;  /* 0x000000ffffa97224 */ /* 0x000fe200078e00a6 */
[----:B------:R-:W-:Y:S01]  /*1c020*/  MOV R166, R230 ;  /* 0x000000e600a67202 */ /* 0x000fe20000000f00 */
[----:B------:R-:W-:Y:S02]  /*1c030*/  IMAD.MOV.U32 R198, RZ, RZ, R197 ;  /* 0x000000ffffc67224 */ /* 0x000fe400078e00c5 */
[----:B------:R-:W-:Y:S01]  /*1c040*/  IMAD.MOV.U32 R197, RZ, RZ, R185 ;  /* 0x000000ffffc57224 */ /* 0x000fe200078e00b9 */
[----:B------:R-:W1:Y:S01]  /*1c050*/  MUFU.EX2 R229, R139 ;  /* 0x0000008b00e57308 */ /* 0x000e620000000800 */
[--C-:B------:R-:W-:Y:S02]  /*1c060*/  FFMA.FTZ R161, R161, c[0x0][0x23c], -R208.reuse ;  /* 0x00008f00a1a17a23 */ /* 0x100fe400000108d0 */
[--C-:B------:R-:W-:Y:S02]  /*1c070*/  FFMA.FTZ R160, R160, c[0x0][0x23c], -R208.reuse ;  /* 0x00008f00a0a07a23 */ /* 0x100fe400000108d0 */
[--C-:B------:R-:W-:Y:S02]  /*1c080*/  FFMA.FTZ R162, R162, c[0x0][0x23c], -R208.reuse ;  /* 0x00008f00a2a27a23 */ /* 0x100fe400000108d0 */
[--C-:B------:R-:W-:Y:S02]  /*1c090*/  FFMA.FTZ R169, R169, c[0x0][0x23c], -R209.reuse ;  /* 0x00008f00a9a97a23 */ /* 0x100fe400000108d1 */
[--C-:B------:R-:W-:Y:S01]  /*1c0a0*/  FFMA.FTZ R163, R163, c[0x0][0x23c], -R209.reuse ;  /* 0x00008f00a3a37a23 */ /* 0x100fe200000108d1 */
[----:B------:R-:W-:Y:S01]  /*1c0b0*/  MUFU.EX2 R202, R161 ;  /* 0x000000a100ca7308 */ /* 0x000fe20000000800 */
[--C-:B------:R-:W-:Y:S02]  /*1c0c0*/  FFMA.FTZ R170, R170, c[0x0][0x23c], -R209.reuse ;  /* 0x00008f00aaaa7a23 */ /* 0x100fe400000108d1 */
[----:B------:R-:W-:Y:S02]  /*1c0d0*/  FFMA.FTZ R209, R199, c[0x0][0x23c], -R209 ;  /* 0x00008f00c7d17a23 */ /* 0x000fe400000108d1 */
[----:B-1----:R-:W-:Y:S02]  /*1c0e0*/  FFMA.FTZ R2, R189, c[0x0][0x23c], -R208 ;  /* 0x00008f00bd027a23 */ /* 0x002fe400000108d0 */
[----:B------:R-:W-:Y:S02]  /*1c0f0*/  IMAD.MOV.U32 R189, RZ, RZ, R175 ;  /* 0x000000ffffbd7224 */ /* 0x000fe400078e00af */
[----:B------:R-:W-:Y:S01]  /*1c100*/  IMAD.MOV.U32 R199, RZ, RZ, R180 ;  /* 0x000000ffffc77224 */ /* 0x000fe200078e00b4 */
[----:B------:R1:W1:Y:S01]  /*1c110*/  MUFU.EX2 R224, R2 ;  /* 0x0000000200e07308 */ /* 0x0002620000000800 */
[--C-:B------:R-:W-:Y:S02]  /*1c120*/  FFMA.FTZ R252, R178, c[0x0][0x23c], -R210.reuse ;  /* 0x00008f00b2fc7a23 */ /* 0x100fe400000108d2 */
[----:B------:R-:W-:Y:S01]  /*1c130*/  FFMA.FTZ R166, R166, c[0x0][0x23c], -R210 ;  /* 0x00008f00a6a67a23 */ /* 0x000fe200000108d2 */
[----:B------:R-:W-:Y:S01]  /*1c140*/  F2FP.PACK_AB R142, R229, R192 ;  /* 0x000000c0e58e723e */ /* 0x000fe200000000ff */
[----:B------:R-:W-:Y:S05]  /*1c150*/  FFMA.FTZ R139, R198, c[0x0][0x23c], -R208 ;  /* 0x00008f00c68b7a23 */ /* 0x000fea00000108d0 */
[----:B------:R1:W-:Y:S10]  /*1c160*/  MUFU.EX2 R180, R156 ;  /* 0x0000009c00b47308 */ /* 0x0003f40000000800 */
[----:B------:R-:W-:Y:S01]  /*1c170*/  MUFU.EX2 R201, R160 ;  /* 0x000000a000c97308 */ /* 0x000fe20000000800 */
[--C-:B-1----:R-:W-:Y:S01]  /*1c180*/  FFMA.FTZ R2, R222, c[0x0][0x23c], -R211.reuse ;  /* 0x00008f00de027a23 */ /* 0x102fe200000108d3 */
[----:B------:R-:W-:Y:S08]  /*1c190*/  F2FP.PACK_AB R143, R224, R233 ;  /* 0x000000e9e08f723e */ /* 0x000ff000000000ff */
[----:B------:R1:W-:Y:S01]  /*1c1a0*/  MUFU.EX2 R172, R2 ;  /* 0x0000000200ac7308 */ /* 0x0003e20000000800 */
[----:B------:R-:W2:Y:S09]  /*1c1b0*/  LDL.LU R156, [R1+0x6c] ;  /* 0x00006c00019c7983 */ /* 0x000eb20000300800 */
[----:B------:R-:W-:Y:S10]  /*1c1c0*/  MUFU.EX2 R178, R169 ;  /* 0x000000a900b27308 */ /* 0x000ff40000000800 */
[----:B------:R1:W-:Y:S02]  /*1c1d0*/  MUFU.EX2 R198, R139 ;  /* 0x0000008b00c67308 */ /* 0x0003e40000000800 */
[--C-:B-1----:R-:W-:Y:S08]  /*1c1e0*/  FFMA.FTZ R2, R221, c[0x0][0x23c], -R211.reuse ;  /* 0x00008f00dd027a23 */ /* 0x102ff000000108d3 */
[----:B------:R1:W-:Y:S10]  /*1c1f0*/  MUFU.EX2 R175, R2 ;  /* 0x0000000200af7308 */ /* 0x0003f40000000800 */
[----:B------:R-:W-:Y:S01]  /*1c200*/  MUFU.EX2 R252, R252 ;  /* 0x000000fc00fc7308 */ /* 0x000fe20000000800 */
[--C-:B------:R-:W-:Y:S02]  /*1c210*/  FFMA.FTZ R139, R188, c[0x0][0x23c], -R210.reuse ;  /* 0x00008f00bc8b7a23 */ /* 0x100fe400000108d2 */
[--C-:B-1----:R-:W-:Y:S07]  /*1c220*/  FFMA.FTZ R2, R219, c[0x0][0x23c], -R211.reuse ;  /* 0x00008f00db027a23 */ /* 0x102fee00000108d3 */
[----:B------:R1:W-:Y:S02]  /*1c230*/  MUFU.EX2 R179, R2 ;  /* 0x0000000200b37308 */ /* 0x0003e40000000800 */
[----:B-1----:R-:W-:Y:S08]  /*1c240*/  FFMA.FTZ R2, R218, c[0x0][0x23c], -R211 ;  /* 0x00008f00da027a23 */ /* 0x002ff000000108d3 */
[----:B------:R1:W1:Y:S02]  /*1c250*/  MUFU.EX2 R196, R2 ;  /* 0x0000000200c47308 */ /* 0x0002640000000800 */
[--C-:B-1----:R-:W-:Y:S01]  /*1c260*/  FFMA.FTZ R2, R216, c[0x0][0x23c], -R210.reuse ;  /* 0x00008f00d8027a23 */ /* 0x102fe200000108d2 */
[----:B------:R-:W-:Y:S07]  /*1c270*/  F2FP.PACK_AB R150, R196, R179 ;  /* 0x000000b3c496723e */ /* 0x000fee00000000ff */
[----:B------:R1:W-:Y:S02]  /*1c280*/  MUFU.EX2 R167, R2 ;  /* 0x0000000200a77308 */ /* 0x0003e40000000800 */
[--C-:B-1----:R-:W-:Y:S02]  /*1c290*/  FFMA.FTZ R2, R217, c[0x0][0x23c], -R210.reuse ;  /* 0x00008f00d9027a23 */ /* 0x102fe400000108d2 */
[----:B------:R-:W-:Y:S06]  /*1c2a0*/  LDSM.16.MT88.4 R216, [R226+0xf800] ;  /* 0x00f80000e2d8783b */ /* 0x000fec0000004200 */
[----:B------:R1:W1:Y:S02]  /*1c2b0*/  MUFU.EX2 R174, R2 ;  /* 0x0000000200ae7308 */ /* 0x0002640000000800 */
[--C-:B-1----:R-:W-:Y:S01]  /*1c2c0*/  FFMA.FTZ R2, R215, c[0x0][0x23c], -R210.reuse ;  /* 0x00008f00d7027a23 */ /* 0x102fe200000108d2 */
[----:B------:R-:W-:Y:S07]  /*1c2d0*/  F2FP.PACK_AB R149, R174, R167 ;  /* 0x000000a7ae95723e */ /* 0x000fee00000000ff */
[----:B------:R1:W-:Y:S02]  /*1c2e0*/  MUFU.EX2 R230, R2 ;  /* 0x0000000200e67308 */ /* 0x0003e40000000800 */
[----:B-1----:R-:W-:Y:S08]  /*1c2f0*/  FFMA.FTZ R2, R214, c[0x0][0x23c], -R210 ;  /* 0x00008f00d6027a23 */ /* 0x002ff000000108d2 */
[----:B------:R1:W1:Y:S02]  /*1c300*/  MUFU.EX2 R185, R2 ;  /* 0x0000000200b97308 */ /* 0x0002640000000800 */
[--C-:B-1----:R-:W-:Y:S01]  /*1c310*/  FFMA.FTZ R2, R197, c[0x0][0x23c], -R208.reuse ;  /* 0x00008f00c5027a23 */ /* 0x102fe200000108d0 */
[----:B------:R-:W-:Y:S01]  /*1c320*/  F2FP.PACK_AB R151, R185, R230 ;  /* 0x000000e6b997723e */ /* 0x000fe200000000ff */
[----:B------:R-:W-:Y:S06]  /*1c330*/  FFMA.FTZ R208, R165, c[0x0][0x23c], -R208 ;  /* 0x00008f00a5d07a23 */ /* 0x000fec00000108d0 */
[----:B------:R1:W-:Y:S01]  /*1c340*/  MUFU.EX2 R197, R155 ;  /* 0x0000009b00c57308 */ /* 0x0003e20000000800 */
[----:B---3--:R-:W-:Y:S01]  /*1c350*/  FFMA.FTZ R165, R132, R140, R213 ;  /* 0x0000008c84a57223 */ /* 0x008fe200000100d5 */
[----:B------:R-:W-:Y:S01]  /*1c360*/  F2FP.PACK_AB R140, R177, R168 ;  /* 0x000000a8b18c723e */ /* 0x000fe200000000ff */
[----:B------:R-:W-:Y:S07]  /*1c370*/  FFMA.FTZ R132, R190, c[0x0][0x23c], -R211 ;  /* 0x00008f00be847a23 */ /* 0x000fee00000108d3 */
[----:B------:R-:W-:Y:S01]  /*1c380*/  MUFU.EX2 R188, R208 ;  /* 0x000000d000bc7308 */ /* 0x000fe20000000800 */
[----:B----4-:R-:W-:Y:S01]  /*1c390*/  FFMA.FTZ R212, R3, R148, R212 ;  /* 0x0000009403d47223 */ /* 0x010fe200000100d4 */
[----:B------:R-:W-:Y:S01]  /*1c3a0*/  F2FP.PACK_AB R148, R175, R172 ;  /* 0x000000acaf94723e */ /* 0x000fe200000000ff */
[----:B------:R-:W-:Y:S01]  /*1c3b0*/  FADD.FTZ R165, R158, R165 ;  /* 0x000000a59ea57221 */ /* 0x000fe20000010000 */
[-C--:B------:R-:W-:Y:S01]  /*1c3c0*/  HMMA.16816.F32 R4, R140, R144.reuse, R4 ;  /* 0x000000908c04723c */ /* 0x080fe20000001804 */
[----:B--2---:R-:W-:Y:S02]  /*1c3d0*/  FFMA.FTZ R133, R133, R159, R164 ;  /* 0x0000009f85857223 */ /* 0x004fe400000100a4 */
[----:B------:R-:W-:Y:S02]  /*1c3e0*/  FADD.FTZ R164, R242, R212 ;  /* 0x000000d4f2a47221 */ /* 0x000fe40000010000 */
[----:B------:R-:W-:Y:S01]  /*1c3f0*/  LDSM.16.MT88.4 R212, [R225+0xf800] ;  /* 0x00f80000e1d4783b */ /* 0x000fe20000004200 */
[--C-:B------:R-:W-:Y:S01]  /*1c400*/  FFMA.FTZ R3, R184, c[0x0][0x23c], -R211.reuse ;  /* 0x00008f00b8037a23 */ /* 0x100fe200000108d3 */
[----:B------:R-:W-:Y:S01]  /*1c410*/  MUFU.EX2 R190, R132 ;  /* 0x0000008400be7308 */ /* 0x000fe20000000800 */
[C---:B------:R-:W-:Y:S05]  /*1c420*/  HMMA.16816.F32 R8, R148.reuse, R144, R8 ;  /* 0x000000909408723c */ /* 0x040fea0000001808 */
[----:B-1----:R-:W-:Y:S03]  /*1c430*/  LDSM.16.MT88.4 R152, [R226+0xd000] ;  /* 0x00d00000e298783b */ /* 0x002fe60000004200 */
[-C--:B------:R-:W-:Y:S01]  /*1c440*/  HMMA.16816.F32 R12, R148, R146.reuse, R12 ;  /* 0x00000092940c723c */ /* 0x080fe2000000180c */
[----:B------:R-:W1:Y:S04]  /*1c450*/  MUFU.EX2 R200, R3 ;  /* 0x0000000300c87308 */ /* 0x000e680000000800 */
[----:B------:R2:W5:Y:S03]  /*1c460*/  LDL.LU R242, [R1+0xd8] ;  /* 0x0000d80001f27983 */ /* 0x0005660000300800 */
[C---:B------:R-:W-:Y:S01]  /*1c470*/  HMMA.16816.F32 R16, R140.reuse, R146, R16 ;  /* 0x000000928c10723c */ /* 0x040fe20000001810 */
[----:B------:R-:W3:Y:S02]  /*1c480*/  LDSM.16.MT88.4 R144, [R226+0xc800] ;  /* 0x00c80000e290783b */ /* 0x000ee40000004200 */
[----:B------:R4:W-:Y:S02]  /*1c490*/  MUFU.EX2 R206, R2 ;  /* 0x0000000200ce7308 */ /* 0x0009e40000000800 */
[--C-:B----4-:R-:W-:Y:S08]  /*1c4a0*/  FFMA.FTZ R2, R182, c[0x0][0x23c], -R211.reuse ;  /* 0x00008f00b6027a23 */ /* 0x110ff000000108d3 */
[----:B------:R4:W-:Y:S01]  /*1c4b0*/  MUFU.EX2 R182, R2 ;  /* 0x0000000200b67308 */ /* 0x0009e20000000800 */
[----:B------:R-:W-:Y:S02]  /*1c4c0*/  FFMA.FTZ R0, R0, R156, R220 ;  /* 0x0000009c00007223 */ /* 0x000fe400000100dc */
[----:B------:R-:W-:Y:S01]  /*1c4d0*/  LDSM.16.MT88.4 R156, [R228+0xd000] ;  /* 0x00d00000e49c783b */ /* 0x000fe20000004200 */
[-C--:B---3--:R-:W-:Y:S07]  /*1c4e0*/  HMMA.16816.F32 R20, R140, R144.reuse, R20 ;  /* 0x000000908c14723c */ /* 0x088fee0000001814 */
[----:B------:R-:W-:Y:S01]  /*1c4f0*/  LDSM.16.MT88.4 R220, [R228+0xf800] ;  /* 0x00f80000e4dc783b */ /* 0x000fe20000004200 */
[C---:B------:R-:W-:Y:S01]  /*1c500*/  HMMA.16816.F32 R24, R148.reuse, R144, R24 ;  /* 0x000000909418723c */ /* 0x040fe20000001818 */
[--C-:B----4-:R-:W-:Y:S07]  /*1c510*/  FFMA.FTZ R2, R194, c[0x0][0x23c], -R211.reuse ;  /* 0x00008f00c2027a23 */ /* 0x110fee00000108d3 */
[-C--:B------:R-:W-:Y:S01]  /*1c520*/  HMMA.16816.F32 R28, R148, R146.reuse, R28 ;  /* 0x00000092941c723c */ /* 0x080fe2000000181c */
[----:B------:R3:W-:Y:S07]  /*1c530*/  MUFU.EX2 R194, R2 ;  /* 0x0000000200c27308 */ /* 0x0007ee0000000800 */
[C---:B------:R-:W-:Y:S01]  /*1c540*/  HMMA.16816.F32 R32, R140.reuse, R146, R32 ;  /* 0x000000928c20723c */ /* 0x040fe20000001820 */
[----:B------:R-:W4:Y:S03]  /*1c550*/  LDSM.16.MT88.4 R144, [R228+0xc800] ;  /* 0x00c80000e490783b */ /* 0x000f260000004200 */
[--C-:B---3--:R-:W-:Y:S04]  /*1c560*/  FFMA.FTZ R2, R199, c[0x0][0x23c], -R211.reuse ;  /* 0x00008f00c7027a23 */ /* 0x108fe800000108d3 */
[----:B------:R3:W-:Y:S01]  /*1c570*/  MUFU.EX2 R199, R2 ;  /* 0x0000000200c77308 */ /* 0x0007e20000000800 */
[-C--:B----4-:R-:W-:Y:S03]  /*1c580*/  HMMA.16816.F32 R36, R140, R144.reuse, R36 ;  /* 0x000000908c24723c */ /* 0x090fe60000001824 */
[----:B---3--:R-:W-:Y:S05]  /*1c590*/  FFMA.FTZ R2, R204, c[0x0][0x23c], -R211 ;  /* 0x00008f00cc027a23 */ /* 0x008fea00000108d3 */
[C---:B------:R-:W-:Y:S01]  /*1c5a0*/  HMMA.16816.F32 R40, R148.reuse, R144, R40 ;  /* 0x000000909428723c */ /* 0x040fe20000001828 */
[----:B------:R3:W-:Y:S07]  /*1c5b0*/  MUFU.EX2 R207, R2 ;  /* 0x0000000200cf7308 */ /* 0x0007ee0000000800 */
[-C--:B------:R-:W-:Y:S08]  /*1c5c0*/  HMMA.16816.F32 R44, R148, R146.reuse, R44 ;  /* 0x00000092942c723c */ /* 0x080ff0000000182c */
[C---:B------:R-:W-:Y:S01]  /*1c5d0*/  HMMA.16816.F32 R48, R140.reuse, R146, R48 ;  /* 0x000000928c30723c */ /* 0x040fe20000001830 */
[----:B------:R-:W4:Y:S03]  /*1c5e0*/  LDSM.16.MT88.4 R144, [R227+0xc800] ;  /* 0x00c80000e390783b */ /* 0x000f260000004200 */
[--C-:B---3--:R-:W-:Y:S04]  /*1c5f0*/  FFMA.FTZ R2, R181, c[0x0][0x23c], -R210.reuse ;  /* 0x00008f00b5027a23 */ /* 0x108fe800000108d2 */
[----:B------:R3:W-:Y:S04]  /*1c600*/  MUFU.EX2 R181, R2 ;  /* 0x0000000200b57308 */ /* 0x0007e80000000800 */
[--C-:B---3--:R-:W-:Y:S01]  /*1c610*/  FFMA.FTZ R2, R195, c[0x0][0x23c], -R210.reuse ;  /* 0x00008f00c3027a23 */ /* 0x108fe200000108d2 */
[-C--:B----4-:R-:W-:Y:S05]  /*1c620*/  HMMA.16816.F32 R52, R140, R144.reuse, R52 ;  /* 0x000000908c34723c */ /* 0x090fea0000001834 */
[----:B------:R3:W-:Y:S03]  /*1c630*/  MUFU.EX2 R195, R2 ;  /* 0x0000000200c37308 */ /* 0x0007e60000000800 */
[C---:B------:R-:W-:Y:S08]  /*1c640*/  HMMA.16816.F32 R56, R148.reuse, R144, R56 ;  /* 0x000000909438723c */ /* 0x040ff00000001838 */
[-C--:B------:R-:W-:Y:S08]  /*1c650*/  HMMA.16816.F32 R60, R148, R146.reuse, R60 ;  /* 0x00000092943c723c */ /* 0x080ff0000000183c */
[C---:B------:R-:W-:Y:S01]  /*1c660*/  HMMA.16816.F32 R64, R140.reuse, R146, R64 ;  /* 0x000000928c40723c */ /* 0x040fe20000001840 */
[----:B------:R-:W4:Y:S03]  /*1c670*/  LDSM.16.MT88.4 R144, [R225+0xe800] ;  /* 0x00e80000e190783b */ /* 0x000f260000004200 */
[--C-:B---3--:R-:W-:Y:S02]  /*1c680*/  FFMA.FTZ R2, R187, c[0x0][0x23c], -R210.reuse ;  /* 0x00008f00bb027a23 */ /* 0x108fe400000108d2 */
[----:B------:R-:W-:Y:S10]  /*1c690*/  MUFU.EX2 R187, R139 ;  /* 0x0000008b00bb7308 */ /* 0x000ff40000000800 */
[----:B------:R3:W-:Y:S10]  /*1c6a0*/  MUFU.EX2 R204, R2 ;  /* 0x0000000200cc7308 */ /* 0x0007f40000000800 */
[----:B------:R1:W-:Y:S01]  /*1c6b0*/  MUFU.EX2 R139, R166 ;  /* 0x000000a6008b7308 */ /* 0x0003e20000000800 */
[--C-:B---3--:R-:W-:Y:S01]  /*1c6c0*/  FFMA.FTZ R2, R186, c[0x0][0x23c], -R210.reuse ;  /* 0x00008f00ba027a23 */ /* 0x108fe200000108d2 */
[-C--:B----4-:R-:W-:Y:S08]  /*1c6d0*/  HMMA.16816.F32 R68, R140, R144.reuse, R68 ;  /* 0x000000908c44723c */ /* 0x090ff00000001844 */
[----:B------:R-:W-:Y:S01]  /*1c6e0*/  MUFU.EX2 R186, R163 ;  /* 0x000000a300ba7308 */ /* 0x000fe20000000800 */
[----:B------:R-:W-:Y:S03]  /*1c6f0*/  FFMA.FTZ R210, R138, c[0x0][0x23c], -R210 ;  /* 0x00008f008ad27a23 */ /* 0x000fe600000108d2 */
[----:B------:R-:W-:Y:S02]  /*1c700*/  FADD.FTZ R138, R232, R133 ;  /* 0x00000085e88a7221 */ /* 0x000fe40000010000 */
[----:B------:R-:W-:Y:S01]  /*1c710*/  FADD.FTZ R133, R231, R0 ;  /* 0x00000000e7857221 */ /* 0x000fe20000010000 */
[C---:B------:R-:W-:Y:S01]  /*1c720*/  HMMA.16816.F32 R72, R148.reuse, R144, R72 ;  /* 0x000000909448723c */ /* 0x040fe20000001848 */
[----:B------:R-:W-:Y:S02]  /*1c730*/  FADD.FTZ R3, R239, R138 ;  /* 0x0000008aef037221 */ /* 0x000fe40000010000 */
[----:B------:R3:W-:Y:S01]  /*1c740*/  MUFU.EX2 R184, R2 ;  /* 0x0000000200b87308 */ /* 0x0007e20000000800 */
[----:B------:R-:W-:Y:S02]  /*1c750*/  FADD.FTZ R0, R241, R165 ;  /* 0x000000a5f1007221 */ /* 0x000fe40000010000 */
[----:B------:R2:W5:Y:S01]  /*1c760*/  LDL.LU R241, [R1+0xd4] ;  /* 0x0000d40001f17983 */ /* 0x0005620000300800 */
[----:B------:R-:W-:Y:S01]  /*1c770*/  IMAD.MOV.U32 R165, RZ, RZ, R202 ;  /* 0x000000ffffa57224 */ /* 0x000fe200078e00ca */
[-C--:B------:R-:W-:Y:S01]  /*1c780*/  HMMA.16816.F32 R76, R148, R146.reuse, R76 ;  /* 0x00000092944c723c */ /* 0x080fe2000000184c */
[----:B------:R-:W-:Y:S03]  /*1c790*/  FADD.FTZ R132, R237, R0 ;  /* 0x00000000ed847221 */ /* 0x000fe60000010000 */
[----:B-1----:R-:W-:Y:S01]  /*1c7a0*/  IMAD.MOV.U32 R166, RZ, RZ, R200 ;  /* 0x000000ffffa67224 */ /* 0x002fe200078e00c8 */
[----:B------:R1:W-:Y:S01]  /*1c7b0*/  MUFU.EX2 R231, R162 ;  /* 0x000000a200e77308 */ /* 0x0003e20000000800 */
[----:B------:R-:W-:Y:S02]  /*1c7c0*/  FADD.FTZ R132, R168, R132 ;  /* 0x00000084a8847221 */ /* 0x000fe40000010000 */
[C---:B------:R-:W-:Y:S01]  /*1c7d0*/  HMMA.16816.F32 R80, R140.reuse, R146, R80 ;  /* 0x000000928c50723c */ /* 0x040fe20000001850 */
[----:B------:R-:W4:Y:S03]  /*1c7e0*/  LDSM.16.MT88.4 R144, [R226+0xe800] ;  /* 0x00e80000e290783b */ /* 0x000f260000004200 */
[----:B------:R-:W-:Y:S02]  /*1c7f0*/  FADD.FTZ R133, R238, R133 ;  /* 0x00000085ee857221 */ /* 0x000fe40000010000 */
[----:B------:R-:W-:Y:S01]  /*1c800*/  FADD.FTZ R132, R177, R132 ;  /* 0x00000084b1847221 */ /* 0x000fe20000010000 */
[----:B------:R-:W-:Y:S01]  /*1c810*/  MUFU.EX2 R138, R210 ;  /* 0x000000d2008a7308 */ /* 0x000fe20000000800 */
[----:B------:R-:W-:Y:S04]  /*1c820*/  FADD.FTZ R133, R234, R133 ;  /* 0x00000085ea857221 */ /* 0x000fe80000010000 */
[----:B---3--:R-:W-:Y:S02]  /*1c830*/  FFMA.FTZ R2, R191, c[0x0][0x23c], -R211 ;  /* 0x00008f00bf027a23 */ /* 0x008fe400000108d3 */
[----:B------:R-:W-:Y:S02]  /*1c840*/  IMAD.MOV.U32 R177, RZ, RZ, R178 ;  /* 0x000000ffffb17224 */ /* 0x000fe400078e00b2 */
[----:B------:R-:W-:Y:S01]  /*1c850*/  FADD.FTZ R133, R167, R133 ;  /* 0x00000085a7857221 */ /* 0x000fe20000010000 */
[----:B------:R3:W2:Y:S01]  /*1c860*/  MUFU.EX2 R232, R2 ;  /* 0x0000000200e87308 */ /* 0x0006a20000000800 */
[----:B------:R-:W-:Y:S01]  /*1c870*/  FFMA.FTZ R211, R189, c[0x0][0x23c], -R211 ;  /* 0x00008f00bdd37a23 */ /* 0x000fe200000108d3 */
[----:B-1----:R-:W-:Y:S08]  /*1c880*/  LDSM.16.MT88.4 R160, [R225+0xd800] ;  /* 0x00d80000e1a0783b */ /* 0x002ff00000004200 */
[----:B------:R-:W-:Y:S10]  /*1c890*/  MUFU.EX2 R191, R170 ;  /* 0x000000aa00bf7308 */ /* 0x000ff40000000800 */
[----:B------:R1:W-:Y:S01]  /*1c8a0*/  MUFU.EX2 R189, R209 ;  /* 0x000000d100bd7308 */ /* 0x0003e20000000800 */
[-C--:B----4-:R-:W-:Y:S01]  /*1c8b0*/  HMMA.16816.F32 R84, R140, R144.reuse, R84 ;  /* 0x000000908c54723c */ /* 0x090fe20000001854 */
[----:B---3--:R-:W-:Y:S01]  /*1c8c0*/  FADD.FTZ R2, R240, R164 ;  /* 0x000000a4f0027221 */ /* 0x008fe20000010000 */
[----:B--2---:R-:W-:Y:S01]  /*1c8d0*/  F2FP.PACK_AB R208, R232, R166 ;  /* 0x000000a6e8d0723e */ /* 0x004fe200000000ff */
[----:B------:R2:W5:Y:S01]  /*1c8e0*/  LDL.LU R240, [R1+0xd0] ;  /* 0x0000d00001f07983 */ /* 0x0005620000300800 */
[----:B------:R-:W-:Y:S02]  /*1c8f0*/  IMAD.MOV.U32 R164, RZ, RZ, R187 ;  /* 0x000000ffffa47224 */ /* 0x000fe400078e00bb */
[----:B------:R-:W-:Y:S01]  /*1c900*/  FADD.FTZ R0, R236, R2 ;  /* 0x00000002ec007221 */ /* 0x000fe20000010000 */
[----:B------:R2:W5:Y:S01]  /*1c910*/  LDL.LU R239, [R1+0xcc] ;  /* 0x0000cc0001ef7983 */ /* 0x0005620000300800 */
[C---:B------:R-:W-:Y:S01]  /*1c920*/  HMMA.16816.F32 R88, R148.reuse, R144, R88 ;  /* 0x000000909458723c */ /* 0x040fe20000001858 */
[----:B------:R-:W-:Y:S01]  /*1c930*/  FADD.FTZ R2, R235, R3 ;  /* 0x00000003eb027221 */ /* 0x000fe20000010000 */
[----:B------:R-:W3:Y:S01]  /*1c940*/  MUFU.EX2 R211, R211 ;  /* 0x000000d300d37308 */ /* 0x000ee20000000800 */
[----:B------:R2:W5:Y:S01]  /*1c950*/  LDL.LU R238, [R1+0xc8] ;  /* 0x0000c80001ee7983 */ /* 0x0005620000300800 */
[----:B------:R-:W-:Y:S02]  /*1c960*/  FADD.FTZ R3, R173, R0 ;  /* 0x00000000ad037221 */ /* 0x000fe40000010000 */
[----:B------:R-:W-:Y:S01]  /*1c970*/  IMAD.MOV.U32 R173, RZ, RZ, R185 ;  /* 0x000000ffffad7224 */ /* 0x000fe200078e00b9 */
[----:B------:R2:W5:Y:S01]  /*1c980*/  LDL.LU R237, [R1+0xc4] ;  /* 0x0000c40001ed7983 */ /* 0x0005620000300800 */
[-C--:B------:R-:W-:Y:S01]  /*1c990*/  HMMA.16816.F32 R92, R148, R146.reuse, R92 ;  /* 0x00000092945c723c */ /* 0x080fe2000000185c */
[----:B------:R-:W-:Y:S02]  /*1c9a0*/  FADD.FTZ R0, R172, R2 ;  /* 0x00000002ac007221 */ /* 0x000fe40000010000 */
[----:B------:R2:W5:Y:S01]  /*1c9b0*/  LDL.LU R236, [R1+0xc0] ;  /* 0x0000c00001ec7983 */ /* 0x0005620000300800 */
[----:B------:R-:W-:Y:S01]  /*1c9c0*/  MOV R172, R184 ;  /* 0x000000b800ac7202 */ /* 0x000fe20000000f00 */
[----:B------:R-:W-:Y:S01]  /*1c9d0*/  FADD.FTZ R2, R176, R3 ;  /* 0x00000003b0027221 */ /* 0x000fe20000010000 */
[----:B-1----:R-:W-:Y:S01]  /*1c9e0*/  F2FP.PACK_AB R209, R252, R164 ;  /* 0x000000a4fcd1723e */ /* 0x002fe200000000ff */
[----:B------:R2:W5:Y:S01]  /*1c9f0*/  LDL.LU R235, [R1+0xbc] ;  /* 0x0000bc0001eb7983 */ /* 0x0005620000300800 */
[C---:B------:R-:W-:Y:S01]  /*1ca00*/  HMMA.16816.F32 R96, R140.reuse, R146, R96 ;  /* 0x000000928c60723c */ /* 0x040fe20000001860 */
[----:B------:R-:W-:Y:S02]  /*1ca10*/  FADD.FTZ R178, R175, R0 ;  /* 0x00000000afb27221 */ /* 0x000fe40000010000 */
[----:B------:R-:W1:Y:S01]  /*1ca20*/  LDSM.16.MT88.4 R144, [R228+0xe800] ;  /* 0x00e80000e490783b */ /* 0x000e620000004200 */
[----:B------:R-:W-:Y:S02]  /*1ca30*/  FADD.FTZ R0, R174, R133 ;  /* 0x00000085ae007221 */ /* 0x000fe40000010000 */
[----:B------:R-:W-:Y:S02]  /*1ca40*/  IMAD.MOV.U32 R3, RZ, RZ, R192 ;  /* 0x000000ffff037224 */ /* 0x000fe400078e00c0 */
[----:B------:R-:W-:Y:S03]  /*1ca50*/  FADD.FTZ R0, R230, R0 ;  /* 0x00000000e6007221 */ /* 0x000fe60000010000 */
[----:B------:R2:W5:Y:S01]  /*1ca60*/  LDL.LU R234, [R1+0xb8] ;  /* 0x0000b80001ea7983 */ /* 0x0005620000300800 */
[----:B---3--:R-:W-:Y:S01]  /*1ca70*/  IMAD.MOV.U32 R133, RZ, RZ, R211 ;  /* 0x000000ffff857224 */ /* 0x008fe200078e00d3 */
[----:B------:R-:W-:Y:S01]  /*1ca80*/  F2FP.PACK_AB R211, R138, R139 ;  /* 0x0000008b8ad3723e */ /* 0x000fe200000000ff */
[----:B------:R-:W-:Y:S03]  /*1ca90*/  FADD.FTZ R3, R3, R132 ;  /* 0x0000008403037221 */ /* 0x000fe60000010000 */
[----:B------:R-:W-:Y:S01]  /*1caa0*/  F2FP.PACK_AB R210, R133, R190 ;  /* 0x000000be85d2723e */ /* 0x000fe200000000ff */
[----:B------:R-:W-:Y:S01]  /*1cab0*/  FADD.FTZ R3, R229, R3 ;  /* 0x00000003e5037221 */ /* 0x000fe20000010000 */
        /* <DEDUP_REMOVED lines=44> */
[C---:B------:R-:W-:Y:S07]  /*1cd80*/  HMMA.16816.F32 R88, R144.reuse, R156, R88 ;  /* 0x0000009c9058723c */ /* 0x040fee0000001858 */
[----:B------:R-:W-:Y:S01]  /*1cd90*/  IMAD.MOV.U32 R156, RZ, RZ, R171 ;  /* 0x000000ffff9c7224 */ /* 0x000fe200078e00ab */
[-C--:B------:R-:W-:Y:S01]  /*1cda0*/  HMMA.16816.F32 R92, R144, R158.reuse, R92 ;  /* 0x0000009e905c723c */ /* 0x080fe2000000185c */
[----:B------:R-:W4:Y:S03]  /*1cdb0*/  LDSM.16.MT88.4 R168, [R226+0xd800] ;  /* 0x00d80000e2a8783b */ /* 0x000f260000004200 */
[----:B------:R-:W-:Y:S04]  /*1cdc0*/  MOV R157, R201 ;  /* 0x000000c9009d7202 */ /* 0x000fe80000000f00 */
[C---:B------:R-:W-:Y:S01]  /*1cdd0*/  HMMA.16816.F32 R96, R140.reuse, R158, R96 ;  /* 0x0000009e8c60723c */ /* 0x040fe20000001860 */
[----:B------:R-:W-:Y:S07]  /*1cde0*/  LDSM.16.MT88.4 R200, [R227+0xd800] ;  /* 0x00d80000e3c8783b */ /* 0x000fee0000004200 */
[-C--:B-1----:R-:W-:Y:S08]  /*1cdf0*/  HMMA.16816.F32 R100, R140, R148.reuse, R100 ;  /* 0x000000948c64723c */ /* 0x082ff00000001864 */
[C---:B------:R-:W-:Y:S08]  /*1ce00*/  HMMA.16816.F32 R104, R144.reuse, R148, R104 ;  /* 0x000000949068723c */ /* 0x040ff00000001868 */
[-C--:B------:R-:W-:Y:S08]  /*1ce10*/  HMMA.16816.F32 R108, R144, R150.reuse, R108 ;  /* 0x00000096906c723c */ /* 0x080ff0000000186c */
[C---:B------:R-:W-:Y:S08]  /*1ce20*/  HMMA.16816.F32 R112, R140.reuse, R150, R112 ;  /* 0x000000968c70723c */ /* 0x040ff00000001870 */
[-C--:B---3--:R-:W-:Y:S08]  /*1ce30*/  HMMA.16816.F32 R116, R140, R152.reuse, R116 ;  /* 0x000000988c74723c */ /* 0x088ff00000001874 */
        /* <DEDUP_REMOVED lines=8> */
[-C--:B------:R-:W-:Y:S07]  /*1cec0*/  F2FP.PACK_AB R142, R189, R191.reuse ;  /* 0x000000bfbd8e723e */ /* 0x080fee00000000ff */
[-C--:B------:R-:W-:Y:S01]  /*1ced0*/  HMMA.16816.F32 R148, R140, R160.reuse, R4 ;  /* 0x000000a08c94723c */ /* 0x080fe20000001804 */
[----:B------:R-:W3:Y:S07]  /*1cee0*/  LDSM.16.MT88.4 R4, [R227+0xf800] ;  /* 0x00f80000e304783b */ /* 0x000eee0000004200 */
[C---:B------:R-:W-:Y:S07]  /*1cef0*/  HMMA.16816.F32 R144, R208.reuse, R160, R8 ;  /* 0x000000a0d090723c */ /* 0x040fee0000001808 */
[----:B------:R-:W-:Y:S01]  /*1cf00*/  IMAD.MOV.U32 R8, RZ, RZ, R157 ;  /* 0x000000ffff087224 */ /* 0x000fe200078e009d */
[----:B------:R-:W-:Y:S01]  /*1cf10*/  MOV R11, R156 ;  /* 0x0000009c000b7202 */ /* 0x000fe20000000f00 */
[----:B------:R-:W-:Y:S01]  /*1cf20*/  IMAD.MOV.U32 R10, RZ, RZ, R193 ;  /* 0x000000ffff0a7224 */ /* 0x000fe200078e00c1 */
[-C--:B------:R-:W-:Y:S02]  /*1cf30*/  HMMA.16816.F32 R156, R208, R162.reuse, R12 ;  /* 0x000000a2d09c723c */ /* 0x080fe4000000180c */
[----:B------:R-:W-:Y:S01]  /*1cf40*/  MOV R9, R194 ;  /* 0x000000c200097202 */ /* 0x000fe20000000f00 */
[----:B------:R-:W-:Y:S04]  /*1cf50*/  FADD.FTZ R11, R11, R3 ;  /* 0x000000030b0b7221 */ /* 0x000fe80000010000 */
[----:B------:R-:W-:Y:S01]  /*1cf60*/  IMAD.MOV.U32 R12, RZ, RZ, R153 ;  /* 0x000000ffff0c7224 */ /* 0x000fe200078e0099 */
[----:B------:R-:W-:Y:S01]  /*1cf70*/  MOV R15, R188 ;  /* 0x000000bc000f7202 */ /* 0x000fe20000000f00 */
[C---:B------:R-:W-:Y:S03]  /*1cf80*/  HMMA.16816.F32 R152, R140.reuse, R162, R16 ;  /* 0x000000a28c98723c */ /* 0x040fe60000001810 */
[----:B------:R-:W-:Y:S02]  /*1cf90*/  IMAD.MOV.U32 R14, RZ, RZ, R189 ;  /* 0x000000ffff0e7224 */ /* 0x000fe400078e00bd */
[----:B------:R-:W-:Y:S02]  /*1cfa0*/  IMAD.MOV.U32 R13, RZ, RZ, R190 ;  /* 0x000000ffff0d7224 */ /* 0x000fe400078e00be */
[----:B------:R-:W-:Y:S01]  /*1cfb0*/  MOV R18, R164 ;  /* 0x000000a400127202 */ /* 0x000fe20000000f00 */
[----:B------:R-:W-:Y:S01]  /*1cfc0*/  IMAD.MOV.U32 R17, RZ, RZ, R166 ;  /* 0x000000ffff117224 */ /* 0x000fe200078e00a6 */
[----:B------:R-:W-:Y:S03]  /*1cfd0*/  MOV R19, R191 ;  /* 0x000000bf00137202 */ /* 0x000fe60000000f00 */
[----:B------:R-:W-:Y:S02]  /*1cfe0*/  IMAD.MOV.U32 R16, RZ, RZ, R165 ;  /* 0x000000ffff107224 */ /* 0x000fe400078e00a5 */
[-C--:B----4-:R-:W-:Y:S07]  /*1cff0*/  HMMA.16816.F32 R164, R140, R168.reuse, R20 ;  /* 0x000000a88ca4723c */ /* 0x090fee0000001814 */
[----:B------:R-:W-:Y:S01]  /*1d000*/  IMAD.MOV.U32 R22, RZ, RZ, R172 ;  /* 0x000000ffff167224 */ /* 0x000fe200078e00ac */
[C---:B------:R-:W-:Y:S01]  /*1d010*/  HMMA.16816.F32 R160, R208.reuse, R168, R24 ;  /* 0x000000a8d0a0723c */ /* 0x040fe20000001818 */
[----:B------:R-:W-:Y:S03]  /*1d020*/  IMAD.MOV.U32 R21, RZ, RZ, R173 ;  /* 0x000000ffff157224 */ /* 0x000fe600078e00ad */
[----:B------:R-:W-:Y:S02]  /*1d030*/  MOV R23, R177 ;  /* 0x000000b100177202 */ /* 0x000fe40000000f00 */
[----:B------:R-:W-:Y:S01]  /*1d040*/  MOV R20, R207 ;  /* 0x000000cf00147202 */ /* 0x000fe20000000f00 */
[----:B------:R-:W-:Y:S01]  /*1d050*/  IMAD.MOV.U32 R26, RZ, RZ, R205 ;  /* 0x000000ffff1a7224 */ /* 0x000fe200078e00cd */
[-C--:B------:R-:W-:Y:S01]  /*1d060*/  HMMA.16816.F32 R172, R208, R170.reuse, R28 ;  /* 0x000000aad0ac723c */ /* 0x080fe2000000181c */
[----:B------:R-:W-:Y:S03]  /*1d070*/  MOV R25, R204 ;  /* 0x000000cc00197202 */ /* 0x000fe60000000f00 */
[----:B------:R-:W-:Y:S02]  /*1d080*/  IMAD.MOV.U32 R24, RZ, RZ, R199 ;  /* 0x000000ffff187224 */ /* 0x000fe400078e00c7 */
[----:B------:R-:W-:Y:S01]  /*1d090*/  IMAD.MOV.U32 R27, RZ, RZ, R206 ;  /* 0x000000ffff1b7224 */ /* 0x000fe200078e00ce */
[----:B------:R-:W-:Y:S01]  /*1d0a0*/  MOV R30, R197 ;  /* 0x000000c5001e7202 */ /* 0x000fe20000000f00 */
        /* <DEDUP_REMOVED lines=8> */
[-C--:B-1----:R-:W-:Y:S07]  /*1d130*/  HMMA.16816.F32 R180, R140, R184.reuse, R36 ;  /* 0x000000b88cb4723c */ /* 0x082fee0000001824 */
[----:B------:R-:W-:Y:S01]  /*1d140*/  MOV R39, R178 ;  /* 0x000000b200277202 */ /* 0x000fe20000000f00 */
[----:B------:R-:W-:Y:S02]  /*1d150*/  IMAD.MOV.U32 R38, RZ, RZ, R179 ;  /* 0x000000ffff267224 */ /* 0x000fe400078e00b3 */
[C---:B------:R-:W-:Y:S02]  /*1d160*/  HMMA.16816.F32 R176, R208.reuse, R184, R40 ;  /* 0x000000b8d0b0723c */ /* 0x040fe40000001828 */
[----:B------:R-:W-:Y:S02]  /*1d170*/  IMAD.MOV.U32 R37, RZ, RZ, R38 ;  /* 0x000000ffff257224 */ /* 0x000fe400078e0026 */
[----:B------:R-:W-:Y:S01]  /*1d180*/  IMAD.MOV.U32 R38, RZ, RZ, R39 ;  /* 0x000000ffff267224 */ /* 0x000fe200078e0027 */
[----:B------:R-:W-:Y:S01]  /*1d190*/  MOV R39, R32 ;  /* 0x0000002000277202 */ /* 0x000fe20000000f00 */
[----:B------:R-:W-:Y:S01]  /*1d1a0*/  IMAD.MOV.U32 R32, RZ, RZ, R33 ;  /* 0x000000ffff207224 */ /* 0x000fe200078e0021 */
[----:B------:R-:W-:Y:S01]  /*1d1b0*/  MOV R33, R34 ;  /* 0x0000002200217202 */ /* 0x000fe20000000f00 */
[-C--:B------:R-:W-:Y:S01]  /*1d1c0*/  HMMA.16816.F32 R188, R208, R186.reuse, R44 ;  /* 0x000000bad0bc723c */ /* 0x080fe2000000182c */
[----:B------:R-:W-:Y:S03]  /*1d1d0*/  IMAD.MOV.U32 R34, RZ, RZ, R35 ;  /* 0x000000ffff227224 */ /* 0x000fe600078e0023 */
[----:B------:R-:W-:Y:S01]  /*1d1e0*/  MOV R35, R28 ;  /* 0x0000001c00237202 */ /* 0x000fe20000000f00 */
[----:B------:R-:W-:Y:S01]  /*1d1f0*/  IMAD.MOV.U32 R28, RZ, RZ, R29 ;  /* 0x000000ffff1c7224 */ /* 0x000fe200078e001d */
[----:B------:R-:W-:Y:S01]  /*1d200*/  MOV R29, R30 ;  /* 0x0000001e001d7202 */ /* 0x000fe20000000f00 */
[----:B------:R-:W-:Y:S01]  /*1d210*/  IMAD.MOV.U32 R30, RZ, RZ, R31 ;  /* 0x000000ffff1e7224 */ /* 0x000fe200078e001f */
[C---:B------:R-:W-:Y:S01]  /*1d220*/  HMMA.16816.F32 R184, R140.reuse, R186, R48 ;  /* 0x000000ba8cb8723c */ /* 0x040fe20000001830 */
[----:B------:R-:W-:Y:S03]  /*1d230*/  MOV R31, R24 ;  /* 0x00000018001f7202 */ /* 0x000fe60000000f00 */
        /* <DEDUP_REMOVED lines=14> */
[----:B------:R-:W-:Y:S01]  /*1d320*/  FADD.FTZ R8, R233, R2 ;  /* 0x00000002e9087221 */ /* 0x000fe20000010000 */
[----:B------:R-:W-:Y:S01]  /*1d330*/  MOV R43, R38 ;  /* 0x00000026002b7202 */ /* 0x000fe20000000f00 */
[-C--:B------:R-:W-:Y:S01]  /*1d340*/  HMMA.16816.F32 R204, R208, R202.reuse, R60 ;  /* 0x000000cad0cc723c */ /* 0x080fe2000000183c */
[----:B------:R2:W5:Y:S03]  /*1d350*/  LDL.LU R233, [R1+0xb4] ;  /* 0x0000b40001e97983 */ /* 0x0005660000300800 */
        /* <DEDUP_REMOVED lines=8> */
[----:B------:R-:W-:Y:S02]  /*1d3e0*/  IMAD.MOV.U32 R36, RZ, RZ, R37 ;  /* 0x000000ffff247224 */ /* 0x000fe400078e0025 */
        /* <DEDUP_REMOVED lines=10> */
[----:B------:R-:W-:Y:S01]  /*1d490*/  MOV R27, R21 ;  /* 0x00000015001b7202 */ /* 0x000fe20000000f00 */
[----:B------:R-:W-:Y:S01]  /*1d4a0*/  FADD.FTZ R8, R224, R8 ;  /* 0x00000008e0087221 */ /* 0x000fe20000010000 */
[----:B------:R-:W-:Y:S01]  /*1d4b0*/  MOV R21, R23 ;  /* 0x0000001700157202 */ /* 0x000fe20000000f00 */
[----:B------:R-:W-:Y:S01]  /*1d4c0*/  FADD.FTZ R0, R38, R0 ;  /* 0x0000000026007221 */ /* 0x000fe20000010000 */
[C---:B------:R-:W-:Y:S01]  /*1d4d0*/  HMMA.16816.F32 R80, R140.reuse, R214, R80 ;  /* 0x000000d68c50723c */ /* 0x040fe20000001850 */
[----:B------:R-:W-:Y:S03]  /*1d4e0*/  MOV R23, R17 ;  /* 0x0000001100177202 */ /* 0x000fe60000000f00 */
[----:B------:R-:W-:Y:S01]  /*1d4f0*/  MOV R17, R12 ;  /* 0x0000000c00117202 */ /* 0x000fe20000000f00 */
[----:B------:R-:W-:Y:S01]  /*1d500*/  FADD.FTZ R3, R39, R8 ;  /* 0x0000000827037221 */ /* 0x000fe20000010000 */
[----:B------:R-:W-:Y:S01]  /*1d510*/  MOV R12, R231 ;  /* 0x000000e7000c7202 */ /* 0x000fe20000000f00 */
        /* <DEDUP_REMOVED lines=19> */
[----:B------:R-:W-:Y:S03]  /*1d650*/  FADD.FTZ R9, R9, R2 ;  /* 0x0000000209097221 */ /* 0x000fe60000010000 */
[----:B------:R-:W-:Y:S02]  /*1d660*/  FADD.FTZ R2, R29, R10 ;  /* 0x0000000a1d027221 */ /* 0x000fe40000010000 */
[----:B------:R-:W-:Y:S02]  /*1d670*/  FADD.FTZ R0, R30, R9 ;  /* 0x000000091e007221 */ /* 0x000fe40000010000 */
[C---:B------:R-:W-:Y:S01]  /*1d680*/  HMMA.16816.F32 R104, R208.reuse, R220, R104 ;  /* 0x000000dcd068723c */ /* 0x040fe20000001868 */
[----:B------:R-:W-:Y:S04]  /*1d690*/  FADD.FTZ R2, R25, R2 ;  /* 0x0000000219027221 */ /* 0x000fe80000010000 */
[----:B------:R-:W-:Y:S03]  /*1d6a0*/  FADD.FTZ R2, R21, R2 ;  /* 0x0000000215027221 */ /* 0x000fe60000010000 */
[-C--:B------:R-:W-:Y:S08]  /*1d6b0*/  HMMA.16816.F32 R108, R208, R222.reuse, R108 ;  /* 0x000000ded06c723c */ /* 0x080ff0000000186c */
[C---:B------:R-:W-:Y:S08]  /*1d6c0*/  HMMA.16816.F32 R112, R140.reuse, R222, R112 ;  /* 0x000000de8c70723c */ /* 0x040ff00000001870 */
[-C--:B---3--:R-:W-:Y:S08]  /*1d6d0*/  HMMA.16816.F32 R116, R140, R4.reuse, R116 ;  /* 0x000000048c74723c */ /* 0x088ff00000001874 */
        /* <DEDUP_REMOVED lines=28> */
[----:B--2--5:R-:W-:-:S05]  /*1d8a0*/  @P0 BRA `(.L_x_650) ;  /* 0xffffa05000000947 */ /* 0x024fca000383ffff */
.L_x_649:
        /* <DEDUP_REMOVED lines=386> */
[----:B------:R2:W1:Y:S04]  /*1f0d0*/  LDS.128 R20, [R243] ;  /* 0x00000000f3147984 */ /* 0x0004680000000c00 */
        /* <DEDUP_REMOVED lines=57> */
.L_x_654:
[----:B---34-:R-:W-:Y:S05]  /*1f470*/  BSYNC B0 ;  /* 0x0000000000007941 */ /* 0x018fea0003800000 */
.L_x_653:
        /* <DEDUP_REMOVED lines=36> */
.L_x_656:
[----:B----4-:R-:W-:Y:S05]  /*1f6c0*/  BSYNC B0 ;  /* 0x0000000000007941 */ /* 0x010fea0003800000 */
.L_x_655:
        /* <DEDUP_REMOVED lines=18> */
.L_x_658:
[----:B------:R-:W-:Y:S05]  /*1f7f0*/  BSYNC B0 ;  /* 0x0000000000007941 */ /* 0x000fea0003800000 */
.L_x_657:
        /* <DEDUP_REMOVED lines=18> */
.L_x_660:
[----:B------:R-:W-:Y:S05]  /*1f920*/  BSYNC B0 ;  /* 0x0000000000007941 */ /* 0x000fea0003800000 */
.L_x_659:
        /* <DEDUP_REMOVED lines=18> */
.L_x_662:
[----:B------:R-:W-:Y:S05]  /*1fa50*/  BSYNC B0 ;  /* 0x0000000000007941 */ /* 0x000fea0003800000 */
.L_x_661:
        /* <DEDUP_REMOVED lines=18> */
.L_x_664:
[----:B------:R-:W-:Y:S05]  /*1fb80*/  BSYNC B0 ;  /* 0x0000000000007941 */ /* 0x000fea0003800000 */
.L_x_663:
        /* <DEDUP_REMOVED lines=18> */
.L_x_666:
[----:B------:R-:W-:Y:S05]  /*1fcb0*/  BSYNC B0 ;  /* 0x0000000000007941 */ /* 0x000fea0003800000 */
.L_x_665:
        /* <DEDUP_REMOVED lines=18> */
.L_x_668:
[----:B------:R-:W-:Y:S05]  /*1fde0*/  BSYNC B0 ;  /* 0x0000000000007941 */ /* 0x000fea0003800000 */
.L_x_667:
        /* <DEDUP_REMOVED lines=19> */
.L_x_669:
        /* <DEDUP_REMOVED lines=14> */
.L_x_2383:


//--------------------- .text._ZN5flash16flash_fwd_kernelI23Flash_fwd_kernel_traitsILi128ELi128ELi64ELi4ELb0ELb0EN7cutlass6half_tE19Flash_kernel_traitsILi128ELi128ELi64ELi4ES3_EELb0ELb0ELb1ELb1ELb0ELb0ELb0ELb0EEEvNS_16Flash_fwd_paramsE --------------------------
	.section	.text._ZN5flash16flash_fwd_kernelI23Flash_fwd_kernel_traitsILi128ELi128ELi64ELi4ELb0ELb0EN7cutlass6half_tE19Flash_kernel_traitsILi128ELi128ELi64ELi4ES3_EELb0ELb0ELb1ELb1ELb0ELb0ELb0ELb0EEEvNS_16Flash_fwd_paramsE,"ax",@progbits
	.sectioninfo	@"SHI_REGISTERS=255"
	.align	128
        .global         _ZN5flash16flash_fwd_kernelI23Flash_fwd_kernel_traitsILi128ELi128ELi64ELi4ELb0ELb0EN7cutlass6half_tE19Flash_kernel_traitsILi128ELi128ELi64ELi4ES3_EELb0ELb0ELb1ELb1ELb0ELb0ELb0ELb0EEEvNS_16Flash_fwd_paramsE
        .type           _ZN5flash16flash_fwd_kernelI23Flash_fwd_kernel_traitsILi128ELi128ELi64ELi4ELb0ELb0EN7cutlass6half_tE19Flash_kernel_traitsILi128ELi128ELi64ELi4ES3_EELb0ELb0ELb1ELb1ELb0ELb0ELb0ELb0EEEvNS_16Flash_fwd_paramsE,@function
        .size           _ZN5flash16flash_fwd_kernelI23Flash_fwd_kernel_traitsILi128ELi128ELi64ELi4ELb0ELb0EN7cutlass6half_tE19Flash_kernel_traitsILi128ELi128ELi64ELi4ES3_EELb0ELb0ELb1ELb1ELb0ELb0ELb0ELb0EEEvNS_16Flash_fwd_paramsE,(.L_x_2384 - _ZN5flash16flash_fwd_kernelI23Flash_fwd_kernel_traitsILi128ELi128ELi64ELi4ELb0ELb0EN7cutlass6half_tE19Flash_kernel_traitsILi128ELi128ELi64ELi4ES3_EELb0ELb0ELb1ELb1ELb0ELb0ELb0ELb0EEEvNS_16Flash_fwd_paramsE)
        .other          _ZN5flash16flash_fwd_kernelI23Flash_fwd_kernel_traitsILi128ELi128ELi64ELi4ELb0ELb0EN7cutlass6half_tE19Flash_kernel_traitsILi128ELi128ELi64ELi4ES3_EELb0ELb0ELb1ELb1ELb0ELb0ELb0ELb0EEEvNS_16Flash_fwd_paramsE,@"STO_CUDA_ENTRY STV_DEFAULT"
_ZN5flash16flash_fwd_kernelI23Flash_fwd_kernel_traitsILi128ELi128ELi64ELi4ELb0ELb0EN7cutlass6half_tE19Flash_kernel_traitsILi128ELi128ELi64ELi4ES3_EELb0ELb0ELb1ELb1ELb0ELb0ELb0ELb0EEEvNS_16Flash_fwd_paramsE:
.text._ZN5flash16flash_fwd_kernelI23Flash_fwd_kernel_traitsILi128ELi128ELi64ELi4ELb0ELb0EN7cutlass6half_tE19Flash_kernel_traitsILi128ELi128ELi64ELi4ES3_EELb0ELb0ELb1ELb1ELb0ELb0ELb0ELb0EEEvNS_16Flash_fwd_paramsE:
        /* <DEDUP_REMOVED lines=48> */
[----:B--234-:R-:W-:Y:S05]  /*0300*/  @!P0 BRA `(.L_x_670) ;  /* 0x0000007000008947 */ /* 0x01cfea0003800000 */
[----:B-1----:R-:W-:-:S13]  /*0310*/  PLOP3.LUT P0, PT, PT, PT, UP3, 0x80, 0x0 ;  /* 0x000000000000781c */ /* 0x002fda0003f0f038 */
[----:B------:R-:W2:Y:S04]  /*0320*/  @P0 LDG.E R0, [R2.64+0x4] ;  /* 0x0000041002000981 */ /* 0x000ea8000c1e1900 */
[----:B------:R-:W3:Y:S01]  /*0330*/  @!P0 LDG.E R2, [R2.64] ;  /* 0x0000001002028981 */ /* 0x000ee2000c1e1900 */
[----:B--2---:R-:W1:Y:S02]  /*0340*/  @P0 R2UR UR6, R0 ;  /* 0x00000000000603c2 */ /* 0x004e6400000e0000 */
[----:B-1----:R-:W-:-:S11]  /*0350*/  @UP3 UIADD3 UR6, UR6, -UR22, URZ ;  /* 0x8000001606063290 */ /* 0x002fd6000fffe03f */
[----:B---3--:R1:W2:Y:S02]  /*0360*/  @!P0 R2UR UR6, R2 ;  /* 0x00000000020683c2 */ /* 0x0082a400000e0000 */
[----:B-12---:R-:W-:Y:S05]  /*0370*/  BRA `(.L_x_671) ;  /* 0x0000001000007947 */ /* 0x006fea0003800000 */
.L_x_670:
[----:B-1----:R-:W-:Y:S02]  /*0380*/  ULDC UR6, c[0x0][0x218] ;  /* 0x0000860000067ab9 */ /* 0x002fe40000000800 */
.L_x_671:
        /* <DEDUP_REMOVED lines=81> */
[----:B------:R-:W-:Y:S02]  /*08a0*/  @UP1 UMOV UR19, 0x1 ;  /* 0x0000000100131882 */ /* 0x000fe40000000000 */
[----:B------:R-:W-:Y:S02]  /*08b0*/  @UP0 UMOV UR10, UR26 ;  /* 0x0000001a000a0c82 */ /* 0x000fe40008000000 */
        /* <DEDUP_REMOVED lines=10> */
[----:B------:R-:W-:Y:S02]  /*0960*/  @UP1 ULDC UR21, c[0x0][0x210] ;  /* 0x0000840000151ab9 */ /* 0x000fe40000000800 */
[----:B------:R-:W-:Y:S01]  /*0970*/  USEL UR19, UR19, URZ, UP3 ;  /* 0x0000003f13137287 */ /* 0x000fe20009800000 */
[----:B-1----:R-:W-:Y:S01]  /*0980*/  IMAD.WIDE.U32 R12, R12, c[0x0][0x1f0], R2 ;  /* 0x00007c000c0c7a25 */ /* 0x002fe200078e0002 */
[----:B------:R-:W-:-:S02]  /*0990*/  @!UP1 UMOV UR21, 0x1 ;  /* 0x0000000100159882 */ /* 0x000fc40000000000 */
[----:B------:R-:W-:Y:S02]  /*09a0*/  UIMAD UR13, UR13, UR21, URZ ;  /* 0x000000150d0d72a4 */ /* 0x000fe4000f8e023f */
[----:B------:R-:W-:Y:S01]  /*09b0*/  UIMAD UR14, UR20, UR14, UR19 ;  /* 0x0000000e140e72a4 */ /* 0x000fe2000f8e0213 */
        /* <DEDUP_REMOVED lines=21> */
.L_x_674:
[----:B------:R-:W-:Y:S05]  /*0b10*/  BSYNC B0 ;  /* 0x0000000000007941 */ /* 0x000fea0003800000 */
.L_x_673:
        /* <DEDUP_REMOVED lines=18> */
.L_x_676:
[----:B------:R-:W-:Y:S05]  /*0c40*/  BSYNC B0 ;  /* 0x0000000000007941 */ /* 0x000fea0003800000 */
.L_x_675:
        /* <DEDUP_REMOVED lines=18> */
.L_x_678:
[----:B------:R-:W-:Y:S05]  /*0d70*/  BSYNC B0 ;  /* 0x0000000000007941 */ /* 0x000fea0003800000 */
.L_x_677:
        /* <DEDUP_REMOVED lines=18> */
.L_x_680:
[----:B------:R-:W-:Y:S05]  /*0ea0*/  BSYNC B0 ;  /* 0x0000000000007941 */ /* 0x000fea0003800000 */
.L_x_679:
        /* <DEDUP_REMOVED lines=18> */
.L_x_682:
[----:B------:R-:W-:Y:S05]  /*0fd0*/  BSYNC B0 ;  /* 0x0000000000007941 */ /* 0x000fea0003800000 */
.L_x_681:
        /* <DEDUP_REMOVED lines=18> */
.L_x_684:
[----:B------:R-:W-:Y:S05]  /*1100*/  BSYNC B0 ;  /* 0x0000000000007941 */ /* 0x000fea0003800000 */
.L_x_683:
        /* <DEDUP_REMOVED lines=18> */
.L_x_686:
[----:B------:R-:W-:Y:S05]  /*1230*/  BSYNC B0 ;  /* 0x0000000000007941 */ /* 0x000fea0003800000 */
.L_x_685:
        /* <DEDUP_REMOVED lines=18> */
.L_x_688:
[----:B------:R-:W-:Y:S05]  /*1360*/  BSYNC B0 ;  /* 0x0000000000007941 */ /* 0x000fea0003800000 */
.L_x_687:
        /* <DEDUP_REMOVED lines=67> */
.L_x_672:
[----:B-1----:R-:W-:Y:S02]  /*17a0*/  UISETP.NE.AND UP0, UPT, UR11, -0x1, UPT ;  /* 0xffffffff0b00788c */ /* 0x002fe4000bf05270 */
[----:B------:R-:W-:Y:S02]  /*17b0*/  UISETP.NE.AND UP1, UPT, UR22, -0x1, UPT ;  /* 0xffffffff1600788c */ /* 0x000fe4000bf25270 */
[----:B------:R-:W-:Y:S02]  /*17c0*/  ULDC.64 UR4, c[0x0][0x190] ;  /* 0x0000640000047ab9 */ /* 0x000fe40000000a00 */
[----:B------:R-:W-:Y:S02]  /*17d0*/  ULDC.64 UR6, c[0x0][0x178] ;  /* 0x00005e0000067ab9 */ /* 0x000fe40000000a00 */
[----:B------:R-:W-:-:S03]  /*17e0*/  PLOP3.LUT P0, PT, PT, PT, UP1, 0x80, 0x0 ;  /* 0x000000000000781c */ /* 0x000fc60003f0f018 */
[----:B------:R-:W-:Y:S02]  /*17f0*/  @UP0 UIMAD.WIDE.U32 UR24, UR11, UR4, URZ ;  /* 0x000000040b1802a5 */ /* 0x000fe4000f8e003f */
[----:B------:R-:W-:Y:S02]  /*1800*/  @!UP0 USHF.R.S32.HI UR23, URZ, 0x1f, UR18 ;  /* 0x0000001f3f178899 */ /* 0x000fe40008011412 */
[----:B------:R-:W-:Y:S02]  /*1810*/  @UP0 UIMAD UR19, UR11, UR5, UR25 ;  /* 0x000000050b1302a4 */ /* 0x000fe4000f8e0219 */
[----:B------:R-:W-:Y:S02]  /*1820*/  @UP1 UIADD3 UR25, UR21, UR22, URZ ;  /* 0x0000001615191290 */ /* 0x000fe4000fffe03f */
[----:B------:R-:W-:Y:S02]  /*1830*/  @!UP0 UIMAD UR23, UR23, UR6, URZ ;  /* 0x00000006171782a4 */ /* 0x000fe4000f8e023f */
[----:B------:R-:W-:-:S02]  /*1840*/  ULDC.64 UR4, c[0x0][0x198] ;  /* 0x0000660000047ab9 */ /* 0x000fc40000000a00 */
[----:B------:R-:W-:Y:S02]  /*1850*/  @!UP0 UIMAD.WIDE.U32 UR28, UR18, UR6, URZ ;  /* 0x00000006121c82a5 */ /* 0x000fe4000f8e003f */
[----:B------:R-:W-:Y:S02]  /*1860*/  @UP1 UIMAD.WIDE.U32 UR26, UR25, UR4, URZ ;  /* 0x00000004191a12a5 */ /* 0x000fe4000f8e003f */
[----:B------:R-:W-:Y:S02]  /*1870*/  @!UP0 UIMAD UR23, UR18, UR7, UR23 ;  /* 0x00000007121782a4 */ /* 0x000fe4000f8e0217 */
[----:B------:R-:W-:Y:S02]  /*1880*/  @UP1 UIMAD UR7, UR25, UR5, UR27 ;  /* 0x00000005190712a4 */ /* 0x000fe4000f8e021b */
[----:B------:R-:W-:Y:S02]  /*1890*/  @UP0 UMOV UR6, UR24 ;  /* 0x0000001800060c82 */ /* 0x000fe40008000000 */
[----:B------:R-:W-:-:S02]  /*18a0*/  USHF.R.S32.HI UR27, URZ, 0x1f, UR20 ;  /* 0x0000001f3f1b7899 */ /* 0x000fc40008011414 */
[----:B------:R-:W-:Y:S02]  /*18b0*/  @!UP0 UIADD3 UR19, UR29, UR23, URZ ;  /* 0x000000171d138290 */ /* 0x000fe4000fffe03f */
[----:B------:R-:W-:Y:S01]  /*18c0*/  @!UP0 UMOV UR6, UR28 ;  /* 0x0000001c00068c82 */ /* 0x000fe20008000000 */
[----:B------:R-:W-:Y:S05]  /*18d0*/  @P0 BRA `(.L_x_689) ;  /* 0x000000d000000947 */ /* 0x000fea0003800000 */
[----:B------:R-:W-:Y:S02]  /*18e0*/  USHF.R.S32.HI UR23, URZ, 0x1f, UR21 ;  /* 0x0000001f3f177899 */ /* 0x000fe40008011415 */
[----:B------:R-:W-:Y:S02]  /*18f0*/  ULDC.64 UR4, c[0x0][0x198] ;  /* 0x0000660000047ab9 */ /* 0x000fe40000000a00 */
[----:B------:R-:W-:Y:S02]  /*1900*/  UIMAD UR23, UR23, UR4, URZ ;  /* 0x00000004171772a4 */ /* 0x000fe4000f8e023f */
[----:B------:R-:W-:Y:S02]  /*1910*/  USHF.R.S32.HI UR7, URZ, 0x1f, UR18 ;  /* 0x0000001f3f077899 */ /* 0x000fe40008011412 */
[----:B------:R-:W-:-:S02]  /*1920*/  UIMAD.WIDE.U32 UR24, UR21, UR4, URZ ;  /* 0x00000004151872a5 */ /* 0x000fc4000f8e003f */
[----:B------:R-:W-:-:S03]  /*1930*/  UIMAD UR23, UR21, UR5, UR23 ;  /* 0x00000005151772a4 */ /* 0x000fc6000f8e0217 */
[----:B------:R-:W-:Y:S02]  /*1940*/  ULDC.64 UR4, c[0x0][0x180] ;  /* 0x0000600000047ab9 */ /* 0x000fe40000000a00 */
[----:B------:R-:W-:Y:S02]  /*1950*/  UIMAD UR7, UR7, UR4, URZ ;  /* 0x00000004070772a4 */ /* 0x000fe4000f8e023f */
[----:B------:R-:W-:Y:S02]  /*1960*/  UIADD3 UR25, UR25, UR23, URZ ;  /* 0x0000001719197290 */ /* 0x000fe4000fffe03f */
[----:B------:R-:W-:Y:S02]  /*1970*/  UIMAD UR7, UR18, UR5, UR7 ;  /* 0x00000005120772a4 */ /* 0x000fe4000f8e0207 */
[----:B------:R-:W-:-:S04]  /*1980*/  UIMAD.WIDE.U32 UR4, UR18, UR4, UR24 ;  /* 0x00000004120472a5 */ /* 0x000fc8000f8e0018 */
[----:B------:R-:W-:-:S03]  /*1990*/  UIADD3 UR7, UR5, UR7, URZ ;  /* 0x0000000705077290 */ /* 0x000fc6000fffe03f */
[----:B------:R-:W-:Y:S02]  /*19a0*/  UMOV UR26, UR4 ;  /* 0x00000004001a7c82 */ /* 0x000fe40008000000 */
.L_x_689:
        /* <DEDUP_REMOVED lines=10> */
[----:B------:R-:W-:Y:S01]  /*1a50*/  @UP1 UIMAD UR22, UR22, UR5, UR25 ;  /* 0x00000005161612a4 */ /* 0x000fe2000f8e0219 */
        /* <DEDUP_REMOVED lines=34> */
.L_x_690:
        /* <DEDUP_REMOVED lines=47> */
[C---:B------:R-:W-:Y:S01]  /*1f70*/  IMAD R11, R3.reuse, c[0x0][0x1b0], RZ ;  /* 0x00006c00030b7a24 */ /* 0x040fe200078e02ff */
        /* <DEDUP_REMOVED lines=47> */
.L_x_692:
[----:B------:R-:W-:Y:S05]  /*2270*/  BSYNC B0 ;  /* 0x0000000000007941 */ /* 0x000fea0003800000 */
.L_x_691:
        /* <DEDUP_REMOVED lines=29> */
.L_x_694:
[----:B------:R-:W-:Y:S05]  /*2450*/  BSYNC B0 ;  /* 0x0000000000007941 */ /* 0x000fea0003800000 */
.L_x_693:
        /* <DEDUP_REMOVED lines=29> */
.L_x_696:
[----:B------:R-:W-:Y:S05]  /*2630*/  BSYNC B0 ;  /* 0x0000000000007941 */ /* 0x000fea0003800000 */
.L_x_695:
        /* <DEDUP_REMOVED lines=29> */
.L_x_698:
[----:B------:R-:W-:Y:S05]  /*2810*/  BSYNC B0 ;  /* 0x0000000000007941 */ /* 0x000fea0003800000 */
.L_x_697:
        /* <DEDUP_REMOVED lines=29> */
.L_x_700:
[----:B------:R-:W-:Y:S05]  /*29f0*/  BSYNC B0 ;  /* 0x0000000000007941 */ /* 0x000fea0003800000 */
.L_x_699:
        /* <DEDUP_REMOVED lines=29> */
.L_x_702:
[----:B------:R-:W-:Y:S05]  /*2bd0*/  BSYNC B0 ;  /* 0x0000000000007941 */ /* 0x000fea0003800000 */
.L_x_701:
        /* <DEDUP_REMOVED lines=29> */
.L_x_704:
[----:B------:R-:W-:Y:S05]  /*2db0*/  BSYNC B0 ;  /* 0x0000000000007941 */ /* 0x000fea0003800000 */
.L_x_703:
        /* <DEDUP_REMOVED lines=33> */
.L_x_706:
[----:B------:R-:W-:Y:S05]  /*2fd0*/  BSYNC B0 ;  /* 0x0000000000007941 */ /* 0x000fea0003800000 */
.L_x_705:
        /* <DEDUP_REMOVED lines=32> */
.L_x_708:
[----:B------:R-:W-:Y:S05]  /*31e0*/  BSYNC B0 ;  /* 0x0000000000007941 */ /* 0x000fea0003800000 */
.L_x_707:
        /* <DEDUP_REMOVED lines=25> */
.L_x_710:
[----:B------:R-:W-:Y:S05]  /*3380*/  BSYNC B0 ;  /* 0x0000000000007941 */ /* 0x000fea0003800000 */
.L_x_709:
        /* <DEDUP_REMOVED lines=24> */
.L_x_712:
[----:B------:R-:W-:Y:S05]  /*3510*/  BSYNC B0 ;  /* 0x0000000000007941 */ /* 0x000fea0003800000 */
.L_x_711:
        /* <DEDUP_REMOVED lines=26> */
.L_x_714:
[----:B------:R-:W-:Y:S05]  /*36c0*/  BSYNC B0 ;  /* 0x0000000000007941 */ /* 0x000fea0003800000 */
.L_x_713:
[----:B------:R-:W-:Y:S01]  /*36d0*/  ULDC.64 UR4, c[0x0][0x318] ;  /* 0x0000c60000047ab9 */ /* 0x000fe20000000a00 */
[----:B------:R-:W0:Y:S01]  /*36e0*/  LDGDEPBAR ;  /* 0x00000000000079af */ /* 0x000e220000000000 */
[----:B------:R-:W-:Y:S01]  /*36f0*/  UISETP.NE.U32.AND UP1, UPT, URZ, UR4, UPT ;  /* 0x000000043f00728c */ /* 0x000fe2000bf25070 */
[----:B-1----:R-:W-:Y:S02]  /*3700*/  IMAD.MOV.U32 R10, RZ, RZ, R30 ;  /* 0x000000ffff0a7224 */ /* 0x002fe400078e001e */
[----:B------:R-:W-:Y:S01]  /*3710*/  IMAD.MOV.U32 R11, RZ, RZ, R31 ;  /* 0x000000ffff0b7224 */ /* 0x000fe200078e001f */
[----:B------:R-:W-:-:S03]  /*3720*/  UISETP.NE.AND.EX UP1, UPT, URZ, UR5, UPT, UP1 ;  /* 0x000000053f00728c */ /* 0x000fc6000bf25310 */
[----:B------:R-:W-:-:S03]  /*3730*/  ULDC.64 UR4, c[0x0][0x320] ;  /* 0x0000c80000047ab9 */ /* 0x000fc60000000a00 */
        /* <DEDUP_REMOVED lines=8> */
[----:B------:R-:W-:Y:S02]  /*37c0*/  ULDC UR4, c[0x0][0x318] ;  /* 0x0000c60000047ab9 */ /* 0x000fe40000000800 */
[----:B------:R-:W-:Y:S02]  /*37d0*/  @UP1 ULEA UR28, UP0, UR30, UR4, 0x2 ;  /* 0x000000041e1c1291 */ /* 0x000fe4000f80103f */
[----:B------:R-:W-:Y:S02]  /*37e0*/  @UP1 UIADD3 UR5, UR31, UR5, URZ ;  /* 0x000000051f051290 */ /* 0x000fe4000fffe03f */
[----:B------:R-:W-:Y:S02]  /*37f0*/  ULDC UR4, c[0x0][0x31c] ;  /* 0x0000c70000047ab9 */ /* 0x000fe40000000800 */
[----:B------:R-:W-:Y:S01]  /*3800*/  @UP1 ULEA.HI.X UR29, UR30, UR4, UR5, 0x2, UP0 ;  /* 0x000000041e1d1291 */ /* 0x000fe200080f1405 */
[----:B----4-:R-:W-:Y:S01]  /*3810*/  IMAD.U32 R6, RZ, RZ, UR28 ;  /* 0x0000001cff067e24 */ /* 0x010fe2000f8e00ff */
[----:B------:R-:W1:Y:S01]  /*3820*/  @P0 MUFU.RCP R3, c[0x0][0x238] ;  /* 0x00008e0000030b08 */ /* 0x000e620000001000 */
[----:B------:R-:W-:Y:S01]  /*3830*/  ISETP.GE.AND P1, PT, R16, UR19, PT ;  /* 0x0000001310007c0c */ /* 0x000fe2000bf26270 */
[----:B------:R-:W-:-:S02]  /*3840*/  ULDC.64 UR4, c[0x0][0x1a0] ;  /* 0x0000680000047ab9 */ /* 0x000fc40000000a00 */
[----:B------:R-:W-:-:S05]  /*3850*/  MOV R7, UR29 ;  /* 0x0000001d00077c02 */ /* 0x000fca0008000f00 */
[----:B------:R4:W1:Y:S01]  /*3860*/  @P0 LDG.E R0, [R6.64] ;  /* 0x0000001006000981 */ /* 0x000862000c1e1900 */
[----:B------:R-:W-:Y:S01]  /*3870*/  MOV R10, R26 ;  /* 0x0000001a000a7202 */ /* 0x000fe20000000f00 */
[----:B------:R-:W-:Y:S01]  /*3880*/  USHF.L.U64.HI UR7, UR4, UR7, UR5 ;  /* 0x0000000704077299 */ /* 0x000fe20008010205 */
[----:B------:R-:W-:Y:S01]  /*3890*/  IMAD.SHL.U32 R24, R24, 0x2, RZ ;  /* 0x0000000218187824 */ /* 0x000fe200078e00ff */
[----:B------:R-:W-:Y:S01]  /*38a0*/  BAR.SYNC.DEFER_BLOCKING 0x0 ;  /* 0x0000000000007b1d */ /* 0x000fe20000010000 */
[----:B------:R-:W-:Y:S02]  /*38b0*/  USHF.L.U32 UR18, UR4, 0x6, URZ ;  /* 0x0000000604127899 */ /* 0x000fe4000800063f */
[----:B------:R-:W-:Y:S01]  /*38c0*/  UIMAD UR5, UR7, UR22, URZ ;  /* 0x00000016070572a4 */ /* 0x000fe2000f8e023f */
[----:B------:R-:W-:Y:S02]  /*38d0*/  LOP3.LUT R154, R24, 0x6, RZ, 0xc0, !PT ;  /* 0x00000006189a7812 */ /* 0x000fe400078ec0ff */
[----:B------:R2:W-:Y:S01]  /*38e0*/  STL.64 [R1+0x38], R10 ;  /* 0x0000380a01007387 */ /* 0x0005e20000100a00 */
[----:B------:R-:W-:Y:S01]  /*38f0*/  UIMAD UR5, UR21, UR18, UR5 ;  /* 0x00000012150572a4 */ /* 0x000fe2000f8e0205 */
[----:B------:R-:W-:Y:S02]  /*3900*/  BSSY B0, `(.L_x_715) ;  /* 0x000001f000007945 */ /* 0x000fe40003800000 */
[----:B------:R-:W-:Y:S01]  /*3910*/  UMOV UR21, URZ ;  /* 0x0000003f00157c82 */ /* 0x000fe20008000000 */
[----:B----4-:R-:W-:Y:S01]  /*3920*/  IMAD.U32 R6, RZ, RZ, UR22 ;  /* 0x00000016ff067e24 */ /* 0x010fe2000f8e00ff */
[----:B------:R2:W-:Y:S03]  /*3930*/  @P1 STS.128 [R240+0xc000], RZ ;  /* 0x00c000fff0001388 */ /* 0x0005e60000000c00 */
[----:B------:R-:W-:Y:S01]  /*3940*/  IMAD.WIDE.U32 R6, R6, UR18, R10 ;  /* 0x0000001206067c25 */ /* 0x000fe2000f8e000a */
[----:B------:R2:W-:Y:S04]  /*3950*/  @P1 STS.128 [R240+0xe000], RZ ;  /* 0x00e000fff0001388 */ /* 0x0005e80000000c00 */
[----:B------:R-:W-:Y:S01]  /*3960*/  IADD3 R9, R7, UR5, RZ ;  /* 0x0000000507097c10 */ /* 0x000fe2000fffe0ff */
[----:B-1----:R-:W-:-:S04]  /*3970*/  @P0 FMUL.FTZ R0, R0, R3 ;  /* 0x0000000300000220 */ /* 0x002fc80000410000 */
[----:B------:R1:W4:Y:S02]  /*3980*/  @P0 R2UR UR20, R0 ;  /* 0x00000000001403c2 */ /* 0x00032400000e0000 */
[----:B-1----:R-:W-:Y:S01]  /*3990*/  SHF.R.S32.HI R0, RZ, 0x1f, R20 ;  /* 0x0000001fff007819 */ /* 0x002fe20000011414 */
[----:B----4-:R-:W-:-:S03]  /*39a0*/  @UP1 UMOV UR21, UR20 ;  /* 0x0000001400151c82 */ /* 0x010fc60008000000 */
[----:B------:R-:W-:-:S04]  /*39b0*/  LEA.HI R0, R0, R20, RZ, 0x2 ;  /* 0x0000001400007211 */ /* 0x000fc800078f10ff */
[----:B------:R-:W-:Y:S01]  /*39c0*/  SHF.R.S32.HI R153, RZ, 0x2, R0 ;  /* 0x00000002ff997819 */ /* 0x000fe20000011400 */
[----:B------:R-:W-:Y:S05]  /*39d0*/  @P1 BRA `(.L_x_716) ;  /* 0x0000011000001947 */ /* 0x000fea0003800000 */
[----:B--2---:R-:W-:Y:S02]  /*39e0*/  ISETP.GE.AND P1, PT, R166, c[0x0][0x220], PT ;  /* 0x00008800a6007a0c */ /* 0x004fe40003f26270 */
        /* <DEDUP_REMOVED lines=16> */
.L_x_716:
[----:B--2---:R-:W-:Y:S05]  /*3af0*/  BSYNC B0 ;  /* 0x0000000000007941 */ /* 0x004fea0003800000 */
.L_x_715:
        /* <DEDUP_REMOVED lines=27> */
.L_x_718:
[----:B------:R-:W-:Y:S05]  /*3cb0*/  BSYNC B0 ;  /* 0x0000000000007941 */ /* 0x000fea0003800000 */
.L_x_717:
        /* <DEDUP_REMOVED lines=26> */
.L_x_720:
[----:B------:R-:W-:Y:S05]  /*3e60*/  BSYNC B0 ;  /* 0x0000000000007941 */ /* 0x000fea0003800000 */
.L_x_719:
        /* <DEDUP_REMOVED lines=28> */
.L_x_722:
[----:B------:R-:W-:Y:S05]  /*4030*/  BSYNC B0 ;  /* 0x0000000000007941 */ /* 0x000fea0003800000 */
.L_x_721:
[----:B-1----:R-:W-:Y:S01]  /*4040*/  SHF.R.S32.HI R7, RZ, 0x4, R21 ;  /* 0x00000004ff077819 */ /* 0x002fe20000011415 */
[C---:B------:R-:W-:Y:S01]  /*4050*/  IMAD.SHL.U32 R6, R28.reuse, 0x40, RZ ;  /* 0x000000401c067824 */ /* 0x040fe200078e00ff */
[----:B------:R-:W-:Y:S01]  /*4060*/  R2P PR, R28, 0x6 ;  /* 0x000000061c007804 */ /* 0x000fe20000000000 */
[----:B------:R-:W-:Y:S01]  /*4070*/  IMAD.SHL.U32 R3, R22, 0x40, RZ ;  /* 0x0000004016037824 */ /* 0x000fe200078e00ff */
[----:B------:R-:W-:Y:S01]  /*4080*/  LEA.HI R0, R21, R7, RZ, 0x1 ;  /* 0x0000000715007211 */ /* 0x000fe200078f08ff */
[----:B------:R-:W-:Y:S01]  /*4090*/  IMAD.SHL.U32 R8, R23, 0x40, RZ ;  /* 0x0000004017087824 */ /* 0x000fe200078e00ff */
[----:B------:R-:W-:Y:S01]  /*40a0*/  UIADD3 UR4, UR14, -UR15, URZ ;  /* 0x8000000f0e047290 */ /* 0x000fe2000fffe03f */
[----:B------:R-:W-:Y:S01]  /*40b0*/  IMAD.SHL.U32 R5, R16, 0x8, RZ ;  /* 0x0000000810057824 */ /* 0x000fe200078e00ff */
[----:B------:R-:W-:Y:S01]  /*40c0*/  LOP3.LUT R0, R0, 0xfffffffe, RZ, 0xc0, !PT ;  /* 0xfffffffe00007812 */ /* 0x000fe200078ec0ff */
[----:B------:R-:W-:Y:S01]  /*40d0*/  UIADD3 UR5, UR14, 0x1, -UR15 ;  /* 0x000000010e057890 */ /* 0x000fe2000fffe80f */
[----:B------:R-:W-:Y:S01]  /*40e0*/  LOP3.LUT R3, R3, 0x1c0, RZ, 0xc0, !PT ;  /* 0x000001c003037812 */ /* 0x000fe200078ec0ff */
[----:B------:R-:W0:Y:S01]  /*40f0*/  LDGDEPBAR ;  /* 0x00000000000079af */ /* 0x000e220000000000 */
[----:B------:R-:W-:Y:S01]  /*4100*/  LOP3.LUT R161, R8, 0xfffffe00, RZ, 0xc0, !PT ;  /* 0xfffffe0008a17812 */ /* 0x000fe200078ec0ff */
[----:B------:R-:W-:Y:S01]  /*4110*/  IMAD.IADD R7, R7, 0x1, -R0 ;  /* 0x0000000107077824 */ /* 0x000fe200078e0a00 */
[----:B------:R-:W-:Y:S01]  /*4120*/  LOP3.LUT R0, R6, 0x1c0, RZ, 0xc0, !PT ;  /* 0x000001c006007812 */ /* 0x000fe200078ec0ff */
[----:B------:R-:W-:-:S02]  /*4130*/  UISETP.GT.AND UP0, UPT, UR22, UR9, UPT ;  /* 0x000000091600728c */ /* 0x000fc4000bf04270 */
        /* <DEDUP_REMOVED lines=17> */
[----:B------:R-:W1:Y:S01]  /*4250*/  LDSM.16.M88.4 R20, [R227] ;  /* 0x00000000e314783b */ /* 0x000e620000000200 */
[----:B------:R-:W-:Y:S01]  /*4260*/  @P1 IADD3 R231, R0, -0x20, RZ ;  /* 0xffffffe000e71810 */ /* 0x000fe20007ffe0ff */
[----:B------:R-:W-:-:S02]  /*4270*/  IMAD.MOV.U32 R0, RZ, RZ, 0x40 ;  /* 0x00000040ff007424 */ /* 0x000fc400078e00ff */
[----:B------:R-:W5:Y:S01]  /*4280*/  LDSM.16.M88.4 R8, [R227+0x2000] ;  /* 0x00200000e308783b */ /* 0x000f620000000200 */
[C---:B------:R-:W-:Y:S01]  /*4290*/  IMAD R230, R2.reuse, 0x2, R227 ;  /* 0x0000000202e67824 */ /* 0x040fe200078e02e3 */
[C---:B------:R-:W-:Y:S01]  /*42a0*/  IADD3 R238, R231.reuse, 0x800, RZ ;  /* 0x00000800e7ee7810 */ /* 0x040fe20007ffe0ff */
[----:B------:R-:W-:Y:S01]  /*42b0*/  IMAD R229, R2, 0x2, R228 ;  /* 0x0000000202e57824 */ /* 0x000fe200078e02e4 */
[----:B------:R-:W2:Y:S01]  /*42c0*/  LDSM.16.M88.4 R16, [R220+0x8800] ;  /* 0x00880000dc10783b */ /* 0x000ea20000000200 */
[----:B------:R-:W-:Y:S02]  /*42d0*/  SEL R0, R0, 0xffffffc0, !P2 ;  /* 0xffffffc000007807 */ /* 0x000fe40005000000 */
[C---:B------:R-:W-:Y:S01]  /*42e0*/  IADD3 R237, R231.reuse, 0x1000, RZ ;  /* 0x00001000e7ed7810 */ /* 0x040fe20007ffe0ff */
[----:B------:R-:W3:Y:S01]  /*42f0*/  LDSM.16.M88.4 R44, [R220+0x9800] ;  /* 0x00980000dc2c783b */ /* 0x000ee20000000200 */
[C---:B------:R-:W-:Y:S01]  /*4300*/  IADD3 R236, R231.reuse, 0x1800, RZ ;  /* 0x00001800e7ec7810 */ /* 0x040fe20007ffe0ff */
[----:B------:R-:W-:Y:S01]  /*4310*/  IMAD.IADD R226, R220, 0x1, R0 ;  /* 0x00000001dce27824 */ /* 0x000fe200078e0200 */
[----:B------:R-:W-:Y:S01]  /*4320*/  IADD3 R235, R231, 0x2000, RZ ;  /* 0x00002000e7eb7810 */ /* 0x000fe20007ffe0ff */
[----:B------:R-:W4:Y:S01]  /*4330*/  LDSM.16.M88.4 R24, [R220+0x9000] ;  /* 0x00900000dc18783b */ /* 0x000f220000000200 */
[----:B------:R-:W-:Y:S01]  /*4340*/  IMAD.IADD R225, R0, 0x1, R231 ;  /* 0x0000000100e17824 */ /* 0x000fe200078e02e7 */
[----:B------:R-:W-:-:S02]  /*4350*/  LEA R0, R152, UR13, 0x4 ;  /* 0x0000000d98007c11 */ /* 0x000fc4000f8e20ff */
[----:B------:R-:W-:Y:S01]  /*4360*/  LDSM.16.M88.4 R36, [R231+0x800] ;  /* 0x00080000e724783b */ /* 0x000fe20000000200 */
[----:B------:R-:W-:Y:S02]  /*4370*/  IADD3 R234, R231, 0x2800, RZ ;  /* 0x00002800e7ea7810 */ /* 0x000fe40007ffe0ff */
[----:B------:R-:W-:Y:S01]  /*4380*/  IMAD.IADD R0, R153, 0x1, R0 ;  /* 0x0000000199007824 */ /* 0x000fe200078e0200 */
[----:B------:R-:W-:Y:S01]  /*4390*/  LDSM.16.M88.4 R40, [R231] ;  /* 0x00000000e728783b */ /* 0x000fe20000000200 */
[C---:B------:R-:W-:Y:S02]  /*43a0*/  IADD3 R233, R231.reuse, 0x3000, RZ ;  /* 0x00003000e7e97810 */ /* 0x040fe40007ffe0ff */
[----:B------:R-:W-:Y:S01]  /*43b0*/  IADD3 R232, R231, 0x3800, RZ ;  /* 0x00003800e7e87810 */ /* 0x000fe20007ffe0ff */
[----:B------:R-:W-:Y:S01]  /*43c0*/  LDSM.16.M88.4 R28, [R231+0x1800] ;  /* 0x00180000e71c783b */ /* 0x000fe20000000200 */
[----:B------:R-:W-:-:S03]  /*43d0*/  IADD3 R242, R0, UR4, RZ ;  /* 0x0000000400f27c10 */ /* 0x000fc6000fffe0ff */
[----:B------:R-:W-:Y:S04]  /*43e0*/  LDSM.16.M88.4 R32, [R231+0x1000] ;  /* 0x00100000e720783b */ /* 0x000fe80000000200 */
[----:B------:R-:W-:Y:S01]  /*43f0*/  LDSM.16.M88.4 R48, [R226+0x8800] ;  /* 0x00880000e230783b */ /* 0x000fe20000000200 */
[-C--:B-1----:R-:W-:Y:S03]  /*4400*/  HMMA.16816.F32 R116, R20, R12.reuse, RZ ;  /* 0x0000000c1474723c */ /* 0x082fe600000018ff */
[----:B------:R-:W-:Y:S04]  /*4410*/  LDSM.16.M88.4 R52, [R226+0x9000] ;  /* 0x00900000e234783b */ /* 0x000fe80000000200 */
[----:B------:R-:W-:Y:S01]  /*4420*/  LDSM.16.M88.4 R112, [R226+0x9800] ;  /* 0x00980000e270783b */ /* 0x000fe20000000200 */
[C---:B-----5:R-:W-:Y:S08]  /*4430*/  HMMA.16816.F32 R60, R8.reuse, R12, RZ ;  /* 0x0000000c083c723c */ /* 0x060ff000000018ff */
[-C--:B------:R-:W-:Y:S08]  /*4440*/  HMMA.16816.F32 R72, R8, R14.reuse, RZ ;  /* 0x0000000e0848723c */ /* 0x080ff000000018ff */
[----:B------:R-:W-:Y:S01]  /*4450*/  HMMA.16816.F32 R128, R20, R14, RZ ;  /* 0x0000000e1480723c */ /* 0x000fe200000018ff */
[----:B------:R-:W1:Y:S07]  /*4460*/  LDSM.16.M88.4 R12, [R228+0x2000] ;  /* 0x00200000e40c783b */ /* 0x000e6e0000000200 */
[C---:B--2---:R-:W-:Y:S08]  /*4470*/  HMMA.16816.F32 R56, R8.reuse, R16, RZ ;  /* 0x000000100838723c */ /* 0x044ff000000018ff */
[----:B------:R-:W-:Y:S08]  /*4480*/  HMMA.16816.F32 R76, R8, R18, RZ ;  /* 0x00000012084c723c */ /* 0x000ff000000018ff */
[C---:B------:R-:W-:Y:S08]  /*4490*/  HMMA.16816.F32 R100, R20.reuse, R16, RZ ;  /* 0x000000101464723c */ /* 0x040ff000000018ff */
[----:B------:R-:W-:Y:S01]  /*44a0*/  HMMA.16816.F32 R124, R20, R18, RZ ;  /* 0x00000012147c723c */ /* 0x000fe200000018ff */
[----:B------:R-:W2:Y:S07]  /*44b0*/  LDSM.16.M88.4 R16, [R228] ;  /* 0x00000000e410783b */ /* 0x000eae0000000200 */
[C---:B---3--:R-:W-:Y:S08]  /*44c0*/  HMMA.16816.F32 R68, R8.reuse, R44, RZ ;  /* 0x0000002c0844723c */ /* 0x048ff000000018ff */
[C---:B----4-:R-:W-:Y:S08]  /*44d0*/  HMMA.16816.F32 R64, R8.reuse, R24, RZ ;  /* 0x000000180840723c */ /* 0x050ff000000018ff */
[C---:B------:R-:W-:Y:S08]  /*44e0*/  HMMA.16816.F32 R84, R8.reuse, R26, RZ ;  /* 0x0000001a0854723c */ /* 0x040ff000000018ff */
[----:B------:R-:W-:Y:S01]  /*44f0*/  HMMA.16816.F32 R80, R8, R46, RZ ;  /* 0x0000002e0850723c */ /* 0x000fe200000018ff */
[----:B------:R-:W-:Y:S07]  /*4500*/  LDSM.16.M88.4 R8, [R230+0x2000] ;  /* 0x00200000e608783b */ /* 0x000fee0000000200 */
[C---:B------:R-:W-:Y:S08]  /*4510*/  HMMA.16816.F32 R88, R20.reuse, R24, RZ ;  /* 0x000000181458723c */ /* 0x040ff000000018ff */
[C---:B------:R-:W-:Y:S01]  /*4520*/  HMMA.16816.F32 R120, R20.reuse, R26, RZ ;  /* 0x0000001a1478723c */ /* 0x040fe200000018ff */
[----:B------:R-:W3:Y:S07]  /*4530*/  LDSM.16.M88.4 R24, [R226+0x8000] ;  /* 0x00800000e218783b */ /* 0x000eee0000000200 */
[C---:B------:R-:W-:Y:S08]  /*4540*/  HMMA.16816.F32 R96, R20.reuse, R44, RZ ;  /* 0x0000002c1460723c */ /* 0x040ff000000018ff */
[----:B------:R-:W-:Y:S01]  /*4550*/  HMMA.16816.F32 R108, R20, R46, RZ ;  /* 0x0000002e146c723c */ /* 0x000fe200000018ff */
[----:B------:R-:W4:Y:S07]  /*4560*/  LDSM.16.M88.4 R20, [R230] ;  /* 0x00000000e614783b */ /* 0x000f2e0000000200 */
[C---:B-1----:R-:W-:Y:S08]  /*4570*/  HMMA.16816.F32 R92, R12.reuse, R36, R56 ;  /* 0x000000240c5c723c */ /* 0x042ff00000001838 */
[C---:B------:R-:W-:Y:S08]  /*4580*/  HMMA.16816.F32 R104, R12.reuse, R40, R60 ;  /* 0x000000280c68723c */ /* 0x040ff0000000183c */
[C---:B------:R-:W-:Y:S08]  /*4590*/  HMMA.16816.F32 R56, R12.reuse, R28, R68 ;  /* 0x0000001c0c38723c */ /* 0x040ff00000001844 */
[C---:B------:R-:W-:Y:S08]  /*45a0*/  HMMA.16816.F32 R64, R12.reuse, R32, R64 ;  /* 0x000000200c40723c */ /* 0x040ff00000001840 */
[C---:B------:R-:W-:Y:S08]  /*45b0*/  HMMA.16816.F32 R72, R12.reuse, R42, R72 ;  /* 0x0000002a0c48723c */ /* 0x040ff00000001848 */
[C---:B------:R-:W-:Y:S08]  /*45c0*/  HMMA.16816.F32 R68, R12.reuse, R38, R76 ;  /* 0x000000260c44723c */ /* 0x040ff0000000184c */
[C---:B------:R-:W-:Y:S08]  /*45d0*/  HMMA.16816.F32 R60, R12.reuse, R34, R84 ;  /* 0x000000220c3c723c */ /* 0x040ff00000001854 */
[----:B------:R-:W-:Y:S08]  /*45e0*/  HMMA.16816.F32 R44, R12, R30, R80 ;  /* 0x0000001e0c2c723c */ /* 0x000ff00000001850 */
[C---:B--2---:R-:W-:Y:S08]  /*45f0*/  HMMA.16816.F32 R12, R16.reuse, R40, R116 ;  /* 0x00000028100c723c */ /* 0x044ff00000001874 */
[C---:B------:R-:W-:Y:S08]  /*4600*/  HMMA.16816.F32 R40, R16.reuse, R42, R128 ;  /* 0x0000002a1028723c */ /* 0x040ff00000001880 */
[C---:B------:R-:W-:Y:S08]  /*4610*/  HMMA.16816.F32 R80, R16.reuse, R36, R100 ;  /* 0x000000241050723c */ /* 0x040ff00000001864 */
[C---:B------:R-:W-:Y:S08]  /*4620*/  HMMA.16816.F32 R84, R16.reuse, R34, R120 ;  /* 0x000000221054723c */ /* 0x040ff00000001878 */
[C---:B------:R-:W-:Y:S01]  /*4630*/  HMMA.16816.F32 R88, R16.reuse, R32, R88 ;  /* 0x000000201058723c */ /* 0x040fe20000001858 */
[----:B------:R-:W-:Y:S07]  /*4640*/  LDSM.16.M88.4 R32, [R225+0x800] ;  /* 0x00080000e120783b */ /* 0x000fee0000000200 */
[C---:B------:R-:W-:Y:S01]  /*4650*/  HMMA.16816.F32 R76, R16.reuse, R38, R124 ;  /* 0x00000026104c723c */ /* 0x040fe2000000187c */
[----:B------:R-:W-:Y:S07]  /*4660*/  LDSM.16.M88.4 R36, [R225] ;  /* 0x00000000e124783b */ /* 0x000fee0000000200 */
[----:B------:R-:W-:Y:S08]  /*4670*/  HMMA.16816.F32 R132, R16, R30, R108 ;  /* 0x0000001e1084723c */ /* 0x000ff0000000186c */
[C---:B---3--:R-:W-:Y:S08]  /*4680*/  HMMA.16816.F32 R128, R8.reuse, R24, R104 ;  /* 0x000000180880723c */ /* 0x048ff00000001868 */
[C---:B------:R-:W-:Y:S08]  /*4690*/  HMMA.16816.F32 R136, R8.reuse, R48, R92 ;  /* 0x000000300888723c */ /* 0x040ff0000000185c */
[C---:B------:R-:W-:Y:S08]  /*46a0*/  HMMA.16816.F32 R140, R8.reuse, R52, R64 ;  /* 0x00000034088c723c */ /* 0x040ff00000001840 */
[C---:B------:R-:W-:Y:S01]  /*46b0*/  HMMA.16816.F32 R144, R8.reuse, R112, R56 ;  /* 0x000000700890723c */ /* 0x040fe20000001838 */
[----:B------:R-:W-:Y:S07]  /*46c0*/  LDSM.16.M88.4 R56, [R220+0xb800] ;  /* 0x00b80000dc38783b */ /* 0x000fee0000000200 */
[C---:B------:R-:W-:Y:S08]  /*46d0*/  HMMA.16816.F32 R72, R8.reuse, R26, R72 ;  /* 0x0000001a0848723c */ /* 0x040ff00000001848 */
[C---:B------:R-:W-:Y:S08]  /*46e0*/  HMMA.16816.F32 R100, R8.reuse, R50, R68 ;  /* 0x000000320864723c */ /* 0x040ff00000001844 */
[C---:B------:R-:W-:Y:S08]  /*46f0*/  HMMA.16816.F32 R120, R8.reuse, R54, R60 ;  /* 0x000000360878723c */ /* 0x040ff0000000183c */
[----:B------:R-:W-:Y:S01]  /*4700*/  HMMA.16816.F32 R116, R8, R114, R44 ;  /* 0x000000720874723c */ /* 0x000fe2000000182c */
[----:B------:R-:W1:Y:S04]  /*4710*/  LDSM.16.M88.4 R8, [R229+0x2000] ;  /* 0x00200000e508783b */ /* 0x000e680000000200 */
[----:B------:R-:W-:Y:S03]  /*4720*/  LDSM.16.M88.4 R44, [R220+0xb000] ;  /* 0x00b00000dc2c783b */ /* 0x000fe60000000200 */
[----:B------:R-:W-:Y:S01]  /*4730*/  HMMA.16816.F32 R148, R16, R28, R96 ;  /* 0x0000001c1094723c */ /* 0x000fe20000001860 */
[----:B------:R-:W2:Y:S04]  /*4740*/  LDSM.16.M88.4 R28, [R225+0x1000] ;  /* 0x00100000e11c783b */ /* 0x000ea80000000200 */
[----:B------:R-:W-:Y:S03]  /*4750*/  LDSM.16.M88.4 R16, [R227+0x6000] ;  /* 0x00600000e310783b */ /* 0x000fe60000000200 */
[C---:B----4-:R-:W-:Y:S01]  /*4760*/  HMMA.16816.F32 R124, R20.reuse, R24, R12 ;  /* 0x00000018147c723c */ /* 0x050fe2000000180c */
[----:B------:R-:W-:Y:S07]  /*4770*/  LDSM.16.M88.4 R12, [R229] ;  /* 0x00000000e50c783b */ /* 0x000fee0000000200 */
[C---:B------:R-:W-:Y:S01]  /*4780*/  HMMA.16816.F32 R108, R20.reuse, R26, R40 ;  /* 0x0000001a146c723c */ /* 0x040fe20000001828 */
[----:B------:R-:W3:Y:S07]  /*4790*/  LDSM.16.M88.4 R24, [R225+0x1800] ;  /* 0x00180000e118783b */ /* 0x000eee0000000200 */
[C---:B------:R-:W-:Y:S08]  /*47a0*/  HMMA.16816.F32 R68, R20.reuse, R52, R88 ;  /* 0x000000341444723c */ /* 0x040ff00000001858 */
[C---:B------:R-:W-:Y:S01]  /*47b0*/  HMMA.16816.F32 R64, R20.reuse, R54, R84 ;  /* 0x000000361440723c */ /* 0x040fe20000001854 */
[----:B------:R-:W4:Y:S07]  /*47c0*/  LDSM.16.M88.4 R52, [R220+0xa000] ;  /* 0x00a00000dc34783b */ /* 0x000f2e0000000200 */
[C---:B------:R-:W-:Y:S08]  /*47d0*/  HMMA.16816.F32 R104, R20.reuse, R48, R80 ;  /* 0x000000301468723c */ /* 0x040ff00000001850 */
[C---:B------:R-:W-:Y:S01]  /*47e0*/  HMMA.16816.F32 R96, R20.reuse, R50, R76 ;  /* 0x000000321460723c */ /* 0x040fe2000000184c */
[----:B------:R-:W5:Y:S07]  /*47f0*/  LDSM.16.M88.4 R48, [R220+0xa800] ;  /* 0x00a80000dc30783b */ /* 0x000f6e0000000200 */
[C---:B------:R-:W-:Y:S01]  /*4800*/  HMMA.16816.F32 R60, R20.reuse, R112, R148 ;  /* 0x00000070143c723c */ /* 0x040fe20000001894 */
[----:B------:R-:W-:Y:S07]  /*4810*/  LDSM.16.M88.4 R148, [R226+0xb800] ;  /* 0x00b80000e294783b */ /* 0x000fee0000000200 */
[----:B------:R-:W-:Y:S01]  /*4820*/  HMMA.16816.F32 R40, R20, R114, R132 ;  /* 0x000000721428723c */ /* 0x000fe20000001884 */
[----:B------:R-:W3:Y:S07]  /*4830*/  LDSM.16.M88.4 R20, [R227+0x4000] ;  /* 0x00400000e314783b */ /* 0x000eee0000000200 */
[C---:B-1----:R-:W-:Y:S08]  /*4840*/  HMMA.16816.F32 R88, R8.reuse, R38, R72 ;  /* 0x000000260858723c */ /* 0x042ff00000001848 */
[C---:B------:R-:W-:Y:S08]  /*4850*/  HMMA.16816.F32 R80, R8.reuse, R34, R100 ;  /* 0x000000220850723c */ /* 0x040ff00000001864 */
[C---:B------:R-:W-:Y:S08]  /*4860*/  HMMA.16816.F32 R92, R8.reuse, R36, R128 ;  /* 0x00000024085c723c */ /* 0x040ff00000001880 */
[C---:B------:R-:W-:Y:S08]  /*4870*/  HMMA.16816.F32 R84, R8.reuse, R32, R136 ;  /* 0x000000200854723c */ /* 0x040ff00000001888 */
[C---:B--2---:R-:W-:Y:S08]  /*4880*/  HMMA.16816.F32 R76, R8.reuse, R28, R140 ;  /* 0x0000001c084c723c */ /* 0x044ff0000000188c */
[C---:B------:R-:W-:Y:S08]  /*4890*/  HMMA.16816.F32 R72, R8.reuse, R30, R120 ;  /* 0x0000001e0848723c */ /* 0x040ff00000001878 */
[C---:B---3--:R-:W-:Y:S08]  /*48a0*/  HMMA.16816.F32 R100, R8.reuse, R24, R144 ;  /* 0x000000180864723c */ /* 0x048ff00000001890 */
[----:B------:R-:W-:Y:S08]  /*48b0*/  HMMA.16816.F32 R112, R8, R26, R116 ;  /* 0x0000001a0870723c */ /* 0x000ff00000001874 */
        /* <DEDUP_REMOVED lines=11> */
[----:B------:R-:W-:Y:S04]  /*4970*/  LDSM.16.M88.4 R40, [R231+0x2000] ;  /* 0x00200000e728783b */ /* 0x000fe80000000200 */
[----:B------:R-:W1:Y:S03]  /*4980*/  LDSM.16.M88.4 R12, [R228+0x6000] ;  /* 0x00600000e40c783b */ /* 0x000e660000000200 */
[C---:B----4-:R-:W-:Y:S01]  /*4990*/  HMMA.16816.F32 R140, R16.reuse, R54, R88 ;  /* 0x00000036108c723c */ /* 0x050fe20000001858 */
[----:B------:R-:W-:Y:S07]  /*49a0*/  LDSM.16.M88.4 R24, [R226+0xa000] ;  /* 0x00a00000e218783b */ /* 0x000fee0000000200 */
[C---:B------:R-:W-:Y:S08]  /*49b0*/  HMMA.16816.F32 R144, R16.reuse, R52, R92 ;  /* 0x000000341090723c */ /* 0x040ff0000000185c */
[C---:B-----5:R-:W-:Y:S08]  /*49c0*/  HMMA.16816.F32 R136, R16.reuse, R48, R84 ;  /* 0x000000301088723c */ /* 0x060ff00000001854 */
[C---:B------:R-:W-:Y:S08]  /*49d0*/  HMMA.16816.F32 R132, R16.reuse, R50, R80 ;  /* 0x000000321084723c */ /* 0x040ff00000001850 */
[C---:B------:R-:W-:Y:S08]  /*49e0*/  HMMA.16816.F32 R128, R16.reuse, R44, R76 ;  /* 0x0000002c1080723c */ /* 0x040ff0000000184c */
[C---:B------:R-:W-:Y:S08]  /*49f0*/  HMMA.16816.F32 R124, R16.reuse, R46, R72 ;  /* 0x0000002e107c723c */ /* 0x040ff00000001848 */
[C---:B------:R-:W-:Y:S08]  /*4a00*/  HMMA.16816.F32 R120, R16.reuse, R56, R100 ;  /* 0x000000381078723c */ /* 0x040ff00000001864 */
[----:B------:R-:W-:Y:S01]  /*4a10*/  HMMA.16816.F32 R88, R16, R58, R112 ;  /* 0x0000003a1058723c */ /* 0x000fe20000001870 */
[----:B------:R-:W2:Y:S07]  /*4a20*/  LDSM.16.M88.4 R16, [R228+0x4000] ;  /* 0x00400000e410783b */ /* 0x000eae0000000200 */
[C---:B------:R-:W-:Y:S08]  /*4a30*/  HMMA.16816.F32 R112, R20.reuse, R54, R108 ;  /* 0x000000361470723c */ /* 0x040ff0000000186c */
[C---:B------:R-:W-:Y:S08]  /*4a40*/  HMMA.16816.F32 R108, R20.reuse, R48, R104 ;  /* 0x00000030146c723c */ /* 0x040ff00000001868 */
[C---:B------:R-:W-:Y:S01]  /*4a50*/  HMMA.16816.F32 R104, R20.reuse, R50, R96 ;  /* 0x000000321468723c */ /* 0x040fe20000001860 */
[----:B------:R-:W-:Y:S07]  /*4a60*/  LDSM.16.M88.4 R48, [R226+0xb000] ;  /* 0x00b00000e230783b */ /* 0x000fee0000000200 */
[C---:B------:R-:W-:Y:S08]  /*4a70*/  HMMA.16816.F32 R116, R20.reuse, R52, R116 ;  /* 0x000000341474723c */ /* 0x040ff00000001874 */
[C---:B------:R-:W-:Y:S08]  /*4a80*/  HMMA.16816.F32 R100, R20.reuse, R44, R68 ;  /* 0x0000002c1464723c */ /* 0x040ff00000001844 */
[C---:B------:R-:W-:Y:S01]  /*4a90*/  HMMA.16816.F32 R96, R20.reuse, R46, R8 ;  /* 0x0000002e1460723c */ /* 0x040fe20000001808 */
[----:B------:R-:W3:Y:S04]  /*4aa0*/  LDSM.16.M88.4 R8, [R230+0x6000] ;  /* 0x00600000e608783b */ /* 0x000ee80000000200 */
[----:B------:R-:W4:Y:S03]  /*4ab0*/  LDSM.16.M88.4 R44, [R226+0xa800] ;  /* 0x00a80000e22c783b */ /* 0x000f260000000200 */
[C---:B------:R-:W-:Y:S08]  /*4ac0*/  HMMA.16816.F32 R92, R20.reuse, R56, R60 ;  /* 0x00000038145c723c */ /* 0x040ff0000000183c */
[----:B------:R-:W-:Y:S01]  /*4ad0*/  HMMA.16816.F32 R84, R20, R58, R64 ;  /* 0x0000003a1454723c */ /* 0x000fe20000001840 */
[----:B------:R-:W5:Y:S07]  /*4ae0*/  LDSM.16.M88.4 R20, [R230+0x4000] ;  /* 0x00400000e614783b */ /* 0x000f6e0000000200 */
        /* <DEDUP_REMOVED lines=9> */
[----:B------:R-:W-:Y:S08]  /*4b80*/  HMMA.16816.F32 R88, R16, R36, R108 ;  /* 0x000000241058723c */ /* 0x000ff0000000186c */
[C---:B---3--:R-:W-:Y:S08]  /*4b90*/  HMMA.16816.F32 R80, R8.reuse, R24, R80 ;  /* 0x000000180850723c */ /* 0x048ff00000001850 */
[C---:B------:R-:W-:Y:S08]  /*4ba0*/  HMMA.16816.F32 R76, R8.reuse, R26, R76 ;  /* 0x0000001a084c723c */ /* 0x040ff0000000184c */
[C---:B----4-:R-:W-:Y:S08]  /*4bb0*/  HMMA.16816.F32 R72, R8.reuse, R44, R72 ;  /* 0x0000002c0848723c */ /* 0x050ff00000001848 */
[C---:B------:R-:W-:Y:S08]  /*4bc0*/  HMMA.16816.F32 R108, R8.reuse, R46, R68 ;  /* 0x0000002e086c723c */ /* 0x040ff00000001844 */
[C---:B------:R-:W-:Y:S08]  /*4bd0*/  HMMA.16816.F32 R116, R8.reuse, R48, R64 ;  /* 0x000000300874723c */ /* 0x040ff00000001840 */
[C---:B------:R-:W-:Y:S08]  /*4be0*/  HMMA.16816.F32 R120, R8.reuse, R50, R60 ;  /* 0x000000320878723c */ /* 0x040ff0000000183c */
[C---:B------:R-:W-:Y:S08]  /*4bf0*/  HMMA.16816.F32 R124, R8.reuse, R148, R56 ;  /* 0x00000094087c723c */ /* 0x040ff00000001838 */
[----:B------:R-:W-:Y:S01]  /*4c00*/  HMMA.16816.F32 R128, R8, R150, R52 ;  /* 0x000000960880723c */ /* 0x000fe20000001834 */
[----:B------:R-:W-:Y:S04]  /*4c10*/  LDSM.16.M88.4 R8, [R225+0x2000] ;  /* 0x00200000e108783b */ /* 0x000fe80000000200 */
[----:B------:R-:W1:Y:S03]  /*4c20*/  LDSM.16.M88.4 R52, [R229+0x6000] ;  /* 0x00600000e534783b */ /* 0x000e660000000200 */
[C---:B------:R-:W-:Y:S01]  /*4c30*/  HMMA.16816.F32 R104, R16.reuse, R38, R104 ;  /* 0x000000261068723c */ /* 0x040fe20000001868 */
[----:B------:R-:W2:Y:S07]  /*4c40*/  LDSM.16.M88.4 R36, [R229+0x4000] ;  /* 0x00400000e524783b */ /* 0x000eae0000000200 */
[C---:B------:R-:W-:Y:S08]  /*4c50*/  HMMA.16816.F32 R92, R16.reuse, R28, R92 ;  /* 0x0000001c105c723c */ /* 0x040ff0000000185c */
[----:B------:R-:W-:Y:S08]  /*4c60*/  HMMA.16816.F32 R84, R16, R30, R84 ;  /* 0x0000001e1054723c */ /* 0x000ff00000001854 */
[----:B-----5:R-:W-:Y:S07]  /*4c70*/  HMMA.16816.F32 R28, R20, R24, R12 ;  /* 0x00000018141c723c */ /* 0x020fee000000180c */
[----:B------:R-:W-:Y:S01]  /*4c80*/  IMAD R24, R3, 0x40, R154 ;  /* 0x0000004003187824 */ /* 0x000fe200078e029a */
[C---:B------:R-:W-:Y:S01]  /*4c90*/  IADD3 R14, R0.reuse, 0x8, RZ ;  /* 0x00000008000e7810 */ /* 0x040fe20007ffe0ff */
[----:B------:R-:W-:Y:S01]  /*4ca0*/  HMMA.16816.F32 R40, R16, R42, R112 ;  /* 0x0000002a1028723c */ /* 0x000fe20000001870 */
[----:B------:R-:W-:Y:S01]  /*4cb0*/  IADD3 R13, R0, 0x40, RZ ;  /* 0x00000040000d7810 */ /* 0x000fe20007ffe0ff */
[----:B------:R-:W-:Y:S01]  /*4cc0*/  IMAD.IADD R3, R242, 0x1, -R24 ;  /* 0x00000001f2037824 */ /* 0x000fe200078e0a18 */
[----:B------:R-:W-:-:S02]  /*4cd0*/  IADD3 R241, R14, UR4, RZ ;  /* 0x000000040ef17c10 */ /* 0x000fc4000fffe0ff */
[----:B------:R-:W-:Y:S02]  /*4ce0*/  IADD3 R243, R13, UR4, RZ ;  /* 0x000000040df37c10 */ /* 0x000fe4000fffe0ff */
[----:B------:R-:W-:Y:S01]  /*4cf0*/  IABS R3, R3 ;  /* 0x0000000300037213 */ /* 0x000fe20000000000 */
[--C-:B------:R-:W-:Y:S01]  /*4d00*/  IMAD.IADD R6, R241, 0x1, -R24.reuse ;  /* 0x00000001f1067824 */ /* 0x100fe200078e0a18 */
[C---:B------:R-:W-:Y:S01]  /*4d10*/  HMMA.16816.F32 R100, R16.reuse, R32, R100 ;  /* 0x000000201064723c */ /* 0x040fe20000001864 */
[----:B------:R-:W-:Y:S02]  /*4d20*/  IADD3 R12, R0, 0x48, RZ ;  /* 0x00000048000c7810 */ /* 0x000fe40007ffe0ff */
[----:B------:R-:W-:Y:S01]  /*4d30*/  IMAD.MOV.U32 R5, RZ, RZ, R3 ;  /* 0x000000ffff057224 */ /* 0x000fe200078e0003 */
[----:B------:R-:W-:Y:S01]  /*4d40*/  IABS R3, R6 ;  /* 0x0000000600037213 */ /* 0x000fe20000000000 */
[--C-:B------:R-:W-:Y:S01]  /*4d50*/  IMAD.IADD R6, R243, 0x1, -R24.reuse ;  /* 0x00000001f3067824 */ /* 0x100fe200078e0a18 */
[----:B------:R-:W-:Y:S01]  /*4d60*/  IADD3 R248, R12, UR4, RZ ;  /* 0x000000040cf87c10 */ /* 0x000fe2000fffe0ff */
[----:B------:R-:W-:Y:S01]  /*4d70*/  ULDC UR4, c[0x0][0x2e8] ;  /* 0x0000ba0000047ab9 */ /* 0x000fe20000000800 */
[----:B------:R-:W-:Y:S01]  /*4d80*/  HMMA.16816.F32 R96, R16, R34, R96 ;  /* 0x000000221060723c */ /* 0x000fe20000001860 */
[----:B------:R3:W-:Y:S01]  /*4d90*/  I2F R16, R5 ;  /* 0x0000000500107306 */ /* 0x0007e20000201400 */
[----:B------:R-:W-:Y:S01]  /*4da0*/  UIADD3 UR4, UR5, UR4, URZ ;  /* 0x0000000405047290 */ /* 0x000fe2000fffe03f */
[----:B------:R-:W4:Y:S05]  /*4db0*/  LDSM.16.M88.4 R32, [R225+0x2800] ;  /* 0x00280000e120783b */ /* 0x000f2a0000000200 */
[C---:B------:R-:W-:Y:S08]  /*4dc0*/  HMMA.16816.F32 R88, R20.reuse, R44, R88 ;  /* 0x0000002c1458723c */ /* 0x040ff00000001858 */
[----:B------:R-:W-:Y:S01]  /*4dd0*/  HMMA.16816.F32 R104, R20, R46, R104 ;  /* 0x0000002e1468723c */ /* 0x000fe20000001868 */
[----:B---3--:R-:W-:Y:S01]  /*4de0*/  IMAD.MOV.U32 R5, RZ, RZ, R3 ;  /* 0x000000ffff057224 */ /* 0x008fe200078e0003 */
[----:B------:R-:W-:Y:S01]  /*4df0*/  IABS R3, R6 ;  /* 0x0000000600037213 */ /* 0x000fe20000000000 */
[----:B------:R-:W-:-:S02]  /*4e00*/  IMAD.IADD R6, R248, 0x1, -R24 ;  /* 0x00000001f8067824 */ /* 0x000fc400078e0a18 */
[----:B------:R3:W-:Y:S03]  /*4e10*/  I2F R15, R5 ;  /* 0x00000005000f7306 */ /* 0x0007e60000201400 */
[----:B-1----:R-:W-:Y:S01]  /*4e20*/  HMMA.16816.F32 R44, R52, R8, R80 ;  /* 0x00000008342c723c */ /* 0x002fe20000001850 */
[----:B------:R-:W-:-:S06]  /*4e30*/  IABS R6, R6 ;  /* 0x0000000600067213 */ /* 0x000fcc0000000000 */
[----:B------:R-:W1:Y:S01]  /*4e40*/  I2F R6, R6 ;  /* 0x0000000600067306 */ /* 0x000e620000201400 */
[----:B--2---:R-:W-:Y:S01]  /*4e50*/  HMMA.16816.F32 R28, R36, R8, R28 ;  /* 0x00000008241c723c */ /* 0x004fe2000000181c */
[----:B---3--:R-:W-:Y:S01]  /*4e60*/  IMAD.MOV.U32 R5, RZ, RZ, R3 ;  /* 0x000000ffff057224 */ /* 0x008fe200078e0003 */
[----:B------:R-:W-:-:S06]  /*4e70*/  IADD3 R3, R24, 0x1, RZ ;  /* 0x0000000118037810 */ /* 0x000fcc0007ffe0ff */
[----:B------:R-:W-:Y:S01]  /*4e80*/  HMMA.16816.F32 R40, R20, R26, R40 ;  /* 0x0000001a1428723c */ /* 0x000fe20000001828 */
[----:B------:R2:W3:Y:S01]  /*4e90*/  I2F R7, R5 ;  /* 0x0000000500077306 */ /* 0x0004e20000201400 */
[----:B------:R-:W-:Y:S02]  /*4ea0*/  IADD3 R8, R14, UR4, RZ ;  /* 0x000000040e087c10 */ /* 0x000fe4000fffe0ff */
[----:B------:R-:W-:Y:S01]  /*4eb0*/  IADD3 R9, R13, UR4, RZ ;  /* 0x000000040d097c10 */ /* 0x000fe2000fffe0ff */
[----:B------:R-:W-:Y:S01]  /*4ec0*/  IMAD.IADD R13, R243, 0x1, -R3 ;  /* 0x00000001f30d7824 */ /* 0x000fe200078e0a03 */
[----:B------:R-:W-:Y:S02]  /*4ed0*/  IMNMX R251, R8, UR14, PT ;  /* 0x0000000e08fb7c17 */ /* 0x000fe4000b800200 */
[----:B------:R-:W-:Y:S01]  /*4ee0*/  HMMA.16816.F32 R76, R52, R10, R76 ;  /* 0x0000000a344c723c */ /* 0x000fe2000000184c */
[----:B------:R-:W-:Y:S01]  /*4ef0*/  IADD3 R8, R241, -c[0x0][0x2e4], RZ ;  /* 0x8000b900f1087a10 */ /* 0x000fe20007ffe0ff */
[----:B-1----:R-:W-:Y:S01]  /*4f00*/  FFMA.FTZ R18, R6, -UR21, R46 ;  /* 0x8000001506127c23 */ /* 0x002fe2000801002e */
[----:B------:R-:W-:-:S02]  /*4f10*/  IMNMX R250, R9, UR14, PT ;  /* 0x0000000e09fa7c17 */ /* 0x000fc4000b800200 */
[----:B------:R-:W-:Y:S02]  /*4f20*/  IMNMX R246, RZ, R8, !PT ;  /* 0x00000008fff67217 */ /* 0x000fe40007800200 */
[----:B------:R-:W-:Y:S01]  /*4f30*/  IADD3 R9, R243, -c[0x0][0x2e4], RZ ;  /* 0x8000b900f3097a10 */ /* 0x000fe20007ffe0ff */
[----:B------:R-:W-:Y:S01]  /*4f40*/  FFMA.FTZ R26, R16, -UR21, R28 ;  /* 0x80000015101a7c23 */ /* 0x000fe2000801001c */
[----:B------:R-:W-:Y:S01]  /*4f50*/  ISETP.GE.AND P2, PT, R24, R251, PT ;  /* 0x000000fb1800720c */ /* 0x000fe20003f46270 */
[----:B--2---:R-:W-:Y:S01]  /*4f60*/  IMAD.IADD R5, R242, 0x1, -R3 ;  /* 0x00000001f2057824 */ /* 0x004fe200078e0a03 */
[----:B------:R-:W-:Y:S01]  /*4f70*/  IMNMX R245, RZ, R9, !PT ;  /* 0x00000009fff57217 */ /* 0x000fe20007800200 */
[----:B---3--:R-:W-:Y:S01]  /*4f80*/  FFMA.FTZ R19, R7, -UR21, R44 ;  /* 0x8000001507137c23 */ /* 0x008fe2000801002c */
[----:B------:R-:W-:Y:S01]  /*4f90*/  IADD3 R7, R24, 0x9, RZ ;  /* 0x0000000918077810 */ /* 0x000fe20007ffe0ff */
[----:B------:R-:W-:Y:S01]  /*4fa0*/  FFMA.FTZ R16, R15, -UR21, R30 ;  /* 0x800000150f107c23 */ /* 0x000fe2000801001e */
[----:B------:R-:W-:Y:S01]  /*4fb0*/  IABS R5, R5 ;  /* 0x0000000500057213 */ /* 0x000fe20000000000 */
[----:B------:R-:W-:Y:S01]  /*4fc0*/  HMMA.16816.F32 R40, R36, R10, R40 ;  /* 0x0000000a2428723c */ /* 0x000fe20000001828 */
[----:B------:R-:W-:-:S02]  /*4fd0*/  ISETP.GE.AND P5, PT, R3, R251, PT ;  /* 0x000000fb0300720c */ /* 0x000fc40003fa6270 */
[C---:B------:R-:W-:Y:S02]  /*4fe0*/  ISETP.GE.AND P3, PT, R3.reuse, R250, PT ;  /* 0x000000fa0300720c */ /* 0x040fe40003f66270 */
[----:B------:R-:W1:Y:S01]  /*4ff0*/  I2F R5, R5 ;  /* 0x0000000500057306 */ /* 0x000e620000201400 */
[-C--:B------:R-:W-:Y:S02]  /*5000*/  ISETP.LT.OR P2, PT, R24, R246.reuse, P2 ;  /* 0x000000f61800720c */ /* 0x080fe40001741670 */
[----:B------:R-:W-:Y:S01]  /*5010*/  IADD3 R10, R12, UR4, RZ ;  /* 0x000000040c0a7c10 */ /* 0x000fe2000fffe0ff */
[----:B------:R-:W-:Y:S01]  /*5020*/  IMAD.IADD R12, R242, 0x1, -R7 ;  /* 0x00000001f20c7824 */ /* 0x000fe200078e0a07 */
[----:B------:R-:W-:Y:S01]  /*5030*/  HMMA.16816.F32 R112, R20, R50, R96 ;  /* 0x000000321470723c */ /* 0x000fe20000001860 */
[----:B------:R-:W-:Y:S02]  /*5040*/  ISETP.LT.OR P5, PT, R3, R246, P5 ;  /* 0x000000f60300720c */ /* 0x000fe40002fa1670 */
[----:B------:R-:W-:-:S02]  /*5050*/  IMNMX R249, R10, UR14, PT ;  /* 0x0000000e0af97c17 */ /* 0x000fc4000b800200 */
[----:B------:R-:W-:Y:S02]  /*5060*/  IABS R12, R12 ;  /* 0x0000000c000c7213 */ /* 0x000fe40000000000 */
[----:B------:R-:W-:Y:S01]  /*5070*/  IADD3 R10, R248, -c[0x0][0x2e4], RZ ;  /* 0x8000b900f80a7a10 */ /* 0x000fe20007ffe0ff */
[C---:B------:R-:W-:Y:S01]  /*5080*/  HMMA.16816.F32 R60, R20.reuse, R148, R92 ;  /* 0x00000094143c723c */ /* 0x040fe2000000185c */
[----:B------:R-:W-:Y:S01]  /*5090*/  ISETP.GE.AND P1, PT, R3, R249, PT ;  /* 0x000000f90300720c */ /* 0x000fe20003f26270 */
[----:B------:R-:W-:Y:S01]  /*50a0*/  IMAD.MOV.U32 R8, RZ, RZ, R12 ;  /* 0x000000ffff087224 */ /* 0x000fe200078e000c */
[----:B------:R-:W-:Y:S01]  /*50b0*/  IMNMX R244, RZ, R10, !PT ;  /* 0x0000000afff47217 */ /* 0x000fe20007800200 */
[----:B-1----:R-:W-:Y:S01]  /*50c0*/  FFMA.FTZ R25, R5, -UR21, R29 ;  /* 0x8000001505197c23 */ /* 0x002fe2000801001d */
[----:B------:R-:W-:Y:S01]  /*50d0*/  IADD3 R5, R0, UR4, RZ ;  /* 0x0000000400057c10 */ /* 0x000fe2000fffe0ff */
[----:B------:R1:W-:Y:S01]  /*50e0*/  I2F R27, R8 ;  /* 0x00000008001b7306 */ /* 0x0003e20000201400 */
[----:B------:R-:W-:Y:S01]  /*50f0*/  IADD3 R0, R24, 0x8, RZ ;  /* 0x0000000818007810 */ /* 0x000fe20007ffe0ff */
[----:B------:R-:W-:Y:S01]  /*5100*/  HMMA.16816.F32 R100, R20, R48, R100 ;  /* 0x000000301464723c */ /* 0x000fe20000001864 */
[----:B------:R-:W-:-:S02]  /*5110*/  IMNMX R252, R5, UR14, PT ;  /* 0x0000000e05fc7c17 */ /* 0x000fc4000b800200 */
[C---:B------:R-:W-:Y:S01]  /*5120*/  IADD3 R5, R242.reuse, -c[0x0][0x2e4], RZ ;  /* 0x8000b900f2057a10 */ /* 0x040fe20007ffe0ff */
[--C-:B------:R-:W-:Y:S01]  /*5130*/  IMAD.IADD R11, R242, 0x1, -R0.reuse ;  /* 0x00000001f20b7824 */ /* 0x100fe200078e0a00 */
[-C--:B------:R-:W-:Y:S01]  /*5140*/  ISETP.GE.AND P4, PT, R24, R252.reuse, PT ;  /* 0x000000fc1800720c */ /* 0x080fe20003f86270 */
[--C-:B------:R-:W-:Y:S01]  /*5150*/  IMAD.IADD R9, R243, 0x1, -R0.reuse ;  /* 0x00000001f3097824 */ /* 0x100fe200078e0a00 */
[----:B------:R-:W-:Y:S01]  /*5160*/  IMNMX R247, RZ, R5, !PT ;  /* 0x00000005fff77217 */ /* 0x000fe20007800200 */
[C---:B------:R-:W-:Y:S01]  /*5170*/  IMAD.IADD R10, R248.reuse, 0x1, -R0 ;  /* 0x00000001f80a7824 */ /* 0x040fe200078e0a00 */
[----:B------:R-:W-:Y:S01]  /*5180*/  IABS R5, R11 ;  /* 0x0000000b00057213 */ /* 0x000fe20000000000 */
[--C-:B------:R-:W-:Y:S01]  /*5190*/  IMAD.IADD R11, R241, 0x1, -R3.reuse ;  /* 0x00000001f10b7824 */ /* 0x100fe200078e0a03 */
[----:B------:R-:W-:Y:S01]  /*51a0*/  ISETP.GE.AND P6, PT, R3, R252, PT ;  /* 0x000000fc0300720c */ /* 0x000fe20003fc6270 */
[----:B----4-:R-:W-:Y:S01]  /*51b0*/  HMMA.16816.F32 R48, R36, R32, R88 ;  /* 0x000000202430723c */ /* 0x010fe20000001858 */
[----:B------:R2:W3:Y:S01]  /*51c0*/  I2F R17, R5 ;  /* 0x0000000500117306 */ /* 0x0004e20000201400 */
[----:B-1----:R-:W-:Y:S01]  /*51d0*/  IMAD.IADD R8, R248, 0x1, -R3 ;  /* 0x00000001f8087824 */ /* 0x002fe200078e0a03 */
[----:B------:R-:W-:-:S02]  /*51e0*/  ISETP.LT.OR P4, PT, R24, R247, P4 ;  /* 0x000000f71800720c */ /* 0x000fc40002781670 */
[C---:B------:R-:W-:Y:S02]  /*51f0*/  ISETP.LT.OR P6, PT, R3.reuse, R247, P6 ;  /* 0x000000f70300720c */ /* 0x040fe400037c1670 */
[C---:B------:R-:W-:Y:S01]  /*5200*/  ISETP.LT.OR P3, PT, R3.reuse, R245, P3 ;  /* 0x000000f50300720c */ /* 0x040fe20001f61670 */
[----:B------:R-:W-:Y:S01]  /*5210*/  HMMA.16816.F32 R56, R52, R32, R72 ;  /* 0x000000203438723c */ /* 0x000fe20000001848 */
[----:B------:R-:W-:Y:S01]  /*5220*/  ISETP.LT.OR P1, PT, R3, R244, P1 ;  /* 0x000000f40300720c */ /* 0x000fe20000f21670 */
[----:B------:R-:W-:Y:S01]  /*5230*/  IMAD.IADD R3, R241, 0x1, -R0 ;  /* 0x00000001f1037824 */ /* 0x000fe200078e0a00 */
[----:B------:R-:W-:Y:S02]  /*5240*/  IABS R8, R8 ;  /* 0x0000000800087213 */ /* 0x000fe40000000000 */
[----:B------:R-:W-:Y:S02]  /*5250*/  FSEL R93, R26, -INF , !P4 ;  /* 0xff8000001a5d7808 */ /* 0x000fe40006000000 */
[----:B------:R-:W-:Y:S01]  /*5260*/  FSEL R96, R16, -INF , !P2 ;  /* 0xff80000010607808 */ /* 0x000fe20005000000 */
[----:B------:R-:W-:Y:S01]  /*5270*/  HMMA.16816.F32 R148, R20, R150, R84 ;  /* 0x000000961494723c */ /* 0x000fe20000001854 */
[----:B--2---:R-:W-:-:S02]  /*5280*/  IABS R5, R11 ;  /* 0x0000000b00057213 */ /* 0x004fc40000000000 */
[----:B------:R-:W-:Y:S01]  /*5290*/  IABS R11, R13 ;  /* 0x0000000d000b7213 */ /* 0x000fe20000000000 */
[----:B---3--:R-:W-:Y:S01]  /*52a0*/  FFMA.FTZ R13, R17, -UR21, R40 ;  /* 0x80000015110d7c23 */ /* 0x008fe20008010028 */
[----:B------:R1:W2:Y:S01]  /*52b0*/  I2F R12, R5 ;  /* 0x00000005000c7306 */ /* 0x0002a20000201400 */
[C---:B------:R-:W-:Y:S02]  /*52c0*/  ISETP.GE.AND P4, PT, R24.reuse, R250, PT ;  /* 0x000000fa1800720c */ /* 0x040fe40003f86270 */
[C---:B------:R-:W-:Y:S01]  /*52d0*/  ISETP.GE.AND P2, PT, R24.reuse, R249, PT ;  /* 0x000000f91800720c */ /* 0x040fe20003f46270 */
[----:B------:R-:W-:Y:S01]  /*52e0*/  HMMA.16816.F32 R20, R52, R34, R108 ;  /* 0x000000223414723c */ /* 0x000fe2000000186c */
[----:B------:R-:W-:Y:S02]  /*52f0*/  IABS R3, R3 ;  /* 0x0000000300037213 */ /* 0x000fe40000000000 */
[C---:B------:R-:W-:Y:S02]  /*5300*/  ISETP.LT.OR P4, PT, R24.reuse, R245, P4 ;  /* 0x000000f51800720c */ /* 0x040fe40002781670 */
[----:B------:R-:W-:-:S02]  /*5310*/  ISETP.LT.OR P2, PT, R24, R244, P2 ;  /* 0x000000f41800720c */ /* 0x000fc40001741670 */
[----:B------:R-:W-:Y:S01]  /*5320*/  FSEL R97, R19, -INF , !P4 ;  /* 0xff80000013617808 */ /* 0x000fe20006000000 */
[----:B------:R-:W-:Y:S01]  /*5330*/  FFMA.FTZ R19, R27, -UR21, R41 ;  /* 0x800000151b137c23 */ /* 0x000fe20008010029 */
[----:B------:R-:W-:Y:S02]  /*5340*/  FSEL R98, R18, -INF , !P2 ;  /* 0xff80000012627808 */ /* 0x000fe40005000000 */
[----:B------:R-:W-:Y:S01]  /*5350*/  FSEL R83, R25, -INF , !P6 ;  /* 0xff80000019537808 */ /* 0x000fe20007000000 */
[----:B-1----:R-:W-:Y:S01]  /*5360*/  IMAD.MOV.U32 R5, RZ, RZ, R11 ;  /* 0x000000ffff057224 */ /* 0x002fe200078e000b */
[----:B------:R-:W-:Y:S01]  /*5370*/  IADD3 R6, R24, 0x10, RZ ;  /* 0x0000001018067810 */ /* 0x000fe20007ffe0ff */
[----:B--2---:R-:W-:Y:S01]  /*5380*/  FFMA.FTZ R12, R12, -UR21, R31 ;  /* 0x800000150c0c7c23 */ /* 0x004fe2000801001f */
[C---:B------:R-:W-:Y:S01]  /*5390*/  ISETP.GE.AND P0, PT, R0.reuse, R252, PT ;  /* 0x000000fc0000720c */ /* 0x040fe20003f06270 */
[----:B------:R1:W2:Y:S01]  /*53a0*/  I2F R15, R5 ;  /* 0x00000005000f7306 */ /* 0x0002a20000201400 */
[C---:B------:R-:W-:Y:S01]  /*53b0*/  ISETP.GE.AND P4, PT, R0.reuse, R251, PT ;  /* 0x000000fb0000720c */ /* 0x040fe20003f86270 */
[----:B------:R-:W-:Y:S01]  /*53c0*/  HMMA.16816.F32 R28, R36, R34, R104 ;  /* 0x00000022241c723c */ /* 0x000fe20000001868 */
[----:B------:R-:W-:-:S02]  /*53d0*/  ISETP.GE.AND P2, PT, R0, R250, PT ;  /* 0x000000fa0000720c */ /* 0x000fc40003f46270 */
[C---:B------:R-:W-:Y:S02]  /*53e0*/  ISETP.GE.AND P6, PT, R0.reuse, R249, PT ;  /* 0x000000f90000720c */ /* 0x040fe40003fc6270 */
[C---:B------:R-:W-:Y:S02]  /*53f0*/  ISETP.LT.OR P0, PT, R0.reuse, R247, P0 ;  /* 0x000000f70000720c */ /* 0x040fe40000701670 */
[C---:B------:R-:W-:Y:S02]  /*5400*/  ISETP.LT.OR P4, PT, R0.reuse, R246, P4 ;  /* 0x000000f60000720c */ /* 0x040fe40002781670 */
[C---:B------:R-:W-:Y:S02]  /*5410*/  ISETP.LT.OR P2, PT, R0.reuse, R245, P2 ;  /* 0x000000f50000720c */ /* 0x040fe40001741670 */
[----:B------:R-:W-:Y:S01]  /*5420*/  ISETP.LT.OR P6, PT, R0, R244, P6 ;  /* 0x000000f40000720c */ /* 0x000fe200037c1670 */
[----:B------:R-:W-:Y:S01]  /*5430*/  IMAD.IADD R0, R242, 0x1, -R6 ;  /* 0x00000001f2007824 */ /* 0x000fe200078e0a06 */
[----:B------:R-:W-:Y:S01]  /*5440*/  FSEL R89, R12, -INF , !P5 ;  /* 0xff8000000c597808 */ /* 0x000fe20006800000 */
[----:B-1----:R-:W-:Y:S01]  /*5450*/  IMAD.MOV.U32 R5, RZ, RZ, R8 ;  /* 0x000000ffff057224 */ /* 0x002fe200078e0008 */
[----:B------:R-:W-:Y:S01]  /*5460*/  FSEL R80, R13, -INF , !P0 ;  /* 0xff8000000d507808 */ /* 0x000fe20004000000 */
[----:B--2---:R-:W-:Y:S01]  /*5470*/  FFMA.FTZ R15, R15, -UR21, R45 ;  /* 0x800000150f0f7c23 */ /* 0x004fe2000801002d */
[----:B------:R-:W-:Y:S01]  /*5480*/  IABS R0, R0 ;  /* 0x0000000000007213 */ /* 0x000fe20000000000 */
[----:B------:R1:W2:Y:S01]  /*5490*/  I2F R14, R5 ;  /* 0x00000005000e7306 */ /* 0x0002a20000201400 */
[----:B------:R-:W-:-:S02]  /*54a0*/  ISETP.GE.AND P5, PT, R7, R252, PT ;  /* 0x000000fc0700720c */ /* 0x000fc40003fa6270 */
[----:B------:R-:W-:Y:S01]  /*54b0*/  FSEL R92, R15, -INF , !P3 ;  /* 0xff8000000f5c7808 */ /* 0x000fe20005800000 */
[----:B------:R-:W-:Y:S01]  /*54c0*/  IMAD.MOV.U32 R8, RZ, RZ, R0 ;  /* 0x000000ffff087224 */ /* 0x000fe200078e0000 */
[----:B------:R-:W-:Y:S02]  /*54d0*/  IADD3 R0, R24, 0x18, RZ ;  /* 0x0000001818007810 */ /* 0x000fe40007ffe0ff */
[C---:B------:R-:W-:Y:S01]  /*54e0*/  ISETP.GE.AND P3, PT, R7.reuse, R251, PT ;  /* 0x000000fb0700720c */ /* 0x040fe20003f66270 */
[----:B------:R3:W4:Y:S01]  /*54f0*/  I2F R25, R8 ;  /* 0x0000000800197306 */ /* 0x0007220000201400 */
[C---:B------:R-:W-:Y:S02]  /*5500*/  ISETP.GE.AND P0, PT, R7.reuse, R249, PT ;  /* 0x000000f90700720c */ /* 0x040fe40003f06270 */
[C---:B------:R-:W-:Y:S02]  /*5510*/  ISETP.LT.OR P5, PT, R7.reuse, R247, P5 ;  /* 0x000000f70700720c */ /* 0x040fe40002fa1670 */
[----:B------:R-:W-:-:S02]  /*5520*/  ISETP.LT.OR P3, PT, R7, R246, P3 ;  /* 0x000000f60700720c */ /* 0x000fc40001f61670 */
[----:B------:R-:W-:Y:S01]  /*5530*/  ISETP.LT.OR P0, PT, R7, R244, P0 ;  /* 0x000000f40700720c */ /* 0x000fe20000701670 */
[----:B-1----:R-:W-:Y:S01]  /*5540*/  IMAD.MOV.U32 R5, RZ, RZ, R3 ;  /* 0x000000ffff057224 */ /* 0x002fe200078e0003 */
[----:B------:R-:W-:Y:S01]  /*5550*/  IABS R3, R9 ;  /* 0x0000000900037213 */ /* 0x000fe20000000000 */
[----:B--2---:R-:W-:Y:S01]  /*5560*/  FFMA.FTZ R14, R14, -UR21, R47 ;  /* 0x800000150e0e7c23 */ /* 0x004fe2000801002f */
[----:B------:R-:W-:Y:S01]  /*5570*/  FSEL R75, R19, -INF , !P5 ;  /* 0xff800000134b7808 */ /* 0x000fe20006800000 */
[----:B------:R1:W2:Y:S01]  /*5580*/  I2F R9, R5 ;  /* 0x0000000500097306 */ /* 0x0002a20000201400 */
[----:B------:R-:W-:Y:S02]  /*5590*/  ISETP.GE.AND P5, PT, R6, R249, PT ;  /* 0x000000f90600720c */ /* 0x000fe40003fa6270 */
[----:B------:R-:W-:Y:S01]  /*55a0*/  FSEL R94, R14, -INF , !P1 ;  /* 0xff8000000e5e7808 */ /* 0x000fe20004800000 */
[----:B---3--:R-:W-:Y:S01]  /*55b0*/  IMAD.IADD R8, R242, 0x1, -R0 ;  /* 0x00000001f2087824 */ /* 0x008fe200078e0a00 */
[----:B------:R-:W-:Y:S01]  /*55c0*/  ISETP.GE.AND P1, PT, R7, R250, PT ;  /* 0x000000fa0700720c */ /* 0x000fe20003f26270 */
[----:B----4-:R-:W-:Y:S01]  /*55d0*/  FFMA.FTZ R12, R25, -UR21, R48 ;  /* 0x80000015190c7c23 */ /* 0x010fe20008010030 */
[----:B------:R-:W-:Y:S01]  /*55e0*/  ISETP.LT.OR P5, PT, R6, R244, P5 ;  /* 0x000000f40600720c */ /* 0x000fe20002fa1670 */
[----:B------:R3:W4:Y:S01]  /*55f0*/  I2F R11, R3 ;  /* 0x00000003000b7306 */ /* 0x0007220000201400 */
[----:B------:R-:W-:-:S02]  /*5600*/  IABS R8, R8 ;  /* 0x0000000800087213 */ /* 0x000fc40000000000 */
[----:B------:R-:W-:Y:S02]  /*5610*/  ISETP.LT.OR P1, PT, R7, R245, P1 ;  /* 0x000000f50700720c */ /* 0x000fe40000f21670 */
[----:B-1----:R-:W-:Y:S01]  /*5620*/  IABS R5, R10 ;  /* 0x0000000a00057213 */ /* 0x002fe20000000000 */
[----:B--2---:R-:W-:-:S03]  /*5630*/  FFMA.FTZ R16, R9, -UR21, R42 ;  /* 0x8000001509107c23 */ /* 0x004fc6000801002a */
[----:B------:R1:W2:Y:S02]  /*5640*/  I2F R10, R5 ;  /* 0x00000005000a7306 */ /* 0x0002a40000201400 */
[----:B------:R-:W-:Y:S02]  /*5650*/  FSEL R88, R16, -INF , !P4 ;  /* 0xff80000010587808 */ /* 0x000fe40006000000 */
[----:B---3--:R-:W-:Y:S01]  /*5660*/  IADD3 R3, R24, 0x11, RZ ;  /* 0x0000001118037810 */ /* 0x008fe20007ffe0ff */
[----:B----4-:R-:W-:Y:S01]  /*5670*/  FFMA.FTZ R18, R11, -UR21, R76 ;  /* 0x800000150b127c23 */ /* 0x010fe2000801004c */
[----:B------:R-:W-:Y:S01]  /*5680*/  ISETP.GE.AND P4, PT, R6, R252, PT ;  /* 0x000000fc0600720c */ /* 0x000fe20003f86270 */
[----:B------:R-:W-:-:S03]  /*5690*/  IMAD.IADD R11, R243, 0x1, -R7 ;  /* 0x00000001f30b7824 */ /* 0x000fc600078e0a07 */
[----:B------:R-:W-:Y:S02]  /*56a0*/  FSEL R91, R18, -INF , !P2 ;  /* 0xff800000125b7808 */ /* 0x000fe40005000000 */
[C---:B------:R-:W-:Y:S02]  /*56b0*/  ISETP.GE.AND P2, PT, R6.reuse, R251, PT ;  /* 0x000000fb0600720c */ /* 0x040fe40003f46270 */
[----:B------:R-:W-:Y:S01]  /*56c0*/  ISETP.LT.OR P4, PT, R6, R247, P4 ;  /* 0x000000f70600720c */ /* 0x000fe20002781670 */
[----:B-1----:R-:W-:Y:S01]  /*56d0*/  IMAD.IADD R5, R242, 0x1, -R3 ;  /* 0x00000001f2057824 */ /* 0x002fe200078e0a03 */
[----:B------:R-:W-:Y:S01]  /*56e0*/  ISETP.LT.OR P2, PT, R6, R246, P2 ;  /* 0x000000f60600720c */ /* 0x000fe20001741670 */
[----:B--2---:R-:W-:Y:S01]  /*56f0*/  FFMA.FTZ R17, R10, -UR21, R78 ;  /* 0x800000150a117c23 */ /* 0x004fe2000801004e */
[----:B------:R-:W-:Y:S02]  /*5700*/  FSEL R72, R12, -INF , !P4 ;  /* 0xff8000000c487808 */ /* 0x000fe40006000000 */
[----:B------:R-:W-:-:S02]  /*5710*/  IABS R5, R5 ;  /* 0x0000000500057213 */ /* 0x000fc40000000000 */
[----:B------:R-:W-:Y:S02]  /*5720*/  FSEL R95, R17, -INF , !P6 ;  /* 0xff800000115f7808 */ /* 0x000fe40007000000 */
[----:B------:R-:W-:Y:S01]  /*5730*/  ISETP.GE.AND P6, PT, R6, R250, PT ;  /* 0x000000fa0600720c */ /* 0x000fe20003fc6270 */
[----:B------:R-:W-:Y:S01]  /*5740*/  IMAD.MOV.U32 R9, RZ, RZ, R5 ;  /* 0x000000ffff097224 */ /* 0x000fe200078e0005 */
[----:B------:R-:W-:Y:S01]  /*5750*/  IADD3 R5, R24, 0x19, RZ ;  /* 0x0000001918057810 */ /* 0x000fe20007ffe0ff */
[----:B------:R-:W1:Y:S01]  /*5760*/  LDSM.16.M88.4 R16, [R225+0x3000] ;  /* 0x00300000e110783b */ /* 0x000e620000000200 */
[----:B------:R-:W-:Y:S01]  /*5770*/  ISETP.LT.OR P6, PT, R6, R245, P6 ;  /* 0x000000f50600720c */ /* 0x000fe200037c1670 */
[----:B------:R2:W3:Y:S01]  /*5780*/  I2F R26, R9 ;  /* 0x00000009001a7306 */ /* 0x0004e20000201400 */
[----:B------:R-:W-:Y:S01]  /*5790*/  ISETP.GE.AND P4, PT, R3, R249, PT ;  /* 0x000000f90300720c */ /* 0x000fe20003f86270 */
[----:B------:R-:W-:-:S03]  /*57a0*/  IMAD.IADD R10, R242, 0x1, -R5 ;  /* 0x00000001f20a7824 */ /* 0x000fc600078e0a05 */
[----:B------:R-:W-:Y:S01]  /*57b0*/  ISETP.LT.OR P4, PT, R3, R244, P4 ;  /* 0x000000f40300720c */ /* 0x000fe20002781670 */
[----:B--2---:R-:W-:Y:S01]  /*57c0*/  IMAD.MOV.U32 R9, RZ, RZ, R8 ;  /* 0x000000ffff097224 */ /* 0x004fe200078e0008 */
[----:B------:R-:W-:Y:S01]  /*57d0*/  IABS R8, R10 ;  /* 0x0000000a00087213 */ /* 0x000fe20000000000 */
[----:B------:R-:W-:Y:S02]  /*57e0*/  IMAD.IADD R10, R241, 0x1, -R7 ;  /* 0x00000001f10a7824 */ /* 0x000fe400078e0a07 */
[----:B------:R2:W-:Y:S01]  /*57f0*/  I2F R33, R9 ;  /* 0x0000000900217306 */ /* 0x0005e20000201400 */
[----:B---3--:R-:W-:Y:S02]  /*5800*/  FFMA.FTZ R12, R26, -UR21, R49 ;  /* 0x800000151a0c7c23 */ /* 0x008fe40008010031 */
[----:B--2---:R-:W-:Y:S01]  /*5810*/  IMAD.MOV.U32 R9, RZ, RZ, R8 ;  /* 0x000000ffff097224 */ /* 0x004fe200078e0008 */
[----:B------:R-:W-:-:S04]  /*5820*/  IABS R8, R10 ;  /* 0x0000000a00087213 */ /* 0x000fc80000000000 */
[----:B------:R2:W-:Y:S08]  /*5830*/  I2F R44, R9 ;  /* 0x00000009002c7306 */ /* 0x0005f00000201400 */
[----:B------:R3:W-:Y:S01]  /*5840*/  I2F R10, R8 ;  /* 0x00000008000a7306 */ /* 0x0007e20000201400 */
[----:B--2---:R-:W-:Y:S01]  /*5850*/  IABS R9, R11 ;  /* 0x0000000b00097213 */ /* 0x004fe20000000000 */
[----:B---3--:R-:W-:-:S04]  /*5860*/  IMAD.IADD R8, R248, 0x1, -R7 ;  /* 0x00000001f8087824 */ /* 0x008fc800078e0a07 */
[----:B------:R-:W-:Y:S01]  /*5870*/  IMAD.MOV.U32 R7, RZ, RZ, R9 ;  /* 0x000000ffff077224 */ /* 0x000fe200078e0009 */
[----:B------:R-:W-:-:S03]  /*5880*/  IABS R9, R8 ;  /* 0x0000000800097213 */ /* 0x000fc60000000000 */
[----:B------:R2:W3:Y:S01]  /*5890*/  I2F R11, R7 ;  /* 0x00000007000b7306 */ /* 0x0004e20000201400 */
[----:B------:R-:W-:-:S05]  /*58a0*/  IMAD.IADD R8, R243, 0x1, -R6 ;  /* 0x00000001f3087824 */ /* 0x000fca00078e0a06 */
[----:B------:R-:W-:Y:S02]  /*58b0*/  IABS R8, R8 ;  /* 0x0000000800087213 */ /* 0x000fe40000000000 */
[----:B------:R-:W4:Y:S01]  /*58c0*/  I2F R9, R9 ;  /* 0x0000000900097306 */ /* 0x000f220000201400 */
[----:B--2---:R-:W-:Y:S02]  /*58d0*/  IMAD.IADD R7, R241, 0x1, -R6 ;  /* 0x00000001f1077824 */ /* 0x004fe400078e0a06 */
[----:B---3--:R-:W-:-:S03]  /*58e0*/  FFMA.FTZ R11, R11, -UR21, R77 ;  /* 0x800000150b0b7c23 */ /* 0x008fc6000801004d */
[----:B------:R-:W-:Y:S02]  /*58f0*/  IABS R7, R7 ;  /* 0x0000000700077213 */ /* 0x000fe40000000000 */
[----:B------:R-:W-:Y:S02]  /*5900*/  FSEL R81, R11, -INF , !P1 ;  /* 0xff8000000b517808 */ /* 0x000fe40004800000 */
[----:B------:R2:W-:Y:S01]  /*5910*/  I2F R14, R7 ;  /* 0x00000007000e7306 */ /* 0x0005e20000201400 */
[----:B------:R-:W-:-:S04]  /*5920*/  ISETP.GE.AND P1, PT, R3, R251, PT ;  /* 0x000000fb0300720c */ /* 0x000fc80003f26270 */
[----:B------:R-:W-:Y:S01]  /*5930*/  ISETP.LT.OR P1, PT, R3, R246, P1 ;  /* 0x000000f60300720c */ /* 0x000fe20000f21670 */
[----:B--2---:R-:W-:Y:S02]  /*5940*/  IMAD.IADD R7, R248, 0x1, -R6 ;  /* 0x00000001f8077824 */ /* 0x004fe400078e0a06 */
[----:B------:R-:W-:Y:S02]  /*5950*/  IMAD.MOV.U32 R6, RZ, RZ, R8 ;  /* 0x000000ffff067224 */ /* 0x000fe400078e0008 */
[----:B------:R-:W-:Y:S01]  /*5960*/  FFMA.FTZ R8, R10, -UR21, R43 ;  /* 0x800000150a087c23 */ /* 0x000fe2000801002b */
[----:B------:R-:W-:Y:S01]  /*5970*/  IABS R7, R7 ;  /* 0x0000000700077213 */ /* 0x000fe20000000000 */
[----:B------:R2:W3:Y:S01]  /*5980*/  I2F R13, R6 ;  /* 0x00000006000d7306 */ /* 0x0004e20000201400 */
[----:B----4-:R-:W-:Y:S01]  /*5990*/  FFMA.FTZ R10, R9, -UR21, R79 ;  /* 0x80000015090a7c23 */ /* 0x010fe2000801004f */
[----:B-1----:R-:W-:Y:S01]  /*59a0*/  HMMA.16816.F32 R40, R36, R16, R100 ;  /* 0x000000102428723c */ /* 0x002fe20000001864 */
[----:B------:R-:W-:Y:S01]  /*59b0*/  FSEL R79, R8, -INF , !P3 ;  /* 0xff800000084f7808 */ /* 0x000fe20005800000 */
[--C-:B------:R-:W-:Y:S01]  /*59c0*/  IMAD.IADD R8, R243, 0x1, -R3.reuse ;  /* 0x00000001f3087824 */ /* 0x100fe200078e0a03 */
[C---:B------:R-:W-:Y:S01]  /*59d0*/  ISETP.GE.AND P3, PT, R3.reuse, R252, PT ;  /* 0x000000fc0300720c */ /* 0x040fe20003f66270 */
[----:B------:R-:W-:Y:S01]  /*59e0*/  IMAD.IADD R9, R248, 0x1, -R3 ;  /* 0x00000001f8097824 */ /* 0x000fe200078e0a03 */
[----:B------:R-:W-:Y:S01]  /*59f0*/  FSEL R90, R10, -INF , !P0 ;  /* 0xff8000000a5a7808 */ /* 0x000fe20004000000 */
[----:B------:R-:W1:Y:S01]  /*5a00*/  I2F R15, R7 ;  /* 0x00000007000f7306 */ /* 0x000e620000201400 */
[----:B------:R-:W-:-:S02]  /*5a10*/  ISETP.GE.AND P0, PT, R3, R250, PT ;  /* 0x000000fa0300720c */ /* 0x000fc40003f06270 */
[C---:B------:R-:W-:Y:S02]  /*5a20*/  ISETP.LT.OR P3, PT, R3.reuse, R247, P3 ;  /* 0x000000f70300720c */ /* 0x040fe40001f61670 */
[----:B------:R-:W-:Y:S02]  /*5a30*/  ISETP.LT.OR P0, PT, R3, R245, P0 ;  /* 0x000000f50300720c */ /* 0x000fe40000701670 */
[----:B------:R-:W-:Y:S01]  /*5a40*/  FSEL R69, R12, -INF , !P3 ;  /* 0xff8000000c457808 */ /* 0x000fe20005800000 */
[C---:B--2---:R-:W-:Y:S01]  /*5a50*/  IMAD.IADD R6, R241.reuse, 0x1, -R3 ;  /* 0x00000001f1067824 */ /* 0x044fe200078e0a03 */
[----:B------:R-:W-:Y:S01]  /*5a60*/  ISETP.GE.AND P3, PT, R0, R249, PT ;  /* 0x000000f90000720c */ /* 0x000fe20003f66270 */
[----:B------:R-:W-:Y:S02]  /*5a70*/  IMAD.IADD R3, R241, 0x1, -R0 ;  /* 0x00000001f1037824 */ /* 0x000fe400078e0a00 */
[----:B---3--:R-:W-:Y:S01]  /*5a80*/  FFMA.FTZ R11, R13, -UR21, R56 ;  /* 0x800000150d0b7c23 */ /* 0x008fe20008010038 */
[----:B------:R-:W-:-:S02]  /*5a90*/  IABS R6, R6 ;  /* 0x0000000600067213 */ /* 0x000fc40000000000 */
[----:B------:R-:W-:Y:S01]  /*5aa0*/  IABS R3, R3 ;  /* 0x0000000300037213 */ /* 0x000fe20000000000 */
[----:B-1----:R-:W-:Y:S01]  /*5ab0*/  FFMA.FTZ R10, R15, -UR21, R58 ;  /* 0x800000150f0a7c23 */ /* 0x002fe2000801003a */
[----:B------:R-:W-:Y:S01]  /*5ac0*/  FSEL R74, R11, -INF , !P6 ;  /* 0xff8000000b4a7808 */ /* 0x000fe20007000000 */
[----:B------:R-:W-:Y:S01]  /*5ad0*/  IMAD.MOV.U32 R7, RZ, RZ, R6 ;  /* 0x000000ffff077224 */ /* 0x000fe200078e0006 */
[----:B------:R-:W-:Y:S01]  /*5ae0*/  IABS R6, R8 ;  /* 0x0000000800067213 */ /* 0x000fe20000000000 */
[----:B------:R-:W-:Y:S01]  /*5af0*/  FFMA.FTZ R8, R14, -UR21, R50 ;  /* 0x800000150e087c23 */ /* 0x000fe20008010032 */
[----:B------:R-:W-:Y:S01]  /*5b00*/  FSEL R82, R10, -INF , !P5 ;  /* 0xff8000000a527808 */ /* 0x000fe20006800000 */
[----:B------:R1:W-:Y:S01]  /*5b10*/  I2F R32, R7 ;  /* 0x0000000700207306 */ /* 0x0003e20000201400 */
[----:B------:R-:W-:Y:S02]  /*5b20*/  ISETP.GE.AND P6, PT, R0, R251, PT ;  /* 0x000000fb0000720c */ /* 0x000fe40003fc6270 */
[----:B------:R-:W-:Y:S01]  /*5b30*/  FSEL R73, R8, -INF , !P2 ;  /* 0xff80000008497808 */ /* 0x000fe20005000000 */
[----:B------:R-:W-:Y:S01]  /*5b40*/  IMAD.IADD R8, R241, 0x1, -R5 ;  /* 0x00000001f1087824 */ /* 0x000fe200078e0a05 */
[----:B------:R-:W-:-:S02]  /*5b50*/  ISETP.GE.AND P2, PT, R0, R252, PT ;  /* 0x000000fc0000720c */ /* 0x000fc40003f46270 */
[C---:B------:R-:W-:Y:S01]  /*5b60*/  ISETP.GE.AND P5, PT, R0.reuse, R250, PT ;  /* 0x000000fa0000720c */ /* 0x040fe20003fa6270 */
[----:B------:R2:W3:Y:S01]  /*5b70*/  I2F R27, R6 ;  /* 0x00000006001b7306 */ /* 0x0004e20000201400 */
[C---:B------:R-:W-:Y:S02]  /*5b80*/  ISETP.LT.OR P2, PT, R0.reuse, R247, P2 ;  /* 0x000000f70000720c */ /* 0x040fe40001741670 */
[C---:B------:R-:W-:Y:S02]  /*5b90*/  ISETP.LT.OR P6, PT, R0.reuse, R246, P6 ;  /* 0x000000f60000720c */ /* 0x040fe400037c1670 */
[C---:B------:R-:W-:Y:S02]  /*5ba0*/  ISETP.LT.OR P5, PT, R0.reuse, R245, P5 ;  /* 0x000000f50000720c */ /* 0x040fe40002fa1670 */
[----:B------:R-:W-:Y:S02]  /*5bb0*/  ISETP.LT.OR P3, PT, R0, R244, P3 ;  /* 0x000000f40000720c */ /* 0x000fe40001f61670 */
[----:B-1----:R-:W-:Y:S01]  /*5bc0*/  IABS R7, R9 ;  /* 0x0000000900077213 */ /* 0x002fe20000000000 */
[----:B------:R-:W-:-:S04]  /*5bd0*/  IMAD.IADD R9, R243, 0x1, -R5 ;  /* 0x00000001f3097824 */ /* 0x000fc800078e0a05 */
[----:B--2---:R-:W-:Y:S02]  /*5be0*/  IMAD.MOV.U32 R6, RZ, RZ, R7 ;  /* 0x000000ffff067224 */ /* 0x004fe400078e0007 */
[----:B------:R-:W-:Y:S02]  /*5bf0*/  IMAD.IADD R7, R243, 0x1, -R0 ;  /* 0x00000001f3077824 */ /* 0x000fe400078e0a00 */
[----:B------:R1:W2:Y:S01]  /*5c00*/  I2F R13, R6 ;  /* 0x00000006000d7306 */ /* 0x0002a20000201400 */
[----:B---3--:R-:W-:-:S05]  /*5c10*/  FFMA.FTZ R11, R27, -UR21, R57 ;  /* 0x800000151b0b7c23 */ /* 0x008fca0008010039 */
[----:B------:R-:W-:Y:S02]  /*5c20*/  FSEL R71, R11, -INF , !P0 ;  /* 0xff8000000b477808 */ /* 0x000fe40004000000 */
[----:B------:R-:W-:-:S04]  /*5c30*/  ISETP.GE.AND P0, PT, R5, R251, PT ;  /* 0x000000fb0500720c */ /* 0x000fc80003f06270 */
[----:B------:R-:W-:Y:S01]  /*5c40*/  ISETP.LT.OR P0, PT, R5, R246, P0 ;  /* 0x000000f60500720c */ /* 0x000fe20000701670 */
[----:B-1----:R-:W-:Y:S01]  /*5c50*/  IMAD.MOV.U32 R6, RZ, RZ, R3 ;  /* 0x000000ffff067224 */ /* 0x002fe200078e0003 */
[----:B------:R-:W-:Y:S01]  /*5c60*/  IABS R3, R7 ;  /* 0x0000000700037213 */ /* 0x000fe20000000000 */
[----:B------:R-:W-:Y:S01]  /*5c70*/  IMAD.IADD R7, R248, 0x1, -R0 ;  /* 0x00000001f8077824 */ /* 0x000fe200078e0a00 */
[----:B------:R-:W-:Y:S01]  /*5c80*/  IABS R0, R9 ;  /* 0x0000000900007213 */ /* 0x000fe20000000000 */
[----:B------:R1:W3:Y:S01]  /*5c90*/  I2F R26, R6 ;  /* 0x00000006001a7306 */ /* 0x0002e20000201400 */
[----:B--2---:R-:W-:-:S05]  /*5ca0*/  FFMA.FTZ R9, R13, -UR21, R59 ;  /* 0x800000150d097c23 */ /* 0x004fca000801003b */
[----:B------:R-:W-:Y:S02]  /*5cb0*/  FSEL R78, R9, -INF , !P4 ;  /* 0xff800000094e7808 */ /* 0x000fe40006000000 */
[----:B------:R-:W-:-:S04]  /*5cc0*/  ISETP.GE.AND P4, PT, R5, R250, PT ;  /* 0x000000fa0500720c */ /* 0x000fc80003f86270 */
[----:B------:R-:W-:Y:S01]  /*5cd0*/  ISETP.LT.OR P4, PT, R5, R245, P4 ;  /* 0x000000f50500720c */ /* 0x000fe20002781670 */
[----:B-1----:R-:W-:Y:S01]  /*5ce0*/  IMAD.MOV.U32 R6, RZ, RZ, R3 ;  /* 0x000000ffff067224 */ /* 0x002fe200078e0003 */
[----:B------:R-:W-:Y:S01]  /*5cf0*/  IABS R3, R7 ;  /* 0x0000000700037213 */ /* 0x000fe20000000000 */
[----:B------:R-:W-:Y:S02]  /*5d00*/  IMAD.IADD R7, R248, 0x1, -R5 ;  /* 0x00000001f8077824 */ /* 0x000fe400078e0a05 */
[----:B------:R1:W2:Y:S01]  /*5d10*/  I2F R25, R6 ;  /* 0x0000000600197306 */ /* 0x0002a20000201400 */
[----:B---3--:R-:W-:-:S05]  /*5d20*/  FFMA.FTZ R9, R26, -UR21, R30 ;  /* 0x800000151a097c23 */ /* 0x008fca000801001e */
[----:B------:R-:W-:Y:S01]  /*5d30*/  FSEL R65, R9, -INF , !P6 ;  /* 0xff80000009417808 */ /* 0x000fe20007000000 */
[----:B-1----:R-:W-:Y:S01]  /*5d40*/  IMAD.MOV.U32 R6, RZ, RZ, R3 ;  /* 0x000000ffff067224 */ /* 0x002fe200078e0003 */
[----:B------:R-:W-:Y:S01]  /*5d50*/  IABS R3, R8 ;  /* 0x0000000800037213 */ /* 0x000fe20000000000 */
[----:B------:R-:W-:Y:S02]  /*5d60*/  FFMA.FTZ R8, R32, -UR21, R51 ;  /* 0x8000001520087c23 */ /* 0x000fe40008010033 */
[----:B------:R1:W3:Y:S01]  /*5d70*/  I2F R14, R6 ;  /* 0x00000006000e7306 */ /* 0x0002e20000201400 */
[----:B------:R-:W-:Y:S01]  /*5d80*/  HMMA.16816.F32 R48, R52, R16, R116 ;  /* 0x000000103430723c */ /* 0x000fe20000001874 */
[----:B--2---:R-:W-:Y:S01]  /*5d90*/  FFMA.FTZ R11, R25, -UR21, R20 ;  /* 0x80000015190b7c23 */ /* 0x004fe20008010014 */
[----:B------:R-:W-:Y:S01]  /*5da0*/  FSEL R70, R8, -INF , !P1 ;  /* 0xff80000008467808 */ /* 0x000fe20004800000 */
[----:B------:R-:W-:Y:S01]  /*5db0*/  FFMA.FTZ R8, R33, -UR21, R28 ;  /* 0x8000001521087c23 */ /* 0x000fe2000801001c */
[----:B------:R-:W-:-:S02]  /*5dc0*/  ISETP.GE.AND P1, PT, R5, R252, PT ;  /* 0x000000fc0500720c */ /* 0x000fc40003f26270 */
[----:B------:R-:W-:Y:S01]  /*5dd0*/  FSEL R68, R11, -INF , !P5 ;  /* 0xff8000000b447808 */ /* 0x000fe20006800000 */
[----:B------:R-:W2:Y:S01]  /*5de0*/  I2F R15, R3 ;  /* 0x00000003000f7306 */ /* 0x000ea20000201400 */
[----:B------:R-:W-:Y:S01]  /*5df0*/  FSEL R66, R8, -INF , !P2 ;  /* 0xff80000008427808 */ /* 0x000fe20005000000 */
[----:B------:R-:W-:Y:S01]  /*5e00*/  HMMA.16816.F32 R32, R36, R18, R112 ;  /* 0x000000122420723c */ /* 0x000fe20000001870 */
[C---:B------:R-:W-:Y:S02]  /*5e10*/  ISETP.GE.AND P2, PT, R5.reuse, R249, PT ;  /* 0x000000f90500720c */ /* 0x040fe40003f46270 */
[C---:B------:R-:W-:Y:S02]  /*5e20*/  ISETP.LT.OR P1, PT, R5.reuse, R247, P1 ;  /* 0x000000f70500720c */ /* 0x040fe40000f21670 */
[----:B------:R-:W-:Y:S01]  /*5e30*/  ISETP.LT.OR P2, PT, R5, R244, P2 ;  /* 0x000000f40500720c */ /* 0x000fe20001741670 */
[----:B-1----:R-:W-:Y:S01]  /*5e40*/  IMAD.MOV.U32 R6, RZ, RZ, R0 ;  /* 0x000000ffff067224 */ /* 0x002fe200078e0000 */
[----:B------:R-:W-:Y:S01]  /*5e50*/  IABS R0, R7 ;  /* 0x0000000700007213 */ /* 0x000fe20000000000 */
[----:B---3--:R-:W-:Y:S01]  /*5e60*/  FFMA.FTZ R12, R14, -UR21, R22 ;  /* 0x800000150e0c7c23 */ /* 0x008fe20008010016 */
[----:B------:R-:W-:Y:S01]  /*5e70*/  IADD3 R5, R24, 0x28, RZ ;  /* 0x0000002818057810 */ /* 0x000fe20007ffe0ff */
[----:B------:R1:W3:Y:S01]  /*5e80*/  I2F R13, R6 ;  /* 0x00000006000d7306 */ /* 0x0002e20000201400 */
[----:B------:R-:W-:-:S02]  /*5e90*/  FFMA.FTZ R14, R44, -UR21, R29 ;  /* 0x800000152c0e7c23 */ /* 0x000fc4000801001d */
[----:B------:R-:W-:Y:S01]  /*5ea0*/  FSEL R77, R12, -INF , !P3 ;  /* 0xff8000000c4d7808 */ /* 0x000fe20005800000 */
[----:B--2---:R-:W-:Y:S01]  /*5eb0*/  FFMA.FTZ R15, R15, -UR21, R31 ;  /* 0x800000150f0f7c23 */ /* 0x004fe2000801001f */
[----:B------:R-:W-:Y:S01]  /*5ec0*/  IADD3 R3, R24, 0x20, RZ ;  /* 0x0000002018037810 */ /* 0x000fe20007ffe0ff */
[----:B------:R-:W-:Y:S01]  /*5ed0*/  HMMA.16816.F32 R44, R52, R18, R120 ;  /* 0x00000012342c723c */ /* 0x000fe20000001878 */
[----:B------:R-:W2:Y:S01]  /*5ee0*/  LDSM.16.M88.4 R28, [R225+0x3800] ;  /* 0x00380000e11c783b */ /* 0x000ea20000000200 */
[----:B------:R-:W-:-:S04]  /*5ef0*/  DEPBAR.LE SB0, 0x0 ;  /* 0x000080000000791a */ /* 0x000fc80000000000 */
[----:B------:R-:W-:Y:S01]  /*5f00*/  IMAD.IADD R7, R242, 0x1, -R3 ;  /* 0x00000001f2077824 */ /* 0x000fe200078e0a03 */
[----:B------:R-:W-:Y:S01]  /*5f10*/  BAR.SYNC.DEFER_BLOCKING 0x0 ;  /* 0x0000000000007b1d */ /* 0x000fe20000010000 */
[----:B------:R-:W-:Y:S01]  /*5f20*/  ISETP.GE.AND P6, PT, R3, R252, PT ;  /* 0x000000fc0300720c */ /* 0x000fe20003fc6270 */
[----:B-1----:R-:W-:Y:S02]  /*5f30*/  IMAD.MOV.U32 R6, RZ, RZ, R0 ;  /* 0x000000ffff067224 */ /* 0x002fe400078e0000 */
[----:B------:R-:W-:Y:S01]  /*5f40*/  IABS R0, R7 ;  /* 0x0000000700007213 */ /* 0x000fe20000000000 */
[----:B---3--:R-:W-:Y:S01]  /*5f50*/  FFMA.FTZ R17, R13, -UR21, R21 ;  /* 0x800000150d117c23 */ /* 0x008fe20008010015 */
[C---:B------:R-:W-:Y:S01]  /*5f60*/  ISETP.GE.AND P5, PT, R3.reuse, R251, PT ;  /* 0x000000fb0300720c */ /* 0x040fe20003fa6270 */
[----:B------:R-:W1:Y:S01]  /*5f70*/  I2F R10, R6 ;  /* 0x00000006000a7306 */ /* 0x000e620000201400 */
[C---:B------:R-:W-:Y:S02]  /*5f80*/  ISETP.GE.AND P3, PT, R3.reuse, R250, PT ;  /* 0x000000fa0300720c */ /* 0x040fe40003f66270 */
[----:B------:R-:W-:-:S02]  /*5f90*/  ISETP.LT.OR P6, PT, R3, R247, P6 ;  /* 0x000000f70300720c */ /* 0x000fc400037c1670 */
[C---:B------:R-:W-:Y:S02]  /*5fa0*/  ISETP.LT.OR P5, PT, R3.reuse, R246, P5 ;  /* 0x000000f60300720c */ /* 0x040fe40002fa1670 */
[----:B------:R-:W-:Y:S01]  /*5fb0*/  ISETP.LT.OR P3, PT, R3, R245, P3 ;  /* 0x000000f50300720c */ /* 0x000fe20001f61670 */
[----:B------:R3:W4:Y:S01]  /*5fc0*/  I2F R7, R0 ;  /* 0x0000000000077306 */ /* 0x0007220000201400 */
[----:B------:R-:W-:Y:S02]  /*5fd0*/  FSEL R64, R15, -INF , !P0 ;  /* 0xff8000000f407808 */ /* 0x000fe40004000000 */
[----:B------:R-:W-:Y:S01]  /*5fe0*/  FSEL R67, R17, -INF , !P4 ;  /* 0xff80000011437808 */ /* 0x000fe20006000000 */
[----:B-1----:R-:W-:-:S05]  /*5ff0*/  FFMA.FTZ R13, R10, -UR21, R23 ;  /* 0x800000150a0d7c23 */ /* 0x002fca0008010017 */
[----:B------:R-:W-:Y:S02]  /*6000*/  FSEL R76, R13, -INF , !P2 ;  /* 0xff8000000d4c7808 */ /* 0x000fe40005000000 */
[----:B---3--:R-:W-:Y:S01]  /*6010*/  IADD3 R0, R24, 0x21, RZ ;  /* 0x0000002118007810 */ /* 0x008fe20007ffe0ff */
[----:B----4-:R-:W-:Y:S01]  /*6020*/  FFMA.FTZ R16, R7, -UR21, R40 ;  /* 0x8000001507107c23 */ /* 0x010fe20008010028 */
[----:B------:R-:W-:Y:S01]  /*6030*/  FSEL R40, R14, -INF , !P1 ;  /* 0xff8000000e287808 */ /* 0x000fe20004800000 */
[C---:B------:R-:W-:Y:S01]  /*6040*/  IMAD.IADD R7, R242.reuse, 0x1, -R5 ;  /* 0x00000001f2077824 */ /* 0x040fe200078e0a05 */
[----:B------:R-:W-:Y:S01]  /*6050*/  ISETP.GE.AND P1, PT, R3, R249, PT ;  /* 0x000000f90300720c */ /* 0x000fe20003f26270 */
[----:B------:R-:W-:Y:S01]  /*6060*/  IMAD.IADD R6, R242, 0x1, -R0 ;  /* 0x00000001f2067824 */ /* 0x000fe200078e0a00 */
[----:B------:R-:W-:Y:S01]  /*6070*/  FSEL R193, R16, -INF , !P6 ;  /* 0xff80000010c17808 */ /* 0x000fe20007000000 */
[----:B--2---:R-:W-:Y:S01]  /*6080*/  HMMA.16816.F32 R56, R36, R28, R60 ;  /* 0x0000001c2438723c */ /* 0x004fe2000000183c */
[----:B------:R-:W-:-:S02]  /*6090*/  IABS R7, R7 ;  /* 0x0000000700077213 */ /* 0x000fc40000000000 */
[----:B------:R-:W-:Y:S02]  /*60a0*/  IABS R6, R6 ;  /* 0x0000000600067213 */ /* 0x000fe40000000000 */
[----:B------:R1:W-:Y:S01]  /*60b0*/  I2F R21, R7 ;  /* 0x0000000700157306 */ /* 0x0003e20000201400 */
[----:B------:R-:W-:Y:S02]  /*60c0*/  ISETP.LT.OR P1, PT, R3, R244, P1 ;  /* 0x000000f40300720c */ /* 0x000fe40000f21670 */
[----:B------:R-:W-:Y:S01]  /*60d0*/  IMAD.MOV.U32 R8, RZ, RZ, R6 ;  /* 0x000000ffff087224 */ /* 0x000fe200078e0006 */
[C---:B------:R-:W-:Y:S01]  /*60e0*/  ISETP.GE.AND P0, PT, R0.reuse, R252, PT ;  /* 0x000000fc0000720c */ /* 0x040fe20003f06270 */
[----:B------:R-:W-:Y:S01]  /*60f0*/  IMAD.IADD R6, R241, 0x1, -R3 ;  /* 0x00000001f1067824 */ /* 0x000fe200078e0a03 */
[C---:B------:R-:W-:Y:S01]  /*6100*/  ISETP.GE.AND P4, PT, R0.reuse, R251, PT ;  /* 0x000000fb0000720c */ /* 0x040fe20003f86270 */
[----:B------:R-:W-:Y:S01]  /*6110*/  HMMA.16816.F32 R60, R52, R28, R124 ;  /* 0x0000001c343c723c */ /* 0x000fe2000000187c */
[----:B------:R2:W3:Y:S01]  /*6120*/  I2F R20, R8 ;  /* 0x0000000800147306 */ /* 0x0004e20000201400 */
[----:B------:R-:W-:-:S02]  /*6130*/  ISETP.GE.AND P2, PT, R0, R250, PT ;  /* 0x000000fa0000720c */ /* 0x000fc40003f46270 */
[----:B------:R-:W-:Y:S02]  /*6140*/  IABS R6, R6 ;  /* 0x0000000600067213 */ /* 0x000fe40000000000 */
[C---:B------:R-:W-:Y:S02]  /*6150*/  ISETP.GE.AND P6, PT, R0.reuse, R249, PT ;  /* 0x000000f90000720c */ /* 0x040fe40003fc6270 */
[C---:B------:R-:W-:Y:S01]  /*6160*/  ISETP.LT.OR P0, PT, R0.reuse, R247, P0 ;  /* 0x000000f70000720c */ /* 0x040fe20000701670 */
[----:B------:R4:W5:Y:S01]  /*6170*/  I2F R10, R6 ;  /* 0x00000006000a7306 */ /* 0x0009620000201400 */
[----:B-1----:R-:W-:Y:S01]  /*6180*/  IMAD.IADD R7, R241, 0x1, -R0 ;  /* 0x00000001f1077824 */ /* 0x002fe200078e0a00 */
[C---:B------:R-:W-:Y:S02]  /*6190*/  ISETP.LT.OR P4, PT, R0.reuse, R246, P4 ;  /* 0x000000f60000720c */ /* 0x040fe40002781670 */
[C---:B------:R-:W-:Y:S02]  /*61a0*/  ISETP.LT.OR P2, PT, R0.reuse, R245, P2 ;  /* 0x000000f50000720c */ /* 0x040fe40001741670 */
[----:B------:R-:W-:Y:S01]  /*61b0*/  ISETP.LT.OR P6, PT, R0, R244, P6 ;  /* 0x000000f40000720c */ /* 0x000fe200037c1670 */
[----:B--2---:R-:W-:-:S02]  /*61c0*/  IMAD.IADD R8, R243, 0x1, -R3 ;  /* 0x00000001f3087824 */ /* 0x004fc400078e0a03 */
[----:B---3--:R-:W-:-:S03]  /*61d0*/  FFMA.FTZ R13, R20, -UR21, R41 ;  /* 0x80000015140d7c23 */ /* 0x008fc60008010029 */
[----:B------:R-:W-:Y:S02]  /*61e0*/  IABS R8, R8 ;  /* 0x0000000800087213 */ /* 0x000fe40000000000 */
[----:B------:R-:W-:Y:S01]  /*61f0*/  FSEL R189, R13, -INF , !P0 ;  /* 0xff8000000dbd7808 */ /* 0x000fe20004000000 */
[----:B----4-:R-:W-:Y:S01]  /*6200*/  IMAD.IADD R6, R248, 0x1, -R3 ;  /* 0x00000001f8067824 */ /* 0x010fe200078e0a03 */
[----:B------:R-:W-:Y:S01]  /*6210*/  ISETP.GE.AND P0, PT, R5, R249, PT ;  /* 0x000000f90500720c */ /* 0x000fe20003f06270 */
[----:B------:R-:W-:Y:S02]  /*6220*/  IMAD.MOV.U32 R3, RZ, RZ, R8 ;  /* 0x000000ffff037224 */ /* 0x000fe400078e0008 */
[----:B-----5:R-:W-:Y:S01]  /*6230*/  FFMA.FTZ R10, R10, -UR21, R42 ;  /* 0x800000150a0a7c23 */ /* 0x020fe2000801002a */
[----:B------:R-:W-:Y:S01]  /*6240*/  IABS R9, R6 ;  /* 0x0000000600097213 */ /* 0x000fe20000000000 */
[----:B------:R1:W2:Y:S01]  /*6250*/  I2F R8, R3 ;  /* 0x0000000300087306 */ /* 0x0002a20000201400 */
[----:B------:R-:W-:Y:S01]  /*6260*/  IMAD.IADD R6, R243, 0x1, -R0 ;  /* 0x00000001f3067824 */ /* 0x000fe200078e0a00 */
[----:B------:R-:W-:-:S02]  /*6270*/  ISETP.LT.OR P0, PT, R5, R244, P0 ;  /* 0x000000f40500720c */ /* 0x000fc40000701670 */
[----:B------:R-:W-:Y:S02]  /*6280*/  FSEL R191, R10, -INF , !P5 ;  /* 0xff8000000abf7808 */ /* 0x000fe40006800000 */
[----:B------:R-:W-:Y:S02]  /*6290*/  IABS R6, R6 ;  /* 0x0000000600067213 */ /* 0x000fe40000000000 */
[----:B------:R-:W-:-:S04]  /*62a0*/  ISETP.GE.AND P5, PT, R5, R252, PT ;  /* 0x000000fc0500720c */ /* 0x000fc80003fa6270 */
[----:B------:R-:W-:Y:S02]  /*62b0*/  ISETP.LT.OR P5, PT, R5, R247, P5 ;  /* 0x000000f70500720c */ /* 0x000fe40002fa1670 */
[----:B-1----:R-:W-:Y:S01]  /*62c0*/  IABS R3, R7 ;  /* 0x0000000700037213 */ /* 0x002fe20000000000 */
[----:B------:R-:W-:Y:S02]  /*62d0*/  IMAD.MOV.U32 R7, RZ, RZ, R9 ;  /* 0x000000ffff077224 */ /* 0x000fe400078e0009 */
[----:B--2---:R-:W-:Y:S01]  /*62e0*/  FFMA.FTZ R11, R8, -UR21, R48 ;  /* 0x80000015080b7c23 */ /* 0x004fe20008010030 */
[----:B------:R1:W-:Y:S01]  /*62f0*/  I2F R16, R3 ;  /* 0x0000000300107306 */ /* 0x0003e20000201400 */
[----:B------:R-:W-:-:S03]  /*6300*/  IMAD.IADD R8, R243, 0x1, -R5 ;  /* 0x00000001f3087824 */ /* 0x000fc600078e0a05 */
[----:B------:R-:W-:Y:S02]  /*6310*/  FSEL R190, R11, -INF , !P3 ;  /* 0xff8000000bbe7808 */ /* 0x000fe40005800000 */
[C---:B------:R-:W-:Y:S02]  /*6320*/  ISETP.GE.AND P3, PT, R5.reuse, R251, PT ;  /* 0x000000fb0500720c */ /* 0x040fe40003f66270 */
[----:B------:R-:W2:Y:S02]  /*6330*/  I2F R7, R7 ;  /* 0x0000000700077306 */ /* 0x000ea40000201400 */
[----:B------:R-:W-:Y:S01]  /*6340*/  ISETP.LT.OR P3, PT, R5, R246, P3 ;  /* 0x000000f60500720c */ /* 0x000fe20001f61670 */
[----:B-1----:R-:W-:Y:S02]  /*6350*/  IMAD.IADD R3, R248, 0x1, -R0 ;  /* 0x00000001f8037824 */ /* 0x002fe400078e0a00 */
[----:B------:R-:W-:-:S03]  /*6360*/  IMAD.MOV.U32 R0, RZ, RZ, R6 ;  /* 0x000000ffff007224 */ /* 0x000fc600078e0006 */
[----:B------:R-:W-:Y:S01]  /*6370*/  IABS R6, R3 ;  /* 0x0000000300067213 */ /* 0x000fe20000000000 */
[----:B------:R-:W-:Y:S01]  /*6380*/  IMAD.IADD R3, R241, 0x1, -R5 ;  /* 0x00000001f1037824 */ /* 0x000fe200078e0a05 */
[----:B------:R1:W3:Y:S01]  /*6390*/  I2F R15, R0 ;  /* 0x00000000000f7306 */ /* 0x0002e20000201400 */
[----:B--2---:R-:W-:-:S03]  /*63a0*/  FFMA.FTZ R12, R7, -UR21, R50 ;  /* 0x80000015070c7c23 */ /* 0x004fc60008010032 */
[----:B------:R-:W-:Y:S02]  /*63b0*/  IABS R3, R3 ;  /* 0x0000000300037213 */ /* 0x000fe40000000000 */
[----:B------:R-:W-:Y:S01]  /*63c0*/  FSEL R192, R12, -INF , !P1 ;  /* 0xff8000000cc07808 */ /* 0x000fe20004800000 */
[----:B------:R-:W-:Y:S01]  /*63d0*/  FFMA.FTZ R12, R16, -UR21, R43 ;  /* 0x80000015100c7c23 */ /* 0x000fe2000801002b */
[----:B------:R2:W4:Y:S01]  /*63e0*/  I2F R18, R6 ;  /* 0x0000000600127306 */ /* 0x0005220000201400 */
[----:B------:R-:W-:Y:S01]  /*63f0*/  IMAD.MOV.U32 R7, RZ, RZ, R3 ;  /* 0x000000ffff077224 */ /* 0x000fe200078e0003 */
[----:B------:R-:W-:Y:S01]  /*6400*/  IABS R3, R8 ;  /* 0x0000000800037213 */ /* 0x000fe20000000000 */
[----:B------:R-:W-:Y:S01]  /*6410*/  IMAD.IADD R8, R248, 0x1, -R5 ;  /* 0x00000001f8087824 */ /* 0x000fe200078e0a05 */
[----:B------:R-:W-:Y:S02]  /*6420*/  ISETP.GE.AND P1, PT, R5, R250, PT ;  /* 0x000000fa0500720c */ /* 0x000fe40003f26270 */
[----:B------:R-:W-:-:S02]  /*6430*/  FSEL R175, R12, -INF , !P4 ;  /* 0xff8000000caf7808 */ /* 0x000fc40006000000 */
[----:B-1----:R-:W-:Y:S01]  /*6440*/  IADD3 R0, R24, 0x29, RZ ;  /* 0x0000002918007810 */ /* 0x002fe20007ffe0ff */
[----:B------:R1:W5:Y:S01]  /*6450*/  I2F R14, R7 ;  /* 0x00000007000e7306 */ /* 0x0003620000201400 */
[----:B------:R-:W-:Y:S01]  /*6460*/  ISETP.LT.OR P1, PT, R5, R245, P1 ;  /* 0x000000f50500720c */ /* 0x000fe20000f21670 */
[----:B---3--:R-:W-:Y:S01]  /*6470*/  FFMA.FTZ R16, R15, -UR21, R49 ;  /* 0x800000150f107c23 */ /* 0x008fe20008010031 */
[----:B------:R-:W-:Y:S01]  /*6480*/  ISETP.GE.AND P4, PT, R0, R252, PT ;  /* 0x000000fc0000720c */ /* 0x000fe20003f86270 */
[----:B------:R-:W-:Y:S02]  /*6490*/  IMAD.IADD R9, R242, 0x1, -R0 ;  /* 0x00000001f2097824 */ /* 0x000fe400078e0a00 */
[----:B------:R-:W-:Y:S01]  /*64a0*/  FFMA.FTZ R15, R21, -UR21, R32 ;  /* 0x80000015150f7c23 */ /* 0x000fe20008010020 */
[----:B--2---:R-:W-:Y:S01]  /*64b0*/  IADD3 R6, R24, 0x30, RZ ;  /* 0x0000003018067810 */ /* 0x004fe20007ffe0ff */
[----:B----4-:R-:W-:Y:S01]  /*64c0*/  FFMA.FTZ R13, R18, -UR21, R51 ;  /* 0x80000015120d7c23 */ /* 0x010fe20008010033 */
[----:B------:R-:W-:-:S02]  /*64d0*/  IABS R9, R9 ;  /* 0x0000000900097213 */ /* 0x000fc40000000000 */
[----:B------:R-:W-:Y:S02]  /*64e0*/  FSEL R174, R16, -INF , !P2 ;  /* 0xff80000010ae7808 */ /* 0x000fe40005000000 */
[----:B------:R-:W-:Y:S01]  /*64f0*/  FSEL R188, R13, -INF , !P6 ;  /* 0xff8000000dbc7808 */ /* 0x000fe20007000000 */
[----:B------:R-:W-:Y:S01]  /*6500*/  IMAD.MOV.U32 R5, RZ, RZ, R9 ;  /* 0x000000ffff057224 */ /* 0x000fe200078e0009 */
[----:B------:R-:W-:Y:S01]  /*6510*/  FSEL R172, R15, -INF , !P5 ;  /* 0xff8000000fac7808 */ /* 0x000fe20006800000 */
[----:B-1----:R-:W-:Y:S01]  /*6520*/  IMAD.MOV.U32 R7, RZ, RZ, R3 ;  /* 0x000000ffff077224 */ /* 0x002fe200078e0003 */
[----:B------:R-:W-:Y:S01]  /*6530*/  IABS R3, R8 ;  /* 0x0000000800037213 */ /* 0x000fe20000000000 */
[----:B------:R1:W2:Y:S01]  /*6540*/  I2F R17, R5 ;  /* 0x0000000500117306 */ /* 0x0002a20000201400 */
[----:B------:R-:W-:Y:S01]  /*6550*/  IMAD.IADD R9, R243, 0x1, -R0 ;  /* 0x00000001f3097824 */ /* 0x000fe200078e0a00 */
[----:B------:R-:W-:Y:S01]  /*6560*/  ISETP.GE.AND P2, PT, R0, R251, PT ;  /* 0x000000fb0000720c */ /* 0x000fe20003f46270 */
[----:B-----5:R-:W-:Y:S01]  /*6570*/  FFMA.FTZ R18, R14, -UR21, R34 ;  /* 0x800000150e127c23 */ /* 0x020fe20008010022 */
[----:B------:R-:W-:-:S02]  /*6580*/  ISETP.GE.AND P6, PT, R0, R250, PT ;  /* 0x000000fa0000720c */ /* 0x000fc40003fc6270 */
[C---:B------:R-:W-:Y:S02]  /*6590*/  ISETP.GE.AND P5, PT, R0.reuse, R249, PT ;  /* 0x000000f90000720c */ /* 0x040fe40003fa6270 */
[----:B------:R3:W4:Y:S01]  /*65a0*/  I2F R8, R3 ;  /* 0x0000000300087306 */ /* 0x0007220000201400 */
[C---:B------:R-:W-:Y:S02]  /*65b0*/  ISETP.LT.OR P4, PT, R0.reuse, R247, P4 ;  /* 0x000000f70000720c */ /* 0x040fe40002781670 */
[C---:B------:R-:W-:Y:S02]  /*65c0*/  ISETP.LT.OR P2, PT, R0.reuse, R246, P2 ;  /* 0x000000f60000720c */ /* 0x040fe40001741670 */
[C---:B------:R-:W-:Y:S02]  /*65d0*/  ISETP.LT.OR P6, PT, R0.reuse, R245, P6 ;  /* 0x000000f50000720c */ /* 0x040fe400037c1670 */
[----:B------:R-:W-:Y:S01]  /*65e0*/  ISETP.LT.OR P5, PT, R0, R244, P5 ;  /* 0x000000f40000720c */ /* 0x000fe20002fa1670 */
[----:B------:R5:W5:Y:S01]  /*65f0*/  I2F R10, R7 ;  /* 0x00000007000a7306 */ /* 0x000b620000201400 */
[----:B-1----:R-:W-:Y:S01]  /*6600*/  IADD3 R5, R24, 0x31, RZ ;  /* 0x0000003118057810 */ /* 0x002fe20007ffe0ff */
[----:B--2---:R-:W-:Y:S01]  /*6610*/  FFMA.FTZ R12, R17, -UR21, R33 ;  /* 0x80000015110c7c23 */ /* 0x004fe20008010021 */
[----:B------:R-:W-:-:S02]  /*6620*/  FSEL R159, R18, -INF , !P3 ;  /* 0xff800000129f7808 */ /* 0x000fc40005800000 */
[----:B------:R-:W-:Y:S02]  /*6630*/  ISETP.GE.AND P3, PT, R6, R252, PT ;  /* 0x000000fc0600720c */ /* 0x000fe40003f66270 */
[----:B------:R-:W-:Y:S01]  /*6640*/  FSEL R156, R12, -INF , !P4 ;  /* 0xff8000000c9c7808 */ /* 0x000fe20006000000 */
[----:B---3--:R-:W-:Y:S01]  /*6650*/  IMAD.IADD R3, R242, 0x1, -R6 ;  /* 0x00000001f2037824 */ /* 0x008fe200078e0a06 */
[----:B------:R-:W-:Y:S01]  /*6660*/  ISETP.GE.AND P4, PT, R6, R249, PT ;  /* 0x000000f90600720c */ /* 0x000fe20003f86270 */
[----:B----4-:R-:W-:Y:S01]  /*6670*/  FFMA.FTZ R19, R8, -UR21, R46 ;  /* 0x8000001508137c23 */ /* 0x010fe2000801002e */
[----:B------:R-:W-:Y:S02]  /*6680*/  ISETP.LT.OR P3, PT, R6, R247, P3 ;  /* 0x000000f70600720c */ /* 0x000fe40001f61670 */
[----:B------:R-:W-:Y:S02]  /*6690*/  IABS R3, R3 ;  /* 0x0000000300037213 */ /* 0x000fe40000000000 */
[----:B------:R-:W-:Y:S01]  /*66a0*/  FSEL R173, R19, -INF , !P0 ;  /* 0xff80000013ad7808 */ /* 0x000fe20004000000 */
[----:B-----5:R-:W-:Y:S01]  /*66b0*/  IMAD.IADD R7, R241, 0x1, -R0 ;  /* 0x00000001f1077824 */ /* 0x020fe200078e0a00 */
[----:B------:R1:W2:Y:S01]  /*66c0*/  I2F R21, R3 ;  /* 0x0000000300157306 */ /* 0x0002a20000201400 */
[----:B------:R-:W-:Y:S01]  /*66d0*/  FFMA.FTZ R20, R10, -UR21, R44 ;  /* 0x800000150a147c23 */ /* 0x000fe2000801002c */
[----:B------:R-:W-:Y:S01]  /*66e0*/  ISETP.GE.AND P0, PT, R6, R250, PT ;  /* 0x000000fa0600720c */ /* 0x000fe20003f06270 */
[----:B------:R-:W-:Y:S01]  /*66f0*/  IMAD.IADD R10, R242, 0x1, -R5 ;  /* 0x00000001f20a7824 */ /* 0x000fe200078e0a05 */
[----:B------:R-:W-:-:S02]  /*6700*/  IABS R7, R7 ;  /* 0x0000000700077213 */ /* 0x000fc40000000000 */
[----:B------:R-:W-:Y:S02]  /*6710*/  FSEL R158, R20, -INF , !P1 ;  /* 0xff800000149e7808 */ /* 0x000fe40004800000 */
[C---:B------:R-:W-:Y:S01]  /*6720*/  ISETP.GE.AND P1, PT, R6.reuse, R251, PT ;  /* 0x000000fb0600720c */ /* 0x040fe20003f26270 */
[----:B------:R-:W-:Y:S01]  /*6730*/  IMAD.MOV.U32 R8, RZ, RZ, R7 ;  /* 0x000000ffff087224 */ /* 0x000fe200078e0007 */
[----:B------:R-:W-:Y:S02]  /*6740*/  IABS R7, R9 ;  /* 0x0000000900077213 */ /* 0x000fe40000000000 */
[C---:B------:R-:W-:Y:S01]  /*6750*/  ISETP.LT.OR P1, PT, R6.reuse, R246, P1 ;  /* 0x000000f60600720c */ /* 0x040fe20000f21670 */
[----:B------:R3:W4:Y:S01]  /*6760*/  I2F R11, R8 ;  /* 0x00000008000b7306 */ /* 0x0007220000201400 */
[----:B------:R-:W-:Y:S02]  /*6770*/  ISETP.LT.OR P0, PT, R6, R245, P0 ;  /* 0x000000f50600720c */ /* 0x000fe40000701670 */
[----:B-1----:R-:W-:Y:S01]  /*6780*/  IADD3 R3, R24, 0x38, RZ ;  /* 0x0000003818037810 */ /* 0x002fe20007ffe0ff */
[----:B--2---:R-:W-:Y:S01]  /*6790*/  FFMA.FTZ R12, R21, -UR21, R56 ;  /* 0x80000015150c7c23 */ /* 0x004fe20008010038 */
[----:B------:R-:W-:-:S03]  /*67a0*/  ISETP.LT.OR P4, PT, R6, R244, P4 ;  /* 0x000000f40600720c */ /* 0x000fc60002781670 */
[----:B------:R-:W-:Y:S01]  /*67b0*/  IMAD.IADD R9, R242, 0x1, -R3 ;  /* 0x00000001f2097824 */ /* 0x000fe200078e0a03 */
[----:B------:R-:W-:Y:S02]  /*67c0*/  FSEL R153, R12, -INF , !P3 ;  /* 0xff8000000c997808 */ /* 0x000fe40005800000 */
[C---:B------:R-:W-:Y:S02]  /*67d0*/  ISETP.GE.AND P3, PT, R5.reuse, R249, PT ;  /* 0x000000f90500720c */ /* 0x040fe40003f66270 */
[----:B------:R-:W-:Y:S02]  /*67e0*/  IABS R9, R9 ;  /* 0x0000000900097213 */ /* 0x000fe40000000000 */
[----:B------:R-:W-:Y:S01]  /*67f0*/  ISETP.LT.OR P3, PT, R5, R244, P3 ;  /* 0x000000f40500720c */ /* 0x000fe20001f61670 */
[----:B---3--:R-:W-:Y:S01]  /*6800*/  IMAD.MOV.U32 R8, RZ, RZ, R7 ;  /* 0x000000ffff087224 */ /* 0x008fe200078e0007 */
[----:B------:R-:W-:Y:S01]  /*6810*/  IABS R7, R10 ;  /* 0x0000000a00077213 */ /* 0x000fe20000000000 */
[----:B----4-:R-:W-:-:S02]  /*6820*/  FFMA.FTZ R14, R11, -UR21, R35 ;  /* 0x800000150b0e7c23 */ /* 0x010fc40008010023 */
[----:B------:R1:W2:Y:S03]  /*6830*/  I2F R10, R8 ;  /* 0x00000008000a7306 */ /* 0x0002a60000201400 */
[----:B------:R-:W-:Y:S02]  /*6840*/  FSEL R154, R14, -INF , !P2 ;  /* 0xff8000000e9a7808 */ /* 0x000fe40005000000 */
[----:B------:R-:W-:-:S03]  /*6850*/  ISETP.GE.AND P2, PT, R5, R252, PT ;  /* 0x000000fc0500720c */ /* 0x000fc60003f46270 */
[----:B------:R3:W4:Y:S01]  /*6860*/  I2F R16, R7 ;  /* 0x0000000700107306 */ /* 0x0007220000201400 */
[----:B------:R-:W-:Y:S01]  /*6870*/  ISETP.LT.OR P2, PT, R5, R247, P2 ;  /* 0x000000f70500720c */ /* 0x000fe20001741670 */
[----:B-1----:R-:W-:Y:S01]  /*6880*/  IMAD.IADD R8, R248, 0x1, -R0 ;  /* 0x00000001f8087824 */ /* 0x002fe200078e0a00 */
[----:B------:R-:W-:Y:S01]  /*6890*/  IADD3 R0, R24, 0x39, RZ ;  /* 0x0000003918007810 */ /* 0x000fe20007ffe0ff */
[----:B--2---:R-:W-:Y:S01]  /*68a0*/  FFMA.FTZ R15, R10, -UR21, R45 ;  /* 0x800000150a0f7c23 */ /* 0x004fe2000801002d */
[----:B------:R-:W-:Y:S01]  /*68b0*/  HMMA.16816.F32 R24, R36, R30, R148 ;  /* 0x0000001e2418723c */ /* 0x000fe20000001894 */
[--C-:B------:R-:W-:Y:S01]  /*68c0*/  IMAD.IADD R10, R243, 0x1, -R6.reuse ;  /* 0x00000001f30a7824 */ /* 0x100fe200078e0a06 */
[----:B------:R-:W-:Y:S02]  /*68d0*/  IABS R8, R8 ;  /* 0x0000000800087213 */ /* 0x000fe40000000000 */
[----:B------:R-:W-:Y:S01]  /*68e0*/  FSEL R155, R15, -INF , !P6 ;  /* 0xff8000000f9b7808 */ /* 0x000fe20007000000 */
[----:B---3--:R-:W-:Y:S01]  /*68f0*/  IMAD.MOV.U32 R7, RZ, RZ, R9 ;  /* 0x000000ffff077224 */ /* 0x008fe200078e0009 */
[----:B------:R-:W1:Y:S01]  /*6900*/  I2F R11, R8 ;  /* 0x00000008000b7306 */ /* 0x000e620000201400 */
[----:B------:R-:W-:Y:S01]  /*6910*/  IMAD.IADD R9, R241, 0x1, -R6 ;  /* 0x00000001f1097824 */ /* 0x000fe200078e0a06 */
[----:B------:R-:W-:Y:S01]  /*6920*/  ISETP.GE.AND P6, PT, R5, R251, PT ;  /* 0x000000fb0500720c */ /* 0x000fe20003fc6270 */
[----:B----4-:R-:W-:-:S02]  /*6930*/  FFMA.FTZ R12, R16, -UR21, R57 ;  /* 0x80000015100c7c23 */ /* 0x010fc40008010039 */
[----:B------:R-:W-:Y:S01]  /*6940*/  HMMA.16816.F32 R16, R52, R30, R128 ;  /* 0x0000001e3410723c */ /* 0x000fe20000001880 */
[----:B------:R-:W-:Y:S02]  /*6950*/  ISETP.LT.OR P6, PT, R5, R246, P6 ;  /* 0x000000f60500720c */ /* 0x000fe400037c1670 */
[----:B------:R2:W-:Y:S01]  /*6960*/  I2F R22, R7 ;  /* 0x0000000700167306 */ /* 0x0005e20000201400 */
[----:B------:R-:W-:Y:S02]  /*6970*/  FSEL R141, R12, -INF , !P2 ;  /* 0xff8000000c8d7808 */ /* 0x000fe40005000000 */
[----:B------:R-:W-:-:S04]  /*6980*/  ISETP.GE.AND P2, PT, R3, R249, PT ;  /* 0x000000f90300720c */ /* 0x000fc80003f46270 */
[----:B------:R-:W-:Y:S01]  /*6990*/  ISETP.LT.OR P2, PT, R3, R244, P2 ;  /* 0x000000f40300720c */ /* 0x000fe20001741670 */
[----:B--2---:R-:W-:-:S05]  /*69a0*/  IMAD.IADD R7, R242, 0x1, -R0 ;  /* 0x00000001f2077824 */ /* 0x004fca00078e0a00 */
[----:B------:R-:W-:-:S05]  /*69b0*/  IABS R7, R7 ;  /* 0x0000000700077213 */ /* 0x000fca0000000000 */
[----:B------:R-:W-:Y:S01]  /*69c0*/  IMAD.MOV.U32 R8, RZ, RZ, R7 ;  /* 0x000000ffff087224 */ /* 0x000fe200078e0007 */
[----:B------:R-:W-:Y:S01]  /*69d0*/  IABS R7, R9 ;  /* 0x0000000900077213 */ /* 0x000fe20000000000 */
[----:B------:R-:W-:Y:S02]  /*69e0*/  IMAD.IADD R9, R248, 0x1, -R5 ;  /* 0x00000001f8097824 */ /* 0x000fe400078e0a05 */
[----:B------:R2:W-:Y:S08]  /*69f0*/  I2F R23, R8 ;  /* 0x0000000800177306 */ /* 0x0005f00000201400 */
[----:B------:R3:W-:Y:S01]  /*6a00*/  I2F R13, R7 ;  /* 0x00000007000d7306 */ /* 0x0007e20000201400 */
[----:B--2---:R-:W-:Y:S01]  /*6a10*/  IABS R8, R10 ;  /* 0x0000000a00087213 */ /* 0x004fe20000000000 */
[----:B-1----:R-:W-:-:S05]  /*6a20*/  FFMA.FTZ R10, R11, -UR21, R47 ;  /* 0x800000150b0a7c23 */ /* 0x002fca000801002f */
[----:B------:R-:W-:Y:S01]  /*6a30*/  FSEL R157, R10, -INF , !P5 ;  /* 0xff8000000a9d7808 */ /* 0x000fe20006800000 */
[----:B------:R-:W-:Y:S01]  /*6a40*/  IMAD.IADD R10, R241, 0x1, -R0 ;  /* 0x00000001f10a7824 */ /* 0x000fe200078e0a00 */
[C---:B------:R-:W-:Y:S01]  /*6a50*/  ISETP.GE.AND P5, PT, R5.reuse, R250, PT ;  /* 0x000000fa0500720c */ /* 0x040fe20003fa6270 */
[----:B---3--:R-:W-:Y:S02]  /*6a60*/  IMAD.IADD R7, R248, 0x1, -R6 ;  /* 0x00000001f8077824 */ /* 0x008fe400078e0a06 */
[----:B------:R-:W-:Y:S01]  /*6a70*/  IMAD.MOV.U32 R6, RZ, RZ, R8 ;  /* 0x000000ffff067224 */ /* 0x000fe200078e0008 */
[----:B------:R-:W-:Y:S01]  /*6a80*/  ISETP.LT.OR P5, PT, R5, R245, P5 ;  /* 0x000000f50500720c */ /* 0x000fe20002fa1670 */
[--C-:B------:R-:W-:Y:S01]  /*6a90*/  IMAD.IADD R8, R243, 0x1, -R5.reuse ;  /* 0x00000001f3087824 */ /* 0x100fe200078e0a05 */
[----:B------:R-:W-:Y:S01]  /*6aa0*/  IABS R7, R7 ;  /* 0x0000000700077213 */ /* 0x000fe20000000000 */
[----:B------:R1:W2:Y:S08]  /*6ab0*/  I2F R11, R6 ;  /* 0x00000006000b7306 */ /* 0x0002b00000201400 */
[----:B------:R3:W4:Y:S01]  /*6ac0*/  I2F R14, R7 ;  /* 0x00000007000e7306 */ /* 0x0007220000201400 */
[----:B-1----:R-:W-:-:S02]  /*6ad0*/  IMAD.IADD R6, R241, 0x1, -R5 ;  /* 0x00000001f1067824 */ /* 0x002fc400078e0a05 */
[----:B------:R-:W-:-:S03]  /*6ae0*/  IMAD.IADD R5, R241, 0x1, -R3 ;  /* 0x00000001f1057824 */ /* 0x000fc600078e0a03 */
[----:B------:R-:W-:Y:S02]  /*6af0*/  IABS R6, R6 ;  /* 0x0000000600067213 */ /* 0x000fe40000000000 */
[----:B------:R-:W-:-:S03]  /*6b00*/  IABS R5, R5 ;  /* 0x0000000500057213 */ /* 0x000fc60000000000 */
[----:B---3--:R-:W-:Y:S01]  /*6b10*/  IMAD.MOV.U32 R7, RZ, RZ, R6 ;  /* 0x000000ffff077224 */ /* 0x008fe200078e0006 */
[----:B------:R-:W-:Y:S01]  /*6b20*/  IABS R6, R8 ;  /* 0x0000000800067213 */ /* 0x000fe20000000000 */
[----:B------:R-:W-:Y:S02]  /*6b30*/  IMAD.IADD R8, R248, 0x1, -R3 ;  /* 0x00000001f8087824 */ /* 0x000fe400078e0a03 */
[----:B------:R1:W-:Y:S08]  /*6b40*/  I2F R20, R7 ;  /* 0x0000000700147306 */ /* 0x0003f00000201400 */
[----:B------:R3:W5:Y:S01]  /*6b50*/  I2F R15, R6 ;  /* 0x00000006000f7306 */ /* 0x0007620000201400 */
[----:B-1----:R-:W-:Y:S01]  /*6b60*/  IABS R7, R9 ;  /* 0x0000000900077213 */ /* 0x002fe20000000000 */
[----:B--2---:R-:W-:-:S02]  /*6b70*/  FFMA.FTZ R9, R11, -UR21, R60 ;  /* 0x800000150b097c23 */ /* 0x004fc4000801003c */
[----:B----4-:R-:W-:-:S04]  /*6b80*/  FFMA.FTZ R11, R14, -UR21, R62 ;  /* 0x800000150e0b7c23 */ /* 0x010fc8000801003e */
[----:B------:R1:W2:Y:S01]  /*6b90*/  I2F R21, R7 ;  /* 0x0000000700157306 */ /* 0x0002a20000201400 */
[----:B------:R-:W-:Y:S01]  /*6ba0*/  FSEL R143, R9, -INF , !P0 ;  /* 0xff800000098f7808 */ /* 0x000fe20004000000 */
[----:B---3--:R-:W-:Y:S01]  /*6bb0*/  FFMA.FTZ R6, R13, -UR21, R58 ;  /* 0x800000150d067c23 */ /* 0x008fe2000801003a */
[----:B------:R-:W-:Y:S01]  /*6bc0*/  FSEL R152, R11, -INF , !P4 ;  /* 0xff8000000b987808 */ /* 0x000fe20006000000 */
[----:B-----5:R-:W-:Y:S01]  /*6bd0*/  FFMA.FTZ R9, R15, -UR21, R61 ;  /* 0x800000150f097c23 */ /* 0x020fe2000801003d */
[C---:B------:R-:W-:Y:S02]  /*6be0*/  ISETP.GE.AND P0, PT, R3.reuse, R251, PT ;  /* 0x000000fb0300720c */ /* 0x040fe40003f06270 */
[----:B------:R-:W-:Y:S01]  /*6bf0*/  FSEL R142, R6, -INF , !P1 ;  /* 0xff800000068e7808 */ /* 0x000fe20004800000 */
[----:B------:R-:W-:Y:S01]  /*6c00*/  IMAD.MOV.U32 R6, RZ, RZ, R5 ;  /* 0x000000ffff067224 */ /* 0x000fe200078e0005 */
[C---:B------:R-:W-:Y:S02]  /*6c10*/  ISETP.GE.AND P1, PT, R3.reuse, R252, PT ;  /* 0x000000fc0300720c */ /* 0x040fe40003f26270 */
[C---:B------:R-:W-:Y:S01]  /*6c20*/  ISETP.GE.AND P4, PT, R3.reuse, R250, PT ;  /* 0x000000fa0300720c */ /* 0x040fe20003f86270 */
[----:B------:R3:W-:Y:S01]  /*6c30*/  I2F R14, R6 ;  /* 0x00000006000e7306 */ /* 0x0007e20000201400 */
[----:B------:R-:W-:Y:S01]  /*6c40*/  ISETP.LT.OR P1, PT, R3, R247, P1 ;  /* 0x000000f70300720c */ /* 0x000fe20000f21670 */
[----:B-1----:R-:W-:Y:S01]  /*6c50*/  IMAD.IADD R7, R243, 0x1, -R3 ;  /* 0x00000001f3077824 */ /* 0x002fe200078e0a03 */
[----:B------:R-:W-:-:S02]  /*6c60*/  ISETP.LT.OR P0, PT, R3, R246, P0 ;  /* 0x000000f60300720c */ /* 0x000fc40000701670 */
[----:B------:R-:W-:Y:S02]  /*6c70*/  ISETP.LT.OR P4, PT, R3, R245, P4 ;  /* 0x000000f50300720c */ /* 0x000fe40002781670 */
[----:B------:R-:W-:Y:S01]  /*6c80*/  IABS R5, R7 ;  /* 0x0000000700057213 */ /* 0x000fe20000000000 */
[----:B------:R-:W-:Y:S01]  /*6c90*/  FFMA.FTZ R7, R20, -UR21, R59 ;  /* 0x8000001514077c23 */ /* 0x000fe2000801003b */
[----:B------:R-:W-:Y:S01]  /*6ca0*/  IABS R3, R10 ;  /* 0x0000000a00037213 */ /* 0x000fe20000000000 */
[----:B------:R-:W-:Y:S01]  /*6cb0*/  FFMA.FTZ R10, R22, -UR21, R24 ;  /* 0x80000015160a7c23 */ /* 0x000fe20008010018 */
[----:B------:R-:W-:Y:S02]  /*6cc0*/  FSEL R139, R9, -INF , !P5 ;  /* 0xff800000098b7808 */ /* 0x000fe40006800000 */
[----:B------:R-:W-:Y:S02]  /*6cd0*/  FSEL R138, R7, -INF , !P6 ;  /* 0xff800000078a7808 */ /* 0x000fe40007000000 */
[----:B------:R-:W-:Y:S01]  /*6ce0*/  FSEL R132, R10, -INF , !P1 ;  /* 0xff8000000a847808 */ /* 0x000fe20004800000 */
[----:B---3--:R-:W-:Y:S01]  /*6cf0*/  IMAD.MOV.U32 R6, RZ, RZ, R5 ;  /* 0x000000ffff067224 */ /* 0x008fe200078e0005 */
[----:B------:R-:W-:Y:S01]  /*6d00*/  IABS R5, R8 ;  /* 0x0000000800057213 */ /* 0x000fe20000000000 */
[----:B--2---:R-:W-:Y:S01]  /*6d10*/  FFMA.FTZ R8, R21, -UR21, R63 ;  /* 0x8000001515087c23 */ /* 0x004fe2000801003f */
[C---:B------:R-:W-:Y:S01]  /*6d20*/  ISETP.GE.AND P6, PT, R0.reuse, R252, PT ;  /* 0x000000fc0000720c */ /* 0x040fe20003fc6270 */
[----:B------:R1:W2:Y:S01]  /*6d30*/  I2F R13, R6 ;  /* 0x00000006000d7306 */ /* 0x0002a20000201400 */
[----:B------:R-:W-:Y:S01]  /*6d40*/  ISETP.GE.AND P5, PT, R0, R251, PT ;  /* 0x000000fb0000720c */ /* 0x000fe20003fa6270 */
[----:B------:R-:W-:Y:S01]  /*6d50*/  FFMA.FTZ R10, R23, -UR21, R25 ;  /* 0x80000015170a7c23 */ /* 0x000fe20008010019 */
[----:B------:R-:W-:-:S02]  /*6d60*/  FSEL R140, R8, -INF , !P3 ;  /* 0xff800000088c7808 */ /* 0x000fc40005800000 */
[C---:B------:R-:W-:Y:S02]  /*6d70*/  ISETP.GE.AND P3, PT, R0.reuse, R250, PT ;  /* 0x000000fa0000720c */ /* 0x040fe40003f66270 */
[C---:B------:R-:W-:Y:S01]  /*6d80*/  ISETP.GE.AND P1, PT, R0.reuse, R249, PT ;  /* 0x000000f90000720c */ /* 0x040fe20003f26270 */
[----:B------:R3:W4:Y:S01]  /*6d90*/  I2F R12, R5 ;  /* 0x00000005000c7306 */ /* 0x0007220000201400 */
[C---:B------:R-:W-:Y:S02]  /*6da0*/  ISETP.LT.OR P6, PT, R0.reuse, R247, P6 ;  /* 0x000000f70000720c */ /* 0x040fe400037c1670 */
[C---:B------:R-:W-:Y:S02]  /*6db0*/  ISETP.LT.OR P5, PT, R0.reuse, R246, P5 ;  /* 0x000000f60000720c */ /* 0x040fe40002fa1670 */
[C---:B------:R-:W-:Y:S02]  /*6dc0*/  ISETP.LT.OR P3, PT, R0.reuse, R245, P3 ;  /* 0x000000f50000720c */ /* 0x040fe40001f61670 */
[----:B------:R-:W-:Y:S01]  /*6dd0*/  ISETP.LT.OR P1, PT, R0, R244, P1 ;  /* 0x000000f40000720c */ /* 0x000fe20000f21670 */
[----:B-1----:R-:W-:Y:S01]  /*6de0*/  IMAD.IADD R6, R243, 0x1, -R0 ;  /* 0x00000001f3067824 */ /* 0x002fe200078e0a00 */
[----:B------:R-:W-:Y:S01]  /*6df0*/  FSEL R22, R10, -INF , !P6 ;  /* 0xff8000000a167808 */ /* 0x000fe20007000000 */
[----:B--2---:R-:W-:-:S05]  /*6e00*/  FFMA.FTZ R8, R13, -UR21, R16 ;  /* 0x800000150d087c23 */ /* 0x004fca0008010010 */
[----:B------:R-:W-:Y:S01]  /*6e10*/  FSEL R130, R8, -INF , !P4 ;  /* 0xff80000008827808 */ /* 0x000fe20006000000 */
[----:B---3--:R-:W-:Y:S01]  /*6e20*/  IMAD.MOV.U32 R5, RZ, RZ, R3 ;  /* 0x000000ffff057224 */ /* 0x008fe200078e0003 */
[----:B------:R-:W-:Y:S01]  /*6e30*/  IABS R3, R6 ;  /* 0x0000000600037213 */ /* 0x000fe20000000000 */
[----:B------:R-:W-:Y:S01]  /*6e40*/  IMAD.IADD R6, R248, 0x1, -R0 ;  /* 0x00000001f8067824 */ /* 0x000fe200078e0a00 */
[----:B------:R-:W-:Y:S01]  /*6e50*/  LOP3.LUT R0, R160, R161, RZ, 0xfc, !PT ;  /* 0x000000a1a0007212 */ /* 0x000fe200078efcff */
[----:B------:R1:W2:Y:S01]  /*6e60*/  I2F R11, R5 ;  /* 0x00000005000b7306 */ /* 0x0002a20000201400 */
[----:B----4-:R-:W-:-:S05]  /*6e70*/  FFMA.FTZ R7, R12, -UR21, R18 ;  /* 0x800000150c077c23 */ /* 0x010fca0008010012 */
[----:B------:R-:W-:Y:S01]  /*6e80*/  FSEL R133, R7, -INF , !P2 ;  /* 0xff80000007857808 */ /* 0x000fe20005000000 */
[----:B-1----:R-:W-:Y:S01]  /*6e90*/  IMAD.MOV.U32 R5, RZ, RZ, R3 ;  /* 0x000000ffff057224 */ /* 0x002fe200078e0003 */
[----:B------:R-:W-:Y:S01]  /*6ea0*/  IABS R3, R6 ;  /* 0x0000000600037213 */ /* 0x000fe20000000000 */
[----:B--2---:R-:W-:Y:S02]  /*6eb0*/  FFMA.FTZ R9, R11, -UR21, R27 ;  /* 0x800000150b097c23 */ /* 0x004fe4000801001b */
[----:B------:R-:W1:Y:S03]  /*6ec0*/  I2F R6, R5 ;  /* 0x0000000500067306 */ /* 0x000e660000201400 */
[----:B------:R-:W-:-:S05]  /*6ed0*/  FSEL R23, R9, -INF , !P5 ;  /* 0xff80000009177808 */ /* 0x000fca0006800000 */
[----:B------:R2:W3:Y:S01]  /*6ee0*/  I2F R5, R3 ;  /* 0x0000000300057306 */ /* 0x0004e20000201400 */
[----:B-1----:R-:W-:-:S05]  /*6ef0*/  FFMA.FTZ R6, R6, -UR21, R17 ;  /* 0x8000001506067c23 */ /* 0x002fca0008010011 */
[----:B------:R-:W-:Y:S01]  /*6f00*/  FSEL R129, R6, -INF , !P3 ;  /* 0xff80000006817808 */ /* 0x000fe20005800000 */
[----:B--2---:R-:W-:Y:S02]  /*6f10*/  FFMA.FTZ R3, R14, -UR21, R26 ;  /* 0x800000150e037c23 */ /* 0x004fe4000801001a */
[----:B---3--:R-:W-:-:S03]  /*6f20*/  FFMA.FTZ R5, R5, -UR21, R19 ;  /* 0x8000001505057c23 */ /* 0x008fc60008010013 */
[----:B------:R-:W-:Y:S02]  /*6f30*/  FSEL R128, R3, -INF , !P0 ;  /* 0xff80000003807808 */ /* 0x000fe40004000000 */
[----:B------:R-:W-:Y:S02]  /*6f40*/  PLOP3.LUT P0, PT, PT, PT, UP0, 0x80, 0x0 ;  /* 0x000000000000781c */ /* 0x000fe40003f0f008 */
[----:B------:R-:W-:-:S11]  /*6f50*/  FSEL R131, R5, -INF , !P1 ;  /* 0xff80000005837808 */ /* 0x000fd60004800000 */
[----:B------:R-:W-:Y:S05]  /*6f60*/  @!P0 BRA `(.L_x_723) ;  /* 0x000004a000008947 */ /* 0x000fea0003800000 */
[----:B------:R-:W-:Y:S01]  /*6f70*/  UIADD3 UR5, UR8, -0x2, URZ ;  /* 0xfffffffe08057890 */ /* 0x000fe2000fffe03f */
        /* <DEDUP_REMOVED lines=71> */
.L_x_725:
[----:B------:R-:W-:Y:S05]  /*73f0*/  BSYNC B0 ;  /* 0x0000000000007941 */ /* 0x000fea0003800000 */
.L_x_724:
[----:B------:R-:W0:Y:S02]  /*7400*/  LDGDEPBAR ;  /* 0x00000000000079af */ /* 0x000e240000000000 */
.L_x_723:
        /* <DEDUP_REMOVED lines=34> */
[----:B------:R-:W-:-:S02]  /*7630*/  SHF.L.U32 R221, R0, 0x1, RZ ;  /* 0x0000000100dd7819 */ /* 0x000fc400000006ff */
[----:B------:R-:W-:Y:S02]  /*7640*/  FMNMX.FTZ R137, R141, R137, !PT ;  /* 0x000000898d897209 */ /* 0x000fe40007810000 */
[----:B------:R-:W-:Y:S01]  /*7650*/  LEA R224, R2, R221, 0x1 ;  /* 0x000000dd02e07211 */ /* 0x000fe200078e08ff */
[----:B------:R-:W-:Y:S01]  /*7660*/  LDSM.16.MT88.4 R52, [R221+0xc000] ;  /* 0x00c00000dd34783b */ /* 0x000fe20000004200 */
[----:B------:R-:W-:Y:S01]  /*7670*/  FMNMX.FTZ R137, R132, R137, !PT ;  /* 0x0000008984897209 */ /* 0x000fe20007810000 */
[----:B------:R-:W-:Y:S02]  /*7680*/  IMAD R222, R4, 0x2, R221 ;  /* 0x0000000204de7824 */ /* 0x000fe400078e02dd */
[----:B------:R-:W-:Y:S01]  /*7690*/  LDSM.16.MT88.4 R32, [R224+0xc000] ;  /* 0x00c00000e020783b */ /* 0x000fe20000004200 */
[----:B------:R-:W-:Y:S01]  /*76a0*/  FMNMX.FTZ R137, R22, R137, !PT ;  /* 0x0000008916897209 */ /* 0x000fe20007810000 */
[----:B------:R-:W-:Y:S02]  /*76b0*/  IMAD R223, R2, 0x2, R222 ;  /* 0x0000000202df7824 */ /* 0x000fe400078e02de */
[----:B------:R-:W-:Y:S04]  /*76c0*/  LDSM.16.MT88.4 R24, [R222+0xc000] ;  /* 0x00c00000de18783b */ /* 0x000fe80000004200 */
[----:B------:R-:W2:Y:S04]  /*76d0*/  SHFL.BFLY PT, R5, R137, 0x2, 0x1f ;  /* 0x0c401f0089057f89 */ /* 0x000ea800000e0000 */
[----:B------:R-:W-:Y:S04]  /*76e0*/  LDSM.16.MT88.4 R48, [R221+0xc800] ;  /* 0x00c80000dd30783b */ /* 0x000fe80000004200 */
[----:B------:R-:W-:Y:S04]  /*76f0*/  LDSM.16.MT88.4 R60, [R221+0xe000] ;  /* 0x00e00000dd3c783b */ /* 0x000fe80000004200 */
        /* <DEDUP_REMOVED lines=30> */
[----:B------:R-:W3:Y:S01]  /*78e0*/  SHFL.BFLY PT, R7, R136, 0x1, 0x1f ;  /* 0x0c201f0088077f89 */ /* 0x000ee200000e0000 */
[----:B------:R-:W-:-:S02]  /*78f0*/  FFMA.FTZ R6, R83, c[0x0][0x23c], -R21 ;  /* 0x00008f0053067a23 */ /* 0x000fc40000010815 */
[----:B------:R-:W-:-:S03]  /*7900*/  FMNMX.FTZ R135, R139, R135, !PT ;  /* 0x000000878b877209 */ /* 0x000fc60007810000 */
[----:B------:R4:W-:Y:S01]  /*7910*/  MUFU.EX2 R226, R5 ;  /* 0x0000000500e27308 */ /* 0x0009e20000000800 */
[----:B------:R-:W-:-:S04]  /*7920*/  FMNMX.FTZ R135, R130, R135, !PT ;  /* 0x0000008782877209 */ /* 0x000fc80007810000 */
[----:B------:R-:W-:Y:S02]  /*7930*/  FMNMX.FTZ R135, R129, R135, !PT ;  /* 0x0000008781877209 */ /* 0x000fe40007810000 */
[----:B--2---:R-:W-:Y:S01]  /*7940*/  FMNMX.FTZ R3, R98, R94, !PT ;  /* 0x0000005e62037209 */ /* 0x004fe20007810000 */
[----:B------:R2:W1:Y:S03]  /*7950*/  MUFU.EX2 R204, R6 ;  /* 0x0000000600cc7308 */ /* 0x0004660000000800 */
[----:B------:R-:W-:-:S04]  /*7960*/  FMNMX.FTZ R3, R95, R3, !PT ;  /* 0x000000035f037209 */ /* 0x000fc80007810000 */
[----:B------:R-:W-:Y:S01]  /*7970*/  FMNMX.FTZ R3, R90, R3, !PT ;  /* 0x000000035a037209 */ /* 0x000fe20007810000 */
[----:B----4-:R-:W-:Y:S01]  /*7980*/  FFMA.FTZ R5, R75, c[0x0][0x23c], -R21 ;  /* 0x00008f004b057a23 */ /* 0x010fe20000010815 */
[----:B---3--:R-:W-:Y:S02]  /*7990*/  FMNMX.FTZ R136, R136, R7, !PT ;  /* 0x0000000788887209 */ /* 0x008fe40007810000 */
[----:B------:R-:W-:Y:S01]  /*79a0*/  FMNMX.FTZ R3, R82, R3, !PT ;  /* 0x0000000352037209 */ /* 0x000fe20007810000 */
[----:B------:R3:W4:Y:S01]  /*79b0*/  MUFU.EX2 R220, R5 ;  /* 0x0000000500dc7308 */ /* 0x0007220000000800 */
[C---:B------:R-:W-:Y:S01]  /*79c0*/  FSETP.NEU.FTZ.AND P1, PT, R136.reuse, -INF , PT ;  /* 0xff8000008800780b */ /* 0x040fe20003f3d000 */
[----:B------:R-:W-:Y:S01]  /*79d0*/  FMUL.FTZ R20, R136, c[0x0][0x23c] ;  /* 0x00008f0088147a20 */ /* 0x000fe20000410000 */
[----:B------:R-:W-:Y:S01]  /*79e0*/  FMNMX.FTZ R3, R78, R3, !PT ;  /* 0x000000034e037209 */ /* 0x000fe20007810000 */
[----:B--2---:R-:W2:Y:S01]  /*79f0*/  SHFL.BFLY PT, R6, R135, 0x2, 0x1f ;  /* 0x0c401f0087067f89 */ /* 0x004ea200000e0000 */
[----:B-1----:R-:W-:-:S02]  /*7a00*/  F2FP.PACK_AB R16, R204, R205 ;  /* 0x000000cdcc10723e */ /* 0x002fc400000000ff */
[----:B------:R-:W-:Y:S02]  /*7a10*/  FMNMX.FTZ R3, R77, R3, !PT ;  /* 0x000000034d037209 */ /* 0x000fe40007810000 */
[----:B------:R-:W-:-:S05]  /*7a20*/  FSEL R20, R20, RZ, P1 ;  /* 0x000000ff14147208 */ /* 0x000fca0000800000 */
[----:B------:R-:W-:Y:S01]  /*7a30*/  FFMA.FTZ R23, R23, c[0x0][0x23c], -R20 ;  /* 0x00008f0017177a23 */ /* 0x000fe20000010814 */
[----:B---3--:R-:W-:Y:S01]  /*7a40*/  FMNMX.FTZ R5, R76, R3, !PT ;  /* 0x000000034c057209 */ /* 0x008fe20007810000 */
[----:B------:R-:W-:Y:S01]  /*7a50*/  FFMA.FTZ R3, R72, c[0x0][0x23c], -R21 ;  /* 0x00008f0048037a23 */ /* 0x000fe20000010815 */
[----:B----4-:R-:W-:Y:S02]  /*7a60*/  F2FP.PACK_AB R18, R220, R226 ;  /* 0x000000e2dc12723e */ /* 0x010fe400000000ff */
[----:B------:R-:W-:Y:S01]  /*7a70*/  FMNMX.FTZ R5, R192, R5, !PT ;  /* 0x00000005c0057209 */ /* 0x000fe20007810000 */
[----:B------:R1:W-:Y:S03]  /*7a80*/  MUFU.EX2 R230, R3 ;  /* 0x0000000300e67308 */ /* 0x0003e60000000800 */
[----:B------:R-:W-:-:S04]  /*7a90*/  FMNMX.FTZ R5, R188, R5, !PT ;  /* 0x00000005bc057209 */ /* 0x000fc80007810000 */
[----:B------:R-:W-:Y:S02]  /*7aa0*/  FMNMX.FTZ R5, R173, R5, !PT ;  /* 0x00000005ad057209 */ /* 0x000fe40007810000 */
[----:B--2---:R-:W-:Y:S02]  /*7ab0*/  FMNMX.FTZ R135, R135, R6, !PT ;  /* 0x0000000687877209 */ /* 0x004fe40007810000 */
[----:B------:R-:W-:-:S04]  /*7ac0*/  FMNMX.FTZ R5, R157, R5, !PT ;  /* 0x000000059d057209 */ /* 0x000fc80007810000 */
[----:B------:R-:W-:Y:S01]  /*7ad0*/  FMNMX.FTZ R5, R152, R5, !PT ;  /* 0x0000000598057209 */ /* 0x000fe20007810000 */
[----:B-1----:R-:W-:-:S03]  /*7ae0*/  FFMA.FTZ R3, R69, c[0x0][0x23c], -R21 ;  /* 0x00008f0045037a23 */ /* 0x002fc60000010815 */
        /* <DEDUP_REMOVED lines=8> */
[----:B--2---:R-:W-:Y:S01]  /*7b70*/  FMNMX.FTZ R135, R135, R5, !PT ;  /* 0x0000000587877209 */ /* 0x004fe20007810000 */
[----:B------:R-:W-:-:S03]  /*7b80*/  FFMA.FTZ R5, R65, c[0x0][0x23c], -R20 ;  /* 0x00008f0041057a23 */ /* 0x000fc60000010814 */
[----:B------:R-:W-:-:S03]  /*7b90*/  FSETP.NEU.FTZ.AND P1, PT, R135, -INF , PT ;  /* 0xff8000008700780b */ /* 0x000fc60003f3d000 */
[----:B------:R2:W-:Y:S01]  /*7ba0*/  MUFU.EX2 R231, R5 ;  /* 0x0000000500e77308 */ /* 0x0005e20000000800 */
[----:B-1----:R-:W-:Y:S01]  /*7bb0*/  FFMA.FTZ R3, R40, c[0x0][0x23c], -R21 ;  /* 0x00008f0028037a23 */ /* 0x002fe20000010815 */
[----:B---3--:R-:W-:-:S06]  /*7bc0*/  FMNMX.FTZ R134, R134, R6, !PT ;  /* 0x0000000686867209 */ /* 0x008fcc0007810000 */
[----:B------:R1:W-:Y:S01]  /*7bd0*/  MUFU.EX2 R8, R3 ;  /* 0x0000000300087308 */ /* 0x0003e20000000800 */
[----:B------:R-:W3:Y:S01]  /*7be0*/  SHFL.BFLY PT, R6, R134, 0x1, 0x1f ;  /* 0x0c201f0086067f89 */ /* 0x000ee200000e0000 */
[----:B--2---:R-:W-:-:S06]  /*7bf0*/  FFMA.FTZ R5, R64, c[0x0][0x23c], -R20 ;  /* 0x00008f0040057a23 */ /* 0x004fcc0000010814 */
[----:B------:R-:W2:Y:S01]  /*7c00*/  MUFU.EX2 R225, R5 ;  /* 0x0000000500e17308 */ /* 0x000ea20000000800 */
[----:B-1----:R-:W-:-:S07]  /*7c10*/  FFMA.FTZ R3, R96, c[0x0][0x23c], -R20 ;  /* 0x00008f0060037a23 */ /* 0x002fce0000010814 */
[----:B------:R1:W-:Y:S01]  /*7c20*/  MUFU.EX2 R195, R3 ;  /* 0x0000000300c37308 */ /* 0x0003e20000000800 */
[----:B---3--:R-:W-:Y:S02]  /*7c30*/  FMNMX.FTZ R134, R134, R6, !PT ;  /* 0x0000000686867209 */ /* 0x008fe40007810000 */
[----:B--2---:R-:W-:Y:S01]  /*7c40*/  F2FP.PACK_AB R11, R225, R231 ;  /* 0x000000e7e10b723e */ /* 0x004fe200000000ff */
        /* <DEDUP_REMOVED lines=12> */
[----:B-1----:R-:W-:-:S04]  /*7d10*/  FFMA.FTZ R3, R70, c[0x0][0x23c], -R20 ;  /* 0x00008f0046037a23 */ /* 0x002fc80000010814 */
[----:B------:R1:W-:Y:S03]  /*7d20*/  MUFU.EX2 R9, R3 ;  /* 0x0000000300097308 */ /* 0x0003e60000000800 */
[C---:B------:R-:W-:Y:S08]  /*7d30*/  HMMA.16816.F32 R124, R16.reuse, R56, RZ ;  /* 0x00000038107c723c */ /* 0x040ff000000018ff */
[----:B------:R-:W-:Y:S01]  /*7d40*/  HMMA.16816.F32 R116, R16, R60, RZ ;  /* 0x0000003c1074723c */ /* 0x000fe200000018ff */
[----:B-1----:R-:W-:-:S05]  /*7d50*/  FMUL.FTZ R3, R135, c[0x0][0x23c] ;  /* 0x00008f0087037a20 */ /* 0x002fca0000410000 */
[----:B------:R-:W-:Y:S02]  /*7d60*/  FSEL R3, R3, RZ, P1 ;  /* 0x000000ff03037208 */ /* 0x000fe40000800000 */
[----:B------:R-:W-:-:S03]  /*7d70*/  FSETP.NEU.FTZ.AND P1, PT, R134, -INF , PT ;  /* 0xff8000008600780b */ /* 0x000fc60003f3d000 */
[--C-:B------:R-:W-:Y:S02]  /*7d80*/  FFMA.FTZ R5, R97, c[0x0][0x23c], -R3.reuse ;  /* 0x00008f0061057a23 */ /* 0x100fe40000010803 */
[--C-:B------:R-:W-:Y:S02]  /*7d90*/  FFMA.FTZ R6, R74, c[0x0][0x23c], -R3.reuse ;  /* 0x00008f004a067a23 */ /* 0x100fe40000010803 */
[----:B------:R1:W-:Y:S01]  /*7da0*/  MUFU.EX2 R212, R5 ;  /* 0x0000000500d47308 */ /* 0x0003e20000000800 */
[----:B------:R-:W2:Y:S07]  /*7db0*/  LDSM.16.MT88.4 R72, [R224+0xc800] ;  /* 0x00c80000e048783b */ /* 0x000eae0000004200 */
[----:B------:R-:W-:Y:S01]  /*7dc0*/  MUFU.EX2 R171, R6 ;  /* 0x0000000600ab7308 */ /* 0x000fe20000000800 */
[----:B-1----:R-:W-:-:S07]  /*7dd0*/  FFMA.FTZ R5, R92, c[0x0][0x23c], -R3 ;  /* 0x00008f005c057a23 */ /* 0x002fce0000010803 */
[----:B------:R1:W3:Y:S02]  /*7de0*/  MUFU.EX2 R207, R5 ;  /* 0x0000000500cf7308 */ /* 0x0002e40000000800 */
[----:B-1----:R-:W-:Y:S01]  /*7df0*/  FFMA.FTZ R5, R91, c[0x0][0x23c], -R3 ;  /* 0x00008f005b057a23 */ /* 0x002fe20000010803 */
[----:B---3--:R-:W-:-:S05]  /*7e00*/  F2FP.PACK_AB R12, R207, R212 ;  /* 0x000000d4cf0c723e */ /* 0x008fca00000000ff */
[----:B------:R1:W-:Y:S02]  /*7e10*/  MUFU.EX2 R168, R5 ;  /* 0x0000000500a87308 */ /* 0x0003e40000000800 */
[----:B-1----:R-:W-:-:S06]  /*7e20*/  FFMA.FTZ R5, R81, c[0x0][0x23c], -R3 ;  /* 0x00008f0051057a23 */ /* 0x002fcc0000010803 */
[----:B------:R1:W3:Y:S02]  /*7e30*/  MUFU.EX2 R99, R5 ;  /* 0x0000000500637308 */ /* 0x0002e40000000800 */
[----:B-1----:R-:W-:Y:S01]  /*7e40*/  FMUL.FTZ R5, R134, c[0x0][0x23c] ;  /* 0x00008f0086057a20 */ /* 0x002fe20000410000 */
[----:B---3--:R-:W-:-:S04]  /*7e50*/  F2FP.PACK_AB R14, R99, R168 ;  /* 0x000000a8630e723e */ /* 0x008fc800000000ff */
[----:B------:R-:W-:Y:S01]  /*7e60*/  FSEL R0, R5, RZ, P1 ;  /* 0x000000ff05007208 */ /* 0x000fe20000800000 */
[----:B------:R-:W-:-:S04]  /*7e70*/  FFMA.FTZ R5, R71, c[0x0][0x23c], -R3 ;  /* 0x00008f0047057a23 */ /* 0x000fc80000010803 */
[----:B------:R1:W-:Y:S01]  /*7e80*/  MUFU.EX2 R234, R5 ;  /* 0x0000000500ea7308 */ /* 0x0003e20000000800 */
[----:B------:R-:W-:-:S07]  /*7e90*/  FFMA.FTZ R4, R95, c[0x0][0x23c], -R0 ;  /* 0x00008f005f047a23 */ /* 0x000fce0000010800 */
[----:B------:R3:W-:Y:S01]  /*7ea0*/  MUFU.EX2 R100, R4 ;  /* 0x0000000400647308 */ /* 0x0007e20000000800 */
[----:B-1----:R-:W-:-:S07]  /*7eb0*/  FFMA.FTZ R5, R98, c[0x0][0x23c], -R0 ;  /* 0x00008f0062057a23 */ /* 0x002fce0000010800 */
[----:B------:R1:W-:Y:S01]  /*7ec0*/  MUFU.EX2 R227, R5 ;  /* 0x0000000500e37308 */ /* 0x0003e20000000800 */
[----:B---3--:R-:W-:-:S07]  /*7ed0*/  FFMA.FTZ R4, R90, c[0x0][0x23c], -R0 ;  /* 0x00008f005a047a23 */ /* 0x008fce0000010800 */
[----:B------:R3:W4:Y:S01]  /*7ee0*/  MUFU.EX2 R101, R4 ;  /* 0x0000000400657308 */ /* 0x0007220000000800 */
[----:B-1----:R-:W-:-:S07]  /*7ef0*/  FFMA.FTZ R5, R94, c[0x0][0x23c], -R0 ;  /* 0x00008f005e057a23 */ /* 0x002fce0000010800 */
[----:B------:R-:W1:Y:S01]  /*7f00*/  MUFU.EX2 R228, R5 ;  /* 0x0000000500e47308 */ /* 0x000e620000000800 */
[----:B---3--:R-:W-:Y:S01]  /*7f10*/  FFMA.FTZ R4, R68, c[0x0][0x23c], -R3 ;  /* 0x00008f0044047a23 */ /* 0x008fe20000010803 */
[----:B----4-:R-:W-:Y:S01]  /*7f20*/  F2FP.PACK_AB R15, R101, R100 ;  /* 0x00000064650f723e */ /* 0x010fe200000000ff */
[----:B------:R-:W-:Y:S05]  /*7f30*/  HMMA.16816.F32 R68, R16, R52, RZ ;  /* 0x000000341044723c */ /* 0x000fea00000018ff */
[----:B------:R3:W-:Y:S01]  /*7f40*/  MUFU.EX2 R169, R4 ;  /* 0x0000000400a97308 */ /* 0x0007e20000000800 */
[----:B-1----:R-:W-:-:S07]  /*7f50*/  F2FP.PACK_AB R13, R228, R227 ;  /* 0x000000e3e40d723e */ /* 0x002fce00000000ff */
[----:B------:R-:W-:Y:S01]  /*7f60*/  HMMA.16816.F32 R36, R12, R24, RZ ;  /* 0x000000180c24723c */ /* 0x000fe200000018ff */
[----:B---3--:R-:W-:-:S04]  /*7f70*/  FFMA.FTZ R4, R67, c[0x0][0x23c], -R3 ;  /* 0x00008f0043047a23 */ /* 0x008fc80000010803 */
[----:B------:R1:W3:Y:S02]  /*7f80*/  MUFU.EX2 R170, R4 ;  /* 0x0000000400aa7308 */ /* 0x0002e40000000800 */
[----:B------:R-:W-:Y:S01]  /*7f90*/  MOV R25, R8 ;  /* 0x0000000800197202 */ /* 0x000fe20000000f00 */
[C---:B------:R-:W-:Y:S01]  /*7fa0*/  HMMA.16816.F32 R64, R12.reuse, R52, RZ ;  /* 0x000000340c40723c */ /* 0x040fe200000018ff */
[----:B------:R-:W-:Y:S02]  /*7fb0*/  F2FP.PACK_AB R8, R102, R230 ;  /* 0x000000e66608723e */ /* 0x000fe400000000ff */
[----:B------:R-:W-:Y:S02]  /*7fc0*/  F2FP.PACK_AB R10, R25, R232 ;  /* 0x000000e8190a723e */ /* 0x000fe400000000ff */
[----:B------:R-:W-:Y:S02]  /*7fd0*/  MOV R24, R100 ;  /* 0x0000006400187202 */ /* 0x000fe40000000f00 */
[----:B------:R-:W-:Y:S01]  /*7fe0*/  IMAD.MOV.U32 R52, RZ, RZ, R9 ;  /* 0x000000ffff347224 */ /* 0x000fe200078e0009 */
[C---:B------:R-:W-:Y:S04]  /*7ff0*/  HMMA.16816.F32 R120, R12.reuse, R56, RZ ;  /* 0x000000380c78723c */ /* 0x040fe800000018ff */
[----:B------:R-:W-:Y:S01]  /*8000*/  F2FP.PACK_AB R9, R52, R206 ;  /* 0x000000ce3409723e */ /* 0x000fe200000000ff */
[----:B-1----:R-:W-:Y:S01]  /*8010*/  FFMA.FTZ R4, R82, c[0x0][0x23c], -R0 ;  /* 0x00008f0052047a23 */ /* 0x002fe20000010800 */
[----:B---3--:R-:W-:Y:S01]  /*8020*/  F2FP.PACK_AB R6, R170, R169 ;  /* 0x000000a9aa06723e */ /* 0x008fe200000000ff */
[----:B------:R-:W1:Y:S01]  /*8030*/  LDSM.16.MT88.4 R80, [R222+0xe000] ;  /* 0x00e00000de50783b */ /* 0x000e620000004200 */
[----:B------:R-:W-:Y:S01]  /*8040*/  HMMA.16816.F32 R112, R12, R60, RZ ;  /* 0x0000003c0c70723c */ /* 0x000fe200000018ff */
[----:B------:R3:W-:Y:S01]  /*8050*/  MUFU.EX2 R92, R4 ;  /* 0x00000004005c7308 */ /* 0x0007e20000000800 */
[----:B------:R-:W-:Y:S01]  /*8060*/  IMAD.MOV.U32 R56, RZ, RZ, R103 ;  /* 0x000000ffff387224 */ /* 0x000fe200078e0067 */
[----:B------:R-:W-:-:S04]  /*8070*/  MOV R57, R168 ;  /* 0x000000a800397202 */ /* 0x000fc80000000f00 */
[----:B------:R-:W-:Y:S01]  /*8080*/  MOV R61, R102 ;  /* 0x00000066003d7202 */ /* 0x000fe20000000f00 */
[----:B------:R-:W-:Y:S01]  /*8090*/  HMMA.16816.F32 R148, R8, R48, R68 ;  /* 0x000000300894723c */ /* 0x000fe20000001844 */
[----:B------:R-:W-:Y:S07]  /*80a0*/  LDSM.16.MT88.4 R68, [R224+0xe800] ;  /* 0x00e80000e044783b */ /* 0x000fee0000004200 */
[----:B------:R-:W-:Y:S01]  /*80b0*/  HMMA.16816.F32 R88, R12, R32, RZ ;  /* 0x000000200c58723c */ /* 0x000fe200000018ff */
[----:B---3--:R-:W-:-:S04]  /*80c0*/  FFMA.FTZ R4, R78, c[0x0][0x23c], -R0 ;  /* 0x00008f004e047a23 */ /* 0x008fc80000010800 */
[----:B------:R3:W4:Y:S03]  /*80d0*/  MUFU.EX2 R233, R4 ;  /* 0x0000000400e97308 */ /* 0x0007260000000800 */
[C---:B--2---:R-:W-:Y:S01]  /*80e0*/  HMMA.16816.F32 R180, R8.reuse, R72, R28 ;  /* 0x0000004808b4723c */ /* 0x044fe2000000181c */
[----:B------:R-:W2:Y:S07]  /*80f0*/  LDSM.16.MT88.4 R28, [R222+0xe800] ;  /* 0x00e80000de1c783b */ /* 0x000eae0000004200 */
[----:B------:R-:W-:Y:S01]  /*8100*/  HMMA.16816.F32 R164, R8, R44, R40 ;  /* 0x0000002c08a4723c */ /* 0x000fe20000001828 */
[----:B------:R-:W2:Y:S01]  /*8110*/  LDSM.16.MT88.4 R40, [R223+0xc800] ;  /* 0x00c80000df28783b */ /* 0x000ea20000004200 */
[----:B---3--:R-:W-:Y:S01]  /*8120*/  FFMA.FTZ R4, R77, c[0x0][0x23c], -R0 ;  /* 0x00008f004d047a23 */ /* 0x008fe20000010800 */
[----:B----4-:R-:W-:-:S05]  /*8130*/  F2FP.PACK_AB R5, R233, R92 ;  /* 0x0000005ce905723e */ /* 0x010fca00000000ff */
[-C--:B-1----:R-:W-:Y:S01]  /*8140*/  HMMA.16816.F32 R108, R16, R80.reuse, RZ ;  /* 0x00000050106c723c */ /* 0x082fe200000018ff */
[----:B------:R1:W-:Y:S07]  /*8150*/  MUFU.EX2 R53, R4 ;  /* 0x0000000400357308 */ /* 0x0003ee0000000800 */
[----:B------:R-:W-:Y:S07]  /*8160*/  HMMA.16816.F32 R104, R12, R80, RZ ;  /* 0x000000500c68723c */ /* 0x000fee00000018ff */
[----:B------:R-:W-:Y:S01]  /*8170*/  MOV R81, R92 ;  /* 0x0000005c00517202 */ /* 0x000fe20000000f00 */
[----:B------:R-:W-:Y:S01]  /*8180*/  IMAD.MOV.U32 R80, RZ, RZ, R171 ;  /* 0x000000ffff507224 */ /* 0x000fe200078e00ab */
[----:B------:R-:W-:Y:S01]  /*8190*/  HMMA.16816.F32 R92, R16, R84, RZ ;  /* 0x00000054105c723c */ /* 0x000fe200000018ff */
[----:B-1----:R-:W-:-:S02]  /*81a0*/  FFMA.FTZ R4, R76, c[0x0][0x23c], -R0 ;  /* 0x00008f004c047a23 */ /* 0x002fc40000010800 */
[----:B------:R-:W1:Y:S02]  /*81b0*/  LDSM.16.MT88.4 R76, [R224+0xe000] ;  /* 0x00e00000e04c783b */ /* 0x000e640000004200 */
[----:B------:R3:W4:Y:S03]  /*81c0*/  MUFU.EX2 R2, R4 ;  /* 0x0000000400027308 */ /* 0x0007260000000800 */
[C---:B--2---:R-:W-:Y:S08]  /*81d0*/  HMMA.16816.F32 R208, R8.reuse, R28, R108 ;  /* 0x0000001c08d0723c */ /* 0x044ff0000000186c */
[----:B------:R-:W-:Y:S01]  /*81e0*/  HMMA.16816.F32 R196, R8, R40, R124 ;  /* 0x0000002808c4723c */ /* 0x000fe2000000187c */
[----:B---3--:R-:W-:-:S02]  /*81f0*/  F2FP.PACK_AB R4, R234, R171 ;  /* 0x000000abea04723e */ /* 0x008fc400000000ff */
[----:B----4-:R-:W-:-:S05]  /*8200*/  F2FP.PACK_AB R7, R2, R53 ;  /* 0x000000350207723e */ /* 0x010fca00000000ff */
[----:B------:R-:W-:Y:S08]  /*8210*/  HMMA.16816.F32 R108, R12, R54, RZ ;  /* 0x000000360c6c723c */ /* 0x000ff000000018ff */
[C---:B------:R-:W-:Y:S01]  /*8220*/  HMMA.16816.F32 R144, R4.reuse, R48, R64 ;  /* 0x000000300490723c */ /* 0x040fe20000001840 */
[----:B------:R-:W2:Y:S06]  /*8230*/  LDSM.16.MT88.4 R64, [R223+0xe800] ;  /* 0x00e80000df40783b */ /* 0x000eac0000004200 */
[----:B------:R-:W-:Y:S01]  /*8240*/  IMAD.MOV.U32 R49, RZ, RZ, R101 ;  /* 0x000000ffff317224 */ /* 0x000fe200078e0065 */
[----:B------:R-:W-:Y:S01]  /*8250*/  HMMA.16816.F32 R176, R4, R72, R88 ;  /* 0x0000004804b0723c */ /* 0x000fe20000001858 */
[----:B------:R-:W-:-:S06]  /*8260*/  MOV R48, R212 ;  /* 0x000000d400307202 */ /* 0x000fcc0000000f00 */
[----:B------:R-:W-:Y:S01]  /*8270*/  IMAD.MOV.U32 R73, RZ, RZ, R99 ;  /* 0x000000ffff497224 */ /* 0x000fe200078e0063 */
[----:B-1----:R-:W-:Y:S08]  /*8280*/  HMMA.16816.F32 R100, R16, R76, RZ ;  /* 0x0000004c1064723c */ /* 0x002ff000000018ff */
[----:B------:R-:W-:Y:S08]  /*8290*/  HMMA.16816.F32 R88, R12, R84, RZ ;  /* 0x000000540c58723c */ /* 0x000ff000000018ff */
[----:B------:R-:W-:Y:S01]  /*82a0*/  HMMA.16816.F32 R160, R4, R44, R36 ;  /* 0x0000002c04a0723c */ /* 0x000fe20000001824 */
[----:B------:R-:W1:Y:S06]  /*82b0*/  LDSM.16.MT88.4 R36, [R221+0xe800] ;  /* 0x00e80000dd24783b */ /* 0x000e6c0000004200 */
[----:B------:R-:W-:Y:S01]  /*82c0*/  MOV R45, R170 ;  /* 0x000000aa002d7202 */ /* 0x000fe20000000f00 */
[----:B------:R-:W-:Y:S01]  /*82d0*/  HMMA.16816.F32 R216, R8, R68, R100 ;  /* 0x0000004408d8723c */ /* 0x000fe20000001864 */
[----:B------:R-:W-:-:S07]  /*82e0*/  IMAD.MOV.U32 R44, RZ, RZ, R169 ;  /* 0x000000ffff2c7224 */ /* 0x000fce00078e00a9 */
[----:B------:R-:W-:Y:S08]  /*82f0*/  HMMA.16816.F32 R200, R4, R28, R104 ;  /* 0x0000001c04c8723c */ /* 0x000ff00000001868 */
[----:B------:R-:W-:Y:S08]  /*8300*/  HMMA.16816.F32 R96, R12, R76, RZ ;  /* 0x0000004c0c60723c */ /* 0x000ff000000018ff */
[----:B------:R-:W-:Y:S01]  /*8310*/  MOV R29, R219 ;  /* 0x000000db001d7202 */ /* 0x000fe20000000f00 */
[----:B------:R-:W-:Y:S01]  /*8320*/  IMAD.MOV.U32 R28, RZ, RZ, R218 ;  /* 0x000000ffff1c7224 */ /* 0x000fe200078e00da */
[----:B------:R-:W-:Y:S01]  /*8330*/  MOV R239, R217 ;  /* 0x000000d900ef7202 */ /* 0x000fe20000000f00 */
[----:B------:R-:W-:Y:S01]  /*8340*/  IMAD.MOV.U32 R60, RZ, RZ, R216 ;  /* 0x000000ffff3c7224 */ /* 0x000fe200078e00d8 */
[-C--:B--2---:R-:W-:Y:S08]  /*8350*/  HMMA.16816.F32 R92, R8, R64.reuse, R92 ;  /* 0x00000040085c723c */ /* 0x084ff0000000185c */
[----:B------:R-:W-:Y:S08]  /*8360*/  HMMA.16816.F32 R216, R4, R64, R88 ;  /* 0x0000004004d8723c */ /* 0x000ff00000001858 */
[----:B------:R-:W-:Y:S08]  /*8370*/  HMMA.16816.F32 R88, R12, R82, RZ ;  /* 0x000000520c58723c */ /* 0x000ff000000018ff */
[----:B------:R-:W-:Y:S01]  /*8380*/  HMMA.16816.F32 R120, R4, R40, R120 ;  /* 0x000000280478723c */ /* 0x000fe20000001878 */
[----:B------:R-:W-:Y:S01]  /*8390*/  MOV R33, R94 ;  /* 0x0000005e00217202 */ /* 0x000fe20000000f00 */
[----:B------:R-:W-:-:S05]  /*83a0*/  IMAD.MOV.U32 R32, RZ, RZ, R92 ;  /* 0x000000ffff207224 */ /* 0x000fca00078e005c */
[----:B------:R-:W-:Y:S01]  /*83b0*/  MOV R40, R95 ;  /* 0x0000005f00287202 */ /* 0x000fe20000000f00 */
[----:B-1----:R-:W-:Y:S01]  /*83c0*/  HMMA.16816.F32 R184, R8, R36, R116 ;  /* 0x0000002408b8723c */ /* 0x002fe20000001874 */
[----:B------:R-:W-:-:S07]  /*83d0*/  MOV R41, R52 ;  /* 0x0000003400297202 */ /* 0x000fce0000000f00 */
[C---:B------:R-:W-:Y:S07]  /*83e0*/  HMMA.16816.F32 R168, R4.reuse, R36, R112 ;  /* 0x0000002404a8723c */ /* 0x040fee0000001870 */
[----:B------:R-:W-:Y:S01]  /*83f0*/  IMAD.MOV.U32 R36, RZ, RZ, R93 ;  /* 0x000000ffff247224 */ /* 0x000fe200078e005d */
[C---:B------:R-:W-:Y:S08]  /*8400*/  HMMA.16816.F32 R212, R4.reuse, R68, R96 ;  /* 0x0000004404d4723c */ /* 0x040ff00000001860 */
        /* <DEDUP_REMOVED lines=9> */
[C---:B------:R-:W-:Y:S07]  /*84a0*/  HMMA.16816.F32 R124, R4.reuse, R66, R12 ;  /* 0x00000042047c723c */ /* 0x040fee000000180c */
[----:B------:R-:W-:Y:S01]  /*84b0*/  MOV R14, R24 ;  /* 0x00000018000e7202 */ /* 0x000fe20000000f00 */
[----:B------:R-:W-:Y:S01]  /*84c0*/  IMAD.MOV.U32 R13, RZ, RZ, R25 ;  /* 0x000000ffff0d7224 */ /* 0x000fe200078e0019 */
[----:B------:R-:W-:Y:S01]  /*84d0*/  HMMA.16816.F32 R100, R4, R74, R100 ;  /* 0x0000004a0464723c */ /* 0x000fe20000001864 */
[----:B------:R-:W-:-:S02]  /*84e0*/  IMAD.MOV.U32 R12, RZ, RZ, R53 ;  /* 0x000000ffff0c7224 */ /* 0x000fc400078e0035 */
[----:B------:R-:W-:-:S05]  /*84f0*/  IMAD.MOV.U32 R15, RZ, RZ, R73 ;  /* 0x000000ffff0f7224 */ /* 0x000fca00078e0049 */
[----:B------:R-:W-:Y:S08]  /*8500*/  HMMA.16816.F32 R24, R16, R26, RZ ;  /* 0x0000001a1018723c */ /* 0x000ff000000018ff */
[C---:B------:R-:W-:Y:S08]  /*8510*/  HMMA.16816.F32 R96, R4.reuse, R42, R96 ;  /* 0x0000002a0460723c */ /* 0x040ff00000001860 */
[C---:B------:R-:W-:Y:S08]  /*8520*/  HMMA.16816.F32 R92, R4.reuse, R38, R92 ;  /* 0x00000026045c723c */ /* 0x040ff0000000185c */
[----:B------:R-:W-:Y:S08]  /*8530*/  HMMA.16816.F32 R116, R4, R70, R88 ;  /* 0x000000460474723c */ /* 0x000ff00000001858 */
[C---:B------:R-:W-:Y:S08]  /*8540*/  HMMA.16816.F32 R52, R16.reuse, R54, RZ ;  /* 0x000000361034723c */ /* 0x040ff000000018ff */
[----:B------:R-:W-:Y:S07]  /*8550*/  HMMA.16816.F32 R4, R16, R58, RZ ;  /* 0x0000003a1004723c */ /* 0x000fee00000018ff */
[----:B------:R-:W-:Y:S01]  /*8560*/  MOV R58, R49 ;  /* 0x00000031003a7202 */ /* 0x000fe20000000f00 */
[C---:B------:R-:W-:Y:S07]  /*8570*/  HMMA.16816.F32 R88, R8.reuse, R46, R24 ;  /* 0x0000002e0858723c */ /* 0x040fee0000001818 */
[----:B------:R-:W-:Y:S01]  /*8580*/  MOV R27, R48 ;  /* 0x00000030001b7202 */ /* 0x000fe20000000f00 */
[----:B------:R-:W-:Y:S01]  /*8590*/  HMMA.16816.F32 R52, R8, R50, R52 ;  /* 0x000000320834723c */ /* 0x000fe20000001834 */
[----:B------:R-:W-:Y:S01]  /*85a0*/  MOV R26, R33 ;  /* 0x00000021001a7202 */ /* 0x000fe20000000f00 */
[----:B------:R-:W-:-:S02]  /*85b0*/  IMAD.MOV.U32 R24, RZ, RZ, R32 ;  /* 0x000000ffff187224 */ /* 0x000fc400078e0020 */
[----:B------:R-:W-:-:S04]  /*85c0*/  IMAD.MOV.U32 R25, RZ, RZ, R36 ;  /* 0x000000ffff197224 */ /* 0x000fc800078e0024 */
[----:B------:R-:W-:Y:S07]  /*85d0*/  HMMA.16816.F32 R48, R8, R42, R4 ;  /* 0x0000002a0830723c */ /* 0x000fee0000001804 */
[----:B------:R-:W-:Y:S01]  /*85e0*/  IMAD.MOV.U32 R43, RZ, RZ, R61 ;  /* 0x000000ffff2b7224 */ /* 0x000fe200078e003d */
[----:B------:R-:W-:Y:S01]  /*85f0*/  HMMA.16816.F32 R4, R16, R62, RZ ;  /* 0x0000003e1004723c */ /* 0x000fe200000018ff */
[----:B------:R-:W-:-:S06]  /*8600*/  MOV R42, R56 ;  /* 0x00000038002a7202 */ /* 0x000fcc0000000f00 */
[----:B------:R-:W-:Y:S01]  /*8610*/  IMAD.MOV.U32 R63, RZ, RZ, R57 ;  /* 0x000000ffff3f7224 */ /* 0x000fe200078e0039 */
[----:B------:R-:W-:Y:S01]  /*8620*/  HMMA.16816.F32 R32, R16, R34, RZ ;  /* 0x000000221020723c */ /* 0x000fe200000018ff */
[----:B------:R-:W-:Y:S01]  /*8630*/  MOV R57, R44 ;  /* 0x0000002c00397202 */ /* 0x000fe20000000f00 */
[----:B------:R-:W-:Y:S11]  /*8640*/  IMAD.MOV.U32 R62, RZ, RZ, R45 ;  /* 0x000000ffff3e7224 */ /* 0x000ff600078e002d */
[----:B------:R-:W-:Y:S03]  /*8650*/  @!UPT UIADD3 URZ, URZ, URZ, URZ ;  /* 0x0000003f3f3ff290 */ /* 0x000fe6000fffe03f */
[----:B------:R-:W-:Y:S08]  /*8660*/  HMMA.16816.F32 R44, R8, R38, R4 ;  /* 0x00000026082c723c */ /* 0x000ff00000001804 */
[----:B------:R-:W-:Y:S07]  /*8670*/  HMMA.16816.F32 R4, R16, R82, RZ ;  /* 0x000000521004723c */ /* 0x000fee00000018ff */
[----:B------:R-:W-:Y:S01]  /*8680*/  MOV R82, R14 ;  /* 0x0000000e00527202 */ /* 0x000fe20000000f00 */
[----:B------:R-:W-:Y:S07]  /*8690*/  HMMA.16816.F32 R72, R8, R74, R32 ;  /* 0x0000004a0848723c */ /* 0x000fee0000001820 */
[----:B------:R-:W-:Y:S01]  /*86a0*/  MOV R34, R2 ;  /* 0x0000000200227202 */ /* 0x000fe20000000f00 */
[----:B------:R-:W-:Y:S01]  /*86b0*/  FFMA.FTZ R2, R193, c[0x0][0x23c], -R21 ;  /* 0x00008f00c1027a23 */ /* 0x000fe20000010815 */
[----:B------:R-:W-:Y:S01]  /*86c0*/  MOV R35, R29 ;  /* 0x0000001d00237202 */ /* 0x000fe20000000f00 */
[----:B------:R-:W-:-:S02]  /*86d0*/  IMAD.MOV.U32 R32, RZ, RZ, R28 ;  /* 0x000000ffff207224 */ /* 0x000fc400078e001c */
[----:B------:R1:W-:Y:S01]  /*86e0*/  MUFU.EX2 R83, R2 ;  /* 0x0000000200537308 */ /* 0x0003e20000000800 */
[--C-:B------:R-:W-:Y:S02]  /*86f0*/  FFMA.FTZ R29, R132, c[0x0][0x23c], -R21.reuse ;  /* 0x00008f00841d7a23 */ /* 0x100fe40000010815 */
[----:B------:R-:W-:Y:S01]  /*8700*/  FFMA.FTZ R28, R22, c[0x0][0x23c], -R21 ;  /* 0x00008f00161c7a23 */ /* 0x000fe20000010815 */
[----:B------:R-:W-:Y:S01]  /*8710*/  HMMA.16816.F32 R36, R8, R30, R4 ;  /* 0x0000001e0824723c */ /* 0x000fe20000001804 */
[----:B------:R-:W-:-:S06]  /*8720*/  FFMA.FTZ R22, R143, c[0x0][0x23c], -R3 ;  /* 0x00008f008f167a23 */ /* 0x000fcc0000010803 */
[--C-:B------:R-:W-:Y:S01]  /*8730*/  FFMA.FTZ R31, R153, c[0x0][0x23c], -R21.reuse ;  /* 0x00008f00991f7a23 */ /* 0x100fe20000010815 */
[C---:B------:R-:W-:Y:S01]  /*8740*/  HMMA.16816.F32 R4, R16.reuse, R78, RZ ;  /* 0x0000004e1004723c */ /* 0x040fe200000018ff */
[--C-:B------:R-:W-:Y:S01]  /*8750*/  FFMA.FTZ R30, R141, c[0x0][0x23c], -R21.reuse ;  /* 0x00008f008d1e7a23 */ /* 0x100fe20000010815 */
[----:B------:R-:W-:Y:S01]  /*8760*/  MOV R153, R34 ;  /* 0x0000002200997202 */ /* 0x000fe20000000f00 */
[----:B------:R-:W-:Y:S02]  /*8770*/  FFMA.FTZ R34, R131, c[0x0][0x23c], -R0 ;  /* 0x00008f0083227a23 */ /* 0x000fe40000010800 */
[----:B-1----:R-:W-:Y:S02]  /*8780*/  FFMA.FTZ R2, R189, c[0x0][0x23c], -R21 ;  /* 0x00008f00bd027a23 */ /* 0x002fe40000010815 */
[----:B------:R-:W-:Y:S01]  /*8790*/  MOV R78, R58 ;  /* 0x0000003a004e7202 */ /* 0x000fe20000000f00 */
[----:B------:R-:W-:Y:S01]  /*87a0*/  HMMA.16816.F32 R16, R16, R86, RZ ;  /* 0x000000561010723c */ /* 0x000fe200000018ff */
[----:B------:R1:W-:Y:S06]  /*87b0*/  MUFU.EX2 R59, R2 ;  /* 0x00000002003b7308 */ /* 0x0003ec0000000800 */
[----:B------:R-:W-:Y:S01]  /*87c0*/  IMAD.MOV.U32 R87, RZ, RZ, R43 ;  /* 0x000000ffff577224 */ /* 0x000fe200078e002b */
[----:B------:R-:W-:-:S02]  /*87d0*/  MOV R43, R239 ;  /* 0x000000ef002b7202 */ /* 0x000fc40000000f00 */
[----:B------:R-:W-:Y:S01]  /*87e0*/  MOV R86, R42 ;  /* 0x0000002a00567202 */ /* 0x000fe20000000f00 */
[----:B------:R-:W-:Y:S02]  /*87f0*/  IMAD.MOV.U32 R42, RZ, RZ, R24 ;  /* 0x000000ffff2a7224 */ /* 0x000fe400078e0018 */
[----:B------:R-:W-:-:S03]  /*8800*/  FFMA.FTZ R24, R128, c[0x0][0x23c], -R20 ;  /* 0x00008f0080187a23 */ /* 0x000fc60000010814 */
[----:B------:R-:W-:Y:S01]  /*8810*/  HMMA.16816.F32 R68, R8, R70, R4 ;  /* 0x000000460844723c */ /* 0x000fe20000001804 */
[----:B-1----:R-:W-:-:S04]  /*8820*/  FFMA.FTZ R2, R172, c[0x0][0x23c], -R21 ;  /* 0x00008f00ac027a23 */ /* 0x002fc80000010815 */
[----:B------:R1:W-:Y:S02]  /*8830*/  MUFU.EX2 R76, R2 ;  /* 0x00000002004c7308 */ /* 0x0003e40000000800 */
[----:B------:R-:W-:Y:S01]  /*8840*/  MOV R5, R62 ;  /* 0x0000003e00057202 */ /* 0x000fe20000000f00 */
[----:B------:R-:W-:Y:S01]  /*8850*/  HMMA.16816.F32 R64, R8, R66, R16 ;  /* 0x000000420840723c */ /* 0x000fe20000001810 */
[----:B------:R-:W-:Y:S01]  /*8860*/  IMAD.MOV.U32 R62, RZ, RZ, R32 ;  /* 0x000000ffff3e7224 */ /* 0x000fe200078e0020 */
[----:B------:R-:W-:Y:S01]  /*8870*/  MOV R32, R25 ;  /* 0x0000001900207202 */ /* 0x000fe20000000f00 */
[----:B------:R-:W-:Y:S02]  /*8880*/  FFMA.FTZ R25, R138, c[0x0][0x23c], -R20 ;  /* 0x00008f008a197a23 */ /* 0x000fe40000010814 */
[----:B------:R-:W-:Y:S02]  /*8890*/  FFMA.FTZ R4, R192, c[0x0][0x23c], -R0 ;  /* 0x00008f00c0047a23 */ /* 0x000fe40000010800 */
[----:B------:R-:W-:Y:S01]  /*88a0*/  MOV R18, R12 ;  /* 0x0000000c00127202 */ /* 0x000fe20000000f00 */
[----:B------:R-:W-:Y:S01]  /*88b0*/  IMAD.MOV.U32 R17, RZ, RZ, R13 ;  /* 0x000000ffff117224 */ /* 0x000fe200078e000d */
[----:B------:R-:W-:Y:S01]  /*88c0*/  MUFU.EX2 R58, R4 ;  /* 0x00000004003a7308 */ /* 0x000fe20000000800 */
[----:B------:R-:W-:Y:S01]  /*88d0*/  IMAD.MOV.U32 R19, RZ, RZ, R63 ;  /* 0x000000ffff137224 */ /* 0x000fe200078e003f */
[----:B------:R-:W-:Y:S01]  /*88e0*/  MOV R63, R35 ;  /* 0x00000023003f7202 */ /* 0x000fe20000000f00 */
[----:B------:R-:W-:Y:S01]  /*88f0*/  IMAD.MOV.U32 R35, RZ, RZ, R26 ;  /* 0x000000ffff237224 */ /* 0x000fe200078e001a */
[----:B------:R-:W-:Y:S01]  /*8900*/  MOV R128, R17 ;  /* 0x0000001100807202 */ /* 0x000fe20000000f00 */
[----:B-1----:R-:W-:-:S02]  /*8910*/  FFMA.FTZ R2, R156, c[0x0][0x23c], -R21 ;  /* 0x00008f009c027a23 */ /* 0x002fc40000010815 */
[----:B------:R-:W-:Y:S02]  /*8920*/  FFMA.FTZ R21, R139, c[0x0][0x23c], -R3 ;  /* 0x00008f008b157a23 */ /* 0x000fe40000010803 */
[----:B------:R1:W2:Y:S01]  /*8930*/  MUFU.EX2 R61, R2 ;  /* 0x00000002003d7308 */ /* 0x0002a20000000800 */
[----:B------:R-:W-:Y:S02]  /*8940*/  IMAD.MOV.U32 R7, RZ, RZ, R87 ;  /* 0x000000ffff077224 */ /* 0x000fe400078e0057 */
[----:B------:R-:W-:Y:S02]  /*8950*/  FFMA.FTZ R26, R142, c[0x0][0x23c], -R20 ;  /* 0x00008f008e1a7a23 */ /* 0x000fe40000010814 */
[----:B------:R-:W-:Y:S02]  /*8960*/  IMAD.MOV.U32 R87, RZ, RZ, R63 ;  /* 0x000000ffff577224 */ /* 0x000fe400078e003f */
[----:B------:R-:W-:Y:S02]  /*8970*/  IMAD.MOV.U32 R63, RZ, RZ, R32 ;  /* 0x000000ffff3f7224 */ /* 0x000fe400078e0020 */
[----:B------:R-:W-:-:S02]  /*8980*/  FFMA.FTZ R32, R140, c[0x0][0x23c], -R0 ;  /* 0x00008f008c207a23 */ /* 0x000fc40000010800 */
[----:B-1----:R-:W-:Y:S01]  /*8990*/  FFMA.FTZ R2, R191, c[0x0][0x23c], -R20 ;  /* 0x00008f00bf027a23 */ /* 0x002fe20000010814 */
[----:B--2---:R-:W-:-:S03]  /*89a0*/  F2FP.PACK_AB R10, R61, R76 ;  /* 0x0000004c3d0a723e */ /* 0x004fc600000000ff */
[----:B------:R1:W-:Y:S02]  /*89b0*/  MUFU.EX2 R33, R2 ;  /* 0x0000000200217308 */ /* 0x0003e40000000800 */
[----:B-1----:R-:W-:-:S06]  /*89c0*/  FFMA.FTZ R2, R175, c[0x0][0x23c], -R20 ;  /* 0x00008f00af027a23 */ /* 0x002fcc0000010814 */
[----:B------:R1:W-:Y:S02]  /*89d0*/  MUFU.EX2 R84, R2 ;  /* 0x0000000200547308 */ /* 0x0003e40000000800 */
[----:B-1----:R-:W-:-:S06]  /*89e0*/  FFMA.FTZ R2, R159, c[0x0][0x23c], -R20 ;  /* 0x00008f009f027a23 */ /* 0x002fcc0000010814 */
[----:B------:R1:W-:Y:S02]  /*89f0*/  MUFU.EX2 R77, R2 ;  /* 0x00000002004d7308 */ /* 0x0003e40000000800 */
[----:B-1----:R-:W-:Y:S02]  /*8a00*/  FFMA.FTZ R2, R154, c[0x0][0x23c], -R20 ;  /* 0x00008f009a027a23 */ /* 0x002fe40000010814 */
[----:B------:R-:W-:-:S04]  /*8a10*/  IMAD.MOV.U32 R154, RZ, RZ, R5 ;  /* 0x000000ffff9a7224 */ /* 0x000fc800078e0005 */
[----:B------:R1:W-:Y:S01]  /*8a20*/  MUFU.EX2 R16, R2 ;  /* 0x0000000200107308 */ /* 0x0003e20000000800 */
[--C-:B------:R-:W-:Y:S02]  /*8a30*/  FFMA.FTZ R20, R130, c[0x0][0x23c], -R3.reuse ;  /* 0x00008f0082147a23 */ /* 0x100fe40000010803 */
[----:B------:R-:W-:Y:S01]  /*8a40*/  IMAD.MOV.U32 R130, RZ, RZ, R18 ;  /* 0x000000ffff827224 */ /* 0x000fe200078e0012 */
[----:B------:R-:W-:Y:S01]  /*8a50*/  MOV R18, R63 ;  /* 0x0000003f00127202 */ /* 0x000fe20000000f00 */
[----:B-1----:R-:W-:-:S04]  /*8a60*/  FFMA.FTZ R2, R190, c[0x0][0x23c], -R3 ;  /* 0x00008f00be027a23 */ /* 0x002fc80000010803 */
[----:B------:R1:W-:Y:S02]  /*8a70*/  MUFU.EX2 R79, R2 ;  /* 0x00000002004f7308 */ /* 0x0003e40000000800 */
[----:B-1----:R-:W-:-:S06]  /*8a80*/  FFMA.FTZ R2, R174, c[0x0][0x23c], -R3 ;  /* 0x00008f00ae027a23 */ /* 0x002fcc0000010803 */
[----:B------:R1:W2:Y:S02]  /*8a90*/  MUFU.EX2 R85, R2 ;  /* 0x0000000200557308 */ /* 0x0002a40000000800 */
[----:B-1----:R-:W-:Y:S01]  /*8aa0*/  FFMA.FTZ R2, R158, c[0x0][0x23c], -R3 ;  /* 0x00008f009e027a23 */ /* 0x002fe20000010803 */
[----:B--2---:R-:W-:-:S05]  /*8ab0*/  F2FP.PACK_AB R4, R85, R79 ;  /* 0x0000004f5504723e */ /* 0x004fca00000000ff */
[----:B------:R1:W-:Y:S02]  /*8ac0*/  MUFU.EX2 R56, R2 ;  /* 0x0000000200387308 */ /* 0x0003e40000000800 */
[----:B-1----:R-:W-:Y:S02]  /*8ad0*/  FFMA.FTZ R2, R155, c[0x0][0x23c], -R3 ;  /* 0x00008f009b027a23 */ /* 0x002fe40000010803 */
[----:B------:R-:W-:Y:S02]  /*8ae0*/  IMAD.MOV.U32 R155, RZ, RZ, R83 ;  /* 0x000000ffff9b7224 */ /* 0x000fe400078e0053 */
[----:B------:R-:W-:Y:S02]  /*8af0*/  IMAD.MOV.U32 R83, RZ, RZ, R15 ;  /* 0x000000ffff537224 */ /* 0x000fe400078e000f */
[----:B------:R1:W2:Y:S01]  /*8b00*/  MUFU.EX2 R6, R2 ;  /* 0x0000000200067308 */ /* 0x0002a20000000800 */
[----:B------:R-:W3:Y:S01]  /*8b10*/  LDSM.16.MT88.4 R12, [R221+0xd000] ;  /* 0x00d00000dd0c783b */ /* 0x000ee20000004200 */
[----:B------:R-:W-:Y:S01]  /*8b20*/  F2FP.PACK_AB R8, R59, R155 ;  /* 0x0000009b3b08723e */ /* 0x000fe200000000ff */
[----:B------:R-:W-:Y:S01]  /*8b30*/  FFMA.FTZ R3, R129, c[0x0][0x23c], -R3 ;  /* 0x00008f0081037a23 */ /* 0x000fe20000010803 */
[----:B------:R-:W-:Y:S01]  /*8b40*/  MOV R129, R19 ;  /* 0x0000001300817202 */ /* 0x000fe20000000f00 */
[----:B-1----:R-:W-:-:S02]  /*8b50*/  FFMA.FTZ R2, R188, c[0x0][0x23c], -R0 ;  /* 0x00008f00bc027a23 */ /* 0x002fc40000010800 */
[----:B--2---:R-:W-:Y:S01]  /*8b60*/  IMAD.MOV.U32 R139, RZ, RZ, R6 ;  /* 0x000000ffff8b7224 */ /* 0x004fe200078e0006 */
[----:B------:R-:W-:Y:S01]  /*8b70*/  MOV R6, R86 ;  /* 0x0000005600067202 */ /* 0x000fe20000000f00 */
[----:B------:R1:W2:Y:S01]  /*8b80*/  MUFU.EX2 R239, R2 ;  /* 0x0000000200ef7308 */ /* 0x0002a20000000800 */
[----:B------:R-:W-:Y:S02]  /*8b90*/  MOV R86, R62 ;  /* 0x0000003e00567202 */ /* 0x000fe40000000f00 */
[----:B------:R-:W-:Y:S01]  /*8ba0*/  MOV R62, R42 ;  /* 0x0000002a003e7202 */ /* 0x000fe20000000f00 */
[----:B------:R-:W-:Y:S01]  /*8bb0*/  IMAD.MOV.U32 R131, RZ, RZ, R6 ;  /* 0x000000ffff837224 */ /* 0x000fe200078e0006 */
[----:B------:R-:W-:Y:S01]  /*8bc0*/  MOV R42, R35 ;  /* 0x00000023002a7202 */ /* 0x000fe20000000f00 */
[----:B------:R-:W-:Y:S01]  /*8bd0*/  IMAD.MOV.U32 R35, RZ, RZ, R27 ;  /* 0x000000ffff237224 */ /* 0x000fe200078e001b */
[----:B------:R-:W-:Y:S01]  /*8be0*/  F2FP.PACK_AB R6, R139, R56 ;  /* 0x000000388b06723e */ /* 0x000fe200000000ff */
[--C-:B------:R-:W-:Y:S01]  /*8bf0*/  FFMA.FTZ R27, R152, c[0x0][0x23c], -R0.reuse ;  /* 0x00008f00981b7a23 */ /* 0x100fe20000010800 */
[----:B------:R-:W-:Y:S01]  /*8c00*/  MOV R152, R33 ;  /* 0x0000002100987202 */ /* 0x000fe20000000f00 */
[----:B------:R-:W-:-:S02]  /*8c10*/  FFMA.FTZ R33, R133, c[0x0][0x23c], -R0 ;  /* 0x00008f0085217a23 */ /* 0x000fc40000010800 */
[----:B------:R-:W-:Y:S01]  /*8c20*/  IMAD.MOV.U32 R133, RZ, RZ, R16 ;  /* 0x000000ffff857224 */ /* 0x000fe200078e0010 */
[----:B------:R-:W-:Y:S01]  /*8c30*/  MOV R16, R7 ;  /* 0x0000000700107202 */ /* 0x000fe20000000f00 */
[----:B------:R-:W-:Y:S01]  /*8c40*/  IMAD.MOV.U32 R19, RZ, RZ, R42 ;  /* 0x000000ffff137224 */ /* 0x000fe200078e002a */
[----:B------:R-:W-:Y:S01]  /*8c50*/  F2FP.PACK_AB R9, R84, R152 ;  /* 0x000000985409723e */ /* 0x000fe200000000ff */
[----:B-1----:R-:W-:Y:S01]  /*8c60*/  FFMA.FTZ R2, R173, c[0x0][0x23c], -R0 ;  /* 0x00008f00ad027a23 */ /* 0x002fe20000010800 */
[----:B--2---:R-:W-:Y:S01]  /*8c70*/  F2FP.PACK_AB R5, R239, R58 ;  /* 0x0000003aef05723e */ /* 0x004fe200000000ff */
[----:B------:R-:W-:Y:S01]  /*8c80*/  IMAD.MOV.U32 R17, RZ, RZ, R62 ;  /* 0x000000ffff117224 */ /* 0x000fe200078e003e */
[----:B------:R-:W-:Y:S01]  /*8c90*/  F2FP.PACK_AB R11, R133, R77 ;  /* 0x0000004d850b723e */ /* 0x000fe200000000ff */
[----:B------:R1:W-:Y:S06]  /*8ca0*/  MUFU.EX2 R138, R2 ;  /* 0x00000002008a7308 */ /* 0x0003ec0000000800 */
[----:B---3--:R-:W-:Y:S01]  /*8cb0*/  HMMA.16816.F32 R148, R8, R12, R148 ;  /* 0x0000000c0894723c */ /* 0x008fe20000001894 */
[----:B-1----:R-:W-:-:S02]  /*8cc0*/  FFMA.FTZ R2, R157, c[0x0][0x23c], -R0 ;  /* 0x00008f009d027a23 */ /* 0x002fc40000010800 */
[----:B------:R-:W-:Y:S02]  /*8cd0*/  FADD.FTZ R0, R205, R204 ;  /* 0x000000cccd007221 */ /* 0x000fe40000010000 */
[----:B------:R-:W1:Y:S02]  /*8ce0*/  MUFU.EX2 R132, R2 ;  /* 0x0000000200847308 */ /* 0x000e640000000800 */
[----:B-1----:R-:W-:Y:S02]  /*8cf0*/  F2FP.PACK_AB R7, R132, R138 ;  /* 0x0000008a8407723e */ /* 0x002fe400000000ff */
[----:B------:R-:W-:Y:S01]  /*8d00*/  MOV R2, R35 ;  /* 0x0000002300027202 */ /* 0x000fe20000000f00 */
[----:B------:R-:W-:-:S04]  /*8d10*/  FADD.FTZ R35, R195, R194 ;  /* 0x000000c2c3237221 */ /* 0x000fc80000010000 */
[C---:B------:R-:W-:Y:S07]  /*8d20*/  HMMA.16816.F32 R156, R4.reuse, R14, R108 ;  /* 0x0000000e049c723c */ /* 0x040fee000000186c */
[----:B------:R-:W-:Y:S01]  /*8d30*/  IMAD.MOV.U32 R108, RZ, RZ, R43 ;  /* 0x000000ffff6c7224 */ /* 0x000fe200078e002b */
[----:B------:R-:W-:Y:S01]  /*8d40*/  MOV R111, R41 ;  /* 0x00000029006f7202 */ /* 0x000fe20000000f00 */
[----:B------:R-:W-:Y:S01]  /*8d50*/  HMMA.16816.F32 R144, R4, R12, R144 ;  /* 0x0000000c0490723c */ /* 0x000fe20000001890 */
[----:B------:R-:W-:Y:S01]  /*8d60*/  MOV R109, R40 ;  /* 0x00000028006d7202 */ /* 0x000fe20000000f00 */
[----:B------:R-:W-:-:S06]  /*8d70*/  IMAD.MOV.U32 R110, RZ, RZ, R61 ;  /* 0x000000ffff6e7224 */ /* 0x000fcc00078e003d */
        /* <DEDUP_REMOVED lines=9> */
[----:B------:R-:W-:-:S05]  /*8e10*/  IMAD.MOV.U32 R107, RZ, RZ, R60 ;  /* 0x000000ffff6b7224 */ /* 0x000fca00078e003c */
[-C--:B-1----:R-:W-:Y:S08]  /*8e20*/  HMMA.16816.F32 R180, R8, R12.reuse, R180 ;  /* 0x0000000c08b4723c */ /* 0x082ff000000018b4 */
[C---:B------:R-:W-:Y:S08]  /*8e30*/  HMMA.16816.F32 R176, R4.reuse, R12, R176 ;  /* 0x0000000c04b0723c */ /* 0x040ff000000018b0 */
[-C--:B------:R-:W-:Y:S07]  /*8e40*/  HMMA.16816.F32 R188, R4, R14.reuse, R100 ;  /* 0x0000000e04bc723c */ /* 0x080fee0000001864 */
[----:B------:R-:W-:Y:S01]  /*8e50*/  MOV R102, R86 ;  /* 0x0000005600667202 */ /* 0x000fe20000000f00 */
[----:B------:R-:W-:Y:S01]  /*8e60*/  HMMA.16816.F32 R72, R8, R14, R72 ;  /* 0x0000000e0848723c */ /* 0x000fe20000001848 */
[----:B------:R-:W1:Y:S01]  /*8e70*/  LDSM.16.MT88.4 R12, [R223+0xd000] ;  /* 0x00d00000df0c783b */ /* 0x000e620000004200 */
[----:B------:R-:W-:Y:S01]  /*8e80*/  IMAD.MOV.U32 R103, RZ, RZ, R87 ;  /* 0x000000ffff677224 */ /* 0x000fe200078e0057 */
[----:B------:R-:W-:Y:S01]  /*8e90*/  MOV R100, R107 ;  /* 0x0000006b00647202 */ /* 0x000fe20000000f00 */
[----:B------:R-:W-:-:S04]  /*8ea0*/  IMAD.MOV.U32 R101, RZ, RZ, R108 ;  /* 0x000000ffff657224 */ /* 0x000fc800078e006c */
[-C--:B-1----:R-:W-:Y:S08]  /*8eb0*/  HMMA.16816.F32 R196, R8, R12.reuse, R196 ;  /* 0x0000000c08c4723c */ /* 0x082ff000000018c4 */
[C---:B------:R-:W-:Y:S08]  /*8ec0*/  HMMA.16816.F32 R192, R4.reuse, R12, R120 ;  /* 0x0000000c04c0723c */ /* 0x040ff00000001878 */
[-C--:B------:R-:W-:Y:S07]  /*8ed0*/  HMMA.16816.F32 R204, R4, R14.reuse, R96 ;  /* 0x0000000e04cc723c */ /* 0x080fee0000001860 */
[----:B------:R-:W-:Y:S01]  /*8ee0*/  IMAD.MOV.U32 R98, RZ, RZ, R79 ;  /* 0x000000ffff627224 */ /* 0x000fe200078e004f */
[----:B------:R-:W-:Y:S01]  /*8ef0*/  HMMA.16816.F32 R60, R8, R14, R48 ;  /* 0x0000000e083c723c */ /* 0x000fe20000001830 */
[----:B------:R-:W1:Y:S01]  /*8f00*/  LDSM.16.MT88.4 R12, [R221+0xf000] ;  /* 0x00f00000dd0c783b */ /* 0x000e620000004200 */
[----:B------:R-:W-:Y:S01]  /*8f10*/  MOV R97, R58 ;  /* 0x0000003a00617202 */ /* 0x000fe20000000f00 */
[----:B------:R-:W-:-:S02]  /*8f20*/  IMAD.MOV.U32 R96, RZ, RZ, R59 ;  /* 0x000000ffff607224 */ /* 0x000fc400078e003b */
[----:B------:R-:W-:-:S03]  /*8f30*/  IMAD.MOV.U32 R99, RZ, RZ, R57 ;  /* 0x000000ffff637224 */ /* 0x000fc600078e0039 */
[-C--:B-1----:R-:W-:Y:S07]  /*8f40*/  HMMA.16816.F32 R140, R8, R12.reuse, R184 ;  /* 0x0000000c088c723c */ /* 0x082fee00000018b8 */
[----:B------:R-:W-:Y:S01]  /*8f50*/  MOV R185, R76 ;  /* 0x0000004c00b97202 */ /* 0x000fe20000000f00 */
        /* <DEDUP_REMOVED lines=8> */
[----:B------:R-:W-:-:S07]  /*8fe0*/  MOV R170, R105 ;  /* 0x0000006900aa7202 */ /* 0x000fce0000000f00 */
[C---:B------:R-:W-:Y:S01]  /*8ff0*/  HMMA.16816.F32 R56, R8.reuse, R14, R44 ;  /* 0x0000000e0838723c */ /* 0x040fe2000000182c */
[----:B------:R-:W1:Y:S07]  /*9000*/  LDSM.16.MT88.4 R12, [R222+0xf000] ;  /* 0x00f00000de0c783b */ /* 0x000e6e0000004200 */
[-C--:B-1----:R-:W-:Y:S07]  /*9010*/  HMMA.16816.F32 R84, R8, R12.reuse, R208 ;  /* 0x0000000c0854723c */ /* 0x082fee00000018d0 */
        /* <DEDUP_REMOVED lines=8> */
[-C--:B------:R-:W-:Y:S01]  /*90a0*/  HMMA.16816.F32 R92, R4, R14.reuse, R112 ;  /* 0x0000000e045c723c */ /* 0x080fe20000001870 */
[----:B------:R-:W1:Y:S06]  /*90b0*/  LDSM.16.MT88.4 R16, [R224+0xf000] ;  /* 0x00f00000e010783b */ /* 0x000e6c0000004200 */
[----:B------:R-:W-:Y:S01]  /*90c0*/  IMAD.MOV.U32 R112, RZ, RZ, R201 ;  /* 0x000000ffff707224 */ /* 0x000fe200078e00c9 */
[----:B------:R-:W-:Y:S01]  /*90d0*/  HMMA.16816.F32 R44, R8, R14, R36 ;  /* 0x0000000e082c723c */ /* 0x000fe20000001824 */
[----:B------:R-:W2:Y:S01]  /*90e0*/  LDSM.16.MT88.4 R12, [R223+0xf000] ;  /* 0x00f00000df0c783b */ /* 0x000ea20000004200 */
        /* <DEDUP_REMOVED lines=18> */
[----:B------:R-:W-:Y:S01]  /*9210*/  MUFU.EX2 R31, R31 ;  /* 0x0000001f001f7308 */ /* 0x000fe20000000800 */
[----:B------:R-:W-:-:S02]  /*9220*/  MOV R131, R128 ;  /* 0x0000008000837202 */ /* 0x000fc40000000f00 */
[----:B------:R-:W-:Y:S01]  /*9230*/  MOV R128, R81 ;  /* 0x0000005100807202 */ /* 0x000fe20000000f00 */
[----:B------:R-:W-:Y:S01]  /*9240*/  IMAD.MOV.U32 R81, RZ, RZ, R234 ;  /* 0x000000ffff517224 */ /* 0x000fe200078e00ea */
[C---:B-1----:R-:W-:Y:S08]  /*9250*/  HMMA.16816.F32 R108, R4.reuse, R18, R116 ;  /* 0x00000012046c723c */ /* 0x042ff00000001874 */
[-C--:B------:R-:W-:Y:S08]  /*9260*/  HMMA.16816.F32 R104, R4, R16.reuse, R212 ;  /* 0x000000100468723c */ /* 0x080ff000000018d4 */
[C---:B------:R-:W-:Y:S08]  /*9270*/  HMMA.16816.F32 R100, R8.reuse, R16, R100 ;  /* 0x000000100864723c */ /* 0x040ff00000001864 */
[----:B--2---:R-:W-:Y:S08]  /*9280*/  HMMA.16816.F32 R64, R8, R14, R64 ;  /* 0x0000000e0840723c */ /* 0x004ff00000001840 */
[C---:B------:R-:W-:Y:S08]  /*9290*/  HMMA.16816.F32 R120, R4.reuse, R12, R216 ;  /* 0x0000000c0478723c */ /* 0x040ff000000018d8 */
[----:B------:R-:W-:Y:S01]  /*92a0*/  HMMA.16816.F32 R36, R4, R14, R124 ;  /* 0x0000000e0424723c */ /* 0x000fe2000000187c */
[----:B------:R-:W1:Y:S08]  /*92b0*/  MUFU.EX2 R30, R30 ;  /* 0x0000001e001e7308 */ /* 0x000e700000000800 */
[----:B------:R-:W-:Y:S01]  /*92c0*/  MUFU.EX2 R29, R29 ;  /* 0x0000001d001d7308 */ /* 0x000fe20000000800 */
[----:B------:R-:W-:Y:S07]  /*92d0*/  HMMA.16816.F32 R116, R8, R12, R112 ;  /* 0x0000000c0874723c */ /* 0x000fee0000001870 */
[----:B------:R-:W2:Y:S01]  /*92e0*/  MUFU.EX2 R28, R28 ;  /* 0x0000001c001c7308 */ /* 0x000ea20000000800 */
[----:B------:R-:W-:-:S07]  /*92f0*/  IMAD.MOV.U32 R115, RZ, RZ, R201 ;  /* 0x000000ffff737224 */ /* 0x000fce00078e00c9 */
[----:B------:R-:W-:Y:S01]  /*9300*/  MUFU.EX2 R26, R26 ;  /* 0x0000001a001a7308 */ /* 0x000fe20000000800 */
[----:B------:R-:W-:Y:S01]  /*9310*/  IMAD.MOV.U32 R201, RZ, RZ, R203 ;  /* 0x000000ffffc97224 */ /* 0x000fe200078e00cb */
[----:B------:R-:W-:Y:S01]  /*9320*/  MOV R203, R229 ;  /* 0x000000e500cb7202 */ /* 0x000fe20000000f00 */
[----:B------:R-:W-:Y:S01]  /*9330*/  FADD.FTZ R2, R2, R115 ;  /* 0x0000007302027221 */ /* 0x000fe20000010000 */
[----:B------:R-:W-:Y:S01]  /*9340*/  HMMA.16816.F32 R16, R8, R18, R68 ;  /* 0x000000120810723c */ /* 0x000fe20000001844 */
[----:B------:R-:W-:Y:S01]  /*9350*/  FADD.FTZ R6, R227, R228 ;  /* 0x000000e4e3067221 */ /* 0x000fe20000010000 */
[----:B------:R-:W-:Y:S01]  /*9360*/  MOV R114, R203 ;  /* 0x000000cb00727202 */ /* 0x000fe20000000f00 */
[----:B------:R-:W-:Y:S01]  /*9370*/  FADD.FTZ R2, R201, R2 ;  /* 0x00000002c9027221 */ /* 0x000fe20000010000 */
[----:B------:R3:W-:Y:S01]  /*9380*/  MUFU.EX2 R11, R3 ;  /* 0x00000003000b7308 */ /* 0x0007e20000000800 */
[----:B------:R-:W-:Y:S01]  /*9390*/  IMAD.MOV.U32 R113, RZ, RZ, R202 ;  /* 0x000000ffff717224 */ /* 0x000fe200078e00ca */
[----:B------:R-:W-:-:S06]  /*93a0*/  MOV R115, R208 ;  /* 0x000000d000737202 */ /* 0x000fcc0000000f00 */
[----:B------:R-:W-:Y:S01]  /*93b0*/  MUFU.EX2 R25, R25 ;  /* 0x0000001900197308 */ /* 0x000fe20000000800 */
[----:B------:R-:W-:Y:S01]  /*93c0*/  MOV R201, R210 ;  /* 0x000000d200c97202 */ /* 0x000fe20000000f00 */
[----:B------:R-:W-:Y:S01]  /*93d0*/  IMAD.MOV.U32 R203, RZ, RZ, R187 ;  /* 0x000000ffffcb7224 */ /* 0x000fe200078e00bb */
[----:B------:R-:W-:Y:S01]  /*93e0*/  MOV R210, R168 ;  /* 0x000000a800d27202 */ /* 0x000fe20000000f00 */
[----:B------:R-:W-:Y:S01]  /*93f0*/  FADD.FTZ R6, R113, R6 ;  /* 0x0000000671067221 */ /* 0x000fe20000010000 */
[----:B------:R-:W-:-:S03]  /*9400*/  MOV R202, R186 ;  /* 0x000000ba00ca7202 */ /* 0x000fc60000000f00 */
[----:B------:R-:W-:Y:S01]  /*9410*/  MUFU.EX2 R24, R24 ;  /* 0x0000001800187308 */ /* 0x000fe20000000800 */
[----:B---3--:R-:W-:-:S07]  /*9420*/  FADD.FTZ R3, R200, R35 ;  /* 0x00000023c8037221 */ /* 0x008fce0000010000 */
[----:B------:R-:W-:Y:S01]  /*9430*/  MUFU.EX2 R23, R23 ;  /* 0x0000001700177308 */ /* 0x000fe20000000800 */
        /* <DEDUP_REMOVED lines=11> */
[----:B------:R-:W3:Y:S01]  /*94f0*/  LDSM.16.MT88.4 R152, [R221+0xd800] ;  /* 0x00d80000dd98783b */ /* 0x000ee20000004200 */
[----:B------:R-:W-:-:S02]  /*9500*/  FADD.FTZ R2, R171, R0 ;  /* 0x00000000ab027221 */ /* 0x000fc40000010000 */
[----:B------:R-:W-:Y:S01]  /*9510*/  FADD.FTZ R3, R170, R6 ;  /* 0x00000006aa037221 */ /* 0x000fe20000010000 */
[----:B------:R-:W-:Y:S01]  /*9520*/  MUFU.EX2 R22, R22 ;  /* 0x0000001600167308 */ /* 0x000fe20000000800 */
[----:B------:R-:W-:-:S07]  /*9530*/  FADD.FTZ R0, R114, R5 ;  /* 0x0000000572007221 */ /* 0x000fce0000010000 */
[----:B------:R-:W4:Y:S01]  /*9540*/  MUFU.EX2 R21, R21 ;  /* 0x0000001500157308 */ /* 0x000f220000000800 */
[----:B------:R-:W-:-:S07]  /*9550*/  FADD.FTZ R10, R130, R4 ;  /* 0x00000004820a7221 */ /* 0x000fce0000010000 */
[----:B------:R-:W1:Y:S01]  /*9560*/  MUFU.EX2 R20, R20 ;  /* 0x0000001400147308 */ /* 0x000e620000000800 */
[----:B------:R-:W1:Y:S01]  /*9570*/  LDSM.16.MT88.4 R4, [R223+0xf800] ;  /* 0x00f80000df04783b */ /* 0x000e620000004200 */
[----:B------:R-:W-:-:S06]  /*9580*/  MOV R115, R200 ;  /* 0x000000c800737202 */ /* 0x000fcc0000000f00 */
[----:B------:R-:W-:Y:S01]  /*9590*/  MUFU.EX2 R27, R27 ;  /* 0x0000001b001b7308 */ /* 0x000fe20000000800 */
[----:B------:R-:W-:Y:S01]  /*95a0*/  MOV R200, R201 ;  /* 0x000000c900c87202 */ /* 0x000fe20000000f00 */
[----:B------:R-:W-:-:S06]  /*95b0*/  IMAD.MOV.U32 R201, RZ, RZ, R202 ;  /* 0x000000ffffc97224 */ /* 0x000fcc00078e00ca */
[----:B------:R-:W1:Y:S01]  /*95c0*/  MUFU.EX2 R32, R32 ;  /* 0x0000002000207308 */ /* 0x000e620000000800 */
[----:B------:R-:W-:-:S07]  /*95d0*/  MOV R202, R203 ;  /* 0x000000cb00ca7202 */ /* 0x000fce0000000f00 */
[----:B------:R-:W-:Y:S08]  /*95e0*/  MUFU.EX2 R33, R33 ;  /* 0x0000002100217308 */ /* 0x000ff00000000800 */
[----:B------:R-:W1:Y:S01]  /*95f0*/  MUFU.EX2 R34, R34 ;  /* 0x0000002200227308 */ /* 0x000e620000000800 */
        /* <DEDUP_REMOVED lines=13> */
[----:B------:R3:W5:Y:S01]  /*96d0*/  LDL.LU R234, [R1+0xa8] ;  /* 0x0000a80001ea7983 */ /* 0x0007620000300800 */
[----:B------:R-:W-:-:S02]  /*96e0*/  MOV R214, R200 ;  /* 0x000000c800d67202 */ /* 0x000fc40000000f00 */
[----:B-1----:R-:W-:Y:S02]  /*96f0*/  F2FP.PACK_AB R128, R30, R31 ;  /* 0x0000001f1e80723e */ /* 0x002fe400000000ff */
[----:B--2---:R-:W-:Y:S02]  /*9700*/  F2FP.PACK_AB R130, R28, R29 ;  /* 0x0000001d1c82723e */ /* 0x004fe400000000ff */
[----:B----4-:R-:W-:Y:S02]  /*9710*/  F2FP.PACK_AB R124, R21, R22 ;  /* 0x00000016157c723e */ /* 0x010fe400000000ff */
[----:B------:R-:W-:Y:S01]  /*9720*/  F2FP.PACK_AB R126, R11, R20 ;  /* 0x000000140b7e723e */ /* 0x000fe200000000ff */
[----:B------:R-:W-:Y:S01]  /*9730*/  IMAD.MOV.U32 R213, RZ, RZ, R115 ;  /* 0x000000ffffd57224 */ /* 0x000fe200078e0073 */
[----:B------:R-:W-:Y:S01]  /*9740*/  F2FP.PACK_AB R129, R25, R26 ;  /* 0x0000001a1981723e */ /* 0x000fe200000000ff */
[----:B------:R-:W-:Y:S01]  /*9750*/  LDSM.16.MT88.4 R168, [R222+0xd800] ;  /* 0x00d80000dea8783b */ /* 0x000fe20000004200 */
[----:B------:R-:W-:-:S02]  /*9760*/  F2FP.PACK_AB R131, R23, R24 ;  /* 0x000000181783723e */ /* 0x000fc400000000ff */
[----:B------:R-:W-:Y:S02]  /*9770*/  F2FP.PACK_AB R125, R32, R27 ;  /* 0x0000001b207d723e */ /* 0x000fe400000000ff */
[----:B------:R-:W-:Y:S02]  /*9780*/  F2FP.PACK_AB R127, R34, R33 ;  /* 0x00000021227f723e */ /* 0x000fe400000000ff */
[----:B------:R-:W-:Y:S01]  /*9790*/  MOV R80, R233 ;  /* 0x000000e900507202 */ /* 0x000fe20000000f00 */
[----:B------:R-:W-:Y:S01]  /*97a0*/  FADD.FTZ R3, R214, R0 ;  /* 0x00000000d6037221 */ /* 0x000fe20000010000 */
[----:B------:R-:W-:Y:S01]  /*97b0*/  MOV R82, R231 ;  /* 0x000000e700527202 */ /* 0x000fe20000000f00 */
[----:B------:R-:W-:Y:S01]  /*97c0*/  FADD.FTZ R8, R213, R2 ;  /* 0x00000002d5087221 */ /* 0x000fe20000010000 */
[----:B------:R-:W-:Y:S01]  /*97d0*/  MOV R0, R80 ;  /* 0x0000005000007202 */ /* 0x000fe20000000f00 */
[----:B---3--:R-:W-:Y:S01]  /*97e0*/  HMMA.16816.F32 R148, R128, R152, R148 ;  /* 0x000000988094723c */ /* 0x008fe20000001894 */
[----:B------:R-:W-:Y:S01]  /*97f0*/  MOV R2, R81 ;  /* 0x0000005100027202 */ /* 0x000fe20000000f00 */
[----:B------:R-:W-:Y:S01]  /*9800*/  IMAD.MOV.U32 R14, RZ, RZ, R98 ;  /* 0x000000ffff0e7224 */ /* 0x000fe200078e0062 */
[----:B------:R-:W-:Y:S01]  /*9810*/  MOV R215, R201 ;  /* 0x000000c900d77202 */ /* 0x000fe20000000f00 */
[----:B------:R-:W-:-:S04]  /*9820*/  FADD.FTZ R0, R0, R9 ;  /* 0x0000000900007221 */ /* 0x000fc80000010000 */
[----:B------:R-:W-:Y:S01]  /*9830*/  HMMA.16816.F32 R144, R124, R152, R144 ;  /* 0x000000987c90723c */ /* 0x000fe20000001890 */
[----:B------:R-:W-:Y:S01]  /*9840*/  MOV R35, R99 ;  /* 0x0000006300237202 */ /* 0x000fe20000000f00 */
[----:B------:R-:W-:Y:S01]  /*9850*/  FADD.FTZ R2, R2, R10 ;  /* 0x0000000a02027221 */ /* 0x000fe20000010000 */
[----:B------:R-:W-:-:S05]  /*9860*/  MOV R201, R187 ;  /* 0x000000bb00c97202 */ /* 0x000fca0000000f00 */
[-C--:B------:R-:W-:Y:S01]  /*9870*/  HMMA.16816.F32 R156, R124, R154.reuse, R156 ;  /* 0x0000009a7c9c723c */ /* 0x080fe2000000189c */
[----:B------:R-:W-:Y:S01]  /*9880*/  MOV R15, R97 ;  /* 0x00000061000f7202 */ /* 0x000fe20000000f00 */
[----:B------:R-:W-:Y:S01]  /*9890*/  IMAD.MOV.U32 R115, RZ, RZ, R185 ;  /* 0x000000ffff737224 */ /* 0x000fe200078e00b9 */
[----:B------:R-:W-:Y:S02]  /*98a0*/  MOV R200, R186 ;  /* 0x000000ba00c87202 */ /* 0x000fe40000000f00 */
[----:B------:R-:W-:Y:S02]  /*98b0*/  MOV R114, R184 ;  /* 0x000000b800727202 */ /* 0x000fe40000000f00 */
[----:B------:R-:W-:Y:S01]  /*98c0*/  MOV R216, R202 ;  /* 0x000000ca00d87202 */ /* 0x000fe20000000f00 */
[----:B------:R-:W-:Y:S01]  /*98d0*/  HMMA.16816.F32 R152, R128, R154, R40 ;  /* 0x0000009a8098723c */ /* 0x000fe20000001828 */
[----:B------:R-:W-:Y:S01]  /*98e0*/  MOV R12, R96 ;  /* 0x00000060000c7202 */ /* 0x000fe20000000f00 */
[----:B------:R-:W-:Y:S01]  /*98f0*/  FADD.FTZ R0, R14, R0 ;  /* 0x000000000e007221 */ /* 0x000fe20000010000 */
[----:B------:R-:W-:Y:S01]  /*9900*/  MOV R217, R201 ;  /* 0x000000c900d97202 */ /* 0x000fe20000000f00 */
[----:B------:R-:W-:Y:S01]  /*9910*/  IMAD.MOV.U32 R13, RZ, RZ, R203 ;  /* 0x000000ffff0d7224 */ /* 0x000fe200078e00cb */
[----:B------:R1:W5:Y:S02]  /*9920*/  LDL.LU R233, [R1+0xa4] ;  /* 0x0000a40001e97983 */ /* 0x0003640000300800 */
[----:B------:R-:W-:Y:S01]  /*9930*/  MOV R43, R82 ;  /* 0x00000052002b7202 */ /* 0x000fe20000000f00 */
[----:B------:R-:W-:Y:S01]  /*9940*/  IMAD.MOV.U32 R42, RZ, RZ, R83 ;  /* 0x000000ffff2a7224 */ /* 0x000fe200078e0053 */
[----:B------:R-:W-:Y:S01]  /*9950*/  HMMA.16816.F32 R120, R124, R4, R120 ;  /* 0x000000047c78723c */ /* 0x000fe20000001878 */
[----:B------:R-:W-:Y:S01]  /*9960*/  FADD.FTZ R2, R35, R2 ;  /* 0x0000000223027221 */ /* 0x000fe20000010000 */
[----:B------:R-:W-:Y:S01]  /*9970*/  MOV R212, R114 ;  /* 0x0000007200d47202 */ /* 0x000fe20000000f00 */
[----:B------:R-:W-:-:S05]  /*9980*/  FADD.FTZ R3, R43, R3 ;  /* 0x000000032b037221 */ /* 0x000fca0000010000 */
[----:B------:R-:W-:Y:S01]  /*9990*/  HMMA.16816.F32 R116, R128, R4, R116 ;  /* 0x000000048074723c */ /* 0x000fe20000001874 */
[----:B------:R-:W-:Y:S01]  /*99a0*/  IMAD.MOV.U32 R218, RZ, RZ, R200 ;  /* 0x000000ffffda7224 */ /* 0x000fe200078e00c8 */
[----:B------:R-:W-:Y:S01]  /*99b0*/  MOV R219, R115 ;  /* 0x0000007300db7202 */ /* 0x000fe20000000f00 */
[----:B------:R-:W-:Y:S01]  /*99c0*/  FADD.FTZ R3, R12, R3 ;  /* 0x000000030c037221 */ /* 0x000fe20000010000 */
[----:B------:R-:W-:Y:S01]  /*99d0*/  MOV R214, R112 ;  /* 0x0000007000d67202 */ /* 0x000fe20000000f00 */
[----:B------:R-:W-:Y:S01]  /*99e0*/  FADD.FTZ R0, R216, R0 ;  /* 0x00000000d8007221 */ /* 0x000fe20000010000 */
[----:B------:R-:W2:Y:S01]  /*99f0*/  LDSM.16.MT88.4 R184, [R224+0xd800] ;  /* 0x00d80000e0b8783b */ /* 0x000ea20000004200 */
[----:B------:R-:W-:Y:S02]  /*9a00*/  FADD.FTZ R4, R42, R8 ;  /* 0x000000082a047221 */ /* 0x000fe40000010000 */
[----:B------:R-:W-:Y:S01]  /*9a10*/  FADD.FTZ R2, R13, R2 ;  /* 0x000000020d027221 */ /* 0x000fe20000010000 */
[----:B------:R-:W3:Y:S01]  /*9a20*/  LDSM.16.MT88.4 R200, [R223+0xd800] ;  /* 0x00d80000dfc8783b */ /* 0x000ee20000004200 */
[----:B------:R-:W-:-:S02]  /*9a30*/  FADD.FTZ R4, R15, R4 ;  /* 0x000000040f047221 */ /* 0x000fc40000010000 */
[----:B------:R-:W-:Y:S01]  /*9a40*/  IMAD.MOV.U32 R213, RZ, RZ, R113 ;  /* 0x000000ffffd57224 */ /* 0x000fe200078e0071 */
[----:B------:R-:W4:Y:S01]  /*9a50*/  LDSM.16.MT88.4 R80, [R221+0xf800] ;  /* 0x00f80000dd50783b */ /* 0x000f220000004200 */
[----:B------:R-:W-:Y:S02]  /*9a60*/  FADD.FTZ R4, R217, R4 ;  /* 0x00000004d9047221 */ /* 0x000fe40000010000 */
[----:B------:R-:W-:Y:S01]  /*9a70*/  FADD.FTZ R3, R218, R3 ;  /* 0x00000003da037221 */ /* 0x000fe20000010000 */
[----:B------:R-:W1:Y:S01]  /*9a80*/  LDSM.16.MT88.4 R96, [R222+0xf800] ;  /* 0x00f80000de60783b */ /* 0x000e620000004200 */
        /* <DEDUP_REMOVED lines=42> */
[----:B------:R-:W-:Y:S01]  /*9d30*/  FADD.FTZ R2, R11, R2 ;  /* 0x000000020b027221 */ /* 0x000fe20000010000 */
[-C--:B------:R-:W-:Y:S02]  /*9d40*/  HMMA.16816.F32 R188, R124, R186.reuse, R188 ;  /* 0x000000ba7cbc723c */ /* 0x080fe400000018bc */
[----:B------:R2:W-:Y:S04]  /*9d50*/  STL [R1+0x48], R3 ;  /* 0x0000480301007387 */ /* 0x0005e80000100800 */
[----:B------:R2:W-:Y:S02]  /*9d60*/  STL [R1+0x50], R0 ;  /* 0x0000500001007387 */ /* 0x0005e40000100800 */
[C---:B------:R-:W-:Y:S02]  /*9d70*/  HMMA.16816.F32 R184, R128.reuse, R186, R72 ;  /* 0x000000ba80b8723c */ /* 0x040fe40000001848 */
[----:B------:R2:W-:Y:S06]  /*9d80*/  STL [R1+0x4c], R2 ;  /* 0x00004c0201007387 */ /* 0x0005ec0000100800 */
[-C--:B------:R-:W-:Y:S08]  /*9d90*/  HMMA.16816.F32 R164, R128, R168.reuse, R164 ;  /* 0x000000a880a4723c */ /* 0x080ff000000018a4 */
[C---:B------:R-:W-:Y:S08]  /*9da0*/  HMMA.16816.F32 R160, R124.reuse, R168, R160 ;  /* 0x000000a87ca0723c */ /* 0x040ff000000018a0 */
[C---:B------:R-:W-:Y:S08]  /*9db0*/  HMMA.16816.F32 R172, R124.reuse, R170, R172 ;  /* 0x000000aa7cac723c */ /* 0x040ff000000018ac */
[C---:B---3--:R-:W-:Y:S08]  /*9dc0*/  HMMA.16816.F32 R192, R124.reuse, R200, R192 ;  /* 0x000000c87cc0723c */ /* 0x048ff000000018c0 */
[C---:B------:R-:W-:Y:S08]  /*9dd0*/  HMMA.16816.F32 R204, R124.reuse, R202, R204 ;  /* 0x000000ca7ccc723c */ /* 0x040ff000000018cc */
[C---:B----4-:R-:W-:Y:S08]  /*9de0*/  HMMA.16816.F32 R72, R124.reuse, R80, R48 ;  /* 0x000000507c48723c */ /* 0x050ff00000001830 */
[C---:B------:R-:W-:Y:S08]  /*9df0*/  HMMA.16816.F32 R76, R124.reuse, R82, R76 ;  /* 0x000000527c4c723c */ /* 0x040ff0000000184c */
[C---:B-1----:R-:W-:Y:S08]  /*9e00*/  HMMA.16816.F32 R88, R124.reuse, R96, R88 ;  /* 0x000000607c58723c */ /* 0x042ff00000001858 */
        /* <DEDUP_REMOVED lines=22> */
[----:B------:R-:W-:Y:S01]  /*9f70*/  UIMAD UR4, UR7, UR22, URZ ;  /* 0x00000016070472a4 */ /* 0x000fe2000f8e023f */
[----:B------:R-:W-:Y:S03]  /*9f80*/  STL [R1+0xa4], R77 ;  /* 0x0000a44d01007387 */ /* 0x000fe60000100800 */
[----:B------:R-:W-:Y:S01]  /*9f90*/  UIMAD UR4, UR5, UR18, UR4 ;  /* 0x00000012050472a4 */ /* 0x000fe2000f8e0204 */
        /* <DEDUP_REMOVED lines=9> */
[----:B------:R-:W-:Y:S01]  /*a030*/  BAR.SYNC.DEFER_BLOCKING 0x0 ;  /* 0x0000000000007b1d */ /* 0x000fe20000010000 */
[----:B--2---:R-:W-:-:S02]  /*a040*/  ISETP.GE.AND P3, PT, R208, c[0x0][0x220], PT ;  /* 0x00008800d0007a0c */ /* 0x004fc40003f66270 */
        /* <DEDUP_REMOVED lines=66> */
[----:B------:R-:W2:Y:S04]  /*a470*/  LDSM.16.M88.4 R40, [R220+0x9000] ;  /* 0x00900000dc28783b */ /* 0x000ea80000000200 */
[----:B------:R-:W2:Y:S04]  /*a480*/  LDSM.16.M88.4 R36, [R220+0x9800] ;  /* 0x00980000dc24783b */ /* 0x000ea80000000200 */
[----:B------:R-:W2:Y:S04]  /*a490*/  LDSM.16.M88.4 R44, [R220+0x8800] ;  /* 0x00880000dc2c783b */ /* 0x000ea80000000200 */
[----:B-1----:R-:W-:Y:S04]  /*a4a0*/  LDSM.16.M88.4 R8, [R228] ;  /* 0x00000000e408783b */ /* 0x002fe80000000200 */
[----:B------:R-:W1:Y:S04]  /*a4b0*/  LDSM.16.M88.4 R24, [R237] ;  /* 0x00000000ed18783b */ /* 0x000e680000000200 */
[----:B------:R-:W1:Y:S04]  /*a4c0*/  LDSM.16.M88.4 R20, [R236] ;  /* 0x00000000ec14783b */ /* 0x000e680000000200 */
[----:B---3--:R-:W3:Y:S04]  /*a4d0*/  LDSM.16.M88.4 R12, [R227+0x2000] ;  /* 0x00200000e30c783b */ /* 0x008ee80000000200 */
[----:B------:R-:W3:Y:S04]  /*a4e0*/  LDSM.16.M88.4 R28, [R238] ;  /* 0x00000000ee1c783b */ /* 0x000ee80000000200 */
[----:B----4-:R-:W4:Y:S04]  /*a4f0*/  LDSM.16.M88.4 R4, [R228+0x2000] ;  /* 0x00200000e404783b */ /* 0x010f280000000200 */
[----:B------:R-:W3:Y:S01]  /*a500*/  LDSM.16.M88.4 R48, [R220+0x8000] ;  /* 0x00800000dc30783b */ /* 0x000ee20000000200 */
[C---:B--2---:R-:W-:Y:S03]  /*a510*/  HMMA.16816.F32 R64, R16.reuse, R40, RZ ;  /* 0x000000281040723c */ /* 0x044fe600000018ff */
[----:B------:R-:W2:Y:S04]  /*a520*/  LDSM.16.M88.4 R32, [R231] ;  /* 0x00000000e720783b */ /* 0x000ea80000000200 */
[----:B------:R-:W0:Y:S01]  /*a530*/  LDGDEPBAR ;  /* 0x00000000000079af */ /* 0x000e220000000000 */
[C---:B------:R-:W-:Y:S08]  /*a540*/  HMMA.16816.F32 R56, R16.reuse, R36, RZ ;  /* 0x000000241038723c */ /* 0x040ff000000018ff */
[----:B------:R-:W-:Y:S08]  /*a550*/  HMMA.16816.F32 R208, R16, R44, RZ ;  /* 0x0000002c10d0723c */ /* 0x000ff000000018ff */
[C---:B-1----:R-:W-:Y:S08]  /*a560*/  HMMA.16816.F32 R64, R8.reuse, R24, R64 ;  /* 0x000000180840723c */ /* 0x042ff00000001840 */
[----:B------:R-:W-:Y:S08]  /*a570*/  HMMA.16816.F32 R56, R8, R20, R56 ;  /* 0x000000140838723c */ /* 0x000ff00000001838 */
[C---:B---3--:R-:W-:Y:S08]  /*a580*/  HMMA.16816.F32 R60, R12.reuse, R40, RZ ;  /* 0x000000280c3c723c */ /* 0x048ff000000018ff */
[----:B------:R-:W-:Y:S01]  /*a590*/  HMMA.16816.F32 R52, R12, R36, RZ ;  /* 0x000000240c34723c */ /* 0x000fe200000018ff */
[----:B------:R-:W-:-:S02]  /*a5a0*/  IMAD.MOV.U32 R3, RZ, RZ, R65 ;  /* 0x000000ffff037224 */ /* 0x000fc400078e0041 */
[----:B------:R-:W-:Y:S02]  /*a5b0*/  IMAD.MOV.U32 R2, RZ, RZ, R66 ;  /* 0x000000ffff027224 */ /* 0x000fe400078e0042 */
[----:B------:R-:W-:Y:S02]  /*a5c0*/  IMAD.MOV.U32 R0, RZ, RZ, R67 ;  /* 0x000000ffff007224 */ /* 0x000fe400078e0043 */
[----:B------:R-:W-:Y:S01]  /*a5d0*/  IMAD.MOV.U32 R36, RZ, RZ, R64 ;  /* 0x000000ffff247224 */ /* 0x000fe200078e0040 */
[----:B------:R-:W-:Y:S01]  /*a5e0*/  HMMA.16816.F32 R68, R8, R28, R208 ;  /* 0x0000001c0844723c */ /* 0x000fe200000018d0 */
[----:B------:R-:W-:Y:S02]  /*a5f0*/  IMAD.MOV.U32 R67, RZ, RZ, R56 ;  /* 0x000000ffff437224 */ /* 0x000fe400078e0038 */
[----:B------:R-:W-:Y:S02]  /*a600*/  IMAD.MOV.U32 R66, RZ, RZ, R57 ;  /* 0x000000ffff427224 */ /* 0x000fe400078e0039 */
[----:B------:R-:W-:-:S02]  /*a610*/  IMAD.MOV.U32 R65, RZ, RZ, R58 ;  /* 0x000000ffff417224 */ /* 0x000fc400078e003a */
[----:B------:R-:W-:Y:S01]  /*a620*/  IMAD.MOV.U32 R64, RZ, RZ, R59 ;  /* 0x000000ffff407224 */ /* 0x000fe200078e003b */
[----:B------:R-:W-:Y:S08]  /*a630*/  HMMA.16816.F32 R140, R12, R44, RZ ;  /* 0x0000002c0c8c723c */ /* 0x000ff000000018ff */
[----:B----4-:R-:W-:Y:S08]  /*a640*/  HMMA.16816.F32 R60, R4, R24, R60 ;  /* 0x00000018043c723c */ /* 0x010ff0000000183c */
[----:B------:R-:W-:Y:S01]  /*a650*/  HMMA.16816.F32 R56, R12, R46, RZ ;  /* 0x0000002e0c38723c */ /* 0x000fe200000018ff */
[----:B------:R-:W-:-:S02]  /*a660*/  IMAD.MOV.U32 R41, RZ, RZ, R70 ;  /* 0x000000ffff297224 */ /* 0x000fc400078e0046 */
[----:B------:R-:W-:Y:S02]  /*a670*/  IMAD.MOV.U32 R40, RZ, RZ, R71 ;  /* 0x000000ffff287224 */ /* 0x000fe400078e0047 */
[----:B------:R-:W-:Y:S02]  /*a680*/  IMAD.MOV.U32 R132, RZ, RZ, R68 ;  /* 0x000000ffff847224 */ /* 0x000fe400078e0044 */
[----:B------:R-:W-:Y:S01]  /*a690*/  IMAD.MOV.U32 R77, RZ, RZ, R69 ;  /* 0x000000ffff4d7224 */ /* 0x000fe200078e0045 */
[C---:B------:R-:W-:Y:S08]  /*a6a0*/  HMMA.16816.F32 R44, R16.reuse, R46, RZ ;  /* 0x0000002e102c723c */ /* 0x040ff000000018ff */
[----:B------:R-:W-:Y:S01]  /*a6b0*/  HMMA.16816.F32 R216, R16, R48, RZ ;  /* 0x0000003010d8723c */ /* 0x000fe200000018ff */
[----:B------:R-:W-:-:S02]  /*a6c0*/  IMAD.MOV.U32 R76, RZ, RZ, R60 ;  /* 0x000000ffff4c7224 */ /* 0x000fc400078e003c */
[----:B------:R-:W-:Y:S02]  /*a6d0*/  IMAD.MOV.U32 R37, RZ, RZ, R61 ;  /* 0x000000ffff257224 */ /* 0x000fe400078e003d */
[----:B------:R-:W-:Y:S02]  /*a6e0*/  IMAD.MOV.U32 R25, RZ, RZ, R62 ;  /* 0x000000ffff197224 */ /* 0x000fe400078e003e */
[----:B------:R-:W-:Y:S01]  /*a6f0*/  IMAD.MOV.U32 R24, RZ, RZ, R63 ;  /* 0x000000ffff187224 */ /* 0x000fe200078e003f */
[----:B------:R-:W-:Y:S08]  /*a700*/  HMMA.16816.F32 R212, R12, R48, RZ ;  /* 0x000000300cd4723c */ /* 0x000ff000000018ff */
[C---:B------:R-:W-:Y:S08]  /*a710*/  HMMA.16816.F32 R72, R4.reuse, R20, R52 ;  /* 0x000000140448723c */ /* 0x040ff00000001834 */
[----:B------:R-:W-:Y:S08]  /*a720*/  HMMA.16816.F32 R68, R4, R28, R140 ;  /* 0x0000001c0444723c */ /* 0x000ff0000000188c */
[C---:B------:R-:W-:Y:S08]  /*a730*/  HMMA.16816.F32 R60, R12.reuse, R50, RZ ;  /* 0x000000320c3c723c */ /* 0x040ff000000018ff */
[----:B------:R-:W-:Y:S08]  /*a740*/  HMMA.16816.F32 R52, R12, R42, RZ ;  /* 0x0000002a0c34723c */ /* 0x000ff000000018ff */
[----:B------:R-:W-:Y:S01]  /*a750*/  HMMA.16816.F32 R56, R4, R30, R56 ;  /* 0x0000001e0438723c */ /* 0x000fe20000001838 */
[----:B------:R-:W-:-:S02]  /*a760*/  IMAD.MOV.U32 R29, RZ, RZ, R70 ;  /* 0x000000ffff1d7224 */ /* 0x000fc400078e0046 */
[----:B------:R-:W-:-:S05]  /*a770*/  IMAD.MOV.U32 R28, RZ, RZ, R71 ;  /* 0x000000ffff1c7224 */ /* 0x000fca00078e0047 */
[----:B------:R-:W-:Y:S07]  /*a780*/  HMMA.16816.F32 R44, R8, R30, R44 ;  /* 0x0000001e082c723c */ /* 0x000fee000000182c */
[----:B------:R-:W-:Y:S01]  /*a790*/  IMAD.MOV.U32 R30, RZ, RZ, R41 ;  /* 0x000000ffff1e7224 */ /* 0x000fe200078e0029 */
[----:B------:R-:W-:Y:S01]  /*a7a0*/  HMMA.16816.F32 R12, R12, R38, RZ ;  /* 0x000000260c0c723c */ /* 0x000fe200000018ff */
[----:B------:R-:W-:-:S07]  /*a7b0*/  IMAD.MOV.U32 R31, RZ, RZ, R40 ;  /* 0x000000ffff1f7224 */ /* 0x000fce00078e0028 */
[C---:B------:R-:W-:Y:S08]  /*a7c0*/  HMMA.16816.F32 R48, R16.reuse, R50, RZ ;  /* 0x000000321030723c */ /* 0x040ff000000018ff */
[C---:B------:R-:W-:Y:S08]  /*a7d0*/  HMMA.16816.F32 R40, R16.reuse, R42, RZ ;  /* 0x0000002a1028723c */ /* 0x040ff000000018ff */
[----:B------:R-:W-:Y:S08]  /*a7e0*/  HMMA.16816.F32 R16, R16, R38, RZ ;  /* 0x000000261010723c */ /* 0x000ff000000018ff */
[-C--:B--2---:R-:W-:Y:S08]  /*a7f0*/  HMMA.16816.F32 R216, R8, R32.reuse, R216 ;  /* 0x0000002008d8723c */ /* 0x084ff000000018d8 */
[C---:B------:R-:W-:Y:S07]  /*a800*/  HMMA.16816.F32 R212, R4.reuse, R32, R212 ;  /* 0x0000002004d4723c */ /* 0x040fee00000018d4 */
[----:B------:R-:W-:Y:S01]  /*a810*/  IMAD.MOV.U32 R32, RZ, RZ, R68 ;  /* 0x000000ffff207224 */ /* 0x000fe200078e0044 */
[----:B------:R-:W-:Y:S01]  /*a820*/  HMMA.16816.F32 R60, R4, R34, R60 ;  /* 0x00000022043c723c */ /* 0x000fe2000000183c */
[----:B------:R-:W-:-:S07]  /*a830*/  IMAD.MOV.U32 R33, RZ, RZ, R69 ;  /* 0x000000ffff217224 */ /* 0x000fce00078e0045 */
[C---:B------:R-:W-:Y:S08]  /*a840*/  HMMA.16816.F32 R208, R4.reuse, R26, R52 ;  /* 0x0000001a04d0723c */ /* 0x040ff00000001834 */
[----:B------:R-:W-:Y:S01]  /*a850*/  HMMA.16816.F32 R68, R4, R22, R12 ;  /* 0x000000160444723c */ /* 0x000fe2000000180c */
[----:B------:R-:W-:Y:S04]  /*a860*/  LDSM.16.M88.4 R4, [R230+0x2000] ;  /* 0x00200000e604783b */ /* 0x000fe80000000200 */
[----:B------:R-:W1:Y:S03]  /*a870*/  LDSM.16.M88.4 R12, [R226+0x8000] ;  /* 0x00800000e20c783b */ /* 0x000e660000000200 */
[C---:B------:R-:W-:Y:S07]  /*a880*/  HMMA.16816.F32 R48, R8.reuse, R34, R48 ;  /* 0x000000220830723c */ /* 0x040fee0000001830 */
[----:B------:R-:W-:Y:S01]  /*a890*/  IMAD.MOV.U32 R34, RZ, RZ, R29 ;  /* 0x000000ffff227224 */ /* 0x000fe200078e001d */
[----:B------:R-:W-:Y:S01]  /*a8a0*/  HMMA.16816.F32 R40, R8, R26, R40 ;  /* 0x0000001a0828723c */ /* 0x000fe20000001828 */
[----:B------:R-:W-:-:S02]  /*a8b0*/  IMAD.MOV.U32 R35, RZ, RZ, R28 ;  /* 0x000000ffff237224 */ /* 0x000fc400078e001c */
[----:B------:R-:W-:Y:S02]  /*a8c0*/  IMAD.MOV.U32 R28, RZ, RZ, R132 ;  /* 0x000000ffff1c7224 */ /* 0x000fe400078e0084 */
[----:B------:R-:W-:-:S03]  /*a8d0*/  IMAD.MOV.U32 R29, RZ, RZ, R77 ;  /* 0x000000ffff1d7224 */ /* 0x000fc600078e004d */
[----:B------:R-:W-:Y:S01]  /*a8e0*/  HMMA.16816.F32 R16, R8, R22, R16 ;  /* 0x000000160810723c */ /* 0x000fe20000001810 */
[----:B------:R-:W2:Y:S07]  /*a8f0*/  LDSM.16.M88.4 R8, [R230] ;  /* 0x00000000e608783b */ /* 0x000eae0000000200 */
[C---:B-1----:R-:W-:Y:S07]  /*a900*/  HMMA.16816.F32 R140, R4.reuse, R12, R212 ;  /* 0x0000000c048c723c */ /* 0x042fee00000018d4 */
[----:B------:R-:W-:Y:S01]  /*a910*/  IMAD.MOV.U32 R212, RZ, RZ, R67 ;  /* 0x000000ffffd47224 */ /* 0x000fe200078e0043 */
[----:B------:R-:W-:Y:S01]  /*a920*/  HMMA.16816.F32 R52, R4, R14, R60 ;  /* 0x0000000e0434723c */ /* 0x000fe2000000183c */
[----:B------:R-:W-:-:S02]  /*a930*/  IMAD.MOV.U32 R213, RZ, RZ, R66 ;  /* 0x000000ffffd57224 */ /* 0x000fc400078e0042 */
[----:B------:R-:W-:Y:S02]  /*a940*/  IMAD.MOV.U32 R214, RZ, RZ, R65 ;  /* 0x000000ffffd67224 */ /* 0x000fe400078e0041 */
[----:B------:R-:W-:Y:S02]  /*a950*/  IMAD.MOV.U32 R215, RZ, RZ, R64 ;  /* 0x000000ffffd77224 */ /* 0x000fe400078e0040 */
[----:B------:R-:W-:Y:S02]  /*a960*/  IMAD.MOV.U32 R60, RZ, RZ, R36 ;  /* 0x000000ffff3c7224 */ /* 0x000fe400078e0024 */
[----:B------:R-:W-:Y:S02]  /*a970*/  IMAD.MOV.U32 R61, RZ, RZ, R3 ;  /* 0x000000ffff3d7224 */ /* 0x000fe400078e0003 */
[----:B------:R-:W-:Y:S01]  /*a980*/  IMAD.MOV.U32 R62, RZ, RZ, R2 ;  /* 0x000000ffff3e7224 */ /* 0x000fe200078e0002 */
[----:B--2---:R-:W-:Y:S01]  /*a990*/  HMMA.16816.F32 R64, R8, R12, R216 ;  /* 0x0000000c0840723c */ /* 0x004fe200000018d8 */
[----:B------:R-:W-:-:S06]  /*a9a0*/  IMAD.MOV.U32 R63, RZ, RZ, R0 ;  /* 0x000000ffff3f7224 */ /* 0x000fcc00078e0000 */
[----:B------:R-:W-:Y:S02]  /*a9b0*/  IMAD.MOV.U32 R218, RZ, RZ, R25 ;  /* 0x000000ffffda7224 */ /* 0x000fe400078e0019 */
[----:B------:R-:W-:Y:S02]  /*a9c0*/  IMAD.MOV.U32 R219, RZ, RZ, R24 ;  /* 0x000000ffffdb7224 */ /* 0x000fe400078e0018 */
[----:B------:R-:W-:Y:S01]  /*a9d0*/  HMMA.16816.F32 R24, R8, R14, R48 ;  /* 0x0000000e0818723c */ /* 0x000fe20000001830 */
[----:B------:R-:W1:Y:S01]  /*a9e0*/  LDSM.16.M88.4 R12, [R226+0x8800] ;  /* 0x00880000e20c783b */ /* 0x000e620000000200 */
[----:B------:R-:W-:Y:S02]  /*a9f0*/  IMAD.MOV.U32 R217, RZ, RZ, R37 ;  /* 0x000000ffffd97224 */ /* 0x000fe400078e0025 */
[----:B------:R-:W-:-:S04]  /*aa00*/  IMAD.MOV.U32 R216, RZ, RZ, R76 ;  /* 0x000000ffffd87224 */ /* 0x000fc800078e004c */
        /* <DEDUP_REMOVED lines=13> */
[----:B------:R-:W-:Y:S01]  /*aae0*/  HMMA.16816.F32 R16, R8, R14, R16 ;  /* 0x0000000e0810723c */ /* 0x000fe20000001810 */
        /* <DEDUP_REMOVED lines=8> */
[----:B------:R-:W-:-:S02]  /*ab70*/  IMAD.MOV.U32 R0, RZ, RZ, R7 ;  /* 0x000000ffff007224 */ /* 0x000fc400078e0007 */
[----:B------:R-:W2:Y:S01]  /*ab80*/  LDSM.16.M88.4 R4, [R229+0x2000] ;  /* 0x00200000e504783b */ /* 0x000ea20000000200 */
[----:B------:R-:W-:Y:S01]  /*ab90*/  IMAD.MOV.U32 R41, RZ, RZ, R75 ;  /* 0x000000ffff297224 */ /* 0x000fe200078e004b */
[-C--:B-1----:R-:W-:Y:S08]  /*aba0*/  HMMA.16816.F32 R216, R8, R12.reuse, R64 ;  /* 0x0000000c08d8723c */ /* 0x082ff00000001840 */
[C---:B--2---:R-:W-:Y:S08]  /*abb0*/  HMMA.16816.F32 R68, R4.reuse, R12, R140 ;  /* 0x0000000c0444723c */ /* 0x044ff0000000188c */
[-C--:B------:R-:W-:Y:S08]  /*abc0*/  HMMA.16816.F32 R212, R4, R14.reuse, R52 ;  /* 0x0000000e04d4723c */ /* 0x080ff00000001834 */
[----:B------:R-:W-:Y:S01]  /*abd0*/  HMMA.16816.F32 R140, R8, R14, R24 ;  /* 0x0000000e088c723c */ /* 0x000fe20000001818 */
[----:B------:R-:W1:Y:S07]  /*abe0*/  LDSM.16.M88.4 R12, [R225+0x800] ;  /* 0x00080000e10c783b */ /* 0x000e6e0000000200 */
[----:B-1----:R-:W-:Y:S08]  /*abf0*/  HMMA.16816.F32 R52, R4, R14, R28 ;  /* 0x0000000e0434723c */ /* 0x002ff0000000181c */
[-C--:B------:R-:W-:Y:S08]  /*ac00*/  HMMA.16816.F32 R72, R8, R12.reuse, R36 ;  /* 0x0000000c0848723c */ /* 0x080ff00000001824 */
        /* <DEDUP_REMOVED lines=27> */
[----:B------:R-:W1:Y:S07]  /*adc0*/  LDSM.16.M88.4 R12, [R220+0xa800] ;  /* 0x00a80000dc0c783b */ /* 0x000e6e0000000200 */
[----:B-1----:R-:W-:Y:S08]  /*add0*/  HMMA.16816.F32 R52, R4, R14, R52 ;  /* 0x0000000e0434723c */ /* 0x002ff00000001834 */
[-C--:B------:R-:W-:Y:S08]  /*ade0*/  HMMA.16816.F32 R208, R8, R12.reuse, R72 ;  /* 0x0000000c08d0723c */ /* 0x080ff00000001848 */
[----:B------:R-:W-:Y:S08]  /*adf0*/  HMMA.16816.F32 R64, R4, R12, R64 ;  /* 0x0000000c0440723c */ /* 0x000ff00000001840 */
[----:B------:R-:W-:Y:S01]  /*ae00*/  IMAD.MOV.U32 R12, RZ, RZ, R52 ;  /* 0x000000ffff0c7224 */ /* 0x000fe200078e0034 */
[----:B------:R-:W-:Y:S01]  /*ae10*/  HMMA.16816.F32 R216, R8, R14, R28 ;  /* 0x0000000e08d8723c */ /* 0x000fe2000000181c */
[----:B------:R-:W-:-:S02]  /*ae20*/  IMAD.MOV.U32 R3, RZ, RZ, R53 ;  /* 0x000000ffff037224 */ /* 0x000fc400078e0035 */
[----:B------:R-:W-:Y:S02]  /*ae30*/  IMAD.MOV.U32 R2, RZ, RZ, R54 ;  /* 0x000000ffff027224 */ /* 0x000fe400078e0036 */
[----:B------:R-:W-:Y:S02]  /*ae40*/  IMAD.MOV.U32 R0, RZ, RZ, R55 ;  /* 0x000000ffff007224 */ /* 0x000fe400078e0037 */
[----:B------:R-:W-:Y:S02]  /*ae50*/  IMAD.MOV.U32 R28, RZ, RZ, R12 ;  /* 0x000000ffff1c7224 */ /* 0x000fe400078e000c */
[----:B------:R-:W1:Y:S01]  /*ae60*/  LDSM.16.M88.4 R12, [R220+0xb000] ;  /* 0x00b00000dc0c783b */ /* 0x000e620000000200 */
        /* <DEDUP_REMOVED lines=24> */
[-C--:B-1----:R-:W-:Y:S08]  /*aff0*/  HMMA.16816.F32 R72, R8, R12.reuse, R44 ;  /* 0x0000000c0848723c */ /* 0x082ff0000000182c */
[C---:B------:R-:W-:Y:S07]  /*b000*/  HMMA.16816.F32 R52, R4.reuse, R12, R32 ;  /* 0x0000000c0434723c */ /* 0x040fee0000001820 */
[----:B------:R-:W-:Y:S01]  /*b010*/  MOV R32, R138 ;  /* 0x0000008a00207202 */ /* 0x000fe20000000f00 */
[----:B------:R-:W-:Y:S01]  /*b020*/  HMMA.16816.F32 R44, R4, R14, R20 ;  /* 0x0000000e042c723c */ /* 0x000fe20000001814 */
[----:B------:R-:W-:Y:S01]  /*b030*/  LDSM.16.M88.4 R4, [R228+0x6000] ;  /* 0x00600000e404783b */ /* 0x000fe20000000200 */
[----:B------:R-:W-:-:S02]  /*b040*/  IMAD.MOV.U32 R33, RZ, RZ, R133 ;  /* 0x000000ffff217224 */ /* 0x000fc400078e0085 */
[----:B------:R-:W-:Y:S01]  /*b050*/  IMAD.MOV.U32 R34, RZ, RZ, R132 ;  /* 0x000000ffff227224 */ /* 0x000fe200078e0084 */
[----:B------:R-:W1:Y:S01]  /*b060*/  S2R R133, SR_TID.X ;  /* 0x0000000000857919 */ /* 0x000e620000002100 */
[----:B------:R-:W-:Y:S02]  /*b070*/  IMAD.MOV.U32 R35, RZ, RZ, R77 ;  /* 0x000000ffff237224 */ /* 0x000fe400078e004d */
[----:B------:R-:W-:Y:S01]  /*b080*/  HMMA.16816.F32 R16, R8, R14, R16 ;  /* 0x0000000e0810723c */ /* 0x000fe20000001810 */
[----:B------:R-:W2:Y:S04]  /*b090*/  LDSM.16.M88.4 R12, [R235] ;  /* 0x00000000eb0c783b */ /* 0x000ea80000000200 */
[----:B------:R-:W3:Y:S01]  /*b0a0*/  LDSM.16.M88.4 R8, [R228+0x4000] ;  /* 0x00400000e408783b */ /* 0x000ee20000000200 */
[----:B-1----:R-:W-:-:S05]  /*b0b0*/  IMAD.SHL.U32 R133, R133, 0x2, RZ ;  /* 0x0000000285857824 */ /* 0x002fca00078e00ff */
[----:B------:R-:W-:Y:S01]  /*b0c0*/  LOP3.LUT R133, R133, 0x6, RZ, 0xc0, !PT ;  /* 0x0000000685857812 */ /* 0x000fe200078ec0ff */
[-C--:B--2---:R-:W-:Y:S08]  /*b0d0*/  HMMA.16816.F32 R68, R4, R12.reuse, R68 ;  /* 0x0000000c0444723c */ /* 0x084ff00000001844 */
[----:B---3--:R-:W-:Y:S07]  /*b0e0*/  HMMA.16816.F32 R40, R8, R12, R56 ;  /* 0x0000000c0828723c */ /* 0x008fee0000001838 */
[----:B------:R-:W-:Y:S01]  /*b0f0*/  IMAD.MOV.U32 R56, RZ, RZ, R76 ;  /* 0x000000ffff387224 */ /* 0x000fe200078e004c */
[----:B------:R-:W-:Y:S01]  /*b100*/  HMMA.16816.F32 R36, R4, R14, R60 ;  /* 0x0000000e0424723c */ /* 0x000fe2000000183c */
[----:B------:R-:W-:-:S02]  /*b110*/  IMAD.MOV.U32 R57, RZ, RZ, R3 ;  /* 0x000000ffff397224 */ /* 0x000fc400078e0003 */
[----:B------:R-:W-:Y:S02]  /*b120*/  IMAD.MOV.U32 R58, RZ, RZ, R2 ;  /* 0x000000ffff3a7224 */ /* 0x000fe400078e0002 */
[----:B------:R-:W-:-:S03]  /*b130*/  IMAD.MOV.U32 R59, RZ, RZ, R0 ;  /* 0x000000ffff3b7224 */ /* 0x000fc600078e0000 */
[C---:B------:R-:W-:Y:S01]  /*b140*/  HMMA.16816.F32 R24, R8.reuse, R14, R140 ;  /* 0x0000000e0818723c */ /* 0x040fe2000000188c */
[----:B------:R-:W1:Y:S07]  /*b150*/  LDSM.16.M88.4 R12, [R234] ;  /* 0x00000000ea0c783b */ /* 0x000e6e0000000200 */
[-C--:B-1----:R-:W-:Y:S08]  /*b160*/  HMMA.16816.F32 R48, R8, R12.reuse, R48 ;  /* 0x0000000c0830723c */ /* 0x082ff00000001830 */
[C---:B------:R-:W-:Y:S08]  /*b170*/  HMMA.16816.F32 R32, R4.reuse, R12, R32 ;  /* 0x0000000c0420723c */ /* 0x040ff00000001820 */
[-C--:B------:R-:W-:Y:S08]  /*b180*/  HMMA.16816.F32 R28, R4, R14.reuse, R28 ;  /* 0x0000000e041c723c */ /* 0x080ff0000000181c */
        /* <DEDUP_REMOVED lines=12> */
[----:B------:R-:W-:Y:S01]  /*b250*/  HMMA.16816.F32 R16, R8, R14, R16 ;  /* 0x0000000e0810723c */ /* 0x000fe20000001810 */
[----:B------:R-:W-:Y:S11]  /*b260*/  LDSM.16.M88.4 R8, [R230+0x4000] ;  /* 0x00400000e608783b */ /* 0x000ff60000000200 */
[----:B------:R-:W-:Y:S04]  /*b270*/  @!UPT UIADD3 URZ, URZ, URZ, URZ ;  /* 0x0000003f3f3ff290 */ /* 0x000fe8000fffe03f */
[----:B------:R-:W-:Y:S02]  /*b280*/  IMAD.MOV.U32 R72, RZ, RZ, R140 ;  /* 0x000000ffff487224 */ /* 0x000fe400078e008c */
[----:B------:R-:W-:Y:S02]  /*b290*/  IMAD.MOV.U32 R3, RZ, RZ, R141 ;  /* 0x000000ffff037224 */ /* 0x000fe400078e008d */
[----:B------:R-:W-:Y:S02]  /*b2a0*/  IMAD.MOV.U32 R2, RZ, RZ, R142 ;  /* 0x000000ffff027224 */ /* 0x000fe400078e008e */
[----:B------:R-:W-:Y:S02]  /*b2b0*/  IMAD.MOV.U32 R0, RZ, RZ, R143 ;  /* 0x000000ffff007224 */ /* 0x000fe400078e008f */
[C---:B------:R-:W-:Y:S11]  /*b2c0*/  HMMA.16816.F32 R140, R4.reuse, R12, R52 ;  /* 0x0000000c048c723c */ /* 0x040ff60000001834 */
[----:B------:R-:W-:Y:S11]  /*b2d0*/  @!UPT UIADD3 URZ, URZ, URZ, URZ ;  /* 0x0000003f3f3ff290 */ /* 0x000ff6000fffe03f */
[----:B------:R-:W-:Y:S02]  /*b2e0*/  @!UPT UIADD3 URZ, URZ, URZ, URZ ;  /* 0x0000003f3f3ff290 */ /* 0x000fe4000fffe03f */
[----:B------:R-:W-:Y:S02]  /*b2f0*/  IMAD.MOV.U32 R55, RZ, RZ, R140 ;  /* 0x000000ffff377224 */ /* 0x000fe400078e008c */
[----:B------:R-:W-:Y:S02]  /*b300*/  IMAD.MOV.U32 R54, RZ, RZ, R141 ;  /* 0x000000ffff367224 */ /* 0x000fe400078e008d */
[----:B------:R-:W-:Y:S02]  /*b310*/  IMAD.MOV.U32 R53, RZ, RZ, R142 ;  /* 0x000000ffff357224 */ /* 0x000fe400078e008e */
[----:B------:R-:W-:Y:S02]  /*b320*/  IMAD.MOV.U32 R52, RZ, RZ, R143 ;  /* 0x000000ffff347224 */ /* 0x000fe400078e008f */
[----:B------:R-:W-:Y:S01]  /*b330*/  HMMA.16816.F32 R140, R4, R14, R44 ;  /* 0x0000000e048c723c */ /* 0x000fe2000000182c */
[----:B------:R-:W-:Y:S04]  /*b340*/  LDSM.16.M88.4 R4, [R230+0x6000] ;  /* 0x00600000e604783b */ /* 0x000fe80000000200 */
[----:B------:R-:W1:Y:S02]  /*b350*/  LDSM.16.M88.4 R12, [R226+0xa000] ;  /* 0x00a00000e20c783b */ /* 0x000e640000000200 */
[----:B------:R-:W-:-:S02]  /*b360*/  IMAD.MOV.U32 R45, RZ, RZ, R3 ;  /* 0x000000ffff2d7224 */ /* 0x000fc400078e0003 */
        /* <DEDUP_REMOVED lines=10> */
[----:B------:R-:W-:Y:S02]  /*b410*/  IMAD.MOV.U32 R76, RZ, RZ, R68 ;  /* 0x000000ffff4c7224 */ /* 0x000fe400078e0044 */
[----:B------:R-:W-:Y:S02]  /*b420*/  IMAD.MOV.U32 R3, RZ, RZ, R69 ;  /* 0x000000ffff037224 */ /* 0x000fe400078e0045 */
[----:B------:R-:W-:Y:S02]  /*b430*/  IMAD.MOV.U32 R2, RZ, RZ, R70 ;  /* 0x000000ffff027224 */ /* 0x000fe400078e0046 */
[----:B------:R-:W-:Y:S02]  /*b440*/  IMAD.MOV.U32 R0, RZ, RZ, R71 ;  /* 0x000000ffff007224 */ /* 0x000fe400078e0047 */
[C---:B------:R-:W-:Y:S01]  /*b450*/  HMMA.16816.F32 R68, R4.reuse, R14, R36 ;  /* 0x0000000e0444723c */ /* 0x040fe20000001824 */
[----:B------:R-:W1:Y:S07]  /*b460*/  LDSM.16.M88.4 R12, [R226+0xa800] ;  /* 0x00a80000e20c783b */ /* 0x000e6e0000000200 */
[-C--:B-1----:R-:W-:Y:S07]  /*b470*/  HMMA.16816.F32 R56, R4, R12.reuse, R32 ;  /* 0x0000000c0438723c */ /* 0x082fee0000001820 */
[----:B------:R-:W-:Y:S01]  /*b480*/  IMAD.MOV.U32 R32, RZ, RZ, R55 ;  /* 0x000000ffff207224 */ /* 0x000fe200078e0037 */
[----:B------:R-:W-:Y:S01]  /*b490*/  HMMA.16816.F32 R212, R8, R12, R48 ;  /* 0x0000000c08d4723c */ /* 0x000fe20000001830 */
[----:B------:R-:W-:-:S02]  /*b4a0*/  IMAD.MOV.U32 R33, RZ, RZ, R54 ;  /* 0x000000ffff217224 */ /* 0x000fc400078e0036 */
[----:B------:R-:W-:Y:S02]  /*b4b0*/  IMAD.MOV.U32 R34, RZ, RZ, R53 ;  /* 0x000000ffff227224 */ /* 0x000fe400078e0035 */
[----:B------:R-:W-:-:S03]  /*b4c0*/  IMAD.MOV.U32 R35, RZ, RZ, R52 ;  /* 0x000000ffff237224 */ /* 0x000fc600078e0034 */
[-C--:B------:R-:W-:Y:S08]  /*b4d0*/  HMMA.16816.F32 R52, R4, R14.reuse, R28 ;  /* 0x0000000e0434723c */ /* 0x080ff0000000181c */
[C---:B------:R-:W-:Y:S01]  /*b4e0*/  HMMA.16816.F32 R28, R8.reuse, R14, R20 ;  /* 0x0000000e081c723c */ /* 0x040fe20000001814 */
[----:B------:R-:W1:Y:S07]  /*b4f0*/  LDSM.16.M88.4 R12, [R226+0xb000] ;  /* 0x00b00000e20c783b */ /* 0x000e6e0000000200 */
[-C--:B-1----:R-:W-:Y:S08]  /*b500*/  HMMA.16816.F32 R48, R8, R12.reuse, R40 ;  /* 0x0000000c0830723c */ /* 0x082ff00000001828 */
[C---:B------:R-:W-:Y:S07]  /*b510*/  HMMA.16816.F32 R40, R4.reuse, R12, R60 ;  /* 0x0000000c0428723c */ /* 0x040fee000000183c */
[----:B------:R-:W-:Y:S01]  /*b520*/  IMAD.MOV.U32 R60, RZ, RZ, R76 ;  /* 0x000000ffff3c7224 */ /* 0x000fe200078e004c */
[----:B------:R-:W-:Y:S01]  /*b530*/  HMMA.16816.F32 R36, R4, R14, R208 ;  /* 0x0000000e0424723c */ /* 0x000fe200000018d0 */
[----:B------:R-:W-:-:S02]  /*b540*/  IMAD.MOV.U32 R61, RZ, RZ, R3 ;  /* 0x000000ffff3d7224 */ /* 0x000fc400078e0003 */
[----:B------:R-:W-:Y:S02]  /*b550*/  IMAD.MOV.U32 R62, RZ, RZ, R2 ;  /* 0x000000ffff3e7224 */ /* 0x000fe400078e0002 */
[----:B------:R-:W-:Y:S01]  /*b560*/  IMAD.MOV.U32 R63, RZ, RZ, R0 ;  /* 0x000000ffff3f7224 */ /* 0x000fe200078e0000 */
[----:B------:R-:W-:Y:S02]  /*b570*/  MOV R0, UR22 ;  /* 0x0000001600007c02 */ /* 0x000fe40008000f00 */
[----:B------:R-:W-:Y:S01]  /*b580*/  HMMA.16816.F32 R24, R8, R14, R64 ;  /* 0x0000000e0818723c */ /* 0x000fe20000001840 */
[----:B------:R-:W1:Y:S02]  /*b590*/  LDSM.16.M88.4 R12, [R226+0xb800] ;  /* 0x00b80000e20c783b */ /* 0x000e640000000200 */
[----:B------:R-:W-:-:S04]  /*b5a0*/  IMAD R0, R0, 0x40, R133 ;  /* 0x0000004000007824 */ /* 0x000fc800078e0285 */
[----:B------:R-:W-:Y:S01]  /*b5b0*/  IMAD.IADD R2, R242, 0x1, -R0 ;  /* 0x00000001f2027824 */ /* 0x000fe200078e0a00 */
[----:B------:R-:W-:-:S04]  /*b5c0*/  ISETP.GE.AND P1, PT, R0, R252, PT ;  /* 0x000000fc0000720c */ /* 0x000fc80003f26270 */
[----:B------:R-:W-:Y:S02]  /*b5d0*/  IABS R2, R2 ;  /* 0x0000000200027213 */ /* 0x000fe40000000000 */
[----:B------:R-:W-:-:S03]  /*b5e0*/  ISETP.LT.OR P1, PT, R0, R247, P1 ;  /* 0x000000f70000720c */ /* 0x000fc60000f21670 */
[----:B------:R-:W-:Y:S02]  /*b5f0*/  IMAD.MOV.U32 R3, RZ, RZ, R2 ;  /* 0x000000ffff037224 */ /* 0x000fe400078e0002 */
[----:B------:R-:W-:-:S05]  /*b600*/  IMAD.IADD R2, R241, 0x1, -R0 ;  /* 0x00000001f1027824 */ /* 0x000fca00078e0a00 */
[----:B------:R-:W-:Y:S01]  /*b610*/  IABS R2, R2 ;  /* 0x0000000200027213 */ /* 0x000fe20000000000 */
        /* <DEDUP_REMOVED lines=17> */
[----:B-1----:R-:W-:Y:S08]  /*b730*/  HMMA.16816.F32 R208, R4, R14, R36 ;  /* 0x0000000e04d0723c */ /* 0x002ff00000001824 */
[-C--:B------:R-:W-:Y:S08]  /*b740*/  HMMA.16816.F32 R48, R8, R12.reuse, R48 ;  /* 0x0000000c0830723c */ /* 0x080ff00000001830 */
[----:B------:R-:W-:Y:S08]  /*b750*/  HMMA.16816.F32 R40, R4, R12, R40 ;  /* 0x0000000c0428723c */ /* 0x000ff00000001828 */
[----:B------:R-:W-:Y:S01]  /*b760*/  HMMA.16816.F32 R36, R8, R14, R24 ;  /* 0x0000000e0824723c */ /* 0x000fe20000001818 */
[----:B------:R-:W1:Y:S01]  /*b770*/  LDSM.16.M88.4 R12, [R225+0x3800] ;  /* 0x00380000e10c783b */ /* 0x000e620000000200 */
[----:B------:R-:W-:Y:S01]  /*b780*/  UISETP.GT.AND UP0, UPT, UR22, UR9, UPT ;  /* 0x000000091600728c */ /* 0x000fe2000bf04270 */
[----:B------:R-:W-:-:S05]  /*b790*/  DEPBAR.LE SB0, 0x0 ;  /* 0x000080000000791a */ /* 0x000fca0000000000 */
[----:B-1----:R-:W-:Y:S08]  /*b7a0*/  HMMA.16816.F32 R44, R8, R12, R44 ;  /* 0x0000000c082c723c */ /* 0x002ff0000000182c */
[C---:B------:R-:W-:Y:S11]  /*b7b0*/  HMMA.16816.F32 R20, R4.reuse, R14, R20 ;  /* 0x0000000e0414723c */ /* 0x040ff60000001814 */
[----:B------:R-:W-:Y:S05]  /*b7c0*/  @!UPT UIADD3 URZ, URZ, URZ, URZ ;  /* 0x0000003f3f3ff290 */ /* 0x000fea000fffe03f */
[----:B------:R-:W-:Y:S02]  /*b7d0*/  IMAD.MOV.U32 R77, RZ, RZ, R44 ;  /* 0x000000ffff4d7224 */ /* 0x000fe400078e002c */
[----:B------:R-:W-:Y:S02]  /*b7e0*/  IMAD.MOV.U32 R76, RZ, RZ, R46 ;  /* 0x000000ffff4c7224 */ /* 0x000fe400078e002e */
[----:B------:R-:W-:Y:S02]  /*b7f0*/  IMAD.MOV.U32 R75, RZ, RZ, R45 ;  /* 0x000000ffff4b7224 */ /* 0x000fe400078e002d */
[----:B------:R-:W-:Y:S02]  /*b800*/  IMAD.MOV.U32 R74, RZ, RZ, R47 ;  /* 0x000000ffff4a7224 */ /* 0x000fe400078e002f */
[----:B------:R-:W-:Y:S01]  /*b810*/  HMMA.16816.F32 R44, R4, R12, R32 ;  /* 0x0000000c042c723c */ /* 0x000fe20000001820 */
[----:B------:R-:W-:Y:S02]  /*b820*/  IMAD.MOV.U32 R70, RZ, RZ, R22 ;  /* 0x000000ffff467224 */ /* 0x000fe400078e0016 */
[----:B------:R-:W-:-:S02]  /*b830*/  IMAD.MOV.U32 R138, RZ, RZ, R23 ;  /* 0x000000ffff8a7224 */ /* 0x000fc400078e0017 */
[----:B------:R-:W-:Y:S02]  /*b840*/  IMAD.MOV.U32 R71, RZ, RZ, R20 ;  /* 0x000000ffff477224 */ /* 0x000fe400078e0014 */
[----:B------:R-:W-:Y:S01]  /*b850*/  IMAD.MOV.U32 R139, RZ, RZ, R21 ;  /* 0x000000ffff8b7224 */ /* 0x000fe200078e0015 */
[----:B------:R-:W-:Y:S01]  /*b860*/  HMMA.16816.F32 R4, R8, R14, R16 ;  /* 0x0000000e0804723c */ /* 0x000fe20000001810 */
[----:B------:R1:W-:Y:S02]  /*b870*/  I2F R10, R3 ;  /* 0x00000003000a7306 */ /* 0x0003e40000201400 */
[----:B-1----:R-:W-:-:S06]  /*b880*/  IMAD.MOV.U32 R3, RZ, RZ, R2 ;  /* 0x000000ffff037224 */ /* 0x002fcc00078e0002 */
[----:B------:R1:W2:Y:S11]  /*b890*/  I2F R9, R3 ;  /* 0x0000000300097306 */ /* 0x0002b60000201400 */
[----:B------:R-:W-:Y:S04]  /*b8a0*/  @!UPT UIADD3 URZ, URZ, URZ, URZ ;  /* 0x0000003f3f3ff290 */ /* 0x000fe8000fffe03f */
[----:B------:R-:W-:Y:S02]  /*b8b0*/  IMAD.MOV.U32 R73, RZ, RZ, R4 ;  /* 0x000000ffff497224 */ /* 0x000fe400078e0004 */
[----:B------:R-:W-:Y:S02]  /*b8c0*/  IMAD.IADD R4, R243, 0x1, -R0 ;  /* 0x00000001f3047824 */ /* 0x000fe400078e0a00 */
[----:B------:R-:W-:Y:S02]  /*b8d0*/  IMAD.MOV.U32 R69, RZ, RZ, R5 ;  /* 0x000000ffff457224 */ /* 0x000fe400078e0005 */
[----:B------:R-:W-:Y:S01]  /*b8e0*/  IMAD.MOV.U32 R68, RZ, RZ, R7 ;  /* 0x000000ffff447224 */ /* 0x000fe200078e0007 */
[----:B------:R-:W-:Y:S01]  /*b8f0*/  IABS R2, R4 ;  /* 0x0000000400027213 */ /* 0x000fe20000000000 */
[----:B------:R-:W-:-:S04]  /*b900*/  IMAD.MOV.U32 R72, RZ, RZ, R6 ;  /* 0x000000ffff487224 */ /* 0x000fc800078e0006 */
[----:B------:R-:W-:Y:S01]  /*b910*/  IMAD.MOV.U32 R4, RZ, RZ, R2 ;  /* 0x000000ffff047224 */ /* 0x000fe200078e0002 */
[----:B------:R-:W-:Y:S01]  /*b920*/  IADD3 R2, R0, 0x1, RZ ;  /* 0x0000000100027810 */ /* 0x000fe20007ffe0ff */
[----:B-1----:R-:W-:Y:S02]  /*b930*/  IMAD.IADD R3, R248, 0x1, -R0 ;  /* 0x00000001f8037824 */ /* 0x002fe400078e0a00 */
[----:B------:R1:W3:Y:S01]  /*b940*/  I2F R8, R4 ;  /* 0x0000000400087306 */ /* 0x0002e20000201400 */
[----:B------:R-:W-:Y:S01]  /*b950*/  ISETP.GE.AND P0, PT, R2, R252, PT ;  /* 0x000000fc0200720c */ /* 0x000fe20003f06270 */
[----:B------:R-:W-:Y:S01]  /*b960*/  IMAD.IADD R5, R242, 0x1, -R2 ;  /* 0x00000001f2057824 */ /* 0x000fe200078e0a02 */
[----:B------:R-:W-:Y:S01]  /*b970*/  IABS R3, R3 ;  /* 0x0000000300037213 */ /* 0x000fe20000000000 */
[----:B--2---:R-:W-:Y:S01]  /*b980*/  FFMA.FTZ R9, R9, -UR21, R62 ;  /* 0x8000001509097c23 */ /* 0x004fe2000801003e */
[----:B------:R-:W-:Y:S01]  /*b990*/  BAR.SYNC.DEFER_BLOCKING 0x0 ;  /* 0x0000000000007b1d */ /* 0x000fe20000010000 */
[----:B------:R-:W-:-:S02]  /*b9a0*/  ISETP.GE.AND P6, PT, R2, R251, PT ;  /* 0x000000fb0200720c */ /* 0x000fc40003fc6270 */
[C---:B------:R-:W-:Y:S02]  /*b9b0*/  ISETP.GE.AND P5, PT, R2.reuse, R250, PT ;  /* 0x000000fa0200720c */ /* 0x040fe40003fa6270 */
[C---:B------:R-:W-:Y:S02]  /*b9c0*/  ISETP.GE.AND P4, PT, R2.reuse, R249, PT ;  /* 0x000000f90200720c */ /* 0x040fe40003f86270 */
[C---:B------:R-:W-:Y:S02]  /*b9d0*/  ISETP.LT.OR P0, PT, R2.reuse, R247, P0 ;  /* 0x000000f70200720c */ /* 0x040fe40000701670 */
[C---:B------:R-:W-:Y:S01]  /*b9e0*/  ISETP.LT.OR P6, PT, R2.reuse, R246, P6 ;  /* 0x000000f60200720c */ /* 0x040fe200037c1670 */
[----:B-1----:R-:W-:Y:S01]  /*b9f0*/  IMAD.MOV.U32 R4, RZ, RZ, R3 ;  /* 0x000000ffff047224 */ /* 0x002fe200078e0003 */
[----:B------:R-:W-:Y:S01]  /*ba00*/  IABS R3, R5 ;  /* 0x0000000500037213 */ /* 0x000fe20000000000 */
[----:B------:R-:W-:Y:S01]  /*ba10*/  IMAD.IADD R5, R243, 0x1, -R2 ;  /* 0x00000001f3057824 */ /* 0x000fe200078e0a02 */
[----:B------:R-:W-:Y:S01]  /*ba20*/  ISETP.LT.OR P5, PT, R2, R245, P5 ;  /* 0x000000f50200720c */ /* 0x000fe20002fa1670 */
[----:B------:R1:W2:Y:S01]  /*ba30*/  I2F R7, R4 ;  /* 0x0000000400077306 */ /* 0x0002a20000201400 */
[----:B---3--:R-:W-:Y:S01]  /*ba40*/  FFMA.FTZ R11, R8, -UR21, R64 ;  /* 0x80000015080b7c23 */ /* 0x008fe20008010040 */
[----:B------:R-:W-:Y:S01]  /*ba50*/  ISETP.LT.OR P4, PT, R2, R244, P4 ;  /* 0x000000f40200720c */ /* 0x000fe20002781670 */
[----:B-1----:R-:W-:-:S02]  /*ba60*/  IMAD.MOV.U32 R4, RZ, RZ, R3 ;  /* 0x000000ffff047224 */ /* 0x002fc400078e0003 */
[----:B------:R-:W-:-:S03]  /*ba70*/  IMAD.IADD R3, R241, 0x1, -R2 ;  /* 0x00000001f1037824 */ /* 0x000fc600078e0a02 */
[----:B------:R1:W3:Y:S01]  /*ba80*/  I2F R6, R4 ;  /* 0x0000000400067306 */ /* 0x0002e20000201400 */
[----:B--2---:R-:W-:Y:S01]  /*ba90*/  FFMA.FTZ R13, R7, -UR21, R66 ;  /* 0x80000015070d7c23 */ /* 0x004fe20008010042 */
[----:B------:R-:W-:-:S05]  /*baa0*/  IABS R3, R3 ;  /* 0x0000000300037213 */ /* 0x000fca0000000000 */
[----:B-1----:R-:W-:Y:S01]  /*bab0*/  IMAD.MOV.U32 R4, RZ, RZ, R3 ;  /* 0x000000ffff047224 */ /* 0x002fe200078e0003 */
[----:B------:R-:W-:Y:S01]  /*bac0*/  IABS R3, R5 ;  /* 0x0000000500037213 */ /* 0x000fe20000000000 */
[----:B------:R-:W-:Y:S02]  /*bad0*/  FFMA.FTZ R5, R10, -UR21, R60 ;  /* 0x800000150a057c23 */ /* 0x000fe4000801003c */
[----:B---3--:R-:W-:Y:S02]  /*bae0*/  FFMA.FTZ R12, R6, -UR21, R61 ;  /* 0x80000015060c7c23 */ /* 0x008fe4000801003d */
[----:B------:R-:W1:Y:S01]  /*baf0*/  I2F R4, R4 ;  /* 0x0000000400047306 */ /* 0x000e620000201400 */
[----:B------:R-:W-:Y:S02]  /*bb00*/  FSEL R17, R5, -INF , !P1 ;  /* 0xff80000005117808 */ /* 0x000fe40004800000 */
[----:B------:R-:W-:Y:S02]  /*bb10*/  ISETP.GE.AND P1, PT, R0, R251, PT ;  /* 0x000000fb0000720c */ /* 0x000fe40003f26270 */
[----:B------:R-:W-:-:S02]  /*bb20*/  FSEL R19, R12, -INF , !P0 ;  /* 0xff8000000c137808 */ /* 0x000fc40004000000 */
[C---:B------:R-:W-:Y:S01]  /*bb30*/  ISETP.LT.OR P1, PT, R0.reuse, R246, P1 ;  /* 0x000000f60000720c */ /* 0x040fe20000f21670 */
[----:B------:R-:W2:Y:S03]  /*bb40*/  I2F R3, R3 ;  /* 0x0000000300037306 */ /* 0x000ea60000201400 */
[----:B------:R-:W-:Y:S02]  /*bb50*/  FSEL R22, R9, -INF , !P1 ;  /* 0xff80000009167808 */ /* 0x000fe40004800000 */
[----:B------:R-:W-:Y:S01]  /*bb60*/  ISETP.GE.AND P1, PT, R0, R250, PT ;  /* 0x000000fa0000720c */ /* 0x000fe20003f26270 */
[----:B-1----:R-:W-:-:S03]  /*bb70*/  FFMA.FTZ R10, R4, -UR21, R63 ;  /* 0x80000015040a7c23 */ /* 0x002fc6000801003f */
[----:B------:R-:W-:-:S04]  /*bb80*/  ISETP.LT.OR P1, PT, R0, R245, P1 ;  /* 0x000000f50000720c */ /* 0x000fc80000f21670 */
[----:B------:R-:W-:Y:S02]  /*bb90*/  FSEL R26, R11, -INF , !P1 ;  /* 0xff8000000b1a7808 */ /* 0x000fe40004800000 */
[----:B------:R-:W-:Y:S01]  /*bba0*/  ISETP.GE.AND P1, PT, R0, R249, PT ;  /* 0x000000f90000720c */ /* 0x000fe20003f26270 */
[----:B--2---:R-:W-:Y:S01]  /*bbb0*/  FFMA.FTZ R8, R3, -UR21, R65 ;  /* 0x8000001503087c23 */ /* 0x004fe20008010041 */
[----:B------:R-:W-:Y:S01]  /*bbc0*/  FSEL R23, R10, -INF , !P6 ;  /* 0xff8000000a177808 */ /* 0x000fe20007000000 */
[----:B------:R-:W-:Y:S01]  /*bbd0*/  IMAD.IADD R3, R248, 0x1, -R2 ;  /* 0x00000001f8037824 */ /* 0x000fe200078e0a02 */
[C---:B------:R-:W-:Y:S02]  /*bbe0*/  IADD3 R2, R0.reuse, 0x8, RZ ;  /* 0x0000000800027810 */ /* 0x040fe40007ffe0ff */
[----:B------:R-:W-:Y:S02]  /*bbf0*/  ISETP.LT.OR P1, PT, R0, R244, P1 ;  /* 0x000000f40000720c */ /* 0x000fe40000f21670 */
[----:B------:R-:W-:Y:S01]  /*bc00*/  IABS R4, R3 ;  /* 0x0000000300047213 */ /* 0x000fe20000000000 */
[----:B------:R-:W-:Y:S01]  /*bc10*/  IMAD.IADD R3, R242, 0x1, -R2 ;  /* 0x00000001f2037824 */ /* 0x000fe200078e0a02 */
[----:B------:R-:W-:-:S02]  /*bc20*/  FSEL R27, R13, -INF , !P1 ;  /* 0xff8000000d1b7808 */ /* 0x000fc40004800000 */
[----:B------:R1:W-:Y:S01]  /*bc30*/  I2F R14, R4 ;  /* 0x00000004000e7306 */ /* 0x0003e20000201400 */
[----:B------:R-:W-:Y:S02]  /*bc40*/  FSEL R32, R8, -INF , !P5 ;  /* 0xff80000008207808 */ /* 0x000fe40006800000 */
[----:B------:R-:W-:Y:S02]  /*bc50*/  IABS R3, R3 ;  /* 0x0000000300037213 */ /* 0x000fe40000000000 */
[C---:B------:R-:W-:Y:S02]  /*bc60*/  ISETP.GE.AND P1, PT, R2.reuse, R252, PT ;  /* 0x000000fc0200720c */ /* 0x040fe40003f26270 */
[C---:B------:R-:W-:Y:S02]  /*bc70*/  ISETP.GE.AND P0, PT, R2.reuse, R251, PT ;  /* 0x000000fb0200720c */ /* 0x040fe40003f06270 */
[C---:B------:R-:W-:Y:S02]  /*bc80*/  ISETP.GE.AND P6, PT, R2.reuse, R250, PT ;  /* 0x000000fa0200720c */ /* 0x040fe40003fc6270 */
[----:B------:R-:W-:-:S02]  /*bc90*/  ISETP.GE.AND P5, PT, R2, R249, PT ;  /* 0x000000f90200720c */ /* 0x000fc40003fa6270 */
[C---:B------:R-:W-:Y:S02]  /*bca0*/  ISETP.LT.OR P1, PT, R2.reuse, R247, P1 ;  /* 0x000000f70200720c */ /* 0x040fe40000f21670 */
[C---:B------:R-:W-:Y:S01]  /*bcb0*/  ISETP.LT.OR P0, PT, R2.reuse, R246, P0 ;  /* 0x000000f60200720c */ /* 0x040fe20000701670 */
[----:B-1----:R-:W-:Y:S01]  /*bcc0*/  IMAD.MOV.U32 R4, RZ, RZ, R3 ;  /* 0x000000ffff047224 */ /* 0x002fe200078e0003 */
[C---:B------:R-:W-:Y:S01]  /*bcd0*/  ISETP.LT.OR P6, PT, R2.reuse, R245, P6 ;  /* 0x000000f50200720c */ /* 0x040fe200037c1670 */
[----:B------:R-:W-:Y:S01]  /*bce0*/  IMAD.IADD R3, R241, 0x1, -R2 ;  /* 0x00000001f1037824 */ /* 0x000fe200078e0a02 */
[----:B------:R-:W-:Y:S01]  /*bcf0*/  ISETP.LT.OR P5, PT, R2, R244, P5 ;  /* 0x000000f40200720c */ /* 0x000fe20002fa1670 */
[----:B------:R1:W2:Y:S03]  /*bd00*/  I2F R6, R4 ;  /* 0x0000000400067306 */ /* 0x0002a60000201400 */
[----:B------:R-:W-:-:S05]  /*bd10*/  IABS R3, R3 ;  /* 0x0000000300037213 */ /* 0x000fca0000000000 */
[----:B-1----:R-:W-:Y:S02]  /*bd20*/  IMAD.MOV.U32 R4, RZ, RZ, R3 ;  /* 0x000000ffff047224 */ /* 0x002fe400078e0003 */
[----:B------:R-:W-:Y:S02]  /*bd30*/  IMAD.IADD R3, R243, 0x1, -R2 ;  /* 0x00000001f3037824 */ /* 0x000fe400078e0a02 */
[----:B------:R1:W3:Y:S01]  /*bd40*/  I2F R7, R4 ;  /* 0x0000000400077306 */ /* 0x0002e20000201400 */
[----:B--2---:R-:W-:Y:S02]  /*bd50*/  FFMA.FTZ R6, R6, -UR21, R216 ;  /* 0x8000001506067c23 */ /* 0x004fe400080100d8 */
[----:B------:R-:W-:-:S03]  /*bd60*/  IABS R3, R3 ;  /* 0x0000000300037213 */ /* 0x000fc60000000000 */
[----:B------:R-:W-:Y:S02]  /*bd70*/  FSEL R18, R6, -INF , !P1 ;  /* 0xff80000006127808 */ /* 0x000fe40004800000 */
[----:B-1----:R-:W-:Y:S02]  /*bd80*/  IMAD.MOV.U32 R4, RZ, RZ, R3 ;  /* 0x000000ffff047224 */ /* 0x002fe400078e0003 */
[----:B------:R-:W-:Y:S01]  /*bd90*/  IMAD.IADD R3, R248, 0x1, -R2 ;  /* 0x00000001f8037824 */ /* 0x000fe200078e0a02 */
[----:B------:R-:W-:Y:S01]  /*bda0*/  IADD3 R2, R0, 0x9, RZ ;  /* 0x0000000900027810 */ /* 0x000fe20007ffe0ff */
[----:B------:R1:W2:Y:S01]  /*bdb0*/  I2F R5, R4 ;  /* 0x0000000400057306 */ /* 0x0002a20000201400 */
[----:B---3--:R-:W-:Y:S02]  /*bdc0*/  FFMA.FTZ R7, R7, -UR21, R218 ;  /* 0x8000001507077c23 */ /* 0x008fe400080100da */
[----:B------:R-:W-:Y:S02]  /*bdd0*/  IABS R3, R3 ;  /* 0x0000000300037213 */ /* 0x000fe40000000000 */
[----:B------:R-:W-:-:S02]  /*bde0*/  ISETP.GE.AND P1, PT, R2, R251, PT ;  /* 0x000000fb0200720c */ /* 0x000fc40003f26270 */
[----:B------:R-:W-:Y:S02]  /*bdf0*/  FSEL R25, R7, -INF , !P0 ;  /* 0xff80000007197808 */ /* 0x000fe40004000000 */
[----:B------:R-:W3:Y:S01]  /*be00*/  I2F R3, R3 ;  /* 0x0000000300037306 */ /* 0x000ee20000201400 */
[C---:B------:R-:W-:Y:S02]  /*be10*/  ISETP.GE.AND P0, PT, R2.reuse, R250, PT ;  /* 0x000000fa0200720c */ /* 0x040fe40003f06270 */
[C---:B------:R-:W-:Y:S02]  /*be20*/  ISETP.LT.OR P1, PT, R2.reuse, R246, P1 ;  /* 0x000000f60200720c */ /* 0x040fe40000f21670 */
[----:B------:R-:W-:Y:S01]  /*be30*/  ISETP.LT.OR P0, PT, R2, R245, P0 ;  /* 0x000000f50200720c */ /* 0x000fe20000701670 */
[----:B-1----:R-:W-:Y:S02]  /*be40*/  FFMA.FTZ R4, R14, -UR21, R67 ;  /* 0x800000150e047c23 */ /* 0x002fe40008010043 */
[----:B--2---:R-:W-:-:S03]  /*be50*/  FFMA.FTZ R5, R5, -UR21, R140 ;  /* 0x8000001505057c23 */ /* 0x004fc6000801008c */
[----:B------:R-:W-:Y:S02]  /*be60*/  FSEL R65, R4, -INF , !P4 ;  /* 0xff80000004417808 */ /* 0x000fe40006000000 */
[----:B------:R-:W-:Y:S01]  /*be70*/  FSEL R35, R5, -INF , !P6 ;  /* 0xff80000005237808 */ /* 0x000fe20007000000 */
[----:B---3--:R-:W-:Y:S01]  /*be80*/  FFMA.FTZ R15, R3, -UR21, R142 ;  /* 0x80000015030f7c23 */ /* 0x008fe2000801008e */
[----:B------:R-:W-:Y:S01]  /*be90*/  ISETP.GE.AND P4, PT, R2, R252, PT ;  /* 0x000000fc0200720c */ /* 0x000fe20003f86270 */
[----:B------:R-:W-:Y:S01]  /*bea0*/  IMAD.IADD R3, R242, 0x1, -R2 ;  /* 0x00000001f2037824 */ /* 0x000fe200078e0a02 */
[C---:B------:R-:W-:Y:S02]  /*beb0*/  ISETP.GE.AND P6, PT, R2.reuse, R249, PT ;  /* 0x000000f90200720c */ /* 0x040fe40003fc6270 */
[----:B------:R-:W-:Y:S02]  /*bec0*/  ISETP.LT.OR P4, PT, R2, R247, P4 ;  /* 0x000000f70200720c */ /* 0x000fe40002781670 */
[----:B------:R-:W-:-:S02]  /*bed0*/  IABS R3, R3 ;  /* 0x0000000300037213 */ /* 0x000fc40000000000 */
[----:B------:R-:W-:-:S03]  /*bee0*/  ISETP.LT.OR P6, PT, R2, R244, P6 ;  /* 0x000000f40200720c */ /* 0x000fc600037c1670 */
[----:B------:R-:W-:Y:S02]  /*bef0*/  IMAD.MOV.U32 R4, RZ, RZ, R3 ;  /* 0x000000ffff047224 */ /* 0x000fe400078e0003 */
[----:B------:R-:W-:Y:S02]  /*bf00*/  IMAD.IADD R3, R241, 0x1, -R2 ;  /* 0x00000001f1037824 */ /* 0x000fe400078e0a02 */
[----:B------:R1:W2:Y:S03]  /*bf10*/  I2F R6, R4 ;  /* 0x0000000400067306 */ /* 0x0002a60000201400 */
[----:B------:R-:W-:-:S05]  /*bf20*/  IABS R3, R3 ;  /* 0x0000000300037213 */ /* 0x000fca0000000000 */
[----:B-1----:R-:W-:Y:S02]  /*bf30*/  IMAD.MOV.U32 R4, RZ, RZ, R3 ;  /* 0x000000ffff047224 */ /* 0x002fe400078e0003 */
[----:B------:R-:W-:Y:S02]  /*bf40*/  IMAD.IADD R3, R243, 0x1, -R2 ;  /* 0x00000001f3037824 */ /* 0x000fe400078e0a02 */
[----:B------:R1:W-:Y:S01]  /*bf50*/  I2F R10, R4 ;  /* 0x00000004000a7306 */ /* 0x0003e20000201400 */
[----:B--2---:R-:W-:Y:S02]  /*bf60*/  FFMA.FTZ R6, R6, -UR21, R217 ;  /* 0x8000001506067c23 */ /* 0x004fe400080100d9 */
[----:B------:R-:W-:-:S03]  /*bf70*/  IABS R3, R3 ;  /* 0x0000000300037213 */ /* 0x000fc60000000000 */
[----:B------:R-:W-:Y:S02]  /*bf80*/  FSEL R16, R6, -INF , !P4 ;  /* 0xff80000006107808 */ /* 0x000fe40006000000 */
[----:B------:R2:W-:Y:S01]  /*bf90*/  I2F R9, R3 ;  /* 0x0000000300097306 */ /* 0x0005e20000201400 */
[----:B-1----:R-:W-:Y:S01]  /*bfa0*/  IMAD.IADD R4, R248, 0x1, -R2 ;  /* 0x00000001f8047824 */ /* 0x002fe200078e0a02 */
[----:B------:R-:W-:-:S04]  /*bfb0*/  IADD3 R2, R0, 0x10, RZ ;  /* 0x0000001000027810 */ /* 0x000fc80007ffe0ff */
[----:B------:R-:W-:Y:S01]  /*bfc0*/  IABS R4, R4 ;  /* 0x0000000400047213 */ /* 0x000fe20000000000 */
[--C-:B------:R-:W-:Y:S01]  /*bfd0*/  IMAD.IADD R5, R243, 0x1, -R2.reuse ;  /* 0x00000001f3057824 */ /* 0x100fe200078e0a02 */
[----:B------:R-:W-:Y:S01]  /*bfe0*/  ISETP.GE.AND P4, PT, R2, R251, PT ;  /* 0x000000fb0200720c */ /* 0x000fe20003f86270 */
[----:B--2---:R-:W-:Y:S01]  /*bff0*/  IMAD.IADD R3, R242, 0x1, -R2 ;  /* 0x00000001f2037824 */ /* 0x004fe200078e0a02 */
[----:B------:R1:W2:Y:S02]  /*c000*/  I2F R11, R4 ;  /* 0x00000004000b7306 */ /* 0x0002a40000201400 */
[----:B------:R-:W-:Y:S02]  /*c010*/  ISETP.LT.OR P4, PT, R2, R246, P4 ;  /* 0x000000f60200720c */ /* 0x000fe40002781670 */
[----:B------:R-:W-:-:S05]  /*c020*/  IABS R3, R3 ;  /* 0x0000000300037213 */ /* 0x000fca0000000000 */
[----:B-1----:R-:W-:Y:S02]  /*c030*/  IMAD.MOV.U32 R4, RZ, RZ, R3 ;  /* 0x000000ffff047224 */ /* 0x002fe400078e0003 */
[----:B------:R-:W-:Y:S02]  /*c040*/  IMAD.IADD R3, R241, 0x1, -R2 ;  /* 0x00000001f1037824 */ /* 0x000fe400078e0a02 */
[----:B------:R1:W3:Y:S01]  /*c050*/  I2F R8, R4 ;  /* 0x0000000400087306 */ /* 0x0002e20000201400 */
[----:B--2---:R-:W-:Y:S02]  /*c060*/  FFMA.FTZ R13, R11, -UR21, R143 ;  /* 0x800000150b0d7c23 */ /* 0x004fe4000801008f */
[----:B------:R-:W-:-:S03]  /*c070*/  IABS R3, R3 ;  /* 0x0000000300037213 */ /* 0x000fc60000000000 */
[----:B------:R-:W-:Y:S02]  /*c080*/  FSEL R132, R13, -INF , !P6 ;  /* 0xff8000000d847808 */ /* 0x000fe40007000000 */
[----:B-1----:R-:W-:Y:S01]  /*c090*/  IMAD.MOV.U32 R4, RZ, RZ, R3 ;  /* 0x000000ffff047224 */ /* 0x002fe200078e0003 */
[----:B------:R-:W-:Y:S01]  /*c0a0*/  IABS R3, R5 ;  /* 0x0000000500037213 */ /* 0x000fe20000000000 */
[----:B------:R-:W-:Y:S01]  /*c0b0*/  FFMA.FTZ R5, R10, -UR21, R219 ;  /* 0x800000150a057c23 */ /* 0x000fe200080100db */
[----:B------:R-:W-:Y:S01]  /*c0c0*/  FSEL R219, R15, -INF , !P5 ;  /* 0xff8000000fdb7808 */ /* 0x000fe20006800000 */
[----:B------:R1:W2:Y:S01]  /*c0d0*/  I2F R7, R4 ;  /* 0x0000000400077306 */ /* 0x0002a20000201400 */
[----:B------:R-:W-:Y:S01]  /*c0e0*/  ISETP.GE.AND P5, PT, R2, R252, PT ;  /* 0x000000fc0200720c */ /* 0x000fe20003fa6270 */
[----:B---3--:R-:W-:Y:S01]  /*c0f0*/  FFMA.FTZ R14, R8, -UR21, R212 ;  /* 0x80000015080e7c23 */ /* 0x008fe200080100d4 */
[----:B------:R-:W-:Y:S02]  /*c100*/  FSEL R24, R5, -INF , !P1 ;  /* 0xff80000005187808 */ /* 0x000fe40004800000 */
[----:B------:R-:W-:-:S02]  /*c110*/  ISETP.GE.AND P1, PT, R2, R250, PT ;  /* 0x000000fa0200720c */ /* 0x000fc40003f26270 */
[C---:B------:R-:W-:Y:S01]  /*c120*/  ISETP.LT.OR P5, PT, R2.reuse, R247, P5 ;  /* 0x000000f70200720c */ /* 0x040fe20002fa1670 */
[----:B------:R-:W3:Y:S01]  /*c130*/  I2F R3, R3 ;  /* 0x0000000300037306 */ /* 0x000ee20000201400 */
[----:B------:R-:W-:Y:S02]  /*c140*/  ISETP.LT.OR P1, PT, R2, R245, P1 ;  /* 0x000000f50200720c */ /* 0x000fe40000f21670 */
[----:B------:R-:W-:Y:S01]  /*c150*/  FSEL R20, R14, -INF , !P5 ;  /* 0xff8000000e147808 */ /* 0x000fe20006800000 */
[----:B-1----:R-:W-:Y:S02]  /*c160*/  FFMA.FTZ R4, R9, -UR21, R141 ;  /* 0x8000001509047c23 */ /* 0x002fe4000801008d */
[----:B--2---:R-:W-:-:S03]  /*c170*/  FFMA.FTZ R12, R7, -UR21, R214 ;  /* 0x80000015070c7c23 */ /* 0x004fc600080100d6 */
[----:B------:R-:W-:Y:S02]  /*c180*/  FSEL R133, R4, -INF , !P0 ;  /* 0xff80000004857808 */ /* 0x000fe40004000000 */
[----:B------:R-:W-:Y:S01]  /*c190*/  ISETP.GE.AND P0, PT, R2, R249, PT ;  /* 0x000000f90200720c */ /* 0x000fe20003f06270 */
[----:B---3--:R-:W-:Y:S01]  /*c1a0*/  FFMA.FTZ R11, R3, -UR21, R56 ;  /* 0x80000015030b7c23 */ /* 0x008fe20008010038 */
[----:B------:R-:W-:Y:S02]  /*c1b0*/  IADD3 R3, R0, 0x11, RZ ;  /* 0x0000001100037810 */ /* 0x000fe40007ffe0ff */
[----:B------:R-:W-:Y:S01]  /*c1c0*/  ISETP.LT.OR P0, PT, R2, R244, P0 ;  /* 0x000000f40200720c */ /* 0x000fe20000701670 */
[----:B------:R-:W-:Y:S01]  /*c1d0*/  IMAD.IADD R2, R248, 0x1, -R2 ;  /* 0x00000001f8027824 */ /* 0x000fe200078e0a02 */
[----:B------:R-:W-:Y:S01]  /*c1e0*/  FSEL R34, R12, -INF , !P4 ;  /* 0xff8000000c227808 */ /* 0x000fe20006000000 */
[----:B------:R-:W-:Y:S01]  /*c1f0*/  IMAD.IADD R5, R243, 0x1, -R3 ;  /* 0x00000001f3057824 */ /* 0x000fe200078e0a03 */
[----:B------:R-:W-:-:S02]  /*c200*/  FSEL R62, R11, -INF , !P1 ;  /* 0xff8000000b3e7808 */ /* 0x000fc40004800000 */
[----:B------:R-:W-:Y:S01]  /*c210*/  IABS R4, R2 ;  /* 0x0000000200047213 */ /* 0x000fe20000000000 */
[----:B------:R-:W-:Y:S01]  /*c220*/  IMAD.IADD R2, R242, 0x1, -R3 ;  /* 0x00000001f2027824 */ /* 0x000fe200078e0a03 */
[C---:B------:R-:W-:Y:S02]  /*c230*/  ISETP.GE.AND P6, PT, R3.reuse, R252, PT ;  /* 0x000000fc0300720c */ /* 0x040fe40003fc6270 */
[----:B------:R1:W2:Y:S01]  /*c240*/  I2F R15, R4 ;  /* 0x00000004000f7306 */ /* 0x0002a20000201400 */
[C---:B------:R-:W-:Y:S02]  /*c250*/  ISETP.GE.AND P5, PT, R3.reuse, R251, PT ;  /* 0x000000fb0300720c */ /* 0x040fe40003fa6270 */
[----:B------:R-:W-:Y:S02]  /*c260*/  IABS R2, R2 ;  /* 0x0000000200027213 */ /* 0x000fe40000000000 */
[C---:B------:R-:W-:Y:S02]  /*c270*/  ISETP.GE.AND P4, PT, R3.reuse, R250, PT ;  /* 0x000000fa0300720c */ /* 0x040fe40003f86270 */
[----:B------:R-:W-:-:S02]  /*c280*/  ISETP.GE.AND P1, PT, R3, R249, PT ;  /* 0x000000f90300720c */ /* 0x000fc40003f26270 */
[C---:B------:R-:W-:Y:S02]  /*c290*/  ISETP.LT.OR P6, PT, R3.reuse, R247, P6 ;  /* 0x000000f70300720c */ /* 0x040fe400037c1670 */
[C---:B------:R-:W-:Y:S02]  /*c2a0*/  ISETP.LT.OR P5, PT, R3.reuse, R246, P5 ;  /* 0x000000f60300720c */ /* 0x040fe40002fa1670 */
[C---:B------:R-:W-:Y:S02]  /*c2b0*/  ISETP.LT.OR P4, PT, R3.reuse, R245, P4 ;  /* 0x000000f50300720c */ /* 0x040fe40002781670 */
[----:B------:R-:W-:Y:S01]  /*c2c0*/  ISETP.LT.OR P1, PT, R3, R244, P1 ;  /* 0x000000f40300720c */ /* 0x000fe20000f21670 */
[----:B-1----:R-:W-:Y:S02]  /*c2d0*/  IMAD.MOV.U32 R4, RZ, RZ, R2 ;  /* 0x000000ffff047224 */ /* 0x002fe400078e0002 */
[----:B------:R-:W-:Y:S02]  /*c2e0*/  IMAD.IADD R2, R241, 0x1, -R3 ;  /* 0x00000001f1027824 */ /* 0x000fe400078e0a03 */
[----:B------:R1:W-:Y:S03]  /*c2f0*/  I2F R10, R4 ;  /* 0x00000004000a7306 */ /* 0x0003e60000201400 */
[----:B------:R-:W-:-:S05]  /*c300*/  IABS R2, R2 ;  /* 0x0000000200027213 */ /* 0x000fca0000000000 */
[----:B-1----:R-:W-:Y:S01]  /*c310*/  IMAD.MOV.U32 R4, RZ, RZ, R2 ;  /* 0x000000ffff047224 */ /* 0x002fe200078e0002 */
[----:B------:R-:W-:-:S03]  /*c320*/  IABS R2, R5 ;  /* 0x0000000500027213 */ /* 0x000fc60000000000 */
[----:B------:R1:W-:Y:S02]  /*c330*/  I2F R9, R4 ;  /* 0x0000000400097306 */ /* 0x0003e40000201400 */
[----:B------:R-:W-:Y:S01]  /*c340*/  IMAD.MOV.U32 R5, RZ, RZ, R2 ;  /* 0x000000ffff057224 */ /* 0x000fe200078e0002 */
[----:B------:R-:W-:-:S05]  /*c350*/  IADD3 R2, R0, 0x18, RZ ;  /* 0x0000001800027810 */ /* 0x000fca0007ffe0ff */
[----:B------:R-:W-:Y:S01]  /*c360*/  IMAD.IADD R6, R242, 0x1, -R2 ;  /* 0x00000001f2067824 */ /* 0x000fe200078e0a02 */
[----:B------:R-:W3:Y:S01]  /*c370*/  I2F R8, R5 ;  /* 0x0000000500087306 */ /* 0x000ee20000201400 */
[----:B-1----:R-:W-:Y:S02]  /*c380*/  IMAD.IADD R4, R248, 0x1, -R3 ;  /* 0x00000001f8047824 */ /* 0x002fe400078e0a03 */
[----:B--2---:R-:W-:-:S03]  /*c390*/  FFMA.FTZ R3, R15, -UR21, R58 ;  /* 0x800000150f037c23 */ /* 0x004fc6000801003a */
[----:B------:R-:W-:Y:S01]  /*c3a0*/  IABS R4, R4 ;  /* 0x0000000400047213 */ /* 0x000fe20000000000 */
[----:B---3--:R-:W-:-:S04]  /*c3b0*/  FFMA.FTZ R8, R8, -UR21, R57 ;  /* 0x8000001508087c23 */ /* 0x008fc80008010039 */
[----:B------:R-:W-:Y:S01]  /*c3c0*/  IMAD.MOV.U32 R5, RZ, RZ, R4 ;  /* 0x000000ffff057224 */ /* 0x000fe200078e0004 */
[----:B------:R-:W-:Y:S01]  /*c3d0*/  IABS R4, R6 ;  /* 0x0000000600047213 */ /* 0x000fe20000000000 */
[----:B------:R-:W-:Y:S01]  /*c3e0*/  FFMA.FTZ R6, R10, -UR21, R213 ;  /* 0x800000150a067c23 */ /* 0x000fe200080100d5 */
[----:B------:R-:W-:Y:S01]  /*c3f0*/  FSEL R63, R8, -INF , !P4 ;  /* 0xff800000083f7808 */ /* 0x000fe20006000000 */
[----:B------:R-:W1:Y:S01]  /*c400*/  I2F R7, R5 ;  /* 0x0000000500077306 */ /* 0x000e620000201400 */
[----:B------:R-:W-:-:S04]  /*c410*/  ISETP.GE.AND P4, PT, R2, R249, PT ;  /* 0x000000f90200720c */ /* 0x000fc80003f86270 */
[----:B------:R-:W-:-:S03]  /*c420*/  ISETP.LT.OR P4, PT, R2, R244, P4 ;  /* 0x000000f40200720c */ /* 0x000fc60002781670 */
[----:B------:R-:W2:Y:S01]  /*c430*/  I2F R4, R4 ;  /* 0x0000000400047306 */ /* 0x000ea20000201400 */
[----:B-1----:R-:W-:Y:S01]  /*c440*/  FFMA.FTZ R12, R7, -UR21, R59 ;  /* 0x80000015070c7c23 */ /* 0x002fe2000801003b */
[----:B------:R-:W-:Y:S01]  /*c450*/  FSEL R59, R3, -INF , !P0 ;  /* 0xff800000033b7808 */ /* 0x000fe20004000000 */
[----:B------:R-:W-:Y:S01]  /*c460*/  FFMA.FTZ R5, R9, -UR21, R215 ;  /* 0x8000001509057c23 */ /* 0x000fe200080100d7 */
[----:B------:R-:W-:Y:S02]  /*c470*/  ISETP.GE.AND P0, PT, R2, R252, PT ;  /* 0x000000fc0200720c */ /* 0x000fe40003f06270 */
[----:B------:R-:W-:Y:S02]  /*c480*/  FSEL R56, R12, -INF , !P1 ;  /* 0xff8000000c387808 */ /* 0x000fe40004800000 */
[----:B------:R-:W-:Y:S01]  /*c490*/  FSEL R61, R5, -INF , !P5 ;  /* 0xff800000053d7808 */ /* 0x000fe20006800000 */
[----:B--2---:R-:W-:Y:S01]  /*c4a0*/  FFMA.FTZ R11, R4, -UR21, R28 ;  /* 0x80000015040b7c23 */ /* 0x004fe2000801001c */
[C---:B------:R-:W-:Y:S01]  /*c4b0*/  ISETP.GE.AND P5, PT, R2.reuse, R250, PT ;  /* 0x000000fa0200720c */ /* 0x040fe20003fa6270 */
[----:B------:R-:W-:Y:S01]  /*c4c0*/  IMAD.IADD R4, R241, 0x1, -R2 ;  /* 0x00000001f1047824 */ /* 0x000fe200078e0a02 */
[----:B------:R-:W-:-:S02]  /*c4d0*/  ISETP.LT.OR P0, PT, R2, R247, P0 ;  /* 0x000000f70200720c */ /* 0x000fc40000701670 */
[----:B------:R-:W-:Y:S02]  /*c4e0*/  ISETP.LT.OR P5, PT, R2, R245, P5 ;  /* 0x000000f50200720c */ /* 0x000fe40002fa1670 */
[----:B------:R-:W-:Y:S02]  /*c4f0*/  IABS R3, R4 ;  /* 0x0000000400037213 */ /* 0x000fe40000000000 */
[----:B------:R-:W-:Y:S02]  /*c500*/  FSEL R4, R6, -INF , !P6 ;  /* 0xff80000006047808 */ /* 0x000fe40007000000 */
[----:B------:R-:W-:-:S03]  /*c510*/  ISETP.GE.AND P6, PT, R2, R251, PT ;  /* 0x000000fb0200720c */ /* 0x000fc60003fc6270 */
[----:B------:R1:W-:Y:S01]  /*c520*/  STL [R1+0x14], R4 ;  /* 0x0000140401007387 */ /* 0x0003e20000100800 */
[----:B------:R-:W-:Y:S01]  /*c530*/  ISETP.LT.OR P6, PT, R2, R246, P6 ;  /* 0x000000f60200720c */ /* 0x000fe200037c1670 */
[----:B-1----:R-:W-:Y:S02]  /*c540*/  IMAD.MOV.U32 R4, RZ, RZ, R3 ;  /* 0x000000ffff047224 */ /* 0x002fe400078e0003 */
[----:B------:R-:W-:Y:S02]  /*c550*/  IMAD.IADD R3, R243, 0x1, -R2 ;  /* 0x00000001f3037824 */ /* 0x000fe400078e0a02 */
[----:B------:R1:W2:Y:S03]  /*c560*/  I2F R10, R4 ;  /* 0x00000004000a7306 */ /* 0x0002a60000201400 */
[----:B------:R-:W-:-:S05]  /*c570*/  IABS R3, R3 ;  /* 0x0000000300037213 */ /* 0x000fca0000000000 */
[----:B------:R3:W-:Y:S01]  /*c580*/  I2F R9, R3 ;  /* 0x0000000300097306 */ /* 0x0007e20000201400 */
[----:B-1----:R-:W-:Y:S01]  /*c590*/  IMAD.IADD R4, R248, 0x1, -R2 ;  /* 0x00000001f8047824 */ /* 0x002fe200078e0a02 */
[----:B------:R-:W-:-:S04]  /*c5a0*/  IADD3 R2, R0, 0x19, RZ ;  /* 0x0000001900027810 */ /* 0x000fc80007ffe0ff */
[----:B------:R-:W-:Y:S01]  /*c5b0*/  IABS R4, R4 ;  /* 0x0000000400047213 */ /* 0x000fe20000000000 */
[--C-:B------:R-:W-:Y:S01]  /*c5c0*/  IMAD.IADD R5, R241, 0x1, -R2.reuse ;  /* 0x00000001f1057824 */ /* 0x100fe200078e0a02 */
[----:B------:R-:W-:Y:S01]  /*c5d0*/  ISETP.GE.AND P1, PT, R2, R252, PT ;  /* 0x000000fc0200720c */ /* 0x000fe20003f26270 */
[----:B---3--:R-:W-:Y:S01]  /*c5e0*/  IMAD.IADD R3, R242, 0x1, -R2 ;  /* 0x00000001f2037824 */ /* 0x008fe200078e0a02 */
[----:B------:R1:W-:Y:S02]  /*c5f0*/  I2F R13, R4 ;  /* 0x00000004000d7306 */ /* 0x0003e40000201400 */
[----:B------:R-:W-:Y:S02]  /*c600*/  ISETP.LT.OR P1, PT, R2, R247, P1 ;  /* 0x000000f70200720c */ /* 0x000fe40000f21670 */
[----:B------:R-:W-:-:S05]  /*c610*/  IABS R3, R3 ;  /* 0x0000000300037213 */ /* 0x000fca0000000000 */
[----:B-1----:R-:W-:Y:S01]  /*c620*/  IMAD.MOV.U32 R4, RZ, RZ, R3 ;  /* 0x000000ffff047224 */ /* 0x002fe200078e0003 */
[----:B------:R-:W-:Y:S02]  /*c630*/  IABS R3, R5 ;  /* 0x0000000500037213 */ /* 0x000fe40000000000 */
[----:B------:R-:W-:Y:S01]  /*c640*/  IADD3 R5, R248, -R2, RZ ;  /* 0x80000002f8057210 */ /* 0x000fe20007ffe0ff */
[----:B------:R1:W-:Y:S02]  /*c650*/  I2F R8, R4 ;  /* 0x0000000400087306 */ /* 0x0003e40000201400 */
[----:B-1----:R-:W-:Y:S02]  /*c660*/  IMAD.MOV.U32 R4, RZ, RZ, R3 ;  /* 0x000000ffff047224 */ /* 0x002fe400078e0003 */
[----:B------:R-:W-:-:S04]  /*c670*/  IMAD.IADD R3, R243, 0x1, -R2 ;  /* 0x00000001f3037824 */ /* 0x000fc800078e0a02 */
[----:B------:R1:W3:Y:S01]  /*c680*/  I2F R7, R4 ;  /* 0x0000000400077306 */ /* 0x0002e20000201400 */
[----:B------:R-:W-:-:S05]  /*c690*/  IABS R3, R3 ;  /* 0x0000000300037213 */ /* 0x000fca0000000000 */
[----:B-1----:R-:W-:Y:S01]  /*c6a0*/  IMAD.MOV.U32 R4, RZ, RZ, R3 ;  /* 0x000000ffff047224 */ /* 0x002fe200078e0003 */
[----:B------:R-:W-:Y:S01]  /*c6b0*/  IABS R3, R5 ;  /* 0x0000000500037213 */ /* 0x000fe20000000000 */
[----:B--2---:R-:W-:Y:S02]  /*c6c0*/  FFMA.FTZ R5, R10, -UR21, R30 ;  /* 0x800000150a057c23 */ /* 0x004fe4000801001e */
[----:B------:R1:W2:Y:S01]  /*c6d0*/  I2F R6, R4 ;  /* 0x0000000400067306 */ /* 0x0002a20000201400 */
[----:B---3--:R-:W-:Y:S02]  /*c6e0*/  FFMA.FTZ R7, R7, -UR21, R31 ;  /* 0x8000001507077c23 */ /* 0x008fe4000801001f */
[----:B------:R-:W-:Y:S01]  /*c6f0*/  FSEL R57, R5, -INF , !P6 ;  /* 0xff80000005397808 */ /* 0x000fe20007000000 */
[----:B------:R-:W-:Y:S01]  /*c700*/  FFMA.FTZ R5, R8, -UR21, R29 ;  /* 0x8000001508057c23 */ /* 0x000fe2000801001d */
[----:B------:R-:W-:-:S03]  /*c710*/  ISETP.GE.AND P6, PT, R2, R250, PT ;  /* 0x000000fa0200720c */ /* 0x000fc60003fc6270 */
[----:B------:R-:W3:Y:S01]  /*c720*/  I2F R3, R3 ;  /* 0x0000000300037306 */ /* 0x000ee20000201400 */
[----:B------:R-:W-:Y:S01]  /*c730*/  ISETP.LT.OR P6, PT, R2, R245, P6 ;  /* 0x000000f50200720c */ /* 0x000fe200037c1670 */
[----:B-1----:R-:W-:Y:S01]  /*c740*/  FFMA.FTZ R4, R9, -UR21, R52 ;  /* 0x8000001509047c23 */ /* 0x002fe20008010034 */
[----:B------:R-:W-:Y:S01]  /*c750*/  FSEL R9, R11, -INF , !P0 ;  /* 0xff8000000b097808 */ /* 0x000fe20004000000 */
[----:B--2---:R-:W-:Y:S01]  /*c760*/  FFMA.FTZ R6, R6, -UR21, R53 ;  /* 0x8000001506067c23 */ /* 0x004fe20008010035 */
[----:B------:R-:W-:Y:S02]  /*c770*/  ISETP.GE.AND P0, PT, R2, R251, PT ;  /* 0x000000fb0200720c */ /* 0x000fe40003f06270 */
[----:B------:R-:W-:Y:S01]  /*c780*/  FSEL R58, R4, -INF , !P5 ;  /* 0xff800000043a7808 */ /* 0x000fe20006800000 */
[----:B------:R-:W-:Y:S01]  /*c790*/  FFMA.FTZ R4, R13, -UR21, R54 ;  /* 0x800000150d047c23 */ /* 0x000fe20008010036 */
[C---:B------:R-:W-:Y:S01]  /*c7a0*/  ISETP.GE.AND P5, PT, R2.reuse, R249, PT ;  /* 0x000000f90200720c */ /* 0x040fe20003fa6270 */
[----:B---3--:R-:W-:Y:S01]  /*c7b0*/  FFMA.FTZ R15, R3, -UR21, R55 ;  /* 0x80000015030f7c23 */ /* 0x008fe20008010037 */
[C---:B------:R-:W-:Y:S01]  /*c7c0*/  ISETP.LT.OR P0, PT, R2.reuse, R246, P0 ;  /* 0x000000f60200720c */ /* 0x040fe20000701670 */
[----:B------:R1:W-:Y:S01]  /*c7d0*/  STL [R1+0xc], R9 ;  /* 0x00000c0901007387 */ /* 0x0003e20000100800 */
[----:B------:R-:W-:-:S02]  /*c7e0*/  ISETP.LT.OR P5, PT, R2, R244, P5 ;  /* 0x000000f40200720c */ /* 0x000fc40002fa1670 */
[----:B------:R-:W-:Y:S02]  /*c7f0*/  IADD3 R2, R0, 0x20, RZ ;  /* 0x0000002000027810 */ /* 0x000fe40007ffe0ff */
[----:B------:R-:W-:Y:S02]  /*c800*/  FSEL R33, R4, -INF , !P4 ;  /* 0xff80000004217808 */ /* 0x000fe40006000000 */
[----:B------:R-:W-:Y:S01]  /*c810*/  FSEL R53, R5, -INF , !P1 ;  /* 0xff80000005357808 */ /* 0x000fe20004800000 */
[----:B------:R-:W-:Y:S01]  /*c820*/  IMAD.IADD R3, R242, 0x1, -R2 ;  /* 0x00000001f2037824 */ /* 0x000fe200078e0a02 */
[----:B------:R-:W-:Y:S02]  /*c830*/  FSEL R31, R7, -INF , !P0 ;  /* 0xff800000071f7808 */ /* 0x000fe40004000000 */
[----:B------:R-:W-:Y:S02]  /*c840*/  FSEL R64, R6, -INF , !P6 ;  /* 0xff80000006407808 */ /* 0x000fe40007000000 */
[----:B------:R-:W-:-:S02]  /*c850*/  IABS R3, R3 ;  /* 0x0000000300037213 */ /* 0x000fc40000000000 */
[C---:B------:R-:W-:Y:S02]  /*c860*/  ISETP.GE.AND P4, PT, R2.reuse, R252, PT ;  /* 0x000000fc0200720c */ /* 0x040fe40003f86270 */
[C---:B------:R-:W-:Y:S01]  /*c870*/  ISETP.GE.AND P1, PT, R2.reuse, R251, PT ;  /* 0x000000fb0200720c */ /* 0x040fe20003f26270 */
[----:B------:R-:W-:Y:S01]  /*c880*/  IMAD.MOV.U32 R4, RZ, RZ, R3 ;  /* 0x000000ffff047224 */ /* 0x000fe200078e0003 */
[C---:B------:R-:W-:Y:S01]  /*c890*/  ISETP.GE.AND P0, PT, R2.reuse, R250, PT ;  /* 0x000000fa0200720c */ /* 0x040fe20003f06270 */
[----:B------:R-:W-:Y:S01]  /*c8a0*/  IMAD.IADD R3, R241, 0x1, -R2 ;  /* 0x00000001f1037824 */ /* 0x000fe200078e0a02 */
[C---:B------:R-:W-:Y:S01]  /*c8b0*/  ISETP.GE.AND P6, PT, R2.reuse, R249, PT ;  /* 0x000000f90200720c */ /* 0x040fe20003fc6270 */
[----:B------:R2:W3:Y:S01]  /*c8c0*/  I2F R11, R4 ;  /* 0x00000004000b7306 */ /* 0x0004e20000201400 */
[----:B------:R-:W-:Y:S02]  /*c8d0*/  ISETP.LT.OR P4, PT, R2, R247, P4 ;  /* 0x000000f70200720c */ /* 0x000fe40002781670 */
[----:B------:R-:W-:-:S02]  /*c8e0*/  IABS R3, R3 ;  /* 0x0000000300037213 */ /* 0x000fc40000000000 */
[C---:B------:R-:W-:Y:S02]  /*c8f0*/  ISETP.LT.OR P1, PT, R2.reuse, R246, P1 ;  /* 0x000000f60200720c */ /* 0x040fe40000f21670 */
[C---:B------:R-:W-:Y:S02]  /*c900*/  ISETP.LT.OR P0, PT, R2.reuse, R245, P0 ;  /* 0x000000f50200720c */ /* 0x040fe40000701670 */
[----:B------:R-:W-:Y:S01]  /*c910*/  ISETP.LT.OR P6, PT, R2, R244, P6 ;  /* 0x000000f40200720c */ /* 0x000fe200037c1670 */
[----:B--2---:R-:W-:Y:S02]  /*c920*/  IMAD.MOV.U32 R4, RZ, RZ, R3 ;  /* 0x000000ffff047224 */ /* 0x004fe400078e0003 */
[----:B------:R-:W-:Y:S02]  /*c930*/  IMAD.IADD R3, R243, 0x1, -R2 ;  /* 0x00000001f3037824 */ /* 0x000fe400078e0a02 */
[----:B------:R2:W-:Y:S01]  /*c940*/  I2F R10, R4 ;  /* 0x00000004000a7306 */ /* 0x0005e20000201400 */
[----:B---3--:R-:W-:-:S02]  /*c950*/  FFMA.FTZ R6, R11, -UR21, R48 ;  /* 0x800000150b067c23 */ /* 0x008fc40008010030 */
[----:B------:R-:W-:-:S03]  /*c960*/  IABS R3, R3 ;  /* 0x0000000300037213 */ /* 0x000fc60000000000 */
[----:B------:R-:W-:Y:S02]  /*c970*/  FSEL R67, R6, -INF , !P4 ;  /* 0xff80000006437808 */ /* 0x000fe40006000000 */
[----:B-1----:R1:W-:Y:S01]  /*c980*/  I2F R9, R3 ;  /* 0x0000000300097306 */ /* 0x0023e20000201400 */
[----:B--2---:R-:W-:Y:S01]  /*c990*/  IMAD.IADD R4, R248, 0x1, -R2 ;  /* 0x00000001f8047824 */ /* 0x004fe200078e0a02 */
[----:B------:R-:W-:-:S04]  /*c9a0*/  IADD3 R2, R0, 0x21, RZ ;  /* 0x0000002100027810 */ /* 0x000fc80007ffe0ff */
[----:B------:R-:W-:Y:S01]  /*c9b0*/  IABS R4, R4 ;  /* 0x0000000400047213 */ /* 0x000fe20000000000 */
[--C-:B------:R-:W-:Y:S01]  /*c9c0*/  IMAD.IADD R5, R243, 0x1, -R2.reuse ;  /* 0x00000001f3057824 */ /* 0x100fe200078e0a02 */
[----:B------:R-:W-:Y:S01]  /*c9d0*/  ISETP.GE.AND P4, PT, R2, R251, PT ;  /* 0x000000fb0200720c */ /* 0x000fe20003f86270 */
[----:B-1----:R-:W-:Y:S01]  /*c9e0*/  IMAD.IADD R3, R242, 0x1, -R2 ;  /* 0x00000001f2037824 */ /* 0x002fe200078e0a02 */
        /* <DEDUP_REMOVED lines=11> */
[----:B------:R-:W-:Y:S02]  /*caa0*/  FFMA.FTZ R5, R10, -UR21, R50 ;  /* 0x800000150a057c23 */ /* 0x000fe40008010032 */
[----:B------:R1:W2:Y:S01]  /*cab0*/  I2F R7, R4 ;  /* 0x0000000400077306 */ /* 0x0002a20000201400 */
[----:B---3--:R-:W-:Y:S02]  /*cac0*/  FFMA.FTZ R14, R8, -UR21, R49 ;  /* 0x80000015080e7c23 */ /* 0x008fe40008010031 */
[----:B------:R-:W-:Y:S02]  /*cad0*/  FSEL R52, R5, -INF , !P1 ;  /* 0xff80000005347808 */ /* 0x000fe40004800000 */
[----:B------:R-:W-:-:S03]  /*cae0*/  ISETP.GE.AND P1, PT, R2, R250, PT ;  /* 0x000000fa0200720c */ /* 0x000fc60003f26270 */
[----:B------:R-:W3:Y:S01]  /*caf0*/  I2F R3, R3 ;  /* 0x0000000300037306 */ /* 0x000ee20000201400 */
[----:B------:R-:W-:Y:S01]  /*cb00*/  ISETP.LT.OR P1, PT, R2, R245, P1 ;  /* 0x000000f50200720c */ /* 0x000fe20000f21670 */
[----:B-1----:R-:W-:Y:S02]  /*cb10*/  FFMA.FTZ R4, R9, -UR21, R40 ;  /* 0x8000001509047c23 */ /* 0x002fe40008010028 */
[----:B--2---:R-:W-:-:S03]  /*cb20*/  FFMA.FTZ R12, R7, -UR21, R51 ;  /* 0x80000015070c7c23 */ /* 0x004fc60008010033 */
[----:B------:R-:W-:Y:S02]  /*cb30*/  FSEL R54, R4, -INF , !P0 ;  /* 0xff80000004367808 */ /* 0x000fe40004000000 */
[C---:B------:R-:W-:Y:S01]  /*cb40*/  ISETP.GE.AND P0, PT, R2.reuse, R249, PT ;  /* 0x000000f90200720c */ /* 0x040fe20003f06270 */
[----:B---3--:R-:W-:Y:S01]  /*cb50*/  FFMA.FTZ R11, R3, -UR21, R41 ;  /* 0x80000015030b7c23 */ /* 0x008fe20008010029 */
[----:B------:R-:W-:Y:S02]  /*cb60*/  FSEL R41, R15, -INF , !P5 ;  /* 0xff8000000f297808 */ /* 0x000fe40006800000 */
[C---:B------:R-:W-:Y:S02]  /*cb70*/  ISETP.GE.AND P5, PT, R2.reuse, R252, PT ;  /* 0x000000fc0200720c */ /* 0x040fe40003fa6270 */
[C---:B------:R-:W-:Y:S02]  /*cb80*/  ISETP.LT.OR P0, PT, R2.reuse, R244, P0 ;  /* 0x000000f40200720c */ /* 0x040fe40000701670 */
[----:B------:R-:W-:Y:S01]  /*cb90*/  ISETP.LT.OR P5, PT, R2, R247, P5 ;  /* 0x000000f70200720c */ /* 0x000fe20002fa1670 */
[----:B------:R-:W-:Y:S01]  /*cba0*/  IMAD.IADD R2, R248, 0x1, -R2 ;  /* 0x00000001f8027824 */ /* 0x000fe200078e0a02 */
[----:B------:R-:W-:-:S02]  /*cbb0*/  IADD3 R3, R0, 0x28, RZ ;  /* 0x0000002800037810 */ /* 0x000fc40007ffe0ff */
[----:B------:R-:W-:Y:S02]  /*cbc0*/  FSEL R66, R14, -INF , !P5 ;  /* 0xff8000000e427808 */ /* 0x000fe40006800000 */
[----:B------:R-:W-:Y:S01]  /*cbd0*/  IABS R4, R2 ;  /* 0x0000000200047213 */ /* 0x000fe20000000000 */
[--C-:B------:R-:W-:Y:S01]  /*cbe0*/  IMAD.IADD R2, R242, 0x1, -R3.reuse ;  /* 0x00000001f2027824 */ /* 0x100fe200078e0a03 */
[----:B------:R-:W-:Y:S01]  /*cbf0*/  FSEL R60, R12, -INF , !P4 ;  /* 0xff8000000c3c7808 */ /* 0x000fe20006000000 */
[----:B------:R-:W-:Y:S01]  /*cc00*/  IMAD.IADD R5, R243, 0x1, -R3 ;  /* 0x00000001f3057824 */ /* 0x000fe200078e0a03 */
[----:B------:R1:W2:Y:S01]  /*cc10*/  I2F R15, R4 ;  /* 0x00000004000f7306 */ /* 0x0002a20000201400 */
[----:B------:R-:W-:Y:S02]  /*cc20*/  FSEL R55, R11, -INF , !P1 ;  /* 0xff8000000b377808 */ /* 0x000fe40004800000 */
[----:B------:R-:W-:Y:S02]  /*cc30*/  IABS R2, R2 ;  /* 0x0000000200027213 */ /* 0x000fe40000000000 */
[----:B------:R-:W-:-:S02]  /*cc40*/  ISETP.GE.AND P6, PT, R3, R252, PT ;  /* 0x000000fc0300720c */ /* 0x000fc40003fc6270 */
[C---:B------:R-:W-:Y:S02]  /*cc50*/  ISETP.GE.AND P5, PT, R3.reuse, R251, PT ;  /* 0x000000fb0300720c */ /* 0x040fe40003fa6270 */
[C---:B------:R-:W-:Y:S02]  /*cc60*/  ISETP.GE.AND P4, PT, R3.reuse, R250, PT ;  /* 0x000000fa0300720c */ /* 0x040fe40003f86270 */
[C---:B------:R-:W-:Y:S02]  /*cc70*/  ISETP.GE.AND P1, PT, R3.reuse, R249, PT ;  /* 0x000000f90300720c */ /* 0x040fe40003f26270 */
[C---:B------:R-:W-:Y:S02]  /*cc80*/  ISETP.LT.OR P6, PT, R3.reuse, R247, P6 ;  /* 0x000000f70300720c */ /* 0x040fe400037c1670 */
[C---:B------:R-:W-:Y:S01]  /*cc90*/  ISETP.LT.OR P5, PT, R3.reuse, R246, P5 ;  /* 0x000000f60300720c */ /* 0x040fe20002fa1670 */
[----:B-1----:R-:W-:Y:S01]  /*cca0*/  IMAD.MOV.U32 R4, RZ, RZ, R2 ;  /* 0x000000ffff047224 */ /* 0x002fe200078e0002 */
[----:B------:R-:W-:Y:S01]  /*ccb0*/  ISETP.LT.OR P4, PT, R3, R245, P4 ;  /* 0x000000f50300720c */ /* 0x000fe20002781670 */
[----:B------:R-:W-:Y:S01]  /*ccc0*/  IMAD.IADD R2, R241, 0x1, -R3 ;  /* 0x00000001f1027824 */ /* 0x000fe200078e0a03 */
[----:B------:R-:W-:Y:S01]  /*ccd0*/  ISETP.LT.OR P1, PT, R3, R244, P1 ;  /* 0x000000f40300720c */ /* 0x000fe20000f21670 */
        /* <DEDUP_REMOVED lines=18> */
[----:B------:R-:W-:Y:S02]  /*ce00*/  ISETP.GE.AND P4, PT, R2, R249, PT ;  /* 0x000000f90200720c */ /* 0x000fe40003f86270 */
[----:B------:R-:W-:Y:S02]  /*ce10*/  FSEL R21, R6, -INF , !P6 ;  /* 0xff80000006157808 */ /* 0x000fe40007000000 */
[C---:B------:R-:W-:Y:S02]  /*ce20*/  ISETP.GE.AND P6, PT, R2.reuse, R251, PT ;  /* 0x000000fb0200720c */ /* 0x040fe40003fc6270 */
[C---:B------:R-:W-:Y:S01]  /*ce30*/  ISETP.LT.OR P4, PT, R2.reuse, R244, P4 ;  /* 0x000000f40200720c */ /* 0x040fe20002781670 */
[----:B------:R-:W2:Y:S01]  /*ce40*/  I2F R4, R4 ;  /* 0x0000000400047306 */ /* 0x000ea20000201400 */
[C---:B------:R-:W-:Y:S01]  /*ce50*/  ISETP.LT.OR P6, PT, R2.reuse, R246, P6 ;  /* 0x000000f60200720c */ /* 0x040fe200037c1670 */
[----:B-1----:R-:W-:Y:S01]  /*ce60*/  FFMA.FTZ R12, R7, -UR21, R210 ;  /* 0x80000015070c7c23 */ /* 0x002fe200080100d2 */
[----:B------:R-:W-:Y:S01]  /*ce70*/  FSEL R7, R3, -INF , !P0 ;  /* 0xff80000003077808 */ /* 0x000fe20004000000 */
[----:B------:R-:W-:Y:S01]  /*ce80*/  FFMA.FTZ R5, R9, -UR21, R38 ;  /* 0x8000001509057c23 */ /* 0x000fe20008010026 */
[----:B------:R-:W-:-:S02]  /*ce90*/  ISETP.GE.AND P0, PT, R2, R252, PT ;  /* 0x000000fc0200720c */ /* 0x000fc40003f06270 */
[----:B------:R-:W-:Y:S01]  /*cea0*/  FSEL R239, R12, -INF , !P1 ;  /* 0xff8000000cef7808 */ /* 0x000fe20004800000 */
[----:B------:R1:W-:Y:S01]  /*ceb0*/  STL [R1+0x4], R7 ;  /* 0x0000040701007387 */ /* 0x0003e20000100800 */
[----:B------:R-:W-:Y:S01]  /*cec0*/  FSEL R28, R5, -INF , !P5 ;  /* 0xff800000051c7808 */ /* 0x000fe20006800000 */
[----:B--2---:R-:W-:Y:S01]  /*ced0*/  FFMA.FTZ R11, R4, -UR21, R37 ;  /* 0x80000015040b7c23 */ /* 0x004fe20008010025 */
[C---:B------:R-:W-:Y:S01]  /*cee0*/  ISETP.GE.AND P5, PT, R2.reuse, R250, PT ;  /* 0x000000fa0200720c */ /* 0x040fe20003fa6270 */
[----:B------:R-:W-:Y:S01]  /*cef0*/  IMAD.IADD R4, R241, 0x1, -R2 ;  /* 0x00000001f1047824 */ /* 0x000fe200078e0a02 */
[C---:B------:R-:W-:Y:S02]  /*cf00*/  ISETP.LT.OR P0, PT, R2.reuse, R247, P0 ;  /* 0x000000f70200720c */ /* 0x040fe40000701670 */
[----:B------:R-:W-:Y:S02]  /*cf10*/  ISETP.LT.OR P5, PT, R2, R245, P5 ;  /* 0x000000f50200720c */ /* 0x000fe40002fa1670 */
[----:B------:R-:W-:-:S02]  /*cf20*/  IABS R3, R4 ;  /* 0x0000000400037213 */ /* 0x000fc40000000000 */
[----:B------:R-:W-:-:S03]  /*cf30*/  FSEL R215, R11, -INF , !P0 ;  /* 0xff8000000bd77808 */ /* 0x000fc60004000000 */
[----:B------:R-:W-:Y:S02]  /*cf40*/  IMAD.MOV.U32 R4, RZ, RZ, R3 ;  /* 0x000000ffff047224 */ /* 0x000fe400078e0003 */
[----:B------:R-:W-:Y:S02]  /*cf50*/  IMAD.IADD R3, R243, 0x1, -R2 ;  /* 0x00000001f3037824 */ /* 0x000fe400078e0a02 */
[----:B------:R2:W3:Y:S03]  /*cf60*/  I2F R10, R4 ;  /* 0x00000004000a7306 */ /* 0x0004e60000201400 */
[----:B------:R-:W-:-:S05]  /*cf70*/  IABS R3, R3 ;  /* 0x0000000300037213 */ /* 0x000fca0000000000 */
[----:B------:R4:W-:Y:S01]  /*cf80*/  I2F R9, R3 ;  /* 0x0000000300097306 */ /* 0x0009e20000201400 */
[----:B--2---:R-:W-:Y:S01]  /*cf90*/  IMAD.IADD R4, R248, 0x1, -R2 ;  /* 0x00000001f8047824 */ /* 0x004fe200078e0a02 */
[----:B------:R-:W-:-:S04]  /*cfa0*/  IADD3 R2, R0, 0x30, RZ ;  /* 0x0000003000027810 */ /* 0x000fc80007ffe0ff */
[----:B------:R-:W-:Y:S01]  /*cfb0*/  IABS R4, R4 ;  /* 0x0000000400047213 */ /* 0x000fe20000000000 */
[--C-:B------:R-:W-:Y:S01]  /*cfc0*/  IMAD.IADD R5, R241, 0x1, -R2.reuse ;  /* 0x00000001f1057824 */ /* 0x100fe200078e0a02 */
[----:B------:R-:W-:Y:S01]  /*cfd0*/  ISETP.GE.AND P1, PT, R2, R252, PT ;  /* 0x000000fc0200720c */ /* 0x000fe20003f26270 */
[----:B----4-:R-:W-:Y:S01]  /*cfe0*/  IMAD.IADD R3, R242, 0x1, -R2 ;  /* 0x00000001f2037824 */ /* 0x010fe200078e0a02 */
[----:B------:R2:W-:Y:S01]  /*cff0*/  I2F R13, R4 ;  /* 0x00000004000d7306 */ /* 0x0005e20000201400 */
[C---:B------:R-:W-:Y:S02]  /*d000*/  ISETP.GE.AND P0, PT, R2.reuse, R251, PT ;  /* 0x000000fb0200720c */ /* 0x040fe40003f06270 */
[C---:B------:R-:W-:Y:S02]  /*d010*/  ISETP.LT.OR P1, PT, R2.reuse, R247, P1 ;  /* 0x000000f70200720c */ /* 0x040fe40000f21670 */
[----:B------:R-:W-:Y:S02]  /*d020*/  IABS R3, R3 ;  /* 0x0000000300037213 */ /* 0x000fe40000000000 */
[----:B------:R-:W-:-:S03]  /*d030*/  ISETP.LT.OR P0, PT, R2, R246, P0 ;  /* 0x000000f60200720c */ /* 0x000fc60000701670 */
[----:B--2---:R-:W-:Y:S01]  /*d040*/  IMAD.MOV.U32 R4, RZ, RZ, R3 ;  /* 0x000000ffff047224 */ /* 0x004fe200078e0003 */
[----:B------:R-:W-:Y:S01]  /*d050*/  IABS R3, R5 ;  /* 0x0000000500037213 */ /* 0x000fe20000000000 */
[--C-:B------:R-:W-:Y:S02]  /*d060*/  IMAD.IADD R5, R248, 0x1, -R2.reuse ;  /* 0x00000001f8057824 */ /* 0x100fe400078e0a02 */
[----:B------:R2:W4:Y:S02]  /*d070*/  I2F R8, R4 ;  /* 0x0000000400087306 */ /* 0x0005240000201400 */
[----:B--2---:R-:W-:Y:S02]  /*d080*/  IMAD.MOV.U32 R4, RZ, RZ, R3 ;  /* 0x000000ffff047224 */ /* 0x004fe400078e0003 */
[----:B------:R-:W-:-:S04]  /*d090*/  IMAD.IADD R3, R243, 0x1, -R2 ;  /* 0x00000001f3037824 */ /* 0x000fc800078e0a02 */
[----:B-1----:R1:W2:Y:S01]  /*d0a0*/  I2F R7, R4 ;  /* 0x0000000400077306 */ /* 0x0022a20000201400 */
[----:B------:R-:W-:-:S05]  /*d0b0*/  IABS R3, R3 ;  /* 0x0000000300037213 */ /* 0x000fca0000000000 */
[----:B-1----:R-:W-:Y:S01]  /*d0c0*/  IMAD.MOV.U32 R4, RZ, RZ, R3 ;  /* 0x000000ffff047224 */ /* 0x002fe200078e0003 */
[----:B------:R-:W-:Y:S01]  /*d0d0*/  IABS R3, R5 ;  /* 0x0000000500037213 */ /* 0x000fe20000000000 */
[----:B---3--:R-:W-:Y:S02]  /*d0e0*/  FFMA.FTZ R5, R10, -UR21, R39 ;  /* 0x800000150a057c23 */ /* 0x008fe40008010027 */
[----:B------:R1:W3:Y:S03]  /*d0f0*/  I2F R6, R4 ;  /* 0x0000000400067306 */ /* 0x0002e60000201400 */
[----:B------:R-:W-:Y:S01]  /*d100*/  FSEL R216, R5, -INF , !P6 ;  /* 0xff80000005d87808 */ /* 0x000fe20007000000 */
[----:B----4-:R-:W-:Y:S01]  /*d110*/  FFMA.FTZ R5, R8, -UR21, R77 ;  /* 0x8000001508057c23 */ /* 0x010fe2000801004d */
[C---:B------:R-:W-:Y:S01]  /*d120*/  ISETP.GE.AND P6, PT, R2.reuse, R250, PT ;  /* 0x000000fa0200720c */ /* 0x040fe20003fc6270 */
[----:B--2---:R-:W-:Y:S01]  /*d130*/  FFMA.FTZ R7, R7, -UR21, R76 ;  /* 0x8000001507077c23 */ /* 0x004fe2000801004c */
[----:B------:R2:W5:Y:S01]  /*d140*/  LDL.LU R77, [R1+0xa4] ;  /* 0x0000a400014d7983 */ /* 0x0005620000300800 */
[----:B------:R-:W4:Y:S01]  /*d150*/  I2F R3, R3 ;  /* 0x0000000300037306 */ /* 0x000f220000201400 */
[----:B------:R-:W-:Y:S01]  /*d160*/  ISETP.LT.OR P6, PT, R2, R245, P6 ;  /* 0x000000f50200720c */ /* 0x000fe200037c1670 */
[----:B-1----:R-:W-:-:S02]  /*d170*/  FFMA.FTZ R4, R9, -UR21, R209 ;  /* 0x8000001509047c23 */ /* 0x002fc400080100d1 */
[----:B---3--:R-:W-:Y:S01]  /*d180*/  FFMA.FTZ R6, R6, -UR21, R44 ;  /* 0x8000001506067c23 */ /* 0x008fe2000801002c */
[----:B------:R-:W-:Y:S01]  /*d190*/  FSEL R212, R5, -INF , !P1 ;  /* 0xff80000005d47808 */ /* 0x000fe20004800000 */
[----:B------:R2:W5:Y:S01]  /*d1a0*/  LDL.LU R76, [R1+0xa0] ;  /* 0x0000a000014c7983 */ /* 0x0005620000300800 */
[----:B------:R-:W-:Y:S01]  /*d1b0*/  FSEL R218, R4, -INF , !P5 ;  /* 0xff80000004da7808 */ /* 0x000fe20006800000 */
[----:B------:R-:W-:Y:S01]  /*d1c0*/  FFMA.FTZ R4, R13, -UR21, R211 ;  /* 0x800000150d047c23 */ /* 0x000fe200080100d3 */
[----:B------:R-:W-:-:S04]  /*d1d0*/  ISETP.GE.AND P5, PT, R2, R249, PT ;  /* 0x000000f90200720c */ /* 0x000fc80003fa6270 */
[----:B------:R-:W-:Y:S02]  /*d1e0*/  ISETP.LT.OR P5, PT, R2, R244, P5 ;  /* 0x000000f40200720c */ /* 0x000fe40002fa1670 */
[----:B------:R-:W-:Y:S01]  /*d1f0*/  IADD3 R2, R0, 0x31, RZ ;  /* 0x0000003100027810 */ /* 0x000fe20007ffe0ff */
[----:B----4-:R-:W-:-:S04]  /*d200*/  FFMA.FTZ R12, R3, -UR21, R46 ;  /* 0x80000015030c7c23 */ /* 0x010fc8000801002e */
[----:B------:R-:W-:Y:S01]  /*d210*/  IMAD.IADD R3, R242, 0x1, -R2 ;  /* 0x00000001f2037824 */ /* 0x000fe200078e0a02 */
[----:B------:R-:W-:-:S04]  /*d220*/  FSEL R217, R4, -INF , !P4 ;  /* 0xff80000004d97808 */ /* 0x000fc80006000000 */
[----:B------:R-:W-:-:S05]  /*d230*/  IABS R3, R3 ;  /* 0x0000000300037213 */ /* 0x000fca0000000000 */
[----:B------:R-:W-:Y:S02]  /*d240*/  IMAD.MOV.U32 R4, RZ, RZ, R3 ;  /* 0x000000ffff047224 */ /* 0x000fe400078e0003 */
[----:B------:R-:W-:-:S05]  /*d250*/  IMAD.IADD R3, R241, 0x1, -R2 ;  /* 0x00000001f1037824 */ /* 0x000fca00078e0a02 */
[----:B------:R-:W-:Y:S01]  /*d260*/  IABS R3, R3 ;  /* 0x0000000300037213 */ /* 0x000fe20000000000 */
[----:B------:R1:W3:Y:S01]  /*d270*/  I2F R11, R4 ;  /* 0x00000004000b7306 */ /* 0x0002e20000201400 */
[----:B------:R-:W-:Y:S02]  /*d280*/  FSEL R213, R7, -INF , !P0 ;  /* 0xff80000007d57808 */ /* 0x000fe40004000000 */
[----:B------:R-:W-:Y:S02]  /*d290*/  FSEL R214, R6, -INF , !P6 ;  /* 0xff80000006d67808 */ /* 0x000fe40007000000 */
[C---:B------:R-:W-:Y:S02]  /*d2a0*/  ISETP.GE.AND P4, PT, R2.reuse, R252, PT ;  /* 0x000000fc0200720c */ /* 0x040fe40003f86270 */
[C---:B------:R-:W-:Y:S02]  /*d2b0*/  ISETP.GE.AND P1, PT, R2.reuse, R251, PT ;  /* 0x000000fb0200720c */ /* 0x040fe40003f26270 */
[----:B------:R-:W-:-:S02]  /*d2c0*/  ISETP.GE.AND P0, PT, R2, R250, PT ;  /* 0x000000fa0200720c */ /* 0x000fc40003f06270 */
[C---:B------:R-:W-:Y:S01]  /*d2d0*/  ISETP.GE.AND P6, PT, R2.reuse, R249, PT ;  /* 0x000000f90200720c */ /* 0x040fe20003fc6270 */
[----:B-1----:R-:W-:Y:S02]  /*d2e0*/  IMAD.MOV.U32 R4, RZ, RZ, R3 ;  /* 0x000000ffff047224 */ /* 0x002fe400078e0003 */
[----:B------:R-:W-:Y:S01]  /*d2f0*/  IMAD.IADD R3, R243, 0x1, -R2 ;  /* 0x00000001f3037824 */ /* 0x000fe200078e0a02 */
[C---:B------:R-:W-:Y:S01]  /*d300*/  ISETP.LT.OR P4, PT, R2.reuse, R247, P4 ;  /* 0x000000f70200720c */ /* 0x040fe20002781670 */
[----:B------:R1:W4:Y:S01]  /*d310*/  I2F R10, R4 ;  /* 0x00000004000a7306 */ /* 0x0003220000201400 */
[C---:B------:R-:W-:Y:S02]  /*d320*/  ISETP.LT.OR P1, PT, R2.reuse, R246, P1 ;  /* 0x000000f60200720c */ /* 0x040fe40000f21670 */
[C---:B------:R-:W-:Y:S02]  /*d330*/  ISETP.LT.OR P0, PT, R2.reuse, R245, P0 ;  /* 0x000000f50200720c */ /* 0x040fe40000701670 */
[----:B------:R-:W-:-:S02]  /*d340*/  ISETP.LT.OR P6, PT, R2, R244, P6 ;  /* 0x000000f40200720c */ /* 0x000fc400037c1670 */
[----:B------:R-:W-:-:S04]  /*d350*/  IABS R3, R3 ;  /* 0x0000000300037213 */ /* 0x000fc80000000000 */
[----:B------:R2:W-:Y:S01]  /*d360*/  I2F R9, R3 ;  /* 0x0000000300097306 */ /* 0x0005e20000201400 */
[----:B-1----:R-:W-:Y:S01]  /*d370*/  IMAD.IADD R4, R248, 0x1, -R2 ;  /* 0x00000001f8047824 */ /* 0x002fe200078e0a02 */
[----:B------:R-:W-:-:S04]  /*d380*/  IADD3 R2, R0, 0x38, RZ ;  /* 0x0000003800027810 */ /* 0x000fc80007ffe0ff */
[----:B------:R-:W-:Y:S01]  /*d390*/  IABS R4, R4 ;  /* 0x0000000400047213 */ /* 0x000fe20000000000 */
[----:B--2---:R-:W-:-:S03]  /*d3a0*/  IMAD.IADD R3, R242, 0x1, -R2 ;  /* 0x00000001f2037824 */ /* 0x004fc600078e0a02 */
[----:B------:R1:W-:Y:S02]  /*d3b0*/  I2F R13, R4 ;  /* 0x00000004000d7306 */ /* 0x0003e40000201400 */
[----:B------:R-:W-:Y:S01]  /*d3c0*/  IABS R3, R3 ;  /* 0x0000000300037213 */ /* 0x000fe20000000000 */
[----:B------:R-:W-:-:S04]  /*d3d0*/  IMAD.IADD R5, R243, 0x1, -R2 ;  /* 0x00000001f3057824 */ /* 0x000fc800078e0a02 */
[----:B-1----:R-:W-:Y:S02]  /*d3e0*/  IMAD.MOV.U32 R4, RZ, RZ, R3 ;  /* 0x000000ffff047224 */ /* 0x002fe400078e0003 */
[----:B------:R-:W-:-:S05]  /*d3f0*/  IMAD.IADD R3, R241, 0x1, -R2 ;  /* 0x00000001f1037824 */ /* 0x000fca00078e0a02 */
[----:B------:R-:W-:Y:S01]  /*d400*/  IABS R3, R3 ;  /* 0x0000000300037213 */ /* 0x000fe20000000000 */
[----:B------:R1:W-:Y:S04]  /*d410*/  I2F R8, R4 ;  /* 0x0000000400087306 */ /* 0x0003e80000201400 */
[----:B-1----:R-:W-:Y:S01]  /*d420*/  IMAD.MOV.U32 R4, RZ, RZ, R3 ;  /* 0x000000ffff047224 */ /* 0x002fe200078e0003 */
[----:B------:R-:W-:-:S06]  /*d430*/  IABS R3, R5 ;  /* 0x0000000500037213 */ /* 0x000fcc0000000000 */
[----:B------:R-:W1:Y:S01]  /*d440*/  I2F R3, R3 ;  /* 0x0000000300037306 */ /* 0x000e620000201400 */
[----:B---3--:R-:W-:Y:S02]  /*d450*/  FFMA.FTZ R6, R11, -UR21, R75 ;  /* 0x800000150b067c23 */ /* 0x008fe4000801004b */
[----:B----4-:R-:W-:Y:S01]  /*d460*/  FFMA.FTZ R5, R10, -UR21, R74 ;  /* 0x800000150a057c23 */ /* 0x010fe2000801004a */
[----:B------:R-:W-:Y:S01]  /*d470*/  FSEL R211, R12, -INF , !P5 ;  /* 0xff8000000cd37808 */ /* 0x000fe20006800000 */
[----:B------:R2:W5:Y:S03]  /*d480*/  LDL.LU R75, [R1+0x9c] ;  /* 0x00009c00014b7983 */ /* 0x0005660000300800 */
[----:B------:R3:W4:Y:S01]  /*d490*/  I2F R7, R4 ;  /* 0x0000000400077306 */ /* 0x0007220000201400 */
[----:B------:R-:W-:Y:S01]  /*d4a0*/  FSEL R143, R6, -INF , !P4 ;  /* 0xff800000068f7808 */ /* 0x000fe20006000000 */
[----:B------:R2:W5:Y:S01]  /*d4b0*/  LDL.LU R74, [R1+0x98] ;  /* 0x00009800014a7983 */ /* 0x0005620000300800 */
[----:B------:R-:W-:Y:S01]  /*d4c0*/  FSEL R208, R5, -INF , !P1 ;  /* 0xff80000005d07808 */ /* 0x000fe20004800000 */
[----:B-1----:R-:W-:-:S02]  /*d4d0*/  FFMA.FTZ R10, R3, -UR21, R71 ;  /* 0x80000015030a7c23 */ /* 0x002fc40008010047 */
[----:B------:R-:W-:Y:S02]  /*d4e0*/  IMAD.IADD R3, R248, 0x1, -R2 ;  /* 0x00000001f8037824 */ /* 0x000fe400078e0a02 */
[----:B---3--:R-:W-:Y:S01]  /*d4f0*/  FFMA.FTZ R4, R9, -UR21, R45 ;  /* 0x8000001509047c23 */ /* 0x008fe2000801002d */
[----:B------:R-:W-:Y:S02]  /*d500*/  IADD3 R0, R0, 0x39, RZ ;  /* 0x0000003900007810 */ /* 0x000fe40007ffe0ff */
[----:B------:R-:W-:Y:S02]  /*d510*/  ISETP.GE.AND P5, PT, R2, R252, PT ;  /* 0x000000fc0200720c */ /* 0x000fe40003fa6270 */
[----:B------:R-:W-:Y:S02]  /*d520*/  FSEL R210, R4, -INF , !P0 ;  /* 0xff80000004d27808 */ /* 0x000fe40004000000 */
[C---:B------:R-:W-:Y:S02]  /*d530*/  ISETP.GE.AND P4, PT, R2.reuse, R251, PT ;  /* 0x000000fb0200720c */ /* 0x040fe40003f86270 */
[----:B------:R-:W-:-:S02]  /*d540*/  ISETP.GE.AND P1, PT, R2, R250, PT ;  /* 0x000000fa0200720c */ /* 0x000fc40003f26270 */
[C---:B------:R-:W-:Y:S02]  /*d550*/  ISETP.GE.AND P0, PT, R2.reuse, R249, PT ;  /* 0x000000f90200720c */ /* 0x040fe40003f06270 */
[----:B------:R-:W-:Y:S02]  /*d560*/  IABS R3, R3 ;  /* 0x0000000300037213 */ /* 0x000fe40000000000 */
[C---:B------:R-:W-:Y:S02]  /*d570*/  ISETP.LT.OR P5, PT, R2.reuse, R247, P5 ;  /* 0x000000f70200720c */ /* 0x040fe40002fa1670 */
[C---:B------:R-:W-:Y:S01]  /*d580*/  ISETP.LT.OR P4, PT, R2.reuse, R246, P4 ;  /* 0x000000f60200720c */ /* 0x040fe20002781670 */
[----:B------:R1:W3:Y:S01]  /*d590*/  I2F R5, R3 ;  /* 0x0000000300057306 */ /* 0x0002e20000201400 */
[C---:B------:R-:W-:Y:S02]  /*d5a0*/  ISETP.LT.OR P1, PT, R2.reuse, R245, P1 ;  /* 0x000000f50200720c */ /* 0x040fe40000f21670 */
[----:B------:R-:W-:Y:S01]  /*d5b0*/  ISETP.LT.OR P0, PT, R2, R244, P0 ;  /* 0x000000f40200720c */ /* 0x000fe20000701670 */
[----:B------:R-:W-:-:S02]  /*d5c0*/  IMAD.IADD R2, R242, 0x1, -R0 ;  /* 0x00000001f2027824 */ /* 0x000fc400078e0a00 */
[----:B----4-:R-:W-:-:S03]  /*d5d0*/  FFMA.FTZ R7, R7, -UR21, R72 ;  /* 0x8000001507077c23 */ /* 0x010fc60008010048 */
[----:B------:R-:W-:Y:S01]  /*d5e0*/  IABS R2, R2 ;  /* 0x0000000200027213 */ /* 0x000fe20000000000 */
[----:B-1----:R-:W-:-:S03]  /*d5f0*/  IMAD.IADD R3, R241, 0x1, -R0 ;  /* 0x00000001f1037824 */ /* 0x002fc600078e0a00 */
[----:B------:R1:W4:Y:S01]  /*d600*/  I2F R4, R2 ;  /* 0x0000000200047306 */ /* 0x0003220000201400 */
[----:B------:R-:W-:Y:S02]  /*d610*/  FSEL R140, R7, -INF , !P4 ;  /* 0xff800000078c7808 */ /* 0x000fe40006000000 */
[----:B------:R-:W-:-:S05]  /*d620*/  IABS R3, R3 ;  /* 0x0000000300037213 */ /* 0x000fca0000000000 */
[----:B------:R2:W2:Y:S01]  /*d630*/  I2F R7, R3 ;  /* 0x0000000300077306 */ /* 0x0004a20000201400 */
[----:B-1----:R-:W-:-:S05]  /*d640*/  IMAD.IADD R2, R243, 0x1, -R0 ;  /* 0x00000001f3027824 */ /* 0x002fca00078e0a00 */
[----:B------:R-:W-:Y:S01]  /*d650*/  IABS R2, R2 ;  /* 0x0000000200027213 */ /* 0x000fe20000000000 */
[----:B------:R-:W-:Y:S02]  /*d660*/  FFMA.FTZ R8, R8, -UR21, R73 ;  /* 0x8000001508087c23 */ /* 0x000fe40008010049 */
[----:B------:R1:W5:Y:S02]  /*d670*/  LDL.LU R73, [R1+0x94] ;  /* 0x0000940001497983 */ /* 0x0003640000300800 */
[----:B--2---:R-:W-:Y:S02]  /*d680*/  IMAD.MOV.U32 R3, RZ, RZ, R2 ;  /* 0x000000ffff037224 */ /* 0x004fe400078e0002 */
[----:B------:R1:W5:Y:S01]  /*d690*/  LDL.LU R72, [R1+0x90] ;  /* 0x0000900001487983 */ /* 0x0003620000300800 */
[----:B---3--:R-:W-:Y:S01]  /*d6a0*/  FFMA.FTZ R5, R5, -UR21, R70 ;  /* 0x8000001505057c23 */ /* 0x008fe20008010046 */
[----:B------:R2:W3:Y:S01]  /*d6b0*/  I2F R6, R3 ;  /* 0x0000000300067306 */ /* 0x0004e20000201400 */
[----:B----4-:R-:W-:Y:S01]  /*d6c0*/  FFMA.FTZ R4, R4, -UR21, R69 ;  /* 0x8000001504047c23 */ /* 0x010fe20008010045 */
[----:B------:R1:W5:Y:S04]  /*d6d0*/  LDL.LU R71, [R1+0x8c] ;  /* 0x00008c0001477983 */ /* 0x0003680000300800 */
[----:B------:R1:W5:Y:S04]  /*d6e0*/  LDL.LU R70, [R1+0x88] ;  /* 0x0000880001467983 */ /* 0x0003680000300800 */
[----:B------:R1:W5:Y:S01]  /*d6f0*/  LDL.LU R69, [R1+0x84] ;  /* 0x0000840001457983 */ /* 0x0003620000300800 */
[----:B--2---:R-:W-:-:S03]  /*d700*/  FFMA.FTZ R3, R7, -UR21, R68 ;  /* 0x8000001507037c23 */ /* 0x004fc60008010044 */
[----:B------:R1:W5:Y:S01]  /*d710*/  LDL.LU R68, [R1+0x80] ;  /* 0x0000800001447983 */ /* 0x0003620000300800 */
[----:B------:R-:W-:Y:S02]  /*d720*/  FFMA.FTZ R9, R13, -UR21, R47 ;  /* 0x800000150d097c23 */ /* 0x000fe4000801002f */
[----:B------:R-:W-:Y:S01]  /*d730*/  IMAD.IADD R2, R248, 0x1, -R0 ;  /* 0x00000001f8027824 */ /* 0x000fe200078e0a00 */
[----:B------:R-:W-:Y:S02]  /*d740*/  FSEL R15, R8, -INF , !P5 ;  /* 0xff800000080f7808 */ /* 0x000fe40006800000 */
[----:B------:R-:W-:Y:S02]  /*d750*/  FSEL R209, R9, -INF , !P6 ;  /* 0xff80000009d17808 */ /* 0x000fe40007000000 */
[----:B------:R-:W-:Y:S02]  /*d760*/  FSEL R142, R10, -INF , !P1 ;  /* 0xff8000000a8e7808 */ /* 0x000fe40004800000 */
[----:B------:R-:W-:-:S02]  /*d770*/  ISETP.GE.AND P6, PT, R0, R252, PT ;  /* 0x000000fc0000720c */ /* 0x000fc40003fc6270 */
[C---:B------:R-:W-:Y:S02]  /*d780*/  ISETP.GE.AND P5, PT, R0.reuse, R251, PT ;  /* 0x000000fb0000720c */ /* 0x040fe40003fa6270 */
[C---:B------:R-:W-:Y:S02]  /*d790*/  ISETP.GE.AND P4, PT, R0.reuse, R250, PT ;  /* 0x000000fa0000720c */ /* 0x040fe40003f86270 */
[C---:B------:R-:W-:Y:S02]  /*d7a0*/  ISETP.GE.AND P1, PT, R0.reuse, R249, PT ;  /* 0x000000f90000720c */ /* 0x040fe40003f26270 */
[----:B------:R-:W-:Y:S02]  /*d7b0*/  IABS R2, R2 ;  /* 0x0000000200027213 */ /* 0x000fe40000000000 */
[C---:B------:R-:W-:Y:S02]  /*d7c0*/  ISETP.LT.OR P6, PT, R0.reuse, R247, P6 ;  /* 0x000000f70000720c */ /* 0x040fe400037c1670 */
[----:B------:R-:W-:-:S02]  /*d7d0*/  ISETP.LT.OR P5, PT, R0, R246, P5 ;  /* 0x000000f60000720c */ /* 0x000fc40002fa1670 */
[C---:B------:R-:W-:Y:S02]  /*d7e0*/  ISETP.LT.OR P4, PT, R0.reuse, R245, P4 ;  /* 0x000000f50000720c */ /* 0x040fe40002781670 */
[----:B------:R-:W-:Y:S01]  /*d7f0*/  ISETP.LT.OR P1, PT, R0, R244, P1 ;  /* 0x000000f40000720c */ /* 0x000fe20000f21670 */
[----:B------:R-:W-:Y:S01]  /*d800*/  IMAD.MOV.U32 R0, RZ, RZ, R2 ;  /* 0x000000ffff007224 */ /* 0x000fe200078e0002 */
[----:B------:R-:W-:-:S05]  /*d810*/  FSEL R141, R5, -INF , !P0 ;  /* 0xff800000058d7808 */ /* 0x000fca0004000000 */
[----:B------:R-:W2:Y:S01]  /*d820*/  I2F R0, R0 ;  /* 0x0000000000007306 */ /* 0x000ea20000201400 */
[----:B------:R-:W-:Y:S01]  /*d830*/  PLOP3.LUT P0, PT, PT, PT, UP0, 0x80, 0x0 ;  /* 0x000000000000781c */ /* 0x000fe20003f0f008 */
[----:B---3--:R-:W-:Y:S01]  /*d840*/  FFMA.FTZ R2, R6, -UR21, R139 ;  /* 0x8000001506027c23 */ /* 0x008fe2000801008b */
[----:B------:R-:W-:Y:S02]  /*d850*/  FSEL R13, R4, -INF , !P6 ;  /* 0xff800000040d7808 */ /* 0x000fe40007000000 */
[----:B------:R-:W-:Y:S01]  /*d860*/  FSEL R14, R3, -INF , !P5 ;  /* 0xff800000030e7808 */ /* 0x000fe20006800000 */
[----:B--2---:R-:W-:Y:S01]  /*d870*/  FFMA.FTZ R0, R0, -UR21, R138 ;  /* 0x8000001500007c23 */ /* 0x004fe2000801008a */
[----:B------:R-:W-:-:S04]  /*d880*/  FSEL R138, R2, -INF , !P4 ;  /* 0xff800000028a7808 */ /* 0x000fc80006000000 */
[----:B------:R-:W-:-:S03]  /*d890*/  FSEL R139, R0, -INF , !P1 ;  /* 0xff800000008b7808 */ /* 0x000fc60004800000 */
[----:B------:R-:W-:Y:S05]  /*d8a0*/  @!P0 BRA `(.L_x_727) ;  /* 0x0000050000008947 */ /* 0x000fea0003800000 */
[----:B-1----:R-:W2:Y:S04]  /*d8b0*/  LDL.64 R50, [R1+0x78] ;  /* 0x0000780001327983 */ /* 0x002ea80000100a00 */
[----:B------:R-:W3:Y:S01]  /*d8c0*/  LDL.64 R48, [R1+0x70] ;  /* 0x0000700001307983 */ /* 0x000ee20000100a00 */
[----:B------:R-:W-:Y:S01]  /*d8d0*/  UIADD3 UR14, UR8, -0x3, URZ ;  /* 0xfffffffd080e7890 */ /* 0x000fe2000fffe03f */
[----:B------:R-:W-:Y:S01]  /*d8e0*/  BSSY B0, `(.L_x_728) ;  /* 0x000004b000007945 */ /* 0x000fe20003800000 */
[----:B------:R-:W-:Y:S01]  /*d8f0*/  ULDC.64 UR4, c[0x0][0x198] ;  /* 0x0000660000047ab9 */ /* 0x000fe20000000a00 */
[----:B------:R1:W-:Y:S01]  /*d900*/  @P3 STS.128 [R240+0x8000], RZ ;  /* 0x008000fff0003388 */ /* 0x0003e20000000c00 */
[----:B------:R-:W-:Y:S02]  /*d910*/  USHF.R.S32.HI UR13, URZ, 0x1f, UR14 ;  /* 0x0000001f3f0d7899 */ /* 0x000fe4000801140e */
[----:B------:R-:W-:-:S02]  /*d920*/  UIMAD.WIDE.U32 UR28, UR14, UR4, URZ ;  /* 0x000000040e1c72a5 */ /* 0x000fc4000f8e003f */
        /* <DEDUP_REMOVED lines=70> */
.L_x_729:
[----:B------:R-:W-:Y:S05]  /*dd90*/  BSYNC B0 ;  /* 0x0000000000007941 */ /* 0x000fea0003800000 */
.L_x_728:
[----:B------:R-:W0:Y:S02]  /*dda0*/  LDGDEPBAR ;  /* 0x00000000000079af */ /* 0x000e240000000000 */
.L_x_727:
[----:B-1----:R-:W2:Y:S01]  /*ddb0*/  LDL.LU R39, [R1+0xc] ;  /* 0x00000c0001277983 */ /* 0x002ea20000300800 */
[----:B------:R-:W-:Y:S02]  /*ddc0*/  MOV R37, R53 ;  /* 0x0000003500257202 */ /* 0x000fe40000000f00 */
[----:B------:R-:W-:Y:S01]  /*ddd0*/  MOV R36, R31 ;  /* 0x0000001f00247202 */ /* 0x000fe20000000f00 */
[----:B------:R-:W3:Y:S04]  /*dde0*/  LDL.LU R43, [R1+0x14] ;  /* 0x00001400012b7983 */ /* 0x000ee80000300800 */
[----:B------:R-:W-:Y:S04]  /*ddf0*/  STL [R1+0x88], R226 ;  /* 0x000088e201007387 */ /* 0x000fe80000100800 */
[----:B------:R-:W-:Y:S04]  /*de00*/  STL [R1+0x84], R225 ;  /* 0x000084e101007387 */ /* 0x000fe80000100800 */
[----:B------:R1:W-:Y:S04]  /*de10*/  STL [R1+0x80], R220 ;  /* 0x000080dc01007387 */ /* 0x0003e80000100800 */
[----:B-1----:R-:W4:Y:S01]  /*de20*/  LDL.LU R220, [R1+0x4] ;  /* 0x0000040001dc7983 */ /* 0x002f220000300800 */
[----:B------:R-:W-:-:S04]  /*de30*/  FMNMX.FTZ R0, R137, R17, !PT ;  /* 0x0000001189007209 */ /* 0x000fc80007810000 */
[----:B------:R-:W-:Y:S02]  /*de40*/  FMNMX.FTZ R2, R19, R0, !PT ;  /* 0x0000000013027209 */ /* 0x000fe40007810000 */
[----:B------:R-:W-:-:S04]  /*de50*/  FMNMX.FTZ R0, R136, R22, !PT ;  /* 0x0000001688007209 */ /* 0x000fc80007810000 */
[----:B------:R-:W-:Y:S02]  /*de60*/  FMNMX.FTZ R0, R23, R0, !PT ;  /* 0x0000000017007209 */ /* 0x000fe40007810000 */
[----:B------:R-:W-:Y:S02]  /*de70*/  FMNMX.FTZ R2, R18, R2, !PT ;  /* 0x0000000212027209 */ /* 0x000fe40007810000 */
[----:B------:R-:W-:Y:S02]  /*de80*/  FMNMX.FTZ R0, R25, R0, !PT ;  /* 0x0000000019007209 */ /* 0x000fe40007810000 */
[----:B------:R-:W-:Y:S02]  /*de90*/  FMNMX.FTZ R2, R16, R2, !PT ;  /* 0x0000000210027209 */ /* 0x000fe40007810000 */
[----:B------:R-:W-:Y:S02]  /*dea0*/  FMNMX.FTZ R0, R24, R0, !PT ;  /* 0x0000000018007209 */ /* 0x000fe40007810000 */
[----:B------:R-:W-:-:S02]  /*deb0*/  FMNMX.FTZ R2, R20, R2, !PT ;  /* 0x0000000214027209 */ /* 0x000fc40007810000 */
[----:B------:R-:W-:Y:S01]  /*dec0*/  FMNMX.FTZ R0, R34, R0, !PT ;  /* 0x0000000022007209 */ /* 0x000fe20007810000 */
[----:B------:R-:W-:-:S03]  /*ded0*/  IMAD.MOV.U32 R42, RZ, RZ, R57 ;  /* 0x000000ffff2a7224 */ /* 0x000fc600078e0039 */
[----:B------:R-:W-:-:S04]  /*dee0*/  FMNMX.FTZ R0, R61, R0, !PT ;  /* 0x000000003d007209 */ /* 0x000fc80007810000 */
[----:B------:R-:W-:Y:S02]  /*def0*/  FMNMX.FTZ R0, R42, R0, !PT ;  /* 0x000000002a007209 */ /* 0x000fe40007810000 */
[----:B------:R-:W-:Y:S02]  /*df00*/  MOV R38, R52 ;  /* 0x0000003400267202 */ /* 0x000fe40000000f00 */
        /* <DEDUP_REMOVED lines=10> */
[----:B------:R-:W-:Y:S01]  /*dfb0*/  SHFL.BFLY PT, R4, R3, 0x2, 0x1f ;  /* 0x0c401f0003047f89 */ /* 0x000fe200000e0000 */
[----:B------:R-:W-:Y:S02]  /*dfc0*/  MOV R226, R30 ;  /* 0x0000001e00e27202 */ /* 0x000fe40000000f00 */
[----:B------:R-:W-:Y:S02]  /*dfd0*/  MOV R30, R65 ;  /* 0x00000041001e7202 */ /* 0x000fe40000000f00 */
[----:B------:R-:W-:Y:S02]  /*dfe0*/  MOV R11, R56 ;  /* 0x00000038000b7202 */ /* 0x000fe40000000f00 */
[----:B---3--:R-:W-:-:S04]  /*dff0*/  FMNMX.FTZ R2, R43, R2, !PT ;  /* 0x000000022b027209 */ /* 0x008fc80007810000 */
        /* <DEDUP_REMOVED lines=12> */
[----:B------:R-:W-:-:S03]  /*e0c0*/  FMNMX.FTZ R0, R3, R4, !PT ;  /* 0x0000000403007209 */ /* 0x000fc60007810000 */
[----:B------:R-:W1:Y:S04]  /*e0d0*/  SHFL.BFLY PT, R4, R2, 0x1, 0x1f ;  /* 0x0c201f0002047f89 */ /* 0x000e6800000e0000 */
[----:B------:R-:W2:Y:S01]  /*e0e0*/  SHFL.BFLY PT, R3, R0, 0x1, 0x1f ;  /* 0x0c201f0000037f89 */ /* 0x000ea200000e0000 */
[----:B-1----:R-:W-:Y:S02]  /*e0f0*/  FMNMX.FTZ R31, R2, R4, !PT ;  /* 0x00000004021f7209 */ /* 0x002fe40007810000 */
[----:B------:R-:W-:Y:S02]  /*e100*/  FMNMX.FTZ R2, R135, R26, !PT ;  /* 0x0000001a87027209 */ /* 0x000fe40007810000 */
[----:B--2---:R-:W-:Y:S02]  /*e110*/  FMNMX.FTZ R10, R0, R3, !PT ;  /* 0x00000003000a7209 */ /* 0x004fe40007810000 */
[----:B------:R-:W-:-:S02]  /*e120*/  FMNMX.FTZ R0, R134, R27, !PT ;  /* 0x0000001b86007209 */ /* 0x000fc40007810000 */
[----:B------:R-:W-:Y:S02]  /*e130*/  FMNMX.FTZ R2, R32, R2, !PT ;  /* 0x0000000220027209 */ /* 0x000fe40007810000 */
[----:B------:R-:W-:Y:S02]  /*e140*/  FMNMX.FTZ R0, R30, R0, !PT ;  /* 0x000000001e007209 */ /* 0x000fe40007810000 */
[----:B------:R-:W-:Y:S02]  /*e150*/  FMNMX.FTZ R2, R35, R2, !PT ;  /* 0x0000000223027209 */ /* 0x000fe40007810000 */
[----:B------:R-:W-:Y:S02]  /*e160*/  FMNMX.FTZ R0, R219, R0, !PT ;  /* 0x00000000db007209 */ /* 0x000fe40007810000 */
[----:B------:R-:W-:Y:S02]  /*e170*/  FSETP.NEU.FTZ.AND P4, PT, R31, -INF , PT ;  /* 0xff8000001f00780b */ /* 0x000fe40003f9d000 */
[----:B------:R-:W-:-:S02]  /*e180*/  FMNMX.FTZ R2, R133, R2, !PT ;  /* 0x0000000285027209 */ /* 0x000fc40007810000 */
[----:B------:R-:W-:Y:S02]  /*e190*/  FMNMX.FTZ R0, R132, R0, !PT ;  /* 0x0000000084007209 */ /* 0x000fe40007810000 */
[----:B------:R-:W-:Y:S01]  /*e1a0*/  FSEL R3, R31, RZ, P4 ;  /* 0x000000ff1f037208 */ /* 0x000fe20002000000 */
[----:B------:R-:W-:Y:S01]  /*e1b0*/  STL [R1+0x24], R31 ;  /* 0x0000241f01007387 */ /* 0x000fe20000100800 */
[----:B------:R-:W-:Y:S02]  /*e1c0*/  FMNMX.FTZ R2, R62, R2, !PT ;  /* 0x000000023e027209 */ /* 0x000fe40007810000 */
[----:B------:R-:W-:Y:S01]  /*e1d0*/  FMNMX.FTZ R0, R59, R0, !PT ;  /* 0x000000003b007209 */ /* 0x000fe20007810000 */
[----:B------:R-:W-:Y:S01]  /*e1e0*/  STL [R1+0x28], R10 ;  /* 0x0000280a01007387 */ /* 0x000fe20000100800 */
[----:B------:R-:W-:Y:S01]  /*e1f0*/  FADD.FTZ R4, R137, -R3 ;  /* 0x8000000389047221 */ /* 0x000fe20000010000 */
[----:B------:R-:W-:Y:S02]  /*e200*/  MOV R137, R33 ;  /* 0x0000002100897202 */ /* 0x000fe40000000f00 */
[----:B------:R-:W2:Y:S01]  /*e210*/  LDL.LU R7, [R1+0x10] ;  /* 0x0000100001077983 */ /* 0x000ea20000300800 */
[----:B------:R-:W-:-:S02]  /*e220*/  FMNMX.FTZ R2, R63, R2, !PT ;  /* 0x000000023f027209 */ /* 0x000fc40007810000 */
[----:B------:R-:W-:Y:S02]  /*e230*/  FMNMX.FTZ R0, R11, R0, !PT ;  /* 0x000000000b007209 */ /* 0x000fe40007810000 */
[----:B------:R-:W-:Y:S02]  /*e240*/  FMNMX.FTZ R2, R58, R2, !PT ;  /* 0x000000023a027209 */ /* 0x000fe40007810000 */
[----:B------:R-:W-:Y:S01]  /*e250*/  FMNMX.FTZ R0, R137, R0, !PT ;  /* 0x0000000089007209 */ /* 0x000fe20007810000 */
[----:B------:R-:W-:Y:S01]  /*e260*/  FMUL.FTZ R12, R31, c[0x0][0x23c] ;  /* 0x00008f001f0c7a20 */ /* 0x000fe20000410000 */
[----:B------:R-:W-:Y:S02]  /*e270*/  FMNMX.FTZ R2, R64, R2, !PT ;  /* 0x0000000240027209 */ /* 0x000fe40007810000 */
[----:B------:R-:W-:Y:S02]  /*e280*/  FMNMX.FTZ R0, R41, R0, !PT ;  /* 0x0000000029007209 */ /* 0x000fe40007810000 */
[----:B------:R-:W-:-:S02]  /*e290*/  FSETP.NEU.FTZ.AND P1, PT, R10, -INF , PT ;  /* 0xff8000000a00780b */ /* 0x000fc40003f3d000 */
[----:B------:R-:W-:Y:S02]  /*e2a0*/  FMNMX.FTZ R2, R54, R2, !PT ;  /* 0x0000000236027209 */ /* 0x000fe40007810000 */
[----:B------:R-:W-:Y:S02]  /*e2b0*/  FMNMX.FTZ R0, R29, R0, !PT ;  /* 0x000000001d007209 */ /* 0x000fe40007810000 */
[----:B------:R-:W-:Y:S02]  /*e2c0*/  FSEL R3, R10, RZ, P1 ;  /* 0x000000ff0a037208 */ /* 0x000fe40000800000 */
[----:B------:R-:W-:Y:S02]  /*e2d0*/  FSEL R12, R12, RZ, P4 ;  /* 0x000000ff0c0c7208 */ /* 0x000fe40002000000 */
[----:B------:R-:W-:Y:S02]  /*e2e0*/  FMNMX.FTZ R2, R55, R2, !PT ;  /* 0x0000000237027209 */ /* 0x000fe40007810000 */
[----:B----4-:R-:W-:Y:S01]  /*e2f0*/  FMNMX.FTZ R0, R220, R0, !PT ;  /* 0x00000000dc007209 */ /* 0x010fe20007810000 */
[----:B------:R-:W-:Y:S01]  /*e300*/  FADD.FTZ R6, R136, -R3 ;  /* 0x8000000388067221 */ /* 0x000fe20000010000 */
[----:B------:R-:W-:Y:S01]  /*e310*/  FMNMX.FTZ R2, R226, R2, !PT ;  /* 0x00000002e2027209 */ /* 0x000fe20007810000 */
[----:B------:R-:W-:Y:S01]  /*e320*/  FFMA.FTZ R3, R17, c[0x0][0x23c], -R12 ;  /* 0x00008f0011037a23 */ /* 0x000fe2000001080c */
[----:B------:R-:W-:Y:S01]  /*e330*/  FMNMX.FTZ R0, R239, R0, !PT ;  /* 0x00000000ef007209 */ /* 0x000fe20007810000 */
[----:B------:R-:W-:-:S02]  /*e340*/  FMUL.FTZ R4, R4, c[0x0][0x23c] ;  /* 0x00008f0004047a20 */ /* 0x000fc40000410000 */
[----:B------:R1:W-:Y:S02]  /*e350*/  MUFU.EX2 R8, R3 ;  /* 0x0000000300087308 */ /* 0x0003e40000000800 */
[----:B-1----:R-:W-:Y:S02]  /*e360*/  FMNMX.FTZ R3, R218, R2, !PT ;  /* 0x00000002da037209 */ /* 0x002fe40007810000 */
[----:B------:R-:W-:-:S04]  /*e370*/  FMNMX.FTZ R2, R217, R0, !PT ;  /* 0x00000000d9027209 */ /* 0x000fc80007810000 */
[----:B------:R-:W1:Y:S01]  /*e380*/  MUFU.EX2 R0, R4 ;  /* 0x0000000400007308 */ /* 0x000e620000000800 */
[----:B------:R-:W-:Y:S01]  /*e390*/  MOV R17, R64 ;  /* 0x0000004000117202 */ /* 0x000fe20000000f00 */
[-C--:B-1----:R-:W-:Y:S02]  /*e3a0*/  FMUL.FTZ R64, R164, R0.reuse ;  /* 0x00000000a4407220 */ /* 0x082fe40000410000 */
[----:B------:R-:W-:Y:S02]  /*e3b0*/  FMUL.FTZ R164, R116, R0 ;  /* 0x0000000074a47220 */ /* 0x000fe40000410000 */
[----:B------:R-:W3:Y:S01]  /*e3c0*/  LDL.LU R116, [R1+0x48] ;  /* 0x0000480001747983 */ /* 0x000ee20000300800 */
[----:B------:R-:W-:Y:S02]  /*e3d0*/  FMNMX.FTZ R3, R214, R3, !PT ;  /* 0x00000003d6037209 */ /* 0x000fe40007810000 */
[----:B------:R-:W-:Y:S02]  /*e3e0*/  FMNMX.FTZ R2, R211, R2, !PT ;  /* 0x00000002d3027209 */ /* 0x000fe40007810000 */
[----:B------:R-:W-:-:S02]  /*e3f0*/  FMNMX.FTZ R3, R210, R3, !PT ;  /* 0x00000003d2037209 */ /* 0x000fc40007810000 */
[----:B------:R-:W-:Y:S02]  /*e400*/  FMNMX.FTZ R2, R209, R2, !PT ;  /* 0x00000002d1027209 */ /* 0x000fe40007810000 */
[----:B------:R-:W-:Y:S02]  /*e410*/  FMNMX.FTZ R3, R142, R3, !PT ;  /* 0x000000038e037209 */ /* 0x000fe40007810000 */
[----:B------:R-:W-:Y:S02]  /*e420*/  FMNMX.FTZ R5, R141, R2, !PT ;  /* 0x000000028d057209 */ /* 0x000fe40007810000 */
[----:B------:R-:W-:Y:S01]  /*e430*/  FMNMX.FTZ R2, R138, R3, !PT ;  /* 0x000000038a027209 */ /* 0x000fe20007810000 */
[----:B------:R-:W-:Y:S01]  /*e440*/  FMUL.FTZ R3, R6, c[0x0][0x23c] ;  /* 0x00008f0006037a20 */ /* 0x000fe20000410000 */
[----:B------:R-:W-:-:S03]  /*e450*/  FMNMX.FTZ R5, R139, R5, !PT ;  /* 0x000000058b057209 */ /* 0x000fc60007810000 */
[----:B------:R-:W1:Y:S01]  /*e460*/  SHFL.BFLY PT, R6, R2, 0x2, 0x1f ;  /* 0x0c401f0002067f89 */ /* 0x000e6200000e0000 */
[----:B------:R-:W-:Y:S01]  /*e470*/  FFMA.FTZ R4, R19, c[0x0][0x23c], -R12 ;  /* 0x00008f0013047a23 */ /* 0x000fe2000001080c */
[----:B------:R-:W-:Y:S01]  /*e480*/  MOV R19, R20 ;  /* 0x0000001400137202 */ /* 0x000fe20000000f00 */
[-C--:B-----5:R-:W-:Y:S02]  /*e490*/  FMUL.FTZ R20, R68, R0.reuse ;  /* 0x0000000044147220 */ /* 0x0a0fe40000410000 */
[----:B------:R-:W-:Y:S02]  /*e4a0*/  IMAD.MOV.U32 R68, RZ, RZ, R21 ;  /* 0x000000ffff447224 */ /* 0x000fe400078e0015 */
[----:B------:R-:W-:Y:S01]  /*e4b0*/  FMUL.FTZ R21, R69, R0 ;  /* 0x0000000045157220 */ /* 0x000fe20000410000 */
[----:B------:R-:W-:Y:S01]  /*e4c0*/  MOV R69, R60 ;  /* 0x0000003c00457202 */ /* 0x000fe20000000f00 */
[-C--:B------:R-:W-:Y:S01]  /*e4d0*/  FMUL.FTZ R60, R84, R0.reuse ;  /* 0x00000000543c7220 */ /* 0x080fe20000410000 */
[----:B------:R-:W-:Y:S01]  /*e4e0*/  MOV R84, R61 ;  /* 0x0000003d00547202 */ /* 0x000fe20000000f00 */
        /* <DEDUP_REMOVED lines=28> */
[----:B----4-:R-:W-:-:S04]  /*e6b0*/  FFMA.FTZ R4, R18, c[0x0][0x23c], -R12 ;  /* 0x00008f0012047a23 */ /* 0x010fc8000001080c */
[----:B------:R4:W-:Y:S02]  /*e6c0*/  MUFU.EX2 R28, R4 ;  /* 0x00000004001c7308 */ /* 0x0009e40000000800 */
[----:B----4-:R-:W-:-:S06]  /*e6d0*/  FFMA.FTZ R4, R16, c[0x0][0x23c], -R12 ;  /* 0x00008f0010047a23 */ /* 0x010fcc000001080c */
[----:B------:R1:W-:Y:S02]  /*e6e0*/  MUFU.EX2 R40, R4 ;  /* 0x0000000400287308 */ /* 0x0003e40000000800 */
[----:B-1----:R-:W-:Y:S01]  /*e6f0*/  FMNMX.FTZ R4, R2, R6, !PT ;  /* 0x0000000602047209 */ /* 0x002fe20007810000 */
[----:B------:R-:W-:Y:S01]  /*e700*/  IMAD.MOV.U32 R112, RZ, RZ, R54 ;  /* 0x000000ffff707224 */ /* 0x000fe200078e0036 */
[----:B------:R-:W-:Y:S01]  /*e710*/  MOV R85, R55 ;  /* 0x0000003700557202 */ /* 0x000fe20000000f00 */
[----:B------:R-:W-:Y:S01]  /*e720*/  IMAD.MOV.U32 R97, RZ, RZ, R63 ;  /* 0x000000ffff617224 */ /* 0x000fe200078e003f */
[----:B------:R-:W-:Y:S02]  /*e730*/  MOV R113, R59 ;  /* 0x0000003b00717202 */ /* 0x000fe40000000f00 */
[----:B------:R-:W-:Y:S02]  /*e740*/  MOV R101, R58 ;  /* 0x0000003a00657202 */ /* 0x000fe40000000f00 */
[----:B------:R-:W-:-:S02]  /*e750*/  MOV R100, R67 ;  /* 0x0000004300647202 */ /* 0x000fc40000000f00 */
[----:B------:R-:W-:Y:S02]  /*e760*/  MOV R96, R66 ;  /* 0x0000004200607202 */ /* 0x000fe40000000f00 */
[----:B------:R-:W-:Y:S02]  /*e770*/  MOV R18, R62 ;  /* 0x0000003e00127202 */ /* 0x000fe40000000f00 */
[----:B------:R-:W-:Y:S01]  /*e780*/  MOV R128, R69 ;  /* 0x0000004500807202 */ /* 0x000fe20000000f00 */
[----:B------:R-:W-:Y:S01]  /*e790*/  IMAD.MOV.U32 R69, RZ, RZ, R17 ;  /* 0x000000ffff457224 */ /* 0x000fe200078e0011 */
[----:B------:R-:W-:Y:S02]  /*e7a0*/  MOV R17, R225 ;  /* 0x000000e100117202 */ /* 0x000fe40000000f00 */
[----:B------:R-:W-:Y:S02]  /*e7b0*/  MOV R16, R19 ;  /* 0x0000001300107202 */ /* 0x000fe40000000f00 */
[----:B------:R-:W-:Y:S01]  /*e7c0*/  MOV R19, R29 ;  /* 0x0000001d00137202 */ /* 0x000fe20000000f00 */
[----:B------:R-:W-:Y:S01]  /*e7d0*/  IMAD.MOV.U32 R117, RZ, RZ, R84 ;  /* 0x000000ffff757224 */ /* 0x000fe200078e0054 */
[----:B------:R-:W-:-:S02]  /*e7e0*/  MOV R129, R68 ;  /* 0x0000004400817202 */ /* 0x000fc40000000f00 */
[----:B------:R-:W-:Y:S01]  /*e7f0*/  MOV R68, R137 ;  /* 0x0000008900447202 */ /* 0x000fe20000000f00 */
[----:B--2---:R-:W-:Y:S02]  /*e800*/  FFMA.FTZ R136, R7, R0, R8 ;  /* 0x0000000007887223 */ /* 0x004fe40000010008 */
[----:B------:R-:W1:Y:S01]  /*e810*/  SHFL.BFLY PT, R7, R5, 0x2, 0x1f ;  /* 0x0c401f0005077f89 */ /* 0x000e6200000e0000 */
[----:B------:R2:W4:Y:S02]  /*e820*/  MUFU.EX2 R0, R3 ;  /* 0x0000000300007308 */ /* 0x0005240000000800 */
[----:B--2---:R-:W-:-:S05]  /*e830*/  FMUL.FTZ R3, R10, c[0x0][0x23c] ;  /* 0x00008f000a037a20 */ /* 0x004fca0000410000 */
[----:B------:R-:W-:-:S05]  /*e840*/  FSEL R3, R3, RZ, P1 ;  /* 0x000000ff03037208 */ /* 0x000fca0000800000 */
[----:B------:R-:W-:Y:S01]  /*e850*/  FFMA.FTZ R6, R22, c[0x0][0x23c], -R3 ;  /* 0x00008f0016067a23 */ /* 0x000fe20000010803 */
[----:B-1----:R-:W-:-:S03]  /*e860*/  FMNMX.FTZ R2, R5, R7, !PT ;  /* 0x0000000705027209 */ /* 0x002fc60007810000 */
[----:B------:R1:W3:Y:S02]  /*e870*/  MUFU.EX2 R9, R6 ;  /* 0x0000000600097308 */ /* 0x0002e40000000800 */
[----:B------:R-:W-:Y:S04]  /*e880*/  SHFL.BFLY PT, R5, R2, 0x1, 0x1f ;  /* 0x0c201f0002057f89 */ /* 0x000fe800000e0000 */
[----:B-1----:R-:W1:Y:S01]  /*e890*/  SHFL.BFLY PT, R6, R4, 0x1, 0x1f ;  /* 0x0c201f0004067f89 */ /* 0x002e6200000e0000 */
[----:B------:R-:W-:Y:S02]  /*e8a0*/  FFMA.FTZ R7, R23, c[0x0][0x23c], -R3 ;  /* 0x00008f0017077a23 */ /* 0x000fe40000010803 */
[-C--:B----4-:R-:W-:Y:S02]  /*e8b0*/  FMUL.FTZ R58, R154, R0.reuse ;  /* 0x000000009a3a7220 */ /* 0x090fe40000410000 */
        /* <DEDUP_REMOVED lines=31> */
[----:B---3--:R-:W-:Y:S02]  /*eab0*/  FFMA.FTZ R86, R116, R0, R9 ;  /* 0x0000000074567223 */ /* 0x008fe40000010009 */
[----:B------:R-:W-:Y:S01]  /*eac0*/  FFMA.FTZ R0, R25, c[0x0][0x23c], -R3 ;  /* 0x00008f0019007a23 */ /* 0x000fe20000010803 */
[----:B-1----:R-:W-:-:S03]  /*ead0*/  FMNMX.FTZ R225, R4, R6, !PT ;  /* 0x0000000604e17209 */ /* 0x002fc60007810000 */
[----:B------:R1:W-:Y:S01]  /*eae0*/  MUFU.EX2 R29, R0 ;  /* 0x00000000001d7308 */ /* 0x0003e20000000800 */
[C---:B------:R-:W-:Y:S02]  /*eaf0*/  FSETP.NEU.FTZ.AND P1, PT, R225.reuse, -INF , PT ;  /* 0xff800000e100780b */ /* 0x040fe40003f3d000 */
[----:B------:R-:W-:Y:S01]  /*eb00*/  FMNMX.FTZ R70, R2, R5, !PT ;  /* 0x0000000502467209 */ /* 0x000fe20007810000 */
[----:B------:R-:W-:Y:S02]  /*eb10*/  FMUL.FTZ R2, R225, c[0x0][0x23c] ;  /* 0x00008f00e1027a20 */ /* 0x000fe40000410000 */
[----:B-1----:R-:W-:-:S04]  /*eb20*/  FFMA.FTZ R0, R24, c[0x0][0x23c], -R3 ;  /* 0x00008f0018007a23 */ /* 0x002fc80000010803 */
[----:B------:R1:W-:Y:S01]  /*eb30*/  MUFU.EX2 R84, R0 ;  /* 0x0000000000547308 */ /* 0x0003e20000000800 */
[----:B------:R-:W-:-:S05]  /*eb40*/  FSEL R2, R2, RZ, P1 ;  /* 0x000000ff02027208 */ /* 0x000fca0000800000 */
[----:B------:R-:W-:Y:S01]  /*eb50*/  FFMA.FTZ R4, R26, c[0x0][0x23c], -R2 ;  /* 0x00008f001a047a23 */ /* 0x000fe20000010802 */
[----:B-1----:R-:W-:Y:S02]  /*eb60*/  FSEL R0, R225, RZ, P1 ;  /* 0x000000ffe1007208 */ /* 0x002fe40000800000 */
[----:B------:R-:W-:-:S03]  /*eb70*/  FSETP.NEU.FTZ.AND P1, PT, R70, -INF , PT ;  /* 0xff8000004600780b */ /* 0x000fc60003f3d000 */
[----:B------:R-:W-:Y:S01]  /*eb80*/  FADD.FTZ R0, R135, -R0 ;  /* 0x8000000087007221 */ /* 0x000fe20000010000 */
[----:B------:R-:W-:Y:S03]  /*eb90*/  MUFU.EX2 R130, R7 ;  /* 0x0000000700827308 */ /* 0x000fe60000000800 */
[----:B------:R-:W-:Y:S01]  /*eba0*/  FMUL.FTZ R5, R0, c[0x0][0x23c] ;  /* 0x00008f0000057a20 */ /* 0x000fe20000410000 */
[----:B------:R-:W-:-:S04]  /*ebb0*/  FSEL R0, R70, RZ, P1 ;  /* 0x000000ff46007208 */ /* 0x000fc80000800000 */
[----:B------:R1:W-:Y:S01]  /*ebc0*/  MUFU.EX2 R7, R4 ;  /* 0x0000000400077308 */ /* 0x0003e20000000800 */
[----:B------:R-:W-:Y:S02]  /*ebd0*/  FADD.FTZ R6, R134, -R0 ;  /* 0x8000000086067221 */ /* 0x000fe40000010000 */
[----:B-1----:R-:W-:-:S05]  /*ebe0*/  FFMA.FTZ R4, R32, c[0x0][0x23c], -R2 ;  /* 0x00008f0020047a23 */ /* 0x002fca0000010802 */
[----:B------:R1:W-:Y:S02]  /*ebf0*/  MUFU.EX2 R137, R4 ;  /* 0x0000000400897308 */ /* 0x0003e40000000800 */
[----:B-1----:R-:W-:-:S06]  /*ec00*/  FMUL.FTZ R4, R6, c[0x0][0x23c] ;  /* 0x00008f0006047a20 */ /* 0x002fcc0000410000 */
[----:B------:R-:W1:Y:S01]  /*ec10*/  MUFU.EX2 R4, R4 ;  /* 0x0000000400047308 */ /* 0x000e620000000800 */
[----:B------:R-:W-:Y:S02]  /*ec20*/  MOV R116, R85 ;  /* 0x0000005500747202 */ /* 0x000fe40000000f00 */
[----:B------:R-:W-:Y:S01]  /*ec30*/  MOV R102, R68 ;  /* 0x0000004400667202 */ /* 0x000fe20000000f00 */
[----:B------:R-:W2:Y:S01]  /*ec40*/  LDL.LU R85, [R1+0x4c] ;  /* 0x00004c0001557983 */ /* 0x000ea20000300800 */
[----:B------:R-:W-:-:S03]  /*ec50*/  MOV R68, R31 ;  /* 0x0000001f00447202 */ /* 0x000fc60000000f00 */
[----:B------:R-:W-:Y:S04]  /*ec60*/  STL [R1+0x30], R225 ;  /* 0x000030e101007387 */ /* 0x000fe80000100800 */
[----:B------:R-:W-:Y:S01]  /*ec70*/  STL [R1+0x2c], R70 ;  /* 0x00002c4601007387 */ /* 0x000fe20000100800 */
[----:B-1----:R-:W-:Y:S01]  /*ec80*/  FMUL.FTZ R31, R111, R4 ;  /* 0x000000046f1f7220 */ /* 0x002fe20000410000 */
[----:B------:R-:W-:Y:S02]  /*ec90*/  MOV R111, R84 ;  /* 0x00000054006f7202 */ /* 0x000fe40000000f00 */
[----:B------:R-:W3:Y:S01]  /*eca0*/  LDL.LU R84, [R1+0x50] ;  /* 0x0000500001547983 */ /* 0x000ee20000300800 */
[----:B------:R-:W-:-:S05]  /*ecb0*/  FMUL.FTZ R0, R70, c[0x0][0x23c] ;  /* 0x00008f0046007a20 */ /* 0x000fca0000410000 */
[----:B------:R-:W-:Y:S01]  /*ecc0*/  FSEL R0, R0, RZ, P1 ;  /* 0x000000ff00007208 */ /* 0x000fe20000800000 */
[----:B------:R-:W1:Y:S04]  /*ecd0*/  MUFU.EX2 R5, R5 ;  /* 0x0000000500057308 */ /* 0x000e680000000800 */
[----:B------:R-:W-:Y:S01]  /*ece0*/  FFMA.FTZ R6, R27, c[0x0][0x23c], -R0 ;  /* 0x00008f001b067a23 */ /* 0x000fe20000010800 */
[----:B------:R-:W-:Y:S01]  /*ecf0*/  MOV R98, R129 ;  /* 0x0000008100627202 */ /* 0x000fe20000000f00 */
[----:B------:R-:W-:-:S04]  /*ed00*/  IMAD.MOV.U32 R87, RZ, RZ, R16 ;  /* 0x000000ffff577224 */ /* 0x000fc800078e0010 */
[----:B------:R-:W3:Y:S01]  /*ed10*/  MUFU.EX2 R6, R6 ;  /* 0x0000000600067308 */ /* 0x000ee20000000800 */
        /* <DEDUP_REMOVED lines=19> */
[----:B------:R-:W-:Y:S01]  /*ee50*/  MOV R118, R16 ;  /* 0x0000001000767202 */ /* 0x000fe20000000f00 */
[----:B-1----:R-:W-:Y:S01]  /*ee60*/  FMUL.FTZ R41, R121, R5 ;  /* 0x0000000579297220 */ /* 0x002fe20000410000 */
[----:B------:R-:W-:Y:S01]  /*ee70*/  MOV R16, R128 ;  /* 0x0000008000107202 */ /* 0x000fe20000000f00 */
[----:B------:R-:W-:Y:S01]  /*ee80*/  IMAD.MOV.U32 R128, RZ, RZ, R101 ;  /* 0x000000ffff807224 */ /* 0x000fe200078e0065 */
[----:B------:R-:W-:Y:S02]  /*ee90*/  MOV R129, R117 ;  /* 0x0000007500817202 */ /* 0x000fe40000000f00 */
        /* <DEDUP_REMOVED lines=12> */
[-C--:B------:R-:W-:Y:S01]  /*ef60*/  FMUL.FTZ R146, R146, R4.reuse ;  /* 0x0000000492927220 */ /* 0x080fe20000410000 */
[----:B------:R-:W-:Y:S01]  /*ef70*/  MOV R19, R39 ;  /* 0x0000002700137202 */ /* 0x000fe20000000f00 */
[----:B------:R-:W-:Y:S01]  /*ef80*/  FMUL.FTZ R147, R147, R4 ;  /* 0x0000000493937220 */ /* 0x000fe20000410000 */
        /* <DEDUP_REMOVED lines=34> */
[----:B------:R-:W-:Y:S01]  /*f1b0*/  IMAD.MOV.U32 R130, RZ, RZ, R119 ;  /* 0x000000ffff827224 */ /* 0x000fe200078e0077 */
[----:B------:R-:W-:Y:S01]  /*f1c0*/  MOV R134, R71 ;  /* 0x0000004700867202 */ /* 0x000fe20000000f00 */
[----:B------:R-:W-:Y:S01]  /*f1d0*/  IMAD.MOV.U32 R119, RZ, RZ, R129 ;  /* 0x000000ffff777224 */ /* 0x000fe200078e0081 */
[----:B------:R-:W-:Y:S01]  /*f1e0*/  MOV R129, R113 ;  /* 0x0000007100817202 */ /* 0x000fe20000000f00 */
[----:B------:R-:W-:Y:S01]  /*f1f0*/  IMAD.MOV.U32 R71, RZ, RZ, R97 ;  /* 0x000000ffff477224 */ /* 0x000fe200078e0061 */
[----:B------:R-:W-:Y:S02]  /*f200*/  MOV R113, R100 ;  /* 0x0000006400717202 */ /* 0x000fe40000000f00 */
[----:B------:R-:W-:Y:S02]  /*f210*/  MOV R135, R16 ;  /* 0x0000001000877202 */ /* 0x000fe40000000f00 */
[----:B------:R-:W-:Y:S02]  /*f220*/  MOV R100, R19 ;  /* 0x0000001300647202 */ /* 0x000fe40000000f00 */
[----:B------:R-:W-:Y:S01]  /*f230*/  MOV R97, R17 ;  /* 0x0000001100617202 */ /* 0x000fe20000000f00 */
[----:B------:R-:W-:-:S02]  /*f240*/  FMUL.FTZ R33, R105, R5 ;  /* 0x0000000569217220 */ /* 0x000fc40000410000 */
[-C--:B------:R-:W-:Y:S02]  /*f250*/  FMUL.FTZ R24, R124, R5.reuse ;  /* 0x000000057c187220 */ /* 0x080fe40000410000 */
[-C--:B------:R-:W-:Y:S01]  /*f260*/  FMUL.FTZ R32, R104, R5.reuse ;  /* 0x0000000568207220 */ /* 0x080fe20000410000 */
[----:B------:R-:W-:Y:S01]  /*f270*/  MOV R104, R28 ;  /* 0x0000001c00687202 */ /* 0x000fe20000000f00 */
[-C--:B------:R-:W-:Y:S02]  /*f280*/  FMUL.FTZ R28, R108, R5.reuse ;  /* 0x000000056c1c7220 */ /* 0x080fe40000410000 */
[----:B------:R-:W-:Y:S02]  /*f290*/  IMAD.MOV.U32 R108, RZ, RZ, R29 ;  /* 0x000000ffff6c7224 */ /* 0x000fe400078e001d */
        /* <DEDUP_REMOVED lines=28> */
[----:B------:R-:W-:Y:S01]  /*f460*/  IMAD.MOV.U32 R134, RZ, RZ, R11 ;  /* 0x000000ffff867224 */ /* 0x000fe200078e000b */
[----:B------:R-:W-:-:S02]  /*f470*/  MOV R78, R135 ;  /* 0x00000087004e7202 */ /* 0x000fc40000000f00 */
[----:B------:R-:W-:Y:S02]  /*f480*/  MOV R135, R10 ;  /* 0x0000000a00877202 */ /* 0x000fe40000000f00 */
[----:B------:R-:W-:Y:S02]  /*f490*/  F2FP.PACK_AB R8, R121, R8 ;  /* 0x000000087908723e */ /* 0x000fe400000000ff */
[----:B------:R-:W-:Y:S02]  /*f4a0*/  F2FP.PACK_AB R10, R109, R104 ;  /* 0x000000686d0a723e */ /* 0x000fe400000000ff */
[----:B------:R-:W-:Y:S02]  /*f4b0*/  F2FP.PACK_AB R11, R111, R108 ;  /* 0x0000006c6f0b723e */ /* 0x000fe400000000ff */
[----:B------:R-:W-:Y:S02]  /*f4c0*/  MOV R120, R100 ;  /* 0x0000006400787202 */ /* 0x000fe40000000f00 */
[----:B------:R-:W-:Y:S01]  /*f4d0*/  MOV R125, R119 ;  /* 0x00000077007d7202 */ /* 0x000fe20000000f00 */
[----:B------:R-:W-:Y:S01]  /*f4e0*/  IMAD.MOV.U32 R119, RZ, RZ, R71 ;  /* 0x000000ffff777224 */ /* 0x000fe200078e0047 */
[----:B------:R-:W-:-:S02]  /*f4f0*/  MOV R100, R96 ;  /* 0x0000006000647202 */ /* 0x000fc40000000f00 */
[----:B------:R-:W-:Y:S02]  /*f500*/  MOV R77, R70 ;  /* 0x00000046004d7202 */ /* 0x000fe40000000f00 */
[----:B------:R-:W-:Y:S01]  /*f510*/  MOV R96, R68 ;  /* 0x0000004400607202 */ /* 0x000fe20000000f00 */
[----:B---3--:R-:W-:Y:S02]  /*f520*/  FFMA.FTZ R84, R84, R4, R6 ;  /* 0x0000000454547223 */ /* 0x008fe40000010006 */
[----:B------:R-:W-:Y:S01]  /*f530*/  FFMA.FTZ R4, R131, c[0x0][0x23c], -R2 ;  /* 0x00008f0083047a23 */ /* 0x000fe20000010802 */
[----:B------:R-:W-:Y:S02]  /*f540*/  MOV R131, R118 ;  /* 0x0000007600837202 */ /* 0x000fe40000000f00 */
[----:B------:R-:W-:Y:S02]  /*f550*/  MOV R118, R101 ;  /* 0x0000006500767202 */ /* 0x000fe40000000f00 */
[----:B------:R-:W-:-:S02]  /*f560*/  MOV R101, R18 ;  /* 0x0000001200657202 */ /* 0x000fc40000000f00 */
[----:B------:R-:W1:Y:S01]  /*f570*/  LDSM.16.MT88.4 R16, [R221+0xc000] ;  /* 0x00c00000dd10783b */ /* 0x000e620000004200 */
[----:B------:R3:W-:Y:S01]  /*f580*/  MUFU.EX2 R105, R4 ;  /* 0x0000000400697308 */ /* 0x0007e20000000800 */
[----:B------:R-:W-:Y:S01]  /*f590*/  MOV R124, R101 ;  /* 0x00000065007c7202 */ /* 0x000fe20000000f00 */
[----:B------:R-:W-:Y:S02]  /*f5a0*/  IMAD.MOV.U32 R101, RZ, RZ, R97 ;  /* 0x000000ffff657224 */ /* 0x000fe400078e0061 */
[----:B---3--:R-:W-:-:S04]  /*f5b0*/  FFMA.FTZ R4, R87, c[0x0][0x23c], -R0 ;  /* 0x00008f0057047a23 */ /* 0x008fc80000010800 */
[----:B------:R3:W4:Y:S01]  /*f5c0*/  MUFU.EX2 R87, R4 ;  /* 0x0000000400577308 */ /* 0x0007220000000800 */
[----:B--2---:R-:W-:Y:S02]  /*f5d0*/  FFMA.FTZ R85, R85, R5, R7 ;  /* 0x0000000555557223 */ /* 0x004fe40000010007 */
[----:B------:R-:W-:Y:S02]  /*f5e0*/  FFMA.FTZ R5, R133, c[0x0][0x23c], -R2 ;  /* 0x00008f0085057a23 */ /* 0x000fe40000010802 */
[----:B---3--:R-:W-:-:S04]  /*f5f0*/  FFMA.FTZ R4, R219, c[0x0][0x23c], -R0 ;  /* 0x00008f00db047a23 */ /* 0x008fc80000010800 */
[----:B------:R2:W-:Y:S01]  /*f600*/  MUFU.EX2 R97, R4 ;  /* 0x0000000400617308 */ /* 0x0005e20000000800 */
[----:B------:R-:W-:-:S07]  /*f610*/  IMAD.MOV.U32 R219, RZ, RZ, R76 ;  /* 0x000000ffffdb7224 */ /* 0x000fce00078e004c */
[----:B------:R4:W3:Y:S01]  /*f620*/  MUFU.EX2 R106, R5 ;  /* 0x00000005006a7308 */ /* 0x0008e20000000800 */
[----:B--2---:R-:W-:-:S07]  /*f630*/  FFMA.FTZ R4, R132, c[0x0][0x23c], -R0 ;  /* 0x00008f0084047a23 */ /* 0x004fce0000010800 */
[----:B------:R-:W2:Y:S01]  /*f640*/  MUFU.EX2 R107, R4 ;  /* 0x00000004006b7308 */ /* 0x000ea20000000800 */
[----:B------:R-:W-:Y:S02]  /*f650*/  F2FP.PACK_AB R9, R219, R9 ;  /* 0x00000009db09723e */ /* 0x000fe400000000ff */
[----:B------:R-:W-:-:S05]  /*f660*/  MOV R76, R69 ;  /* 0x00000045004c7202 */ /* 0x000fca0000000f00 */
[----:B-1----:R-:W-:Y:S01]  /*f670*/  HMMA.16816.F32 R68, R8, R16, R148 ;  /* 0x000000100844723c */ /* 0x002fe20000001894 */
[----:B----4-:R-:W-:Y:S02]  /*f680*/  F2FP.PACK_AB R5, R87, R6 ;  /* 0x000000065705723e */ /* 0x010fe400000000ff */
[----:B---3--:R-:W-:-:S04]  /*f690*/  F2FP.PACK_AB R6, R106, R105 ;  /* 0x000000696a06723e */ /* 0x008fc800000000ff */
[----:B--2---:R-:W-:Y:S02]  /*f6a0*/  MOV R151, R107 ;  /* 0x0000006b00977202 */ /* 0x004fe40000000f00 */
[----:B------:R-:W-:Y:S02]  /*f6b0*/  F2FP.PACK_AB R4, R137, R7 ;  /* 0x000000078904723e */ /* 0x000fe400000000ff */
[----:B------:R-:W-:Y:S01]  /*f6c0*/  F2FP.PACK_AB R7, R151, R97 ;  /* 0x000000619707723e */ /* 0x000fe200000000ff */
[----:B------:R-:W-:Y:S08]  /*f6d0*/  HMMA.16816.F32 R56, R8, R18, R56 ;  /* 0x000000120838723c */ /* 0x000ff00000001838 */
[C---:B------:R-:W-:Y:S08]  /*f6e0*/  HMMA.16816.F32 R144, R4.reuse, R16, R144 ;  /* 0x000000100490723c */ /* 0x040ff00000001890 */
[----:B------:R-:W-:Y:S01]  /*f6f0*/  HMMA.16816.F32 R156, R4, R18, R156 ;  /* 0x00000012049c723c */ /* 0x000fe2000000189c */
[----:B------:R-:W1:Y:S07]  /*f700*/  LDSM.16.MT88.4 R16, [R222+0xc000] ;  /* 0x00c00000de10783b */ /* 0x000e6e0000004200 */
        /* <DEDUP_REMOVED lines=20> */
[----:B------:R-:W-:Y:S02]  /*f850*/  MOV R76, R114 ;  /* 0x00000072004c7202 */ /* 0x000fe40000000f00 */
[----:B------:R-:W-:Y:S01]  /*f860*/  MOV R114, R98 ;  /* 0x0000006200727202 */ /* 0x000fe20000000f00 */
[----:B------:R-:W-:Y:S01]  /*f870*/  IMAD.MOV.U32 R126, RZ, RZ, R120 ;  /* 0x000000ffff7e7224 */ /* 0x000fe200078e0078 */
[----:B------:R-:W-:Y:S02]  /*f880*/  MOV R148, R125 ;  /* 0x0000007d00947202 */ /* 0x000fe40000000f00 */
[----:B------:R-:W-:-:S02]  /*f890*/  MOV R125, R103 ;  /* 0x00000067007d7202 */ /* 0x000fc40000000f00 */
[----:B------:R-:W-:Y:S02]  /*f8a0*/  MOV R131, R102 ;  /* 0x0000006600837202 */ /* 0x000fe40000000f00 */
[----:B------:R-:W-:Y:S01]  /*f8b0*/  MOV R150, R121 ;  /* 0x0000007900967202 */ /* 0x000fe20000000f00 */
[----:B-1----:R-:W-:Y:S07]  /*f8c0*/  HMMA.16816.F32 R132, R8, R16, R196 ;  /* 0x000000100884723c */ /* 0x002fee00000018c4 */
[----:B------:R-:W-:Y:S01]  /*f8d0*/  IMAD.MOV.U32 R199, RZ, RZ, R97 ;  /* 0x000000ffffc77224 */ /* 0x000fe200078e0061 */
[----:B------:R-:W-:-:S02]  /*f8e0*/  MOV R198, R96 ;  /* 0x0000006000c67202 */ /* 0x000fc40000000f00 */
[----:B------:R-:W-:Y:S01]  /*f8f0*/  HMMA.16816.F32 R96, R4, R18, R204 ;  /* 0x000000120460723c */ /* 0x000fe200000018cc */
[----:B------:R-:W-:Y:S02]  /*f900*/  MOV R196, R101 ;  /* 0x0000006500c47202 */ /* 0x000fe40000000f00 */
[----:B------:R-:W-:-:S04]  /*f910*/  MOV R197, R100 ;  /* 0x0000006400c57202 */ /* 0x000fc80000000f00 */
[----:B------:R-:W-:Y:S01]  /*f920*/  MOV R206, R122 ;  /* 0x0000007a00ce7202 */ /* 0x000fe20000000f00 */
[----:B------:R-:W-:Y:S08]  /*f930*/  HMMA.16816.F32 R100, R4, R16, R192 ;  /* 0x000000100464723c */ /* 0x000ff000000018c0 */
[----:B------:R-:W-:Y:S01]  /*f940*/  HMMA.16816.F32 R120, R8, R18, R200 ;  /* 0x000000120878723c */ /* 0x000fe200000018c8 */
[----:B------:R-:W1:Y:S01]  /*f950*/  LDSM.16.MT88.4 R16, [R221+0xe000] ;  /* 0x00e00000dd10783b */ /* 0x000e620000004200 */
[----:B------:R-:W-:-:S02]  /*f960*/  MOV R205, R119 ;  /* 0x0000007700cd7202 */ /* 0x000fc40000000f00 */
[----:B------:R-:W-:-:S03]  /*f970*/  MOV R207, R117 ;  /* 0x0000007500cf7202 */ /* 0x000fc60000000f00 */
[----:B------:R-:W-:Y:S01]  /*f980*/  MOV R203, R196 ;  /* 0x000000c400cb7202 */ /* 0x000fe20000000f00 */
[----:B------:R-:W-:Y:S01]  /*f990*/  IMAD.MOV.U32 R201, RZ, RZ, R118 ;  /* 0x000000ffffc97224 */ /* 0x000fe200078e0076 */
[----:B------:R-:W-:Y:S02]  /*f9a0*/  MOV R196, R129 ;  /* 0x0000008100c47202 */ /* 0x000fe40000000f00 */
[----:B------:R-:W-:Y:S02]  /*f9b0*/  MOV R129, R116 ;  /* 0x0000007400817202 */ /* 0x000fe40000000f00 */
[-C--:B-1----:R-:W-:Y:S08]  /*f9c0*/  HMMA.16816.F32 R116, R8, R16.reuse, R20 ;  /* 0x000000100874723c */ /* 0x082ff00000001814 */
[C---:B------:R-:W-:Y:S08]  /*f9d0*/  HMMA.16816.F32 R72, R4.reuse, R16, R72 ;  /* 0x000000100448723c */ /* 0x040ff00000001848 */
[-C--:B------:R-:W-:Y:S08]  /*f9e0*/  HMMA.16816.F32 R36, R4, R18.reuse, R36 ;  /* 0x000000120424723c */ /* 0x080ff00000001824 */
[----:B------:R-:W-:Y:S01]  /*f9f0*/  HMMA.16816.F32 R20, R8, R18, R80 ;  /* 0x000000120814723c */ /* 0x000fe20000001850 */
[----:B------:R-:W1:Y:S01]  /*fa00*/  LDSM.16.MT88.4 R16, [R222+0xe000] ;  /* 0x00e00000de10783b */ /* 0x000e620000004200 */
[----:B------:R-:W-:Y:S01]  /*fa10*/  MOV R202, R197 ;  /* 0x000000c500ca7202 */ /* 0x000fe20000000f00 */
[----:B------:R-:W-:Y:S01]  /*fa20*/  IMAD.MOV.U32 R200, RZ, RZ, R79 ;  /* 0x000000ffffc87224 */ /* 0x000fe200078e004f */
[----:B------:R-:W-:-:S02]  /*fa30*/  MOV R197, R107 ;  /* 0x0000006b00c57202 */ /* 0x000fc40000000f00 */
[----:B------:R-:W-:Y:S02]  /*fa40*/  MOV R204, R78 ;  /* 0x0000004e00cc7202 */ /* 0x000fe40000000f00 */
[----:B------:R-:W-:Y:S01]  /*fa50*/  MOV R107, R77 ;  /* 0x0000004d006b7202 */ /* 0x000fe20000000f00 */
[-C--:B-1----:R-:W-:Y:S07]  /*fa60*/  HMMA.16816.F32 R192, R8, R16.reuse, R60 ;  /* 0x0000001008c0723c */ /* 0x082fee000000183c */
[----:B------:R-:W-:Y:S01]  /*fa70*/  IMAD.MOV.U32 R63, RZ, RZ, R76 ;  /* 0x000000ffff3f7224 */ /* 0x000fe200078e004c */
        /* <DEDUP_REMOVED lines=8> */
[----:B------:R-:W1:Y:S07]  /*fb00*/  LDSM.16.MT88.4 R16, [R223+0xe000] ;  /* 0x00e00000df10783b */ /* 0x000e6e0000004200 */
[C---:B-1----:R-:W-:Y:S08]  /*fb10*/  HMMA.16816.F32 R40, R4.reuse, R16, R40 ;  /* 0x000000100428723c */ /* 0x042ff00000001828 */
[----:B------:R-:W-:Y:S07]  /*fb20*/  HMMA.16816.F32 R24, R4, R18, R24 ;  /* 0x000000120418723c */ /* 0x000fee0000001818 */
[----:B------:R-:W-:-:S04]  /*fb30*/  FFMA.FTZ R4, R63, c[0x0][0x23c], -R12 ;  /* 0x00008f003f047a23 */ /* 0x000fc8000001080c */
[----:B------:R1:W-:Y:S02]  /*fb40*/  MUFU.EX2 R89, R4 ;  /* 0x0000000400597308 */ /* 0x0003e40000000800 */
[--C-:B-1----:R-:W-:Y:S01]  /*fb50*/  FFMA.FTZ R4, R202, c[0x0][0x23c], -R12.reuse ;  /* 0x00008f00ca047a23 */ /* 0x102fe2000001080c */
[----:B------:R-:W-:Y:S02]  /*fb60*/  MOV R202, R203 ;  /* 0x000000cb00ca7202 */ /* 0x000fe40000000f00 */
[----:B------:R-:W-:Y:S02]  /*fb70*/  MOV R203, R206 ;  /* 0x000000ce00cb7202 */ /* 0x000fe40000000f00 */
[----:B------:R-:W-:Y:S01]  /*fb80*/  MOV R206, R148 ;  /* 0x0000009400ce7202 */ /* 0x000fe20000000f00 */
[----:B------:R-:W-:Y:S01]  /*fb90*/  IMAD.MOV.U32 R148, RZ, RZ, R149 ;  /* 0x000000ffff947224 */ /* 0x000fe200078e0095 */
[----:B------:R-:W-:Y:S02]  /*fba0*/  MOV R149, R110 ;  /* 0x0000006e00957202 */ /* 0x000fe40000000f00 */
[----:B------:R1:W-:Y:S02]  /*fbb0*/  MUFU.EX2 R110, R4 ;  /* 0x00000004006e7308 */ /* 0x0003e40000000800 */
[----:B-1----:R-:W-:-:S06]  /*fbc0*/  FFMA.FTZ R4, R200, c[0x0][0x23c], -R12 ;  /* 0x00008f00c8047a23 */ /* 0x002fcc000001080c */
[----:B------:R1:W-:Y:S02]  /*fbd0*/  MUFU.EX2 R90, R4 ;  /* 0x00000004005a7308 */ /* 0x0003e40000000800 */
[----:B-1----:R-:W-:-:S06]  /*fbe0*/  FFMA.FTZ R4, R201, c[0x0][0x23c], -R12 ;  /* 0x00008f00c9047a23 */ /* 0x002fcc000001080c */
[----:B------:R1:W2:Y:S02]  /*fbf0*/  MUFU.EX2 R5, R4 ;  /* 0x0000000400057308 */ /* 0x0002a40000000800 */
[----:B-1----:R-:W-:-:S06]  /*fc00*/  FFMA.FTZ R4, R202, c[0x0][0x23c], -R3 ;  /* 0x00008f00ca047a23 */ /* 0x002fcc0000010803 */
[----:B------:R1:W-:Y:S02]  /*fc10*/  MUFU.EX2 R88, R4 ;  /* 0x0000000400587308 */ /* 0x0003e40000000800 */
[----:B-1----:R-:W-:-:S06]  /*fc20*/  FFMA.FTZ R4, R203, c[0x0][0x23c], -R3 ;  /* 0x00008f00cb047a23 */ /* 0x002fcc0000010803 */
[----:B------:R1:W3:Y:S02]  /*fc30*/  MUFU.EX2 R93, R4 ;  /* 0x00000004005d7308 */ /* 0x0002e40000000800 */
[----:B-1----:R-:W-:-:S06]  /*fc40*/  FFMA.FTZ R4, R204, c[0x0][0x23c], -R3 ;  /* 0x00008f00cc047a23 */ /* 0x002fcc0000010803 */
[----:B------:R1:W-:Y:S01]  /*fc50*/  MUFU.EX2 R95, R4 ;  /* 0x00000004005f7308 */ /* 0x0003e20000000800 */
[----:B------:R-:W-:Y:S02]  /*fc60*/  MOV R204, R197 ;  /* 0x000000c500cc7202 */ /* 0x000fe40000000f00 */
[----:B------:R-:W-:Y:S01]  /*fc70*/  MOV R197, R198 ;  /* 0x000000c600c57202 */ /* 0x000fe20000000f00 */
[----:B-1----:R-:W-:-:S04]  /*fc80*/  FFMA.FTZ R4, R205, c[0x0][0x23c], -R3 ;  /* 0x00008f00cd047a23 */ /* 0x002fc80000010803 */
[----:B------:R1:W4:Y:S01]  /*fc90*/  MUFU.EX2 R94, R4 ;  /* 0x00000004005e7308 */ /* 0x0003220000000800 */
[----:B------:R-:W-:Y:S01]  /*fca0*/  IMAD.MOV.U32 R198, RZ, RZ, R199 ;  /* 0x000000ffffc67224 */ /* 0x000fe200078e00c7 */
[----:B------:R-:W-:Y:S02]  /*fcb0*/  MOV R202, R149 ;  /* 0x0000009500ca7202 */ /* 0x000fe40000000f00 */
[----:B------:R-:W-:Y:S01]  /*fcc0*/  MOV R199, R127 ;  /* 0x0000007f00c77202 */ /* 0x000fe20000000f00 */
[----:B------:R-:W-:Y:S01]  /*fcd0*/  FFMA.FTZ R127, R126, c[0x0][0x23c], -R12 ;  /* 0x00008f007e7f7a23 */ /* 0x000fe2000001080c */
[----:B------:R-:W-:Y:S01]  /*fce0*/  MOV R200, R148 ;  /* 0x0000009400c87202 */ /* 0x000fe20000000f00 */
[----:B-1----:R-:W-:-:S04]  /*fcf0*/  FFMA.FTZ R4, R196, c[0x0][0x23c], -R2 ;  /* 0x00008f00c4047a23 */ /* 0x002fc80000010802 */
[----:B------:R1:W-:Y:S01]  /*fd00*/  MUFU.EX2 R196, R4 ;  /* 0x0000000400c47308 */ /* 0x0003e20000000800 */
[----:B------:R-:W-:Y:S01]  /*fd10*/  MOV R149, R111 ;  /* 0x0000006f00957202 */ /* 0x000fe20000000f00 */
[--C-:B------:R-:W-:Y:S01]  /*fd20*/  FFMA.FTZ R129, R129, c[0x0][0x23c], -R12.reuse ;  /* 0x00008f0081817a23 */ /* 0x100fe2000001080c */
[----:B------:R-:W-:Y:S01]  /*fd30*/  MOV R148, R219 ;  /* 0x000000db00947202 */ /* 0x000fe20000000f00 */
[--C-:B------:R-:W-:Y:S01]  /*fd40*/  FFMA.FTZ R128, R128, c[0x0][0x23c], -R12.reuse ;  /* 0x00008f0080807a23 */ /* 0x100fe2000001080c */
[----:B------:R-:W-:Y:S01]  /*fd50*/  MOV R111, R226 ;  /* 0x000000e2006f7202 */ /* 0x000fe20000000f00 */
[--C-:B------:R-:W-:Y:S02]  /*fd60*/  FFMA.FTZ R126, R215, c[0x0][0x23c], -R12.reuse ;  /* 0x00008f00d77e7a23 */ /* 0x100fe4000001080c */
[--C-:B------:R-:W-:Y:S02]  /*fd70*/  FFMA.FTZ R219, R15, c[0x0][0x23c], -R12.reuse ;  /* 0x00008f000fdb7a23 */ /* 0x100fe4000001080c */
[----:B------:R-:W-:-:S02]  /*fd80*/  FFMA.FTZ R226, R13, c[0x0][0x23c], -R12 ;  /* 0x00008f000de27a23 */ /* 0x000fc4000001080c */
[----:B-1----:R-:W-:Y:S02]  /*fd90*/  FFMA.FTZ R4, R207, c[0x0][0x23c], -R2 ;  /* 0x00008f00cf047a23 */ /* 0x002fe40000010802 */
[----:B------:R-:W-:Y:S02]  /*fda0*/  FFMA.FTZ R207, R212, c[0x0][0x23c], -R12 ;  /* 0x00008f00d4cf7a23 */ /* 0x000fe4000001080c */
[----:B------:R1:W-:Y:S01]  /*fdb0*/  MUFU.EX2 R92, R4 ;  /* 0x00000004005c7308 */ /* 0x0003e20000000800 */
[----:B------:R-:W-:Y:S02]  /*fdc0*/  FFMA.FTZ R201, R14, c[0x0][0x23c], -R3 ;  /* 0x00008f000ec97a23 */ /* 0x000fe40000010803 */
[----:B------:R-:W-:Y:S01]  /*fdd0*/  IMAD.MOV.U32 R205, RZ, RZ, R150 ;  /* 0x000000ffffcd7224 */ /* 0x000fe200078e0096 */
[----:B------:R-:W-:Y:S01]  /*fde0*/  MOV R150, R109 ;  /* 0x0000006d00967202 */ /* 0x000fe20000000f00 */
[----:B-1----:R-:W-:Y:S02]  /*fdf0*/  FFMA.FTZ R4, R206, c[0x0][0x23c], -R2 ;  /* 0x00008f00ce047a23 */ /* 0x002fe40000010802 */
[----:B------:R-:W-:-:S02]  /*fe00*/  FFMA.FTZ R206, R143, c[0x0][0x23c], -R12 ;  /* 0x00008f008fce7a23 */ /* 0x000fc4000001080c */
[----:B------:R-:W1:Y:S01]  /*fe10*/  LDSM.16.MT88.4 R12, [R221+0xc800] ;  /* 0x00c80000dd0c783b */ /* 0x000e620000004200 */
[----:B------:R-:W-:Y:S02]  /*fe20*/  IMAD.MOV.U32 R109, RZ, RZ, R225 ;  /* 0x000000ffff6d7224 */ /* 0x000fe400078e00e1 */
[----:B------:R2:W-:Y:S01]  /*fe30*/  MUFU.EX2 R225, R4 ;  /* 0x0000000400e17308 */ /* 0x0005e20000000800 */
[--C-:B------:R-:W-:Y:S02]  /*fe40*/  FFMA.FTZ R124, R124, c[0x0][0x23c], -R3.reuse ;  /* 0x00008f007c7c7a23 */ /* 0x100fe40000010803 */
[--C-:B------:R-:W-:Y:S02]  /*fe50*/  FFMA.FTZ R115, R115, c[0x0][0x23c], -R3.reuse ;  /* 0x00008f0073737a23 */ /* 0x100fe40000010803 */
[--C-:B------:R-:W-:Y:S02]  /*fe60*/  FFMA.FTZ R114, R114, c[0x0][0x23c], -R3.reuse ;  /* 0x00008f0072727a23 */ /* 0x100fe40000010803 */
[----:B------:R-:W-:-:S02]  /*fe70*/  FFMA.FTZ R213, R213, c[0x0][0x23c], -R3 ;  /* 0x00008f00d5d57a23 */ /* 0x000fc40000010803 */
[--C-:B------:R-:W-:Y:S02]  /*fe80*/  FFMA.FTZ R212, R208, c[0x0][0x23c], -R3.reuse ;  /* 0x00008f00d0d47a23 */ /* 0x100fe40000010803 */
[--C-:B------:R-:W-:Y:S02]  /*fe90*/  FFMA.FTZ R203, R140, c[0x0][0x23c], -R3.reuse ;  /* 0x00008f008ccb7a23 */ /* 0x100fe40000010803 */
[----:B--2---:R-:W-:Y:S01]  /*fea0*/  FFMA.FTZ R4, R125, c[0x0][0x23c], -R2 ;  /* 0x00008f007d047a23 */ /* 0x004fe20000010802 */
[----:B------:R-:W-:Y:S02]  /*feb0*/  MOV R125, R131 ;  /* 0x00000083007d7202 */ /* 0x000fe40000000f00 */
[----:B------:R-:W-:Y:S01]  /*fec0*/  MOV R131, R113 ;  /* 0x0000007100837202 */ /* 0x000fe20000000f00 */
[----:B------:R-:W-:Y:S02]  /*fed0*/  FFMA.FTZ R113, R216, c[0x0][0x23c], -R3 ;  /* 0x00008f00d8717a23 */ /* 0x000fe40000010803 */
[----:B------:R-:W-:-:S02]  /*fee0*/  FFMA.FTZ R3, R200, c[0x0][0x23c], -R0 ;  /* 0x00008f00c8037a23 */ /* 0x000fc40000010800 */
[--C-:B------:R-:W-:Y:S02]  /*fef0*/  FFMA.FTZ R62, R111, c[0x0][0x23c], -R2.reuse ;  /* 0x00008f006f3e7a23 */ /* 0x100fe40000010802 */
[--C-:B------:R-:W-:Y:S01]  /*ff00*/  FFMA.FTZ R215, R210, c[0x0][0x23c], -R2.reuse ;  /* 0x00008f00d2d77a23 */ /* 0x100fe20000010802 */
[----:B------:R2:W-:Y:S01]  /*ff10*/  MUFU.EX2 R111, R3 ;  /* 0x00000003006f7308 */ /* 0x0005e20000000800 */
[--C-:B------:R-:W-:Y:S02]  /*ff20*/  FFMA.FTZ R112, R112, c[0x0][0x23c], -R2.reuse ;  /* 0x00008f0070707a23 */ /* 0x100fe40000010802 */
[--C-:B------:R-:W-:Y:S02]  /*ff30*/  FFMA.FTZ R63, R202, c[0x0][0x23c], -R2.reuse ;  /* 0x00008f00ca3f7a23 */ /* 0x100fe40000010802 */
[--C-:B------:R-:W-:Y:S02]  /*ff40*/  FFMA.FTZ R61, R218, c[0x0][0x23c], -R2.reuse ;  /* 0x00008f00da3d7a23 */ /* 0x100fe40000010802 */
[----:B------:R-:W-:-:S02]  /*ff50*/  FFMA.FTZ R214, R214, c[0x0][0x23c], -R2 ;  /* 0x00008f00d6d67a23 */ /* 0x000fc40000010802 */
[--C-:B------:R-:W-:Y:S02]  /*ff60*/  FFMA.FTZ R210, R142, c[0x0][0x23c], -R2.reuse ;  /* 0x00008f008ed27a23 */ /* 0x100fe40000010802 */
[----:B------:R-:W-:Y:S02]  /*ff70*/  FFMA.FTZ R208, R138, c[0x0][0x23c], -R2 ;  /* 0x00008f008ad07a23 */ /* 0x000fe40000010802 */
[--C-:B------:R-:W-:Y:S02]  /*ff80*/  FFMA.FTZ R2, R131, c[0x0][0x23c], -R0.reuse ;  /* 0x00008f0083027a23 */ /* 0x100fe40000010800 */
[--C-:B--2---:R-:W-:Y:S02]  /*ff90*/  FFMA.FTZ R3, R204, c[0x0][0x23c], -R0.reuse ;  /* 0x00008f00cc037a23 */ /* 0x104fe40000010800 */
[----:B------:R-:W-:Y:S01]  /*ffa0*/  IMAD.MOV.U32 R216, RZ, RZ, R5 ;  /* 0x000000ffffd87224 */ /* 0x000fe200078e0005 */
[----:B------:R-:W-:Y:S01]  /*ffb0*/  MUFU.EX2 R4, R4 ;  /* 0x0000000400047308 */ /* 0x000fe20000000800 */
[C---:B------:R-:W-:Y:S07]  /*ffc0*/  HMMA.16816.F32 R164, R8.reuse, R16, R164 ;  /* 0x0000001008a4723c */ /* 0x040fee00000018a4 */
[----:B------:R2:W-:Y:S01]  /*ffd0*/  MUFU.EX2 R91, R3 ;  /* 0x00000003005b7308 */ /* 0x0005e20000000800 */
[----:B------:R-:W-:Y:S01]  /*ffe0*/  HMMA.16816.F32 R152, R8, R18, R152 ;  /* 0x000000120898723c */ /* 0x000fe20000001898 */
[--C-:B------:R-:W-:Y:S01]  /*fff0*/  FFMA.FTZ R60, R130, c[0x0][0x23c], -R0.reuse ;  /* 0x00008f00823c7a23 */ /* 0x100fe20000010800 */
[----:B------:R-:W1:Y:S05]  /*10000*/  LDSM.16.MT88.4 R16, [R222+0xc800] ;  /* 0x00c80000de10783b */ /* 0x000e6a0000004200 */
[----:B------:R4:W1:Y:S01]  /*10010*/  MUFU.EX2 R5, R2 ;  /* 0x0000000200057308 */ /* 0x0008620000000800 */
[----:B------:R-:W-:Y:S01]  /*10020*/  F2FP.PACK_AB R8, R110, R89 ;  /* 0x000000596e08723e */ /* 0x000fe200000000ff */
[----:B--2---:R-:W-:-:S02]  /*10030*/  FFMA.FTZ R3, R125, c[0x0][0x23c], -R0 ;  /* 0x00008f007d037a23 */ /* 0x004fc40000010800 */
[----:B------:R-:W-:-:S04]  /*10040*/  FFMA.FTZ R125, R220, c[0x0][0x23c], -R0 ;  /* 0x00008f00dc7d7a23 */ /* 0x000fc80000010800 */
[----:B------:R-:W2:Y:S01]  /*10050*/  MUFU.EX2 R220, R3 ;  /* 0x0000000300dc7308 */ /* 0x000ea20000000800 */
[----:B---3--:R-:W-:Y:S02]  /*10060*/  F2FP.PACK_AB R9, R93, R88 ;  /* 0x000000585d09723e */ /* 0x008fe400000000ff */
[----:B------:R-:W-:Y:S02]  /*10070*/  F2FP.PACK_AB R10, R216, R90 ;  /* 0x0000005ad80a723e */ /* 0x000fe400000000ff */
[----:B----4-:R-:W-:Y:S01]  /*10080*/  F2FP.PACK_AB R11, R94, R95 ;  /* 0x0000005f5e0b723e */ /* 0x010fe200000000ff */
[--C-:B------:R-:W-:Y:S02]  /*10090*/  FFMA.FTZ R130, R239, c[0x0][0x23c], -R0.reuse ;  /* 0x00008f00ef827a23 */ /* 0x100fe40000010800 */
[--C-:B------:R-:W-:Y:S02]  /*100a0*/  FFMA.FTZ R131, R217, c[0x0][0x23c], -R0.reuse ;  /* 0x00008f00d9837a23 */ /* 0x100fe40000010800 */
[----:B------:R-:W-:-:S02]  /*100b0*/  FFMA.FTZ R211, R211, c[0x0][0x23c], -R0 ;  /* 0x00008f00d3d37a23 */ /* 0x000fc40000010800 */
[--C-:B------:R-:W-:Y:S02]  /*100c0*/  FFMA.FTZ R209, R209, c[0x0][0x23c], -R0.reuse ;  /* 0x00008f00d1d17a23 */ /* 0x100fe40000010800 */
[--C-:B------:R-:W-:Y:S02]  /*100d0*/  FFMA.FTZ R200, R141, c[0x0][0x23c], -R0.reuse ;  /* 0x00008f008dc87a23 */ /* 0x100fe40000010800 */
[----:B------:R-:W-:Y:S01]  /*100e0*/  FFMA.FTZ R202, R139, c[0x0][0x23c], -R0 ;  /* 0x00008f008bca7a23 */ /* 0x000fe20000010800 */
[----:B------:R-:W-:Y:S01]  /*100f0*/  MOV R239, R149 ;  /* 0x0000009500ef7202 */ /* 0x000fe20000000f00 */
[----:B------:R-:W-:Y:S01]  /*10100*/  FADD.FTZ R0, R205, R136 ;  /* 0x00000088cd007221 */ /* 0x000fe20000010000 */
[----:B------:R-:W-:Y:S01]  /*10110*/  MOV R217, R150 ;  /* 0x0000009600d97202 */ /* 0x000fe20000000f00 */
[----:B------:R-:W-:Y:S01]  /*10120*/  FADD.FTZ R205, R148, R86 ;  /* 0x0000005694cd7221 */ /* 0x000fe20000010000 */
[----:B------:R-:W-:Y:S02]  /*10130*/  MOV R2, R151 ;  /* 0x0000009700027202 */ /* 0x000fe40000000f00 */
[----:B-1----:R-:W-:Y:S07]  /*10140*/  HMMA.16816.F32 R148, R8, R12, R68 ;  /* 0x0000000c0894723c */ /* 0x002fee0000001844 */
[----:B------:R-:W-:Y:S01]  /*10150*/  IMAD.MOV.U32 R70, RZ, RZ, R5 ;  /* 0x000000ffff467224 */ /* 0x000fe200078e0005 */
[----:B------:R-:W-:-:S02]  /*10160*/  MOV R71, R4 ;  /* 0x0000000400477202 */ /* 0x000fc40000000f00 */
[----:B------:R-:W-:Y:S02]  /*10170*/  F2FP.PACK_AB R4, R92, R196 ;  /* 0x000000c45c04723e */ /* 0x000fe400000000ff */
[----:B------:R-:W-:Y:S02]  /*10180*/  F2FP.PACK_AB R5, R91, R111 ;  /* 0x0000006f5b05723e */ /* 0x000fe400000000ff */
[----:B------:R-:W-:Y:S02]  /*10190*/  F2FP.PACK_AB R6, R71, R225 ;  /* 0x000000e14706723e */ /* 0x000fe400000000ff */
[----:B--2---:R-:W-:Y:S01]  /*101a0*/  F2FP.PACK_AB R7, R70, R220 ;  /* 0x000000dc4607723e */ /* 0x004fe200000000ff */
[----:B------:R-:W-:Y:S08]  /*101b0*/  HMMA.16816.F32 R140, R8, R14, R56 ;  /* 0x0000000e088c723c */ /* 0x000ff00000001838 */
[C---:B------:R-:W-:Y:S08]  /*101c0*/  HMMA.16816.F32 R144, R4.reuse, R12, R144 ;  /* 0x0000000c0490723c */ /* 0x040ff00000001890 */
[----:B------:R-:W-:Y:S01]  /*101d0*/  HMMA.16816.F32 R156, R4, R14, R156 ;  /* 0x0000000e049c723c */ /* 0x000fe2000000189c */
[----:B------:R-:W1:Y:S01]  /*101e0*/  LDSM.16.MT88.4 R12, [R224+0xc800] ;  /* 0x00c80000e00c783b */ /* 0x000e620000004200 */
[----:B------:R-:W-:Y:S01]  /*101f0*/  FADD.FTZ R204, R137, R85 ;  /* 0x0000005589cc7221 */ /* 0x000fe20000010000 */
[----:B------:R-:W-:Y:S01]  /*10200*/  MOV R58, R108 ;  /* 0x0000006c003a7202 */ /* 0x000fe20000000f00 */
[----:B------:R-:W-:-:S04]  /*10210*/  IMAD.MOV.U32 R56, RZ, RZ, R109 ;  /* 0x000000ffff387224 */ /* 0x000fc800078e006d */
[----:B------:R-:W-:Y:S01]  /*10220*/  HMMA.16816.F32 R136, R8, R16, R64 ;  /* 0x000000100888723c */ /* 0x000fe20000001840 */
[----:B------:R-:W-:Y:S01]  /*10230*/  FADD.FTZ R3, R87, R84 ;  /* 0x0000005457037221 */ /* 0x000fe20000010000 */
[----:B------:R-:W-:-:S05]  /*10240*/  MOV R69, R107 ;  /* 0x0000006b00457202 */ /* 0x000fca0000000f00 */
[----:B------:R-:W-:Y:S01]  /*10250*/  IMAD.MOV.U32 R65, RZ, RZ, R111 ;  /* 0x000000ffff417224 */ /* 0x000fe200078e006f */
[----:B------:R-:W-:Y:S01]  /*10260*/  MOV R64, R110 ;  /* 0x0000006e00407202 */ /* 0x000fe20000000f00 */
[----:B------:R-:W-:Y:S01]  /*10270*/  HMMA.16816.F32 R160, R4, R16, R160 ;  /* 0x0000001004a0723c */ /* 0x000fe200000018a0 */
[----:B------:R-:W-:Y:S01]  /*10280*/  MOV R67, R216 ;  /* 0x000000d800437202 */ /* 0x000fe20000000f00 */
[----:B------:R-:W-:Y:S01]  /*10290*/  IMAD.MOV.U32 R218, RZ, RZ, R105 ;  /* 0x000000ffffda7224 */ /* 0x000fe200078e0069 */
[----:B------:R-:W-:-:S05]  /*102a0*/  MOV R68, R106 ;  /* 0x0000006a00447202 */ /* 0x000fca0000000f00 */
[----:B------:R-:W-:Y:S01]  /*102b0*/  HMMA.16816.F32 R172, R4, R18, R172 ;  /* 0x0000001204ac723c */ /* 0x000fe200000018ac */
[----:B------:R-:W-:-:S07]  /*102c0*/  MOV R216, R104 ;  /* 0x0000006800d87202 */ /* 0x000fce0000000f00 */
[C---:B------:R-:W-:Y:S01]  /*102d0*/  HMMA.16816.F32 R108, R8.reuse, R18, R52 ;  /* 0x00000012086c723c */ /* 0x040fe20000001834 */
[----:B------:R-:W2:Y:S07]  /*102e0*/  LDSM.16.MT88.4 R16, [R223+0xc800] ;  /* 0x00c80000df10783b */ /* 0x000eae0000004200 */
[-C--:B-1----:R-:W-:Y:S08]  /*102f0*/  HMMA.16816.F32 R104, R8, R12.reuse, R48 ;  /* 0x0000000c0868723c */ /* 0x082ff00000001830 */
[C---:B------:R-:W-:Y:S08]  /*10300*/  HMMA.16816.F32 R176, R4.reuse, R12, R176 ;  /* 0x0000000c04b0723c */ /* 0x040ff000000018b0 */
[-C--:B------:R-:W-:Y:S08]  /*10310*/  HMMA.16816.F32 R188, R4, R14.reuse, R188 ;  /* 0x0000000e04bc723c */ /* 0x080ff000000018bc */
[----:B------:R-:W-:Y:S01]  /*10320*/  HMMA.16816.F32 R84, R8, R14, R44 ;  /* 0x0000000e0854723c */ /* 0x000fe2000000182c */
[----:B------:R-:W1:Y:S01]  /*10330*/  LDSM.16.MT88.4 R12, [R221+0xe800] ;  /* 0x00e80000dd0c783b */ /* 0x000e620000004200 */
[----:B------:R-:W-:-:S02]  /*10340*/  MOV R66, R196 ;  /* 0x000000c400427202 */ /* 0x000fc40000000f00 */
[----:B------:R-:W-:Y:S02]  /*10350*/  MOV R48, R197 ;  /* 0x000000c500307202 */ /* 0x000fe40000000f00 */
[----:B------:R-:W-:Y:S02]  /*10360*/  MOV R51, R198 ;  /* 0x000000c600337202 */ /* 0x000fe40000000f00 */
[----:B------:R-:W-:Y:S01]  /*10370*/  MOV R47, R199 ;  /* 0x000000c7002f7202 */ /* 0x000fe20000000f00 */
[----:B--2---:R-:W-:Y:S01]  /*10380*/  HMMA.16816.F32 R100, R4, R16, R100 ;  /* 0x000000100464723c */ /* 0x004fe20000001864 */
[----:B------:R-:W-:Y:S01]  /*10390*/  MOV R57, R95 ;  /* 0x0000005f00397202 */ /* 0x000fe20000000f00 */
[----:B------:R-:W-:Y:S01]  /*103a0*/  IMAD.MOV.U32 R54, RZ, RZ, R91 ;  /* 0x000000ffff367224 */ /* 0x000fe200078e005b */
[----:B------:R-:W-:Y:S01]  /*103b0*/  MOV R59, R94 ;  /* 0x0000005e003b7202 */ /* 0x000fe20000000f00 */
[----:B------:R-:W-:-:S04]  /*103c0*/  IMAD.MOV.U32 R49, RZ, RZ, R89 ;  /* 0x000000ffff317224 */ /* 0x000fc800078e0059 */
[----:B------:R-:W-:Y:S01]  /*103d0*/  HMMA.16816.F32 R196, R8, R16, R132 ;  /* 0x0000001008c4723c */ /* 0x000fe20000001884 */
[----:B------:R-:W-:Y:S02]  /*103e0*/  MOV R52, R93 ;  /* 0x0000005d00347202 */ /* 0x000fe40000000f00 */
[----:B------:R-:W-:Y:S02]  /*103f0*/  MOV R53, R92 ;  /* 0x0000005c00357202 */ /* 0x000fe40000000f00 */
[----:B------:R-:W-:-:S03]  /*10400*/  MOV R55, R90 ;  /* 0x0000005a00377202 */ /* 0x000fc60000000f00 */
        /* <DEDUP_REMOVED lines=8> */
[----:B------:R-:W1:Y:S04]  /*10490*/  LDSM.16.MT88.4 R12, [R223+0xe800] ;  /* 0x00e80000df0c783b */ /* 0x000e680000004200 */
[----:B------:R-:W3:Y:S01]  /*104a0*/  LDSM.16.MT88.4 R20, [R222+0xe800] ;  /* 0x00e80000de14783b */ /* 0x000ee20000004200 */
[----:B------:R-:W-:-:S02]  /*104b0*/  MOV R39, R47 ;  /* 0x0000002f00277202 */ /* 0x000fc40000000f00 */
[-C--:B--2---:R-:W-:Y:S07]  /*104c0*/  HMMA.16816.F32 R72, R4, R16.reuse, R32 ;  /* 0x000000100448723c */ /* 0x084fee0000001820 */
[----:B------:R-:W-:Y:S01]  /*104d0*/  MOV R32, R68 ;  /* 0x0000004400207202 */ /* 0x000fe20000000f00 */
[----:B------:R-:W-:Y:S01]  /*104e0*/  HMMA.16816.F32 R44, R8, R16, R184 ;  /* 0x00000010082c723c */ /* 0x000fe200000018b8 */
[----:B------:R-:W-:Y:S01]  /*104f0*/  IMAD.MOV.U32 R33, RZ, RZ, R69 ;  /* 0x000000ffff217224 */ /* 0x000fe200078e0045 */
[----:B------:R-:W-:Y:S01]  /*10500*/  MOV R34, R70 ;  /* 0x0000004600227202 */ /* 0x000fe20000000f00 */
[----:B------:R-:W2:Y:S01]  /*10510*/  MUFU.EX2 R16, R112 ;  /* 0x0000007000107308 */ /* 0x000ea20000000800 */
[----:B------:R-:W-:-:S04]  /*10520*/  MOV R35, R71 ;  /* 0x0000004700237202 */ /* 0x000fc80000000f00 */
[----:B------:R-:W-:Y:S07]  /*10530*/  HMMA.16816.F32 R68, R4, R18, R28 ;  /* 0x000000120444723c */ /* 0x000fee000000181c */
[----:B------:R-:W-:Y:S01]  /*10540*/  MOV R31, R64 ;  /* 0x00000040001f7202 */ /* 0x000fe20000000f00 */
[----:B------:R-:W-:Y:S01]  /*10550*/  IMAD.MOV.U32 R30, RZ, RZ, R65 ;  /* 0x000000ffff1e7224 */ /* 0x000fe200078e0041 */
[----:B------:R-:W-:Y:S02]  /*10560*/  MOV R29, R66 ;  /* 0x00000042001d7202 */ /* 0x000fe40000000f00 */
[----:B------:R-:W-:-:S02]  /*10570*/  MOV R28, R67 ;  /* 0x00000043001c7202 */ /* 0x000fc40000000f00 */
[----:B-1----:R-:W-:Y:S01]  /*10580*/  HMMA.16816.F32 R64, R4, R12, R40 ;  /* 0x0000000c0440723c */ /* 0x002fe20000001828 */
[----:B------:R-:W-:-:S06]  /*10590*/  IMAD.MOV.U32 R38, RZ, RZ, R48 ;  /* 0x000000ffff267224 */ /* 0x000fcc00078e0030 */
[----:B------:R-:W-:Y:S01]  /*105a0*/  MOV R40, R56 ;  /* 0x0000003800287202 */ /* 0x000fe20000000f00 */
[----:B------:R-:W-:Y:S01]  /*105b0*/  IMAD.MOV.U32 R41, RZ, RZ, R57 ;  /* 0x000000ffff297224 */ /* 0x000fe200078e0039 */
[----:B------:R-:W-:Y:S01]  /*105c0*/  MOV R42, R58 ;  /* 0x0000003a002a7202 */ /* 0x000fe20000000f00 */
[----:B---3--:R-:W-:Y:S01]  /*105d0*/  HMMA.16816.F32 R80, R4, R20, R80 ;  /* 0x000000140450723c */ /* 0x008fe20000001850 */
[----:B------:R-:W-:-:S07]  /*105e0*/  MOV R43, R59 ;  /* 0x0000003b002b7202 */ /* 0x000fce0000000f00 */
[----:B------:R-:W-:Y:S01]  /*105f0*/  HMMA.16816.F32 R76, R4, R22, R76 ;  /* 0x00000016044c723c */ /* 0x000fe2000000184c */
[----:B------:R-:W-:-:S07]  /*10600*/  MOV R37, R49 ;  /* 0x0000003100257202 */ /* 0x000fce0000000f00 */
[----:B------:R-:W-:Y:S01]  /*10610*/  HMMA.16816.F32 R56, R4, R14, R24 ;  /* 0x0000000e0438723c */ /* 0x000fe20000001818 */
[----:B------:R-:W-:-:S06]  /*10620*/  MOV R36, R50 ;  /* 0x0000003200247202 */ /* 0x000fcc0000000f00 */
[----:B------:R-:W-:Y:S01]  /*10630*/  MOV R7, R51 ;  /* 0x0000003300077202 */ /* 0x000fe20000000f00 */
[----:B------:R-:W-:Y:S01]  /*10640*/  IMAD.MOV.U32 R24, RZ, RZ, R52 ;  /* 0x000000ffff187224 */ /* 0x000fe200078e0034 */
[----:B------:R-:W-:Y:S02]  /*10650*/  MOV R4, R42 ;  /* 0x0000002a00047202 */ /* 0x000fe40000000f00 */
[----:B------:R-:W-:Y:S01]  /*10660*/  MOV R25, R53 ;  /* 0x0000003500197202 */ /* 0x000fe20000000f00 */
[----:B------:R-:W-:Y:S01]  /*10670*/  IMAD.MOV.U32 R17, RZ, RZ, R7 ;  /* 0x000000ffff117224 */ /* 0x000fe200078e0007 */
[----:B------:R-:W-:Y:S02]  /*10680*/  MOV R27, R55 ;  /* 0x00000037001b7202 */ /* 0x000fe40000000f00 */
[----:B------:R-:W-:Y:S01]  /*10690*/  MOV R187, R2 ;  /* 0x0000000200bb7202 */ /* 0x000fe20000000f00 */
[----:B------:R-:W-:Y:S01]  /*106a0*/  FADD.FTZ R2, R216, R0 ;  /* 0x00000000d8027221 */ /* 0x000fe20000010000 */
[----:B------:R-:W-:Y:S01]  /*106b0*/  MOV R26, R54 ;  /* 0x00000036001a7202 */ /* 0x000fe20000000f00 */
[----:B------:R-:W-:Y:S01]  /*106c0*/  FADD.FTZ R0, R4, R205 ;  /* 0x000000cd04007221 */ /* 0x000fe20000010000 */
[C---:B------:R-:W-:Y:S01]  /*106d0*/  HMMA.16816.F32 R52, R8.reuse, R20, R192 ;  /* 0x000000140834723c */ /* 0x040fe200000018c0 */
[----:B------:R-:W-:Y:S01]  /*106e0*/  MOV R7, R24 ;  /* 0x0000001800077202 */ /* 0x000fe20000000f00 */
[----:B------:R-:W-:Y:S01]  /*106f0*/  FADD.FTZ R4, R218, R204 ;  /* 0x000000ccda047221 */ /* 0x000fe20000010000 */
[----:B------:R-:W-:Y:S01]  /*10700*/  MOV R6, R25 ;  /* 0x0000001900067202 */ /* 0x000fe20000000f00 */
[----:B------:R-:W-:Y:S01]  /*10710*/  IMAD.MOV.U32 R25, RZ, RZ, R39 ;  /* 0x000000ffff197224 */ /* 0x000fe200078e0027 */
[----:B------:R-:W-:Y:S01]  /*10720*/  MOV R24, R38 ;  /* 0x0000002600187202 */ /* 0x000fe20000000f00 */
[----:B------:R2:W-:Y:S01]  /*10730*/  MUFU.EX2 R218, R125 ;  /* 0x0000007d00da7308 */ /* 0x0005e20000000800 */
[----:B------:R-:W-:Y:S01]  /*10740*/  MOV R194, R36 ;  /* 0x0000002400c27202 */ /* 0x000fe20000000f00 */
[C---:B------:R-:W-:Y:S01]  /*10750*/  HMMA.16816.F32 R48, R8.reuse, R22, R180 ;  /* 0x000000160830723c */ /* 0x040fe200000018b4 */
[----:B------:R-:W-:Y:S01]  /*10760*/  MOV R195, R37 ;  /* 0x0000002500c37202 */ /* 0x000fe20000000f00 */
[----:B------:R-:W1:Y:S01]  /*10770*/  LDSM.16.MT88.4 R20, [R221+0xd000] ;  /* 0x00d00000dd14783b */ /* 0x000e620000004200 */
[----:B------:R-:W-:Y:S01]  /*10780*/  FADD.FTZ R3, R17, R3 ;  /* 0x0000000311037221 */ /* 0x000fe20000010000 */
[----:B------:R-:W-:Y:S01]  /*10790*/  MOV R186, R32 ;  /* 0x0000002000ba7202 */ /* 0x000fe20000000f00 */
[----:B------:R-:W-:Y:S01]  /*107a0*/  IMAD.MOV.U32 R193, RZ, RZ, R35 ;  /* 0x000000ffffc17224 */ /* 0x000fe200078e0023 */
[----:B------:R-:W-:Y:S01]  /*107b0*/  MOV R192, R34 ;  /* 0x0000002200c07202 */ /* 0x000fe20000000f00 */
[----:B------:R-:W-:Y:S01]  /*107c0*/  IMAD.MOV.U32 R182, RZ, RZ, R27 ;  /* 0x000000ffffb67224 */ /* 0x000fe200078e001b */
[----:B------:R-:W-:Y:S01]  /*107d0*/  HMMA.16816.F32 R36, R8, R18, R168 ;  /* 0x000000120824723c */ /* 0x000fe200000018a8 */
[----:B------:R-:W-:Y:S01]  /*107e0*/  MOV R181, R40 ;  /* 0x0000002800b57202 */ /* 0x000fe20000000f00 */
[----:B------:R-:W-:Y:S01]  /*107f0*/  IMAD.MOV.U32 R27, RZ, RZ, R43 ;  /* 0x000000ffff1b7224 */ /* 0x000fe200078e002b */
[----:B------:R-:W-:-:S02]  /*10800*/  MOV R180, R41 ;  /* 0x0000002900b47202 */ /* 0x000fc40000000f00 */
[----:B------:R-:W-:Y:S02]  /*10810*/  MOV R183, R33 ;  /* 0x0000002100b77202 */ /* 0x000fe40000000f00 */
[----:B--2---:R-:W-:Y:S01]  /*10820*/  MOV R125, R16 ;  /* 0x00000010007d7202 */ /* 0x004fe20000000f00 */
[C---:B------:R-:W-:Y:S01]  /*10830*/  HMMA.16816.F32 R40, R8.reuse, R12, R164 ;  /* 0x0000000c0828723c */ /* 0x040fe200000018a4 */
[----:B------:R-:W2:Y:S07]  /*10840*/  LDSM.16.MT88.4 R16, [R222+0xd000] ;  /* 0x00d00000de10783b */ /* 0x000eae0000004200 */
[----:B------:R-:W-:Y:S01]  /*10850*/  HMMA.16816.F32 R32, R8, R14, R152 ;  /* 0x0000000e0820723c */ /* 0x000fe20000001898 */
[----:B------:R-:W3:Y:S01]  /*10860*/  LDSM.16.MT88.4 R12, [R224+0xd000] ;  /* 0x00d00000e00c783b */ /* 0x000ee20000004200 */
[----:B------:R-:W-:Y:S01]  /*10870*/  MOV R5, R26 ;  /* 0x0000001a00057202 */ /* 0x000fe20000000f00 */
[----:B------:R-:W-:Y:S08]  /*10880*/  MUFU.EX2 R185, R129 ;  /* 0x0000008100b97308 */ /* 0x000ff00000000800 */
[----:B------:R-:W4:Y:S08]  /*10890*/  MUFU.EX2 R26, R128 ;  /* 0x00000080001a7308 */ /* 0x000f300000000800 */
[----:B------:R-:W-:Y:S08]  /*108a0*/  MUFU.EX2 R127, R127 ;  /* 0x0000007f007f7308 */ /* 0x000ff00000000800 */
[----:B------:R-:W-:Y:S08]  /*108b0*/  MUFU.EX2 R126, R126 ;  /* 0x0000007e007e7308 */ /* 0x000ff00000000800 */
[----:B------:R-:W-:Y:S08]  /*108c0*/  MUFU.EX2 R124, R124 ;  /* 0x0000007c007c7308 */ /* 0x000ff00000000800 */
[----:B------:R-:W1:Y:S08]  /*108d0*/  MUFU.EX2 R153, R115 ;  /* 0x0000007300997308 */ /* 0x000e700000000800 */
[----:B------:R2:W-:Y:S08]  /*108e0*/  MUFU.EX2 R184, R114 ;  /* 0x0000007200b87308 */ /* 0x0005f00000000800 */
[----:B------:R-:W3:Y:S01]  /*108f0*/  MUFU.EX2 R170, R113 ;  /* 0x0000007100aa7308 */ /* 0x000ee20000000800 */
[----:B----4-:R-:W-:-:S02]  /*10900*/  F2FP.PACK_AB R8, R26, R185 ;  /* 0x000000b91a08723e */ /* 0x010fc400000000ff */
[----:B-1----:R-:W-:Y:S02]  /*10910*/  F2FP.PACK_AB R9, R153, R124 ;  /* 0x0000007c9909723e */ /* 0x002fe400000000ff */
[----:B------:R-:W-:Y:S01]  /*10920*/  F2FP.PACK_AB R10, R126, R127 ;  /* 0x0000007f7e0a723e */ /* 0x000fe200000000ff */
[----:B--2---:R-:W-:Y:S02]  /*10930*/  FADD.FTZ R114, R217, R2 ;  /* 0x00000002d9727221 */ /* 0x004fe40000010000 */
[----:B------:R-:W1:Y:S01]  /*10940*/  MUFU.EX2 R154, R63 ;  /* 0x0000003f009a7308 */ /* 0x000e620000000800 */
[----:B---3--:R-:W-:Y:S01]  /*10950*/  F2FP.PACK_AB R11, R170, R184 ;  /* 0x000000b8aa0b723e */ /* 0x008fe200000000ff */
[----:B------:R-:W-:-:S06]  /*10960*/  FADD.FTZ R113, R239, R0 ;  /* 0x00000000ef717221 */ /* 0x000fcc0000010000 */
[----:B------:R-:W-:Y:S01]  /*10970*/  MUFU.EX2 R171, R62 ;  /* 0x0000003e00ab7308 */ /* 0x000fe20000000800 */
[----:B------:R-:W-:Y:S01]  /*10980*/  MOV R155, R180 ;  /* 0x000000b4009b7202 */ /* 0x000fe20000000f00 */
[----:B------:R-:W-:Y:S01]  /*10990*/  IMAD.MOV.U32 R152, RZ, RZ, R181 ;  /* 0x000000ffff987224 */ /* 0x000fe200078e00b5 */
[----:B------:R-:W-:-:S05]  /*109a0*/  MOV R129, R182 ;  /* 0x000000b600817202 */ /* 0x000fca0000000f00 */
[----:B------:R-:W-:Y:S01]  /*109b0*/  MUFU.EX2 R169, R61 ;  /* 0x0000003d00a97308 */ /* 0x000fe20000000800 */
[----:B------:R-:W-:-:S07]  /*109c0*/  MOV R168, R28 ;  /* 0x0000001c00a87202 */ /* 0x000fce0000000f00 */
[----:B------:R2:W3:Y:S08]  /*109d0*/  MUFU.EX2 R216, R60 ;  /* 0x0000003c00d87308 */ /* 0x0004f00000000800 */
[----:B------:R-:W-:Y:S08]  /*109e0*/  MUFU.EX2 R217, R130 ;  /* 0x0000008200d97308 */ /* 0x000ff00000000800 */
[----:B------:R4:W1:Y:S01]  /*109f0*/  MUFU.EX2 R239, R131 ;  /* 0x0000008300ef7308 */ /* 0x0008620000000800 */
[C---:B--2---:R-:W-:Y:S08]  /*10a00*/  HMMA.16816.F32 R60, R8.reuse, R22, R140 ;  /* 0x00000016083c723c */ /* 0x044ff0000000188c */
[----:B------:R-:W-:Y:S07]  /*10a10*/  HMMA.16816.F32 R140, R8, R18, R108 ;  /* 0x00000012088c723c */ /* 0x000fee000000186c */
[----:B------:R-:W-:-:S02]  /*10a20*/  MOV R108, R183 ;  /* 0x000000b7006c7202 */ /* 0x000fc40000000f00 */
[----:B------:R-:W-:Y:S07]  /*10a30*/  HMMA.16816.F32 R180, R8, R12, R104 ;  /* 0x0000000c08b4723c */ /* 0x000fee0000001868 */
[----:B------:R-:W-:Y:S01]  /*10a40*/  MOV R104, R29 ;  /* 0x0000001d00687202 */ /* 0x000fe20000000f00 */
[----:B------:R-:W-:Y:S01]  /*10a50*/  IMAD.MOV.U32 R105, RZ, RZ, R30 ;  /* 0x000000ffff697224 */ /* 0x000fe200078e001e */
[----:B------:R-:W-:Y:S02]  /*10a60*/  MOV R106, R31 ;  /* 0x0000001f006a7202 */ /* 0x000fe40000000f00 */
[----:B------:R-:W2:Y:S01]  /*10a70*/  LDSM.16.MT88.4 R28, [R223+0xd000] ;  /* 0x00d00000df1c783b */ /* 0x000ea20000004200 */
[----:B------:R-:W-:Y:S01]  /*10a80*/  FADD.FTZ R2, R186, R4 ;  /* 0x00000004ba027221 */ /* 0x000fe20000010000 */
[----:B------:R-:W-:Y:S01]  /*10a90*/  MOV R128, R5 ;  /* 0x0000000500807202 */ /* 0x000fe20000000f00 */
[----:B----4-:R-:W-:Y:S01]  /*10aa0*/  IMAD.MOV.U32 R131, RZ, RZ, R7 ;  /* 0x000000ffff837224 */ /* 0x010fe200078e0007 */
[----:B------:R-:W-:-:S02]  /*10ab0*/  MOV R130, R6 ;  /* 0x0000000600827202 */ /* 0x000fc40000000f00 */
[----:B-1----:R-:W-:Y:S02]  /*10ac0*/  F2FP.PACK_AB R4, R154, R125 ;  /* 0x0000007d9a04723e */ /* 0x002fe400000000ff */
[----:B---3--:R-:W-:Y:S02]  /*10ad0*/  F2FP.PACK_AB R5, R218, R216 ;  /* 0x000000d8da05723e */ /* 0x008fe400000000ff */
[----:B------:R-:W-:Y:S02]  /*10ae0*/  F2FP.PACK_AB R6, R169, R171 ;  /* 0x000000aba906723e */ /* 0x000fe400000000ff */
[----:B------:R-:W-:Y:S01]  /*10af0*/  F2FP.PACK_AB R7, R239, R217 ;  /* 0x000000d9ef07723e */ /* 0x000fe200000000ff */
[----:B------:R-:W-:Y:S01]  /*10b00*/  IMAD.MOV.U32 R111, RZ, RZ, R26 ;  /* 0x000000ffff6f7224 */ /* 0x000fe200078e001a */
[----:B------:R-:W-:Y:S01]  /*10b10*/  MOV R109, R24 ;  /* 0x00000018006d7202 */ /* 0x000fe20000000f00 */
[----:B------:R-:W-:Y:S01]  /*10b20*/  HMMA.16816.F32 R148, R8, R20, R148 ;  /* 0x000000140894723c */ /* 0x000fe20000001894 */
[----:B------:R-:W-:-:S02]  /*10b30*/  MOV R110, R25 ;  /* 0x00000019006e7202 */ /* 0x000fc40000000f00 */
[----:B------:R-:W-:Y:S02]  /*10b40*/  MOV R115, R27 ;  /* 0x0000001b00737202 */ /* 0x000fe40000000f00 */
[----:B------:R-:W1:Y:S03]  /*10b50*/  LDSM.16.MT88.4 R24, [R221+0xf000] ;  /* 0x00f00000dd18783b */ /* 0x000e660000004200 */
[C---:B------:R-:W-:Y:S08]  /*10b60*/  HMMA.16816.F32 R144, R4.reuse, R20, R144 ;  /* 0x000000140490723c */ /* 0x040ff00000001890 */
[----:B------:R-:W-:Y:S01]  /*10b70*/  HMMA.16816.F32 R156, R4, R22, R156 ;  /* 0x00000016049c723c */ /* 0x000fe2000000189c */
[----:B------:R-:W3:Y:S01]  /*10b80*/  LDSM.16.MT88.4 R20, [R222+0xf000] ;  /* 0x00f00000de14783b */ /* 0x000ee20000004200 */
[----:B------:R-:W-:-:S06]  /*10b90*/  MOV R107, R207 ;  /* 0x000000cf006b7202 */ /* 0x000fcc0000000f00 */
[----:B------:R-:W-:Y:S07]  /*10ba0*/  HMMA.16816.F32 R176, R4, R12, R176 ;  /* 0x0000000c04b0723c */ /* 0x000fee00000018b0 */
[----:B------:R-:W-:Y:S01]  /*10bb0*/  MOV R13, R206 ;  /* 0x000000ce000d7202 */ /* 0x000fe20000000f00 */
[----:B------:R-:W-:Y:S08]  /*10bc0*/  HMMA.16816.F32 R164, R8, R16, R136 ;  /* 0x0000001008a4723c */ /* 0x000ff00000001888 */
[C---:B--2---:R-:W-:Y:S07]  /*10bd0*/  HMMA.16816.F32 R204, R4.reuse, R30, R96 ;  /* 0x0000001e04cc723c */ /* 0x044fee0000001860 */
[----:B------:R-:W-:Y:S01]  /*10be0*/  IMAD.MOV.U32 R96, RZ, RZ, R13 ;  /* 0x000000ffff607224 */ /* 0x000fe200078e000d */
[C---:B------:R-:W-:Y:S08]  /*10bf0*/  HMMA.16816.F32 R160, R4.reuse, R16, R160 ;  /* 0x0000001004a0723c */ /* 0x040ff000000018a0 */
[C---:B------:R-:W-:Y:S01]  /*10c00*/  HMMA.16816.F32 R172, R4.reuse, R18, R172 ;  /* 0x0000001204ac723c */ /* 0x040fe200000018ac */
[----:B------:R-:W2:Y:S07]  /*10c10*/  LDSM.16.MT88.4 R16, [R224+0xf000] ;  /* 0x00f00000e010783b */ /* 0x000eae0000004200 */
[-C--:B------:R-:W-:Y:S08]  /*10c20*/  HMMA.16816.F32 R188, R4, R14.reuse, R188 ;  /* 0x0000000e04bc723c */ /* 0x080ff000000018bc */
[----:B------:R-:W-:Y:S01]  /*10c30*/  HMMA.16816.F32 R136, R8, R14, R84 ;  /* 0x0000000e0888723c */ /* 0x000fe20000001854 */
[----:B------:R-:W4:Y:S01]  /*10c40*/  LDSM.16.MT88.4 R12, [R223+0xf000] ;  /* 0x00f00000df0c783b */ /* 0x000f220000004200 */
[----:B------:R-:W-:Y:S01]  /*10c50*/  FADD.FTZ R112, R187, R3 ;  /* 0x00000003bb707221 */ /* 0x000fe20000010000 */
[----:B------:R-:W-:Y:S01]  /*10c60*/  MOV R186, R192 ;  /* 0x000000c000ba7202 */ /* 0x000fe20000000f00 */
[----:B------:R-:W-:Y:S01]  /*10c70*/  IMAD.MOV.U32 R3, RZ, RZ, R194 ;  /* 0x000000ffff037224 */ /* 0x000fe200078e00c2 */
[----:B------:R-:W-:-:S03]  /*10c80*/  MOV R187, R193 ;  /* 0x000000c100bb7202 */ /* 0x000fc60000000f00 */
[----:B-1----:R-:W-:Y:S01]  /*10c90*/  HMMA.16816.F32 R84, R4, R26, R88 ;  /* 0x0000001a0454723c */ /* 0x002fe20000001858 */
[----:B------:R-:W-:Y:S02]  /*10ca0*/  MOV R0, R195 ;  /* 0x000000c300007202 */ /* 0x000fe40000000f00 */
[----:B------:R-:W-:Y:S02]  /*10cb0*/  MOV R97, R104 ;  /* 0x0000006800617202 */ /* 0x000fe40000000f00 */
[----:B------:R-:W-:-:S03]  /*10cc0*/  MOV R98, R105 ;  /* 0x0000006900627202 */ /* 0x000fc60000000f00 */
[----:B---3--:R-:W-:Y:S01]  /*10cd0*/  HMMA.16816.F32 R88, R4, R20, R80 ;  /* 0x000000140458723c */ /* 0x008fe20000001850 */
[----:B------:R-:W-:-:S06]  /*10ce0*/  MOV R99, R106 ;  /* 0x0000006a00637202 */ /* 0x000fcc0000000f00 */
[----:B------:R-:W-:Y:S01]  /*10cf0*/  IMAD.MOV.U32 R83, RZ, RZ, R107 ;  /* 0x000000ffff537224 */ /* 0x000fe200078e006b */
[----:B------:R-:W-:Y:S01]  /*10d00*/  HMMA.16816.F32 R192, R4, R28, R100 ;  /* 0x0000001c04c0723c */ /* 0x000fe20000001864 */
[----:B------:R-:W-:Y:S02]  /*10d10*/  MOV R81, R97 ;  /* 0x0000006100517202 */ /* 0x000fe40000000f00 */
[----:B------:R-:W-:Y:S02]  /*10d20*/  MOV R82, R98 ;  /* 0x0000006200527202 */ /* 0x000fe40000000f00 */
[----:B------:R-:W-:-:S03]  /*10d30*/  MOV R98, R153 ;  /* 0x0000009900627202 */ /* 0x000fc60000000f00 */
[----:B------:R-:W-:Y:S01]  /*10d40*/  HMMA.16816.F32 R100, R4, R24, R92 ;  /* 0x000000180464723c */ /* 0x000fe2000000185c */
[----:B------:R-:W-:-:S07]  /*10d50*/  MOV R97, R154 ;  /* 0x0000009a00617202 */ /* 0x000fce0000000f00 */
[----:B------:R-:W-:Y:S01]  /*10d60*/  HMMA.16816.F32 R52, R8, R20, R52 ;  /* 0x000000140834723c */ /* 0x000fe20000001834 */
[----:B------:R1:W-:Y:S07]  /*10d70*/  MUFU.EX2 R20, R83 ;  /* 0x0000005300147308 */ /* 0x0003ee0000000800 */
[-C--:B------:R-:W-:Y:S08]  /*10d80*/  HMMA.16816.F32 R92, R4, R22.reuse, R76 ;  /* 0x00000016045c723c */ /* 0x080ff0000000184c */
[----:B------:R-:W-:Y:S01]  /*10d90*/  HMMA.16816.F32 R48, R8, R22, R48 ;  /* 0x000000160830723c */ /* 0x000fe20000001830 */
[----:B------:R3:W2:Y:S01]  /*10da0*/  MUFU.EX2 R22, R96 ;  /* 0x0000006000167308 */ /* 0x0006a20000000800 */
[----:B-1----:R-:W-:Y:S01]  /*10db0*/  MOV R83, R99 ;  /* 0x0000006300537202 */ /* 0x002fe20000000f00 */
[----:B------:R-:W-:Y:S01]  /*10dc0*/  IMAD.MOV.U32 R99, RZ, RZ, R152 ;  /* 0x000000ffff637224 */ /* 0x000fe200078e0098 */
[----:B---3--:R-:W-:-:S02]  /*10dd0*/  MOV R96, R155 ;  /* 0x0000009b00607202 */ /* 0x008fc40000000f00 */
[----:B------:R-:W1:Y:S02]  /*10de0*/  LDSM.16.MT88.4 R152, [R221+0xd800] ;  /* 0x00d80000dd98783b */ /* 0x000e640000004200 */
[C---:B------:R-:W-:Y:S01]  /*10df0*/  HMMA.16816.F32 R196, R8.reuse, R28, R196 ;  /* 0x0000001c08c4723c */ /* 0x040fe200000018c4 */
[----:B------:R-:W-:Y:S07]  /*10e00*/  MUFU.EX2 R219, R219 ;  /* 0x000000db00db7308 */ /* 0x000fee0000000800 */
[----:B------:R-:W-:Y:S01]  /*10e10*/  HMMA.16816.F32 R116, R8, R24, R116 ;  /* 0x000000180874723c */ /* 0x000fe20000001874 */
[----:B------:R3:W-:Y:S07]  /*10e20*/  MUFU.EX2 R21, R226 ;  /* 0x000000e200157308 */ /* 0x0007ee0000000800 */
[C---:B--2---:R-:W-:Y:S01]  /*10e30*/  HMMA.16816.F32 R104, R4.reuse, R16, R72 ;  /* 0x000000100468723c */ /* 0x044fe20000001848 */
[----:B------:R-:W-:Y:S07]  /*10e40*/  MUFU.EX2 R213, R213 ;  /* 0x000000d500d57308 */ /* 0x000fee0000000800 */
[----:B----4-:R-:W-:Y:S01]  /*10e50*/  HMMA.16816.F32 R64, R4, R12, R64 ;  /* 0x0000000c0440723c */ /* 0x010fe20000001840 */
[----:B------:R-:W2:Y:S07]  /*10e60*/  MUFU.EX2 R212, R212 ;  /* 0x000000d400d47308 */ /* 0x000eae0000000800 */
[C---:B------:R-:W-:Y:S01]  /*10e70*/  HMMA.16816.F32 R44, R8.reuse, R16, R44 ;  /* 0x00000010082c723c */ /* 0x040fe2000000182c */
[----:B------:R-:W-:Y:S07]  /*10e80*/  MUFU.EX2 R16, R203 ;  /* 0x000000cb00107308 */ /* 0x000fee0000000800 */
[C---:B------:R-:W-:Y:S01]  /*10e90*/  HMMA.16816.F32 R36, R8.reuse, R18, R36 ;  /* 0x000000120824723c */ /* 0x040fe20000001824 */
[----:B------:R-:W4:Y:S07]  /*10ea0*/  MUFU.EX2 R17, R201 ;  /* 0x000000c900117308 */ /* 0x000f2e0000000800 */
[C---:B------:R-:W-:Y:S01]  /*10eb0*/  HMMA.16816.F32 R40, R8.reuse, R12, R40 ;  /* 0x0000000c0828723c */ /* 0x040fe20000001828 */
[----:B------:R-:W-:Y:S07]  /*10ec0*/  MUFU.EX2 R214, R214 ;  /* 0x000000d600d67308 */ /* 0x000fee0000000800 */
[----:B------:R-:W-:Y:S01]  /*10ed0*/  HMMA.16816.F32 R32, R8, R14, R32 ;  /* 0x0000000e0820723c */ /* 0x000fe20000001820 */
[----:B------:R-:W1:Y:S01]  /*10ee0*/  MUFU.EX2 R215, R215 ;  /* 0x000000d700d77308 */ /* 0x000e620000000800 */
[----:B------:R-:W-:-:S07]  /*10ef0*/  FADD.FTZ R0, R0, R114 ;  /* 0x0000007200007221 */ /* 0x000fce0000010000 */
[----:B------:R-:W-:Y:S01]  /*10f00*/  MUFU.EX2 R210, R210 ;  /* 0x000000d200d27308 */ /* 0x000fe20000000800 */
[C---:B------:R-:W-:Y:S07]  /*10f10*/  HMMA.16816.F32 R28, R8.reuse, R30, R132 ;  /* 0x0000001e081c723c */ /* 0x040fee0000001884 */
[----:B------:R-:W-:Y:S01]  /*10f20*/  MUFU.EX2 R208, R208 ;  /* 0x000000d000d07308 */ /* 0x000fe20000000800 */
[----:B------:R-:W-:Y:S07]  /*10f30*/  HMMA.16816.F32 R24, R8, R26, R120 ;  /* 0x0000001a0818723c */ /* 0x000fee0000001878 */
[----:B------:R-:W-:Y:S08]  /*10f40*/  MUFU.EX2 R211, R211 ;  /* 0x000000d300d37308 */ /* 0x000ff00000000800 */
[----:B------:R-:W1:Y:S01]  /*10f50*/  MUFU.EX2 R209, R209 ;  /* 0x000000d100d17308 */ /* 0x000e620000000800 */
[----:B------:R-:W-:Y:S01]  /*10f60*/  FADD.FTZ R3, R3, R113 ;  /* 0x0000007103037221 */ /* 0x000fe20000010000 */
[----:B------:R-:W-:Y:S01]  /*10f70*/  HMMA.16816.F32 R68, R4, R18, R68 ;  /* 0x000000120444723c */ /* 0x000fe20000001844 */
[----:B------:R-:W-:Y:S01]  /*10f80*/  FADD.FTZ R2, R81, R2 ;  /* 0x0000000251027221 */ /* 0x000fe20000010000 */
[----:B------:R-:W-:Y:S01]  /*10f90*/  MOV R80, R98 ;  /* 0x0000006200507202 */ /* 0x000fe20000000f00 */
[----:B------:R-:W-:-:S05]  /*10fa0*/  IMAD.MOV.U32 R79, RZ, RZ, R97 ;  /* 0x000000ffff4f7224 */ /* 0x000fca00078e0061 */
[----:B------:R-:W-:Y:S01]  /*10fb0*/  HMMA.16816.F32 R56, R4, R14, R56 ;  /* 0x0000000e0438723c */ /* 0x000fe20000001838 */
[----:B------:R-:W-:Y:S01]  /*10fc0*/  MUFU.EX2 R12, R200 ;  /* 0x000000c8000c7308 */ /* 0x000fe20000000800 */
[----:B------:R-:W-:Y:S01]  /*10fd0*/  MOV R23, R169 ;  /* 0x000000a900177202 */ /* 0x000fe20000000f00 */
[----:B---3--:R3:W5:Y:S06]  /*10fe0*/  LDL.LU R226, [R1+0x88] ;  /* 0x0000880001e27983 */ /* 0x00876c0000300800 */
[----:B------:R1:W1:Y:S01]  /*10ff0*/  MUFU.EX2 R11, R202 ;  /* 0x000000ca000b7308 */ /* 0x0002620000000800 */
[----:B------:R-:W-:-:S02]  /*11000*/  FADD.FTZ R5, R82, R112 ;  /* 0x0000007052057221 */ /* 0x000fc40000010000 */
[----:B------:R-:W-:Y:S01]  /*11010*/  FADD.FTZ R0, R83, R0 ;  /* 0x0000000053007221 */ /* 0x000fe20000010000 */
[----:B------:R-:W-:Y:S01]  /*11020*/  MOV R97, R111 ;  /* 0x0000006f00617202 */ /* 0x000fe20000000f00 */
[----:B------:R-:W-:Y:S01]  /*11030*/  FADD.FTZ R4, R131, R3 ;  /* 0x0000000383047221 */ /* 0x000fe20000010000 */
[----:B------:R-:W-:Y:S01]  /*11040*/  MOV R98, R125 ;  /* 0x0000007d00627202 */ /* 0x000fe20000000f00 */
[----:B------:R-:W-:Y:S01]  /*11050*/  FADD.FTZ R3, R130, R2 ;  /* 0x0000000282037221 */ /* 0x000fe20000010000 */
[----:B------:R-:W-:Y:S01]  /*11060*/  MOV R14, R127 ;  /* 0x0000007f000e7202 */ /* 0x000fe20000000f00 */
[----:B------:R-:W-:Y:S01]  /*11070*/  FADD.FTZ R2, R128, R5 ;  /* 0x0000000580027221 */ /* 0x000fe20000010000 */
[----:B------:R-:W-:Y:S01]  /*11080*/  F2FP.PACK_AB R128, R22, R20 ;  /* 0x000000141680723e */ /* 0x000fe200000000ff */
[----:B------:R-:W-:Y:S01]  /*11090*/  FADD.FTZ R10, R129, R0 ;  /* 0x00000000810a7221 */ /* 0x000fe20000010000 */
[----:B--2---:R-:W-:Y:S01]  /*110a0*/  F2FP.PACK_AB R129, R212, R213 ;  /* 0x000000d5d481723e */ /* 0x004fe200000000ff */
[----:B------:R-:W-:Y:S01]  /*110b0*/  IMAD.MOV.U32 R18, RZ, RZ, R126 ;  /* 0x000000ffff127224 */ /* 0x000fe200078e007e */
[----:B------:R-:W-:Y:S01]  /*110c0*/  F2FP.PACK_AB R130, R21, R219 ;  /* 0x000000db1582723e */ /* 0x000fe200000000ff */
[----:B------:R-:W-:Y:S01]  /*110d0*/  IMAD.MOV.U32 R111, RZ, RZ, R124 ;  /* 0x000000ffff6f7224 */ /* 0x000fe200078e007c */
[----:B----4-:R-:W-:Y:S01]  /*110e0*/  F2FP.PACK_AB R131, R17, R16 ;  /* 0x000000101183723e */ /* 0x010fe200000000ff */
[----:B-1----:R-:W-:Y:S01]  /*110f0*/  LDSM.16.MT88.4 R200, [R223+0xd800] ;  /* 0x00d80000dfc8783b */ /* 0x002fe20000004200 */
[----:B------:R-:W-:-:S02]  /*11100*/  F2FP.PACK_AB R124, R215, R214 ;  /* 0x000000d6d77c723e */ /* 0x000fc400000000ff */
[----:B------:R-:W-:Y:S02]  /*11110*/  F2FP.PACK_AB R125, R209, R211 ;  /* 0x000000d3d17d723e */ /* 0x000fe400000000ff */
[----:B------:R-:W-:Y:S02]  /*11120*/  F2FP.PACK_AB R126, R208, R210 ;  /* 0x000000d2d07e723e */ /* 0x000fe400000000ff */
[----:B------:R-:W-:Y:S01]  /*11130*/  F2FP.PACK_AB R127, R11, R12 ;  /* 0x0000000c0b7f723e */ /* 0x000fe200000000ff */
[----:B------:R-:W-:Y:S01]  /*11140*/  IMAD.MOV.U32 R83, RZ, RZ, R109 ;  /* 0x000000ffff537224 */ /* 0x000fe200078e006d */
[----:B------:R-:W-:Y:S02]  /*11150*/  MOV R81, R99 ;  /* 0x0000006300517202 */ /* 0x000fe40000000f00 */
[----:B------:R-:W-:Y:S01]  /*11160*/  MOV R82, R108 ;  /* 0x0000006c00527202 */ /* 0x000fe20000000f00 */
[----:B------:R-:W-:Y:S01]  /*11170*/  HMMA.16816.F32 R148, R128, R152, R148 ;  /* 0x000000988094723c */ /* 0x000fe20000001894 */
[----:B------:R-:W-:-:S02]  /*11180*/  MOV R135, R81 ;  /* 0x0000005100877202 */ /* 0x000fc40000000f00 */
[----:B------:R-:W-:Y:S02]  /*11190*/  MOV R134, R82 ;  /* 0x0000005200867202 */ /* 0x000fe40000000f00 */
[----:B------:R-:W-:-:S03]  /*111a0*/  MOV R133, R83 ;  /* 0x0000005300857202 */ /* 0x000fc60000000f00 */
[----:B------:R-:W-:Y:S01]  /*111b0*/  HMMA.16816.F32 R144, R124, R152, R144 ;  /* 0x000000987c90723c */ /* 0x000fe20000001890 */
[----:B------:R-:W-:Y:S01]  /*111c0*/  IMAD.MOV.U32 R99, RZ, RZ, R115 ;  /* 0x000000ffff637224 */ /* 0x000fe200078e0073 */
[----:B------:R-:W-:-:S06]  /*111d0*/  MOV R115, R168 ;  /* 0x000000a800737202 */ /* 0x000fcc0000000f00 */
[-C--:B------:R-:W-:Y:S01]  /*111e0*/  HMMA.16816.F32 R156, R124, R154.reuse, R156 ;  /* 0x0000009a7c9c723c */ /* 0x080fe2000000189c */
[----:B------:R-:W-:Y:S02]  /*111f0*/  FADD.FTZ R9, R96, R4 ;  /* 0x0000000460097221 */ /* 0x000fe40000010000 */
[----:B------:R-:W1:Y:S05]  /*11200*/  LDSM.16.MT88.4 R4, [R223+0xf800] ;  /* 0x00f80000df04783b */ /* 0x000e6a0000004200 */
[----:B------:R-:W-:Y:S07]  /*11210*/  HMMA.16816.F32 R152, R128, R154, R60 ;  /* 0x0000009a8098723c */ /* 0x000fee000000183c */
[----:B------:R-:W-:-:S02]  /*11220*/  MOV R62, R80 ;  /* 0x00000050003e7202 */ /* 0x000fc40000000f00 */
[----:B------:R-:W2:Y:S01]  /*11230*/  LDSM.16.MT88.4 R80, [R221+0xf800] ;  /* 0x00f80000dd50783b */ /* 0x000ea20000004200 */
[----:B------:R-:W-:Y:S01]  /*11240*/  FADD.FTZ R0, R225, R3 ;  /* 0x00000003e1007221 */ /* 0x000fe20000010000 */
[----:B------:R-:W-:Y:S02]  /*11250*/  MOV R3, R115 ;  /* 0x0000007300037202 */ /* 0x000fe40000000f00 */
[----:B------:R-:W4:Y:S01]  /*11260*/  LDSM.16.MT88.4 R112, [R224+0xf800] ;  /* 0x00f80000e070783b */ /* 0x000f220000004200 */
[----:B------:R-:W-:Y:S02]  /*11270*/  MOV R108, R187 ;  /* 0x000000bb006c7202 */ /* 0x000fe40000000f00 */
[----:B------:R-:W-:Y:S02]  /*11280*/  MOV R96, R110 ;  /* 0x0000006e00607202 */ /* 0x000fe40000000f00 */
[----:B------:R-:W-:Y:S01]  /*11290*/  MOV R109, R186 ;  /* 0x000000ba006d7202 */ /* 0x000fe20000000f00 */
[----:B------:R-:W-:Y:S01]  /*112a0*/  FADD.FTZ R8, R220, R2 ;  /* 0x00000002dc087221 */ /* 0x000fe20000010000 */
[----:B------:R-:W-:-:S02]  /*112b0*/  MOV R110, R185 ;  /* 0x000000b9006e7202 */ /* 0x000fc40000000f00 */
[----:B------:R-:W-:Y:S02]  /*112c0*/  MOV R60, R98 ;  /* 0x00000062003c7202 */ /* 0x000fe40000000f00 */
[----:B------:R-:W-:Y:S01]  /*112d0*/  MOV R61, R97 ;  /* 0x00000061003d7202 */ /* 0x000fe20000000f00 */
[----:B------:R-:W-:Y:S01]  /*112e0*/  IMAD.MOV.U32 R63, RZ, RZ, R79 ;  /* 0x000000ffff3f7224 */ /* 0x000fe200078e004f */
[----:B------:R-:W-:Y:S01]  /*112f0*/  MOV R2, R99 ;  /* 0x0000006300027202 */ /* 0x000fe20000000f00 */
[----:B------:R-:W-:Y:S01]  /*11300*/  FADD.FTZ R3, R3, R10 ;  /* 0x0000000a03037221 */ /* 0x000fe20000010000 */
[----:B------:R-:W-:Y:S01]  /*11310*/  MOV R15, R184 ;  /* 0x000000b8000f7202 */ /* 0x000fe20000000f00 */
[----:B-1----:R-:W-:Y:S02]  /*11320*/  HMMA.16816.F32 R120, R124, R4, R64 ;  /* 0x000000047c78723c */ /* 0x002fe40000001840 */
[----:B------:R-:W-:Y:S01]  /*11330*/  FADD.FTZ R2, R2, R9 ;  /* 0x0000000902027221 */ /* 0x000fe20000010000 */
[----:B------:R-:W-:-:S05]  /*11340*/  MOV R13, R171 ;  /* 0x000000ab000d7202 */ /* 0x000fca0000000f00 */
[----:B--2---:R-:W-:Y:S01]  /*11350*/  HMMA.16816.F32 R72, R124, R80, R100 ;  /* 0x000000507c48723c */ /* 0x004fe20000001864 */
[----:B------:R-:W-:Y:S01]  /*11360*/  MOV R19, R170 ;  /* 0x000000aa00137202 */ /* 0x000fe20000000f00 */
[----:B------:R-:W-:Y:S01]  /*11370*/  IMAD.MOV.U32 R132, RZ, RZ, R96 ;  /* 0x000000ffff847224 */ /* 0x000fe200078e0060 */
[----:B------:R-:W1:Y:S04]  /*11380*/  LDSM.16.MT88.4 R168, [R222+0xd800] ;  /* 0x00d80000dea8783b */ /* 0x000e680000004200 */
[----:B------:R-:W-:Y:S01]  /*11390*/  IMAD.MOV.U32 R100, RZ, RZ, R108 ;  /* 0x000000ffff647224 */ /* 0x000fe200078e006c */
[----:B------:R-:W-:Y:S01]  /*113a0*/  MOV R101, R109 ;  /* 0x0000006d00657202 */ /* 0x000fe20000000f00 */
[----:B------:R-:W2:Y:S01]  /*113b0*/  LDSM.16.MT88.4 R184, [R224+0xd800] ;  /* 0x00d80000e0b8783b */ /* 0x000ea20000004200 */
[----:B------:R-:W-:-:S02]  /*113c0*/  MOV R102, R110 ;  /* 0x0000006e00667202 */ /* 0x000fc40000000f00 */
[----:B------:R-:W-:Y:S01]  /*113d0*/  MOV R103, R111 ;  /* 0x0000006f00677202 */ /* 0x000fe20000000f00 */
[----:B------:R-:W1:Y:S01]  /*113e0*/  LDSM.16.MT88.4 R96, [R222+0xf800] ;  /* 0x00f80000de60783b */ /* 0x000e620000004200 */
[----:B------:R-:W-:Y:S01]  /*113f0*/  MOV R64, R100 ;  /* 0x0000006400407202 */ /* 0x000fe20000000f00 */
[----:B------:R-:W-:Y:S01]  /*11400*/  IMAD.MOV.U32 R65, RZ, RZ, R101 ;  /* 0x000000ffff417224 */ /* 0x000fe200078e0065 */
[----:B------:R-:W-:Y:S01]  /*11410*/  MOV R66, R102 ;  /* 0x0000006600427202 */ /* 0x000fe20000000f00 */
[----:B----4-:R-:W-:Y:S01]  /*11420*/  HMMA.16816.F32 R108, R124, R114, R68 ;  /* 0x000000727c6c723c */ /* 0x010fe20000001844 */
[----:B------:R-:W-:Y:S01]  /*11430*/  MOV R67, R103 ;  /* 0x0000006700437202 */ /* 0x000fe20000000f00 */
[----:B------:R-:W-:Y:S01]  /*11440*/  FADD.FTZ R0, R64, R0 ;  /* 0x0000000040007221 */ /* 0x000fe20000010000 */
[----:B------:R3:W5:Y:S04]  /*11450*/  LDL.LU R225, [R1+0x84] ;  /* 0x0000840001e17983 */ /* 0x0007680000300800 */
[----:B------:R3:W5:Y:S01]  /*11460*/  LDL.LU R220, [R1+0x80] ;  /* 0x0000800001dc7983 */ /* 0x0007620000300800 */
        /* <DEDUP_REMOVED lines=35> */
[----:B------:R3:W-:Y:S04]  /*116a0*/  STL [R1+0x10], R4 ;  /* 0x0000100401007387 */ /* 0x0007e80000100800 */
[----:B------:R3:W-:Y:S04]  /*116b0*/  STL [R1+0x48], R3 ;  /* 0x0000480301007387 */ /* 0x0007e80000100800 */
[----:B------:R3:W-:Y:S04]  /*116c0*/  STL [R1+0x4c], R2 ;  /* 0x00004c0201007387 */ /* 0x0007e80000100800 */
[----:B------:R3:W-:Y:S01]  /*116d0*/  STL [R1+0x50], R0 ;  /* 0x0000500001007387 */ /* 0x0007e20000100800 */
[C---:B------:R-:W-:Y:S08]  /*116e0*/  HMMA.16816.F32 R76, R124.reuse, R82, R84 ;  /* 0x000000527c4c723c */ /* 0x040ff00000001854 */
        /* <DEDUP_REMOVED lines=17> */
[----:B------:R-:W-:-:S02]  /*11800*/  MOV R136, R132 ;  /* 0x0000008400887202 */ /* 0x000fc40000000f00 */
[----:B------:R-:W-:-:S05]  /*11810*/  MOV R137, R133 ;  /* 0x0000008500897202 */ /* 0x000fca0000000f00 */
[C---:B------:R-:W-:Y:S08]  /*11820*/  HMMA.16816.F32 R80, R128.reuse, R82, R24 ;  /* 0x000000528050723c */ /* 0x040ff00000001818 */
[C---:B------:R-:W-:Y:S08]  /*11830*/  HMMA.16816.F32 R96, R128.reuse, R98, R48 ;  /* 0x000000628060723c */ /* 0x040ff00000001830 */
[----:B------:R-:W-:Y:S08]  /*11840*/  HMMA.16816.F32 R112, R128, R114, R36 ;  /* 0x000000728070723c */ /* 0x000ff00000001824 */
[-C--:B------:R-:W-:Y:S08]  /*11850*/  HMMA.16816.F32 R124, R124, R6.reuse, R56 ;  /* 0x000000067c7c723c */ /* 0x080ff00000001838 */
[----:B------:R-:W-:Y:S01]  /*11860*/  HMMA.16816.F32 R128, R128, R6, R32 ;  /* 0x000000068080723c */ /* 0x000fe20000001820 */
[----:B------:R-:W-:Y:S07]  /*11870*/  @!P0 BRA `(.L_x_726) ;  /* 0x0000733000008947 */ /* 0x000fee0003800000 */
[----:B---3--:R-:W2:Y:S04]  /*11880*/  LDL.64 R18, [R1+0x40] ;  /* 0x0000400001127983 */ /* 0x008ea80000100a00 */
[----:B------:R-:W3:Y:S01]  /*11890*/  LDL.64 R132, [R1+0x38] ;  /* 0x0000380001847983 */ /* 0x000ee20000100a00 */
[----:B------:R-:W-:Y:S01]  /*118a0*/  UIADD3 UR22, UR8, -0x3, URZ ;  /* 0xfffffffd08167890 */ /* 0x000fe2000fffe03f */
[----:B------:R-:W-:-:S04]  /*118b0*/  DEPBAR.LE SB0, 0x0 ;  /* 0x000080000000791a */ /* 0x000fc80000000000 */
[----:B------:R-:W-:Y:S01]  /*118c0*/  USHF.R.S32.HI UR13, URZ, 0x1f, UR22 ;  /* 0x0000001f3f0d7899 */ /* 0x000fe20008011416 */
[----:B------:R-:W-:Y:S06]  /*118d0*/  BAR.SYNC.DEFER_BLOCKING 0x0 ;  /* 0x0000000000007b1d */ /* 0x000fec0000010000 */
[----:B------:R-:W-:Y:S01]  /*118e0*/  ULDC.64 UR4, c[0x0][0x1a0] ;  /* 0x0000680000047ab9 */ /* 0x000fe20000000a00 */
[----:B------:R-:W-:Y:S01]  /*118f0*/  STL [R1+0x9c], R75 ;  /* 0x00009c4b01007387 */ /* 0x000fe20000100800 */
[----:B------:R-:W-:Y:S02]  /*11900*/  UIMAD UR13, UR13, UR4, URZ ;  /* 0x000000040d0d72a4 */ /* 0x000fe4000f8e023f */
[----:B------:R-:W-:Y:S01]  /*11910*/  UIMAD.WIDE.U32 UR28, UR22, UR4, URZ ;  /* 0x00000004161c72a5 */ /* 0x000fe2000f8e003f */
[----:B------:R-:W-:Y:S01]  /*11920*/  STL [R1+0x98], R74 ;  /* 0x0000984a01007387 */ /* 0x000fe20000100800 */
[----:B------:R-:W-:-:S03]  /*11930*/  UIMAD UR5, UR22, UR5, UR13 ;  /* 0x00000005160572a4 */ /* 0x000fc6000f8e020d */
[----:B------:R-:W-:Y:S01]  /*11940*/  STL [R1+0x94], R73 ;  /* 0x0000944901007387 */ /* 0x000fe20000100800 */
[----:B------:R-:W-:Y:S01]  /*11950*/  UIADD3 UR5, UR29, UR5, URZ ;  /* 0x000000051d057290 */ /* 0x000fe2000fffe03f */
[----:B------:R-:W-:Y:S02]  /*11960*/  IMAD.U32 R4, RZ, RZ, UR28 ;  /* 0x0000001cff047e24 */ /* 0x000fe4000f8e00ff */
[----:B------:R-:W-:Y:S01]  /*11970*/  IMAD.U32 R5, RZ, RZ, UR29 ;  /* 0x0000001dff057e24 */ /* 0x000fe2000f8e00ff */
[----:B------:R-:W-:Y:S02]  /*11980*/  STL [R1+0x90], R72 ;  /* 0x0000904801007387 */ /* 0x000fe40000100800 */
[----:B------:R-:W-:Y:S02]  /*11990*/  IMAD.U32 R0, RZ, RZ, UR5 ;  /* 0x00000005ff007e24 */ /* 0x000fe4000f8e00ff */
[----:B------:R-:W-:Y:S04]  /*119a0*/  @P3 STS.128 [R240+0xc000], RZ ;  /* 0x00c000fff0003388 */ /* 0x000fe80000000c00 */
[----:B------:R-:W-:Y:S04]  /*119b0*/  STL [R1+0x8c], R71 ;  /* 0x00008c4701007387 */ /* 0x000fe80000100800 */
[----:B------:R-:W-:Y:S04]  /*119c0*/  STL [R1+0x88], R70 ;  /* 0x0000884601007387 */ /* 0x000fe80000100800 */
[----:B------:R-:W-:Y:S04]  /*119d0*/  STL [R1+0x84], R69 ;  /* 0x0000844501007387 */ /* 0x000fe80000100800 */
[----:B------:R-:W-:Y:S01]  /*119e0*/  STL [R1+0x80], R68 ;  /* 0x0000804401007387 */ /* 0x000fe20000100800 */
        /* <DEDUP_REMOVED lines=63> */
[----:B--2---:R-:W-:Y:S04]  /*11de0*/  LDSM.16.M88.4 R12, [R227+0x2000] ;  /* 0x00200000e30c783b */ /* 0x004fe80000000200 */
[----:B-----5:R-:W2:Y:S04]  /*11df0*/  LDSM.16.M88.4 R40, [R220+0x9000] ;  /* 0x00900000dc28783b */ /* 0x020ea80000000200 */
[----:B---3--:R-:W-:Y:S04]  /*11e00*/  LDSM.16.M88.4 R16, [R227] ;  /* 0x00000000e310783b */ /* 0x008fe80000000200 */
[----:B------:R-:W3:Y:S04]  /*11e10*/  LDSM.16.M88.4 R44, [R220+0x8800] ;  /* 0x00880000dc2c783b */ /* 0x000ee80000000200 */
[----:B------:R-:W-:Y:S04]  /*11e20*/  LDSM.16.M88.4 R24, [R237] ;  /* 0x00000000ed18783b */ /* 0x000fe80000000200 */
[----:B------:R-:W-:Y:S04]  /*11e30*/  LDSM.16.M88.4 R48, [R220+0x8000] ;  /* 0x00800000dc30783b */ /* 0x000fe80000000200 */
[----:B----4-:R-:W4:Y:S04]  /*11e40*/  LDSM.16.M88.4 R4, [R228+0x2000] ;  /* 0x00200000e404783b */ /* 0x010f280000000200 */
[----:B------:R-:W4:Y:S04]  /*11e50*/  LDSM.16.M88.4 R36, [R220+0x9800] ;  /* 0x00980000dc24783b */ /* 0x000f280000000200 */
[----:B-1----:R-:W-:Y:S04]  /*11e60*/  LDSM.16.M88.4 R8, [R228] ;  /* 0x00000000e408783b */ /* 0x002fe80000000200 */
[----:B------:R-:W1:Y:S04]  /*11e70*/  LDSM.16.M88.4 R28, [R238] ;  /* 0x00000000ee1c783b */ /* 0x000e680000000200 */
[----:B------:R-:W1:Y:S01]  /*11e80*/  LDSM.16.M88.4 R32, [R231] ;  /* 0x00000000e720783b */ /* 0x000e620000000200 */
[----:B--2---:R-:W-:Y:S03]  /*11e90*/  HMMA.16816.F32 R60, R12, R40, RZ ;  /* 0x000000280c3c723c */ /* 0x004fe600000018ff */
[----:B------:R-:W2:Y:S04]  /*11ea0*/  LDSM.16.M88.4 R20, [R236] ;  /* 0x00000000ec14783b */ /* 0x000ea80000000200 */
[----:B------:R-:W0:Y:S01]  /*11eb0*/  LDGDEPBAR ;  /* 0x00000000000079af */ /* 0x000e220000000000 */
[-C--:B---3--:R-:W-:Y:S08]  /*11ec0*/  HMMA.16816.F32 R136, R16, R44.reuse, RZ ;  /* 0x0000002c1088723c */ /* 0x088ff000000018ff */
[----:B------:R-:W-:Y:S08]  /*11ed0*/  HMMA.16816.F32 R132, R12, R44, RZ ;  /* 0x0000002c0c84723c */ /* 0x000ff000000018ff */
[----:B------:R-:W-:Y:S08]  /*11ee0*/  HMMA.16816.F32 R64, R16, R40, RZ ;  /* 0x000000281040723c */ /* 0x000ff000000018ff */
[----:B----4-:R-:W-:Y:S08]  /*11ef0*/  HMMA.16816.F32 R60, R4, R24, R60 ;  /* 0x00000018043c723c */ /* 0x010ff0000000183c */
[-C--:B------:R-:W-:Y:S08]  /*11f00*/  HMMA.16816.F32 R208, R16, R48.reuse, RZ ;  /* 0x0000003010d0723c */ /* 0x080ff000000018ff */
[----:B------:R-:W-:Y:S08]  /*11f10*/  HMMA.16816.F32 R140, R12, R48, RZ ;  /* 0x000000300c8c723c */ /* 0x000ff000000018ff */
[-C--:B------:R-:W-:Y:S08]  /*11f20*/  HMMA.16816.F32 R56, R16, R36.reuse, RZ ;  /* 0x000000241038723c */ /* 0x080ff000000018ff */
[----:B------:R-:W-:Y:S07]  /*11f30*/  HMMA.16816.F32 R52, R12, R36, RZ ;  /* 0x000000240c34723c */ /* 0x000fee00000018ff */
[----:B------:R-:W-:Y:S01]  /*11f40*/  IMAD.MOV.U32 R36, RZ, RZ, R60 ;  /* 0x000000ffff247224 */ /* 0x000fe200078e003c */
[-C--:B-1----:R-:W-:Y:S08]  /*11f50*/  HMMA.16816.F32 R68, R8, R28.reuse, R136 ;  /* 0x0000001c0844723c */ /* 0x082ff00000001888 */
[----:B------:R-:W-:Y:S07]  /*11f60*/  HMMA.16816.F32 R216, R4, R28, R132 ;  /* 0x0000001c04d8723c */ /* 0x000fee0000001884 */
[----:B------:R-:W-:Y:S01]  /*11f70*/  IMAD.MOV.U32 R29, RZ, RZ, R61 ;  /* 0x000000ffff1d7224 */ /* 0x000fe200078e003d */
[C---:B------:R-:W-:Y:S07]  /*11f80*/  HMMA.16816.F32 R64, R8.reuse, R24, R64 ;  /* 0x000000180840723c */ /* 0x040fee0000001840 */
[----:B------:R-:W-:Y:S01]  /*11f90*/  IMAD.MOV.U32 R25, RZ, RZ, R62 ;  /* 0x000000ffff197224 */ /* 0x000fe200078e003e */
[----:B------:R-:W-:Y:S01]  /*11fa0*/  HMMA.16816.F32 R208, R8, R32, R208 ;  /* 0x0000002008d0723c */ /* 0x000fe200000018d0 */
[----:B------:R-:W-:-:S02]  /*11fb0*/  IMAD.MOV.U32 R24, RZ, RZ, R63 ;  /* 0x000000ffff187224 */ /* 0x000fc400078e003f */
[----:B------:R-:W-:Y:S02]  /*11fc0*/  IMAD.MOV.U32 R40, RZ, RZ, R70 ;  /* 0x000000ffff287224 */ /* 0x000fe400078e0046 */
[----:B------:R-:W-:-:S03]  /*11fd0*/  IMAD.MOV.U32 R37, RZ, RZ, R71 ;  /* 0x000000ffff257224 */ /* 0x000fc600078e0047 */
[-C--:B------:R-:W-:Y:S08]  /*11fe0*/  HMMA.16816.F32 R60, R12, R50.reuse, RZ ;  /* 0x000000320c3c723c */ /* 0x080ff000000018ff */
[----:B------:R-:W-:Y:S01]  /*11ff0*/  HMMA.16816.F32 R48, R16, R50, RZ ;  /* 0x000000321030723c */ /* 0x000fe200000018ff */
[----:B------:R-:W-:Y:S02]  /*12000*/  IMAD.MOV.U32 R28, RZ, RZ, R64 ;  /* 0x000000ffff1c7224 */ /* 0x000fe400078e0040 */
[----:B------:R-:W-:-:S02]  /*12010*/  IMAD.MOV.U32 R3, RZ, RZ, R65 ;  /* 0x000000ffff037224 */ /* 0x000fc400078e0041 */
[----:B------:R-:W-:Y:S02]  /*12020*/  IMAD.MOV.U32 R2, RZ, RZ, R66 ;  /* 0x000000ffff027224 */ /* 0x000fe400078e0042 */
[----:B------:R-:W-:Y:S01]  /*12030*/  IMAD.MOV.U32 R0, RZ, RZ, R67 ;  /* 0x000000ffff007224 */ /* 0x000fe200078e0043 */
[----:B------:R-:W-:Y:S07]  /*12040*/  HMMA.16816.F32 R140, R4, R32, R140 ;  /* 0x00000020048c723c */ /* 0x000fee000000188c */
[----:B------:R-:W-:Y:S01]  /*12050*/  IMAD.MOV.U32 R32, RZ, RZ, R68 ;  /* 0x000000ffff207224 */ /* 0x000fe200078e0044 */
[----:B--2---:R-:W-:Y:S01]  /*12060*/  HMMA.16816.F32 R72, R8, R20, R56 ;  /* 0x000000140848723c */ /* 0x004fe20000001838 */
[----:B------:R-:W-:-:S07]  /*12070*/  IMAD.MOV.U32 R33, RZ, RZ, R69 ;  /* 0x000000ffff217224 */ /* 0x000fce00078e0045 */
[----:B------:R-:W-:Y:S08]  /*12080*/  HMMA.16816.F32 R68, R4, R20, R52 ;  /* 0x000000140444723c */ /* 0x000ff00000001834 */
[C---:B------:R-:W-:Y:S08]  /*12090*/  HMMA.16816.F32 R56, R12.reuse, R46, RZ ;  /* 0x0000002e0c38723c */ /* 0x040ff000000018ff */
[----:B------:R-:W-:Y:S08]  /*120a0*/  HMMA.16816.F32 R52, R12, R42, RZ ;  /* 0x0000002a0c34723c */ /* 0x000ff000000018ff */
[-C--:B------:R-:W-:Y:S08]  /*120b0*/  HMMA.16816.F32 R60, R4, R34.reuse, R60 ;  /* 0x00000022043c723c */ /* 0x080ff0000000183c */
[----:B------:R-:W-:Y:S07]  /*120c0*/  HMMA.16816.F32 R48, R8, R34, R48 ;  /* 0x000000220830723c */ /* 0x000fee0000001830 */
[----:B------:R-:W-:Y:S01]  /*120d0*/  IMAD.MOV.U32 R34, RZ, RZ, R40 ;  /* 0x000000ffff227224 */ /* 0x000fe200078e0028 */
[----:B------:R-:W-:Y:S01]  /*120e0*/  HMMA.16816.F32 R12, R12, R38, RZ ;  /* 0x000000260c0c723c */ /* 0x000fe200000018ff */
[----:B------:R-:W-:-:S07]  /*120f0*/  IMAD.MOV.U32 R35, RZ, RZ, R37 ;  /* 0x000000ffff237224 */ /* 0x000fce00078e0025 */
        /* <DEDUP_REMOVED lines=12> */
[C---:B-1----:R-:W-:Y:S07]  /*121c0*/  HMMA.16816.F32 R132, R4.reuse, R12, R140 ;  /* 0x0000000c0484723c */ /* 0x042fee000000188c */
[----:B------:R-:W-:Y:S01]  /*121d0*/  IMAD.MOV.U32 R142, RZ, RZ, R25 ;  /* 0x000000ffff8e7224 */ /* 0x000fe200078e0019 */
[----:B------:R-:W-:Y:S01]  /*121e0*/  HMMA.16816.F32 R52, R4, R14, R60 ;  /* 0x0000000e0434723c */ /* 0x000fe2000000183c */
[----:B------:R-:W-:-:S02]  /*121f0*/  IMAD.MOV.U32 R143, RZ, RZ, R24 ;  /* 0x000000ffff8f7224 */ /* 0x000fc400078e0018 */
[----:B------:R-:W-:Y:S02]  /*12200*/  IMAD.MOV.U32 R140, RZ, RZ, R36 ;  /* 0x000000ffff8c7224 */ /* 0x000fe400078e0024 */
[----:B------:R-:W-:-:S03]  /*12210*/  IMAD.MOV.U32 R141, RZ, RZ, R29 ;  /* 0x000000ffff8d7224 */ /* 0x000fc600078e001d */
[C---:B--2---:R-:W-:Y:S07]  /*12220*/  HMMA.16816.F32 R64, R8.reuse, R12, R208 ;  /* 0x0000000c0840723c */ /* 0x044fee00000018d0 */
[----:B------:R-:W-:Y:S01]  /*12230*/  IMAD.MOV.U32 R208, RZ, RZ, R28 ;  /* 0x000000ffffd07224 */ /* 0x000fe200078e001c */
[----:B------:R-:W-:Y:S01]  /*12240*/  HMMA.16816.F32 R24, R8, R14, R48 ;  /* 0x0000000e0818723c */ /* 0x000fe20000001830 */
[----:B------:R-:W1:Y:S01]  /*12250*/  LDSM.16.M88.4 R12, [R226+0x8800] ;  /* 0x00880000e20c783b */ /* 0x000e620000000200 */
[----:B------:R-:W-:-:S02]  /*12260*/  IMAD.MOV.U32 R209, RZ, RZ, R3 ;  /* 0x000000ffffd17224 */ /* 0x000fc400078e0003 */
[----:B------:R-:W-:Y:S02]  /*12270*/  IMAD.MOV.U32 R210, RZ, RZ, R2 ;  /* 0x000000ffffd27224 */ /* 0x000fe400078e0002 */
[----:B------:R-:W-:Y:S02]  /*12280*/  IMAD.MOV.U32 R211, RZ, RZ, R0 ;  /* 0x000000ffffd37224 */ /* 0x000fe400078e0000 */
        /* <DEDUP_REMOVED lines=74> */
[----:B--2---:R-:W-:Y:S07]  /*12730*/  HMMA.16816.F32 R40, R8, R12, R56 ;  /* 0x0000000c0828723c */ /* 0x004fee0000001838 */
        /* <DEDUP_REMOVED lines=22> */
[----:B------:R-:W1:Y:S01]  /*128a0*/  LDSM.16.M88.4 R12, [R226+0xa000] ;  /* 0x00a00000e20c783b */ /* 0x000e620000000200 */
[----:B------:R-:W-:-:S02]  /*128b0*/  IMAD.MOV.U32 R56, RZ, RZ, R72 ;  /* 0x000000ffff387224 */ /* 0x000fc400078e0048 */
[----:B------:R-:W-:Y:S01]  /*128c0*/  IMAD.MOV.U32 R3, RZ, RZ, R73 ;  /* 0x000000ffff037224 */ /* 0x000fe200078e0049 */
[----:B------:R-:W2:Y:S01]  /*128d0*/  LDSM.16.M88.4 R8, [R230+0x4000] ;  /* 0x00400000e608783b */ /* 0x000ea20000000200 */
[----:B------:R-:W-:Y:S02]  /*128e0*/  IMAD.MOV.U32 R2, RZ, RZ, R74 ;  /* 0x000000ffff027224 */ /* 0x000fe400078e004a */
[----:B------:R-:W-:Y:S02]  /*128f0*/  IMAD.MOV.U32 R0, RZ, RZ, R75 ;  /* 0x000000ffff007224 */ /* 0x000fe400078e004b */
[----:B------:R-:W-:Y:S02]  /*12900*/  IMAD.MOV.U32 R45, RZ, RZ, R3 ;  /* 0x000000ffff2d7224 */ /* 0x000fe400078e0003 */
[----:B------:R-:W-:Y:S02]  /*12910*/  IMAD.MOV.U32 R46, RZ, RZ, R2 ;  /* 0x000000ffff2e7224 */ /* 0x000fe400078e0002 */
[----:B------:R-:W-:-:S02]  /*12920*/  IMAD.MOV.U32 R47, RZ, RZ, R0 ;  /* 0x000000ffff2f7224 */ /* 0x000fc400078e0000 */
[----:B------:R-:W-:Y:S01]  /*12930*/  IMAD.MOV.U32 R44, RZ, RZ, R56 ;  /* 0x000000ffff2c7224 */ /* 0x000fe200078e0038 */
[-C--:B-1----:R-:W-:Y:S08]  /*12940*/  HMMA.16816.F32 R52, R4, R12.reuse, R68 ;  /* 0x0000000c0434723c */ /* 0x082ff00000001844 */
[----:B--2---:R-:W-:Y:S08]  /*12950*/  HMMA.16816.F32 R72, R8, R12, R40 ;  /* 0x0000000c0848723c */ /* 0x004ff00000001828 */
[-C--:B------:R-:W-:Y:S08]  /*12960*/  HMMA.16816.F32 R68, R4, R14.reuse, R36 ;  /* 0x0000000e0444723c */ /* 0x080ff00000001824 */
[----:B------:R-:W-:Y:S01]  /*12970*/  HMMA.16816.F32 R208, R8, R14, R24 ;  /* 0x0000000e08d0723c */ /* 0x000fe20000001818 */
[----:B------:R-:W1:Y:S01]  /*12980*/  LDSM.16.M88.4 R12, [R226+0xa800] ;  /* 0x00a80000e20c783b */ /* 0x000e620000000200 */
        /* <DEDUP_REMOVED lines=8> */
[----:B------:R-:W1:Y:S07]  /*12a10*/  LDSM.16.M88.4 R12, [R226+0xb000] ;  /* 0x00b00000e20c783b */ /* 0x000e6e0000000200 */
[-C--:B-1----:R-:W-:Y:S07]  /*12a20*/  HMMA.16816.F32 R48, R8, R12.reuse, R212 ;  /* 0x0000000c0830723c */ /* 0x082fee00000018d4 */
[----:B------:R-:W-:Y:S01]  /*12a30*/  IMAD.MOV.U32 R212, RZ, RZ, R239 ;  /* 0x000000ffffd47224 */ /* 0x000fe200078e00ef */
[----:B------:R-:W-:Y:S01]  /*12a40*/  HMMA.16816.F32 R40, R4, R12, R60 ;  /* 0x0000000c0428723c */ /* 0x000fe2000000183c */
[----:B------:R-:W-:Y:S01]  /*12a50*/  IMAD.MOV.U32 R213, RZ, RZ, R3 ;  /* 0x000000ffffd57224 */ /* 0x000fe200078e0003 */
[----:B------:R-:W1:Y:S01]  /*12a60*/  S2R R239, SR_TID.X ;  /* 0x0000000000ef7919 */ /* 0x000e620000002100 */
[----:B------:R-:W-:-:S02]  /*12a70*/  IMAD.MOV.U32 R214, RZ, RZ, R2 ;  /* 0x000000ffffd67224 */ /* 0x000fc400078e0002 */
[----:B------:R-:W-:Y:S02]  /*12a80*/  IMAD.MOV.U32 R215, RZ, RZ, R0 ;  /* 0x000000ffffd77224 */ /* 0x000fe400078e0000 */
[----:B------:R-:W-:Y:S01]  /*12a90*/  IMAD.U32 R0, RZ, RZ, UR22 ;  /* 0x00000016ff007e24 */ /* 0x000fe2000f8e00ff */
[-C--:B------:R-:W-:Y:S08]  /*12aa0*/  HMMA.16816.F32 R36, R4, R14.reuse, R136 ;  /* 0x0000000e0424723c */ /* 0x080ff00000001888 */
[----:B------:R-:W-:Y:S01]  /*12ab0*/  HMMA.16816.F32 R24, R8, R14, R64 ;  /* 0x0000000e0818723c */ /* 0x000fe20000001840 */
[----:B------:R-:W2:Y:S01]  /*12ac0*/  LDSM.16.M88.4 R12, [R226+0xb800] ;  /* 0x00b80000e20c783b */ /* 0x000ea20000000200 */
[----:B-1----:R-:W-:-:S05]  /*12ad0*/  IMAD.SHL.U32 R239, R239, 0x2, RZ ;  /* 0x00000002efef7824 */ /* 0x002fca00078e00ff */
[----:B------:R-:W-:-:S05]  /*12ae0*/  LOP3.LUT R239, R239, 0x6, RZ, 0xc0, !PT ;  /* 0x00000006efef7812 */ /* 0x000fca00078ec0ff */
[----:B------:R-:W-:-:S04]  /*12af0*/  IMAD R0, R0, 0x40, R239 ;  /* 0x0000004000007824 */ /* 0x000fc800078e02ef */
[----:B------:R-:W-:Y:S01]  /*12b00*/  IMAD.IADD R2, R242, 0x1, -R0 ;  /* 0x00000001f2027824 */ /* 0x000fe200078e0a00 */
[----:B------:R-:W-:-:S04]  /*12b10*/  ISETP.GE.AND P1, PT, R0, R252, PT ;  /* 0x000000fc0000720c */ /* 0x000fc80003f26270 */
[----:B------:R-:W-:Y:S02]  /*12b20*/  IABS R2, R2 ;  /* 0x0000000200027213 */ /* 0x000fe40000000000 */
[----:B------:R-:W-:-:S03]  /*12b30*/  ISETP.LT.OR P1, PT, R0, R247, P1 ;  /* 0x000000f70000720c */ /* 0x000fc60000f21670 */
[----:B------:R-:W-:Y:S02]  /*12b40*/  IMAD.MOV.U32 R3, RZ, RZ, R2 ;  /* 0x000000ffff037224 */ /* 0x000fe400078e0002 */
[----:B------:R-:W-:Y:S01]  /*12b50*/  IMAD.IADD R2, R241, 0x1, -R0 ;  /* 0x00000001f1027824 */ /* 0x000fe200078e0a00 */
[----:B--2---:R-:W-:Y:S04]  /*12b60*/  HMMA.16816.F32 R44, R8, R12, R44 ;  /* 0x0000000c082c723c */ /* 0x004fe8000000182c */
[----:B------:R-:W-:-:S04]  /*12b70*/  IABS R2, R2 ;  /* 0x0000000200027213 */ /* 0x000fc80000000000 */
        /* <DEDUP_REMOVED lines=136> */
[C---:B------:R-:W-:Y:S01]  /*13400*/  ISETP.GE.AND P6, PT, R2.reuse, R249, PT ;  /* 0x000000f90200720c */ /* 0x040fe20003fc6270 */
[----:B------:R1:W-:Y:S01]  /*13410*/  STL [R1+0x8], R5 ;  /* 0x0000080501007387 */ /* 0x0003e20000100800 */
[----:B------:R-:W-:Y:S02]  /*13420*/  ISETP.LT.OR P4, PT, R2, R247, P4 ;  /* 0x000000f70200720c */ /* 0x000fe40002781670 */
[----:B------:R-:W-:-:S02]  /*13430*/  IABS R3, R3 ;  /* 0x0000000300037213 */ /* 0x000fc40000000000 */
[----:B------:R-:W-:Y:S02]  /*13440*/  ISETP.LT.OR P6, PT, R2, R244, P6 ;  /* 0x000000f40200720c */ /* 0x000fe400037c1670 */
[----:B------:R-:W-:Y:S01]  /*13450*/  FSEL R21, R15, -INF , !P5 ;  /* 0xff8000000f157808 */ /* 0x000fe20006800000 */
[----:B------:R-:W-:Y:S02]  /*13460*/  IMAD.MOV.U32 R4, RZ, RZ, R3 ;  /* 0x000000ffff047224 */ /* 0x000fe400078e0003 */
[----:B------:R-:W-:Y:S02]  /*13470*/  IMAD.IADD R3, R241, 0x1, -R2 ;  /* 0x00000001f1037824 */ /* 0x000fe400078e0a02 */
[----:B------:R2:W3:Y:S03]  /*13480*/  I2F R6, R4 ;  /* 0x0000000400067306 */ /* 0x0004e60000201400 */
[----:B------:R-:W-:-:S05]  /*13490*/  IABS R3, R3 ;  /* 0x0000000300037213 */ /* 0x000fca0000000000 */
[----:B--2---:R-:W-:Y:S02]  /*134a0*/  IMAD.MOV.U32 R4, RZ, RZ, R3 ;  /* 0x000000ffff047224 */ /* 0x004fe400078e0003 */
[----:B------:R-:W-:Y:S02]  /*134b0*/  IMAD.IADD R3, R243, 0x1, -R2 ;  /* 0x00000001f3037824 */ /* 0x000fe400078e0a02 */
[----:B------:R2:W-:Y:S01]  /*134c0*/  I2F R10, R4 ;  /* 0x00000004000a7306 */ /* 0x0005e20000201400 */
[----:B---3--:R-:W-:Y:S02]  /*134d0*/  FFMA.FTZ R6, R6, -UR21, R209 ;  /* 0x8000001506067c23 */ /* 0x008fe400080100d1 */
[----:B------:R-:W-:-:S03]  /*134e0*/  IABS R3, R3 ;  /* 0x0000000300037213 */ /* 0x000fc60000000000 */
[----:B------:R-:W-:Y:S02]  /*134f0*/  FSEL R16, R6, -INF , !P4 ;  /* 0xff80000006107808 */ /* 0x000fe40006000000 */
[----:B------:R3:W-:Y:S01]  /*13500*/  I2F R9, R3 ;  /* 0x0000000300097306 */ /* 0x0007e20000201400 */
[----:B--2---:R-:W-:Y:S01]  /*13510*/  IMAD.IADD R4, R248, 0x1, -R2 ;  /* 0x00000001f8047824 */ /* 0x004fe200078e0a02 */
[----:B------:R-:W-:-:S04]  /*13520*/  IADD3 R2, R0, 0x10, RZ ;  /* 0x0000001000027810 */ /* 0x000fc80007ffe0ff */
[----:B------:R-:W-:Y:S01]  /*13530*/  IABS R4, R4 ;  /* 0x0000000400047213 */ /* 0x000fe20000000000 */
[--C-:B-1----:R-:W-:Y:S01]  /*13540*/  IMAD.IADD R5, R243, 0x1, -R2.reuse ;  /* 0x00000001f3057824 */ /* 0x102fe200078e0a02 */
[----:B------:R-:W-:Y:S01]  /*13550*/  ISETP.GE.AND P5, PT, R2, R252, PT ;  /* 0x000000fc0200720c */ /* 0x000fe20003fa6270 */
[----:B---3--:R-:W-:Y:S01]  /*13560*/  IMAD.IADD R3, R242, 0x1, -R2 ;  /* 0x00000001f2037824 */ /* 0x008fe200078e0a02 */
[----:B------:R1:W2:Y:S01]  /*13570*/  I2F R11, R4 ;  /* 0x00000004000b7306 */ /* 0x0002a20000201400 */
[C---:B------:R-:W-:Y:S02]  /*13580*/  ISETP.GE.AND P4, PT, R2.reuse, R251, PT ;  /* 0x000000fb0200720c */ /* 0x040fe40003f86270 */
[C---:B------:R-:W-:Y:S02]  /*13590*/  ISETP.LT.OR P5, PT, R2.reuse, R247, P5 ;  /* 0x000000f70200720c */ /* 0x040fe40002fa1670 */
[----:B------:R-:W-:Y:S02]  /*135a0*/  IABS R3, R3 ;  /* 0x0000000300037213 */ /* 0x000fe40000000000 */
[----:B------:R-:W-:-:S03]  /*135b0*/  ISETP.LT.OR P4, PT, R2, R246, P4 ;  /* 0x000000f60200720c */ /* 0x000fc60002781670 */
        /* <DEDUP_REMOVED lines=16> */
[----:B--2---:R-:W-:Y:S01]  /*136c0*/  FFMA.FTZ R12, R7, -UR21, R142 ;  /* 0x80000015070c7c23 */ /* 0x004fe2000801008e */
[----:B------:R-:W-:Y:S02]  /*136d0*/  FSEL R142, R14, -INF , !P5 ;  /* 0xff8000000e8e7808 */ /* 0x000fe40006800000 */
[----:B------:R-:W-:Y:S02]  /*136e0*/  FSEL R219, R4, -INF , !P0 ;  /* 0xff80000004db7808 */ /* 0x000fe40004000000 */
[----:B------:R-:W-:Y:S01]  /*136f0*/  ISETP.GE.AND P0, PT, R2, R249, PT ;  /* 0x000000f90200720c */ /* 0x000fe20003f06270 */
[----:B---3--:R-:W-:Y:S01]  /*13700*/  FFMA.FTZ R11, R3, -UR21, R56 ;  /* 0x80000015030b7c23 */ /* 0x008fe20008010038 */
[----:B------:R-:W-:-:S02]  /*13710*/  IADD3 R3, R0, 0x11, RZ ;  /* 0x0000001100037810 */ /* 0x000fc40007ffe0ff */
[----:B------:R-:W-:Y:S01]  /*13720*/  ISETP.LT.OR P0, PT, R2, R244, P0 ;  /* 0x000000f40200720c */ /* 0x000fe20000701670 */
[----:B------:R-:W-:Y:S01]  /*13730*/  IMAD.IADD R2, R248, 0x1, -R2 ;  /* 0x00000001f8027824 */ /* 0x000fe200078e0a02 */
[----:B------:R-:W-:Y:S01]  /*13740*/  FSEL R34, R12, -INF , !P4 ;  /* 0xff8000000c227808 */ /* 0x000fe20006000000 */
[--C-:B------:R-:W-:Y:S01]  /*13750*/  IMAD.IADD R5, R243, 0x1, -R3.reuse ;  /* 0x00000001f3057824 */ /* 0x100fe200078e0a03 */
[----:B------:R-:W-:Y:S02]  /*13760*/  FSEL R62, R11, -INF , !P1 ;  /* 0xff8000000b3e7808 */ /* 0x000fe40004800000 */
[----:B------:R-:W-:Y:S01]  /*13770*/  IABS R4, R2 ;  /* 0x0000000200047213 */ /* 0x000fe20000000000 */
[----:B------:R-:W-:Y:S01]  /*13780*/  IMAD.IADD R2, R242, 0x1, -R3 ;  /* 0x00000001f2027824 */ /* 0x000fe200078e0a03 */
[C---:B------:R-:W-:Y:S02]  /*13790*/  ISETP.GE.AND P6, PT, R3.reuse, R252, PT ;  /* 0x000000fc0300720c */ /* 0x040fe40003fc6270 */
[----:B------:R1:W2:Y:S01]  /*137a0*/  I2F R15, R4 ;  /* 0x00000004000f7306 */ /* 0x0002a20000201400 */
[----:B------:R-:W-:-:S02]  /*137b0*/  ISETP.GE.AND P5, PT, R3, R251, PT ;  /* 0x000000fb0300720c */ /* 0x000fc40003fa6270 */
[----:B------:R-:W-:Y:S02]  /*137c0*/  IABS R2, R2 ;  /* 0x0000000200027213 */ /* 0x000fe40000000000 */
[C---:B------:R-:W-:Y:S02]  /*137d0*/  ISETP.GE.AND P4, PT, R3.reuse, R250, PT ;  /* 0x000000fa0300720c */ /* 0x040fe40003f86270 */
[C---:B------:R-:W-:Y:S02]  /*137e0*/  ISETP.GE.AND P1, PT, R3.reuse, R249, PT ;  /* 0x000000f90300720c */ /* 0x040fe40003f26270 */
[C---:B------:R-:W-:Y:S02]  /*137f0*/  ISETP.LT.OR P6, PT, R3.reuse, R247, P6 ;  /* 0x000000f70300720c */ /* 0x040fe400037c1670 */
[C---:B------:R-:W-:Y:S02]  /*13800*/  ISETP.LT.OR P5, PT, R3.reuse, R246, P5 ;  /* 0x000000f60300720c */ /* 0x040fe40002fa1670 */
[----:B------:R-:W-:-:S02]  /*13810*/  ISETP.LT.OR P4, PT, R3, R245, P4 ;  /* 0x000000f50300720c */ /* 0x000fc40002781670 */
        /* <DEDUP_REMOVED lines=14> */
[----:B------:R-:W-:Y:S02]  /*13900*/  IABS R4, R4 ;  /* 0x0000000400047213 */ /* 0x000fe40000000000 */
[----:B------:R-:W-:Y:S01]  /*13910*/  FSEL R60, R3, -INF , !P0 ;  /* 0xff800000033c7808 */ /* 0x000fe20004000000 */
[----:B---3--:R-:W-:Y:S01]  /*13920*/  FFMA.FTZ R8, R8, -UR21, R57 ;  /* 0x8000001508087c23 */ /* 0x008fe20008010039 */
[----:B------:R-:W-:Y:S01]  /*13930*/  ISETP.GE.AND P0, PT, R2, R252, PT ;  /* 0x000000fc0200720c */ /* 0x000fe20003f06270 */
[----:B------:R-:W-:Y:S01]  /*13940*/  IMAD.MOV.U32 R5, RZ, RZ, R4 ;  /* 0x000000ffff057224 */ /* 0x000fe200078e0004 */
[----:B------:R-:W-:Y:S01]  /*13950*/  IABS R4, R6 ;  /* 0x0000000600047213 */ /* 0x000fe20000000000 */
[----:B------:R-:W-:Y:S01]  /*13960*/  FFMA.FTZ R6, R10, -UR21, R141 ;  /* 0x800000150a067c23 */ /* 0x000fe2000801008d */
[----:B------:R-:W-:Y:S01]  /*13970*/  FSEL R66, R8, -INF , !P4 ;  /* 0xff80000008427808 */ /* 0x000fe20006000000 */
[----:B------:R1:W2:Y:S01]  /*13980*/  I2F R7, R5 ;  /* 0x0000000500077306 */ /* 0x0002a20000201400 */
[----:B------:R-:W-:-:S02]  /*13990*/  ISETP.GE.AND P4, PT, R2, R249, PT ;  /* 0x000000f90200720c */ /* 0x000fc40003f86270 */
[----:B------:R-:W-:Y:S02]  /*139a0*/  FSEL R64, R6, -INF , !P6 ;  /* 0xff80000006407808 */ /* 0x000fe40007000000 */
[C---:B------:R-:W-:Y:S02]  /*139b0*/  ISETP.GE.AND P6, PT, R2.reuse, R251, PT ;  /* 0x000000fb0200720c */ /* 0x040fe40003fc6270 */
[C---:B------:R-:W-:Y:S01]  /*139c0*/  ISETP.LT.OR P0, PT, R2.reuse, R247, P0 ;  /* 0x000000f70200720c */ /* 0x040fe20000701670 */
[----:B------:R-:W3:Y:S01]  /*139d0*/  I2F R4, R4 ;  /* 0x0000000400047306 */ /* 0x000ee20000201400 */
[C---:B------:R-:W-:Y:S02]  /*139e0*/  ISETP.LT.OR P6, PT, R2.reuse, R246, P6 ;  /* 0x000000f60200720c */ /* 0x040fe400037c1670 */
[----:B------:R-:W-:Y:S01]  /*139f0*/  ISETP.LT.OR P4, PT, R2, R244, P4 ;  /* 0x000000f40200720c */ /* 0x000fe20002781670 */
[----:B-1----:R-:W-:Y:S02]  /*13a00*/  FFMA.FTZ R5, R9, -UR21, R143 ;  /* 0x8000001509057c23 */ /* 0x002fe4000801008f */
[----:B--2---:R-:W-:-:S02]  /*13a10*/  FFMA.FTZ R12, R7, -UR21, R59 ;  /* 0x80000015070c7c23 */ /* 0x004fc4000801003b */
[----:B---3--:R-:W-:Y:S02]  /*13a20*/  FFMA.FTZ R11, R4, -UR21, R28 ;  /* 0x80000015040b7c23 */ /* 0x008fe4000801001c */
[----:B------:R-:W-:-:S03]  /*13a30*/  IMAD.IADD R4, R241, 0x1, -R2 ;  /* 0x00000001f1047824 */ /* 0x000fc600078e0a02 */
[----:B------:R-:W-:Y:S02]  /*13a40*/  FSEL R59, R11, -INF , !P0 ;  /* 0xff8000000b3b7808 */ /* 0x000fe40004000000 */
        /* <DEDUP_REMOVED lines=20> */
[----:B------:R-:W-:Y:S01]  /*13b90*/  IABS R3, R5 ;  /* 0x0000000500037213 */ /* 0x000fe20000000000 */
[--C-:B------:R-:W-:Y:S02]  /*13ba0*/  IMAD.IADD R5, R248, 0x1, -R2.reuse ;  /* 0x00000001f8057824 */ /* 0x100fe400078e0a02 */
        /* <DEDUP_REMOVED lines=10> */
[----:B------:R-:W-:Y:S02]  /*13c50*/  FSEL R5, R5, -INF , !P6 ;  /* 0xff80000005057808 */ /* 0x000fe40007000000 */
[C---:B------:R-:W-:Y:S02]  /*13c60*/  ISETP.GE.AND P6, PT, R2.reuse, R250, PT ;  /* 0x000000fa0200720c */ /* 0x040fe40003fc6270 */
[----:B------:R-:W-:Y:S01]  /*13c70*/  FSEL R31, R7, -INF , !P0 ;  /* 0xff800000071f7808 */ /* 0x000fe20004000000 */
[----:B------:R-:W3:Y:S01]  /*13c80*/  I2F R3, R3 ;  /* 0x0000000300037306 */ /* 0x000ee20000201400 */
[----:B------:R-:W-:Y:S01]  /*13c90*/  ISETP.LT.OR P6, PT, R2, R245, P6 ;  /* 0x000000f50200720c */ /* 0x000fe200037c1670 */
[----:B-1----:R-:W-:Y:S01]  /*13ca0*/  FFMA.FTZ R4, R9, -UR21, R52 ;  /* 0x8000001509047c23 */ /* 0x002fe20008010034 */
[----:B------:R-:W-:Y:S01]  /*13cb0*/  FSEL R9, R12, -INF , !P1 ;  /* 0xff8000000c097808 */ /* 0x000fe20004800000 */
[----:B--2---:R-:W-:Y:S01]  /*13cc0*/  FFMA.FTZ R6, R6, -UR21, R53 ;  /* 0x8000001506067c23 */ /* 0x004fe20008010035 */
[----:B------:R-:W-:-:S02]  /*13cd0*/  ISETP.GE.AND P1, PT, R2, R252, PT ;  /* 0x000000fc0200720c */ /* 0x000fc40003f26270 */
[----:B------:R-:W-:Y:S01]  /*13ce0*/  FSEL R135, R4, -INF , !P5 ;  /* 0xff80000004877808 */ /* 0x000fe20006800000 */
[----:B------:R-:W-:Y:S01]  /*13cf0*/  FFMA.FTZ R4, R13, -UR21, R54 ;  /* 0x800000150d047c23 */ /* 0x000fe20008010036 */
[C---:B------:R-:W-:Y:S01]  /*13d00*/  ISETP.GE.AND P5, PT, R2.reuse, R249, PT ;  /* 0x000000f90200720c */ /* 0x040fe20003fa6270 */
[----:B---3--:R-:W-:Y:S01]  /*13d10*/  FFMA.FTZ R15, R3, -UR21, R55 ;  /* 0x80000015030f7c23 */ /* 0x008fe20008010037 */
[C---:B------:R-:W-:Y:S01]  /*13d20*/  ISETP.LT.OR P1, PT, R2.reuse, R247, P1 ;  /* 0x000000f70200720c */ /* 0x040fe20000f21670 */
[----:B------:R-:W-:Y:S01]  /*13d30*/  STL [R1+0x20], R9 ;  /* 0x0000200901007387 */ /* 0x000fe20000100800 */
[----:B------:R-:W-:Y:S02]  /*13d40*/  ISETP.LT.OR P5, PT, R2, R244, P5 ;  /* 0x000000f40200720c */ /* 0x000fe40002fa1670 */
[----:B------:R-:W-:Y:S01]  /*13d50*/  IADD3 R2, R0, 0x20, RZ ;  /* 0x0000002000027810 */ /* 0x000fe20007ffe0ff */
[----:B------:R1:W-:Y:S01]  /*13d60*/  STL [R1+0x18], R5 ;  /* 0x0000180501007387 */ /* 0x0003e20000100800 */
[----:B------:R-:W-:-:S02]  /*13d70*/  FSEL R56, R4, -INF , !P4 ;  /* 0xff80000004387808 */ /* 0x000fc40006000000 */
[----:B------:R-:W-:Y:S01]  /*13d80*/  FSEL R20, R6, -INF , !P6 ;  /* 0xff80000006147808 */ /* 0x000fe20007000000 */
[--C-:B------:R-:W-:Y:S01]  /*13d90*/  IMAD.IADD R3, R242, 0x1, -R2.reuse ;  /* 0x00000001f2037824 */ /* 0x100fe200078e0a02 */
[C---:B------:R-:W-:Y:S02]  /*13da0*/  ISETP.GE.AND P4, PT, R2.reuse, R252, PT ;  /* 0x000000fc0200720c */ /* 0x040fe40003f86270 */
[C---:B------:R-:W-:Y:S02]  /*13db0*/  ISETP.GE.AND P0, PT, R2.reuse, R250, PT ;  /* 0x000000fa0200720c */ /* 0x040fe40003f06270 */
[----:B------:R-:W-:Y:S02]  /*13dc0*/  IABS R3, R3 ;  /* 0x0000000300037213 */ /* 0x000fe40000000000 */
[C---:B------:R-:W-:Y:S02]  /*13dd0*/  ISETP.GE.AND P6, PT, R2.reuse, R249, PT ;  /* 0x000000f90200720c */ /* 0x040fe40003fc6270 */
[C---:B------:R-:W-:Y:S01]  /*13de0*/  ISETP.LT.OR P4, PT, R2.reuse, R247, P4 ;  /* 0x000000f70200720c */ /* 0x040fe20002781670 */
[----:B------:R-:W-:Y:S01]  /*13df0*/  IMAD.MOV.U32 R4, RZ, RZ, R3 ;  /* 0x000000ffff047224 */ /* 0x000fe200078e0003 */
[C---:B------:R-:W-:Y:S01]  /*13e00*/  ISETP.LT.OR P0, PT, R2.reuse, R245, P0 ;  /* 0x000000f50200720c */ /* 0x040fe20000701670 */
[----:B------:R-:W-:Y:S01]  /*13e10*/  IMAD.IADD R3, R241, 0x1, -R2 ;  /* 0x00000001f1037824 */ /* 0x000fe200078e0a02 */
[----:B------:R-:W-:Y:S01]  /*13e20*/  ISETP.LT.OR P6, PT, R2, R244, P6 ;  /* 0x000000f40200720c */ /* 0x000fe200037c1670 */
[----:B------:R2:W3:Y:S01]  /*13e30*/  I2F R11, R4 ;  /* 0x00000004000b7306 */ /* 0x0004e20000201400 */
[----:B------:R-:W-:-:S02]  /*13e40*/  FSEL R134, R15, -INF , !P5 ;  /* 0xff8000000f867808 */ /* 0x000fc40006800000 */
[----:B------:R-:W-:Y:S01]  /*13e50*/  IABS R3, R3 ;  /* 0x0000000300037213 */ /* 0x000fe20000000000 */
[----:B-1----:R-:W-:-:S05]  /*13e60*/  FFMA.FTZ R5, R8, -UR21, R29 ;  /* 0x8000001508057c23 */ /* 0x002fca000801001d */
[----:B------:R-:W-:Y:S02]  /*13e70*/  FSEL R61, R5, -INF , !P1 ;  /* 0xff800000053d7808 */ /* 0x000fe40004800000 */
[C---:B------:R-:W-:Y:S01]  /*13e80*/  ISETP.GE.AND P1, PT, R2.reuse, R251, PT ;  /* 0x000000fb0200720c */ /* 0x040fe20003f26270 */
[----:B--2---:R-:W-:Y:S02]  /*13e90*/  IMAD.MOV.U32 R4, RZ, RZ, R3 ;  /* 0x000000ffff047224 */ /* 0x004fe400078e0003 */
[----:B------:R-:W-:Y:S01]  /*13ea0*/  IMAD.IADD R3, R243, 0x1, -R2 ;  /* 0x00000001f3037824 */ /* 0x000fe200078e0a02 */
[----:B------:R-:W-:Y:S01]  /*13eb0*/  ISETP.LT.OR P1, PT, R2, R246, P1 ;  /* 0x000000f60200720c */ /* 0x000fe20000f21670 */
[----:B------:R1:W-:Y:S01]  /*13ec0*/  I2F R10, R4 ;  /* 0x00000004000a7306 */ /* 0x0003e20000201400 */
[----:B---3--:R-:W-:Y:S02]  /*13ed0*/  FFMA.FTZ R6, R11, -UR21, R48 ;  /* 0x800000150b067c23 */ /* 0x008fe40008010030 */
        /* <DEDUP_REMOVED lines=18> */
[----:B------:R-:W-:-:S05]  /*14000*/  IABS R3, R3 ;  /* 0x0000000300037213 */ /* 0x000fca0000000000 */
[----:B-1----:R-:W-:Y:S01]  /*14010*/  IMAD.MOV.U32 R4, RZ, RZ, R3 ;  /* 0x000000ffff047224 */ /* 0x002fe200078e0003 */
[----:B------:R-:W-:Y:S01]  /*14020*/  IABS R3, R5 ;  /* 0x0000000500037213 */ /* 0x000fe20000000000 */
[----:B------:R-:W-:Y:S02]  /*14030*/  FFMA.FTZ R5, R10, -UR21, R50 ;  /* 0x800000150a057c23 */ /* 0x000fe40008010032 */
[----:B------:R1:W2:Y:S01]  /*14040*/  I2F R7, R4 ;  /* 0x0000000400077306 */ /* 0x0002a20000201400 */
[----:B---3--:R-:W-:Y:S02]  /*14050*/  FFMA.FTZ R14, R8, -UR21, R49 ;  /* 0x80000015080e7c23 */ /* 0x008fe40008010031 */
[----:B------:R-:W-:Y:S02]  /*14060*/  FSEL R42, R5, -INF , !P1 ;  /* 0xff800000052a7808 */ /* 0x000fe40004800000 */
[----:B------:R-:W-:Y:S02]  /*14070*/  ISETP.GE.AND P1, PT, R2, R250, PT ;  /* 0x000000fa0200720c */ /* 0x000fe40003f26270 */
[----:B------:R-:W-:Y:S01]  /*14080*/  FSEL R35, R14, -INF , !P5 ;  /* 0xff8000000e237808 */ /* 0x000fe20006800000 */
[----:B------:R-:W3:Y:S01]  /*14090*/  I2F R3, R3 ;  /* 0x0000000300037306 */ /* 0x000ee20000201400 */
[----:B------:R-:W-:Y:S01]  /*140a0*/  ISETP.LT.OR P1, PT, R2, R245, P1 ;  /* 0x000000f50200720c */ /* 0x000fe20000f21670 */
[----:B-1----:R-:W-:-:S02]  /*140b0*/  FFMA.FTZ R4, R9, -UR21, R40 ;  /* 0x8000001509047c23 */ /* 0x002fc40008010028 */
        /* <DEDUP_REMOVED lines=12> */
[----:B------:R-:W-:Y:S02]  /*14180*/  FSEL R52, R11, -INF , !P1 ;  /* 0xff8000000b347808 */ /* 0x000fe40004800000 */
[----:B------:R1:W2:Y:S01]  /*14190*/  I2F R15, R4 ;  /* 0x00000004000f7306 */ /* 0x0002a20000201400 */
[C---:B------:R-:W-:Y:S02]  /*141a0*/  ISETP.GE.AND P6, PT, R3.reuse, R252, PT ;  /* 0x000000fc0300720c */ /* 0x040fe40003fc6270 */
[----:B------:R-:W-:Y:S02]  /*141b0*/  IABS R2, R2 ;  /* 0x0000000200027213 */ /* 0x000fe40000000000 */
[C---:B------:R-:W-:Y:S02]  /*141c0*/  ISETP.GE.AND P5, PT, R3.reuse, R251, PT ;  /* 0x000000fb0300720c */ /* 0x040fe40003fa6270 */
[----:B------:R-:W-:-:S02]  /*141d0*/  ISETP.GE.AND P4, PT, R3, R250, PT ;  /* 0x000000fa0300720c */ /* 0x000fc40003f86270 */
[C---:B------:R-:W-:Y:S02]  /*141e0*/  ISETP.GE.AND P1, PT, R3.reuse, R249, PT ;  /* 0x000000f90300720c */ /* 0x040fe40003f26270 */
[C---:B------:R-:W-:Y:S02]  /*141f0*/  ISETP.LT.OR P6, PT, R3.reuse, R247, P6 ;  /* 0x000000f70300720c */ /* 0x040fe400037c1670 */
[C---:B------:R-:W-:Y:S02]  /*14200*/  ISETP.LT.OR P5, PT, R3.reuse, R246, P5 ;  /* 0x000000f60300720c */ /* 0x040fe40002fa1670 */
[C---:B------:R-:W-:Y:S01]  /*14210*/  ISETP.LT.OR P4, PT, R3.reuse, R245, P4 ;  /* 0x000000f50300720c */ /* 0x040fe20002781670 */
[----:B-1----:R-:W-:Y:S01]  /*14220*/  IMAD.MOV.U32 R4, RZ, RZ, R2 ;  /* 0x000000ffff047224 */ /* 0x002fe200078e0002 */
[----:B------:R-:W-:Y:S01]  /*14230*/  ISETP.LT.OR P1, PT, R3, R244, P1 ;  /* 0x000000f40300720c */ /* 0x000fe20000f21670 */
        /* <DEDUP_REMOVED lines=29> */
[----:B--2---:R-:W-:-:S03]  /*14410*/  FFMA.FTZ R12, R7, -UR21, R138 ;  /* 0x80000015070c7c23 */ /* 0x004fc6000801008a */
[----:B------:R-:W-:Y:S02]  /*14420*/  FSEL R36, R5, -INF , !P5 ;  /* 0xff80000005247808 */ /* 0x000fe40006800000 */
[----:B------:R-:W-:Y:S01]  /*14430*/  ISETP.GE.AND P5, PT, R2, R250, PT ;  /* 0x000000fa0200720c */ /* 0x000fe20003fa6270 */
[----:B---3--:R-:W-:Y:S02]  /*14440*/  FFMA.FTZ R11, R4, -UR21, R37 ;  /* 0x80000015040b7c23 */ /* 0x008fe40008010025 */
[----:B------:R-:W-:Y:S01]  /*14450*/  IMAD.IADD R4, R241, 0x1, -R2 ;  /* 0x00000001f1047824 */ /* 0x000fe200078e0a02 */
[----:B------:R-:W-:Y:S02]  /*14460*/  ISETP.LT.OR P5, PT, R2, R245, P5 ;  /* 0x000000f50200720c */ /* 0x000fe40002fa1670 */
[----:B------:R-:W-:Y:S02]  /*14470*/  FSEL R218, R11, -INF , !P0 ;  /* 0xff8000000bda7808 */ /* 0x000fe40004000000 */
[----:B------:R-:W-:-:S05]  /*14480*/  IABS R3, R4 ;  /* 0x0000000400037213 */ /* 0x000fca0000000000 */
[----:B------:R-:W-:Y:S02]  /*14490*/  IMAD.MOV.U32 R4, RZ, RZ, R3 ;  /* 0x000000ffff047224 */ /* 0x000fe400078e0003 */
        /* <DEDUP_REMOVED lines=41> */
[----:B------:R1:W-:Y:S01]  /*14730*/  STL [R1], R9 ;  /* 0x0000000901007387 */ /* 0x0003e20000100800 */
[----:B------:R-:W-:Y:S02]  /*14740*/  ISETP.LT.OR P5, PT, R2, R244, P5 ;  /* 0x000000f40200720c */ /* 0x000fe40002fa1670 */
[----:B------:R-:W-:Y:S02]  /*14750*/  IADD3 R2, R0, 0x31, RZ ;  /* 0x0000003100027810 */ /* 0x000fe40007ffe0ff */
[----:B------:R-:W-:-:S02]  /*14760*/  FSEL R50, R4, -INF , !P4 ;  /* 0xff80000004327808 */ /* 0x000fc40006000000 */
[----:B------:R-:W-:Y:S01]  /*14770*/  FSEL R215, R5, -INF , !P1 ;  /* 0xff80000005d77808 */ /* 0x000fe20004800000 */
[--C-:B------:R-:W-:Y:S01]  /*14780*/  IMAD.IADD R3, R242, 0x1, -R2.reuse ;  /* 0x00000001f2037824 */ /* 0x100fe200078e0a02 */
[----:B------:R-:W-:Y:S02]  /*14790*/  FSEL R217, R6, -INF , !P6 ;  /* 0xff80000006d97808 */ /* 0x000fe40007000000 */
[C---:B------:R-:W-:Y:S02]  /*147a0*/  ISETP.GE.AND P4, PT, R2.reuse, R252, PT ;  /* 0x000000fc0200720c */ /* 0x040fe40003f86270 */
[----:B------:R-:W-:Y:S02]  /*147b0*/  IABS R3, R3 ;  /* 0x0000000300037213 */ /* 0x000fe40000000000 */
[C---:B------:R-:W-:Y:S02]  /*147c0*/  ISETP.GE.AND P1, PT, R2.reuse, R251, PT ;  /* 0x000000fb0200720c */ /* 0x040fe40003f26270 */
[C---:B------:R-:W-:Y:S01]  /*147d0*/  ISETP.GE.AND P0, PT, R2.reuse, R250, PT ;  /* 0x000000fa0200720c */ /* 0x040fe20003f06270 */
[----:B------:R-:W-:Y:S01]  /*147e0*/  IMAD.MOV.U32 R4, RZ, RZ, R3 ;  /* 0x000000ffff047224 */ /* 0x000fe200078e0003 */
[C---:B------:R-:W-:Y:S01]  /*147f0*/  ISETP.GE.AND P6, PT, R2.reuse, R249, PT ;  /* 0x000000f90200720c */ /* 0x040fe20003fc6270 */
[----:B------:R-:W-:Y:S01]  /*14800*/  IMAD.IADD R3, R241, 0x1, -R2 ;  /* 0x00000001f1037824 */ /* 0x000fe200078e0a02 */
[C---:B------:R-:W-:Y:S01]  /*14810*/  ISETP.LT.OR P4, PT, R2.reuse, R247, P4 ;  /* 0x000000f70200720c */ /* 0x040fe20002781670 */
[----:B------:R2:W3:Y:S01]  /*14820*/  I2F R11, R4 ;  /* 0x00000004000b7306 */ /* 0x0004e20000201400 */
[----:B------:R-:W-:-:S02]  /*14830*/  ISETP.LT.OR P1, PT, R2, R246, P1 ;  /* 0x000000f60200720c */ /* 0x000fc40000f21670 */
[----:B------:R-:W-:Y:S02]  /*14840*/  IABS R3, R3 ;  /* 0x0000000300037213 */ /* 0x000fe40000000000 */
[C---:B------:R-:W-:Y:S02]  /*14850*/  ISETP.LT.OR P0, PT, R2.reuse, R245, P0 ;  /* 0x000000f50200720c */ /* 0x040fe40000701670 */
[----:B------:R-:W-:Y:S01]  /*14860*/  ISETP.LT.OR P6, PT, R2, R244, P6 ;  /* 0x000000f40200720c */ /* 0x000fe200037c1670 */
[----:B--2---:R-:W-:Y:S02]  /*14870*/  IMAD.MOV.U32 R4, RZ, RZ, R3 ;  /* 0x000000ffff047224 */ /* 0x004fe400078e0003 */
[----:B------:R-:W-:Y:S02]  /*14880*/  IMAD.IADD R3, R243, 0x1, -R2 ;  /* 0x00000001f3037824 */ /* 0x000fe400078e0a02 */
[----:B------:R2:W4:Y:S01]  /*14890*/  I2F R10, R4 ;  /* 0x00000004000a7306 */ /* 0x0005220000201400 */
[----:B---3--:R-:W-:-:S02]  /*148a0*/  FFMA.FTZ R6, R11, -UR21, R75 ;  /* 0x800000150b067c23 */ /* 0x008fc4000801004b */
[----:B------:R-:W-:Y:S01]  /*148b0*/  IABS R3, R3 ;  /* 0x0000000300037213 */ /* 0x000fe20000000000 */
[----:B------:R3:W5:Y:S04]  /*148c0*/  LDL.LU R75, [R1+0x9c] ;  /* 0x00009c00014b7983 */ /* 0x0007680000300800 */
[----:B-1----:R1:W-:Y:S01]  /*148d0*/  I2F R9, R3 ;  /* 0x0000000300097306 */ /* 0x0023e20000201400 */
[----:B--2---:R-:W-:Y:S01]  /*148e0*/  IMAD.IADD R4, R248, 0x1, -R2 ;  /* 0x00000001f8047824 */ /* 0x004fe200078e0a02 */
[----:B------:R-:W-:-:S04]  /*148f0*/  IADD3 R2, R0, 0x38, RZ ;  /* 0x0000003800027810 */ /* 0x000fc80007ffe0ff */
[----:B------:R-:W-:Y:S01]  /*14900*/  IABS R4, R4 ;  /* 0x0000000400047213 */ /* 0x000fe20000000000 */
[--C-:B------:R-:W-:Y:S02]  /*14910*/  IMAD.IADD R5, R243, 0x1, -R2.reuse ;  /* 0x00000001f3057824 */ /* 0x100fe400078e0a02 */
[----:B-1----:R-:W-:Y:S01]  /*14920*/  IMAD.IADD R3, R242, 0x1, -R2 ;  /* 0x00000001f2037824 */ /* 0x002fe200078e0a02 */
[----:B------:R1:W-:Y:S04]  /*14930*/  I2F R13, R4 ;  /* 0x00000004000d7306 */ /* 0x0003e80000201400 */
[----:B------:R-:W-:-:S05]  /*14940*/  IABS R3, R3 ;  /* 0x0000000300037213 */ /* 0x000fca0000000000 */
[----:B-1----:R-:W-:Y:S02]  /*14950*/  IMAD.MOV.U32 R4, RZ, RZ, R3 ;  /* 0x000000ffff047224 */ /* 0x002fe400078e0003 */
[----:B------:R-:W-:Y:S02]  /*14960*/  IMAD.IADD R3, R241, 0x1, -R2 ;  /* 0x00000001f1037824 */ /* 0x000fe400078e0a02 */
[----:B------:R1:W2:Y:S03]  /*14970*/  I2F R8, R4 ;  /* 0x0000000400087306 */ /* 0x0002a60000201400 */
[----:B------:R-:W-:-:S05]  /*14980*/  IABS R3, R3 ;  /* 0x0000000300037213 */ /* 0x000fca0000000000 */
[----:B-1----:R-:W-:Y:S01]  /*14990*/  IMAD.MOV.U32 R4, RZ, RZ, R3 ;  /* 0x000000ffff047224 */ /* 0x002fe200078e0003 */
[----:B------:R-:W-:-:S03]  /*149a0*/  IABS R3, R5 ;  /* 0x0000000500037213 */ /* 0x000fc60000000000 */
[----:B------:R1:W1:Y:S08]  /*149b0*/  I2F R7, R4 ;  /* 0x0000000400077306 */ /* 0x0002700000201400 */
[----:B------:R-:W3:Y:S01]  /*149c0*/  I2F R3, R3 ;  /* 0x0000000300037306 */ /* 0x000ee20000201400 */
[----:B----4-:R-:W-:Y:S01]  /*149d0*/  FFMA.FTZ R5, R10, -UR21, R74 ;  /* 0x800000150a057c23 */ /* 0x010fe2000801004a */
[----:B------:R-:W-:-:S02]  /*149e0*/  FSEL R209, R6, -INF , !P4 ;  /* 0xff80000006d17808 */ /* 0x000fc40006000000 */
[----:B------:R-:W-:Y:S01]  /*149f0*/  IADD3 R0, R0, 0x39, RZ ;  /* 0x0000003900007810 */ /* 0x000fe20007ffe0ff */
[----:B--2---:R-:W-:Y:S02]  /*14a00*/  FFMA.FTZ R8, R8, -UR21, R73 ;  /* 0x8000001508087c23 */ /* 0x004fe40008010049 */
[----:B-1----:R-:W-:Y:S01]  /*14a10*/  FFMA.FTZ R4, R9, -UR21, R45 ;  /* 0x8000001509047c23 */ /* 0x002fe2000801002d */
[----:B------:R-:W-:Y:S01]  /*14a20*/  FSEL R210, R5, -INF , !P1 ;  /* 0xff80000005d27808 */ /* 0x000fe20004800000 */
[----:B------:R-:W-:Y:S01]  /*14a30*/  FFMA.FTZ R7, R7, -UR21, R213 ;  /* 0x8000001507077c23 */ /* 0x000fe200080100d5 */
[----:B------:R-:W-:Y:S01]  /*14a40*/  FSEL R213, R12, -INF , !P5 ;  /* 0xff8000000cd57808 */ /* 0x000fe20006800000 */
[----:B------:R1:W5:Y:S01]  /*14a50*/  LDL.LU R74, [R1+0x98] ;  /* 0x00009800014a7983 */ /* 0x0003620000300800 */
[----:B------:R-:W-:Y:S01]  /*14a60*/  ISETP.GE.AND P5, PT, R2, R252, PT ;  /* 0x000000fc0200720c */ /* 0x000fe20003fa6270 */
[----:B---3--:R-:W-:Y:S01]  /*14a70*/  FFMA.FTZ R10, R3, -UR21, R212 ;  /* 0x80000015030a7c23 */ /* 0x008fe200080100d4 */
[----:B------:R-:W-:-:S02]  /*14a80*/  FSEL R212, R4, -INF , !P0 ;  /* 0xff80000004d47808 */ /* 0x000fc40004000000 */
[C---:B------:R-:W-:Y:S01]  /*14a90*/  ISETP.GE.AND P4, PT, R2.reuse, R251, PT ;  /* 0x000000fb0200720c */ /* 0x040fe20003f86270 */
[----:B------:R-:W-:Y:S01]  /*14aa0*/  FFMA.FTZ R9, R13, -UR21, R47 ;  /* 0x800000150d097c23 */ /* 0x000fe2000801002f */
[C---:B------:R-:W-:Y:S01]  /*14ab0*/  ISETP.GE.AND P1, PT, R2.reuse, R250, PT ;  /* 0x000000fa0200720c */ /* 0x040fe20003f26270 */
[----:B------:R1:W5:Y:S01]  /*14ac0*/  LDL.LU R73, [R1+0x94] ;  /* 0x0000940001497983 */ /* 0x0003620000300800 */
[----:B------:R-:W-:Y:S01]  /*14ad0*/  ISETP.GE.AND P0, PT, R2, R249, PT ;  /* 0x000000f90200720c */ /* 0x000fe20003f06270 */
[----:B------:R-:W-:Y:S01]  /*14ae0*/  IMAD.IADD R3, R248, 0x1, -R2 ;  /* 0x00000001f8037824 */ /* 0x000fe200078e0a02 */
[C---:B------:R-:W-:Y:S02]  /*14af0*/  ISETP.LT.OR P5, PT, R2.reuse, R247, P5 ;  /* 0x000000f70200720c */ /* 0x040fe40002fa1670 */
[C---:B------:R-:W-:Y:S02]  /*14b00*/  ISETP.LT.OR P4, PT, R2.reuse, R246, P4 ;  /* 0x000000f60200720c */ /* 0x040fe40002781670 */
[----:B------:R-:W-:-:S02]  /*14b10*/  ISETP.LT.OR P1, PT, R2, R245, P1 ;  /* 0x000000f50200720c */ /* 0x000fc40000f21670 */
[----:B------:R-:W-:Y:S01]  /*14b20*/  ISETP.LT.OR P0, PT, R2, R244, P0 ;  /* 0x000000f40200720c */ /* 0x000fe20000701670 */
[----:B------:R-:W-:Y:S01]  /*14b30*/  IMAD.IADD R2, R242, 0x1, -R0 ;  /* 0x00000001f2027824 */ /* 0x000fe200078e0a00 */
[----:B------:R-:W-:-:S04]  /*14b40*/  IABS R3, R3 ;  /* 0x0000000300037213 */ /* 0x000fc80000000000 */
[----:B------:R-:W-:Y:S01]  /*14b50*/  IABS R2, R2 ;  /* 0x0000000200027213 */ /* 0x000fe20000000000 */
[----:B------:R2:W3:Y:S08]  /*14b60*/  I2F R5, R3 ;  /* 0x0000000300057306 */ /* 0x0004f00000201400 */
[----:B------:R4:W1:Y:S01]  /*14b70*/  I2F R4, R2 ;  /* 0x0000000200047306 */ /* 0x0008620000201400 */
[----:B--2---:R-:W-:-:S02]  /*14b80*/  IMAD.IADD R3, R241, 0x1, -R0 ;  /* 0x00000001f1037824 */ /* 0x004fc400078e0a00 */
[----:B----4-:R-:W-:-:S03]  /*14b90*/  IMAD.IADD R2, R243, 0x1, -R0 ;  /* 0x00000001f3027824 */ /* 0x010fc600078e0a00 */
[----:B------:R-:W-:Y:S02]  /*14ba0*/  IABS R3, R3 ;  /* 0x0000000300037213 */ /* 0x000fe40000000000 */
[----:B------:R-:W-:Y:S02]  /*14bb0*/  IABS R2, R2 ;  /* 0x0000000200027213 */ /* 0x000fe40000000000 */
[----:B------:R-:W-:Y:S02]  /*14bc0*/  FSEL R138, R7, -INF , !P4 ;  /* 0xff800000078a7808 */ /* 0x000fe40006000000 */
[----:B------:R2:W4:Y:S01]  /*14bd0*/  I2F R7, R3 ;  /* 0x0000000300077306 */ /* 0x0005220000201400 */
[----:B------:R-:W-:Y:S02]  /*14be0*/  FSEL R211, R9, -INF , !P6 ;  /* 0xff80000009d37808 */ /* 0x000fe40007000000 */
[----:B------:R-:W-:Y:S02]  /*14bf0*/  FSEL R15, R8, -INF , !P5 ;  /* 0xff800000080f7808 */ /* 0x000fe40006800000 */
[----:B------:R-:W-:-:S02]  /*14c00*/  FSEL R208, R10, -INF , !P1 ;  /* 0xff8000000ad07808 */ /* 0x000fc40004800000 */
[C---:B------:R-:W-:Y:S02]  /*14c10*/  ISETP.GE.AND P6, PT, R0.reuse, R252, PT ;  /* 0x000000fc0000720c */ /* 0x040fe40003fc6270 */
[----:B------:R-:W-:Y:S01]  /*14c20*/  ISETP.GE.AND P5, PT, R0, R251, PT ;  /* 0x000000fb0000720c */ /* 0x000fe20003fa6270 */
[----:B--2---:R-:W-:Y:S02]  /*14c30*/  IMAD.MOV.U32 R3, RZ, RZ, R2 ;  /* 0x000000ffff037224 */ /* 0x004fe400078e0002 */
[----:B------:R-:W-:Y:S01]  /*14c40*/  IMAD.IADD R2, R248, 0x1, -R0 ;  /* 0x00000001f8027824 */ /* 0x000fe200078e0a00 */
[C---:B------:R-:W-:Y:S02]  /*14c50*/  ISETP.GE.AND P4, PT, R0.reuse, R250, PT ;  /* 0x000000fa0000720c */ /* 0x040fe40003f86270 */
[----:B------:R-:W-:Y:S02]  /*14c60*/  ISETP.GE.AND P1, PT, R0, R249, PT ;  /* 0x000000f90000720c */ /* 0x000fe40003f26270 */
[----:B------:R-:W-:-:S02]  /*14c70*/  IABS R2, R2 ;  /* 0x0000000200027213 */ /* 0x000fc40000000000 */
[C---:B------:R-:W-:Y:S02]  /*14c80*/  ISETP.LT.OR P6, PT, R0.reuse, R247, P6 ;  /* 0x000000f70000720c */ /* 0x040fe400037c1670 */
[C---:B------:R-:W-:Y:S02]  /*14c90*/  ISETP.LT.OR P5, PT, R0.reuse, R246, P5 ;  /* 0x000000f60000720c */ /* 0x040fe40002fa1670 */
[C---:B------:R-:W-:Y:S02]  /*14ca0*/  ISETP.LT.OR P4, PT, R0.reuse, R245, P4 ;  /* 0x000000f50000720c */ /* 0x040fe40002781670 */
[----:B------:R-:W-:Y:S01]  /*14cb0*/  ISETP.LT.OR P1, PT, R0, R244, P1 ;  /* 0x000000f40000720c */ /* 0x000fe20000f21670 */
[----:B------:R-:W-:Y:S01]  /*14cc0*/  IMAD.MOV.U32 R0, RZ, RZ, R2 ;  /* 0x000000ffff007224 */ /* 0x000fe200078e0002 */
[----:B------:R4:W2:Y:S08]  /*14cd0*/  I2F R6, R3 ;  /* 0x0000000300067306 */ /* 0x0008b00000201400 */
[----:B------:R-:W2:Y:S01]  /*14ce0*/  I2F R0, R0 ;  /* 0x0000000000007306 */ /* 0x000ea20000201400 */
[----:B---3--:R-:W-:-:S02]  /*14cf0*/  FFMA.FTZ R5, R5, -UR21, R72 ;  /* 0x8000001505057c23 */ /* 0x008fc40008010048 */
[----:B------:R3:W5:Y:S01]  /*14d00*/  LDL.LU R72, [R1+0x90] ;  /* 0x0000900001487983 */ /* 0x0007620000300800 */
[----:B-1----:R-:W-:-:S03]  /*14d10*/  FFMA.FTZ R4, R4, -UR21, R71 ;  /* 0x8000001504047c23 */ /* 0x002fc60008010047 */
[----:B------:R3:W5:Y:S01]  /*14d20*/  LDL.LU R71, [R1+0x8c] ;  /* 0x00008c0001477983 */ /* 0x0007620000300800 */
[----:B----4-:R-:W-:Y:S02]  /*14d30*/  FFMA.FTZ R3, R7, -UR21, R70 ;  /* 0x8000001507037c23 */ /* 0x010fe40008010046 */
[----:B--2---:R-:W-:Y:S01]  /*14d40*/  FFMA.FTZ R2, R6, -UR21, R69 ;  /* 0x8000001506027c23 */ /* 0x004fe20008010045 */
[----:B------:R3:W5:Y:S04]  /*14d50*/  LDL.LU R70, [R1+0x88] ;  /* 0x0000880001467983 */ /* 0x0007680000300800 */
[----:B------:R3:W5:Y:S01]  /*14d60*/  LDL.LU R69, [R1+0x84] ;  /* 0x0000840001457983 */ /* 0x0007620000300800 */
[----:B------:R-:W-:-:S03]  /*14d70*/  FFMA.FTZ R0, R0, -UR21, R68 ;  /* 0x8000001500007c23 */ /* 0x000fc60008010044 */
[----:B------:R3:W5:Y:S01]  /*14d80*/  LDL.LU R68, [R1+0x80] ;  /* 0x0000800001447983 */ /* 0x0007620000300800 */
[----:B------:R-:W-:Y:S02]  /*14d90*/  FSEL R139, R5, -INF , !P0 ;  /* 0xff800000058b7808 */ /* 0x000fe40004000000 */
[----:B------:R-:W-:Y:S02]  /*14da0*/  PLOP3.LUT P0, PT, PT, PT, UP0, 0x80, 0x0 ;  /* 0x000000000000781c */ /* 0x000fe40003f0f008 */
[----:B------:R-:W-:Y:S02]  /*14db0*/  FSEL R13, R4, -INF , !P6 ;  /* 0xff800000040d7808 */ /* 0x000fe40007000000 */
[----:B------:R-:W-:Y:S02]  /*14dc0*/  FSEL R14, R3, -INF , !P5 ;  /* 0xff800000030e7808 */ /* 0x000fe40006800000 */
[----:B------:R-:W-:Y:S02]  /*14dd0*/  FSEL R132, R2, -INF , !P4 ;  /* 0xff80000002847808 */ /* 0x000fe40006000000 */
[----:B------:R-:W-:-:S05]  /*14de0*/  FSEL R133, R0, -INF , !P1 ;  /* 0xff80000000857808 */ /* 0x000fca0004800000 */
[----:B------:R-:W-:Y:S05]  /*14df0*/  @!P0 BRA `(.L_x_730) ;  /* 0x0000050000008947 */ /* 0x000fea0003800000 */
[----:B------:R-:W2:Y:S04]  /*14e00*/  LDL.64 R54, [R1+0x78] ;  /* 0x0000780001367983 */ /* 0x000ea80000100a00 */
[----:B------:R-:W4:Y:S01]  /*14e10*/  LDL.64 R140, [R1+0x70] ;  /* 0x00007000018c7983 */ /* 0x000f220000100a00 */
        /* <DEDUP_REMOVED lines=13> */
[----:B----4-:R-:W-:Y:S02]  /*14ef0*/  LEA.HI.X R2, R3, R141, R2, 0x6, P0 ;  /* 0x0000008d03027211 */ /* 0x010fe400000f3402 */
        /* <DEDUP_REMOVED lines=62> */
.L_x_732:
[----:B------:R-:W-:Y:S05]  /*152e0*/  BSYNC B0 ;  /* 0x0000000000007941 */ /* 0x000fea0003800000 */
.L_x_731:
[----:B------:R-:W0:Y:S02]  /*152f0*/  LDGDEPBAR ;  /* 0x00000000000079af */ /* 0x000e240000000000 */
.L_x_730:
[----:B-1----:R-:W2:Y:S04]  /*15300*/  LDL.LU R2, [R1+0x30] ;  /* 0x0000300001027983 */ /* 0x002ea80000300800 */
[----:B------:R-:W4:Y:S04]  /*15310*/  LDL.LU R0, [R1+0x2c] ;  /* 0x00002c0001007983 */ /* 0x000f280000300800 */
[----:B---3--:R-:W3:Y:S04]  /*15320*/  LDL.LU R4, [R1+0x24] ;  /* 0x0000240001047983 */ /* 0x008ee80000300800 */
[----:B------:R-:W3:Y:S01]  /*15330*/  LDL.LU R5, [R1+0x28] ;  /* 0x0000280001057983 */ /* 0x000ee20000300800 */
[----:B------:R-:W-:-:S02]  /*15340*/  MOV R39, R64 ;  /* 0x0000004000277202 */ /* 0x000fc40000000f00 */
[----:B------:R-:W-:Y:S01]  /*15350*/  MOV R11, R61 ;  /* 0x0000003d000b7202 */ /* 0x000fe20000000f00 */
[----:B------:R-:W-:Y:S01]  /*15360*/  STL [R1+0x9c], R231 ;  /* 0x00009ce701007387 */ /* 0x000fe20000100800 */
[----:B------:R-:W-:-:S03]  /*15370*/  MOV R43, R57 ;  /* 0x00000039002b7202 */ /* 0x000fc60000000f00 */
[----:B------:R1:W-:Y:S04]  /*15380*/  STL [R1+0x98], R230 ;  /* 0x000098e601007387 */ /* 0x0003e80000100800 */
[----:B-1----:R-:W3:Y:S04]  /*15390*/  LDL.LU R230, [R1+0x1c] ;  /* 0x00001c0001e67983 */ /* 0x002ee80000300800 */
[----:B------:R-:W-:Y:S04]  /*153a0*/  STL [R1+0x94], R229 ;  /* 0x000094e501007387 */ /* 0x000fe80000100800 */
[----:B------:R1:W-:Y:S04]  /*153b0*/  STL [R1+0x90], R228 ;  /* 0x000090e401007387 */ /* 0x0003e80000100800 */
[----:B-1----:R-:W3:Y:S04]  /*153c0*/  LDL.LU R228, [R1+0x20] ;  /* 0x0000200001e47983 */ /* 0x002ee80000300800 */
[----:B------:R-:W-:Y:S04]  /*153d0*/  STL [R1+0x8c], R227 ;  /* 0x00008ce301007387 */ /* 0x000fe80000100800 */
[----:B------:R1:W-:Y:S04]  /*153e0*/  STL [R1+0x88], R226 ;  /* 0x000088e201007387 */ /* 0x0003e80000100800 */
[----:B-1----:R-:W3:Y:S01]  /*153f0*/  LDL.LU R226, [R1+0x18] ;  /* 0x0000180001e27983 */ /* 0x002ee20000300800 */
[----:B------:R-:W-:Y:S01]  /*15400*/  IMAD.MOV.U32 R38, RZ, RZ, R33 ;  /* 0x000000ffff267224 */ /* 0x000fe200078e0021 */
[----:B------:R-:W-:-:S02]  /*15410*/  MOV R40, R21 ;  /* 0x0000001500287202 */ /* 0x000fc40000000f00 */
[----:B------:R1:W-:Y:S01]  /*15420*/  STL [R1+0x84], R225 ;  /* 0x000084e101007387 */ /* 0x0003e20000100800 */
[----:B------:R-:W-:Y:S02]  /*15430*/  MOV R227, R60 ;  /* 0x0000003c00e37202 */ /* 0x000fe40000000f00 */
[----:B------:R-:W-:Y:S01]  /*15440*/  MOV R37, R20 ;  /* 0x0000001400257202 */ /* 0x000fe20000000f00 */
[----:B------:R-:W3:Y:S01]  /*15450*/  LDL.LU R231, [R1+0x8] ;  /* 0x0000080001e77983 */ /* 0x000ee20000300800 */
[----:B------:R-:W-:Y:S02]  /*15460*/  MOV R229, R52 ;  /* 0x0000003400e57202 */ /* 0x000fe40000000f00 */
[----:B------:R-:W-:Y:S01]  /*15470*/  MOV R10, R28 ;  /* 0x0000001c000a7202 */ /* 0x000fe20000000f00 */
[----:B------:R1:W-:Y:S02]  /*15480*/  STL [R1+0x80], R220 ;  /* 0x000080dc01007387 */ /* 0x0003e40000100800 */
[----:B-1----:R-:W-:-:S02]  /*15490*/  IMAD.MOV.U32 R225, RZ, RZ, R56 ;  /* 0x000000ffffe17224 */ /* 0x002fc400078e0038 */
[----:B------:R-:W3:Y:S04]  /*154a0*/  LDL.LU R220, [R1] ;  /* 0x0000000001dc7983 */ /* 0x000ee80000300800 */
[----:B------:R-:W3:Y:S01]  /*154b0*/  LDL.LU R20, [R1+0x10] ;  /* 0x0000100001147983 */ /* 0x000ee20000300800 */
[----:B--2---:R-:W-:Y:S01]  /*154c0*/  MOV R9, R2 ;  /* 0x0000000200097202 */ /* 0x004fe20000000f00 */
[----:B----4-:R-:W-:Y:S01]  /*154d0*/  IMAD.MOV.U32 R7, RZ, RZ, R0 ;  /* 0x000000ffff077224 */ /* 0x010fe200078e0000 */
[----:B---3--:R-:W-:-:S04]  /*154e0*/  FMNMX.FTZ R0, R4, R17, !PT ;  /* 0x0000001104007209 */ /* 0x008fc80007810000 */
        /* <DEDUP_REMOVED lines=9> */
[----:B------:R-:W-:-:S04]  /*15580*/  FMNMX.FTZ R137, R39, R137, !PT ;  /* 0x0000008927897209 */ /* 0x000fc80007810000 */
[----:B------:R-:W-:Y:S02]  /*15590*/  FMNMX.FTZ R137, R59, R137, !PT ;  /* 0x000000893b897209 */ /* 0x000fe40007810000 */
[----:B------:R-:W-:Y:S02]  /*155a0*/  FMNMX.FTZ R0, R230, R0, !PT ;  /* 0x00000000e6007209 */ /* 0x000fe40007810000 */
        /* <DEDUP_REMOVED lines=18> */
[----:B------:R-:W-:-:S03]  /*156d0*/  FMNMX.FTZ R136, R14, R0, !PT ;  /* 0x000000000e887209 */ /* 0x000fc60007810000 */
[----:B------:R-:W1:Y:S04]  /*156e0*/  SHFL.BFLY PT, R0, R137, 0x2, 0x1f ;  /* 0x0c401f0089007f89 */ /* 0x000e6800000e0000 */
[----:B------:R-:W2:Y:S01]  /*156f0*/  SHFL.BFLY PT, R2, R136, 0x2, 0x1f ;  /* 0x0c401f0088027f89 */ /* 0x000ea200000e0000 */
[----:B-1----:R-:W-:Y:S02]  /*15700*/  FMNMX.FTZ R137, R137, R0, !PT ;  /* 0x0000000089897209 */ /* 0x002fe40007810000 */
[----:B--2---:R-:W-:-:S03]  /*15710*/  FMNMX.FTZ R136, R136, R2, !PT ;  /* 0x0000000288887209 */ /* 0x004fc60007810000 */
        /* <DEDUP_REMOVED lines=19> */
[C---:B------:R-:W-:Y:S01]  /*15850*/  FSEL R3, R137.reuse, RZ, P1 ;  /* 0x000000ff89037208 */ /* 0x040fe20000800000 */
[----:B------:R-:W-:Y:S01]  /*15860*/  FMUL.FTZ R12, R137, c[0x0][0x23c] ;  /* 0x00008f00890c7a20 */ /* 0x000fe20000410000 */
[----:B------:R-:W-:Y:S02]  /*15870*/  FMNMX.FTZ R2, R37, R2, !PT ;  /* 0x0000000225027209 */ /* 0x000fe40007810000 */
[----:B------:R-:W-:Y:S02]  /*15880*/  FMNMX.FTZ R0, R134, R0, !PT ;  /* 0x0000000086007209 */ /* 0x000fe40007810000 */
[----:B------:R-:W-:Y:S01]  /*15890*/  FSETP.NEU.FTZ.AND P0, PT, R136, -INF , PT ;  /* 0xff8000008800780b */ /* 0x000fe20003f1d000 */
[----:B------:R-:W-:Y:S01]  /*158a0*/  FADD.FTZ R4, R4, -R3 ;  /* 0x8000000304047221 */ /* 0x000fe20000010000 */
[----:B------:R-:W-:-:S02]  /*158b0*/  FMNMX.FTZ R2, R63, R2, !PT ;  /* 0x000000023f027209 */ /* 0x000fc40007810000 */
[----:B------:R-:W-:Y:S02]  /*158c0*/  FMNMX.FTZ R0, R41, R0, !PT ;  /* 0x0000000029007209 */ /* 0x000fe40007810000 */
[----:B------:R-:W-:Y:S02]  /*158d0*/  FSEL R3, R136, RZ, P0 ;  /* 0x000000ff88037208 */ /* 0x000fe40000000000 */
[----:B------:R-:W-:Y:S02]  /*158e0*/  FSEL R12, R12, RZ, P1 ;  /* 0x000000ff0c0c7208 */ /* 0x000fe40000800000 */
[----:B------:R-:W-:Y:S02]  /*158f0*/  FMNMX.FTZ R2, R229, R2, !PT ;  /* 0x00000002e5027209 */ /* 0x000fe40007810000 */
[----:B------:R-:W-:Y:S01]  /*15900*/  FMNMX.FTZ R0, R67, R0, !PT ;  /* 0x0000000043007209 */ /* 0x000fe20007810000 */
        /* <DEDUP_REMOVED lines=8> */
[----:B------:R-:W1:Y:S02]  /*15990*/  MUFU.EX2 R0, R4 ;  /* 0x0000000400007308 */ /* 0x000e640000000800 */
[-C--:B-1----:R-:W-:Y:S02]  /*159a0*/  FMUL.FTZ R44, R184, R0.reuse ;  /* 0x00000000b82c7220 */ /* 0x082fe40000410000 */
[----:B------:R-:W-:Y:S02]  /*159b0*/  FMUL.FTZ R184, R96, R0 ;  /* 0x0000000060b87220 */ /* 0x000fe40000410000 */
[----:B------:R-:W2:Y:S01]  /*159c0*/  LDL.LU R96, [R1+0x48] ;  /* 0x0000480001607983 */ /* 0x000ea20000300800 */
[----:B------:R-:W-:Y:S02]  /*159d0*/  FMNMX.FTZ R3, R217, R3, !PT ;  /* 0x00000003d9037209 */ /* 0x000fe40007810000 */
[----:B------:R-:W-:Y:S02]  /*159e0*/  FMNMX.FTZ R2, R213, R2, !PT ;  /* 0x00000002d5027209 */ /* 0x000fe40007810000 */
[----:B------:R-:W-:Y:S01]  /*159f0*/  FMNMX.FTZ R3, R212, R3, !PT ;  /* 0x00000003d4037209 */ /* 0x000fe20007810000 */
[----:B------:R-:W-:Y:S01]  /*15a00*/  FFMA.FTZ R4, R19, c[0x0][0x23c], -R12 ;  /* 0x00008f0013047a23 */ /* 0x000fe2000001080c */
[----:B------:R-:W-:-:S02]  /*15a10*/  FMNMX.FTZ R2, R211, R2, !PT ;  /* 0x00000002d3027209 */ /* 0x000fc40007810000 */
[----:B------:R-:W-:Y:S01]  /*15a20*/  FMNMX.FTZ R3, R208, R3, !PT ;  /* 0x00000003d0037209 */ /* 0x000fe20007810000 */
[----:B------:R1:W-:Y:S01]  /*15a30*/  MUFU.EX2 R28, R4 ;  /* 0x00000004001c7308 */ /* 0x0003e20000000800 */
[----:B------:R-:W-:Y:S01]  /*15a40*/  FMUL.FTZ R56, R152, R0 ;  /* 0x0000000098387220 */ /* 0x000fe20000410000 */
[----:B-1----:R-:W-:Y:S02]  /*15a50*/  FMNMX.FTZ R4, R139, R2, !PT ;  /* 0x000000028b047209 */ /* 0x002fe40007810000 */
[----:B------:R-:W-:Y:S01]  /*15a60*/  FMNMX.FTZ R2, R132, R3, !PT ;  /* 0x0000000384027209 */ /* 0x000fe20007810000 */
[----:B------:R-:W-:-:S04]  /*15a70*/  FMUL.FTZ R3, R6, c[0x0][0x23c] ;  /* 0x00008f0006037a20 */ /* 0x000fc80000410000 */
[----:B------:R-:W1:Y:S01]  /*15a80*/  SHFL.BFLY PT, R6, R2, 0x2, 0x1f ;  /* 0x0c401f0002067f89 */ /* 0x000e6200000e0000 */
[----:B------:R-:W-:Y:S01]  /*15a90*/  FMNMX.FTZ R4, R133, R4, !PT ;  /* 0x0000000485047209 */ /* 0x000fe20007810000 */
[-C--:B------:R-:W-:Y:S01]  /*15aa0*/  FFMA.FTZ R33, R20, R0.reuse, R8 ;  /* 0x0000000014217223 */ /* 0x080fe20000010008 */
[----:B------:R-:W-:Y:S01]  /*15ab0*/  MOV R152, R7 ;  /* 0x0000000700987202 */ /* 0x000fe20000000f00 */
[-C--:B------:R-:W-:Y:S02]  /*15ac0*/  FMUL.FTZ R64, R164, R0.reuse ;  /* 0x00000000a4407220 */ /* 0x080fe40000410000 */
[-C--:B------:R-:W-:Y:S01]  /*15ad0*/  FMUL.FTZ R65, R165, R0.reuse ;  /* 0x00000000a5417220 */ /* 0x080fe20000410000 */
[----:B------:R-:W3:Y:S01]  /*15ae0*/  SHFL.BFLY PT, R7, R4, 0x2, 0x1f ;  /* 0x0c401f0004077f89 */ /* 0x000ee200000e0000 */
        /* <DEDUP_REMOVED lines=12> */
[-C--:B-----5:R-:W-:Y:S02]  /*15bb0*/  FMUL.FTZ R20, R68, R0.reuse ;  /* 0x0000000044147220 */ /* 0x0a0fe40000410000 */
        /* <DEDUP_REMOVED lines=14> */
[----:B------:R4:W1:Y:S01]  /*15ca0*/  MUFU.EX2 R0, R3 ;  /* 0x0000000300007308 */ /* 0x0008620000000800 */
[----:B------:R-:W-:-:S07]  /*15cb0*/  FFMA.FTZ R5, R18, c[0x0][0x23c], -R12 ;  /* 0x00008f0012057a23 */ /* 0x000fce000001080c */
[----:B------:R1:W-:Y:S01]  /*15cc0*/  MUFU.EX2 R18, R5 ;  /* 0x0000000500127308 */ /* 0x0003e20000000800 */
[----:B----4-:R-:W-:-:S05]  /*15cd0*/  FMUL.FTZ R3, R136, c[0x0][0x23c] ;  /* 0x00008f0088037a20 */ /* 0x010fca0000410000 */
[----:B------:R-:W-:Y:S01]  /*15ce0*/  FSEL R3, R3, RZ, P0 ;  /* 0x000000ff03037208 */ /* 0x000fe20000000000 */
[----:B-1----:R-:W-:Y:S01]  /*15cf0*/  FFMA.FTZ R5, R16, c[0x0][0x23c], -R12 ;  /* 0x00008f0010057a23 */ /* 0x002fe2000001080c */
[----:B------:R-:W-:-:S03]  /*15d00*/  FMNMX.FTZ R2, R2, R6, !PT ;  /* 0x0000000602027209 */ /* 0x000fc60007810000 */
[----:B------:R1:W-:Y:S01]  /*15d10*/  MUFU.EX2 R17, R5 ;  /* 0x0000000500117308 */ /* 0x0003e20000000800 */
[----:B------:R-:W-:Y:S02]  /*15d20*/  MOV R116, R9 ;  /* 0x0000000900747202 */ /* 0x000fe40000000f00 */
[----:B---3--:R-:W-:Y:S01]  /*15d30*/  FMNMX.FTZ R4, R4, R7, !PT ;  /* 0x0000000704047209 */ /* 0x008fe20007810000 */
[----:B-1----:R-:W-:-:S04]  /*15d40*/  FFMA.FTZ R5, R22, c[0x0][0x23c], -R3 ;  /* 0x00008f0016057a23 */ /* 0x002fc80000010803 */
[----:B------:R1:W2:Y:S01]  /*15d50*/  MUFU.EX2 R9, R5 ;  /* 0x0000000500097308 */ /* 0x0002a20000000800 */
[----:B------:R-:W-:Y:S04]  /*15d60*/  SHFL.BFLY PT, R6, R4, 0x1, 0x1f ;  /* 0x0c201f0004067f89 */ /* 0x000fe800000e0000 */
[----:B-1----:R-:W1:Y:S01]  /*15d70*/  SHFL.BFLY PT, R5, R2, 0x1, 0x1f ;  /* 0x0c201f0002057f89 */ /* 0x002e6200000e0000 */
[----:B------:R-:W-:Y:S01]  /*15d80*/  MOV R84, R62 ;  /* 0x0000003e00547202 */ /* 0x000fe20000000f00 */
[----:B------:R-:W-:Y:S01]  /*15d90*/  IMAD.MOV.U32 R68, RZ, RZ, R67 ;  /* 0x000000ffff447224 */ /* 0x000fe200078e0043 */
[----:B------:R-:W-:Y:S01]  /*15da0*/  MOV R69, R66 ;  /* 0x0000004200457202 */ /* 0x000fe20000000f00 */
[----:B------:R-:W-:Y:S01]  /*15db0*/  IMAD.MOV.U32 R85, RZ, RZ, R59 ;  /* 0x000000ffff557224 */ /* 0x000fe200078e003b */
[----:B------:R-:W-:Y:S01]  /*15dc0*/  MOV R19, R50 ;  /* 0x0000003200137202 */ /* 0x000fe20000000f00 */
[----:B------:R-:W-:Y:S01]  /*15dd0*/  FFMA.FTZ R7, R23, c[0x0][0x23c], -R3 ;  /* 0x00008f0017077a23 */ /* 0x000fe20000010803 */
        /* <DEDUP_REMOVED lines=36> */
[----:B------:R-:W-:Y:S02]  /*16020*/  MOV R84, R135 ;  /* 0x0000008700547202 */ /* 0x000fe40000000f00 */
[----:B-1----:R-:W-:-:S04]  /*16030*/  FMNMX.FTZ R135, R2, R5, !PT ;  /* 0x0000000502877209 */ /* 0x002fc80007810000 */
[C---:B------:R-:W-:Y:S01]  /*16040*/  FSETP.NEU.FTZ.AND P0, PT, R135.reuse, -INF , PT ;  /* 0xff8000008700780b */ /* 0x040fe20003f1d000 */
[----:B------:R-:W-:Y:S01]  /*16050*/  FMUL.FTZ R2, R135, c[0x0][0x23c] ;  /* 0x00008f0087027a20 */ /* 0x000fe20000410000 */
[----:B------:R-:W-:Y:S02]  /*16060*/  MOV R113, R85 ;  /* 0x0000005500717202 */ /* 0x000fe40000000f00 */
[----:B------:R-:W-:Y:S02]  /*16070*/  MOV R85, R134 ;  /* 0x0000008600557202 */ /* 0x000fe40000000f00 */
[----:B------:R-:W-:Y:S02]  /*16080*/  FMNMX.FTZ R134, R4, R6, !PT ;  /* 0x0000000604867209 */ /* 0x000fe40007810000 */
[----:B------:R-:W-:-:S05]  /*16090*/  FSEL R2, R2, RZ, P0 ;  /* 0x000000ff02027208 */ /* 0x000fca0000000000 */
[----:B------:R-:W-:Y:S02]  /*160a0*/  FFMA.FTZ R4, R26, c[0x0][0x23c], -R2 ;  /* 0x00008f001a047a23 */ /* 0x000fe40000010802 */
[----:B--2---:R-:W-:Y:S02]  /*160b0*/  FFMA.FTZ R82, R96, R0, R9 ;  /* 0x0000000060527223 */ /* 0x004fe40000010009 */
[----:B------:R-:W-:-:S04]  /*160c0*/  FFMA.FTZ R0, R25, c[0x0][0x23c], -R3 ;  /* 0x00008f0019007a23 */ /* 0x000fc80000010803 */
[----:B------:R1:W-:Y:S01]  /*160d0*/  MUFU.EX2 R155, R0 ;  /* 0x00000000009b7308 */ /* 0x0003e20000000800 */
[----:B------:R-:W-:Y:S01]  /*160e0*/  MOV R96, R69 ;  /* 0x0000004500607202 */ /* 0x000fe20000000f00 */
[----:B-1----:R-:W-:-:S06]  /*160f0*/  FFMA.FTZ R0, R24, c[0x0][0x23c], -R3 ;  /* 0x00008f0018007a23 */ /* 0x002fcc0000010803 */
[----:B------:R1:W-:Y:S01]  /*16100*/  MUFU.EX2 R154, R0 ;  /* 0x00000000009a7308 */ /* 0x0003e20000000800 */
[----:B------:R-:W-:Y:S02]  /*16110*/  MOV R69, R153 ;  /* 0x0000009900457202 */ /* 0x000fe40000000f00 */
        /* <DEDUP_REMOVED lines=12> */
[----:B------:R-:W-:Y:S01]  /*161e0*/  MOV R129, R96 ;  /* 0x0000006000817202 */ /* 0x000fe20000000f00 */
[----:B------:R-:W-:Y:S01]  /*161f0*/  IMAD.MOV.U32 R97, RZ, RZ, R81 ;  /* 0x000000ffff617224 */ /* 0x000fe200078e0051 */
[----:B------:R-:W-:Y:S01]  /*16200*/  MOV R96, R35 ;  /* 0x0000002300607202 */ /* 0x000fe20000000f00 */
[----:B------:R-:W2:Y:S01]  /*16210*/  LDL.LU R81, [R1+0x4c] ;  /* 0x00004c0001517983 */ /* 0x000ea20000300800 */
[----:B-1----:R-:W-:Y:S01]  /*16220*/  FMUL.FTZ R35, R107, R4 ;  /* 0x000000046b237220 */ /* 0x002fe20000410000 */
[----:B------:R-:W-:Y:S02]  /*16230*/  MOV R107, R17 ;  /* 0x00000011006b7202 */ /* 0x000fe40000000f00 */
[----:B------:R-:W3:Y:S01]  /*16240*/  LDL.LU R17, [R1+0x50] ;  /* 0x0000500001117983 */ /* 0x000ee20000300800 */
[----:B------:R-:W-:Y:S01]  /*16250*/  FMUL.FTZ R0, R134, c[0x0][0x23c] ;  /* 0x00008f0086007a20 */ /* 0x000fe20000410000 */
[----:B------:R-:W1:Y:S04]  /*16260*/  MUFU.EX2 R5, R5 ;  /* 0x0000000500057308 */ /* 0x000e680000000800 */
[----:B------:R-:W-:-:S05]  /*16270*/  FSEL R0, R0, RZ, P0 ;  /* 0x000000ff00007208 */ /* 0x000fca0000000000 */
[----:B------:R-:W-:Y:S01]  /*16280*/  FFMA.FTZ R6, R27, c[0x0][0x23c], -R0 ;  /* 0x00008f001b067a23 */ /* 0x000fe20000010800 */
[----:B------:R-:W-:-:S05]  /*16290*/  MOV R128, R18 ;  /* 0x0000001200807202 */ /* 0x000fca0000000f00 */
[----:B------:R-:W3:Y:S01]  /*162a0*/  MUFU.EX2 R6, R6 ;  /* 0x0000000600067308 */ /* 0x000ee20000000800 */
[----:B------:R-:W-:Y:S02]  /*162b0*/  IMAD.MOV.U32 R117, RZ, RZ, R113 ;  /* 0x000000ffff757224 */ /* 0x000fe400078e0071 */
[----:B------:R-:W-:Y:S01]  /*162c0*/  IMAD.MOV.U32 R113, RZ, RZ, R33 ;  /* 0x000000ffff717224 */ /* 0x000fe200078e0021 */
[----:B------:R-:W-:Y:S01]  /*162d0*/  MOV R70, R84 ;  /* 0x0000005400467202 */ /* 0x000fe20000000f00 */
[----:B-1----:R-:W-:Y:S01]  /*162e0*/  FMUL.FTZ R33, R105, R5 ;  /* 0x0000000569217220 */ /* 0x002fe20000410000 */
[----:B------:R-:W-:Y:S01]  /*162f0*/  MOV R105, R128 ;  /* 0x0000008000697202 */ /* 0x000fe20000000f00 */
[----:B------:R-:W-:Y:S01]  /*16300*/  IMAD.MOV.U32 R87, RZ, RZ, R40 ;  /* 0x000000ffff577224 */ /* 0x000fe200078e0028 */
[----:B------:R-:W-:Y:S02]  /*16310*/  MOV R86, R41 ;  /* 0x0000002900567202 */ /* 0x000fe40000000f00 */
[----:B------:R-:W-:-:S02]  /*16320*/  MOV R98, R28 ;  /* 0x0000001c00627202 */ /* 0x000fc40000000f00 */
[----:B------:R-:W-:Y:S02]  /*16330*/  MOV R116, R80 ;  /* 0x0000005000747202 */ /* 0x000fe40000000f00 */
[----:B------:R-:W-:Y:S02]  /*16340*/  MOV R128, R112 ;  /* 0x0000007000807202 */ /* 0x000fe40000000f00 */
[----:B------:R-:W-:Y:S01]  /*16350*/  MOV R84, R69 ;  /* 0x0000004500547202 */ /* 0x000fe20000000f00 */
[----:B------:R-:W-:Y:S01]  /*16360*/  IMAD.MOV.U32 R69, RZ, RZ, R30 ;  /* 0x000000ffff457224 */ /* 0x000fe200078e001e */
[----:B------:R-:W-:Y:S01]  /*16370*/  MOV R71, R68 ;  /* 0x0000004400477202 */ /* 0x000fe20000000f00 */
[----:B------:R-:W-:Y:S01]  /*16380*/  FMUL.FTZ R30, R110, R4 ;  /* 0x000000046e1e7220 */ /* 0x000fe20000410000 */
        /* <DEDUP_REMOVED lines=9> */
[----:B------:R-:W-:Y:S02]  /*16420*/  MOV R87, R117 ;  /* 0x0000007500577202 */ /* 0x000fe40000000f00 */
        /* <DEDUP_REMOVED lines=76> */
[----:B------:R-:W-:Y:S02]  /*168f0*/  MOV R119, R87 ;  /* 0x0000005700777202 */ /* 0x000fe40000000f00 */
[----:B------:R-:W-:Y:S02]  /*16900*/  MOV R87, R117 ;  /* 0x0000007500577202 */ /* 0x000fe40000000f00 */
[----:B------:R-:W-:Y:S01]  /*16910*/  MOV R117, R85 ;  /* 0x0000005500757202 */ /* 0x000fe20000000f00 */
[----:B------:R-:W-:Y:S01]  /*16920*/  IMAD.MOV.U32 R85, RZ, RZ, R10 ;  /* 0x000000ffff557224 */ /* 0x000fe200078e000a */
[----:B------:R-:W-:Y:S02]  /*16930*/  F2FP.PACK_AB R8, R110, R8 ;  /* 0x000000086e08723e */ /* 0x000fe400000000ff */
[----:B------:R-:W-:Y:S02]  /*16940*/  F2FP.PACK_AB R9, R153, R9 ;  /* 0x000000099909723e */ /* 0x000fe400000000ff */
[----:B------:R-:W-:-:S02]  /*16950*/  F2FP.PACK_AB R10, R107, R105 ;  /* 0x000000696b0a723e */ /* 0x000fc400000000ff */
[----:B------:R-:W-:Y:S02]  /*16960*/  MOV R121, R118 ;  /* 0x0000007600797202 */ /* 0x000fe40000000f00 */
[----:B------:R-:W-:Y:S01]  /*16970*/  MOV R131, R99 ;  /* 0x0000006300837202 */ /* 0x000fe20000000f00 */
[----:B------:R-:W-:Y:S01]  /*16980*/  IMAD.MOV.U32 R99, RZ, RZ, R129 ;  /* 0x000000ffff637224 */ /* 0x000fe200078e0081 */
[----:B------:R-:W-:Y:S02]  /*16990*/  MOV R118, R86 ;  /* 0x0000005600767202 */ /* 0x000fe40000000f00 */
[----:B------:R-:W-:Y:S02]  /*169a0*/  MOV R77, R115 ;  /* 0x00000073004d7202 */ /* 0x000fe40000000f00 */
[----:B------:R-:W-:Y:S02]  /*169b0*/  MOV R76, R114 ;  /* 0x00000072004c7202 */ /* 0x000fe40000000f00 */
[----:B------:R-:W-:-:S02]  /*169c0*/  MOV R86, R116 ;  /* 0x0000007400567202 */ /* 0x000fc40000000f00 */
[----:B------:R-:W-:Y:S02]  /*169d0*/  MOV R129, R97 ;  /* 0x0000006100817202 */ /* 0x000fe40000000f00 */
[----:B------:R-:W-:Y:S02]  /*169e0*/  MOV R114, R71 ;  /* 0x0000004700727202 */ /* 0x000fe40000000f00 */
[----:B------:R-:W-:Y:S02]  /*169f0*/  MOV R115, R70 ;  /* 0x0000004600737202 */ /* 0x000fe40000000f00 */
[----:B------:R-:W-:Y:S02]  /*16a00*/  MOV R116, R69 ;  /* 0x0000004500747202 */ /* 0x000fe40000000f00 */
[----:B------:R-:W-:Y:S01]  /*16a10*/  MOV R97, R68 ;  /* 0x0000004400617202 */ /* 0x000fe20000000f00 */
[----:B--2---:R-:W-:Y:S02]  /*16a20*/  FFMA.FTZ R81, R81, R5, R7 ;  /* 0x0000000551517223 */ /* 0x004fe40000010007 */
[----:B---3--:R-:W-:-:S02]  /*16a30*/  FFMA.FTZ R80, R17, R4, R6 ;  /* 0x0000000411507223 */ /* 0x008fc40000010006 */
[--C-:B------:R-:W-:Y:S01]  /*16a40*/  FFMA.FTZ R4, R231, c[0x0][0x23c], -R2.reuse ;  /* 0x00008f00e7047a23 */ /* 0x100fe20000010802 */
[----:B------:R-:W1:Y:S03]  /*16a50*/  LDSM.16.MT88.4 R16, [R221+0xc000] ;  /* 0x00c00000dd10783b */ /* 0x000e660000004200 */
[----:B------:R2:W-:Y:S01]  /*16a60*/  MUFU.EX2 R106, R4 ;  /* 0x00000004006a7308 */ /* 0x0005e20000000800 */
[----:B------:R-:W-:Y:S02]  /*16a70*/  FFMA.FTZ R5, R219, c[0x0][0x23c], -R2 ;  /* 0x00008f00db057a23 */ /* 0x000fe40000010802 */
[----:B--2---:R-:W-:-:S05]  /*16a80*/  FFMA.FTZ R4, R83, c[0x0][0x23c], -R0 ;  /* 0x00008f0053047a23 */ /* 0x004fca0000010800 */
[----:B------:R2:W3:Y:S02]  /*16a90*/  MUFU.EX2 R83, R4 ;  /* 0x0000000400537308 */ /* 0x0004e40000000800 */
[----:B--2---:R-:W-:-:S06]  /*16aa0*/  FFMA.FTZ R4, R130, c[0x0][0x23c], -R0 ;  /* 0x00008f0082047a23 */ /* 0x004fcc0000010800 */
[----:B------:R2:W-:Y:S08]  /*16ab0*/  MUFU.EX2 R104, R4 ;  /* 0x0000000400687308 */ /* 0x0005f00000000800 */
[----:B------:R3:W4:Y:S01]  /*16ac0*/  MUFU.EX2 R231, R5 ;  /* 0x0000000500e77308 */ /* 0x0007220000000800 */
[----:B--2---:R-:W-:-:S07]  /*16ad0*/  FFMA.FTZ R4, R214, c[0x0][0x23c], -R0 ;  /* 0x00008f00d6047a23 */ /* 0x004fce0000010800 */
[----:B------:R2:W1:Y:S01]  /*16ae0*/  MUFU.EX2 R214, R4 ;  /* 0x0000000400d67308 */ /* 0x0004620000000800 */
[----:B------:R-:W-:Y:S01]  /*16af0*/  IMAD.MOV.U32 R130, RZ, RZ, R98 ;  /* 0x000000ffff827224 */ /* 0x000fe200078e0062 */
[----:B------:R-:W-:Y:S01]  /*16b00*/  MOV R98, R128 ;  /* 0x0000008000627202 */ /* 0x000fe20000000f00 */
[----:B------:R-:W-:Y:S01]  /*16b10*/  IMAD.MOV.U32 R128, RZ, RZ, R96 ;  /* 0x000000ffff807224 */ /* 0x000fe200078e0060 */
[----:B------:R-:W-:Y:S02]  /*16b20*/  MOV R96, R11 ;  /* 0x0000000b00607202 */ /* 0x000fe40000000f00 */
[----:B---3--:R-:W-:Y:S02]  /*16b30*/  F2FP.PACK_AB R5, R83, R6 ;  /* 0x000000065305723e */ /* 0x008fe400000000ff */
[----:B------:R-:W-:Y:S02]  /*16b40*/  F2FP.PACK_AB R11, R154, R155 ;  /* 0x0000009b9a0b723e */ /* 0x000fe400000000ff */
[----:B----4-:R-:W-:-:S02]  /*16b50*/  F2FP.PACK_AB R6, R231, R106 ;  /* 0x0000006ae706723e */ /* 0x010fc400000000ff */
[----:B--2---:R-:W-:Y:S02]  /*16b60*/  F2FP.PACK_AB R4, R152, R7 ;  /* 0x000000079804723e */ /* 0x004fe400000000ff */
[----:B-1----:R-:W-:Y:S01]  /*16b70*/  F2FP.PACK_AB R7, R214, R104 ;  /* 0x00000068d607723e */ /* 0x002fe200000000ff */
[-C--:B------:R-:W-:Y:S08]  /*16b80*/  HMMA.16816.F32 R68, R8, R16.reuse, R148 ;  /* 0x000000100844723c */ /* 0x080ff00000001894 */
        /* <DEDUP_REMOVED lines=9> */
[----:B------:R-:W-:-:S06]  /*16c20*/  MOV R148, R77 ;  /* 0x0000004d00947202 */ /* 0x000fcc0000000f00 */
        /* <DEDUP_REMOVED lines=15> */
[----:B------:R-:W-:-:S02]  /*16d20*/  MOV R124, R128 ;  /* 0x00000080007c7202 */ /* 0x000fc40000000f00 */
        /* <DEDUP_REMOVED lines=8> */
[----:B------:R-:W-:Y:S01]  /*16db0*/  IMAD.MOV.U32 R120, RZ, RZ, R87 ;  /* 0x000000ffff787224 */ /* 0x000fe200078e0057 */
[----:B------:R-:W-:-:S02]  /*16dc0*/  MOV R79, R86 ;  /* 0x00000056004f7202 */ /* 0x000fc40000000f00 */
[----:B------:R-:W-:Y:S02]  /*16dd0*/  MOV R219, R85 ;  /* 0x0000005500db7202 */ /* 0x000fe40000000f00 */
[----:B------:R-:W-:Y:S02]  /*16de0*/  MOV R127, R84 ;  /* 0x00000054007f7202 */ /* 0x000fe40000000f00 */
        /* <DEDUP_REMOVED lines=8> */
[----:B------:R-:W-:-:S02]  /*16e70*/  MOV R203, R76 ;  /* 0x0000004c00cb7202 */ /* 0x000fc40000000f00 */
[----:B------:R-:W-:Y:S01]  /*16e80*/  IMAD.MOV.U32 R63, RZ, RZ, R150 ;  /* 0x000000ffff3f7224 */ /* 0x000fe200078e0096 */
[----:B------:R-:W-:Y:S02]  /*16e90*/  MOV R62, R151 ;  /* 0x00000097003e7202 */ /* 0x000fe40000000f00 */
[----:B------:R-:W-:Y:S02]  /*16ea0*/  MOV R60, R127 ;  /* 0x0000007f003c7202 */ /* 0x000fe40000000f00 */
[----:B------:R-:W-:Y:S02]  /*16eb0*/  MOV R150, R125 ;  /* 0x0000007d00967202 */ /* 0x000fe40000000f00 */
[----:B------:R-:W-:Y:S02]  /*16ec0*/  MOV R61, R111 ;  /* 0x0000006f003d7202 */ /* 0x000fe40000000f00 */
[----:B------:R-:W-:Y:S02]  /*16ed0*/  MOV R151, R110 ;  /* 0x0000006e00977202 */ /* 0x000fe40000000f00 */
[----:B------:R-:W-:-:S02]  /*16ee0*/  MOV R127, R78 ;  /* 0x0000004e007f7202 */ /* 0x000fc40000000f00 */
[----:B------:R-:W-:Y:S01]  /*16ef0*/  MOV R125, R109 ;  /* 0x0000006d007d7202 */ /* 0x000fe20000000f00 */
        /* <DEDUP_REMOVED lines=14> */
[----:B-1----:R-:W-:-:S06]  /*16fe0*/  FFMA.FTZ R4, R61, c[0x0][0x23c], -R12 ;  /* 0x00008f003d047a23 */ /* 0x002fcc000001080c */
[----:B------:R1:W-:Y:S02]  /*16ff0*/  MUFU.EX2 R5, R4 ;  /* 0x0000000400057308 */ /* 0x0003e40000000800 */
[--C-:B-1----:R-:W-:Y:S01]  /*17000*/  FFMA.FTZ R4, R201, c[0x0][0x23c], -R12.reuse ;  /* 0x00008f00c9047a23 */ /* 0x102fe2000001080c */
[----:B------:R-:W-:Y:S02]  /*17010*/  MOV R201, R202 ;  /* 0x000000ca00c97202 */ /* 0x000fe40000000f00 */
[----:B------:R-:W-:Y:S02]  /*17020*/  MOV R202, R203 ;  /* 0x000000cb00ca7202 */ /* 0x000fe40000000f00 */
[----:B------:R-:W-:Y:S01]  /*17030*/  MOV R203, R219 ;  /* 0x000000db00cb7202 */ /* 0x000fe20000000f00 */
[----:B------:R-:W-:Y:S02]  /*17040*/  IMAD.MOV.U32 R219, RZ, RZ, R227 ;  /* 0x000000ffffdb7224 */ /* 0x000fe400078e00e3 */
[----:B------:R1:W-:Y:S02]  /*17050*/  MUFU.EX2 R227, R4 ;  /* 0x0000000400e37308 */ /* 0x0003e40000000800 */
[----:B-1----:R-:W-:-:S06]  /*17060*/  FFMA.FTZ R4, R62, c[0x0][0x23c], -R12 ;  /* 0x00008f003e047a23 */ /* 0x002fcc000001080c */
        /* <DEDUP_REMOVED lines=8> */
[----:B------:R1:W2:Y:S01]  /*170f0*/  MUFU.EX2 R7, R4 ;  /* 0x0000000400077308 */ /* 0x0002a20000000800 */
[----:B------:R-:W-:Y:S02]  /*17100*/  FFMA.FTZ R6, R215, c[0x0][0x23c], -R12 ;  /* 0x00008f00d7067a23 */ /* 0x000fe4000001080c */
[----:B-1----:R-:W-:-:S05]  /*17110*/  FFMA.FTZ R4, R201, c[0x0][0x23c], -R2 ;  /* 0x00008f00c9047a23 */ /* 0x002fca0000010802 */
[----:B------:R1:W-:Y:S01]  /*17120*/  MUFU.EX2 R91, R4 ;  /* 0x00000004005b7308 */ /* 0x0003e20000000800 */
[----:B------:R-:W-:Y:S01]  /*17130*/  MOV R201, R219 ;  /* 0x000000db00c97202 */ /* 0x000fe20000000f00 */
[----:B--2---:R-:W-:Y:S01]  /*17140*/  IMAD.MOV.U32 R215, RZ, RZ, R7 ;  /* 0x000000ffffd77224 */ /* 0x004fe200078e0007 */
[----:B------:R-:W-:Y:S01]  /*17150*/  MOV R219, R122 ;  /* 0x0000007a00db7202 */ /* 0x000fe20000000f00 */
[----:B------:R-:W-:Y:S02]  /*17160*/  FFMA.FTZ R7, R216, c[0x0][0x23c], -R3 ;  /* 0x00008f00d8077a23 */ /* 0x000fe40000010803 */
[----:B------:R-:W-:Y:S02]  /*17170*/  FFMA.FTZ R125, R125, c[0x0][0x23c], -R12 ;  /* 0x00008f007d7d7a23 */ /* 0x000fe4000001080c */
[----:B-1----:R-:W-:Y:S01]  /*17180*/  FFMA.FTZ R4, R202, c[0x0][0x23c], -R2 ;  /* 0x00008f00ca047a23 */ /* 0x002fe20000010802 */
[----:B------:R-:W-:-:S03]  /*17190*/  MOV R202, R229 ;  /* 0x000000e500ca7202 */ /* 0x000fc60000000f00 */
[----:B------:R1:W-:Y:S01]  /*171a0*/  MUFU.EX2 R229, R4 ;  /* 0x0000000400e57308 */ /* 0x0003e20000000800 */
[--C-:B------:R-:W-:Y:S02]  /*171b0*/  FFMA.FTZ R124, R124, c[0x0][0x23c], -R12.reuse ;  /* 0x00008f007c7c7a23 */ /* 0x100fe4000001080c */
[--C-:B------:R-:W-:Y:S02]  /*171c0*/  FFMA.FTZ R123, R123, c[0x0][0x23c], -R12.reuse ;  /* 0x00008f007b7b7a23 */ /* 0x100fe4000001080c */
[--C-:B------:R-:W-:Y:S02]  /*171d0*/  FFMA.FTZ R122, R218, c[0x0][0x23c], -R12.reuse ;  /* 0x00008f00da7a7a23 */ /* 0x100fe4000001080c */
[--C-:B------:R-:W-:Y:S02]  /*171e0*/  FFMA.FTZ R95, R209, c[0x0][0x23c], -R12.reuse ;  /* 0x00008f00d15f7a23 */ /* 0x100fe4000001080c */
[--C-:B------:R-:W-:Y:S02]  /*171f0*/  FFMA.FTZ R200, R15, c[0x0][0x23c], -R12.reuse ;  /* 0x00008f000fc87a23 */ /* 0x100fe4000001080c */
[----:B------:R-:W-:-:S02]  /*17200*/  FFMA.FTZ R93, R13, c[0x0][0x23c], -R12 ;  /* 0x00008f000d5d7a23 */ /* 0x000fc4000001080c */
[----:B-1----:R-:W-:Y:S01]  /*17210*/  FFMA.FTZ R4, R148, c[0x0][0x23c], -R2 ;  /* 0x00008f0094047a23 */ /* 0x002fe20000010802 */
[----:B------:R-:W-:Y:S01]  /*17220*/  MOV R148, R225 ;  /* 0x000000e100947202 */ /* 0x000fe20000000f00 */
[--C-:B------:R-:W-:Y:S02]  /*17230*/  FFMA.FTZ R216, R14, c[0x0][0x23c], -R3.reuse ;  /* 0x00008f000ed87a23 */ /* 0x100fe40000010803 */
[----:B------:R1:W-:Y:S01]  /*17240*/  MUFU.EX2 R225, R4 ;  /* 0x0000000400e17308 */ /* 0x0003e20000000800 */
[----:B------:R-:W2:Y:S01]  /*17250*/  LDSM.16.MT88.4 R12, [R221+0xc800] ;  /* 0x00c80000dd0c783b */ /* 0x000ea20000004200 */
[--C-:B------:R-:W-:Y:S02]  /*17260*/  FFMA.FTZ R120, R120, c[0x0][0x23c], -R3.reuse ;  /* 0x00008f0078787a23 */ /* 0x100fe40000010803 */
[--C-:B------:R-:W-:Y:S02]  /*17270*/  FFMA.FTZ R115, R115, c[0x0][0x23c], -R3.reuse ;  /* 0x00008f0073737a23 */ /* 0x100fe40000010803 */
[----:B------:R-:W-:-:S02]  /*17280*/  FFMA.FTZ R114, R114, c[0x0][0x23c], -R3 ;  /* 0x00008f0072727a23 */ /* 0x000fc40000010803 */
[--C-:B------:R-:W-:Y:S02]  /*17290*/  FFMA.FTZ R218, R138, c[0x0][0x23c], -R3.reuse ;  /* 0x00008f008ada7a23 */ /* 0x100fe40000010803 */
[----:B-1----:R-:W-:Y:S01]  /*172a0*/  FFMA.FTZ R4, R150, c[0x0][0x23c], -R2 ;  /* 0x00008f0096047a23 */ /* 0x002fe20000010802 */
[----:B------:R-:W-:Y:S01]  /*172b0*/  MOV R150, R113 ;  /* 0x0000007100967202 */ /* 0x000fe20000000f00 */
[--C-:B------:R-:W-:Y:S02]  /*172c0*/  FFMA.FTZ R113, R239, c[0x0][0x23c], -R3.reuse ;  /* 0x00008f00ef717a23 */ /* 0x100fe40000010803 */
[----:B------:R-:W-:Y:S02]  /*172d0*/  FFMA.FTZ R239, R210, c[0x0][0x23c], -R3 ;  /* 0x00008f00d2ef7a23 */ /* 0x000fe40000010803 */
[----:B------:R-:W-:Y:S01]  /*172e0*/  FFMA.FTZ R3, R201, c[0x0][0x23c], -R0 ;  /* 0x00008f00c9037a23 */ /* 0x000fe20000010800 */
[----:B------:R-:W-:Y:S01]  /*172f0*/  MUFU.EX2 R90, R4 ;  /* 0x00000004005a7308 */ /* 0x000fe20000000800 */
[----:B------:R-:W-:-:S02]  /*17300*/  FFMA.FTZ R61, R219, c[0x0][0x23c], -R2 ;  /* 0x00008f00db3d7a23 */ /* 0x000fc40000010802 */
[--C-:B------:R-:W-:Y:S02]  /*17310*/  FFMA.FTZ R112, R112, c[0x0][0x23c], -R2.reuse ;  /* 0x00008f0070707a23 */ /* 0x100fe40000010802 */
[----:B------:R-:W-:-:S03]  /*17320*/  FFMA.FTZ R63, R202, c[0x0][0x23c], -R2 ;  /* 0x00008f00ca3f7a23 */ /* 0x000fc60000010802 */
[----:B------:R1:W3:Y:S01]  /*17330*/  MUFU.EX2 R4, R3 ;  /* 0x0000000300047308 */ /* 0x0002e20000000800 */
[--C-:B------:R-:W-:Y:S02]  /*17340*/  FFMA.FTZ R62, R203, c[0x0][0x23c], -R2.reuse ;  /* 0x00008f00cb3e7a23 */ /* 0x100fe40000010802 */
[--C-:B------:R-:W-:Y:S02]  /*17350*/  FFMA.FTZ R217, R217, c[0x0][0x23c], -R2.reuse ;  /* 0x00008f00d9d97a23 */ /* 0x100fe40000010802 */
[--C-:B------:R-:W-:Y:S02]  /*17360*/  FFMA.FTZ R209, R212, c[0x0][0x23c], -R2.reuse ;  /* 0x00008f00d4d17a23 */ /* 0x100fe40000010802 */
[--C-:B------:R-:W-:Y:S02]  /*17370*/  FFMA.FTZ R94, R208, c[0x0][0x23c], -R2.reuse ;  /* 0x00008f00d05e7a23 */ /* 0x100fe40000010802 */
[----:B------:R-:W-:Y:S02]  /*17380*/  FFMA.FTZ R219, R132, c[0x0][0x23c], -R2 ;  /* 0x00008f0084db7a23 */ /* 0x000fe40000010802 */
[----:B------:R-:W-:-:S02]  /*17390*/  FFMA.FTZ R2, R149, c[0x0][0x23c], -R0 ;  /* 0x00008f0095027a23 */ /* 0x000fc40000010800 */
[----:B-1----:R-:W-:-:S04]  /*173a0*/  FFMA.FTZ R3, R228, c[0x0][0x23c], -R0 ;  /* 0x00008f00e4037a23 */ /* 0x002fc80000010800 */
[----:B------:R1:W4:Y:S01]  /*173b0*/  MUFU.EX2 R228, R3 ;  /* 0x0000000300e47308 */ /* 0x0003220000000800 */
[--C-:B------:R-:W-:Y:S02]  /*173c0*/  FFMA.FTZ R60, R126, c[0x0][0x23c], -R0.reuse ;  /* 0x00008f007e3c7a23 */ /* 0x100fe40000010800 */
[----:B------:R-:W-:-:S05]  /*173d0*/  FFMA.FTZ R126, R220, c[0x0][0x23c], -R0 ;  /* 0x00008f00dc7e7a23 */ /* 0x000fca0000010800 */
[----:B------:R-:W-:Y:S01]  /*173e0*/  MUFU.EX2 R2, R2 ;  /* 0x0000000200027308 */ /* 0x000fe20000000800 */
[----:B-1----:R-:W-:-:S07]  /*173f0*/  FFMA.FTZ R3, R148, c[0x0][0x23c], -R0 ;  /* 0x00008f0094037a23 */ /* 0x002fce0000010800 */
[----:B------:R-:W1:Y:S01]  /*17400*/  MUFU.EX2 R220, R3 ;  /* 0x0000000300dc7308 */ /* 0x000e620000000800 */
[--C-:B------:R-:W-:Y:S02]  /*17410*/  FFMA.FTZ R138, R213, c[0x0][0x23c], -R0.reuse ;  /* 0x00008f00d58a7a23 */ /* 0x100fe40000010800 */
[----:B------:R-:W-:Y:S01]  /*17420*/  FFMA.FTZ R132, R211, c[0x0][0x23c], -R0 ;  /* 0x00008f00d3847a23 */ /* 0x000fe20000010800 */
[----:B---3--:R-:W-:Y:S01]  /*17430*/  MOV R211, R4 ;  /* 0x0000000400d37202 */ /* 0x008fe20000000f00 */
[----:B------:R-:W-:Y:S01]  /*17440*/  FADD.FTZ R213, R153, R82 ;  /* 0x0000005299d57221 */ /* 0x000fe20000010000 */
[----:B------:R-:W-:Y:S01]  /*17450*/  MOV R82, R5 ;  /* 0x0000000500527202 */ /* 0x000fe20000000f00 */
[----:B------:R-:W-:Y:S01]  /*17460*/  HMMA.16816.F32 R168, R8, R16, R168 ;  /* 0x0000001008a8723c */ /* 0x000fe200000018a8 */
[----:B------:R-:W-:Y:S01]  /*17470*/  IMAD.MOV.U32 R208, RZ, RZ, R7 ;  /* 0x000000ffffd07224 */ /* 0x000fe200078e0007 */
[----:B------:R-:W-:Y:S02]  /*17480*/  MOV R210, R6 ;  /* 0x0000000600d27202 */ /* 0x000fe40000000f00 */
[----:B------:R-:W-:-:S02]  /*17490*/  F2FP.PACK_AB R4, R229, R91 ;  /* 0x0000005be504723e */ /* 0x000fc400000000ff */
[----:B----4-:R-:W-:Y:S02]  /*174a0*/  F2FP.PACK_AB R5, R228, R211 ;  /* 0x000000d3e405723e */ /* 0x010fe400000000ff */
[----:B------:R-:W-:Y:S01]  /*174b0*/  HMMA.16816.F32 R164, R8, R18, R164 ;  /* 0x0000001208a4723c */ /* 0x000fe200000018a4 */
[----:B------:R-:W-:Y:S01]  /*174c0*/  F2FP.PACK_AB R6, R90, R225 ;  /* 0x000000e15a06723e */ /* 0x000fe200000000ff */
[--C-:B------:R-:W-:Y:S01]  /*174d0*/  FFMA.FTZ R121, R121, c[0x0][0x23c], -R0.reuse ;  /* 0x00008f0079797a23 */ /* 0x100fe20000010800 */
[----:B-1----:R-:W-:Y:S01]  /*174e0*/  F2FP.PACK_AB R7, R2, R220 ;  /* 0x000000dc0207723e */ /* 0x002fe200000000ff */
[----:B------:R-:W-:Y:S01]  /*174f0*/  FFMA.FTZ R127, R127, c[0x0][0x23c], -R0 ;  /* 0x00008f007f7f7a23 */ /* 0x000fe20000010800 */
[----:B------:R-:W1:Y:S02]  /*17500*/  LDSM.16.MT88.4 R16, [R222+0xc800] ;  /* 0x00c80000de10783b */ /* 0x000e640000004200 */
[----:B------:R-:W-:Y:S02]  /*17510*/  F2FP.PACK_AB R8, R82, R89 ;  /* 0x000000595208723e */ /* 0x000fe400000000ff */
[----:B------:R-:W-:-:S02]  /*17520*/  F2FP.PACK_AB R9, R230, R88 ;  /* 0x00000058e609723e */ /* 0x000fc400000000ff */
[----:B------:R-:W-:Y:S02]  /*17530*/  F2FP.PACK_AB R10, R92, R227 ;  /* 0x000000e35c0a723e */ /* 0x000fe400000000ff */
[----:B------:R-:W-:Y:S01]  /*17540*/  F2FP.PACK_AB R11, R215, R226 ;  /* 0x000000e2d70b723e */ /* 0x000fe200000000ff */
[--C-:B------:R-:W-:Y:S02]  /*17550*/  FFMA.FTZ R139, R139, c[0x0][0x23c], -R0.reuse ;  /* 0x00008f008b8b7a23 */ /* 0x100fe40000010800 */
[----:B------:R-:W-:Y:S02]  /*17560*/  FFMA.FTZ R133, R133, c[0x0][0x23c], -R0 ;  /* 0x00008f0085857a23 */ /* 0x000fe40000010800 */
[----:B------:R-:W-:Y:S01]  /*17570*/  FADD.FTZ R212, R152, R81 ;  /* 0x0000005198d47221 */ /* 0x000fe20000010000 */
[----:B------:R-:W-:Y:S01]  /*17580*/  MOV R81, R155 ;  /* 0x0000009b00517202 */ /* 0x000fe20000000f00 */
[----:B------:R-:W-:Y:S01]  /*17590*/  FADD.FTZ R3, R83, R80 ;  /* 0x0000005053037221 */ /* 0x000fe20000010000 */
[----:B------:R-:W-:Y:S01]  /*175a0*/  MOV R80, R154 ;  /* 0x0000009a00507202 */ /* 0x000fe20000000f00 */
[----:B------:R-:W-:Y:S01]  /*175b0*/  FADD.FTZ R0, R151, R150 ;  /* 0x0000009697007221 */ /* 0x000fe20000010000 */
[-C--:B--2---:R-:W-:Y:S08]  /*175c0*/  HMMA.16816.F32 R144, R4, R12.reuse, R144 ;  /* 0x0000000c0490723c */ /* 0x084ff00000001890 */
[----:B------:R-:W-:Y:S08]  /*175d0*/  HMMA.16816.F32 R148, R8, R12, R68 ;  /* 0x0000000c0894723c */ /* 0x000ff00000001844 */
[-C--:B------:R-:W-:Y:S08]  /*175e0*/  HMMA.16816.F32 R156, R4, R14.reuse, R156 ;  /* 0x0000000e049c723c */ /* 0x080ff0000000189c */
[----:B------:R-:W-:Y:S01]  /*175f0*/  HMMA.16816.F32 R152, R8, R14, R56 ;  /* 0x0000000e0898723c */ /* 0x000fe20000001838 */
[----:B------:R-:W2:Y:S01]  /*17600*/  LDSM.16.MT88.4 R12, [R224+0xc800] ;  /* 0x00c80000e00c783b */ /* 0x000ea20000004200 */
[----:B------:R-:W-:Y:S01]  /*17610*/  IMAD.MOV.U32 R83, RZ, RZ, R104 ;  /* 0x000000ffff537224 */ /* 0x000fe200078e0068 */
[----:B------:R-:W-:-:S02]  /*17620*/  MOV R203, R107 ;  /* 0x0000006b00cb7202 */ /* 0x000fc40000000f00 */
[----:B------:R-:W-:Y:S02]  /*17630*/  MOV R202, R106 ;  /* 0x0000006a00ca7202 */ /* 0x000fe40000000f00 */
[----:B------:R-:W-:Y:S01]  /*17640*/  MOV R201, R105 ;  /* 0x0000006900c97202 */ /* 0x000fe20000000f00 */
[-C--:B-1----:R-:W-:Y:S08]  /*17650*/  HMMA.16816.F32 R140, R8, R16.reuse, R64 ;  /* 0x00000010088c723c */ /* 0x082ff00000001840 */
[C---:B------:R-:W-:Y:S08]  /*17660*/  HMMA.16816.F32 R160, R4.reuse, R16, R160 ;  /* 0x0000001004a0723c */ /* 0x040ff000000018a0 */
[-C--:B------:R-:W-:Y:S08]  /*17670*/  HMMA.16816.F32 R172, R4, R18.reuse, R172 ;  /* 0x0000001204ac723c */ /* 0x080ff000000018ac */
[C---:B------:R-:W-:Y:S01]  /*17680*/  HMMA.16816.F32 R104, R8.reuse, R18, R52 ;  /* 0x000000120868723c */ /* 0x040fe20000001834 */
[----:B------:R-:W1:Y:S07]  /*17690*/  LDSM.16.MT88.4 R16, [R223+0xc800] ;  /* 0x00c80000df10783b */ /* 0x000e6e0000004200 */
[-C--:B--2---:R-:W-:Y:S07]  /*176a0*/  HMMA.16816.F32 R100, R8, R12.reuse, R48 ;  /* 0x0000000c0864723c */ /* 0x084fee0000001830 */
[----:B------:R-:W-:Y:S01]  /*176b0*/  MOV R51, R83 ;  /* 0x0000005300337202 */ /* 0x000fe20000000f00 */
[----:B------:R-:W-:Y:S01]  /*176c0*/  IMAD.MOV.U32 R48, RZ, RZ, R82 ;  /* 0x000000ffff307224 */ /* 0x000fe200078e0052 */
[----:B------:R-:W-:Y:S01]  /*176d0*/  MOV R50, R80 ;  /* 0x0000005000327202 */ /* 0x000fe20000000f00 */
[----:B------:R-:W-:Y:S01]  /*176e0*/  HMMA.16816.F32 R176, R4, R12, R176 ;  /* 0x0000000c04b0723c */ /* 0x000fe200000018b0 */
[----:B------:R-:W-:-:S07]  /*176f0*/  MOV R49, R81 ;  /* 0x0000005100317202 */ /* 0x000fce0000000f00 */
[-C--:B------:R-:W-:Y:S08]  /*17700*/  HMMA.16816.F32 R188, R4, R14.reuse, R188 ;  /* 0x0000000e04bc723c */ /* 0x080ff000000018bc */
[----:B------:R-:W-:Y:S01]  /*17710*/  HMMA.16816.F32 R80, R8, R14, R44 ;  /* 0x0000000e0850723c */ /* 0x000fe2000000182c */
[----:B------:R-:W2:Y:S01]  /*17720*/  LDSM.16.MT88.4 R12, [R221+0xe800] ;  /* 0x00e80000dd0c783b */ /* 0x000ea20000004200 */
[----:B------:R-:W-:-:S02]  /*17730*/  MOV R70, R95 ;  /* 0x0000005f00467202 */ /* 0x000fc40000000f00 */
[----:B------:R-:W-:Y:S02]  /*17740*/  MOV R71, R94 ;  /* 0x0000005e00477202 */ /* 0x000fe40000000f00 */
[----:B------:R-:W-:Y:S02]  /*17750*/  MOV R52, R93 ;  /* 0x0000005d00347202 */ /* 0x000fe40000000f00 */
[----:B------:R-:W-:Y:S01]  /*17760*/  MOV R47, R92 ;  /* 0x0000005c002f7202 */ /* 0x000fe20000000f00 */
[----:B------:R-:W-:Y:S01]  /*17770*/  IMAD.MOV.U32 R69, RZ, RZ, R200 ;  /* 0x000000ffff457224 */ /* 0x000fe200078e00c8 */
[----:B------:R-:W-:Y:S01]  /*17780*/  MOV R55, R211 ;  /* 0x000000d300377202 */ /* 0x000fe20000000f00 */
[----:B-1----:R-:W-:Y:S01]  /*17790*/  HMMA.16816.F32 R92, R4, R18, R204 ;  /* 0x00000012045c723c */ /* 0x002fe200000018cc */
[----:B------:R-:W-:Y:S02]  /*177a0*/  MOV R54, R208 ;  /* 0x000000d000367202 */ /* 0x000fe40000000f00 */
[----:B------:R-:W-:-:S02]  /*177b0*/  MOV R53, R210 ;  /* 0x000000d200357202 */ /* 0x000fc40000000f00 */
[----:B------:R-:W-:Y:S02]  /*177c0*/  MOV R68, R209 ;  /* 0x000000d100447202 */ /* 0x000fe40000000f00 */
[----:B------:R-:W-:Y:S01]  /*177d0*/  MOV R46, R2 ;  /* 0x00000002002e7202 */ /* 0x000fe20000000f00 */
[C---:B------:R-:W-:Y:S01]  /*177e0*/  HMMA.16816.F32 R208, R8.reuse, R16, R128 ;  /* 0x0000001008d0723c */ /* 0x040fe20000001880 */
[----:B------:R-:W-:Y:S01]  /*177f0*/  MOV R2, R201 ;  /* 0x000000c900027202 */ /* 0x000fe20000000f00 */
[----:B------:R-:W-:Y:S01]  /*17800*/  IMAD.MOV.U32 R205, RZ, RZ, R203 ;  /* 0x000000ffffcd7224 */ /* 0x000fe200078e00cb */
[----:B------:R-:W-:Y:S01]  /*17810*/  MOV R204, R202 ;  /* 0x000000ca00cc7202 */ /* 0x000fe20000000f00 */
[----:B------:R-:W-:Y:S01]  /*17820*/  IMAD.MOV.U32 R44, RZ, RZ, R91 ;  /* 0x000000ffff2c7224 */ /* 0x000fe200078e005b */
[----:B------:R-:W-:Y:S02]  /*17830*/  MOV R45, R90 ;  /* 0x0000005a002d7202 */ /* 0x000fe40000000f00 */
[----:B------:R-:W-:Y:S01]  /*17840*/  MOV R206, R89 ;  /* 0x0000005900ce7202 */ /* 0x000fe20000000f00 */
[----:B------:R-:W-:Y:S01]  /*17850*/  HMMA.16816.F32 R200, R8, R18, R116 ;  /* 0x0000001208c8723c */ /* 0x000fe20000001874 */
[----:B------:R-:W-:-:S07]  /*17860*/  MOV R207, R88 ;  /* 0x0000005800cf7202 */ /* 0x000fce0000000f00 */
[----:B------:R-:W-:Y:S01]  /*17870*/  HMMA.16816.F32 R96, R4, R16, R96 ;  /* 0x000000100460723c */ /* 0x000fe20000001860 */
[----:B------:R-:W1:Y:S07]  /*17880*/  LDSM.16.MT88.4 R16, [R224+0xe800] ;  /* 0x00e80000e010783b */ /* 0x000e6e0000004200 */
[C---:B--2---:R-:W-:Y:S01]  /*17890*/  HMMA.16816.F32 R128, R8.reuse, R14, R20 ;  /* 0x0000000e0880723c */ /* 0x044fe20000001814 */
[----:B------:R-:W2:Y:S07]  /*178a0*/  LDSM.16.MT88.4 R20, [R222+0xe800] ;  /* 0x00e80000de14783b */ /* 0x000eae0000004200 */
[-C--:B------:R-:W-:Y:S08]  /*178b0*/  HMMA.16816.F32 R116, R8, R12.reuse, R84 ;  /* 0x0000000c0874723c */ /* 0x080ff00000001854 */
[C---:B------:R-:W-:Y:S08]  /*178c0*/  HMMA.16816.F32 R88, R4.reuse, R12, R72 ;  /* 0x0000000c0458723c */ /* 0x040ff00000001848 */
[C---:B------:R-:W-:Y:S01]  /*178d0*/  HMMA.16816.F32 R84, R4.reuse, R14, R36 ;  /* 0x0000000e0454723c */ /* 0x040fe20000001824 */
[----:B------:R-:W3:Y:S07]  /*178e0*/  LDSM.16.MT88.4 R12, [R223+0xe800] ;  /* 0x00e80000df0c783b */ /* 0x000eee0000004200 */
[C---:B-1----:R-:W-:Y:S08]  /*178f0*/  HMMA.16816.F32 R28, R4.reuse, R18, R28 ;  /* 0x00000012041c723c */ /* 0x042ff0000000181c */
[C---:B--2---:R-:W-:Y:S07]  /*17900*/  HMMA.16816.F32 R72, R4.reuse, R22, R108 ;  /* 0x000000160448723c */ /* 0x044fee000000186c */
[----:B------:R-:W-:Y:S01]  /*17910*/  MOV R111, R68 ;  /* 0x00000044006f7202 */ /* 0x000fe20000000f00 */
[----:B------:R-:W-:Y:S01]  /*17920*/  IMAD.MOV.U32 R109, RZ, RZ, R70 ;  /* 0x000000ffff6d7224 */ /* 0x000fe200078e0046 */
[----:B------:R-:W-:Y:S01]  /*17930*/  MOV R110, R69 ;  /* 0x00000045006e7202 */ /* 0x000fe20000000f00 */
[----:B------:R-:W-:Y:S01]  /*17940*/  HMMA.16816.F32 R76, R4, R20, R76 ;  /* 0x00000014044c723c */ /* 0x000fe2000000184c */
[----:B------:R-:W-:-:S07]  /*17950*/  MOV R108, R71 ;  /* 0x00000047006c7202 */ /* 0x000fce0000000f00 */
[C---:B------:R-:W-:Y:S08]  /*17960*/  HMMA.16816.F32 R68, R4.reuse, R16, R32 ;  /* 0x000000100444723c */ /* 0x040ff00000001820 */
[C---:B---3--:R-:W-:Y:S08]  /*17970*/  HMMA.16816.F32 R64, R4.reuse, R12, R40 ;  /* 0x0000000c0440723c */ /* 0x048ff00000001828 */
[----:B------:R-:W-:Y:S07]  /*17980*/  HMMA.16816.F32 R56, R4, R14, R24 ;  /* 0x0000000e0438723c */ /* 0x000fee0000001818 */
[----:B------:R-:W-:Y:S01]  /*17990*/  MOV R4, R204 ;  /* 0x000000cc00047202 */ /* 0x000fe20000000f00 */
[----:B------:R-:W-:Y:S01]  /*179a0*/  IMAD.MOV.U32 R26, RZ, RZ, R207 ;  /* 0x000000ffff1a7224 */ /* 0x000fe200078e00cf */
[----:B------:R-:W-:Y:S01]  /*179b0*/  MOV R27, R206 ;  /* 0x000000ce001b7202 */ /* 0x000fe20000000f00 */
[----:B------:R-:W-:Y:S01]  /*179c0*/  IMAD.MOV.U32 R204, RZ, RZ, R52 ;  /* 0x000000ffffcc7224 */ /* 0x000fe200078e0034 */
[----:B------:R-:W-:-:S02]  /*179d0*/  MOV R207, R53 ;  /* 0x0000003500cf7202 */ /* 0x000fc40000000f00 */
[----:B------:R-:W-:Y:S02]  /*179e0*/  MOV R206, R54 ;  /* 0x0000003600ce7202 */ /* 0x000fe40000000f00 */
[----:B------:R-:W-:Y:S02]  /*179f0*/  MOV R5, R55 ;  /* 0x0000003700057202 */ /* 0x000fe40000000f00 */
[----:B------:R-:W-:Y:S01]  /*17a00*/  HMMA.16816.F32 R52, R8, R20, R196 ;  /* 0x000000140834723c */ /* 0x000fe200000018c4 */
[----:B------:R-:W1:Y:S01]  /*17a10*/  MUFU.EX2 R20, R125 ;  /* 0x0000007d00147308 */ /* 0x000e620000000800 */
[----:B------:R-:W-:Y:S02]  /*17a20*/  MOV R25, R205 ;  /* 0x000000cd00197202 */ /* 0x000fe40000000f00 */
[----:B------:R-:W-:Y:S02]  /*17a30*/  MOV R24, R44 ;  /* 0x0000002c00187202 */ /* 0x000fe40000000f00 */
[----:B------:R-:W-:-:S02]  /*17a40*/  MOV R7, R45 ;  /* 0x0000002d00077202 */ /* 0x000fc40000000f00 */
[----:B------:R-:W-:Y:S01]  /*17a50*/  MOV R6, R46 ;  /* 0x0000002e00067202 */ /* 0x000fe20000000f00 */
[----:B------:R-:W-:Y:S01]  /*17a60*/  HMMA.16816.F32 R36, R8, R18, R180 ;  /* 0x000000120824723c */ /* 0x000fe200000018b4 */
[----:B------:R-:W-:Y:S01]  /*17a70*/  MOV R205, R47 ;  /* 0x0000002f00cd7202 */ /* 0x000fe20000000f00 */
[----:B------:R-:W-:Y:S01]  /*17a80*/  IMAD.MOV.U32 R196, RZ, RZ, R49 ;  /* 0x000000ffffc47224 */ /* 0x000fe200078e0031 */
[----:B------:R-:W-:Y:S02]  /*17a90*/  MOV R198, R48 ;  /* 0x0000003000c67202 */ /* 0x000fe40000000f00 */
[----:B------:R-:W-:-:S03]  /*17aa0*/  MOV R197, R50 ;  /* 0x0000003200c57202 */ /* 0x000fc60000000f00 */
[----:B------:R-:W-:Y:S01]  /*17ab0*/  HMMA.16816.F32 R44, R8, R16, R192 ;  /* 0x00000010082c723c */ /* 0x000fe200000018c0 */
[----:B------:R-:W2:Y:S01]  /*17ac0*/  LDSM.16.MT88.4 R16, [R222+0xd000] ;  /* 0x00d00000de10783b */ /* 0x000ea20000004200 */
[----:B------:R-:W-:-:S06]  /*17ad0*/  MOV R199, R51 ;  /* 0x0000003300c77202 */ /* 0x000fcc0000000f00 */
[C---:B------:R-:W-:Y:S08]  /*17ae0*/  HMMA.16816.F32 R40, R8.reuse, R12, R168 ;  /* 0x0000000c0828723c */ /* 0x040ff000000018a8 */
[C---:B------:R-:W-:Y:S01]  /*17af0*/  HMMA.16816.F32 R32, R8.reuse, R14, R164 ;  /* 0x0000000e0820723c */ /* 0x040fe200000018a4 */
[----:B------:R-:W3:Y:S07]  /*17b00*/  LDSM.16.MT88.4 R12, [R224+0xd000] ;  /* 0x00d00000e00c783b */ /* 0x000eee0000004200 */
[----:B------:R-:W-:Y:S01]  /*17b10*/  HMMA.16816.F32 R48, R8, R22, R184 ;  /* 0x000000160830723c */ /* 0x000fe200000018b8 */
[----:B------:R1:W-:Y:S06]  /*17b20*/  MUFU.EX2 R185, R123 ;  /* 0x0000007b00b97308 */ /* 0x0003ec0000000800 */
[----:B------:R-:W-:Y:S01]  /*17b30*/  IMAD.MOV.U32 R187, RZ, RZ, R199 ;  /* 0x000000ffffbb7224 */ /* 0x000fe200078e00c7 */
[----:B-1----:R-:W-:-:S02]  /*17b40*/  MOV R123, R20 ;  /* 0x00000014007b7202 */ /* 0x002fc40000000f00 */
[----:B------:R-:W1:Y:S01]  /*17b50*/  LDSM.16.MT88.4 R20, [R221+0xd000] ;  /* 0x00d00000dd14783b */ /* 0x000e620000004200 */
[----:B------:R-:W4:Y:S01]  /*17b60*/  MUFU.EX2 R8, R115 ;  /* 0x0000007300087308 */ /* 0x000f220000000800 */
[----:B------:R-:W-:Y:S02]  /*17b70*/  MOV R199, R5 ;  /* 0x0000000500c77202 */ /* 0x000fe40000000f00 */
[----:B------:R-:W-:Y:S02]  /*17b80*/  MOV R5, R6 ;  /* 0x0000000600057202 */ /* 0x000fe40000000f00 */
[----:B------:R-:W-:Y:S02]  /*17b90*/  MOV R186, R196 ;  /* 0x000000c400ba7202 */ /* 0x000fe40000000f00 */
[----:B------:R-:W-:Y:S01]  /*17ba0*/  MOV R6, R7 ;  /* 0x0000000700067202 */ /* 0x000fe20000000f00 */
[----:B------:R-:W1:Y:S01]  /*17bb0*/  MUFU.EX2 R184, R124 ;  /* 0x0000007c00b87308 */ /* 0x000e620000000800 */
[----:B------:R-:W-:Y:S01]  /*17bc0*/  MOV R196, R25 ;  /* 0x0000001900c47202 */ /* 0x000fe20000000f00 */
[----:B------:R-:W-:-:S06]  /*17bd0*/  IMAD.MOV.U32 R7, RZ, RZ, R24 ;  /* 0x000000ffff077224 */ /* 0x000fcc00078e0018 */
[----:B------:R-:W-:Y:S08]  /*17be0*/  MUFU.EX2 R169, R122 ;  /* 0x0000007a00a97308 */ /* 0x000ff00000000800 */
[----:B------:R-:W1:Y:S08]  /*17bf0*/  MUFU.EX2 R120, R120 ;  /* 0x0000007800787308 */ /* 0x000e700000000800 */
[----:B------:R-:W-:Y:S08]  /*17c00*/  MUFU.EX2 R125, R114 ;  /* 0x00000072007d7308 */ /* 0x000ff00000000800 */
[----:B------:R-:W1:Y:S08]  /*17c10*/  MUFU.EX2 R170, R113 ;  /* 0x0000007100aa7308 */ /* 0x000e700000000800 */
[----:B------:R-:W-:Y:S08]  /*17c20*/  MUFU.EX2 R25, R112 ;  /* 0x0000007000197308 */ /* 0x000ff00000000800 */
[----:B------:R-:W1:Y:S08]  /*17c30*/  MUFU.EX2 R124, R63 ;  /* 0x0000003f007c7308 */ /* 0x000e700000000800 */
[----:B------:R-:W-:Y:S08]  /*17c40*/  MUFU.EX2 R168, R62 ;  /* 0x0000003e00a87308 */ /* 0x000ff00000000800 */
[----:B------:R-:W-:Y:S08]  /*17c50*/  MUFU.EX2 R171, R61 ;  /* 0x0000003d00ab7308 */ /* 0x000ff00000000800 */
[----:B------:R-:W-:Y:S08]  /*17c60*/  MUFU.EX2 R24, R60 ;  /* 0x0000003c00187308 */ /* 0x000ff00000000800 */
[----:B------:R-:W1:Y:S08]  /*17c70*/  MUFU.EX2 R121, R121 ;  /* 0x0000007900797308 */ /* 0x000e700000000800 */
[----:B------:R4:W-:Y:S08]  /*17c80*/  MUFU.EX2 R122, R126 ;  /* 0x0000007e007a7308 */ /* 0x0009f00000000800 */
[----:B------:R-:W2:Y:S01]  /*17c90*/  MUFU.EX2 R127, R127 ;  /* 0x0000007f007f7308 */ /* 0x000ea20000000800 */
[----:B------:R-:W-:-:S02]  /*17ca0*/  FADD.FTZ R2, R2, R0 ;  /* 0x0000000002027221 */ /* 0x000fc40000010000 */
[----:B------:R-:W-:Y:S02]  /*17cb0*/  FADD.FTZ R0, R186, R213 ;  /* 0x000000d5ba007221 */ /* 0x000fe40000010000 */
[----:B------:R-:W-:Y:S01]  /*17cc0*/  FADD.FTZ R4, R4, R212 ;  /* 0x000000d404047221 */ /* 0x000fe20000010000 */
[----:B----4-:R-:W-:Y:S01]  /*17cd0*/  MOV R126, R8 ;  /* 0x00000008007e7202 */ /* 0x010fe20000000f00 */
[----:B------:R-:W-:Y:S01]  /*17ce0*/  FADD.FTZ R114, R196, R2 ;  /* 0x00000002c4727221 */ /* 0x000fe20000010000 */
[----:B------:R-:W-:Y:S01]  /*17cf0*/  MOV R186, R198 ;  /* 0x000000c600ba7202 */ /* 0x000fe20000000f00 */
[----:B------:R-:W-:Y:S01]  /*17d00*/  FADD.FTZ R113, R197, R0 ;  /* 0x00000000c5717221 */ /* 0x000fe20000010000 */
[----:B-1----:R-:W-:Y:S01]  /*17d10*/  F2FP.PACK_AB R8, R184, R123 ;  /* 0x0000007bb808723e */ /* 0x002fe200000000ff */
[----:B------:R-:W-:Y:S01]  /*17d20*/  FADD.FTZ R2, R231, R4 ;  /* 0x00000004e7027221 */ /* 0x000fe20000010000 */
[----:B------:R-:W-:Y:S01]  /*17d30*/  F2FP.PACK_AB R9, R126, R120 ;  /* 0x000000787e09723e */ /* 0x000fe200000000ff */
[----:B------:R-:W-:Y:S01]  /*17d40*/  IMAD.MOV.U32 R197, RZ, RZ, R6 ;  /* 0x000000ffffc57224 */ /* 0x000fe200078e0006 */
[----:B------:R-:W-:Y:S01]  /*17d50*/  F2FP.PACK_AB R10, R169, R185 ;  /* 0x000000b9a90a723e */ /* 0x000fe200000000ff */
[----:B------:R-:W-:Y:S01]  /*17d60*/  FADD.FTZ R3, R187, R3 ;  /* 0x00000003bb037221 */ /* 0x000fe20000010000 */
[----:B------:R-:W-:Y:S01]  /*17d70*/  F2FP.PACK_AB R11, R170, R125 ;  /* 0x0000007daa0b723e */ /* 0x000fe200000000ff */
[----:B------:R-:W-:Y:S01]  /*17d80*/  MUFU.EX2 R239, R239 ;  /* 0x000000ef00ef7308 */ /* 0x000fe20000000800 */
[----:B------:R-:W-:Y:S01]  /*17d90*/  MOV R196, R5 ;  /* 0x0000000500c47202 */ /* 0x000fe20000000f00 */
[----:B------:R1:W5:Y:S01]  /*17da0*/  LDL.LU R231, [R1+0x9c] ;  /* 0x00009c0001e77983 */ /* 0x0003620000300800 */
[----:B------:R-:W-:-:S02]  /*17db0*/  MOV R198, R7 ;  /* 0x0000000700c67202 */ /* 0x000fc40000000f00 */
[----:B------:R-:W-:Y:S02]  /*17dc0*/  F2FP.PACK_AB R4, R124, R25 ;  /* 0x000000197c04723e */ /* 0x000fe400000000ff */
[----:B------:R-:W-:Y:S02]  /*17dd0*/  F2FP.PACK_AB R5, R121, R24 ;  /* 0x000000187905723e */ /* 0x000fe400000000ff */
[----:B------:R-:W-:Y:S02]  /*17de0*/  F2FP.PACK_AB R6, R171, R168 ;  /* 0x000000a8ab06723e */ /* 0x000fe400000000ff */
[----:B--2---:R-:W-:Y:S02]  /*17df0*/  F2FP.PACK_AB R7, R127, R122 ;  /* 0x0000007a7f07723e */ /* 0x004fe400000000ff */
[----:B------:R-:W-:Y:S01]  /*17e00*/  MOV R187, R199 ;  /* 0x000000c700bb7202 */ /* 0x000fe20000000f00 */
[----:B------:R-:W-:Y:S01]  /*17e10*/  HMMA.16816.F32 R164, R8, R16, R140 ;  /* 0x0000001008a4723c */ /* 0x000fe2000000188c */
[----:B------:R-:W-:-:S02]  /*17e20*/  MOV R199, R26 ;  /* 0x0000001a00c77202 */ /* 0x000fc40000000f00 */
[----:B------:R-:W-:Y:S02]  /*17e30*/  MOV R26, R27 ;  /* 0x0000001b001a7202 */ /* 0x000fe40000000f00 */
[----:B------:R-:W-:Y:S01]  /*17e40*/  MOV R27, R108 ;  /* 0x0000006c001b7202 */ /* 0x000fe20000000f00 */
[----:B------:R-:W-:Y:S02]  /*17e50*/  IMAD.MOV.U32 R108, RZ, RZ, R109 ;  /* 0x000000ffff6c7224 */ /* 0x000fe400078e006d */
[----:B---3--:R-:W-:Y:S01]  /*17e60*/  HMMA.16816.F32 R180, R8, R12, R100 ;  /* 0x0000000c08b4723c */ /* 0x008fe20000001864 */
[----:B------:R-:W-:Y:S02]  /*17e70*/  MOV R109, R110 ;  /* 0x0000006e006d7202 */ /* 0x000fe40000000f00 */
[----:B------:R-:W-:-:S05]  /*17e80*/  MOV R110, R111 ;  /* 0x0000006f006e7202 */ /* 0x000fca0000000f00 */
[----:B------:R-:W-:Y:S01]  /*17e90*/  HMMA.16816.F32 R176, R4, R12, R176 ;  /* 0x0000000c04b0723c */ /* 0x000fe200000018b0 */
[----:B------:R-:W-:Y:S02]  /*17ea0*/  MOV R111, R204 ;  /* 0x000000cc006f7202 */ /* 0x000fe40000000f00 */
[----:B------:R-:W-:-:S05]  /*17eb0*/  MOV R0, R26 ;  /* 0x0000001a00007202 */ /* 0x000fca0000000f00 */
[----:B------:R-:W-:Y:S01]  /*17ec0*/  HMMA.16816.F32 R188, R4, R14, R188 ;  /* 0x0000000e04bc723c */ /* 0x000fe200000018bc */
[----:B------:R-:W-:-:S07]  /*17ed0*/  MOV R204, R205 ;  /* 0x000000cd00cc7202 */ /* 0x000fce0000000f00 */
[----:B------:R-:W-:Y:S01]  /*17ee0*/  HMMA.16816.F32 R140, R8, R14, R80 ;  /* 0x0000000e088c723c */ /* 0x000fe20000001850 */
[----:B------:R-:W2:Y:S01]  /*17ef0*/  LDSM.16.MT88.4 R12, [R224+0xf000] ;  /* 0x00f00000e00c783b */ /* 0x000ea20000004200 */
[----:B------:R-:W-:Y:S02]  /*17f00*/  IMAD.MOV.U32 R205, RZ, RZ, R215 ;  /* 0x000000ffffcd7224 */ /* 0x000fe400078e00d7 */
[----:B------:R-:W-:-:S03]  /*17f10*/  FADD.FTZ R112, R214, R3 ;  /* 0x00000003d6707221 */ /* 0x000fc60000010000 */
[----:B------:R-:W-:Y:S01]  /*17f20*/  MOV R81, R27 ;  /* 0x0000001b00517202 */ /* 0x000fe20000000f00 */
[C---:B------:R-:W-:Y:S07]  /*17f30*/  HMMA.16816.F32 R60, R8.reuse, R22, R152 ;  /* 0x00000016083c723c */ /* 0x040fee0000001898 */
[----:B------:R-:W-:Y:S01]  /*17f40*/  IMAD.MOV.U32 R153, RZ, RZ, R25 ;  /* 0x000000ffff997224 */ /* 0x000fe200078e0019 */
[----:B------:R-:W-:Y:S02]  /*17f50*/  MOV R154, R24 ;  /* 0x00000018009a7202 */ /* 0x000fe40000000f00 */
[----:B------:R-:W3:Y:S01]  /*17f60*/  LDSM.16.MT88.4 R24, [R223+0xd000] ;  /* 0x00d00000df18783b */ /* 0x000ee20000004200 */
[-C--:B------:R-:W-:Y:S08]  /*17f70*/  HMMA.16816.F32 R148, R8, R20.reuse, R148 ;  /* 0x000000140894723c */ /* 0x080ff00000001894 */
[C---:B------:R-:W-:Y:S08]  /*17f80*/  HMMA.16816.F32 R144, R4.reuse, R20, R144 ;  /* 0x000000140490723c */ /* 0x040ff00000001890 */
[C---:B------:R-:W-:Y:S01]  /*17f90*/  HMMA.16816.F32 R156, R4.reuse, R22, R156 ;  /* 0x00000016049c723c */ /* 0x040fe2000000189c */
[----:B------:R-:W4:Y:S07]  /*17fa0*/  LDSM.16.MT88.4 R20, [R221+0xf000] ;  /* 0x00f00000dd14783b */ /* 0x000f2e0000004200 */
[C---:B------:R-:W-:Y:S08]  /*17fb0*/  HMMA.16816.F32 R160, R4.reuse, R16, R160 ;  /* 0x0000001004a0723c */ /* 0x040ff000000018a0 */
[-C--:B------:R-:W-:Y:S08]  /*17fc0*/  HMMA.16816.F32 R172, R4, R18.reuse, R172 ;  /* 0x0000001204ac723c */ /* 0x080ff000000018ac */
[----:B------:R-:W-:Y:S01]  /*17fd0*/  HMMA.16816.F32 R212, R8, R18, R104 ;  /* 0x0000001208d4723c */ /* 0x000fe20000001868 */
[----:B------:R-:W1:Y:S01]  /*17fe0*/  LDSM.16.MT88.4 R16, [R222+0xf000] ;  /* 0x00f00000de10783b */ /* 0x000e620000004200 */
[----:B------:R-:W-:-:S05]  /*17ff0*/  MOV R80, R110 ;  /* 0x0000006e00507202 */ /* 0x000fca0000000f00 */
[----:B------:R-:W-:Y:S01]  /*18000*/  MOV R105, R108 ;  /* 0x0000006c00697202 */ /* 0x000fe20000000f00 */
[----:B------:R-:W-:Y:S01]  /*18010*/  IMAD.MOV.U32 R106, RZ, RZ, R109 ;  /* 0x000000ffff6a7224 */ /* 0x000fe200078e006d */
[----:B------:R-:W-:Y:S02]  /*18020*/  MOV R107, R111 ;  /* 0x0000006f006b7202 */ /* 0x000fe40000000f00 */
[----:B--2---:R-:W-:Y:S01]  /*18030*/  HMMA.16816.F32 R108, R4, R14, R28 ;  /* 0x0000000e046c723c */ /* 0x004fe2000000181c */
[----:B------:R-:W2:Y:S01]  /*18040*/  LDSM.16.MT88.4 R28, [R223+0xf000] ;  /* 0x00f00000df1c783b */ /* 0x000ea20000004200 */
[----:B------:R-:W-:Y:S02]  /*18050*/  MOV R152, R205 ;  /* 0x000000cd00987202 */ /* 0x000fe40000000f00 */
[----:B------:R-:W-:Y:S01]  /*18060*/  MOV R155, R206 ;  /* 0x000000ce009b7202 */ /* 0x000fe20000000f00 */
[----:B------:R-:W-:Y:S01]  /*18070*/  IMAD.MOV.U32 R82, RZ, RZ, R198 ;  /* 0x000000ffff527224 */ /* 0x000fe200078e00c6 */
[----:B------:R-:W-:-:S02]  /*18080*/  MOV R104, R186 ;  /* 0x000000ba00687202 */ /* 0x000fc40000000f00 */
[C---:B---3--:R-:W-:Y:S01]  /*18090*/  HMMA.16816.F32 R192, R4.reuse, R24, R96 ;  /* 0x0000001804c0723c */ /* 0x048fe20000001860 */
[----:B------:R-:W-:Y:S02]  /*180a0*/  MOV R83, R187 ;  /* 0x000000bb00537202 */ /* 0x000fe40000000f00 */
[----:B------:R-:W-:Y:S02]  /*180b0*/  MOV R115, R204 ;  /* 0x000000cc00737202 */ /* 0x000fe40000000f00 */
[----:B------:R-:W-:Y:S02]  /*180c0*/  MOV R187, R196 ;  /* 0x000000c400bb7202 */ /* 0x000fe40000000f00 */
[----:B------:R-:W-:Y:S01]  /*180d0*/  MOV R99, R207 ;  /* 0x000000cf00637202 */ /* 0x000fe20000000f00 */
[----:B----4-:R-:W-:Y:S01]  /*180e0*/  HMMA.16816.F32 R100, R4, R20, R88 ;  /* 0x000000140464723c */ /* 0x010fe20000001858 */
[----:B------:R-:W-:Y:S02]  /*180f0*/  MOV R186, R197 ;  /* 0x000000c500ba7202 */ /* 0x000fe40000000f00 */
[----:B------:R-:W-:-:S05]  /*18100*/  MOV R3, R199 ;  /* 0x000000c700037202 */ /* 0x000fca0000000f00 */
[C---:B------:R-:W-:Y:S08]  /*18110*/  HMMA.16816.F32 R204, R4.reuse, R26, R92 ;  /* 0x0000001a04cc723c */ /* 0x040ff0000000185c */
[----:B-1----:R-:W-:Y:S08]  /*18120*/  HMMA.16816.F32 R92, R4, R18, R72 ;  /* 0x00000012045c723c */ /* 0x002ff00000001848 */
[C---:B------:R-:W-:Y:S01]  /*18130*/  HMMA.16816.F32 R196, R8.reuse, R24, R208 ;  /* 0x0000001808c4723c */ /* 0x040fe200000018d0 */
[----:B------:R1:W-:Y:S07]  /*18140*/  MUFU.EX2 R208, R106 ;  /* 0x0000006a00d07308 */ /* 0x0003ee0000000800 */
[----:B------:R-:W-:Y:S01]  /*18150*/  HMMA.16816.F32 R48, R8, R18, R48 ;  /* 0x000000120830723c */ /* 0x000fe20000001830 */
[----:B------:R3:W-:Y:S07]  /*18160*/  MUFU.EX2 R19, R105 ;  /* 0x0000006900137308 */ /* 0x0007ee0000000800 */
[----:B------:R-:W-:Y:S01]  /*18170*/  HMMA.16816.F32 R88, R4, R16, R76 ;  /* 0x000000100458723c */ /* 0x000fe2000000184c */
[----:B------:R4:W-:Y:S01]  /*18180*/  MUFU.EX2 R18, R107 ;  /* 0x0000006b00127308 */ /* 0x0009e20000000800 */
[----:B-1----:R-:W-:-:S06]  /*18190*/  IMAD.MOV.U32 R106, RZ, RZ, R153 ;  /* 0x000000ffff6a7224 */ /* 0x002fcc00078e0099 */
[----:B------:R-:W-:Y:S01]  /*181a0*/  HMMA.16816.F32 R52, R8, R16, R52 ;  /* 0x000000100834723c */ /* 0x000fe20000001834 */
[----:B---3--:R-:W-:Y:S01]  /*181b0*/  MOV R105, R154 ;  /* 0x0000009a00697202 */ /* 0x008fe20000000f00 */
[----:B------:R1:W-:Y:S01]  /*181c0*/  MUFU.EX2 R16, R155 ;  /* 0x0000009b00107308 */ /* 0x0003e20000000800 */
[----:B----4-:R-:W-:Y:S02]  /*181d0*/  MOV R107, R152 ;  /* 0x00000098006b7202 */ /* 0x010fe40000000f00 */
[----:B-1----:R-:W1:Y:S03]  /*181e0*/  LDSM.16.MT88.4 R152, [R221+0xd800] ;  /* 0x00d80000dd98783b */ /* 0x002e660000004200 */
[-C--:B------:R-:W-:Y:S02]  /*181f0*/  HMMA.16816.F32 R68, R4, R12.reuse, R68 ;  /* 0x0000000c0444723c */ /* 0x080fe40000001844 */
[----:B------:R-:W-:Y:S06]  /*18200*/  MUFU.EX2 R17, R99 ;  /* 0x0000006300117308 */ /* 0x000fec0000000800 */
[----:B------:R-:W-:Y:S02]  /*18210*/  HMMA.16816.F32 R44, R8, R12, R44 ;  /* 0x0000000c082c723c */ /* 0x000fe4000000182c */
[----:B------:R-:W-:Y:S08]  /*18220*/  MUFU.EX2 R218, R218 ;  /* 0x000000da00da7308 */ /* 0x000ff00000000800 */
[----:B------:R-:W-:Y:S08]  /*18230*/  MUFU.EX2 R216, R216 ;  /* 0x000000d800d87308 */ /* 0x000ff00000000800 */
[----:B------:R-:W-:Y:S08]  /*18240*/  MUFU.EX2 R217, R217 ;  /* 0x000000d900d97308 */ /* 0x000ff00000000800 */
[----:B------:R-:W-:Y:S08]  /*18250*/  MUFU.EX2 R219, R219 ;  /* 0x000000db00db7308 */ /* 0x000ff00000000800 */
[----:B------:R-:W-:Y:S08]  /*18260*/  MUFU.EX2 R138, R138 ;  /* 0x0000008a008a7308 */ /* 0x000ff00000000800 */
[----:B------:R-:W-:Y:S08]  /*18270*/  MUFU.EX2 R132, R132 ;  /* 0x0000008400847308 */ /* 0x000ff00000000800 */
[----:B------:R-:W-:Y:S08]  /*18280*/  MUFU.EX2 R139, R139 ;  /* 0x0000008b008b7308 */ /* 0x000ff00000000800 */
[----:B------:R-:W3:Y:S01]  /*18290*/  MUFU.EX2 R133, R133 ;  /* 0x0000008500857308 */ /* 0x000ee20000000800 */
[----:B------:R-:W-:Y:S01]  /*182a0*/  HMMA.16816.F32 R84, R4, R22, R84 ;  /* 0x000000160454723c */ /* 0x000fe20000001854 */
[----:B------:R-:W-:-:S07]  /*182b0*/  MOV R211, R127 ;  /* 0x0000007f00d37202 */ /* 0x000fce0000000f00 */
[C---:B--2---:R-:W-:Y:S01]  /*182c0*/  HMMA.16816.F32 R64, R4.reuse, R28, R64 ;  /* 0x0000001c0440723c */ /* 0x044fe20000001840 */
[----:B------:R-:W-:Y:S07]  /*182d0*/  MUFU.EX2 R12, R80 ;  /* 0x00000050000c7308 */ /* 0x000fee0000000800 */
[----:B------:R-:W-:Y:S01]  /*182e0*/  HMMA.16816.F32 R56, R4, R30, R56 ;  /* 0x0000001e0438723c */ /* 0x000fe20000001838 */
[----:B------:R-:W2:Y:S01]  /*182f0*/  MUFU.EX2 R13, R81 ;  /* 0x00000051000d7308 */ /* 0x000ea20000000800 */
[----:B---3--:R-:W-:-:S06]  /*18300*/  F2FP.PACK_AB R127, R133, R139 ;  /* 0x0000008b857f723e */ /* 0x008fcc00000000ff */
[----:B------:R-:W-:Y:S01]  /*18310*/  HMMA.16816.F32 R116, R8, R20, R116 ;  /* 0x000000140874723c */ /* 0x000fe20000001874 */
[----:B------:R-:W-:Y:S01]  /*18320*/  FADD.FTZ R5, R83, R112 ;  /* 0x0000007053057221 */ /* 0x000fe20000010000 */
[----:B------:R-:W-:-:S06]  /*18330*/  MOV R83, R126 ;  /* 0x0000007e00537202 */ /* 0x000fcc0000000f00 */
[----:B------:R-:W-:Y:S01]  /*18340*/  HMMA.16816.F32 R24, R8, R26, R200 ;  /* 0x0000001a0818723c */ /* 0x000fe200000018c8 */
[----:B--2---:R-:W-:Y:S01]  /*18350*/  F2FP.PACK_AB R126, R219, R13 ;  /* 0x0000000ddb7e723e */ /* 0x004fe200000000ff */
[----:B------:R-:W-:-:S06]  /*18360*/  FADD.FTZ R3, R3, R113 ;  /* 0x0000007103037221 */ /* 0x000fcc0000010000 */
[C---:B------:R-:W-:Y:S08]  /*18370*/  HMMA.16816.F32 R36, R8.reuse, R14, R36 ;  /* 0x0000000e0824723c */ /* 0x040ff00000001824 */
[C---:B------:R-:W-:Y:S08]  /*18380*/  HMMA.16816.F32 R40, R8.reuse, R28, R40 ;  /* 0x0000001c0828723c */ /* 0x040ff00000001828 */
[----:B------:R-:W-:Y:S01]  /*18390*/  HMMA.16816.F32 R32, R8, R30, R32 ;  /* 0x0000001e0820723c */ /* 0x000fe20000001820 */
[----:B------:R-:W-:Y:S01]  /*183a0*/  IMAD.MOV.U32 R28, RZ, RZ, R125 ;  /* 0x000000ffff1c7224 */ /* 0x000fe200078e007d */
[----:B------:R-:W-:Y:S01]  /*183b0*/  F2FP.PACK_AB R125, R132, R138 ;  /* 0x0000008a847d723e */ /* 0x000fe200000000ff */
[----:B------:R-:W-:-:S02]  /*183c0*/  FADD.FTZ R0, R0, R114 ;  /* 0x0000007200007221 */ /* 0x000fc40000010000 */
[----:B------:R-:W-:Y:S01]  /*183d0*/  FADD.FTZ R2, R82, R2 ;  /* 0x0000000252027221 */ /* 0x000fe20000010000 */
[----:B------:R-:W-:Y:S01]  /*183e0*/  MOV R209, R170 ;  /* 0x000000aa00d17202 */ /* 0x000fe20000000f00 */
[----:B------:R-:W-:Y:S01]  /*183f0*/  IMAD.MOV.U32 R210, RZ, RZ, R171 ;  /* 0x000000ffffd27224 */ /* 0x000fe200078e00ab */
[----:B------:R-:W-:Y:S01]  /*18400*/  HMMA.16816.F32 R20, R8, R22, R128 ;  /* 0x000000160814723c */ /* 0x000fe20000001880 */
[----:B------:R-:W-:Y:S04]  /*18410*/  LDSM.16.MT88.4 R200, [R223+0xd800] ;  /* 0x00d80000dfc8783b */ /* 0x000fe80000004200 */
[----:B------:R-:W-:Y:S02]  /*18420*/  LDSM.16.MT88.4 R96, [R222+0xf800] ;  /* 0x00f80000de60783b */ /* 0x000fe40000004200 */
[----:B------:R-:W-:Y:S01]  /*18430*/  IMAD.MOV.U32 R11, RZ, RZ, R124 ;  /* 0x000000ffff0b7224 */ /* 0x000fe200078e007c */
[----:B------:R-:W-:-:S02]  /*18440*/  F2FP.PACK_AB R128, R19, R17 ;  /* 0x000000111380723e */ /* 0x000fc400000000ff */
[----:B------:R-:W-:Y:S02]  /*18450*/  F2FP.PACK_AB R129, R239, R16 ;  /* 0x00000010ef81723e */ /* 0x000fe400000000ff */
[----:B------:R-:W-:Y:S02]  /*18460*/  F2FP.PACK_AB R130, R18, R208 ;  /* 0x000000d01282723e */ /* 0x000fe400000000ff */
[----:B------:R-:W-:Y:S02]  /*18470*/  F2FP.PACK_AB R131, R216, R218 ;  /* 0x000000dad883723e */ /* 0x000fe400000000ff */
[----:B------:R-:W-:Y:S01]  /*18480*/  F2FP.PACK_AB R124, R12, R217 ;  /* 0x000000d90c7c723e */ /* 0x000fe200000000ff */
[----:B------:R-:W-:-:S04]  /*18490*/  FADD.FTZ R4, R230, R3 ;  /* 0x00000003e6047221 */ /* 0x000fc80000010000 */
[----:B-1----:R-:W-:Y:S01]  /*184a0*/  HMMA.16816.F32 R148, R128, R152, R148 ;  /* 0x000000988094723c */ /* 0x002fe20000001894 */
[----:B------:R-:W-:Y:S01]  /*184b0*/  FADD.FTZ R0, R104, R0 ;  /* 0x0000000068007221 */ /* 0x000fe20000010000 */
[----:B------:R-:W-:Y:S01]  /*184c0*/  MOV R30, R121 ;  /* 0x00000079001e7202 */ /* 0x000fe20000000f00 */
[----:B------:R-:W-:Y:S01]  /*184d0*/  FADD.FTZ R3, R229, R2 ;  /* 0x00000002e5037221 */ /* 0x000fe20000010000 */
[----:B------:R-:W-:-:S04]  /*184e0*/  MOV R14, R122 ;  /* 0x0000007a000e7202 */ /* 0x000fc80000000f00 */
[----:B------:R-:W-:Y:S01]  /*184f0*/  HMMA.16816.F32 R144, R124, R152, R144 ;  /* 0x000000987c90723c */ /* 0x000fe20000001890 */
[----:B------:R-:W-:Y:S01]  /*18500*/  FADD.FTZ R2, R228, R5 ;  /* 0x00000005e4027221 */ /* 0x000fe20000010000 */
[----:B------:R-:W-:-:S06]  /*18510*/  MOV R15, R169 ;  /* 0x000000a9000f7202 */ /* 0x000fcc0000000f00 */
[-C--:B------:R-:W-:Y:S01]  /*18520*/  HMMA.16816.F32 R156, R124, R154.reuse, R156 ;  /* 0x0000009a7c9c723c */ /* 0x080fe2000000189c */
[----:B------:R-:W-:Y:S01]  /*18530*/  FADD.FTZ R9, R226, R4 ;  /* 0x00000004e2097221 */ /* 0x000fe20000010000 */
[----:B------:R-:W-:Y:S01]  /*18540*/  MOV R29, R168 ;  /* 0x000000a8001d7202 */ /* 0x000fe20000000f00 */
[----:B------:R-:W-:Y:S01]  /*18550*/  LDSM.16.MT88.4 R4, [R223+0xf800] ;  /* 0x00f80000df04783b */ /* 0x000fe20000004200 */
[----:B------:R-:W-:Y:S01]  /*18560*/  FADD.FTZ R10, R227, R0 ;  /* 0x00000000e30a7221 */ /* 0x000fe20000010000 */
[----:B------:R-:W-:Y:S02]  /*18570*/  MOV R31, R185 ;  /* 0x000000b9001f7202 */ /* 0x000fe40000000f00 */
[----:B------:R1:W5:Y:S01]  /*18580*/  LDL.LU R230, [R1+0x98] ;  /* 0x0000980001e67983 */ /* 0x0003620000300800 */
[----:B------:R-:W-:Y:S01]  /*18590*/  HMMA.16816.F32 R152, R128, R154, R60 ;  /* 0x0000009a8098723c */ /* 0x000fe2000000183c */
[----:B------:R-:W-:Y:S01]  /*185a0*/  FADD.FTZ R0, R225, R3 ;  /* 0x00000003e1007221 */ /* 0x000fe20000010000 */
[----:B------:R-:W-:-:S02]  /*185b0*/  MOV R121, R186 ;  /* 0x000000ba00797202 */ /* 0x000fc40000000f00 */
[----:B------:R-:W-:Y:S01]  /*185c0*/  MOV R122, R187 ;  /* 0x000000bb007a7202 */ /* 0x000fe20000000f00 */
[----:B------:R-:W-:Y:S01]  /*185d0*/  FADD.FTZ R8, R220, R2 ;  /* 0x00000002dc087221 */ /* 0x000fe20000010000 */
[----:B------:R-:W-:Y:S01]  /*185e0*/  MOV R104, R184 ;  /* 0x000000b800687202 */ /* 0x000fe20000000f00 */
[----:B------:R-:W-:Y:S01]  /*185f0*/  LDSM.16.MT88.4 R168, [R222+0xd800] ;  /* 0x00d80000dea8783b */ /* 0x000fe20000004200 */
[----:B------:R-:W-:-:S03]  /*18600*/  MOV R63, R83 ;  /* 0x00000053003f7202 */ /* 0x000fc60000000f00 */
[----:B------:R-:W2:Y:S01]  /*18610*/  LDSM.16.MT88.4 R80, [R221+0xf800] ;  /* 0x00f80000dd50783b */ /* 0x000ea20000004200 */
[----:B------:R-:W-:-:S03]  /*18620*/  MOV R3, R115 ;  /* 0x0000007300037202 */ /* 0x000fc60000000f00 */
[----:B------:R-:W3:Y:S01]  /*18630*/  LDSM.16.MT88.4 R112, [R224+0xf800] ;  /* 0x00f80000e070783b */ /* 0x000ee20000004200 */
[----:B------:R-:W-:Y:S01]  /*18640*/  IMAD.MOV.U32 R2, RZ, RZ, R107 ;  /* 0x000000ffff027224 */ /* 0x000fe200078e006b */
[----:B------:R-:W-:Y:S01]  /*18650*/  MOV R62, R104 ;  /* 0x00000068003e7202 */ /* 0x000fe20000000f00 */
[----:B------:R-:W-:Y:S01]  /*18660*/  FADD.FTZ R3, R3, R10 ;  /* 0x0000000a03037221 */ /* 0x000fe20000010000 */
[----:B------:R-:W-:Y:S01]  /*18670*/  MOV R61, R105 ;  /* 0x00000069003d7202 */ /* 0x000fe20000000f00 */
[----:B------:R-:W4:Y:S01]  /*18680*/  LDSM.16.MT88.4 R184, [R224+0xd800] ;  /* 0x00d80000e0b8783b */ /* 0x000f220000004200 */
[----:B------:R-:W-:Y:S01]  /*18690*/  MOV R60, R106 ;  /* 0x0000006a003c7202 */ /* 0x000fe20000000f00 */
[----:B------:R-:W-:Y:S02]  /*186a0*/  FADD.FTZ R2, R2, R9 ;  /* 0x0000000902027221 */ /* 0x000fe40000010000 */
[----:B------:R1:W5:Y:S04]  /*186b0*/  LDL.LU R229, [R1+0x94] ;  /* 0x0000940001e57983 */ /* 0x0003680000300800 */
[----:B------:R1:W5:Y:S04]  /*186c0*/  LDL.LU R228, [R1+0x90] ;  /* 0x0000900001e47983 */ /* 0x0003680000300800 */
[----:B------:R1:W5:Y:S04]  /*186d0*/  LDL.LU R227, [R1+0x8c] ;  /* 0x00008c0001e37983 */ /* 0x0003680000300800 */
[----:B------:R1:W5:Y:S04]  /*186e0*/  LDL.LU R226, [R1+0x88] ;  /* 0x0000880001e27983 */ /* 0x0003680000300800 */
[----:B------:R1:W5:Y:S04]  /*186f0*/  LDL.LU R225, [R1+0x84] ;  /* 0x0000840001e17983 */ /* 0x0003680000300800 */
[----:B------:R1:W5:Y:S01]  /*18700*/  LDL.LU R220, [R1+0x80] ;  /* 0x0000800001dc7983 */ /* 0x0003620000300800 */
[----:B--2---:R-:W-:Y:S07]  /*18710*/  HMMA.16816.F32 R72, R124, R80, R100 ;  /* 0x000000507c48723c */ /* 0x004fee0000001864 */
[----:B------:R-:W-:Y:S01]  /*18720*/  MOV R100, R121 ;  /* 0x0000007900647202 */ /* 0x000fe20000000f00 */
[----:B------:R-:W-:Y:S01]  /*18730*/  IMAD.MOV.U32 R103, RZ, RZ, R120 ;  /* 0x000000ffff677224 */ /* 0x000fe200078e0078 */
[----:B------:R-:W-:-:S02]  /*18740*/  MOV R101, R122 ;  /* 0x0000007a00657202 */ /* 0x000fc40000000f00 */
[----:B------:R-:W-:Y:S02]  /*18750*/  MOV R102, R123 ;  /* 0x0000007b00667202 */ /* 0x000fe40000000f00 */
[C---:B------:R-:W-:Y:S07]  /*18760*/  HMMA.16816.F32 R120, R124.reuse, R4, R64 ;  /* 0x000000047c78723c */ /* 0x040fee0000001840 */
[----:B------:R-:W-:Y:S02]  /*18770*/  MOV R64, R100 ;  /* 0x0000006400407202 */ /* 0x000fe40000000f00 */
[----:B------:R-:W-:Y:S01]  /*18780*/  MOV R65, R101 ;  /* 0x0000006500417202 */ /* 0x000fe20000000f00 */
[----:B---3--:R-:W-:Y:S01]  /*18790*/  HMMA.16816.F32 R104, R124, R112, R68 ;  /* 0x000000707c68723c */ /* 0x008fe20000001844 */
[----:B------:R-:W-:-:S02]  /*187a0*/  MOV R66, R102 ;  /* 0x0000006600427202 */ /* 0x000fc40000000f00 */
[----:B------:R-:W-:Y:S01]  /*187b0*/  MOV R67, R103 ;  /* 0x0000006700437202 */ /* 0x000fe20000000f00 */
[----:B------:R-:W-:-:S04]  /*187c0*/  FADD.FTZ R0, R64, R0 ;  /* 0x0000000040007221 */ /* 0x000fc80000010000 */
        /* <DEDUP_REMOVED lines=42> */
[C---:B----4-:R-:W-:Y:S08]  /*18a70*/  HMMA.16816.F32 R176, R124.reuse, R184, R176 ;  /* 0x000000b87cb0723c */ /* 0x050ff000000018b0 */
        /* <DEDUP_REMOVED lines=19> */
.L_x_726:
[----:B-123--:R-:W-:-:S06]  /*18bb0*/  UISETP.GT.AND UP0, UPT, UR22, UR9, UPT ;  /* 0x000000091600728c */ /* 0x00efcc000bf04270 */
        /* <DEDUP_REMOVED lines=15> */
.L_x_736:
        /* <DEDUP_REMOVED lines=26> */
[C---:B------:R-:W-:Y:S03]  /*18e50*/  IADD3 R0, P0, R2.reuse, UR25, RZ ;  /* 0x0000001902007c10 */ /* 0x040fe6000ff1e0ff */
[----:B------:R-:W-:Y:S01]  /*18e60*/  @!PT LDS RZ, [RZ] ;  /* 0x00000000fffff984 */ /* 0x000fe20000000800 */
[----:B------:R-:W-:Y:S01]  /*18e70*/  @!PT LDS RZ, [RZ] ;  /* 0x00000000fffff984 */ /* 0x000fe20000000800 */
[----:B------:R-:W-:Y:S01]  /*18e80*/  @!PT LDS RZ, [RZ] ;  /* 0x00000000fffff984 */ /* 0x000fe20000000800 */
[----:B------:R3:W-:Y:S04]  /*18e90*/  @!P3 LDGSTS.E.BYPASS.LTC128B.128 [R240+0xa000], [R142.64+0x80] ;  /* 0x0a0000808ef0bfae */ /* 0x0007e8000b901d50 */
[----:B------:R1:W-:Y:S01]  /*18ea0*/  @P4 STS.128 [R240+0x8800], RZ ;  /* 0x008800fff0004388 */ /* 0x0003e20000000c00 */
[----:B--2---:R-:W-:Y:S02]  /*18eb0*/  IADD3.X R134, R3, UR26, RZ, P1, !PT ;  /* 0x0000001a03867c10 */ /* 0x004fe40008ffe4ff */
[C---:B------:R-:W-:Y:S02]  /*18ec0*/  @!P3 LEA R136, P1, R2.reuse, c[0x0][0x168], 0x1 ;  /* 0x00005a000288ba11 */ /* 0x040fe400078208ff */
[C-C-:B------:R-:W-:Y:S02]  /*18ed0*/  @!P4 LEA.HI.X R209, R2.reuse, c[0x0][0x16c], R134.reuse, 0x1, P2 ;  /* 0x00005b0002d1ca11 */ /* 0x140fe400010f0c86 */
[----:B------:R-:W-:Y:S02]  /*18ee0*/  @!P3 LEA.HI.X R137, R2, c[0x0][0x16c], R134, 0x1, P1 ;  /* 0x00005b000289ba11 */ /* 0x000fe400008f0c86 */
[----:B------:R-:W-:Y:S01]  /*18ef0*/  IADD3.X R2, R134, UR26, RZ, P0, !PT ;  /* 0x0000001a86027c10 */ /* 0x000fe200087fe4ff */
[----:B------:R-:W-:Y:S01]  /*18f00*/  @!PT LDS RZ, [RZ] ;  /* 0x00000000fffff984 */ /* 0x000fe20000000800 */
[----:B------:R-:W-:Y:S01]  /*18f10*/  @!PT LDS RZ, [RZ] ;  /* 0x00000000fffff984 */ /* 0x000fe20000000800 */
[----:B------:R-:W-:Y:S01]  /*18f20*/  @!PT LDS RZ, [RZ] ;  /* 0x00000000fffff984 */ /* 0x000fe20000000800 */
[----:B------:R2:W-:Y:S01]  /*18f30*/  @!P4 LDGSTS.E.BYPASS.LTC128B.128 [R240+0x8800], [R208.64] ;  /* 0x08800000d0f0cfae */ /* 0x0005e2000b901d50 */
[----:B------:R-:W-:Y:S03]  /*18f40*/  IADD3 R3, P5, R0, UR25, RZ ;  /* 0x0000001900037c10 */ /* 0x000fe6000ffbe0ff */
[----:B------:R1:W-:Y:S01]  /*18f50*/  @P3 STS.128 [R240+0xa800], RZ ;  /* 0x00a800fff0003388 */ /* 0x0003e20000000c00 */
[C---:B---3--:R-:W-:Y:S02]  /*18f60*/  @!P4 LEA R142, P2, R3.reuse, c[0x0][0x168], 0x1 ;  /* 0x00005a00038eca11 */ /* 0x048fe400078408ff */
[C---:B------:R-:W-:Y:S01]  /*18f70*/  @!P3 LEA R134, P0, R3.reuse, c[0x0][0x168], 0x1 ;  /* 0x00005a000386ba11 */ /* 0x040fe200078008ff */
[----:B------:R-:W-:Y:S01]  /*18f80*/  @!PT LDS RZ, [RZ] ;  /* 0x00000000fffff984 */ /* 0x000fe20000000800 */
[----:B------:R-:W-:Y:S01]  /*18f90*/  @!PT LDS RZ, [RZ] ;  /* 0x00000000fffff984 */ /* 0x000fe20000000800 */
[----:B------:R-:W-:Y:S01]  /*18fa0*/  @!PT LDS RZ, [RZ] ;  /* 0x00000000fffff984 */ /* 0x000fe20000000800 */
[----:B------:R3:W-:Y:S01]  /*18fb0*/  @!P3 LDGSTS.E.BYPASS.LTC128B.128 [R240+0xa800], [R136.64+0x80] ;  /* 0x0a80008088f0bfae */ /* 0x0007e2000b901d50 */
[----:B------:R-:W-:Y:S03]  /*18fc0*/  IADD3.X R135, R2, UR26, RZ, P5, !PT ;  /* 0x0000001a02877c10 */ /* 0x000fe6000affe4ff */
[----:B------:R1:W-:Y:S01]  /*18fd0*/  @P4 STS.128 [R240+0x9000], RZ ;  /* 0x009000fff0004388 */ /* 0x0003e20000000c00 */
[C-C-:B------:R-:W-:Y:S02]  /*18fe0*/  @!P4 LEA.HI.X R143, R3.reuse, c[0x0][0x16c], R135.reuse, 0x1, P2 ;  /* 0x00005b00038fca11 */ /* 0x140fe400010f0c87 */
[----:B------:R-:W-:Y:S02]  /*18ff0*/  @!P3 LEA.HI.X R135, R3, c[0x0][0x16c], R135, 0x1, P0 ;  /* 0x00005b000387ba11 */ /* 0x000fe400000f0c87 */
[C---:B--2---:R-:W-:Y:S04]  /*19000*/  @!P4 LEA R208, P6, R0.reuse, c[0x0][0x168], 0x1 ;  /* 0x00005a0000d0ca11 */ /* 0x044fe800078c08ff */
[C-C-:B------:R-:W-:Y:S02]  /*19010*/  @!P4 LEA.HI.X R209, R0.reuse, c[0x0][0x16c], R2.reuse, 0x1, P6 ;  /* 0x00005b0000d1ca11 */ /* 0x140fe400030f0c02 */
[C---:B---3--:R-:W-:Y:S03]  /*19020*/  @!P3 LEA R136, P1, R0.reuse, c[0x0][0x168], 0x1 ;  /* 0x00005a000088ba11 */ /* 0x048fe600078208ff */
[----:B------:R-:W-:Y:S01]  /*19030*/  @!PT LDS RZ, [RZ] ;  /* 0x00000000fffff984 */ /* 0x000fe20000000800 */
[----:B------:R-:W-:Y:S01]  /*19040*/  @!PT LDS RZ, [RZ] ;  /* 0x00000000fffff984 */ /* 0x000fe20000000800 */
[----:B------:R-:W-:Y:S01]  /*19050*/  @!PT LDS RZ, [RZ] ;  /* 0x00000000fffff984 */ /* 0x000fe20000000800 */
[----:B------:R1:W-:Y:S01]  /*19060*/  @!P4 LDGSTS.E.BYPASS.LTC128B.128 [R240+0x9000], [R208.64] ;  /* 0x09000000d0f0cfae */ /* 0x0003e2000b901d50 */
[----:B------:R-:W-:Y:S03]  /*19070*/  @!P3 LEA.HI.X R137, R0, c[0x0][0x16c], R2, 0x1, P1 ;  /* 0x00005b000089ba11 */ /* 0x000fe600008f0c02 */
[----:B------:R1:W-:Y:S04]  /*19080*/  @P3 STS.128 [R240+0xb000], RZ ;  /* 0x00b000fff0003388 */ /* 0x0003e80000000c00 */
        /* <DEDUP_REMOVED lines=16> */
.L_x_734:
        /* <DEDUP_REMOVED lines=21> */
[C---:B------:R-:W-:Y:S02]  /*192e0*/  @!P4 LEA R14, P2, R3.reuse, c[0x0][0x170], 0x1 ;  /* 0x00005c00030eca11 */ /* 0x040fe400078408ff */
        /* <DEDUP_REMOVED lines=22> */
[C---:B------:R-:W-:Y:S02]  /*19450*/  @!P4 LEA R8, P2, R2.reuse, c[0x0][0x170], 0x1 ;  /* 0x00005c000208ca11 */ /* 0x040fe400078408ff */
[----:B-1----:R-:W-:Y:S02]  /*19460*/  IADD3.X R5, R3, UR10, RZ, P0, !PT ;  /* 0x0000000a03057c10 */ /* 0x002fe400087fe4ff */
[C---:B------:R-:W-:Y:S01]  /*19470*/  @!P3 LEA R4, P0, R2.reuse, c[0x0][0x170], 0x1 ;  /* 0x00005c000204ba11 */ /* 0x040fe200078008ff */
        /* <DEDUP_REMOVED lines=27> */
[----:B-----5:R-:W-:Y:S06]  /*19630*/  LDSM.16.M88.4 R64, [R227] ;  /* 0x00000000e340783b */ /* 0x020fec0000000200 */
[----:B--2---:R-:W4:Y:S06]  /*19640*/  LDSM.16.M88.4 R16, [R220+0x8000] ;  /* 0x00800000dc10783b */ /* 0x004f2c0000000200 */
[----:B------:R-:W1:Y:S06]  /*19650*/  LDSM.16.M88.4 R60, [R227+0x2000] ;  /* 0x00200000e33c783b */ /* 0x000e6c0000000200 */
[----:B------:R-:W2:Y:S06]  /*19660*/  LDSM.16.M88.4 R32, [R220+0x8800] ;  /* 0x00880000dc20783b */ /* 0x000eac0000000200 */
[----:B------:R-:W0:Y:S06]  /*19670*/  LDGDEPBAR ;  /* 0x00000000000079af */ /* 0x000e2c0000000000 */
[----:B------:R-:W2:Y:S06]  /*19680*/  LDSM.16.M88.4 R48, [R220+0x9000] ;  /* 0x00900000dc30783b */ /* 0x000eac0000000200 */
[----:B------:R-:W2:Y:S06]  /*19690*/  LDSM.16.M88.4 R208, [R220+0x9800] ;  /* 0x00980000dcd0783b */ /* 0x000eac0000000200 */
[----:B------:R-:W-:Y:S01]  /*196a0*/  LDSM.16.M88.4 R212, [R228] ;  /* 0x00000000e4d4783b */ /* 0x000fe20000000200 */
[-C--:B----4-:R-:W-:Y:S05]  /*196b0*/  HMMA.16816.F32 R4, R64, R16.reuse, RZ ;  /* 0x000000104004723c */ /* 0x090fea00000018ff */
[----:B------:R-:W-:Y:S03]  /*196c0*/  LDSM.16.M88.4 R216, [R228+0x2000] ;  /* 0x00200000e4d8783b */ /* 0x000fe60000000200 */
[C---:B-1----:R-:W-:Y:S08]  /*196d0*/  HMMA.16816.F32 R8, R60.reuse, R16, RZ ;  /* 0x000000103c08723c */ /* 0x042ff000000018ff */
[-C--:B---3--:R-:W-:Y:S08]  /*196e0*/  HMMA.16816.F32 R12, R60, R18.reuse, RZ ;  /* 0x000000123c0c723c */ /* 0x088ff000000018ff */
        /* <DEDUP_REMOVED lines=168> */
.L_x_735:
        /* <DEDUP_REMOVED lines=8> */
[----:B------:R3:W-:Y:S02]  /*1a1f0*/  STL [R1+0xc8], R130 ;  /* 0x0000c88201007387 */ /* 0x0007e40000100800 */
[----:B------:R-:W-:Y:S02]  /*1a200*/  @P3 LOP3.LUT R239, R239, 0x100, RZ, 0xfc, !PT ;  /* 0x00000100efef3812 */ /* 0x000fe400078efcff */
[----:B------:R-:W-:Y:S02]  /*1a210*/  STL [R1+0xc4], R131 ;  /* 0x0000c48301007387 */ /* 0x000fe40000100800 */
[----:B------:R-:W-:Y:S02]  /*1a220*/  LOP3.LUT R239, R239, 0xfffff7ff, RZ, 0xc0, !PT ;  /* 0xfffff7ffefef7812 */ /* 0x000fe400078ec0ff */
[----:B------:R-:W-:Y:S02]  /*1a230*/  STL [R1+0xbc], R240 ;  /* 0x0000bcf001007387 */ /* 0x000fe40000100800 */
[----:B------:R-:W-:Y:S01]  /*1a240*/  LOP3.LUT R239, R239, 0xffffff7f, RZ, 0xc0, !PT ;  /* 0xffffff7fefef7812 */ /* 0x000fe200078ec0ff */
[----:B--2---:R-:W-:Y:S01]  /*1a250*/  IMAD.SHL.U32 R2, R2, 0x2, RZ ;  /* 0x0000000202027824 */ /* 0x004fe200078e00ff */
[----:B------:R-:W-:Y:S04]  /*1a260*/  STL [R1+0xb8], R238 ;  /* 0x0000b8ee01007387 */ /* 0x000fe80000100800 */
[----:B------:R-:W-:Y:S01]  /*1a270*/  LOP3.LUT R2, R2, 0x6, RZ, 0xc0, !PT ;  /* 0x0000000602027812 */ /* 0x000fe200078ec0ff */
[----:B------:R-:W-:Y:S04]  /*1a280*/  STL [R1+0xb4], R237 ;  /* 0x0000b4ed01007387 */ /* 0x000fe80000100800 */
[----:B------:R-:W-:Y:S01]  /*1a290*/  IMAD R0, R0, 0x40, R2 ;  /* 0x0000004000007824 */ /* 0x000fe200078e0202 */
[----:B------:R-:W-:Y:S03]  /*1a2a0*/  STL [R1+0xb0], R236 ;  /* 0x0000b0ec01007387 */ /* 0x000fe60000100800 */
[----:B------:R-:W-:Y:S01]  /*1a2b0*/  IMAD.IADD R3, R241, 0x1, -R0 ;  /* 0x00000001f1037824 */ /* 0x000fe200078e0a00 */
[----:B------:R-:W-:Y:S01]  /*1a2c0*/  IADD3 R2, R242, -R0, RZ ;  /* 0x80000000f2027210 */ /* 0x000fe20007ffe0ff */
[----:B------:R-:W-:Y:S01]  /*1a2d0*/  STL [R1+0xac], R235 ;  /* 0x0000aceb01007387 */ /* 0x000fe20000100800 */
[C---:B-1----:R-:W-:Y:S02]  /*1a2e0*/  IADD3 R134, R0.reuse, 0x1, RZ ;  /* 0x0000000100867810 */ /* 0x042fe40007ffe0ff */
[----:B------:R-:W-:Y:S01]  /*1a2f0*/  IABS R2, R2 ;  /* 0x0000000200027213 */ /* 0x000fe20000000000 */
[----:B------:R-:W-:Y:S01]  /*1a300*/  STL [R1+0xa8], R234 ;  /* 0x0000a8ea01007387 */ /* 0x000fe20000100800 */
[----:B------:R-:W-:Y:S02]  /*1a310*/  IADD3 R138, R0, 0x8, RZ ;  /* 0x00000008008a7810 */ /* 0x000fe40007ffe0ff */
[----:B------:R1:W2:Y:S01]  /*1a320*/  I2F R137, R2 ;  /* 0x0000000200897306 */ /* 0x0002a20000201400 */
[C---:B------:R-:W-:Y:S01]  /*1a330*/  ISETP.GE.AND P2, PT, R134.reuse, R246, PT ;  /* 0x000000f68600720c */ /* 0x040fe20003f46270 */
[----:B------:R-:W-:Y:S01]  /*1a340*/  STL [R1+0xa4], R233 ;  /* 0x0000a4e901007387 */ /* 0x000fe20000100800 */
[C---:B------:R-:W-:Y:S02]  /*1a350*/  ISETP.GE.AND P0, PT, R134.reuse, R247, PT ;  /* 0x000000f78600720c */ /* 0x040fe40003f06270 */
[C---:B------:R-:W-:Y:S01]  /*1a360*/  ISETP.GE.AND P5, PT, R134.reuse, R245, PT ;  /* 0x000000f58600720c */ /* 0x040fe20003fa6270 */
[----:B------:R-:W-:Y:S01]  /*1a370*/  STL [R1+0xa0], R232 ;  /* 0x0000a0e801007387 */ /* 0x000fe20000100800 */
[C---:B------:R-:W-:Y:S02]  /*1a380*/  ISETP.GE.AND P1, PT, R134.reuse, R244, PT ;  /* 0x000000f48600720c */ /* 0x040fe40003f26270 */
[C---:B------:R-:W-:Y:S01]  /*1a390*/  ISETP.GE.OR P2, PT, R134.reuse, R251, !P2 ;  /* 0x000000fb8600720c */ /* 0x040fe20005746670 */
[----:B------:R4:W-:Y:S01]  /*1a3a0*/  STL [R1+0x9c], R231 ;  /* 0x00009ce701007387 */ /* 0x0009e20000100800 */
[C---:B------:R-:W-:Y:S02]  /*1a3b0*/  ISETP.GE.OR P0, PT, R134.reuse, R252, !P0 ;  /* 0x000000fc8600720c */ /* 0x040fe40004706670 */
[C---:B------:R-:W-:Y:S01]  /*1a3c0*/  ISETP.GE.OR P3, PT, R134.reuse, R250, !P5 ;  /* 0x000000fa8600720c */ /* 0x040fe20006f66670 */
[----:B------:R-:W-:Y:S01]  /*1a3d0*/  STL [R1+0x98], R230 ;  /* 0x000098e601007387 */ /* 0x000fe20000100800 */
[----:B------:R-:W-:Y:S02]  /*1a3e0*/  ISETP.GE.OR P4, PT, R134, R249, !P1 ;  /* 0x000000f98600720c */ /* 0x000fe40004f86670 */
[C---:B------:R-:W-:Y:S01]  /*1a3f0*/  ISETP.GE.AND P1, PT, R0.reuse, R247, PT ;  /* 0x000000f70000720c */ /* 0x040fe20003f26270 */
[----:B------:R-:W-:Y:S03]  /*1a400*/  STL [R1+0x94], R229 ;  /* 0x000094e501007387 */ /* 0x000fe60000100800 */
[C---:B------:R-:W-:Y:S01]  /*1a410*/  ISETP.GE.OR P1, PT, R0.reuse, R252, !P1 ;  /* 0x000000fc0000720c */ /* 0x040fe20004f26670 */
[----:B------:R-:W-:Y:S01]  /*1a420*/  STL [R1+0x90], R228 ;  /* 0x000090e401007387 */ /* 0x000fe20000100800 */
[----:B-1----:R-:W-:Y:S01]  /*1a430*/  IABS R2, R3 ;  /* 0x0000000300027213 */ /* 0x002fe20000000000 */
[----:B--2---:R-:W-:Y:S02]  /*1a440*/  FFMA.FTZ R4, R137, -UR21, R4 ;  /* 0x8000001589047c23 */ /* 0x004fe40008010004 */
[----:B------:R-:W-:Y:S01]  /*1a450*/  STL [R1+0x8c], R227 ;  /* 0x00008ce301007387 */ /* 0x000fe20000100800 */
[----:B------:R-:W-:Y:S01]  /*1a460*/  IADD3 R137, R0, 0x9, RZ ;  /* 0x0000000900897810 */ /* 0x000fe20007ffe0ff */
[----:B------:R1:W2:Y:S01]  /*1a470*/  I2F R142, R2 ;  /* 0x00000002008e7306 */ /* 0x0002a20000201400 */
[--C-:B------:R-:W-:Y:S01]  /*1a480*/  IMAD.IADD R3, R243, 0x1, -R0.reuse ;  /* 0x00000001f3037824 */ /* 0x100fe200078e0a00 */
[----:B------:R-:W-:Y:S01]  /*1a490*/  @P3 LOP3.LUT R239, R239, 0x80, RZ, 0xfc, !PT ;  /* 0x00000080efef3812 */ /* 0x000fe200078efcff */
[----:B------:R-:W-:Y:S01]  /*1a4a0*/  STL [R1+0x88], R226 ;  /* 0x000088e201007387 */ /* 0x000fe20000100800 */
[----:B------:R-:W-:Y:S02]  /*1a4b0*/  ISETP.GE.AND P6, PT, R137, R244, PT ;  /* 0x000000f48900720c */ /* 0x000fe40003fc6270 */
[----:B------:R-:W-:Y:S01]  /*1a4c0*/  @P4 LOP3.LUT R239, R239, 0x800, RZ, 0xfc, !PT ;  /* 0x00000800efef4812 */ /* 0x000fe200078efcff */
[----:B------:R-:W-:Y:S01]  /*1a4d0*/  STL [R1+0x84], R225 ;  /* 0x000084e101007387 */ /* 0x000fe20000100800 */
[----:B------:R-:W-:Y:S02]  /*1a4e0*/  ISETP.GE.OR P6, PT, R137, R249, !P6 ;  /* 0x000000f98900720c */ /* 0x000fe400077c6670 */
[----:B------:R-:W-:Y:S01]  /*1a4f0*/  LOP3.LUT R239, R239, 0xffffefff, RZ, 0xc0, !PT ;  /* 0xffffefffefef7812 */ /* 0x000fe200078ec0ff */
[----:B------:R-:W-:Y:S03]  /*1a500*/  STL [R1+0x80], R220 ;  /* 0x000080dc01007387 */ /* 0x000fe60000100800 */
[----:B------:R-:W-:Y:S01]  /*1a510*/  LOP3.LUT R239, R239, 0xffffffbf, RZ, 0xc0, !PT ;  /* 0xffffffbfefef7812 */ /* 0x000fe200078ec0ff */
[----:B------:R-:W-:Y:S01]  /*1a520*/  STL [R1+0xc0], R242 ;  /* 0x0000c0f201007387 */ /* 0x000fe20000100800 */
[----:B-1----:R-:W-:Y:S01]  /*1a530*/  IABS R2, R3 ;  /* 0x0000000300027213 */ /* 0x002fe20000000000 */
[----:B------:R-:W-:Y:S02]  /*1a540*/  IMAD.IADD R3, R248, 0x1, -R0 ;  /* 0x00000001f8037824 */ /* 0x000fe400078e0a00 */
[----:B--2---:R-:W-:Y:S01]  /*1a550*/  FFMA.FTZ R6, R142, -UR21, R6 ;  /* 0x800000158e067c23 */ /* 0x004fe20008010006 */
[----:B------:R1:W2:Y:S02]  /*1a560*/  I2F R136, R2 ;  /* 0x0000000200887306 */ /* 0x0002a40000201400 */
[----:B-1----:R-:W-:Y:S01]  /*1a570*/  IABS R2, R3 ;  /* 0x0000000300027213 */ /* 0x002fe20000000000 */
[----:B--2---:R-:W-:Y:S01]  /*1a580*/  FFMA.FTZ R8, R136, -UR21, R8 ;  /* 0x8000001588087c23 */ /* 0x004fe20008010008 */
[----:B------:R-:W-:Y:S06]  /*1a590*/  IADD3 R3, R242, -R134, RZ ;  /* 0x80000086f2037210 */ /* 0x000fec0007ffe0ff */
[----:B------:R1:W2:Y:S01]  /*1a5a0*/  I2F R135, R2 ;  /* 0x0000000200877306 */ /* 0x0002a20000201400 */
[----:B------:R-:W-:Y:S04]  /*1a5b0*/  IADD3 R136, R0, 0x10, RZ ;  /* 0x0000001000887810 */ /* 0x000fe80007ffe0ff */
[C---:B------:R-:W-:Y:S04]  /*1a5c0*/  ISETP.GE.AND P5, PT, R136.reuse, R244, PT ;  /* 0x000000f48800720c */ /* 0x040fe80003fa6270 */
[----:B------:R-:W-:Y:S02]  /*1a5d0*/  ISETP.GE.OR P5, PT, R136, R249, !P5 ;  /* 0x000000f98800720c */ /* 0x000fe40006fa6670 */
[----:B-1----:R-:W-:Y:S01]  /*1a5e0*/  IABS R2, R3 ;  /* 0x0000000300027213 */ /* 0x002fe20000000000 */
[----:B------:R-:W-:Y:S02]  /*1a5f0*/  IMAD.IADD R3, R241, 0x1, -R134 ;  /* 0x00000001f1037824 */ /* 0x000fe400078e0a86 */
[----:B--2---:R-:W-:Y:S01]  /*1a600*/  FFMA.FTZ R10, R135, -UR21, R10 ;  /* 0x80000015870a7c23 */ /* 0x004fe2000801000a */
[----:B------:R1:W2:Y:S02]  /*1a610*/  I2F R141, R2 ;  /* 0x00000002008d7306 */ /* 0x0002a40000201400 */
[----:B-1----:R-:W-:Y:S01]  /*1a620*/  IABS R2, R3 ;  /* 0x0000000300027213 */ /* 0x002fe20000000000 */
[----:B------:R-:W-:Y:S02]  /*1a630*/  IMAD.IADD R3, R242, 0x1, -R138 ;  /* 0x00000001f2037824 */ /* 0x000fe400078e0a8a */
[----:B--2---:R-:W-:Y:S05]  /*1a640*/  FFMA.FTZ R5, R141, -UR21, R5 ;  /* 0x800000158d057c23 */ /* 0x004fea0008010005 */
[----:B------:R1:W2:Y:S02]  /*1a650*/  I2F R208, R2 ;  /* 0x0000000200d07306 */ /* 0x0002a40000201400 */
[----:B-1----:R-:W-:Y:S01]  /*1a660*/  IABS R2, R3 ;  /* 0x0000000300027213 */ /* 0x002fe20000000000 */
[----:B--2---:R-:W-:Y:S04]  /*1a670*/  FFMA.FTZ R7, R208, -UR21, R7 ;  /* 0x80000015d0077c23 */ /* 0x004fe80008010007 */
[----:B------:R-:W-:Y:S01]  /*1a680*/  IMAD.MOV.U32 R3, RZ, RZ, R2 ;  /* 0x000000ffff037224 */ /* 0x000fe200078e0002 */
[----:B------:R-:W-:Y:S03]  /*1a690*/  IADD3 R2, R241, -R138, RZ ;  /* 0x8000008af1027210 */ /* 0x000fe60007ffe0ff */
[----:B------:R1:W2:Y:S01]  /*1a6a0*/  I2F R143, R3 ;  /* 0x00000003008f7306 */ /* 0x0002a20000201400 */
[----:B------:R-:W-:Y:S09]  /*1a6b0*/  IABS R2, R2 ;  /* 0x0000000200027213 */ /* 0x000ff20000000000 */
[----:B------:R3:W3:Y:S01]  /*1a6c0*/  I2F R142, R2 ;  /* 0x00000002008e7306 */ /* 0x0006e20000201400 */
[--C-:B-1----:R-:W-:Y:S02]  /*1a6d0*/  IMAD.IADD R3, R242, 0x1, -R137.reuse ;  /* 0x00000001f2037824 */ /* 0x102fe400078e0a89 */
[----:B--2---:R-:W-:Y:S03]  /*1a6e0*/  FFMA.FTZ R16, R143, -UR21, R16 ;  /* 0x800000158f107c23 */ /* 0x004fe60008010010 */
[----:B---3--:R-:W-:Y:S01]  /*1a6f0*/  IABS R2, R3 ;  /* 0x0000000300027213 */ /* 0x008fe20000000000 */
[----:B------:R-:W-:Y:S02]  /*1a700*/  IMAD.IADD R3, R241, 0x1, -R137 ;  /* 0x00000001f1037824 */ /* 0x000fe400078e0a89 */
[----:B------:R-:W-:Y:S01]  /*1a710*/  FFMA.FTZ R18, R142, -UR21, R18 ;  /* 0x800000158e127c23 */ /* 0x000fe20008010012 */
[----:B------:R1:W2:Y:S02]  /*1a720*/  I2F R141, R2 ;  /* 0x00000002008d7306 */ /* 0x0002a40000201400 */
[----:B-1----:R-:W-:Y:S01]  /*1a730*/  IABS R2, R3 ;  /* 0x0000000300027213 */ /* 0x002fe20000000000 */
[----:B--2---:R-:W-:Y:S07]  /*1a740*/  FFMA.FTZ R17, R141, -UR21, R17 ;  /* 0x800000158d117c23 */ /* 0x004fee0008010011 */
[----:B------:R1:W2:Y:S02]  /*1a750*/  I2F R135, R2 ;  /* 0x0000000200877306 */ /* 0x0002a40000201400 */
[--C-:B-1----:R-:W-:Y:S02]  /*1a760*/  IMAD.IADD R2, R242, 0x1, -R136.reuse ;  /* 0x00000001f2027824 */ /* 0x102fe400078e0a88 */
[----:B--2---:R-:W-:Y:S03]  /*1a770*/  FFMA.FTZ R19, R135, -UR21, R19 ;  /* 0x8000001587137c23 */ /* 0x004fe60008010013 */
[----:B------:R-:W-:Y:S04]  /*1a780*/  IABS R2, R2 ;  /* 0x0000000200027213 */ /* 0x000fe80000000000 */
[----:B------:R-:W-:Y:S01]  /*1a790*/  MOV R3, R2 ;  /* 0x0000000200037202 */ /* 0x000fe20000000f00 */
[----:B------:R-:W-:Y:S03]  /*1a7a0*/  IMAD.IADD R2, R241, 0x1, -R136 ;  /* 0x00000001f1027824 */ /* 0x000fe600078e0a88 */
[----:B------:R1:W2:Y:S02]  /*1a7b0*/  I2F R143, R3 ;  /* 0x00000003008f7306 */ /* 0x0002a40000201400 */
[----:B------:R-:W-:Y:S08]  /*1a7c0*/  IABS R2, R2 ;  /* 0x0000000200027213 */ /* 0x000ff00000000000 */
[----:B------:R3:W3:Y:S01]  /*1a7d0*/  I2F R141, R2 ;  /* 0x00000002008d7306 */ /* 0x0006e20000201400 */
[----:B-1----:R-:W-:Y:S01]  /*1a7e0*/  IADD3 R3, R0, 0x11, RZ ;  /* 0x0000001100037810 */ /* 0x002fe20007ffe0ff */
[----:B--2---:R-:W-:Y:S04]  /*1a7f0*/  FFMA.FTZ R20, R143, -UR21, R20 ;  /* 0x800000158f147c23 */ /* 0x004fe80008010014 */
[----:B------:R-:W-:Y:S05]  /*1a800*/  IMAD.IADD R135, R242, 0x1, -R3 ;  /* 0x00000001f2877824 */ /* 0x000fea00078e0a03 */
[----:B---3--:R-:W-:Y:S01]  /*1a810*/  IABS R2, R135 ;  /* 0x0000008700027213 */ /* 0x008fe20000000000 */
[----:B------:R-:W-:Y:S01]  /*1a820*/  FFMA.FTZ R22, R141, -UR21, R22 ;  /* 0x800000158d167c23 */ /* 0x000fe20008010016 */
[----:B------:R-:W-:Y:S02]  /*1a830*/  IADD3 R135, R241, -R3, RZ ;  /* 0x80000003f1877210 */ /* 0x000fe40007ffe0ff */
[----:B------:R1:W2:Y:S02]  /*1a840*/  I2F R142, R2 ;  /* 0x00000002008e7306 */ /* 0x0002a40000201400 */
[C-C-:B-1----:R-:W-:Y:S02]  /*1a850*/  IMAD.IADD R2, R243.reuse, 0x1, -R134.reuse ;  /* 0x00000001f3027824 */ /* 0x142fe400078e0a86 */
[----:B--2---:R-:W-:Y:S02]  /*1a860*/  FFMA.FTZ R21, R142, -UR21, R21 ;  /* 0x800000158e157c23 */ /* 0x004fe40008010015 */
[----:B------:R-:W-:Y:S01]  /*1a870*/  IMAD.IADD R134, R248, 0x1, -R134 ;  /* 0x00000001f8867824 */ /* 0x000fe200078e0a86 */
[----:B------:R-:W-:Y:S04]  /*1a880*/  IABS R2, R2 ;  /* 0x0000000200027213 */ /* 0x000fe80000000000 */
[----:B------:R1:W2:Y:S02]  /*1a890*/  I2F R143, R2 ;  /* 0x00000002008f7306 */ /* 0x0002a40000201400 */
[----:B-1----:R-:W-:Y:S01]  /*1a8a0*/  IABS R2, R135 ;  /* 0x0000008700027213 */ /* 0x002fe20000000000 */
[----:B------:R-:W-:Y:S02]  /*1a8b0*/  IMAD.IADD R135, R243, 0x1, -R138 ;  /* 0x00000001f3877824 */ /* 0x000fe400078e0a8a */
[----:B--2---:R-:W-:Y:S05]  /*1a8c0*/  FFMA.FTZ R9, R143, -UR21, R9 ;  /* 0x800000158f097c23 */ /* 0x004fea0008010009 */
[----:B------:R1:W2:Y:S01]  /*1a8d0*/  I2F R142, R2 ;  /* 0x00000002008e7306 */ /* 0x0002a20000201400 */
[----:B------:R-:W-:Y:S02]  /*1a8e0*/  FSEL R143, R7, -INF , !P2 ;  /* 0xff800000078f7808 */ /* 0x000fe40005000000 */
[----:B------:R-:W-:Y:S02]  /*1a8f0*/  ISETP.GE.AND P2, PT, R138, R245, PT ;  /* 0x000000f58a00720c */ /* 0x000fe40003f46270 */
[----:B------:R-:W-:Y:S02]  /*1a900*/  IADD3 R7, R0, 0x21, RZ ;  /* 0x0000002100077810 */ /* 0x000fe40007ffe0ff */
[----:B------:R-:W-:Y:S11]  /*1a910*/  ISETP.GE.OR P2, PT, R138, R250, !P2 ;  /* 0x000000fa8a00720c */ /* 0x000ff60005746670 */
[----:B------:R-:W-:Y:S02]  /*1a920*/  @!UPT UIADD3 URZ, URZ, URZ, URZ ;  /* 0x0000003f3f3ff290 */ /* 0x000fe4000fffe03f */
[----:B------:R-:W-:Y:S02]  /*1a930*/  @P2 LOP3.LUT R239, R239, 0x40, RZ, 0xfc, !PT ;  /* 0x00000040efef2812 */ /* 0x000fe400078efcff */
[----:B------:R-:W-:Y:S02]  /*1a940*/  ISETP.GE.AND P2, PT, R3, R244, PT ;  /* 0x000000f40300720c */ /* 0x000fe40003f46270 */
[----:B-1----:R-:W-:Y:S01]  /*1a950*/  IABS R2, R135 ;  /* 0x0000008700027213 */ /* 0x002fe20000000000 */
[----:B------:R-:W-:Y:S01]  /*1a960*/  IMAD.IADD R135, R243, 0x1, -R137 ;  /* 0x00000001f3877824 */ /* 0x000fe200078e0a89 */
[----:B------:R-:W-:Y:S01]  /*1a970*/  ISETP.GE.OR P2, PT, R3, R249, !P2 ;  /* 0x000000f90300720c */ /* 0x000fe20005746670 */
[----:B--2---:R-:W-:Y:S01]  /*1a980*/  FFMA.FTZ R23, R142, -UR21, R23 ;  /* 0x800000158e177c23 */ /* 0x004fe20008010017 */
[----:B------:R1:W2:Y:S02]  /*1a990*/  I2F R141, R2 ;  /* 0x00000002008d7306 */ /* 0x0002a40000201400 */
[----:B------:R-:W-:Y:S08]  /*1a9a0*/  IABS R135, R135 ;  /* 0x0000008700877213 */ /* 0x000ff00000000000 */
[----:B------:R3:W3:Y:S01]  /*1a9b0*/  I2F R142, R135 ;  /* 0x00000087008e7306 */ /* 0x0006e20000201400 */
[----:B-1----:R-:W-:Y:S01]  /*1a9c0*/  IADD3 R2, R0, 0x18, RZ ;  /* 0x0000001800027810 */ /* 0x002fe20007ffe0ff */
[----:B--2---:R-:W-:Y:S04]  /*1a9d0*/  FFMA.FTZ R12, R141, -UR21, R12 ;  /* 0x800000158d0c7c23 */ /* 0x004fe8000801000c */
[----:B------:R-:W-:Y:S05]  /*1a9e0*/  IMAD.IADD R141, R242, 0x1, -R2 ;  /* 0x00000001f28d7824 */ /* 0x000fea00078e0a02 */
[----:B---3--:R-:W-:Y:S01]  /*1a9f0*/  IABS R135, R141 ;  /* 0x0000008d00877213 */ /* 0x008fe20000000000 */
[----:B------:R-:W-:Y:S03]  /*1aa00*/  FFMA.FTZ R13, R142, -UR21, R13 ;  /* 0x800000158e0d7c23 */ /* 0x000fe6000801000d */
[----:B------:R1:W2:Y:S02]  /*1aa10*/  I2F R141, R135 ;  /* 0x00000087008d7306 */ /* 0x0002a40000201400 */
[----:B-1----:R-:W-:Y:S01]  /*1aa20*/  IADD3 R135, R243, -R136, RZ ;  /* 0x80000088f3877210 */ /* 0x002fe20007ffe0ff */
[----:B--2---:R-:W-:Y:S02]  /*1aa30*/  FFMA.FTZ R32, R141, -UR21, R32 ;  /* 0x800000158d207c23 */ /* 0x004fe40008010020 */
[----:B------:R-:W-:Y:S01]  /*1aa40*/  IMAD.IADD R141, R241, 0x1, -R2 ;  /* 0x00000001f18d7824 */ /* 0x000fe200078e0a02 */
[----:B------:R-:W-:Y:S04]  /*1aa50*/  IABS R135, R135 ;  /* 0x0000008700877213 */ /* 0x000fe80000000000 */
[----:B------:R1:W2:Y:S02]  /*1aa60*/  I2F R142, R135 ;  /* 0x00000087008e7306 */ /* 0x0002a40000201400 */
[----:B-1----:R-:W-:Y:S01]  /*1aa70*/  IABS R135, R141 ;  /* 0x0000008d00877213 */ /* 0x002fe20000000000 */
[----:B--2---:R-:W-:Y:S07]  /*1aa80*/  FFMA.FTZ R24, R142, -UR21, R24 ;  /* 0x800000158e187c23 */ /* 0x004fee0008010018 */
[----:B------:R1:W2:Y:S02]  /*1aa90*/  I2F R141, R135 ;  /* 0x00000087008d7306 */ /* 0x0002a40000201400 */
[----:B-1----:R-:W-:Y:S02]  /*1aaa0*/  IMAD.IADD R135, R243, 0x1, -R3 ;  /* 0x00000001f3877824 */ /* 0x002fe400078e0a03 */
[----:B--2---:R-:W-:Y:S02]  /*1aab0*/  FFMA.FTZ R34, R141, -UR21, R34 ;  /* 0x800000158d227c23 */ /* 0x004fe40008010022 */
[----:B------:R-:W-:Y:S01]  /*1aac0*/  IMAD.IADD R141, R243, 0x1, -R2 ;  /* 0x00000001f38d7824 */ /* 0x000fe200078e0a02 */
[----:B------:R-:W-:Y:S04]  /*1aad0*/  IABS R135, R135 ;  /* 0x0000008700877213 */ /* 0x000fe80000000000 */
[----:B------:R1:W2:Y:S02]  /*1aae0*/  I2F R142, R135 ;  /* 0x00000087008e7306 */ /* 0x0002a40000201400 */
[----:B-1----:R-:W-:Y:S01]  /*1aaf0*/  IABS R135, R141 ;  /* 0x0000008d00877213 */ /* 0x002fe20000000000 */
[----:B--2---:R-:W-:Y:S01]  /*1ab00*/  FFMA.FTZ R25, R142, -UR21, R25 ;  /* 0x800000158e197c23 */ /* 0x004fe20008010019 */
[----:B------:R-:W-:Y:S06]  /*1ab10*/  IABS R142, R134 ;  /* 0x00000086008e7213 */ /* 0x000fec0000000000 */
[----:B------:R1:W2:Y:S10]  /*1ab20*/  I2F R141, R135 ;  /* 0x00000087008d7306 */ /* 0x0002b40000201400 */
[----:B------:R-:W3:Y:S01]  /*1ab30*/  I2F R142, R142 ;  /* 0x0000008e008e7306 */ /* 0x000ee20000201400 */
[----:B-1----:R-:W-:Y:S01]  /*1ab40*/  IADD3 R135, R0, 0x19, RZ ;  /* 0x0000001900877810 */ /* 0x002fe20007ffe0ff */
[----:B--2---:R-:W-:Y:S03]  /*1ab50*/  FFMA.FTZ R28, R141, -UR21, R28 ;  /* 0x800000158d1c7c23 */ /* 0x004fe6000801001c */
[----:B------:R-:W-:Y:S01]  /*1ab60*/  IADD3 R141, R242, -R135, RZ ;  /* 0x80000087f28d7210 */ /* 0x000fe20007ffe0ff */
[----:B------:R-:W-:Y:S03]  /*1ab70*/  IMAD.IADD R134, R243, 0x1, -R135 ;  /* 0x00000001f3867824 */ /* 0x000fe600078e0a87 */
[----:B------:R-:W-:Y:S01]  /*1ab80*/  IABS R141, R141 ;  /* 0x0000008d008d7213 */ /* 0x000fe20000000000 */
[----:B---3--:R-:W-:Y:S01]  /*1ab90*/  FFMA.FTZ R11, R142, -UR21, R11 ;  /* 0x800000158e0b7c23 */ /* 0x008fe2000801000b */
[----:B------:R-:W-:Y:S02]  /*1aba0*/  FSEL R142, R4, -INF , !P1 ;  /* 0xff800000048e7808 */ /* 0x000fe40004800000 */
[----:B------:R-:W-:Y:S02]  /*1abb0*/  IABS R134, R134 ;  /* 0x0000008600867213 */ /* 0x000fe40000000000 */
[----:B------:R-:W1:Y:S01]  /*1abc0*/  I2F R141, R141 ;  /* 0x0000008d008d7306 */ /* 0x000e620000201400 */
[C---:B------:R-:W-:Y:S04]  /*1abd0*/  ISETP.GE.AND P1, PT, R0.reuse, R246, PT ;  /* 0x000000f60000720c */ /* 0x040fe80003f26270 */
[----:B------:R-:W-:Y:S04]  /*1abe0*/  ISETP.GE.OR P1, PT, R0, R251, !P1 ;  /* 0x000000fb0000720c */ /* 0x000fe80004f26670 */
[----:B------:R-:W-:Y:S02]  /*1abf0*/  FSEL R209, R6, -INF , !P1 ;  /* 0xff80000006d17808 */ /* 0x000fe40004800000 */
[C---:B------:R-:W-:Y:S04]  /*1ac00*/  ISETP.GE.AND P1, PT, R0.reuse, R245, PT ;  /* 0x000000f50000720c */ /* 0x040fe80003f26270 */
[----:B------:R-:W-:Y:S04]  /*1ac10*/  ISETP.GE.OR P1, PT, R0, R250, !P1 ;  /* 0x000000fa0000720c */ /* 0x000fe80004f26670 */
[----:B------:R-:W-:Y:S02]  /*1ac20*/  FSEL R210, R8, -INF , !P1 ;  /* 0xff80000008d27808 */ /* 0x000fe40004800000 */
[C---:B------:R-:W-:Y:S01]  /*1ac30*/  ISETP.GE.AND P1, PT, R0.reuse, R244, PT ;  /* 0x000000f40000720c */ /* 0x040fe20003f26270 */
[----:B-1----:R-:W-:Y:S03]  /*1ac40*/  FFMA.FTZ R33, R141, -UR21, R33 ;  /* 0x800000158d217c23 */ /* 0x002fe60008010021 */
[----:B------:R-:W-:Y:S01]  /*1ac50*/  ISETP.GE.OR P1, PT, R0, R249, !P1 ;  /* 0x000000f90000720c */ /* 0x000fe20004f26670 */
[----:B------:R-:W-:Y:S03]  /*1ac60*/  IMAD.IADD R141, R241, 0x1, -R135 ;  /* 0x00000001f18d7824 */ /* 0x000fe600078e0a87 */
[----:B------:R-:W-:Y:S02]  /*1ac70*/  FSEL R211, R10, -INF , !P1 ;  /* 0xff8000000ad37808 */ /* 0x000fe40004800000 */
[----:B------:R-:W-:Y:S02]  /*1ac80*/  IABS R141, R141 ;  /* 0x0000008d008d7213 */ /* 0x000fe40000000000 */
[C---:B------:R-:W-:Y:S04]  /*1ac90*/  ISETP.GE.AND P1, PT, R138.reuse, R247, PT ;  /* 0x000000f78a00720c */ /* 0x040fe80003f26270 */
[----:B------:R-:W1:Y:S01]  /*1aca0*/  I2F R141, R141 ;  /* 0x0000008d008d7306 */ /* 0x000e620000201400 */
[----:B------:R-:W-:Y:S04]  /*1acb0*/  ISETP.GE.OR P1, PT, R138, R252, !P1 ;  /* 0x000000fc8a00720c */ /* 0x000fe80004f26670 */
[----:B------:R-:W-:Y:S02]  /*1acc0*/  FSEL R208, R16, -INF , !P1 ;  /* 0xff80000010d07808 */ /* 0x000fe40004800000 */
[CC--:B------:R-:W-:Y:S04]  /*1acd0*/  ISETP.GE.AND P1, PT, R138.reuse, R244.reuse, PT ;  /* 0x000000f48a00720c */ /* 0x0c0fe80003f26270 */
[-C--:B------:R-:W-:Y:S02]  /*1ace0*/  ISETP.GE.OR P3, PT, R138, R249.reuse, !P1 ;  /* 0x000000f98a00720c */ /* 0x080fe40004f66670 */
[C---:B------:R-:W-:Y:S04]  /*1acf0*/  ISETP.GE.AND P1, PT, R2.reuse, R244, PT ;  /* 0x000000f40200720c */ /* 0x040fe80003f26270 */
[----:B------:R-:W-:Y:S01]  /*1ad00*/  ISETP.GE.OR P1, PT, R2, R249, !P1 ;  /* 0x000000f90200720c */ /* 0x000fe20004f26670 */
[----:B-1----:R-:W-:Y:S06]  /*1ad10*/  FFMA.FTZ R35, R141, -UR21, R35 ;  /* 0x800000158d237c23 */ /* 0x002fec0008010023 */
[----:B------:R-:W-:Y:S01]  /*1ad20*/  @P3 LOP3.LUT R239, R239, 0x1000, RZ, 0xfc, !PT ;  /* 0x00001000efef3812 */ /* 0x000fe200078efcff */
[----:B------:R1:W2:Y:S03]  /*1ad30*/  I2F R141, R134 ;  /* 0x00000086008d7306 */ /* 0x0002a60000201400 */
[----:B------:R-:W-:Y:S02]  /*1ad40*/  LOP3.LUT R239, R239, 0xffffdfff, RZ, 0xc0, !PT ;  /* 0xffffdfffefef7812 */ /* 0x000fe400078ec0ff */
[----:B-1----:R-:W-:Y:S01]  /*1ad50*/  IADD3 R134, R0, 0x20, RZ ;  /* 0x0000002000867810 */ /* 0x002fe20007ffe0ff */
[----:B--2---:R-:W-:Y:S03]  /*1ad60*/  FFMA.FTZ R29, R141, -UR21, R29 ;  /* 0x800000158d1d7c23 */ /* 0x004fe6000801001d */
[----:B------:R-:W-:Y:S01]  /*1ad70*/  IADD3 R141, R242, -R134, RZ ;  /* 0x80000086f28d7210 */ /* 0x000fe20007ffe0ff */
[----:B------:R-:W-:Y:S03]  /*1ad80*/  IMAD.IADD R4, R241, 0x1, -R134 ;  /* 0x00000001f1047824 */ /* 0x000fe600078e0a86 */
[----:B------:R-:W-:Y:S02]  /*1ad90*/  IABS R141, R141 ;  /* 0x0000008d008d7213 */ /* 0x000fe40000000000 */
[----:B------:R-:W-:Y:S04]  /*1ada0*/  IABS R4, R4 ;  /* 0x0000000400047213 */ /* 0x000fe80000000000 */
[----:B------:R-:W1:Y:S10]  /*1adb0*/  I2F R141, R141 ;  /* 0x0000008d008d7306 */ /* 0x000e740000201400 */
[----:B------:R-:W2:Y:S01]  /*1adc0*/  I2F R4, R4 ;  /* 0x0000000400047306 */ /* 0x000ea20000201400 */
[----:B-1----:R-:W-:Y:S01]  /*1add0*/  FFMA.FTZ R36, R141, -UR21, R36 ;  /* 0x800000158d247c23 */ /* 0x002fe20008010024 */
[----:B------:R-:W-:Y:S02]  /*1ade0*/  FSEL R141, R5, -INF , !P0 ;  /* 0xff800000058d7808 */ /* 0x000fe40004000000 */
[C---:B------:R-:W-:Y:S04]  /*1adf0*/  ISETP.GE.AND P0, PT, R138.reuse, R246, PT ;  /* 0x000000f68a00720c */ /* 0x040fe80003f06270 */
[----:B------:R-:W-:Y:S01]  /*1ae00*/  ISETP.GE.OR P0, PT, R138, R251, !P0 ;  /* 0x000000fb8a00720c */ /* 0x000fe20004706670 */
[----:B------:R-:W-:Y:S02]  /*1ae10*/  IMAD.IADD R138, R248, 0x1, -R138 ;  /* 0x00000001f88a7824 */ /* 0x000fe400078e0a8a */
[----:B--2---:R-:W-:Y:S01]  /*1ae20*/  FFMA.FTZ R38, R4, -UR21, R38 ;  /* 0x8000001504267c23 */ /* 0x004fe20008010026 */
[----:B------:R-:W-:Y:S01]  /*1ae30*/  FSEL R18, R18, -INF , !P0 ;  /* 0xff80000012127808 */ /* 0x000fe20004000000 */
[----:B------:R-:W-:Y:S01]  /*1ae40*/  IMAD.IADD R4, R243, 0x1, -R134 ;  /* 0x00000001f3047824 */ /* 0x000fe200078e0a86 */
[----:B------:R-:W-:Y:S02]  /*1ae50*/  IABS R5, R138 ;  /* 0x0000008a00057213 */ /* 0x000fe40000000000 */
[C---:B------:R-:W-:Y:S02]  /*1ae60*/  ISETP.GE.AND P0, PT, R137.reuse, R247, PT ;  /* 0x000000f78900720c */ /* 0x040fe40003f06270 */
[----:B------:R-:W-:Y:S02]  /*1ae70*/  IABS R4, R4 ;  /* 0x0000000400047213 */ /* 0x000fe40000000000 */
[----:B------:R-:W1:Y:S01]  /*1ae80*/  I2F R5, R5 ;  /* 0x0000000500057306 */ /* 0x000e620000201400 */
[----:B------:R-:W-:Y:S04]  /*1ae90*/  ISETP.GE.OR P0, PT, R137, R252, !P0 ;  /* 0x000000fc8900720c */ /* 0x000fe80004706670 */
[----:B------:R-:W-:Y:S02]  /*1aea0*/  FSEL R17, R17, -INF , !P0 ;  /* 0xff80000011117808 */ /* 0x000fe40004000000 */
[C---:B------:R-:W-:Y:S03]  /*1aeb0*/  ISETP.GE.AND P0, PT, R137.reuse, R246, PT ;  /* 0x000000f68900720c */ /* 0x040fe60003f06270 */
[----:B------:R-:W2:Y:S01]  /*1aec0*/  I2F R6, R4 ;  /* 0x0000000400067306 */ /* 0x000ea20000201400 */
[----:B------:R-:W-:Y:S04]  /*1aed0*/  ISETP.GE.OR P0, PT, R137, R251, !P0 ;  /* 0x000000fb8900720c */ /* 0x000fe80004706670 */
[----:B------:R-:W-:Y:S02]  /*1aee0*/  FSEL R19, R19, -INF , !P0 ;  /* 0xff80000013137808 */ /* 0x000fe40004000000 */
[C---:B------:R-:W-:Y:S04]  /*1aef0*/  ISETP.GE.AND P0, PT, R136.reuse, R247, PT ;  /* 0x000000f78800720c */ /* 0x040fe80003f06270 */
[----:B------:R-:W-:Y:S01]  /*1af00*/  ISETP.GE.OR P0, PT, R136, R252, !P0 ;  /* 0x000000fc8800720c */ /* 0x000fe20004706670 */
[----:B-1----:R-:W-:Y:S01]  /*1af10*/  FFMA.FTZ R14, R5, -UR21, R14 ;  /* 0x80000015050e7c23 */ /* 0x002fe2000801000e */
[----:B------:R-:W-:Y:S02]  /*1af20*/  IADD3 R5, R248, -R137, RZ ;  /* 0x80000089f8057210 */ /* 0x000fe40007ffe0ff */
[----:B------:R-:W-:Y:S02]  /*1af30*/  FSEL R20, R20, -INF , !P0 ;  /* 0xff80000014147808 */ /* 0x000fe40004000000 */
[C---:B------:R-:W-:Y:S04]  /*1af40*/  ISETP.GE.AND P0, PT, R136.reuse, R246, PT ;  /* 0x000000f68800720c */ /* 0x040fe80003f06270 */
[----:B------:R-:W-:Y:S01]  /*1af50*/  ISETP.GE.OR P0, PT, R136, R251, !P0 ;  /* 0x000000fb8800720c */ /* 0x000fe20004706670 */
[----:B--2---:R-:W-:Y:S01]  /*1af60*/  FFMA.FTZ R40, R6, -UR21, R40 ;  /* 0x8000001506287c23 */ /* 0x004fe20008010028 */
[----:B------:R-:W-:Y:S02]  /*1af70*/  IABS R4, R5 ;  /* 0x0000000500047213 */ /* 0x000fe40000000000 */
[C---:B------:R-:W-:Y:S02]  /*1af80*/  IADD3 R6, R0.reuse, 0x28, RZ ;  /* 0x0000002800067810 */ /* 0x040fe40007ffe0ff */
[----:B------:R-:W-:Y:S02]  /*1af90*/  IADD3 R5, R0, 0x29, RZ ;  /* 0x0000002900057810 */ /* 0x000fe40007ffe0ff */
[----:B------:R-:W1:Y:S01]  /*1afa0*/  I2F R4, R4 ;  /* 0x0000000400047306 */ /* 0x000e620000201400 */
[----:B------:R-:W-:Y:S02]  /*1afb0*/  FSEL R22, R22, -INF , !P0 ;  /* 0xff80000016167808 */ /* 0x000fe40004000000 */
[C---:B------:R-:W-:Y:S04]  /*1afc0*/  ISETP.GE.AND P0, PT, R3.reuse, R247, PT ;  /* 0x000000f70300720c */ /* 0x040fe80003f06270 */
[----:B------:R-:W-:Y:S04]  /*1afd0*/  ISETP.GE.OR P0, PT, R3, R252, !P0 ;  /* 0x000000fc0300720c */ /* 0x000fe80004706670 */
[----:B------:R-:W-:Y:S02]  /*1afe0*/  FSEL R21, R21, -INF , !P0 ;  /* 0xff80000015157808 */ /* 0x000fe40004000000 */
[C---:B------:R-:W-:Y:S04]  /*1aff0*/  ISETP.GE.AND P0, PT, R3.reuse, R246, PT ;  /* 0x000000f60300720c */ /* 0x040fe80003f06270 */
[----:B------:R-:W-:Y:S04]  /*1b000*/  ISETP.GE.OR P0, PT, R3, R251, !P0 ;  /* 0x000000fb0300720c */ /* 0x000fe80004706670 */
[----:B------:R-:W-:Y:S02]  /*1b010*/  FSEL R23, R23, -INF , !P0 ;  /* 0xff80000017177808 */ /* 0x000fe40004000000 */
[----:B------:R-:W-:Y:S01]  /*1b020*/  ISETP.GE.AND P0, PT, R2, R247, PT ;  /* 0x000000f70200720c */ /* 0x000fe20003f06270 */
[----:B-1----:R-:W-:Y:S02]  /*1b030*/  FFMA.FTZ R15, R4, -UR21, R15 ;  /* 0x80000015040f7c23 */ /* 0x002fe4000801000f */
[----:B------:R-:W-:Y:S01]  /*1b040*/  IMAD.IADD R4, R242, 0x1, -R7 ;  /* 0x00000001f2047824 */ /* 0x000fe200078e0a07 */
[----:B------:R-:W-:Y:S04]  /*1b050*/  ISETP.GE.OR P0, PT, R2, R252, !P0 ;  /* 0x000000fc0200720c */ /* 0x000fe80004706670 */
[----:B------:R-:W-:Y:S02]  /*1b060*/  IABS R4, R4 ;  /* 0x0000000400047213 */ /* 0x000fe40000000000 */
[----:B------:R-:W-:Y:S02]  /*1b070*/  FSEL R32, R32, -INF , !P0 ;  /* 0xff80000020207808 */ /* 0x000fe40004000000 */
[C---:B------:R-:W-:Y:S02]  /*1b080*/  ISETP.GE.AND P0, PT, R2.reuse, R246, PT ;  /* 0x000000f60200720c */ /* 0x040fe40003f06270 */
[----:B------:R-:W1:Y:S02]  /*1b090*/  I2F R4, R4 ;  /* 0x0000000400047306 */ /* 0x000e640000201400 */
[----:B------:R-:W-:Y:S04]  /*1b0a0*/  ISETP.GE.OR P0, PT, R2, R251, !P0 ;  /* 0x000000fb0200720c */ /* 0x000fe80004706670 */
[----:B------:R-:W-:Y:S02]  /*1b0b0*/  FSEL R34, R34, -INF , !P0 ;  /* 0xff80000022227808 */ /* 0x000fe40004000000 */
[C---:B------:R-:W-:Y:S04]  /*1b0c0*/  ISETP.GE.AND P0, PT, R135.reuse, R247, PT ;  /* 0x000000f78700720c */ /* 0x040fe80003f06270 */
[----:B------:R-:W-:Y:S04]  /*1b0d0*/  ISETP.GE.OR P0, PT, R135, R252, !P0 ;  /* 0x000000fc8700720c */ /* 0x000fe80004706670 */
[----:B------:R-:W-:Y:S02]  /*1b0e0*/  FSEL R33, R33, -INF , !P0 ;  /* 0xff80000021217808 */ /* 0x000fe40004000000 */
[C---:B------:R-:W-:Y:S04]  /*1b0f0*/  ISETP.GE.AND P0, PT, R135.reuse, R246, PT ;  /* 0x000000f68700720c */ /* 0x040fe80003f06270 */
[----:B------:R-:W-:Y:S01]  /*1b100*/  ISETP.GE.OR P0, PT, R135, R251, !P0 ;  /* 0x000000fb8700720c */ /* 0x000fe20004706670 */
[----:B-1----:R-:W-:Y:S02]  /*1b110*/  FFMA.FTZ R37, R4, -UR21, R37 ;  /* 0x8000001504257c23 */ /* 0x002fe40008010025 */
[----:B------:R-:W-:Y:S01]  /*1b120*/  IMAD.IADD R4, R241, 0x1, -R7 ;  /* 0x00000001f1047824 */ /* 0x000fe200078e0a07 */
[----:B------:R-:W-:Y:S02]  /*1b130*/  FSEL R35, R35, -INF , !P0 ;  /* 0xff80000023237808 */ /* 0x000fe40004000000 */
[C---:B------:R-:W-:Y:S02]  /*1b140*/  ISETP.GE.AND P0, PT, R134.reuse, R247, PT ;  /* 0x000000f78600720c */ /* 0x040fe40003f06270 */
[----:B------:R-:W-:Y:S02]  /*1b150*/  IABS R4, R4 ;  /* 0x0000000400047213 */ /* 0x000fe40000000000 */
[----:B------:R-:W-:Y:S04]  /*1b160*/  ISETP.GE.OR P0, PT, R134, R252, !P0 ;  /* 0x000000fc8600720c */ /* 0x000fe80004706670 */
        /* <DEDUP_REMOVED lines=8> */
[C---:B------:R-:W-:Y:S01]  /*1b1f0*/  ISETP.GE.AND P0, PT, R7.reuse, R246, PT ;  /* 0x000000f60700720c */ /* 0x040fe20003f06270 */
[----:B-1----:R-:W-:Y:S02]  /*1b200*/  FFMA.FTZ R39, R4, -UR21, R39 ;  /* 0x8000001504277c23 */ /* 0x002fe40008010027 */
[----:B------:R-:W-:Y:S01]  /*1b210*/  IMAD.IADD R4, R242, 0x1, -R6 ;  /* 0x00000001f2047824 */ /* 0x000fe200078e0a06 */
[----:B------:R-:W-:Y:S04]  /*1b220*/  ISETP.GE.OR P0, PT, R7, R251, !P0 ;  /* 0x000000fb0700720c */ /* 0x000fe80004706670 */
[----:B------:R-:W-:Y:S02]  /*1b230*/  IABS R4, R4 ;  /* 0x0000000400047213 */ /* 0x000fe40000000000 */
[----:B------:R-:W-:Y:S02]  /*1b240*/  FSEL R39, R39, -INF , !P0 ;  /* 0xff80000027277808 */ /* 0x000fe40004000000 */
[C---:B------:R-:W-:Y:S02]  /*1b250*/  ISETP.GE.AND P0, PT, R6.reuse, R247, PT ;  /* 0x000000f70600720c */ /* 0x040fe40003f06270 */
[----:B------:R-:W1:Y:S02]  /*1b260*/  I2F R4, R4 ;  /* 0x0000000400047306 */ /* 0x000e640000201400 */
[----:B------:R-:W-:Y:S01]  /*1b270*/  ISETP.GE.OR P0, PT, R6, R252, !P0 ;  /* 0x000000fc0600720c */ /* 0x000fe20004706670 */
[----:B-1----:R-:W-:Y:S01]  /*1b280*/  FFMA.FTZ R48, R4, -UR21, R48 ;  /* 0x8000001504307c23 */ /* 0x002fe20008010030 */
[----:B------:R-:W-:Y:S04]  /*1b290*/  IADD3 R4, R241, -R6, RZ ;  /* 0x80000006f1047210 */ /* 0x000fe80007ffe0ff */
[----:B------:R-:W-:Y:S02]  /*1b2a0*/  IABS R4, R4 ;  /* 0x0000000400047213 */ /* 0x000fe40000000000 */
[----:B------:R-:W-:Y:S02]  /*1b2b0*/  FSEL R48, R48, -INF , !P0 ;  /* 0xff80000030307808 */ /* 0x000fe40004000000 */
[C---:B------:R-:W-:Y:S02]  /*1b2c0*/  ISETP.GE.AND P0, PT, R6.reuse, R246, PT ;  /* 0x000000f60600720c */ /* 0x040fe40003f06270 */
[----:B------:R-:W1:Y:S02]  /*1b2d0*/  I2F R4, R4 ;  /* 0x0000000400047306 */ /* 0x000e640000201400 */
[----:B------:R-:W-:Y:S01]  /*1b2e0*/  ISETP.GE.OR P0, PT, R6, R251, !P0 ;  /* 0x000000fb0600720c */ /* 0x000fe20004706670 */
[----:B-1----:R-:W-:Y:S02]  /*1b2f0*/  FFMA.FTZ R50, R4, -UR21, R50 ;  /* 0x8000001504327c23 */ /* 0x002fe40008010032 */
[----:B------:R-:W-:Y:S03]  /*1b300*/  IMAD.IADD R4, R243, 0x1, -R7 ;  /* 0x00000001f3047824 */ /* 0x000fe600078e0a07 */
[----:B------:R-:W-:Y:S02]  /*1b310*/  FSEL R50, R50, -INF , !P0 ;  /* 0xff80000032327808 */ /* 0x000fe40004000000 */
[----:B------:R-:W-:Y:S02]  /*1b320*/  IABS R4, R4 ;  /* 0x0000000400047213 */ /* 0x000fe40000000000 */
[C---:B------:R-:W-:Y:S04]  /*1b330*/  ISETP.GE.AND P0, PT, R137.reuse, R245, PT ;  /* 0x000000f58900720c */ /* 0x040fe80003f06270 */
[----:B------:R-:W1:Y:S01]  /*1b340*/  I2F R4, R4 ;  /* 0x0000000400047306 */ /* 0x000e620000201400 */
[----:B------:R-:W-:Y:S02]  /*1b350*/  ISETP.GE.OR P3, PT, R137, R250, !P0 ;  /* 0x000000fa8900720c */ /* 0x000fe40004766670 */
[C---:B------:R-:W-:Y:S04]  /*1b360*/  ISETP.GE.AND P0, PT, R5.reuse, R247, PT ;  /* 0x000000f70500720c */ /* 0x040fe80003f06270 */
[----:B------:R-:W-:Y:S07]  /*1b370*/  ISETP.GE.OR P0, PT, R5, R252, !P0 ;  /* 0x000000fc0500720c */ /* 0x000fee0004706670 */
[----:B------:R-:W-:Y:S04]  /*1b380*/  @P3 LOP3.LUT R239, R239, 0x2000, RZ, 0xfc, !PT ;  /* 0x00002000efef3812 */ /* 0x000fe800078efcff */
[----:B------:R-:W-:Y:S04]  /*1b390*/  LOP3.LUT R239, R239, 0xfffffbff, RZ, 0xc0, !PT ;  /* 0xfffffbffefef7812 */ /* 0x000fe800078ec0ff */
[----:B------:R-:W-:Y:S01]  /*1b3a0*/  @P6 LOP3.LUT R239, R239, 0x400, RZ, 0xfc, !PT ;  /* 0x00000400efef6812 */ /* 0x000fe200078efcff */
[----:B-1----:R-:W-:Y:S02]  /*1b3b0*/  FFMA.FTZ R41, R4, -UR21, R41 ;  /* 0x8000001504297c23 */ /* 0x002fe40008010029 */
[----:B------:R-:W-:Y:S01]  /*1b3c0*/  IMAD.IADD R4, R248, 0x1, -R136 ;  /* 0x00000001f8047824 */ /* 0x000fe200078e0a88 */
[----:B------:R-:W-:Y:S04]  /*1b3d0*/  LOP3.LUT R239, R239, 0xffffbfff, RZ, 0xc0, !PT ;  /* 0xffffbfffefef7812 */ /* 0x000fe800078ec0ff */
[----:B------:R-:W-:Y:S06]  /*1b3e0*/  IABS R4, R4 ;  /* 0x0000000400047213 */ /* 0x000fec0000000000 */
[----:B------:R-:W1:Y:S02]  /*1b3f0*/  I2F R4, R4 ;  /* 0x0000000400047306 */ /* 0x000e640000201400 */
[----:B-1----:R-:W-:Y:S02]  /*1b400*/  FFMA.FTZ R26, R4, -UR21, R26 ;  /* 0x80000015041a7c23 */ /* 0x002fe4000801001a */
[----:B------:R-:W-:Y:S03]  /*1b410*/  IMAD.IADD R4, R242, 0x1, -R5 ;  /* 0x00000001f2047824 */ /* 0x000fe600078e0a05 */
[----:B------:R-:W-:Y:S02]  /*1b420*/  FSEL R216, R26, -INF , !P5 ;  /* 0xff8000001ad87808 */ /* 0x000fe40006800000 */
[----:B------:R-:W-:Y:S02]  /*1b430*/  IABS R4, R4 ;  /* 0x0000000400047213 */ /* 0x000fe40000000000 */
[C---:B------:R-:W-:Y:S04]  /*1b440*/  ISETP.GE.AND P5, PT, R6.reuse, R245, PT ;  /* 0x000000f50600720c */ /* 0x040fe80003fa6270 */
[----:B------:R-:W1:Y:S01]  /*1b450*/  I2F R4, R4 ;  /* 0x0000000400047306 */ /* 0x000e620000201400 */
        /* <DEDUP_REMOVED lines=14> */
[----:B------:R-:W-:Y:S11]  /*1b540*/  ISETP.GE.OR P4, PT, R136, R250, !P0 ;  /* 0x000000fa8800720c */ /* 0x000ff60004786670 */
[----:B------:R-:W-:Y:S02]  /*1b550*/  @!UPT UIADD3 URZ, URZ, URZ, URZ ;  /* 0x0000003f3f3ff290 */ /* 0x000fe4000fffe03f */
[----:B------:R-:W-:Y:S04]  /*1b560*/  @P4 LOP3.LUT R239, R239, 0x4000, RZ, 0xfc, !PT ;  /* 0x00004000efef4812 */ /* 0x000fe800078efcff */
[C---:B------:R-:W-:Y:S02]  /*1b570*/  LOP3.LUT P3, RZ, R239.reuse, 0x40, RZ, 0xc0, !PT ;  /* 0x00000040efff7812 */ /* 0x040fe4000786c0ff */
[C---:B------:R-:W-:Y:S02]  /*1b580*/  LOP3.LUT P4, RZ, R239.reuse, 0x80, RZ, 0xc0, !PT ;  /* 0x00000080efff7812 */ /* 0x040fe4000788c0ff */
[----:B------:R-:W-:Y:S01]  /*1b590*/  LOP3.LUT R239, R239, 0xfffffff7, RZ, 0xc0, !PT ;  /* 0xfffffff7efef7812 */ /* 0x000fe200078ec0ff */
[----:B-1----:R-:W-:Y:S01]  /*1b5a0*/  FFMA.FTZ R44, R4, -UR21, R44 ;  /* 0x80000015042c7c23 */ /* 0x002fe2000801002c */
[----:B------:R-:W-:Y:S01]  /*1b5b0*/  FSEL R16, R9, -INF , !P4 ;  /* 0xff80000009107808 */ /* 0x000fe20006000000 */
[----:B------:R-:W-:Y:S01]  /*1b5c0*/  IMAD.IADD R4, R248, 0x1, -R3 ;  /* 0x00000001f8047824 */ /* 0x000fe200078e0a03 */
[----:B------:R-:W-:Y:S01]  /*1b5d0*/  FSEL R12, R12, -INF , !P3 ;  /* 0xff8000000c0c7808 */ /* 0x000fe20005800000 */
[----:B------:R-:W-:Y:S01]  /*1b5e0*/  IMAD.IADD R9, R248, 0x1, -R7 ;  /* 0x00000001f8097824 */ /* 0x000fe200078e0a07 */
[----:B------:R-:W-:Y:S02]  /*1b5f0*/  FSEL R44, R44, -INF , !P5 ;  /* 0xff8000002c2c7808 */ /* 0x000fe40006800000 */
[----:B------:R-:W-:Y:S02]  /*1b600*/  IABS R4, R4 ;  /* 0x0000000400047213 */ /* 0x000fe40000000000 */
[C---:B------:R-:W-:Y:S02]  /*1b610*/  ISETP.GE.AND P5, PT, R7.reuse, R244, PT ;  /* 0x000000f40700720c */ /* 0x040fe40003fa6270 */
[----:B------:R-:W-:Y:S02]  /*1b620*/  IABS R9, R9 ;  /* 0x0000000900097213 */ /* 0x000fe40000000000 */
[----:B------:R-:W1:Y:S01]  /*1b630*/  I2F R4, R4 ;  /* 0x0000000400047306 */ /* 0x000e620000201400 */
[----:B------:R-:W-:Y:S09]  /*1b640*/  ISETP.GE.OR P5, PT, R7, R249, !P5 ;  /* 0x000000f90700720c */ /* 0x000ff20006fa6670 */
[----:B------:R-:W2:Y:S01]  /*1b650*/  I2F R9, R9 ;  /* 0x0000000900097306 */ /* 0x000ea20000201400 */
[----:B-1----:R-:W-:Y:S01]  /*1b660*/  FFMA.FTZ R27, R4, -UR21, R27 ;  /* 0x80000015041b7c23 */ /* 0x002fe2000801001b */
[----:B------:R-:W-:Y:S04]  /*1b670*/  IADD3 R4, R0, 0x30, RZ ;  /* 0x0000003000047810 */ /* 0x000fe80007ffe0ff */
[----:B------:R-:W-:Y:S01]  /*1b680*/  ISETP.GE.AND P0, PT, R4, R247, PT ;  /* 0x000000f70400720c */ /* 0x000fe20003f06270 */
[----:B------:R-:W-:Y:S01]  /*1b690*/  IMAD.IADD R8, R242, 0x1, -R4 ;  /* 0x00000001f2087824 */ /* 0x000fe200078e0a04 */
[----:B------:R-:W-:Y:S02]  /*1b6a0*/  FSEL R215, R27, -INF , !P2 ;  /* 0xff8000001bd77808 */ /* 0x000fe40005000000 */
[----:B------:R-:W-:Y:S01]  /*1b6b0*/  ISETP.GE.OR P0, PT, R4, R252, !P0 ;  /* 0x000000fc0400720c */ /* 0x000fe20004706670 */
[----:B--2---:R-:W-:Y:S01]  /*1b6c0*/  FFMA.FTZ R43, R9, -UR21, R43 ;  /* 0x80000015092b7c23 */ /* 0x004fe2000801002b */
[----:B------:R-:W-:Y:S02]  /*1b6d0*/  IABS R8, R8 ;  /* 0x0000000800087213 */ /* 0x000fe40000000000 */
[----:B------:R-:W-:Y:S02]  /*1b6e0*/  ISETP.GE.AND P2, PT, R5, R245, PT ;  /* 0x000000f50500720c */ /* 0x000fe40003f46270 */
[----:B------:R-:W-:Y:S02]  /*1b6f0*/  FSEL R130, R43, -INF , !P5 ;  /* 0xff8000002b827808 */ /* 0x000fe40006800000 */
        /* <DEDUP_REMOVED lines=9> */
[----:B-1----:R-:W-:Y:S05]  /*1b790*/  FFMA.FTZ R54, R8, -UR21, R54 ;  /* 0x8000001508367c23 */ /* 0x002fea0008010036 */
[----:B------:R-:W-:Y:S02]  /*1b7a0*/  FSEL R54, R54, -INF , !P0 ;  /* 0xff80000036367808 */ /* 0x000fe40004000000 */
[C---:B------:R-:W-:Y:S04]  /*1b7b0*/  ISETP.GE.AND P0, PT, R3.reuse, R245, PT ;  /* 0x000000f50300720c */ /* 0x040fe80003f06270 */
[----:B------:R-:W-:Y:S01]  /*1b7c0*/  ISETP.GE.OR P0, PT, R3, R250, !P0 ;  /* 0x000000fa0300720c */ /* 0x000fe20004706670 */
[----:B------:R-:W-:Y:S05]  /*1b7d0*/  IMAD.IADD R3, R243, 0x1, -R5 ;  /* 0x00000001f3037824 */ /* 0x000fea00078e0a05 */
[----:B------:R-:W-:Y:S06]  /*1b7e0*/  IABS R3, R3 ;  /* 0x0000000300037213 */ /* 0x000fec0000000000 */
[----:B------:R-:W1:Y:S01]  /*1b7f0*/  I2F R3, R3 ;  /* 0x0000000300037306 */ /* 0x000e620000201400 */
[----:B------:R-:W-:Y:S04]  /*1b800*/  @P0 LOP3.LUT R239, R239, 0x8, RZ, 0xfc, !PT ;  /* 0x00000008efef0812 */ /* 0x000fe800078efcff */
[C---:B------:R-:W-:Y:S02]  /*1b810*/  LOP3.LUT P3, RZ, R239.reuse, 0x2000, RZ, 0xc0, !PT ;  /* 0x00002000efff7812 */ /* 0x040fe4000786c0ff */
[----:B------:R-:W-:Y:S02]  /*1b820*/  LOP3.LUT P4, RZ, R239, 0x4000, RZ, 0xc0, !PT ;  /* 0x00004000efff7812 */ /* 0x000fe4000788c0ff */
[----:B------:R-:W-:Y:S02]  /*1b830*/  FSEL R13, R13, -INF , !P3 ;  /* 0xff8000000d0d7808 */ /* 0x000fe40005800000 */
[----:B------:R-:W-:Y:S02]  /*1b840*/  FSEL R24, R24, -INF , !P4 ;  /* 0xff80000018187808 */ /* 0x000fe40006000000 */
[C---:B------:R-:W-:Y:S02]  /*1b850*/  LOP3.LUT P4, RZ, R239.reuse, 0x800, RZ, 0xc0, !PT ;  /* 0x00000800efff7812 */ /* 0x040fe4000788c0ff */
[----:B------:R-:W-:Y:S02]  /*1b860*/  LOP3.LUT P3, RZ, R239, 0x1000, RZ, 0xc0, !PT ;  /* 0x00001000efff7812 */ /* 0x000fe4000786c0ff */
[----:B------:R-:W-:Y:S02]  /*1b870*/  FSEL R11, R11, -INF , !P4 ;  /* 0xff8000000b0b7808 */ /* 0x000fe40006000000 */
[----:B------:R-:W-:Y:S02]  /*1b880*/  FSEL R14, R14, -INF , !P3 ;  /* 0xff8000000e0e7808 */ /* 0x000fe40005800000 */
[----:B------:R-:W-:Y:S01]  /*1b890*/  LOP3.LUT P4, RZ, R239, 0x200, RZ, 0xc0, !PT ;  /* 0x00000200efff7812 */ /* 0x000fe2000788c0ff */
        /* <DEDUP_REMOVED lines=8> */
[----:B------:R-:W-:Y:S04]  /*1b920*/  IADD3 R3, R0, 0x31, RZ ;  /* 0x0000003100037810 */ /* 0x000fe80007ffe0ff */
[C---:B------:R-:W-:Y:S01]  /*1b930*/  ISETP.GE.AND P0, PT, R3.reuse, R247, PT ;  /* 0x000000f70300720c */ /* 0x040fe20003f06270 */
[----:B------:R-:W-:Y:S01]  /*1b940*/  IMAD.IADD R8, R242, 0x1, -R3 ;  /* 0x00000001f2087824 */ /* 0x000fe200078e0a03 */
[----:B------:R-:W-:Y:S02]  /*1b950*/  FSEL R214, R30, -INF , !P1 ;  /* 0xff8000001ed67808 */ /* 0x000fe40004800000 */
[C---:B------:R-:W-:Y:S02]  /*1b960*/  ISETP.GE.OR P0, PT, R3.reuse, R252, !P0 ;  /* 0x000000fc0300720c */ /* 0x040fe40004706670 */
[----:B------:R-:W-:Y:S02]  /*1b970*/  IABS R8, R8 ;  /* 0x0000000800087213 */ /* 0x000fe40000000000 */
[C---:B------:R-:W-:Y:S02]  /*1b980*/  ISETP.GE.AND P1, PT, R4.reuse, R245, PT ;  /* 0x000000f50400720c */ /* 0x040fe40003f26270 */
[C---:B------:R-:W-:Y:S02]  /*1b990*/  ISETP.GE.AND P5, PT, R3.reuse, R244, PT ;  /* 0x000000f40300720c */ /* 0x040fe40003fa6270 */
[----:B------:R-:W1:Y:S01]  /*1b9a0*/  I2F R8, R8 ;  /* 0x0000000800087306 */ /* 0x000e620000201400 */
[----:B------:R-:W-:Y:S02]  /*1b9b0*/  ISETP.GE.OR P1, PT, R4, R250, !P1 ;  /* 0x000000fa0400720c */ /* 0x000fe40004f26670 */
        /* <DEDUP_REMOVED lines=10> */
[CC--:B------:R-:W-:Y:S04]  /*1ba60*/  ISETP.GE.AND P0, PT, R2.reuse, R245.reuse, PT ;  /* 0x000000f50200720c */ /* 0x0c0fe80003f06270 */
[----:B------:R-:W-:Y:S01]  /*1ba70*/  ISETP.GE.OR P6, PT, R2, R250, !P0 ;  /* 0x000000fa0200720c */ /* 0x000fe200047c6670 */
[----:B------:R-:W-:Y:S03]  /*1ba80*/  IMAD.IADD R2, R243, 0x1, -R4 ;  /* 0x00000001f3027824 */ /* 0x000fe600078e0a04 */
[----:B------:R-:W-:Y:S02]  /*1ba90*/  FSEL R28, R28, -INF , !P6 ;  /* 0xff8000001c1c7808 */ /* 0x000fe40007000000 */
[----:B------:R-:W-:Y:S02]  /*1baa0*/  IABS R2, R2 ;  /* 0x0000000200027213 */ /* 0x000fe40000000000 */
[----:B------:R-:W-:Y:S04]  /*1bab0*/  LOP3.LUT P6, RZ, R239, 0x400, RZ, 0xc0, !PT ;  /* 0x00000400efff7812 */ /* 0x000fe800078cc0ff */
[----:B------:R-:W1:Y:S01]  /*1bac0*/  I2F R2, R2 ;  /* 0x0000000200027306 */ /* 0x000e620000201400 */
[----:B------:R-:W-:Y:S02]  /*1bad0*/  FSEL R15, R15, -INF , !P6 ;  /* 0xff8000000f0f7808 */ /* 0x000fe40007000000 */
[C---:B------:R-:W-:Y:S04]  /*1bae0*/  ISETP.GE.AND P6, PT, R7.reuse, R245, PT ;  /* 0x000000f50700720c */ /* 0x040fe80003fc6270 */
[----:B------:R-:W-:Y:S04]  /*1baf0*/  ISETP.GE.OR P6, PT, R7, R250, !P6 ;  /* 0x000000fa0700720c */ /* 0x000fe800077c6670 */
[----:B------:R-:W-:Y:S02]  /*1bb00*/  FSEL R41, R41, -INF , !P6 ;  /* 0xff80000029297808 */ /* 0x000fe40007000000 */
[C---:B------:R-:W-:Y:S04]  /*1bb10*/  ISETP.GE.AND P6, PT, R134.reuse, R244, PT ;  /* 0x000000f48600720c */ /* 0x040fe80003fc6270 */
[-C--:B------:R-:W-:Y:S01]  /*1bb20*/  ISETP.GE.OR P6, PT, R134, R249.reuse, !P6 ;  /* 0x000000f98600720c */ /* 0x080fe200077c6670 */
        /* <DEDUP_REMOVED lines=8> */
[C---:B------:R-:W-:Y:S02]  /*1bbb0*/  IADD3 R2, R0.reuse, 0x38, RZ ;  /* 0x0000003800027810 */ /* 0x040fe40007ffe0ff */
[----:B------:R-:W-:Y:S02]  /*1bbc0*/  IADD3 R0, R0, 0x39, RZ ;  /* 0x0000003900007810 */ /* 0x000fe40007ffe0ff */
[----:B------:R-:W-:Y:S01]  /*1bbd0*/  ISETP.GE.AND P0, PT, R2, R247, PT ;  /* 0x000000f70200720c */ /* 0x000fe20003f06270 */
[----:B------:R-:W-:Y:S02]  /*1bbe0*/  IMAD.IADD R8, R242, 0x1, -R2 ;  /* 0x00000001f2087824 */ /* 0x000fe400078e0a02 */
[----:B------:R-:W-:Y:S01]  /*1bbf0*/  IMAD.IADD R10, R243, 0x1, -R0 ;  /* 0x00000001f30a7824 */ /* 0x000fe200078e0a00 */
[----:B------:R-:W-:Y:S02]  /*1bc00*/  ISETP.GE.OR P0, PT, R2, R252, !P0 ;  /* 0x000000fc0200720c */ /* 0x000fe40004706670 */
[----:B------:R-:W-:Y:S06]  /*1bc10*/  IABS R8, R8 ;  /* 0x0000000800087213 */ /* 0x000fec0000000000 */
[----:B------:R-:W1:Y:S02]  /*1bc20*/  I2F R8, R8 ;  /* 0x0000000800087306 */ /* 0x000e640000201400 */
[----:B-1----:R-:W-:Y:S01]  /*1bc30*/  FFMA.FTZ R64, R8, -UR21, R64 ;  /* 0x8000001508407c23 */ /* 0x002fe20008010040 */
[C---:B------:R-:W-:Y:S04]  /*1bc40*/  IADD3 R8, R241.reuse, -R2, RZ ;  /* 0x80000002f1087210 */ /* 0x040fe80007ffe0ff */
[----:B------:R-:W-:Y:S02]  /*1bc50*/  IABS R8, R8 ;  /* 0x0000000800087213 */ /* 0x000fe40000000000 */
[----:B------:R-:W-:Y:S02]  /*1bc60*/  FSEL R64, R64, -INF , !P0 ;  /* 0xff80000040407808 */ /* 0x000fe40004000000 */
[C---:B------:R-:W-:Y:S02]  /*1bc70*/  ISETP.GE.AND P0, PT, R2.reuse, R246, PT ;  /* 0x000000f60200720c */ /* 0x040fe40003f06270 */
[----:B------:R-:W1:Y:S02]  /*1bc80*/  I2F R8, R8 ;  /* 0x0000000800087306 */ /* 0x000e640000201400 */
[----:B------:R-:W-:Y:S01]  /*1bc90*/  ISETP.GE.OR P0, PT, R2, R251, !P0 ;  /* 0x000000fb0200720c */ /* 0x000fe20004706670 */
[----:B-1----:R-:W-:Y:S02]  /*1bca0*/  FFMA.FTZ R66, R8, -UR21, R66 ;  /* 0x8000001508427c23 */ /* 0x002fe40008010042 */
[--C-:B------:R-:W-:Y:S03]  /*1bcb0*/  IMAD.IADD R8, R242, 0x1, -R0.reuse ;  /* 0x00000001f2087824 */ /* 0x100fe600078e0a00 */
[----:B------:R-:W-:Y:S02]  /*1bcc0*/  FSEL R66, R66, -INF , !P0 ;  /* 0xff80000042427808 */ /* 0x000fe40004000000 */
[----:B------:R-:W-:Y:S02]  /*1bcd0*/  IABS R8, R8 ;  /* 0x0000000800087213 */ /* 0x000fe40000000000 */
[C---:B------:R-:W-:Y:S04]  /*1bce0*/  ISETP.GE.AND P0, PT, R0.reuse, R247, PT ;  /* 0x000000f70000720c */ /* 0x040fe80003f06270 */
[----:B------:R-:W1:Y:S01]  /*1bcf0*/  I2F R8, R8 ;  /* 0x0000000800087306 */ /* 0x000e620000201400 */
[----:B------:R-:W-:Y:S01]  /*1bd00*/  ISETP.GE.OR P0, PT, R0, R252, !P0 ;  /* 0x000000fc0000720c */ /* 0x000fe20004706670 */
[----:B-1----:R-:W-:Y:S02]  /*1bd10*/  FFMA.FTZ R65, R8, -UR21, R65 ;  /* 0x8000001508417c23 */ /* 0x002fe40008010041 */
[----:B------:R-:W-:Y:S03]  /*1bd20*/  IMAD.IADD R8, R241, 0x1, -R0 ;  /* 0x00000001f1087824 */ /* 0x000fe600078e0a00 */
        /* <DEDUP_REMOVED lines=9> */
[----:B------:R-:W-:Y:S04]  /*1bdc0*/  LOP3.LUT P0, RZ, R239, 0x8, RZ, 0xc0, !PT ;  /* 0x00000008efff7812 */ /* 0x000fe8000780c0ff */
[----:B------:R-:W1:Y:S01]  /*1bdd0*/  I2F R8, R8 ;  /* 0x0000000800087306 */ /* 0x000e620000201400 */
[----:B------:R-:W-:Y:S02]  /*1bde0*/  FSEL R25, R25, -INF , !P0 ;  /* 0xff80000019197808 */ /* 0x000fe40004000000 */
[CC--:B------:R-:W-:Y:S04]  /*1bdf0*/  ISETP.GE.AND P0, PT, R135.reuse, R245.reuse, PT ;  /* 0x000000f58700720c */ /* 0x0c0fe80003f06270 */
[-C--:B------:R-:W-:Y:S04]  /*1be00*/  ISETP.GE.OR P0, PT, R135, R250.reuse, !P0 ;  /* 0x000000fa8700720c */ /* 0x080fe80004706670 */
[----:B------:R-:W-:Y:S02]  /*1be10*/  FSEL R29, R29, -INF , !P0 ;  /* 0xff8000001d1d7808 */ /* 0x000fe40004000000 */
[C---:B------:R-:W-:Y:S04]  /*1be20*/  ISETP.GE.AND P0, PT, R134.reuse, R245, PT ;  /* 0x000000f58600720c */ /* 0x040fe80003f06270 */
[----:B------:R-:W-:Y:S02]  /*1be30*/  ISETP.GE.OR P0, PT, R134, R250, !P0 ;  /* 0x000000fa8600720c */ /* 0x000fe40004706670 */
[----:B------:R-:W-:Y:S02]  /*1be40*/  IADD3 R134, R248, -R134, RZ ;  /* 0x80000086f8867210 */ /* 0x000fe40007ffe0ff */
[----:B------:R-:W-:Y:S02]  /*1be50*/  FSEL R40, R40, -INF , !P0 ;  /* 0xff80000028287808 */ /* 0x000fe40004000000 */
[C---:B------:R-:W-:Y:S01]  /*1be60*/  ISETP.GE.AND P0, PT, R135.reuse, R244, PT ;  /* 0x000000f48700720c */ /* 0x040fe20003f06270 */
[----:B-1----:R-:W-:Y:S01]  /*1be70*/  FFMA.FTZ R57, R8, -UR21, R57 ;  /* 0x8000001508397c23 */ /* 0x002fe20008010039 */
[----:B------:R-:W-:Y:S02]  /*1be80*/  IABS R8, R134 ;  /* 0x0000008600087213 */ /* 0x000fe40000000000 */
[----:B------:R-:W-:Y:S04]  /*1be90*/  ISETP.GE.OR P0, PT, R135, R249, !P0 ;  /* 0x000000f98700720c */ /* 0x000fe80004706670 */
[----:B------:R-:W1:Y:S01]  /*1bea0*/  I2F R8, R8 ;  /* 0x0000000800087306 */ /* 0x000e620000201400 */
[----:B------:R-:W-:Y:S02]  /*1beb0*/  FSEL R213, R31, -INF , !P0 ;  /* 0xff8000001fd57808 */ /* 0x000fe40004000000 */
[CC--:B------:R-:W-:Y:S04]  /*1bec0*/  ISETP.GE.AND P0, PT, R3.reuse, R245.reuse, PT ;  /* 0x000000f50300720c */ /* 0x0c0fe80003f06270 */
[-C--:B------:R-:W-:Y:S04]  /*1bed0*/  ISETP.GE.OR P0, PT, R3, R250.reuse, !P0 ;  /* 0x000000fa0300720c */ /* 0x080fe80004706670 */
[----:B------:R-:W-:Y:S02]  /*1bee0*/  FSEL R57, R57, -INF , !P0 ;  /* 0xff80000039397808 */ /* 0x000fe40004000000 */
[C---:B------:R-:W-:Y:S04]  /*1bef0*/  ISETP.GE.AND P0, PT, R2.reuse, R245, PT ;  /* 0x000000f50200720c */ /* 0x040fe80003f06270 */
[----:B------:R-:W-:Y:S01]  /*1bf00*/  ISETP.GE.OR P0, PT, R2, R250, !P0 ;  /* 0x000000fa0200720c */ /* 0x000fe20004706670 */
[----:B-1----:R-:W-:Y:S02]  /*1bf10*/  FFMA.FTZ R42, R8, -UR21, R42 ;  /* 0x80000015082a7c23 */ /* 0x002fe4000801002a */
[----:B------:R-:W-:Y:S03]  /*1bf20*/  IMAD.IADD R8, R243, 0x1, -R2 ;  /* 0x00000001f3087824 */ /* 0x000fe600078e0a02 */
[----:B----4-:R-:W-:Y:S02]  /*1bf30*/  FSEL R231, R42, -INF , !P6 ;  /* 0xff8000002ae77808 */ /* 0x010fe40007000000 */
[----:B------:R-:W-:Y:S02]  /*1bf40*/  IABS R8, R8 ;  /* 0x0000000800087213 */ /* 0x000fe40000000000 */
[C---:B------:R-:W-:Y:S02]  /*1bf50*/  ISETP.GE.AND P6, PT, R4.reuse, R244, PT ;  /* 0x000000f40400720c */ /* 0x040fe40003fc6270 */
[----:B------:R1:W2:Y:S02]  /*1bf60*/  I2F R7, R8 ;  /* 0x0000000800077306 */ /* 0x0002a40000201400 */
[----:B------:R-:W-:Y:S02]  /*1bf70*/  ISETP.GE.OR P6, PT, R4, R249, !P6 ;  /* 0x000000f90400720c */ /* 0x000fe400077c6670 */
[----:B-1----:R-:W-:Y:S01]  /*1bf80*/  FMNMX.FTZ R8, R142, R132, !PT ;  /* 0x000000848e087209 */ /* 0x002fe20007810000 */
[----:B--2---:R-:W-:Y:S01]  /*1bf90*/  FFMA.FTZ R60, R7, -UR21, R60 ;  /* 0x80000015073c7c23 */ /* 0x004fe2000801003c */
        /* <DEDUP_REMOVED lines=9> */
[----:B------:R-:W-:Y:S02]  /*1c030*/  IABS R7, R10 ;  /* 0x0000000a00077213 */ /* 0x000fe40000000000 */
[----:B------:R-:W-:Y:S02]  /*1c040*/  FMNMX.FTZ R9, R21, R9, !PT ;  /* 0x0000000915097209 */ /* 0x000fe40007810000 */
[----:B------:R-:W-:Y:S01]  /*1c050*/  IADD3 R10, R248, -R6, RZ ;  /* 0x80000006f80a7210 */ /* 0x000fe20007ffe0ff */
[----:B------:R-:W-:Y:S01]  /*1c060*/  IMAD.MOV.U32 R6, RZ, RZ, R7 ;  /* 0x000000ffff067224 */ /* 0x000fe200078e0007 */
[----:B------:R-:W-:Y:S02]  /*1c070*/  FMNMX.FTZ R7, R32, R9, !PT ;  /* 0x0000000920077209 */ /* 0x000fe40007810000 */
[----:B------:R-:W-:Y:S01]  /*1c080*/  FMNMX.FTZ R8, R23, R8, !PT ;  /* 0x0000000817087209 */ /* 0x000fe20007810000 */
[----:B------:R-:W1:Y:S01]  /*1c090*/  I2F R9, R6 ;  /* 0x0000000600097306 */ /* 0x000e620000201400 */
[----:B------:R-:W-:Y:S02]  /*1c0a0*/  FMNMX.FTZ R7, R33, R7, !PT ;  /* 0x0000000721077209 */ /* 0x000fe40007810000 */
[----:B------:R-:W-:Y:S02]  /*1c0b0*/  FMNMX.FTZ R8, R34, R8, !PT ;  /* 0x0000000822087209 */ /* 0x000fe40007810000 */
[----:B------:R-:W-:Y:S02]  /*1c0c0*/  FMNMX.FTZ R7, R36, R7, !PT ;  /* 0x0000000724077209 */ /* 0x000fe40007810000 */
[----:B------:R-:W-:Y:S02]  /*1c0d0*/  IABS R10, R10 ;  /* 0x0000000a000a7213 */ /* 0x000fe40000000000 */
[----:B------:R-:W-:Y:S01]  /*1c0e0*/  FMNMX.FTZ R137, R37, R7, !PT ;  /* 0x0000000725897209 */ /* 0x000fe20007810000 */
[----:B------:R-:W-:Y:S01]  /*1c0f0*/  IMAD.IADD R7, R248, 0x1, -R5 ;  /* 0x00000001f8077824 */ /* 0x000fe200078e0a05 */
[----:B------:R-:W-:Y:S02]  /*1c100*/  FSEL R60, R60, -INF , !P0 ;  /* 0xff8000003c3c7808 */ /* 0x000fe40004000000 */
[----:B------:R-:W-:Y:S02]  /*1c110*/  FMNMX.FTZ R137, R48, R137, !PT ;  /* 0x0000008930897209 */ /* 0x000fe40007810000 */
[----:B------:R-:W-:Y:S02]  /*1c120*/  IABS R7, R7 ;  /* 0x0000000700077213 */ /* 0x000fe40000000000 */
[----:B------:R-:W-:Y:S02]  /*1c130*/  FMNMX.FTZ R137, R49, R137, !PT ;  /* 0x0000008931897209 */ /* 0x000fe40007810000 */
[----:B------:R-:W-:Y:S02]  /*1c140*/  ISETP.GE.AND P0, PT, R0, R245, PT ;  /* 0x000000f50000720c */ /* 0x000fe40003f06270 */
[----:B------:R-:W-:Y:S01]  /*1c150*/  FMNMX.FTZ R137, R52, R137, !PT ;  /* 0x0000008934897209 */ /* 0x000fe20007810000 */
[----:B------:R-:W2:Y:S01]  /*1c160*/  I2F R7, R7 ;  /* 0x0000000700077306 */ /* 0x000ea20000201400 */
[----:B------:R-:W-:Y:S01]  /*1c170*/  ISETP.GE.OR P0, PT, R0, R250, !P0 ;  /* 0x000000fa0000720c */ /* 0x000fe20004706670 */
[----:B-1----:R-:W-:Y:S01]  /*1c180*/  FFMA.FTZ R61, R9, -UR21, R61 ;  /* 0x80000015093d7c23 */ /* 0x002fe2000801003d */
[----:B------:R-:W-:Y:S01]  /*1c190*/  FMNMX.FTZ R6, R35, R8, !PT ;  /* 0x0000000823067209 */ /* 0x000fe20007810000 */
[----:B------:R-:W-:Y:S01]  /*1c1a0*/  IMAD.MOV.U32 R8, RZ, RZ, R10 ;  /* 0x000000ffff087224 */ /* 0x000fe200078e000a */
[----:B------:R-:W-:Y:S02]  /*1c1b0*/  FMNMX.FTZ R137, R53, R137, !PT ;  /* 0x0000008935897209 */ /* 0x000fe40007810000 */
[----:B------:R-:W-:Y:S02]  /*1c1c0*/  FMNMX.FTZ R6, R38, R6, !PT ;  /* 0x0000000626067209 */ /* 0x000fe40007810000 */
[----:B------:R-:W-:Y:S01]  /*1c1d0*/  FMNMX.FTZ R137, R64, R137, !PT ;  /* 0x0000008940897209 */ /* 0x000fe20007810000 */
[----:B------:R-:W1:Y:S01]  /*1c1e0*/  I2F R8, R8 ;  /* 0x0000000800087306 */ /* 0x000e620000201400 */
[----:B------:R-:W-:Y:S02]  /*1c1f0*/  FMNMX.FTZ R6, R39, R6, !PT ;  /* 0x0000000627067209 */ /* 0x000fe40007810000 */
[----:B------:R-:W-:Y:S02]  /*1c200*/  FMNMX.FTZ R137, R65, R137, !PT ;  /* 0x0000008941897209 */ /* 0x000fe40007810000 */
[----:B------:R-:W-:Y:S02]  /*1c210*/  FMNMX.FTZ R6, R50, R6, !PT ;  /* 0x0000000632067209 */ /* 0x000fe40007810000 */
[----:B------:R-:W-:Y:S02]  /*1c220*/  FSEL R61, R61, -INF , !P0 ;  /* 0xff8000003d3d7808 */ /* 0x000fe40004000000 */
[----:B------:R-:W-:Y:S02]  /*1c230*/  FMNMX.FTZ R6, R51, R6, !PT ;  /* 0x0000000633067209 */ /* 0x000fe40007810000 */
[----:B------:R-:W-:Y:S02]  /*1c240*/  ISETP.GE.AND P0, PT, R2, R244, PT ;  /* 0x000000f40200720c */ /* 0x000fe40003f06270 */
[----:B------:R-:W-:Y:S01]  /*1c250*/  FMNMX.FTZ R5, R54, R6, !PT ;  /* 0x0000000636057209 */ /* 0x000fe20007810000 */
[----:B--2---:R-:W-:Y:S01]  /*1c260*/  FFMA.FTZ R47, R7, -UR21, R47 ;  /* 0x80000015072f7c23 */ /* 0x004fe2000801002f */
[----:B------:R-:W-:Y:S02]  /*1c270*/  ISETP.GE.OR P0, PT, R2, R249, !P0 ;  /* 0x000000f90200720c */ /* 0x000fe40004706670 */
[----:B------:R-:W-:Y:S02]  /*1c280*/  FMNMX.FTZ R5, R55, R5, !PT ;  /* 0x0000000537057209 */ /* 0x000fe40007810000 */
[----:B------:R-:W-:Y:S02]  /*1c290*/  FSEL R217, R47, -INF , !P1 ;  /* 0xff8000002fd97808 */ /* 0x000fe40004800000 */
[----:B------:R-:W-:Y:S02]  /*1c2a0*/  FMNMX.FTZ R5, R66, R5, !PT ;  /* 0x0000000542057209 */ /* 0x000fe40007810000 */
[----:B------:R-:W-:Y:S01]  /*1c2b0*/  MOV R47, R231 ;  /* 0x000000e7002f7202 */ /* 0x000fe20000000f00 */
[----:B-1----:R-:W-:Y:S01]  /*1c2c0*/  FFMA.FTZ R46, R8, -UR21, R46 ;  /* 0x80000015082e7c23 */ /* 0x002fe2000801002e */
[----:B------:R-:W-:Y:S02]  /*1c2d0*/  FMNMX.FTZ R136, R67, R5, !PT ;  /* 0x0000000543887209 */ /* 0x000fe40007810000 */
[----:B------:R-:W1:Y:S02]  /*1c2e0*/  SHFL.BFLY PT, R5, R137, 0x2, 0x1f ;  /* 0x0c401f0089057f89 */ /* 0x000e6400000e0000 */
[----:B------:R-:W-:Y:S02]  /*1c2f0*/  FSEL R233, R46, -INF , !P2 ;  /* 0xff8000002ee97808 */ /* 0x000fe40005000000 */
[C---:B------:R-:W-:Y:S04]  /*1c300*/  ISETP.GE.AND P2, PT, R0.reuse, R244, PT ;  /* 0x000000f40000720c */ /* 0x040fe80003f46270 */
[----:B------:R-:W2:Y:S01]  /*1c310*/  SHFL.BFLY PT, R6, R136, 0x2, 0x1f ;  /* 0x0c401f0088067f89 */ /* 0x000ea200000e0000 */
[----:B------:R-:W-:Y:S02]  /*1c320*/  ISETP.GE.OR P3, PT, R0, R249, !P2 ;  /* 0x000000f90000720c */ /* 0x000fe40005766670 */
[----:B-1----:R-:W-:Y:S02]  /*1c330*/  FMNMX.FTZ R137, R137, R5, !PT ;  /* 0x0000000589897209 */ /* 0x002fe40007810000 */
[----:B------:R-:W-:Y:S02]  /*1c340*/  IADD3 R5, R248, -R4, RZ ;  /* 0x80000004f8057210 */ /* 0x000fe40007ffe0ff */
[----:B------:R-:W-:Y:S04]  /*1c350*/  FMNMX.FTZ R4, R210, R139, !PT ;  /* 0x0000008bd2047209 */ /* 0x000fe80007810000 */
[----:B------:R-:W-:Y:S02]  /*1c360*/  FMNMX.FTZ R4, R16, R4, !PT ;  /* 0x0000000410047209 */ /* 0x000fe40007810000 */
[----:B--2---:R-:W-:Y:S02]  /*1c370*/  FMNMX.FTZ R136, R136, R6, !PT ;  /* 0x0000000688887209 */ /* 0x004fe40007810000 */
[----:B------:R-:W-:Y:S02]  /*1c380*/  FMNMX.FTZ R4, R12, R4, !PT ;  /* 0x000000040c047209 */ /* 0x000fe40007810000 */
[----:B------:R-:W-:Y:S01]  /*1c390*/  IABS R6, R5 ;  /* 0x0000000500067213 */ /* 0x000fe20000000000 */
[C---:B------:R-:W-:Y:S01]  /*1c3a0*/  IMAD.IADD R5, R248.reuse, 0x1, -R3 ;  /* 0x00000001f8057824 */ /* 0x040fe200078e0a03 */
[----:B------:R-:W-:Y:S01]  /*1c3b0*/  FMNMX.FTZ R3, R13, R4, !PT ;  /* 0x000000040d037209 */ /* 0x000fe20007810000 */
[----:B------:R-:W-:Y:S01]  /*1c3c0*/  IMAD.IADD R4, R248, 0x1, -R2 ;  /* 0x00000001f8047824 */ /* 0x000fe200078e0a02 */
[----:B------:R-:W-:Y:S01]  /*1c3d0*/  FMNMX.FTZ R2, R211, R140, !PT ;  /* 0x0000008cd3027209 */ /* 0x000fe20007810000 */
[----:B------:R-:W1:Y:S01]  /*1c3e0*/  I2F R7, R6 ;  /* 0x0000000600077306 */ /* 0x000e620000201400 */
[----:B------:R-:W-:Y:S02]  /*1c3f0*/  FMNMX.FTZ R3, R24, R3, !PT ;  /* 0x0000000318037209 */ /* 0x000fe40007810000 */
[----:B------:R-:W-:Y:S02]  /*1c400*/  IABS R4, R4 ;  /* 0x0000000400047213 */ /* 0x000fe40000000000 */
[----:B------:R-:W-:Y:S02]  /*1c410*/  FMNMX.FTZ R3, R25, R3, !PT ;  /* 0x0000000319037209 */ /* 0x000fe40007810000 */
[----:B------:R-:W-:Y:S02]  /*1c420*/  FMNMX.FTZ R2, R11, R2, !PT ;  /* 0x000000020b027209 */ /* 0x000fe40007810000 */
[----:B------:R-:W-:Y:S01]  /*1c430*/  FMNMX.FTZ R3, R28, R3, !PT ;  /* 0x000000031c037209 */ /* 0x000fe20007810000 */
[----:B------:R2:W3:Y:S01]  /*1c440*/  I2F R6, R4 ;  /* 0x0000000400067306 */ /* 0x0004e20000201400 */
[----:B------:R-:W-:Y:S02]  /*1c450*/  FMNMX.FTZ R2, R14, R2, !PT ;  /* 0x000000020e027209 */ /* 0x000fe40007810000 */
[----:B------:R-:W-:Y:S01]  /*1c460*/  FMNMX.FTZ R135, R29, R3, !PT ;  /* 0x000000031d877209 */ /* 0x000fe20007810000 */
[----:B------:R-:W-:Y:S01]  /*1c470*/  IMAD.IADD R3, R248, 0x1, -R0 ;  /* 0x00000001f8037824 */ /* 0x000fe200078e0a00 */
[----:B------:R-:W-:Y:S02]  /*1c480*/  IABS R5, R5 ;  /* 0x0000000500057213 */ /* 0x000fe40000000000 */
[----:B------:R-:W-:Y:S02]  /*1c490*/  FMNMX.FTZ R0, R15, R2, !PT ;  /* 0x000000020f007209 */ /* 0x000fe40007810000 */
[----:B------:R-:W-:Y:S01]  /*1c4a0*/  IABS R2, R3 ;  /* 0x0000000300027213 */ /* 0x000fe20000000000 */
[----:B------:R-:W4:Y:S01]  /*1c4b0*/  I2F R8, R5 ;  /* 0x0000000500087306 */ /* 0x000f220000201400 */
[----:B------:R-:W-:Y:S02]  /*1c4c0*/  FMNMX.FTZ R0, R216, R0, !PT ;  /* 0x00000000d8007209 */ /* 0x000fe40007810000 */
[----:B------:R-:W-:Y:S01]  /*1c4d0*/  FMNMX.FTZ R135, R40, R135, !PT ;  /* 0x0000008728877209 */ /* 0x000fe20007810000 */
[----:B-1----:R-:W-:Y:S01]  /*1c4e0*/  FFMA.FTZ R58, R7, -UR21, R58 ;  /* 0x80000015073a7c23 */ /* 0x002fe2000801003a */
[----:B------:R-:W-:Y:S02]  /*1c4f0*/  FMNMX.FTZ R0, R215, R0, !PT ;  /* 0x00000000d7007209 */ /* 0x000fe40007810000 */
[----:B------:R-:W-:Y:S02]  /*1c500*/  FMNMX.FTZ R135, R41, R135, !PT ;  /* 0x0000008729877209 */ /* 0x000fe40007810000 */
[----:B------:R-:W-:Y:S01]  /*1c510*/  FMNMX.FTZ R0, R214, R0, !PT ;  /* 0x00000000d6007209 */ /* 0x000fe20007810000 */
[----:B------:R1:W1:Y:S01]  /*1c520*/  I2F R5, R2 ;  /* 0x0000000200057306 */ /* 0x0002620000201400 */
[----:B------:R-:W-:Y:S02]  /*1c530*/  FMNMX.FTZ R135, R44, R135, !PT ;  /* 0x000000872c877209 */ /* 0x000fe40007810000 */
[----:B------:R-:W-:Y:S01]  /*1c540*/  FMNMX.FTZ R0, R213, R0, !PT ;  /* 0x00000000d5007209 */ /* 0x000fe20007810000 */
[----:B--2---:R-:W2:Y:S01]  /*1c550*/  SHFL.BFLY PT, R4, R137, 0x1, 0x1f ;  /* 0x0c201f0089047f89 */ /* 0x004ea200000e0000 */
[----:B---3--:R-:W-:Y:S01]  /*1c560*/  FFMA.FTZ R62, R6, -UR21, R62 ;  /* 0x80000015063e7c23 */ /* 0x008fe2000801003e */
[----:B------:R-:W-:Y:S02]  /*1c570*/  FSEL R26, R58, -INF , !P6 ;  /* 0xff8000003a1a7808 */ /* 0x000fe40007000000 */
[----:B------:R-:W-:Y:S02]  /*1c580*/  FMNMX.FTZ R0, R231, R0, !PT ;  /* 0x00000000e7007209 */ /* 0x000fe40007810000 */
[----:B------:R-:W-:Y:S02]  /*1c590*/  FMNMX.FTZ R135, R45, R135, !PT ;  /* 0x000000872d877209 */ /* 0x000fe40007810000 */
[----:B------:R-:W-:Y:S01]  /*1c5a0*/  FMNMX.FTZ R0, R130, R0, !PT ;  /* 0x0000000082007209 */ /* 0x000fe20007810000 */
[----:B----4-:R-:W-:Y:S01]  /*1c5b0*/  FFMA.FTZ R59, R8, -UR21, R59 ;  /* 0x80000015083b7c23 */ /* 0x010fe2000801003b */
[----:B------:R-:W-:Y:S02]  /*1c5c0*/  FMNMX.FTZ R135, R56, R135, !PT ;  /* 0x0000008738877209 */ /* 0x000fe40007810000 */
[----:B------:R-:W-:Y:S02]  /*1c5d0*/  FMNMX.FTZ R0, R233, R0, !PT ;  /* 0x00000000e9007209 */ /* 0x000fe40007810000 */
[----:B------:R-:W-:Y:S02]  /*1c5e0*/  FSEL R232, R59, -INF , !P5 ;  /* 0xff8000003be87808 */ /* 0x000fe40006800000 */
[----:B------:R-:W-:Y:S02]  /*1c5f0*/  FMNMX.FTZ R0, R217, R0, !PT ;  /* 0x00000000d9007209 */ /* 0x000fe40007810000 */
[----:B------:R-:W-:Y:S01]  /*1c600*/  FSEL R230, R62, -INF , !P0 ;  /* 0xff8000003ee67808 */ /* 0x000fe20004000000 */
[----:B-1----:R-:W1:Y:S01]  /*1c610*/  SHFL.BFLY PT, R2, R136, 0x1, 0x1f ;  /* 0x0c201f0088027f89 */ /* 0x002e6200000e0000 */
[----:B------:R-:W-:Y:S01]  /*1c620*/  FMNMX.FTZ R0, R26, R0, !PT ;  /* 0x000000001a007209 */ /* 0x000fe20007810000 */
[----:B------:R-:W-:Y:S01]  /*1c630*/  FFMA.FTZ R63, R5, -UR21, R63 ;  /* 0x80000015053f7c23 */ /* 0x000fe2000801003f */
[----:B------:R-:W-:Y:S02]  /*1c640*/  FMNMX.FTZ R135, R57, R135, !PT ;  /* 0x0000008739877209 */ /* 0x000fe40007810000 */
[----:B--2---:R-:W-:Y:S02]  /*1c650*/  FMNMX.FTZ R137, R137, R4, !PT ;  /* 0x0000000489897209 */ /* 0x004fe40007810000 */
[----:B------:R-:W-:Y:S02]  /*1c660*/  FMNMX.FTZ R0, R232, R0, !PT ;  /* 0x00000000e8007209 */ /* 0x000fe40007810000 */
[C---:B------:R-:W-:Y:S01]  /*1c670*/  FSETP.NEU.FTZ.AND P2, PT, R137.reuse, -INF , PT ;  /* 0xff8000008900780b */ /* 0x040fe20003f5d000 */
[----:B------:R-:W-:Y:S01]  /*1c680*/  FMUL.FTZ R6, R137, c[0x0][0x23c] ;  /* 0x00008f0089067a20 */ /* 0x000fe20000410000 */
[----:B------:R-:W-:Y:S02]  /*1c690*/  FMNMX.FTZ R0, R230, R0, !PT ;  /* 0x00000000e6007209 */ /* 0x000fe40007810000 */
[----:B------:R-:W-:Y:S02]  /*1c6a0*/  FSEL R138, R63, -INF , !P3 ;  /* 0xff8000003f8a7808 */ /* 0x000fe40005800000 */
[----:B------:R-:W-:Y:S02]  /*1c6b0*/  FSEL R6, R6, RZ, P2 ;  /* 0x000000ff06067208 */ /* 0x000fe40001000000 */
[----:B------:R-:W-:Y:S02]  /*1c6c0*/  FMNMX.FTZ R135, R60, R135, !PT ;  /* 0x000000873c877209 */ /* 0x000fe40007810000 */
[----:B------:R-:W-:Y:S01]  /*1c6d0*/  FMNMX.FTZ R0, R138, R0, !PT ;  /* 0x000000008a007209 */ /* 0x000fe20007810000 */
[--C-:B------:R-:W-:Y:S01]  /*1c6e0*/  FFMA.FTZ R235, R33, c[0x0][0x23c], -R6.reuse ;  /* 0x00008f0021eb7a23 */ /* 0x100fe20000010806 */
[----:B------:R-:W-:Y:S01]  /*1c6f0*/  FMNMX.FTZ R135, R61, R135, !PT ;  /* 0x000000873d877209 */ /* 0x000fe20007810000 */
[--C-:B------:R-:W-:Y:S01]  /*1c700*/  FFMA.FTZ R131, R36, c[0x0][0x23c], -R6.reuse ;  /* 0x00008f0024837a23 */ /* 0x100fe20000010806 */
[----:B------:R-:W-:Y:S01]  /*1c710*/  LOP3.LUT P3, RZ, R239, 0x100, RZ, 0xc0, !PT ;  /* 0x00000100efff7812 */ /* 0x000fe2000786c0ff */
[--C-:B------:R-:W-:Y:S01]  /*1c720*/  FFMA.FTZ R42, R20, c[0x0][0x23c], -R6.reuse ;  /* 0x00008f00142a7a23 */ /* 0x100fe20000010806 */
[----:B-1----:R-:W-:Y:S01]  /*1c730*/  FMNMX.FTZ R136, R136, R2, !PT ;  /* 0x0000000288887209 */ /* 0x002fe20007810000 */
[--C-:B------:R-:W-:Y:S01]  /*1c740*/  FFMA.FTZ R2, R142, c[0x0][0x23c], -R6.reuse ;  /* 0x00008f008e027a23 */ /* 0x100fe20000010806 */
[----:B------:R-:W1:Y:S01]  /*1c750*/  SHFL.BFLY PT, R3, R135, 0x2, 0x1f ;  /* 0x0c401f0087037f89 */ /* 0x000e6200000e0000 */
[--C-:B------:R-:W-:Y:S01]  /*1c760*/  FFMA.FTZ R129, R21, c[0x0][0x23c], -R6.reuse ;  /* 0x00008f0015817a23 */ /* 0x100fe20000010806 */
[C---:B------:R-:W-:Y:S01]  /*1c770*/  FSETP.NEU.FTZ.AND P1, PT, R136.reuse, -INF , PT ;  /* 0xff8000008800780b */ /* 0x040fe20003f3d000 */
[----:B------:R2:W-:Y:S01]  /*1c780*/  MUFU.EX2 R212, R2 ;  /* 0x0000000200d47308 */ /* 0x0005e20000000800 */
[----:B------:R-:W-:Y:S02]  /*1c790*/  FMUL.FTZ R7, R136, c[0x0][0x23c] ;  /* 0x00008f0088077a20 */ /* 0x000fe40000410000 */
[--C-:B------:R-:W-:Y:S02]  /*1c7a0*/  FFMA.FTZ R236, R64, c[0x0][0x23c], -R6.reuse ;  /* 0x00008f0040ec7a23 */ /* 0x100fe40000010806 */
[--C-:B------:R-:W-:Y:S01]  /*1c7b0*/  FFMA.FTZ R220, R49, c[0x0][0x23c], -R6.reuse ;  /* 0x00008f0031dc7a23 */ /* 0x100fe20000010806 */
[----:B------:R-:W-:Y:S01]  /*1c7c0*/  FSEL R7, R7, RZ, P1 ;  /* 0x000000ff07077208 */ /* 0x000fe20000800000 */
[----:B------:R-:W-:Y:S01]  /*1c7d0*/  IMAD.MOV.U32 R64, RZ, RZ, R131 ;  /* 0x000000ffff407224 */ /* 0x000fe200078e0083 */
[----:B------:R-:W-:Y:S01]  /*1c7e0*/  MOV R49, R235 ;  /* 0x000000eb00317202 */ /* 0x000fe20000000f00 */
[----:B------:R-:W-:Y:S02]  /*1c7f0*/  FFMA.FTZ R235, R65, c[0x0][0x23c], -R6 ;  /* 0x00008f0041eb7a23 */ /* 0x000fe40000010806 */
[--C-:B------:R-:W-:Y:S02]  /*1c800*/  FFMA.FTZ R131, R23, c[0x0][0x23c], -R7.reuse ;  /* 0x00008f0017837a23 */ /* 0x100fe40000010807 */
[----:B------:R-:W-:Y:S02]  /*1c810*/  IMAD.MOV.U32 R65, RZ, RZ, R130 ;  /* 0x000000ffff417224 */ /* 0x000fe400078e0082 */
[--C-:B------:R-:W-:Y:S02]  /*1c820*/  FFMA.FTZ R130, R22, c[0x0][0x23c], -R7.reuse ;  /* 0x00008f0016827a23 */ /* 0x100fe40000010807 */
[----:B------:R-:W-:Y:S01]  /*1c830*/  LDSM.16.MT88.4 R20, [R221+0xc000] ;  /* 0x00c00000dd14783b */ /* 0x000fe20000004200 */
[--C-:B------:R-:W-:Y:S02]  /*1c840*/  FFMA.FTZ R229, R48, c[0x0][0x23c], -R6.reuse ;  /* 0x00008f0030e57a23 */ /* 0x100fe40000010806 */
[--C-:B------:R-:W-:Y:S01]  /*1c850*/  FFMA.FTZ R242, R52, c[0x0][0x23c], -R6.reuse ;  /* 0x00008f0034f27a23 */ /* 0x100fe20000010806 */
[----:B-1----:R-:W-:Y:S01]  /*1c860*/  FMNMX.FTZ R135, R135, R3, !PT ;  /* 0x0000000387877209 */ /* 0x002fe20007810000 */
[--C-:B------:R-:W-:Y:S02]  /*1c870*/  FFMA.FTZ R3, R209, c[0x0][0x23c], -R7.reuse ;  /* 0x00008f00d1037a23 */ /* 0x100fe40000010807 */
[--C-:B--2---:R-:W-:Y:S02]  /*1c880*/  FFMA.FTZ R2, R141, c[0x0][0x23c], -R6.reuse ;  /* 0x00008f008d027a23 */ /* 0x104fe40000010806 */
[----:B------:R1:W-:Y:S01]  /*1c890*/  MUFU.EX2 R209, R3 ;  /* 0x0000000300d17308 */ /* 0x0003e20000000800 */
[----:B------:R-:W2:Y:S01]  /*1c8a0*/  SHFL.BFLY PT, R4, R135, 0x1, 0x1f ;  /* 0x0c201f0087047f89 */ /* 0x000ea200000e0000 */
[--C-:B------:R-:W-:Y:S02]  /*1c8b0*/  FFMA.FTZ R52, R34, c[0x0][0x23c], -R7.reuse ;  /* 0x00008f0022347a23 */ /* 0x100fe40000010807 */
[--C-:B------:R-:W-:Y:S02]  /*1c8c0*/  FFMA.FTZ R234, R37, c[0x0][0x23c], -R6.reuse ;  /* 0x00008f0025ea7a23 */ /* 0x100fe40000010806 */
[--C-:B------:R-:W-:Y:S02]  /*1c8d0*/  FFMA.FTZ R240, R53, c[0x0][0x23c], -R6.reuse ;  /* 0x00008f0035f07a23 */ /* 0x100fe40000010806 */
[----:B------:R-:W-:Y:S02]  /*1c8e0*/  FFMA.FTZ R43, R32, c[0x0][0x23c], -R6 ;  /* 0x00008f00202b7a23 */ /* 0x000fe40000010806 */
[----:B------:R3:W4:Y:S01]  /*1c8f0*/  MUFU.EX2 R219, R2 ;  /* 0x0000000200db7308 */ /* 0x0007220000000800 */
[--C-:B------:R-:W-:Y:S02]  /*1c900*/  FFMA.FTZ R53, R35, c[0x0][0x23c], -R7.reuse ;  /* 0x00008f0023357a23 */ /* 0x100fe40000010807 */
[--C-:B------:R-:W-:Y:S02]  /*1c910*/  FFMA.FTZ R238, R54, c[0x0][0x23c], -R7.reuse ;  /* 0x00008f0036ee7a23 */ /* 0x100fe40000010807 */
[----:B------:R-:W-:Y:S02]  /*1c920*/  IMAD.MOV.U32 R54, RZ, RZ, R234 ;  /* 0x000000ffff367224 */ /* 0x000fe400078e00ea */
[--C-:B------:R-:W-:Y:S01]  /*1c930*/  FFMA.FTZ R237, R55, c[0x0][0x23c], -R7.reuse ;  /* 0x00008f0037ed7a23 */ /* 0x100fe20000010807 */
[----:B------:R-:W-:Y:S01]  /*1c940*/  MOV R55, R233 ;  /* 0x000000e900377202 */ /* 0x000fe20000000f00 */
[--C-:B------:R-:W-:Y:S02]  /*1c950*/  FFMA.FTZ R234, R66, c[0x0][0x23c], -R7.reuse ;  /* 0x00008f0042ea7a23 */ /* 0x100fe40000010807 */
[--C-:B------:R-:W-:Y:S01]  /*1c960*/  FFMA.FTZ R233, R67, c[0x0][0x23c], -R7.reuse ;  /* 0x00008f0043e97a23 */ /* 0x100fe20000010807 */
[----:B------:R-:W-:Y:S01]  /*1c970*/  MOV R67, R217 ;  /* 0x000000d900437202 */ /* 0x000fe20000000f00 */
[--C-:B------:R-:W-:Y:S02]  /*1c980*/  FFMA.FTZ R50, R50, c[0x0][0x23c], -R7.reuse ;  /* 0x00008f0032327a23 */ /* 0x100fe40000010807 */
[--C-:B-1----:R-:W-:Y:S01]  /*1c990*/  FFMA.FTZ R3, R143, c[0x0][0x23c], -R7.reuse ;  /* 0x00008f008f037a23 */ /* 0x102fe20000010807 */
[----:B--2---:R-:W-:Y:S01]  /*1c9a0*/  FMNMX.FTZ R135, R135, R4, !PT ;  /* 0x0000000487877209 */ /* 0x004fe20007810000 */
[----:B------:R-:W-:Y:S02]  /*1c9b0*/  FFMA.FTZ R51, R51, c[0x0][0x23c], -R7 ;  /* 0x00008f0033337a23 */ /* 0x000fe40000010807 */
[----:B------:R1:W2:Y:S01]  /*1c9c0*/  MUFU.EX2 R218, R3 ;  /* 0x0000000300da7308 */ /* 0x0002a20000000800 */
[C---:B------:R-:W-:Y:S01]  /*1c9d0*/  FSETP.NEU.FTZ.AND P0, PT, R135.reuse, -INF , PT ;  /* 0xff8000008700780b */ /* 0x040fe20003f1d000 */
[----:B------:R-:W-:Y:S02]  /*1c9e0*/  FMUL.FTZ R8, R135, c[0x0][0x23c] ;  /* 0x00008f0087087a20 */ /* 0x000fe40000410000 */
[----:B------:R-:W-:Y:S01]  /*1c9f0*/  IMAD.MOV.U32 R35, RZ, RZ, R26 ;  /* 0x000000ffff237224 */ /* 0x000fe200078e001a */
[----:B---3--:R-:W3:Y:S01]  /*1ca00*/  SHFL.BFLY PT, R2, R0, 0x2, 0x1f ;  /* 0x0c401f0000027f89 */ /* 0x008ee200000e0000 */
[----:B----4-:R-:W-:Y:S01]  /*1ca10*/  IMAD.MOV.U32 R33, RZ, RZ, R219 ;  /* 0x000000ffff217224 */ /* 0x010fe200078e00db */
[----:B------:R-:W-:Y:S05]  /*1ca20*/  FSEL R8, R8, RZ, P0 ;  /* 0x000000ff08087208 */ /* 0x000fea0000000000 */
[--C-:B------:R-:W-:Y:S02]  /*1ca30*/  FFMA.FTZ R5, R12, c[0x0][0x23c], -R8.reuse ;  /* 0x00008f000c057a23 */ /* 0x100fe40000010808 */
[--C-:B------:R-:W-:Y:S02]  /*1ca40*/  FFMA.FTZ R9, R13, c[0x0][0x23c], -R8.reuse ;  /* 0x00008f000d097a23 */ /* 0x100fe40000010808 */
[----:B------:R-:W-:Y:S01]  /*1ca50*/  MUFU.EX2 R58, R5 ;  /* 0x00000005003a7308 */ /* 0x000fe20000000800 */
[----:B------:R-:W-:Y:S02]  /*1ca60*/  FFMA.FTZ R63, R41, c[0x0][0x23c], -R8 ;  /* 0x00008f00293f7a23 */ /* 0x000fe40000010808 */
[----:B------:R-:W-:Y:S02]  /*1ca70*/  IMAD.MOV.U32 R41, RZ, RZ, R232 ;  /* 0x000000ffff297224 */ /* 0x000fe400078e00e8 */
[----:B------:R-:W-:Y:S02]  /*1ca80*/  FFMA.FTZ R232, R56, c[0x0][0x23c], -R8 ;  /* 0x00008f0038e87a23 */ /* 0x000fe40000010808 */
[----:B------:R-:W-:Y:S02]  /*1ca90*/  IMAD.MOV.U32 R56, RZ, RZ, R230 ;  /* 0x000000ffff387224 */ /* 0x000fe400078e00e6 */
[----:B-1----:R-:W-:Y:S01]  /*1caa0*/  FFMA.FTZ R3, R208, c[0x0][0x23c], -R6 ;  /* 0x00008f00d0037a23 */ /* 0x002fe20000010806 */
[----:B------:R-:W-:Y:S01]  /*1cab0*/  MUFU.EX2 R225, R9 ;  /* 0x0000000900e17308 */ /* 0x000fe20000000800 */
[--C-:B------:R-:W-:Y:S01]  /*1cac0*/  FFMA.FTZ R230, R60, c[0x0][0x23c], -R8.reuse ;  /* 0x00008f003ce67a23 */ /* 0x100fe20000010808 */
[----:B---3--:R-:W-:Y:S01]  /*1cad0*/  FMNMX.FTZ R0, R0, R2, !PT ;  /* 0x0000000200007209 */ /* 0x008fe20007810000 */
[----:B------:R-:W-:Y:S02]  /*1cae0*/  FFMA.FTZ R2, R18, c[0x0][0x23c], -R7 ;  /* 0x00008f0012027a23 */ /* 0x000fe40000010807 */
[--C-:B------:R-:W-:Y:S02]  /*1caf0*/  FFMA.FTZ R231, R57, c[0x0][0x23c], -R8.reuse ;  /* 0x00008f0039e77a23 */ /* 0x100fe40000010808 */
[----:B------:R-:W1:Y:S01]  /*1cb00*/  SHFL.BFLY PT, R4, R0, 0x1, 0x1f ;  /* 0x0c201f0000047f89 */ /* 0x000e6200000e0000 */
[----:B------:R-:W-:Y:S02]  /*1cb10*/  IMAD.MOV.U32 R57, RZ, RZ, R229 ;  /* 0x000000ffff397224 */ /* 0x000fe400078e00e5 */
[----:B------:R3:W-:Y:S01]  /*1cb20*/  MUFU.EX2 R59, R2 ;  /* 0x00000002003b7308 */ /* 0x0007e20000000800 */
[----:B------:R-:W-:Y:S01]  /*1cb30*/  FFMA.FTZ R229, R61, c[0x0][0x23c], -R8 ;  /* 0x00008f003de57a23 */ /* 0x000fe20000010808 */
[----:B------:R-:W-:Y:S01]  /*1cb40*/  MOV R61, R220 ;  /* 0x000000dc003d7202 */ /* 0x000fe20000000f00 */
[----:B--2---:R-:W-:Y:S02]  /*1cb50*/  IMAD.MOV.U32 R34, RZ, RZ, R218 ;  /* 0x000000ffff227224 */ /* 0x004fe400078e00da */
[--C-:B------:R-:W-:Y:S02]  /*1cb60*/  FFMA.FTZ R48, R40, c[0x0][0x23c], -R8.reuse ;  /* 0x00008f0028307a23 */ /* 0x100fe40000010808 */
[--C-:B------:R-:W-:Y:S01]  /*1cb70*/  FFMA.FTZ R219, R24, c[0x0][0x23c], -R8.reuse ;  /* 0x00008f0018db7a23 */ /* 0x100fe20000010808 */
[----:B------:R-:W-:Y:S01]  /*1cb80*/  F2FP.PACK_AB R141, R34, R209 ;  /* 0x000000d1228d723e */ /* 0x000fe200000000ff */
[--C-:B------:R-:W-:Y:S01]  /*1cb90*/  FFMA.FTZ R218, R25, c[0x0][0x23c], -R8.reuse ;  /* 0x00008f0019da7a23 */ /* 0x100fe20000010808 */
[----:B------:R2:W-:Y:S01]  /*1cba0*/  MUFU.EX2 R62, R3 ;  /* 0x00000003003e7308 */ /* 0x0005e20000000800 */
[--C-:B------:R-:W-:Y:S02]  /*1cbb0*/  FFMA.FTZ R217, R28, c[0x0][0x23c], -R8.reuse ;  /* 0x00008f001cd97a23 */ /* 0x100fe40000010808 */
[--C-:B------:R-:W-:Y:S02]  /*1cbc0*/  FFMA.FTZ R44, R44, c[0x0][0x23c], -R8.reuse ;  /* 0x00008f002c2c7a23 */ /* 0x100fe40000010808 */
[----:B------:R-:W-:Y:S01]  /*1cbd0*/  FFMA.FTZ R45, R45, c[0x0][0x23c], -R8 ;  /* 0x00008f002d2d7a23 */ /* 0x000fe20000010808 */
[----:B-1----:R-:W-:Y:S01]  /*1cbe0*/  FMNMX.FTZ R134, R0, R4, !PT ;  /* 0x0000000400867209 */ /* 0x002fe20007810000 */
[--C-:B---3--:R-:W-:Y:S01]  /*1cbf0*/  FFMA.FTZ R2, R19, c[0x0][0x23c], -R7.reuse ;  /* 0x00008f0013027a23 */ /* 0x108fe20000010807 */
[----:B------:R-:W-:Y:S02]  /*1cc00*/  FSEL R0, R135, RZ, P0 ;  /* 0x000000ff87007208 */ /* 0x000fe40000000000 */
[----:B------:R-:W-:Y:S01]  /*1cc10*/  FSETP.NEU.FTZ.AND P0, PT, R134, -INF , PT ;  /* 0xff8000008600780b */ /* 0x000fe20003f1d000 */
[----:B------:R1:W3:Y:S01]  /*1cc20*/  MUFU.EX2 R226, R2 ;  /* 0x0000000200e27308 */ /* 0x0002e20000000800 */
[----:B--2---:R-:W-:Y:S02]  /*1cc30*/  FFMA.FTZ R3, R17, c[0x0][0x23c], -R6 ;  /* 0x00008f0011037a23 */ /* 0x004fe40000010806 */
[----:B------:R-:W-:Y:S07]  /*1cc40*/  FFMA.FTZ R6, R39, c[0x0][0x23c], -R7 ;  /* 0x00008f0027067a23 */ /* 0x000fee0000010807 */
[----:B------:R2:W4:Y:S01]  /*1cc50*/  MUFU.EX2 R227, R3 ;  /* 0x0000000300e37308 */ /* 0x0005220000000800 */
[----:B------:R-:W-:Y:S02]  /*1cc60*/  IMAD.MOV.U32 R40, RZ, RZ, R6 ;  /* 0x000000ffff287224 */ /* 0x000fe400078e0006 */
[----:B-1----:R-:W-:Y:S01]  /*1cc70*/  FFMA.FTZ R2, R210, c[0x0][0x23c], -R8 ;  /* 0x00008f00d2027a23 */ /* 0x002fe20000010808 */
[----:B---3--:R-:W-:Y:S06]  /*1cc80*/  F2FP.PACK_AB R143, R226, R59 ;  /* 0x0000003be28f723e */ /* 0x008fec00000000ff */
[----:B------:R1:W-:Y:S01]  /*1cc90*/  MUFU.EX2 R208, R2 ;  /* 0x0000000200d07308 */ /* 0x0003e20000000800 */
[----:B--2---:R-:W-:Y:S02]  /*1cca0*/  FSEL R3, R137, RZ, P2 ;  /* 0x000000ff89037208 */ /* 0x004fe40001000000 */
[----:B----4-:R-:W-:Y:S03]  /*1ccb0*/  F2FP.PACK_AB R142, R227, R62 ;  /* 0x0000003ee38e723e */ /* 0x010fe600000000ff */
[----:B------:R-:W-:Y:S02]  /*1ccc0*/  FADD.FTZ R5, -R3, R132 ;  /* 0x0000008403057221 */ /* 0x000fe40000010100 */
[----:B------:R-:W-:Y:S01]  /*1ccd0*/  FADD.FTZ R3, -R0, R139 ;  /* 0x0000008b00037221 */ /* 0x000fe20000010100 */
[----:B------:R-:W-:Y:S01]  /*1cce0*/  FSEL R0, R134, RZ, P0 ;  /* 0x000000ff86007208 */ /* 0x000fe20000000000 */
[----:B-1----:R-:W-:Y:S04]  /*1ccf0*/  FFMA.FTZ R2, R16, c[0x0][0x23c], -R8 ;  /* 0x00008f0010027a23 */ /* 0x002fe80000010808 */
[----:B------:R1:W2:Y:S02]  /*1cd00*/  MUFU.EX2 R228, R2 ;  /* 0x0000000200e47308 */ /* 0x0002a40000000800 */
[----:B-1----:R-:W-:Y:S01]  /*1cd10*/  FSEL R2, R136, RZ, P1 ;  /* 0x000000ff88027208 */ /* 0x002fe20000800000 */
[----:B--2---:R-:W-:Y:S04]  /*1cd20*/  IMAD.MOV.U32 R60, RZ, RZ, R228 ;  /* 0x000000ffff3c7224 */ /* 0x004fe800078e00e4 */
[----:B------:R-:W-:Y:S02]  /*1cd30*/  FADD.FTZ R4, -R2, R133 ;  /* 0x0000008502047221 */ /* 0x000fe40000010100 */
[----:B------:R-:W-:Y:S05]  /*1cd40*/  FMUL.FTZ R2, R134, c[0x0][0x23c] ;  /* 0x00008f0086027a20 */ /* 0x000fea0000410000 */
[----:B------:R-:W-:Y:S01]  /*1cd50*/  FSEL R139, R2, RZ, P0 ;  /* 0x000000ff028b7208 */ /* 0x000fe20000000000 */
[----:B------:R-:W-:Y:S01]  /*1cd60*/  FADD.FTZ R2, -R0, R140 ;  /* 0x0000008c00027221 */ /* 0x000fe20000010100 */
[----:B------:R-:W-:Y:S02]  /*1cd70*/  F2FP.PACK_AB R140, R33, R212 ;  /* 0x000000d4218c723e */ /* 0x000fe400000000ff */
[----:B------:R-:W-:Y:S01]  /*1cd80*/  PLOP3.LUT P0, PT, PT, PT, UP0, 0x80, 0x0 ;  /* 0x000000000000781c */ /* 0x000fe20003f0f008 */
[--C-:B------:R-:W-:Y:S02]  /*1cd90*/  FFMA.FTZ R0, R11, c[0x0][0x23c], -R139.reuse ;  /* 0x00008f000b007a23 */ /* 0x100fe4000001088b */
[----:B------:R-:W-:Y:S02]  /*1cda0*/  FFMA.FTZ R9, R211, c[0x0][0x23c], -R139 ;  /* 0x00008f00d3097a23 */ /* 0x000fe4000001088b */
[----:B------:R1:W-:Y:S01]  /*1cdb0*/  MUFU.EX2 R46, R0 ;  /* 0x00000000002e7308 */ /* 0x0003e20000000800 */
[----:B------:R-:W-:Y:S09]  /*1cdc0*/  FFMA.FTZ R211, R29, c[0x0][0x23c], -R8 ;  /* 0x00008f001dd37a23 */ /* 0x000ff20000010808 */
[----:B------:R2:W-:Y:S01]  /*1cdd0*/  MUFU.EX2 R210, R9 ;  /* 0x0000000900d27308 */ /* 0x0005e20000000800 */
[----:B-1----:R-:W-:Y:S09]  /*1cde0*/  FMUL.FTZ R0, R5, c[0x0][0x23c] ;  /* 0x00008f0005007a20 */ /* 0x002ff20000410000 */
[----:B------:R1:W3:Y:S01]  /*1cdf0*/  MUFU.EX2 R133, R0 ;  /* 0x0000000000857308 */ /* 0x0002e20000000800 */
[----:B--2---:R-:W-:Y:S02]  /*1ce00*/  FFMA.FTZ R9, R38, c[0x0][0x23c], -R7 ;  /* 0x00008f0026097a23 */ /* 0x004fe40000010807 */
[----:B------:R-:W2:Y:S02]  /*1ce10*/  LDSM.16.MT88.4 R36, [R222+0xc000] ;  /* 0x00c00000de24783b */ /* 0x000ea40000004200 */
[----:B------:R-:W-:Y:S02]  /*1ce20*/  IMAD.MOV.U32 R66, RZ, RZ, R9 ;  /* 0x000000ffff427224 */ /* 0x000fe400078e0009 */
[----:B-1----:R-:W-:Y:S02]  /*1ce30*/  FMUL.FTZ R0, R4, c[0x0][0x23c] ;  /* 0x00008f0004007a20 */ /* 0x002fe40000410000 */
[C---:B---3--:R-:W-:Y:S02]  /*1ce40*/  FMUL.FTZ R4, R133.reuse, R148 ;  /* 0x0000009485047220 */ /* 0x048fe40000410000 */
[----:B------:R1:W3:Y:S01]  /*1ce50*/  MUFU.EX2 R132, R0 ;  /* 0x0000000000847308 */ /* 0x0002e20000000800 */
[C---:B------:R-:W-:Y:S02]  /*1ce60*/  FMUL.FTZ R5, R133.reuse, R149 ;  /* 0x0000009585057220 */ /* 0x040fe40000410000 */
[C---:B------:R-:W-:Y:S02]  /*1ce70*/  FMUL.FTZ R16, R133.reuse, R152 ;  /* 0x0000009885107220 */ /* 0x040fe40000410000 */
        /* <DEDUP_REMOVED lines=8> */
[C---:B------:R-:W-:Y:S02]  /*1cf00*/  FMUL.FTZ R80, R133.reuse, R80 ;  /* 0x0000005085507220 */ /* 0x040fe40000410000 */
[----:B------:R-:W-:Y:S02]  /*1cf10*/  FMUL.FTZ R81, R133, R81 ;  /* 0x0000005185517220 */ /* 0x000fe40000410000 */
[----:B-1----:R-:W-:Y:S02]  /*1cf20*/  FMUL.FTZ R0, R3, c[0x0][0x23c] ;  /* 0x00008f0003007a20 */ /* 0x002fe40000410000 */
[C---:B---3--:R-:W-:Y:S02]  /*1cf30*/  FMUL.FTZ R6, R132.reuse, R150 ;  /* 0x0000009684067220 */ /* 0x048fe40000410000 */
[----:B------:R1:W3:Y:S01]  /*1cf40*/  MUFU.EX2 R3, R0 ;  /* 0x0000000000037308 */ /* 0x0002e20000000800 */
[C---:B------:R-:W-:Y:S02]  /*1cf50*/  FMUL.FTZ R7, R132.reuse, R151 ;  /* 0x0000009784077220 */ /* 0x040fe40000410000 */
[----:B------:R-:W-:Y:S01]  /*1cf60*/  LDSM.16.MT88.4 R148, [R223+0xc000] ;  /* 0x00c00000df94783b */ /* 0x000fe20000004200 */
[C---:B------:R-:W-:Y:S02]  /*1cf70*/  FMUL.FTZ R18, R132.reuse, R154 ;  /* 0x0000009a84127220 */ /* 0x040fe40000410000 */
[----:B------:R-:W-:Y:S02]  /*1cf80*/  IMAD.MOV.U32 R154, RZ, RZ, R60 ;  /* 0x000000ffff9a7224 */ /* 0x000fe400078e003c */
[-C--:B------:R-:W-:Y:S01]  /*1cf90*/  HMMA.16816.F32 R4, R140, R20.reuse, R4 ;  /* 0x000000148c04723c */ /* 0x080fe20000001804 */
[C---:B------:R-:W-:Y:S02]  /*1cfa0*/  FMUL.FTZ R19, R132.reuse, R155 ;  /* 0x0000009b84137220 */ /* 0x040fe40000410000 */
[----:B------:R-:W-:Y:S02]  /*1cfb0*/  IMAD.MOV.U32 R155, RZ, RZ, R34 ;  /* 0x000000ffff9b7224 */ /* 0x000fe400078e0022 */
[C---:B------:R-:W-:Y:S02]  /*1cfc0*/  FMUL.FTZ R34, R132.reuse, R170 ;  /* 0x000000aa84227220 */ /* 0x040fe40000410000 */
[C---:B------:R-:W-:Y:S02]  /*1cfd0*/  FMUL.FTZ R51, R132.reuse, R187 ;  /* 0x000000bb84337220 */ /* 0x040fe40000410000 */
[----:B------:R-:W-:Y:S03]  /*1cfe0*/  IMAD.MOV.U32 R170, RZ, RZ, R57 ;  /* 0x000000ffffaa7224 */ /* 0x000fe600078e0039 */
[C---:B------:R-:W-:Y:S02]  /*1cff0*/  FMUL.FTZ R70, R132.reuse, R70 ;  /* 0x0000004684467220 */ /* 0x040fe40000410000 */
[----:B------:R-:W-:Y:S02]  /*1d000*/  FMUL.FTZ R71, R132, R71 ;  /* 0x0000004784477220 */ /* 0x000fe40000410000 */
[----:B-1----:R-:W-:Y:S02]  /*1d010*/  FMUL.FTZ R0, R2, c[0x0][0x23c] ;  /* 0x00008f0002007a20 */ /* 0x002fe40000410000 */
[----:B------:R-:W-:Y:S02]  /*1d020*/  FFMA.FTZ R2, R14, c[0x0][0x23c], -R139 ;  /* 0x00008f000e027a23 */ /* 0x000fe4000001088b */
[C---:B---3--:R-:W-:Y:S01]  /*1d030*/  FMUL.FTZ R8, R3.reuse, R144 ;  /* 0x0000009003087220 */ /* 0x048fe20000410000 */
[----:B------:R-:W-:Y:S01]  /*1d040*/  F2FP.PACK_AB R144, R60, R208 ;  /* 0x000000d03c90723e */ /* 0x000fe200000000ff */
[----:B------:R1:W-:Y:S01]  /*1d050*/  MUFU.EX2 R228, R2 ;  /* 0x0000000200e47308 */ /* 0x0003e20000000800 */
[C---:B------:R-:W-:Y:S01]  /*1d060*/  FMUL.FTZ R9, R3.reuse, R145 ;  /* 0x0000009103097220 */ /* 0x040fe20000410000 */
[----:B------:R-:W-:Y:S01]  /*1d070*/  F2FP.PACK_AB R145, R46, R210 ;  /* 0x000000d22e91723e */ /* 0x000fe200000000ff */
[C---:B------:R-:W-:Y:S02]  /*1d080*/  FMUL.FTZ R12, R3.reuse, R156 ;  /* 0x0000009c030c7220 */ /* 0x040fe40000410000 */
[C---:B------:R-:W-:Y:S01]  /*1d090*/  FMUL.FTZ R13, R3.reuse, R157 ;  /* 0x0000009d030d7220 */ /* 0x040fe20000410000 */
[----:B------:R-:W-:Y:S01]  /*1d0a0*/  MOV R157, R59 ;  /* 0x0000003b009d7202 */ /* 0x000fe20000000f00 */
[C---:B------:R-:W-:Y:S02]  /*1d0b0*/  FMUL.FTZ R24, R3.reuse, R160 ;  /* 0x000000a003187220 */ /* 0x040fe40000410000 */
[C---:B------:R-:W-:Y:S01]  /*1d0c0*/  FMUL.FTZ R25, R3.reuse, R161 ;  /* 0x000000a103197220 */ /* 0x040fe20000410000 */
[----:B------:R-:W3:Y:S01]  /*1d0d0*/  MUFU.EX2 R0, R0 ;  /* 0x0000000000007308 */ /* 0x000ee20000000800 */
[C---:B------:R-:W-:Y:S01]  /*1d0e0*/  FMUL.FTZ R28, R3.reuse, R172 ;  /* 0x000000ac031c7220 */ /* 0x040fe20000410000 */
[----:B------:R-:W-:Y:S01]  /*1d0f0*/  MOV R161, R35 ;  /* 0x0000002300a17202 */ /* 0x000fe20000000f00 */
[C---:B------:R-:W-:Y:S02]  /*1d100*/  FMUL.FTZ R29, R3.reuse, R173 ;  /* 0x000000ad031d7220 */ /* 0x040fe40000410000 */
[----:B------:R-:W-:Y:S02]  /*1d110*/  FMUL.FTZ R35, R132, R171 ;  /* 0x000000ab84237220 */ /* 0x000fe40000410000 */
[----:B------:R-:W-:Y:S02]  /*1d120*/  IMAD.MOV.U32 R171, RZ, RZ, R40 ;  /* 0x000000ffffab7224 */ /* 0x000fe400078e0028 */
[C---:B------:R-:W-:Y:S01]  /*1d130*/  FMUL.FTZ R40, R3.reuse, R176 ;  /* 0x000000b003287220 */ /* 0x040fe20000410000 */
[----:B------:R-:W-:Y:S01]  /*1d140*/  MOV R176, R53 ;  /* 0x0000003500b07202 */ /* 0x000fe20000000f00 */
[----:B------:R-:W-:Y:S02]  /*1d150*/  IMAD.MOV.U32 R160, RZ, RZ, R41 ;  /* 0x000000ffffa07224 */ /* 0x000fe400078e0029 */
[----:B------:R-:W-:Y:S02]  /*1d160*/  FMUL.FTZ R41, R3, R177 ;  /* 0x000000b103297220 */ /* 0x000fe40000410000 */
[----:B-1----:R-:W-:Y:S02]  /*1d170*/  FFMA.FTZ R2, R15, c[0x0][0x23c], -R139 ;  /* 0x00008f000f027a23 */ /* 0x002fe4000001088b */
[----:B------:R-:W-:Y:S02]  /*1d180*/  IMAD.MOV.U32 R173, RZ, RZ, R43 ;  /* 0x000000ffffad7224 */ /* 0x000fe400078e002b */
[----:B------:R-:W1:Y:S01]  /*1d190*/  MUFU.EX2 R220, R2 ;  /* 0x0000000200dc7308 */ /* 0x000e620000000800 */
[----:B------:R-:W-:Y:S02]  /*1d1a0*/  IMAD.MOV.U32 R172, RZ, RZ, R44 ;  /* 0x000000ffffac7224 */ /* 0x000fe400078e002c */
[----:B------:R-:W-:Y:S02]  /*1d1b0*/  FMUL.FTZ R44, R3, R188 ;  /* 0x000000bc032c7220 */ /* 0x000fe40000410000 */
[C---:B---3--:R-:W-:Y:S01]  /*1d1c0*/  FMUL.FTZ R10, R0.reuse, R146 ;  /* 0x00000092000a7220 */ /* 0x048fe20000410000 */
[----:B------:R-:W-:Y:S01]  /*1d1d0*/  F2FP.PACK_AB R146, R225, R58 ;  /* 0x0000003ae192723e */ /* 0x000fe200000000ff */
[C---:B------:R-:W-:Y:S02]  /*1d1e0*/  FMUL.FTZ R11, R0.reuse, R147 ;  /* 0x00000093000b7220 */ /* 0x040fe40000410000 */
[C---:B------:R-:W-:Y:S01]  /*1d1f0*/  FMUL.FTZ R14, R0.reuse, R158 ;  /* 0x0000009e000e7220 */ /* 0x040fe20000410000 */
[----:B------:R-:W-:Y:S01]  /*1d200*/  MUFU.EX2 R173, R173 ;  /* 0x000000ad00ad7308 */ /* 0x000fe20000000800 */
[C---:B------:R-:W-:Y:S02]  /*1d210*/  FMUL.FTZ R15, R0.reuse, R159 ;  /* 0x0000009f000f7220 */ /* 0x040fe40000410000 */
[C---:B------:R-:W-:Y:S02]  /*1d220*/  FMUL.FTZ R26, R0.reuse, R162 ;  /* 0x000000a2001a7220 */ /* 0x040fe40000410000 */
[C---:B------:R-:W-:Y:S01]  /*1d230*/  FMUL.FTZ R27, R0.reuse, R163 ;  /* 0x000000a3001b7220 */ /* 0x040fe20000410000 */
[----:B------:R-:W-:Y:S01]  /*1d240*/  MOV R163, R55 ;  /* 0x0000003700a37202 */ /* 0x000fe20000000f00 */
[C---:B------:R-:W-:Y:S02]  /*1d250*/  FMUL.FTZ R30, R0.reuse, R174 ;  /* 0x000000ae001e7220 */ /* 0x040fe40000410000 */
[C---:B------:R-:W-:Y:S02]  /*1d260*/  FMUL.FTZ R31, R0.reuse, R175 ;  /* 0x000000af001f7220 */ /* 0x040fe40000410000 */
[----:B------:R-:W-:Y:S02]  /*1d270*/  IMAD.MOV.U32 R174, RZ, RZ, R52 ;  /* 0x000000ffffae7224 */ /* 0x000fe400078e0034 */
[----:B------:R-:W-:Y:S01]  /*1d280*/  FMUL.FTZ R43, R0, R179 ;  /* 0x000000b3002b7220 */ /* 0x000fe20000410000 */
[----:B-1----:R-:W-:Y:S01]  /*1d290*/  F2FP.PACK_AB R147, R220, R228 ;  /* 0x000000e4dc93723e */ /* 0x002fe200000000ff */
[----:B------:R-:W-:Y:S01]  /*1d2a0*/  IMAD.MOV.U32 R159, RZ, RZ, R46 ;  /* 0x000000ffff9f7224 */ /* 0x000fe200078e002e */
[----:B------:R-:W-:Y:S01]  /*1d2b0*/  MOV R2, R50 ;  /* 0x0000003200027202 */ /* 0x000fe20000000f00 */
[----:B------:R-:W-:Y:S01]  /*1d2c0*/  IMAD.MOV.U32 R156, RZ, RZ, R58 ;  /* 0x000000ffff9c7224 */ /* 0x000fe200078e003a */
[----:B------:R-:W-:Y:S01]  /*1d2d0*/  MUFU.EX2 R174, R174 ;  /* 0x000000ae00ae7308 */ /* 0x000fe20000000800 */
[C---:B------:R-:W-:Y:S02]  /*1d2e0*/  FMUL.FTZ R57, R3.reuse, R193 ;  /* 0x000000c103397220 */ /* 0x040fe40000410000 */
[C---:B------:R-:W-:Y:S01]  /*1d2f0*/  HMMA.16816.F32 R8, R144.reuse, R20, R8 ;  /* 0x000000149008723c */ /* 0x040fe20000001808 */
[----:B------:R-:W-:Y:S02]  /*1d300*/  IMAD.MOV.U32 R158, RZ, RZ, R62 ;  /* 0x000000ffff9e7224 */ /* 0x000fe400078e003e */
[C---:B------:R-:W-:Y:S02]  /*1d310*/  FMUL.FTZ R60, R3.reuse, R204 ;  /* 0x000000cc033c7220 */ /* 0x040fe40000410000 */
[C---:B------:R-:W-:Y:S02]  /*1d320*/  FMUL.FTZ R61, R3.reuse, R205 ;  /* 0x000000cd033d7220 */ /* 0x040fe40000410000 */
[----:B------:R-:W-:Y:S01]  /*1d330*/  IMAD.MOV.U32 R162, RZ, RZ, R67 ;  /* 0x000000ffffa27224 */ /* 0x000fe200078e0043 */
[-C--:B------:R-:W-:Y:S01]  /*1d340*/  HMMA.16816.F32 R12, R144, R22.reuse, R12 ;  /* 0x00000016900c723c */ /* 0x080fe2000000180c */
[C---:B------:R-:W-:Y:S01]  /*1d350*/  FMUL.FTZ R72, R3.reuse, R72 ;  /* 0x0000004803487220 */ /* 0x040fe20000410000 */
[----:B------:R-:W-:Y:S02]  /*1d360*/  MUFU.EX2 R204, R230 ;  /* 0x000000e600cc7308 */ /* 0x000fe40000000800 */
[C---:B------:R-:W-:Y:S02]  /*1d370*/  FMUL.FTZ R73, R3.reuse, R73 ;  /* 0x0000004903497220 */ /* 0x040fe40000410000 */
[----:B------:R-:W-:Y:S02]  /*1d380*/  FMUL.FTZ R76, R3, R76 ;  /* 0x0000004c034c7220 */ /* 0x000fe40000410000 */
[C---:B------:R-:W-:Y:S01]  /*1d390*/  HMMA.16816.F32 R16, R140.reuse, R22, R16 ;  /* 0x000000168c10723c */ /* 0x040fe20000001810 */
[C---:B------:R-:W-:Y:S03]  /*1d3a0*/  FMUL.FTZ R20, R133.reuse, R164 ;  /* 0x000000a485147220 */ /* 0x040fe60000410000 */
[C---:B------:R-:W-:Y:S01]  /*1d3b0*/  FMUL.FTZ R21, R133.reuse, R165 ;  /* 0x000000a585157220 */ /* 0x040fe20000410000 */
[----:B------:R-:W-:Y:S01]  /*1d3c0*/  MOV R164, R33 ;  /* 0x0000002100a47202 */ /* 0x000fe20000000f00 */
[----:B------:R-:W-:Y:S01]  /*1d3d0*/  FMUL.FTZ R33, R133, R169 ;  /* 0x000000a985217220 */ /* 0x000fe20000410000 */
[----:B------:R-:W-:Y:S01]  /*1d3e0*/  MOV R169, R47 ;  /* 0x0000002f00a97202 */ /* 0x000fe20000000f00 */
[C---:B------:R-:W-:Y:S01]  /*1d3f0*/  FMUL.FTZ R22, R132.reuse, R166 ;  /* 0x000000a684167220 */ /* 0x040fe20000410000 */
[----:B------:R-:W-:Y:S03]  /*1d400*/  MOV R166, R63 ;  /* 0x0000003f00a67202 */ /* 0x000fe60000000f00 */
[----:B------:R-:W-:Y:S01]  /*1d410*/  FMUL.FTZ R23, R132, R167 ;  /* 0x000000a784177220 */ /* 0x000fe20000410000 */
[----:B------:R-:W-:Y:S01]  /*1d420*/  MOV R167, R42 ;  /* 0x0000002a00a77202 */ /* 0x000fe20000000f00 */
[C---:B------:R-:W-:Y:S02]  /*1d430*/  FMUL.FTZ R77, R3.reuse, R77 ;  /* 0x0000004d034d7220 */ /* 0x040fe40000410000 */
[C---:B------:R-:W-:Y:S02]  /*1d440*/  FMUL.FTZ R88, R3.reuse, R88 ;  /* 0x0000005803587220 */ /* 0x040fe40000410000 */
[C---:B------:R-:W-:Y:S01]  /*1d450*/  FMUL.FTZ R89, R3.reuse, R89 ;  /* 0x0000005903597220 */ /* 0x040fe20000410000 */
[-C--:B--2---:R-:W-:Y:S01]  /*1d460*/  HMMA.16816.F32 R20, R140, R36.reuse, R20 ;  /* 0x000000248c14723c */ /* 0x084fe20000001814 */
[C---:B------:R-:W-:Y:S01]  /*1d470*/  FMUL.FTZ R92, R3.reuse, R92 ;  /* 0x0000005c035c7220 */ /* 0x040fe20000410000 */
[----:B------:R-:W-:Y:S01]  /*1d480*/  MUFU.EX2 R167, R167 ;  /* 0x000000a700a77308 */ /* 0x000fe20000000800 */
[C---:B------:R-:W-:Y:S02]  /*1d490*/  FMUL.FTZ R93, R3.reuse, R93 ;  /* 0x0000005d035d7220 */ /* 0x040fe40000410000 */
[C---:B------:R-:W-:Y:S02]  /*1d4a0*/  FMUL.FTZ R104, R3.reuse, R104 ;  /* 0x0000006803687220 */ /* 0x040fe40000410000 */
[C---:B------:R-:W-:Y:S01]  /*1d4b0*/  FMUL.FTZ R105, R3.reuse, R105 ;  /* 0x0000006903697220 */ /* 0x040fe20000410000 */
[C---:B------:R-:W-:Y:S01]  /*1d4c0*/  HMMA.16816.F32 R24, R144.reuse, R36, R24 ;  /* 0x000000249018723c */ /* 0x040fe20000001818 */
[C---:B------:R-:W-:Y:S03]  /*1d4d0*/  FMUL.FTZ R108, R3.reuse, R108 ;  /* 0x0000006c036c7220 */ /* 0x040fe60000410000 */
[C---:B------:R-:W-:Y:S02]  /*1d4e0*/  FMUL.FTZ R109, R3.reuse, R109 ;  /* 0x0000006d036d7220 */ /* 0x040fe40000410000 */
[C---:B------:R-:W-:Y:S02]  /*1d4f0*/  FMUL.FTZ R120, R3.reuse, R120 ;  /* 0x0000007803787220 */ /* 0x040fe40000410000 */
[-C--:B------:R-:W-:Y:S01]  /*1d500*/  HMMA.16816.F32 R28, R144, R38.reuse, R28 ;  /* 0x00000026901c723c */ /* 0x080fe2000000181c */
[C---:B------:R-:W-:Y:S03]  /*1d510*/  FMUL.FTZ R121, R3.reuse, R121 ;  /* 0x0000007903797220 */ /* 0x040fe60000410000 */
[C---:B------:R-:W-:Y:S02]  /*1d520*/  FMUL.FTZ R124, R3.reuse, R124 ;  /* 0x0000007c037c7220 */ /* 0x040fe40000410000 */
[----:B------:R-:W-:Y:S02]  /*1d530*/  FMUL.FTZ R125, R3, R125 ;  /* 0x0000007d037d7220 */ /* 0x000fe40000410000 */
[C---:B------:R-:W-:Y:S01]  /*1d540*/  HMMA.16816.F32 R32, R140.reuse, R38, R32 ;  /* 0x000000268c20723c */ /* 0x040fe20000001820 */
[C---:B------:R-:W-:Y:S03]  /*1d550*/  FMUL.FTZ R36, R133.reuse, R180 ;  /* 0x000000b485247220 */ /* 0x040fe60000410000 */
[----:B------:R-:W-:Y:S02]  /*1d560*/  FMUL.FTZ R37, R133, R181 ;  /* 0x000000b585257220 */ /* 0x000fe40000410000 */
[----:B------:R-:W-:Y:S02]  /*1d570*/  FMUL.FTZ R42, R0, R178 ;  /* 0x000000b2002a7220 */ /* 0x000fe40000410000 */
[C---:B------:R-:W-:Y:S04]  /*1d580*/  FMUL.FTZ R39, R132.reuse, R183 ;  /* 0x000000b784277220 */ /* 0x040fe80000410000 */
[----:B------:R-:W-:Y:S02]  /*1d590*/  IMAD.MOV.U32 R183, RZ, RZ, R54 ;  /* 0x000000ffffb77224 */ /* 0x000fe400078e0036 */
[----:B------:R-:W1:Y:S01]  /*1d5a0*/  LDSM.16.MT88.4 R52, [R224+0xc000] ;  /* 0x00c00000e034783b */ /* 0x000e620000004200 */
[----:B------:R-:W-:Y:S02]  /*1d5b0*/  FMUL.FTZ R38, R132, R182 ;  /* 0x000000b684267220 */ /* 0x000fe40000410000 */
[----:B------:R-:W-:Y:S02]  /*1d5c0*/  IMAD.MOV.U32 R175, RZ, RZ, R45 ;  /* 0x000000ffffaf7224 */ /* 0x000fe400078e002d */
[C---:B------:R-:W-:Y:S02]  /*1d5d0*/  FMUL.FTZ R45, R3.reuse, R189 ;  /* 0x000000bd032d7220 */ /* 0x040fe40000410000 */
[C---:B------:R-:W-:Y:S01]  /*1d5e0*/  FMUL.FTZ R46, R0.reuse, R190 ;  /* 0x000000be002e7220 */ /* 0x040fe20000410000 */
[----:B------:R-:W-:Y:S01]  /*1d5f0*/  MUFU.EX2 R189, R211 ;  /* 0x000000d300bd7308 */ /* 0x000fe20000000800 */
[----:B------:R-:W-:Y:S02]  /*1d600*/  FMUL.FTZ R47, R0, R191 ;  /* 0x000000bf002f7220 */ /* 0x000fe40000410000 */
[----:B------:R-:W-:Y:S02]  /*1d610*/  FMUL.FTZ R50, R132, R186 ;  /* 0x000000ba84327220 */ /* 0x000fe40000410000 */
[----:B------:R-:W-:Y:S02]  /*1d620*/  IMAD.MOV.U32 R165, RZ, RZ, R56 ;  /* 0x000000ffffa57224 */ /* 0x000fe400078e0038 */
[----:B------:R-:W-:Y:S02]  /*1d630*/  FMUL.FTZ R56, R3, R192 ;  /* 0x000000c003387220 */ /* 0x000fe40000410000 */
[C---:B------:R-:W-:Y:S02]  /*1d640*/  FMUL.FTZ R58, R0.reuse, R194 ;  /* 0x000000c2003a7220 */ /* 0x040fe40000410000 */
[C---:B------:R-:W-:Y:S02]  /*1d650*/  FMUL.FTZ R59, R0.reuse, R195 ;  /* 0x000000c3003b7220 */ /* 0x040fe40000410000 */
[C---:B------:R-:W-:Y:S02]  /*1d660*/  FMUL.FTZ R62, R0.reuse, R206 ;  /* 0x000000ce003e7220 */ /* 0x040fe40000410000 */
[----:B------:R-:W-:Y:S01]  /*1d670*/  MUFU.EX2 R206, R234 ;  /* 0x000000ea00ce7308 */ /* 0x000fe20000000800 */
[----:B------:R-:W-:Y:S02]  /*1d680*/  FMUL.FTZ R63, R0, R207 ;  /* 0x000000cf003f7220 */ /* 0x000fe40000410000 */
[----:B------:R-:W-:Y:S02]  /*1d690*/  IMAD.MOV.U32 R180, RZ, RZ, R65 ;  /* 0x000000ffffb47224 */ /* 0x000fe400078e0041 */
[C---:B------:R-:W-:Y:S02]  /*1d6a0*/  FMUL.FTZ R65, R133.reuse, R201 ;  /* 0x000000c985417220 */ /* 0x040fe40000410000 */
[----:B------:R-:W-:Y:S02]  /*1d6b0*/  FMUL.FTZ R67, R132, R203 ;  /* 0x000000cb84437220 */ /* 0x000fe40000410000 */
[C---:B------:R-:W-:Y:S01]  /*1d6c0*/  FMUL.FTZ R74, R0.reuse, R74 ;  /* 0x0000004a004a7220 */ /* 0x040fe20000410000 */
[----:B------:R-:W-:Y:S01]  /*1d6d0*/  MUFU.EX2 R207, R236 ;  /* 0x000000ec00cf7308 */ /* 0x000fe20000000800 */
[C---:B------:R-:W-:Y:S02]  /*1d6e0*/  FMUL.FTZ R75, R0.reuse, R75 ;  /* 0x0000004b004b7220 */ /* 0x040fe40000410000 */
[C---:B------:R-:W-:Y:S02]  /*1d6f0*/  FMUL.FTZ R78, R0.reuse, R78 ;  /* 0x0000004e004e7220 */ /* 0x040fe40000410000 */
[----:B------:R-:W-:Y:S01]  /*1d700*/  FMUL.FTZ R79, R0, R79 ;  /* 0x0000004f004f7220 */ /* 0x000fe20000410000 */
[-C--:B-1----:R-:W-:Y:S01]  /*1d710*/  HMMA.16816.F32 R36, R140, R52.reuse, R36 ;  /* 0x000000348c24723c */ /* 0x082fe20000001824 */
[C---:B------:R-:W-:Y:S03]  /*1d720*/  FMUL.FTZ R82, R132.reuse, R82 ;  /* 0x0000005284527220 */ /* 0x040fe60000410000 */
[----:B------:R-:W-:Y:S01]  /*1d730*/  MUFU.EX2 R203, R231 ;  /* 0x000000e700cb7308 */ /* 0x000fe20000000800 */
[C---:B------:R-:W-:Y:S02]  /*1d740*/  FMUL.FTZ R83, R132.reuse, R83 ;  /* 0x0000005384537220 */ /* 0x040fe40000410000 */
[C---:B------:R-:W-:Y:S01]  /*1d750*/  FMUL.FTZ R84, R133.reuse, R84 ;  /* 0x0000005485547220 */ /* 0x040fe20000410000 */
[C---:B------:R-:W-:Y:S01]  /*1d760*/  HMMA.16816.F32 R40, R144.reuse, R52, R40 ;  /* 0x000000349028723c */ /* 0x040fe20000001828 */
[C---:B------:R-:W-:Y:S03]  /*1d770*/  FMUL.FTZ R85, R133.reuse, R85 ;  /* 0x0000005585557220 */ /* 0x040fe60000410000 */
[C---:B------:R-:W-:Y:S02]  /*1d780*/  FMUL.FTZ R86, R132.reuse, R86 ;  /* 0x0000005684567220 */ /* 0x040fe40000410000 */
[C---:B------:R-:W-:Y:S02]  /*1d790*/  FMUL.FTZ R87, R132.reuse, R87 ;  /* 0x0000005784577220 */ /* 0x040fe40000410000 */
[-C--:B------:R-:W-:Y:S01]  /*1d7a0*/  HMMA.16816.F32 R44, R144, R54.reuse, R44 ;  /* 0x00000036902c723c */ /* 0x080fe2000000182c */
[----:B------:R-:W-:Y:S03]  /*1d7b0*/  IMAD.MOV.U32 R177, RZ, RZ, R49 ;  /* 0x000000ffffb17224 */ /* 0x000fe600078e0031 */
[C---:B------:R-:W-:Y:S01]  /*1d7c0*/  FMUL.FTZ R49, R133.reuse, R185 ;  /* 0x000000b985317220 */ /* 0x040fe20000410000 */
[----:B------:R-:W-:Y:S01]  /*1d7d0*/  MOV R185, R153 ;  /* 0x0000009900b97202 */ /* 0x000fe20000000f00 */
[C---:B------:R-:W-:Y:S02]  /*1d7e0*/  FMUL.FTZ R52, R133.reuse, R196 ;  /* 0x000000c485347220 */ /* 0x040fe40000410000 */
[C---:B------:R-:W-:Y:S01]  /*1d7f0*/  FMUL.FTZ R53, R133.reuse, R197 ;  /* 0x000000c585357220 */ /* 0x040fe20000410000 */
[----:B------:R-:W-:Y:S02]  /*1d800*/  MUFU.EX2 R205, R185 ;  /* 0x000000b900cd7308 */ /* 0x000fe40000000800 */
[C---:B------:R-:W-:Y:S01]  /*1d810*/  HMMA.16816.F32 R48, R140.reuse, R54, R48 ;  /* 0x000000368c30723c */ /* 0x040fe20000001830 */
[----:B------:R-:W-:Y:S02]  /*1d820*/  IMAD.MOV.U32 R181, RZ, RZ, R66 ;  /* 0x000000ffffb57224 */ /* 0x000fe400078e0042 */
[C---:B------:R-:W-:Y:S02]  /*1d830*/  FMUL.FTZ R66, R132.reuse, R202 ;  /* 0x000000ca84427220 */ /* 0x040fe40000410000 */
[----:B------:R-:W-:Y:S02]  /*1d840*/  IMAD.MOV.U32 R182, RZ, RZ, R64 ;  /* 0x000000ffffb67224 */ /* 0x000fe400078e0040 */
[C---:B------:R-:W-:Y:S02]  /*1d850*/  FMUL.FTZ R54, R132.reuse, R198 ;  /* 0x000000c684367220 */ /* 0x040fe40000410000 */
[----:B------:R-:W-:Y:S02]  /*1d860*/  FMUL.FTZ R55, R132, R199 ;  /* 0x000000c784377220 */ /* 0x000fe40000410000 */
[----:B------:R-:W-:Y:S01]  /*1d870*/  MUFU.EX2 R182, R182 ;  /* 0x000000b600b67308 */ /* 0x000fe20000000800 */
[C---:B------:R-:W-:Y:S02]  /*1d880*/  FMUL.FTZ R64, R133.reuse, R200 ;  /* 0x000000c885407220 */ /* 0x040fe40000410000 */
[C---:B------:R-:W-:Y:S02]  /*1d890*/  FMUL.FTZ R90, R0.reuse, R90 ;  /* 0x0000005a005a7220 */ /* 0x040fe40000410000 */
[-C--:B------:R-:W-:Y:S01]  /*1d8a0*/  HMMA.16816.F32 R52, R140, R148.reuse, R52 ;  /* 0x000000948c34723c */ /* 0x080fe20000001834 */
[C---:B------:R-:W-:Y:S02]  /*1d8b0*/  FMUL.FTZ R91, R0.reuse, R91 ;  /* 0x0000005b005b7220 */ /* 0x040fe40000410000 */
[C---:B------:R-:W-:Y:S02]  /*1d8c0*/  FMUL.FTZ R94, R0.reuse, R94 ;  /* 0x0000005e005e7220 */ /* 0x040fe40000410000 */
[----:B------:R-:W-:Y:S02]  /*1d8d0*/  FMUL.FTZ R95, R0, R95 ;  /* 0x0000005f005f7220 */ /* 0x000fe40000410000 */
        /* <DEDUP_REMOVED lines=8> */
[C---:B------:R-:W-:Y:S02]  /*1d960*/  FMUL.FTZ R102, R132.reuse, R102 ;  /* 0x0000006684667220 */ /* 0x040fe40000410000 */
[C---:B------:R-:W-:Y:S01]  /*1d970*/  HMMA.16816.F32 R64, R140.reuse, R150, R64 ;  /* 0x000000968c40723c */ /* 0x040fe20000001840 */
[----:B------:R-:W1:Y:S03]  /*1d980*/  LDSM.16.MT88.4 R148, [R221+0xe000] ;  /* 0x00e00000dd94783b */ /* 0x000e660000004200 */
[----:B------:R-:W-:Y:S02]  /*1d990*/  FMUL.FTZ R103, R132, R103 ;  /* 0x0000006784677220 */ /* 0x000fe40000410000 */
        /* <DEDUP_REMOVED lines=14> */
[----:B------:R-:W-:Y:S02]  /*1da80*/  IMAD.MOV.U32 R186, RZ, RZ, R2 ;  /* 0x000000ffffba7224 */ /* 0x000fe400078e0002 */
[--C-:B------:R-:W-:Y:S02]  /*1da90*/  FFMA.FTZ R2, R216, c[0x0][0x23c], -R139.reuse ;  /* 0x00008f00d8027a23 */ /* 0x100fe4000001088b */
[--C-:B------:R-:W-:Y:S01]  /*1daa0*/  FFMA.FTZ R216, R160, c[0x0][0x23c], -R139.reuse ;  /* 0x00008f00a0d87a23 */ /* 0x100fe2000001088b */
[-C--:B-1----:R-:W-:Y:S01]  /*1dab0*/  HMMA.16816.F32 R68, R140, R148.reuse, R68 ;  /* 0x000000948c44723c */ /* 0x082fe20000001844 */
[----:B------:R-:W-:Y:S01]  /*1dac0*/  MUFU.EX2 R186, R186 ;  /* 0x000000ba00ba7308 */ /* 0x000fe20000000800 */
[----:B------:R-:W-:Y:S02]  /*1dad0*/  IMAD.MOV.U32 R191, RZ, RZ, R166 ;  /* 0x000000ffffbf7224 */ /* 0x000fe400078e00a6 */
[C---:B------:R-:W-:Y:S02]  /*1dae0*/  FMUL.FTZ R126, R0.reuse, R126 ;  /* 0x0000007e007e7220 */ /* 0x040fe40000410000 */
[----:B------:R-:W-:Y:S02]  /*1daf0*/  FMUL.FTZ R127, R0, R127 ;  /* 0x0000007f007f7220 */ /* 0x000fe40000410000 */
[C---:B------:R-:W-:Y:S01]  /*1db00*/  HMMA.16816.F32 R72, R144.reuse, R148, R72 ;  /* 0x000000949048723c */ /* 0x040fe20000001848 */
[----:B------:R-:W-:Y:S02]  /*1db10*/  FMUL.FTZ R128, R133, R128 ;  /* 0x0000008085807220 */ /* 0x000fe40000410000 */
[----:B------:R-:W-:Y:S01]  /*1db20*/  MUFU.EX2 R193, R191 ;  /* 0x000000bf00c17308 */ /* 0x000fe20000000800 */
[----:B------:R-:W-:Y:S02]  /*1db30*/  FFMA.FTZ R165, R165, c[0x0][0x23c], -R139 ;  /* 0x00008f00a5a57a23 */ /* 0x000fe4000001088b */
[----:B------:R-:W-:Y:S02]  /*1db40*/  IMAD.MOV.U32 R178, RZ, RZ, R177 ;  /* 0x000000ffffb27224 */ /* 0x000fe400078e00b1 */
[-C--:B------:R-:W-:Y:S01]  /*1db50*/  HMMA.16816.F32 R76, R144, R150.reuse, R76 ;  /* 0x00000096904c723c */ /* 0x080fe2000000184c */
[----:B------:R-:W-:Y:S03]  /*1db60*/  IMAD.MOV.U32 R177, RZ, RZ, R176 ;  /* 0x000000ffffb17224 */ /* 0x000fe600078e00b0 */
[----:B------:R-:W-:Y:S01]  /*1db70*/  IMAD.MOV.U32 R179, RZ, RZ, R178 ;  /* 0x000000ffffb37224 */ /* 0x000fe200078e00b2 */
[----:B------:R-:W-:Y:S01]  /*1db80*/  MUFU.EX2 R191, R232 ;  /* 0x000000e800bf7308 */ /* 0x000fe20000000800 */
[----:B------:R-:W-:Y:S01]  /*1db90*/  IMAD.MOV.U32 R178, RZ, RZ, R177 ;  /* 0x000000ffffb27224 */ /* 0x000fe200078e00b1 */
[----:B------:R-:W-:Y:S01]  /*1dba0*/  MOV R176, R183 ;  /* 0x000000b700b07202 */ /* 0x000fe20000000f00 */
[C---:B------:R-:W-:Y:S01]  /*1dbb0*/  HMMA.16816.F32 R80, R140.reuse, R150, R80 ;  /* 0x000000968c50723c */ /* 0x040fe20000001850 */
[----:B------:R-:W1:Y:S03]  /*1dbc0*/  LDSM.16.MT88.4 R148, [R222+0xe000] ;  /* 0x00e00000de94783b */ /* 0x000e660000004200 */
[----:B------:R-:W-:Y:S01]  /*1dbd0*/  IMAD.MOV.U32 R188, RZ, RZ, R179 ;  /* 0x000000ffffbc7224 */ /* 0x000fe200078e00b3 */
[----:B------:R-:W-:Y:S01]  /*1dbe0*/  MOV R177, R176 ;  /* 0x000000b000b17202 */ /* 0x000fe20000000f00 */
[----:B------:R-:W-:Y:S01]  /*1dbf0*/  IMAD.MOV.U32 R183, RZ, RZ, R181 ;  /* 0x000000ffffb77224 */ /* 0x000fe200078e00b5 */
[----:B------:R-:W-:Y:S01]  /*1dc00*/  MUFU.EX2 R216, R216 ;  /* 0x000000d800d87308 */ /* 0x000fe20000000800 */
[----:B------:R-:W-:Y:S01]  /*1dc10*/  IMAD.MOV.U32 R181, RZ, RZ, R171 ;  /* 0x000000ffffb57224 */ /* 0x000fe200078e00ab */
[----:B------:R-:W-:Y:S03]  /*1dc20*/  MOV R171, R170 ;  /* 0x000000aa00ab7202 */ /* 0x000fe60000000f00 */
[----:B------:R-:W-:Y:S01]  /*1dc30*/  IMAD.MOV.U32 R176, RZ, RZ, R183 ;  /* 0x000000ffffb07224 */ /* 0x000fe200078e00b7 */
[----:B------:R-:W-:Y:S01]  /*1dc40*/  MOV R179, R178 ;  /* 0x000000b200b37202 */ /* 0x000fe20000000f00 */
        /* <DEDUP_REMOVED lines=9> */
[----:B------:R-:W-:Y:S02]  /*1dce0*/  IMAD.MOV.U32 R178, RZ, RZ, R152 ;  /* 0x000000ffffb27224 */ /* 0x000fe400078e0098 */
[----:B------:R-:W-:Y:S01]  /*1dcf0*/  IMAD.MOV.U32 R183, RZ, RZ, R181 ;  /* 0x000000ffffb77224 */ /* 0x000fe200078e00b5 */
[----:B------:R4:W-:Y:S01]  /*1dd00*/  MUFU.EX2 R168, R130 ;  /* 0x0000008200a87308 */ /* 0x0009e20000000800 */
[----:B------:R-:W-:Y:S02]  /*1dd10*/  IMAD.MOV.U32 R181, RZ, RZ, R171 ;  /* 0x000000ffffb57224 */ /* 0x000fe400078e00ab */
[----:B------:R-:W-:Y:S01]  /*1dd20*/  IMAD.MOV.U32 R196, RZ, RZ, R176 ;  /* 0x000000ffffc47224 */ /* 0x000fe200078e00b0 */
[----:B------:R-:W-:Y:S01]  /*1dd30*/  MOV R187, R183 ;  /* 0x000000b700bb7202 */ /* 0x000fe20000000f00 */
[----:B------:R-:W-:Y:S02]  /*1dd40*/  IMAD.MOV.U32 R183, RZ, RZ, R169 ;  /* 0x000000ffffb77224 */ /* 0x000fe400078e00a9 */
[----:B------:R-:W-:Y:S01]  /*1dd50*/  IMAD.MOV.U32 R177, RZ, RZ, R181 ;  /* 0x000000ffffb17224 */ /* 0x000fe200078e00b5 */
[----:B------:R-:W-:Y:S02]  /*1dd60*/  MOV R181, R175 ;  /* 0x000000af00b57202 */ /* 0x000fe40000000f00 */
[----:B------:R3:W3:Y:S01]  /*1dd70*/  MUFU.EX2 R171, R131 ;  /* 0x0000008300ab7308 */ /* 0x0006e20000000800 */
[-C--:B-1----:R-:W-:Y:S01]  /*1dd80*/  HMMA.16816.F32 R84, R140, R148.reuse, R84 ;  /* 0x000000948c54723c */ /* 0x082fe20000001854 */
[----:B--2---:R-:W2:Y:S08]  /*1dd90*/  LDL.LU R129, [R1+0xcc] ;  /* 0x0000cc0001817983 */ /* 0x004eb00000300800 */
[----:B------:R1:W-:Y:S01]  /*1dda0*/  MUFU.EX2 R169, R2 ;  /* 0x0000000200a97308 */ /* 0x0003e20000000800 */
[C---:B------:R-:W-:Y:S01]  /*1ddb0*/  HMMA.16816.F32 R88, R144.reuse, R148, R88 ;  /* 0x000000949058723c */ /* 0x040fe20000001858 */
[----:B----4-:R-:W4:Y:S07]  /*1ddc0*/  LDL.LU R130, [R1+0xc8] ;  /* 0x0000c80001827983 */ /* 0x010f2e0000300800 */
[-C--:B------:R-:W-:Y:S01]  /*1ddd0*/  HMMA.16816.F32 R92, R144, R150.reuse, R92 ;  /* 0x00000096905c723c */ /* 0x080fe2000000185c */
[----:B------:R1:W1:Y:S01]  /*1dde0*/  MUFU.EX2 R184, R188 ;  /* 0x000000bc00b87308 */ /* 0x0002620000000800 */
[----:B---3--:R-:W4:Y:S06]  /*1ddf0*/  LDL.LU R131, [R1+0xc4] ;  /* 0x0000c40001837983 */ /* 0x008f2c0000300800 */
[C---:B------:R-:W-:Y:S01]  /*1de00*/  HMMA.16816.F32 R96, R140.reuse, R150, R96 ;  /* 0x000000968c60723c */ /* 0x040fe20000001860 */
[----:B------:R-:W1:Y:S02]  /*1de10*/  LDSM.16.MT88.4 R148, [R224+0xe000] ;  /* 0x00e00000e094783b */ /* 0x000e640000004200 */
[----:B------:R-:W-:Y:S01]  /*1de20*/  MUFU.EX2 R200, R187 ;  /* 0x000000bb00c87308 */ /* 0x000fe20000000800 */
[--C-:B-1----:R-:W-:Y:S09]  /*1de30*/  FFMA.FTZ R2, R215, c[0x0][0x23c], -R139.reuse ;  /* 0x00008f00d7027a23 */ /* 0x102ff2000001088b */
[----:B------:R-:W-:Y:S01]  /*1de40*/  MUFU.EX2 R202, R197 ;  /* 0x000000c500ca7308 */ /* 0x000fe20000000800 */
[----:B------:R-:W-:Y:S09]  /*1de50*/  IMAD.MOV.U32 R188, RZ, RZ, R172 ;  /* 0x000000ffffbc7224 */ /* 0x000ff200078e00ac */
[----:B------:R-:W-:Y:S10]  /*1de60*/  MUFU.EX2 R187, R188 ;  /* 0x000000bc00bb7308 */ /* 0x000ff40000000800 */
[----:B------:R-:W-:Y:S01]  /*1de70*/  MUFU.EX2 R197, R233 ;  /* 0x000000e900c57308 */ /* 0x000fe20000000800 */
[-C--:B------:R-:W-:Y:S09]  /*1de80*/  HMMA.16816.F32 R100, R140, R148.reuse, R100 ;  /* 0x000000948c64723c */ /* 0x080ff20000001864 */
[----:B------:R1:W-:Y:S01]  /*1de90*/  MUFU.EX2 R166, R2 ;  /* 0x0000000200a67308 */ /* 0x0003e20000000800 */
[C---:B------:R-:W-:Y:S09]  /*1dea0*/  HMMA.16816.F32 R104, R144.reuse, R148, R104 ;  /* 0x000000949068723c */ /* 0x040ff20000001868 */
[----:B------:R-:W-:Y:S01]  /*1deb0*/  MUFU.EX2 R175, R219 ;  /* 0x000000db00af7308 */ /* 0x000fe20000000800 */
[-C--:B------:R-:W-:Y:S09]  /*1dec0*/  HMMA.16816.F32 R108, R144, R150.reuse, R108 ;  /* 0x00000096906c723c */ /* 0x080ff2000000186c */
[----:B------:R-:W-:Y:S01]  /*1ded0*/  MUFU.EX2 R219, R238 ;  /* 0x000000ee00db7308 */ /* 0x000fe20000000800 */
[C---:B------:R-:W-:Y:S01]  /*1dee0*/  HMMA.16816.F32 R112, R140.reuse, R150, R112 ;  /* 0x000000968c70723c */ /* 0x040fe20000001870 */
[----:B------:R-:W1:Y:S02]  /*1def0*/  LDSM.16.MT88.4 R148, [R223+0xe000] ;  /* 0x00e00000df94783b */ /* 0x000e640000004200 */
[--C-:B-1----:R-:W-:Y:S06]  /*1df00*/  FFMA.FTZ R2, R214, c[0x0][0x23c], -R139.reuse ;  /* 0x00008f00d6027a23 */ /* 0x102fec000001088b */
[----:B------:R1:W-:Y:S10]  /*1df10*/  MUFU.EX2 R201, R2 ;  /* 0x0000000200c97308 */ /* 0x0003f40000000800 */
[----:B------:R-:W-:Y:S10]  /*1df20*/  MUFU.EX2 R172, R218 ;  /* 0x000000da00ac7308 */ /* 0x000ff40000000800 */
[----:B------:R-:W-:Y:S01]  /*1df30*/  MUFU.EX2 R218, R242 ;  /* 0x000000f200da7308 */ /* 0x000fe20000000800 */
[--C-:B-1----:R-:W-:Y:S09]  /*1df40*/  FFMA.FTZ R2, R213, c[0x0][0x23c], -R139.reuse ;  /* 0x00008f00d5027a23 */ /* 0x102ff2000001088b */
[----:B------:R1:W-:Y:S01]  /*1df50*/  MUFU.EX2 R190, R2 ;  /* 0x0000000200be7308 */ /* 0x0003e20000000800 */
[-C--:B------:R-:W-:Y:S09]  /*1df60*/  HMMA.16816.F32 R116, R140, R148.reuse, R116 ;  /* 0x000000948c74723c */ /* 0x080ff20000001874 */
[----:B------:R1:W-:Y:S01]  /*1df70*/  MUFU.EX2 R176, R217 ;  /* 0x000000d900b07308 */ /* 0x0003e20000000800 */
[C---:B------:R-:W-:Y:S01]  /*1df80*/  HMMA.16816.F32 R120, R144.reuse, R148, R120 ;  /* 0x000000949078723c */ /* 0x040fe20000001878 */
[----:B------:R-:W3:Y:S04]  /*1df90*/  LDL.LU R149, [R1+0x10] ;  /* 0x0000100001957983 */ /* 0x000ee80000300800 */
[----:B------:R-:W3:Y:S03]  /*1dfa0*/  LDL.LU R148, [R1+0x48] ;  /* 0x0000480001947983 */ /* 0x000ee60000300800 */
[-C--:B------:R-:W-:Y:S01]  /*1dfb0*/  HMMA.16816.F32 R124, R144, R150.reuse, R124 ;  /* 0x00000096907c723c */ /* 0x080fe2000000187c */
[----:B------:R-:W2:Y:S01]  /*1dfc0*/  LDSM.16.MT88.4 R144, [R221+0xc800] ;  /* 0x00c80000dd90783b */ /* 0x000ea20000004200 */
[----:B------:R-:W2:Y:S07]  /*1dfd0*/  MUFU.EX2 R179, R179 ;  /* 0x000000b300b37308 */ /* 0x000eae0000000800 */
[----:B-1----:R-:W3:Y:S03]  /*1dfe0*/  LDL.LU R2, [R1+0x4c] ;  /* 0x00004c0001027983 */ /* 0x002ee60000300800 */
[----:B------:R-:W-:Y:S01]  /*1dff0*/  MUFU.EX2 R195, R198 ;  /* 0x000000c600c37308 */ /* 0x000fe20000000800 */
[----:B------:R-:W-:Y:S09]  /*1e000*/  FFMA.FTZ R217, R161, c[0x0][0x23c], -R139 ;  /* 0x00008f00a1d97a23 */ /* 0x000ff2000001088b */
[----:B------:R-:W-:Y:S10]  /*1e010*/  MUFU.EX2 R198, R235 ;  /* 0x000000eb00c67308 */ /* 0x000ff40000000800 */
[----:B------:R-:W-:Y:S10]  /*1e020*/  MUFU.EX2 R194, R196 ;  /* 0x000000c400c27308 */ /* 0x000ff40000000800 */
[----:B------:R-:W-:Y:S10]  /*1e030*/  MUFU.EX2 R196, R229 ;  /* 0x000000e500c47308 */ /* 0x000ff40000000800 */
[----:B------:R-:W-:Y:S10]  /*1e040*/  MUFU.EX2 R177, R177 ;  /* 0x000000b100b17308 */ /* 0x000ff40000000800 */
[----:B------:R-:W-:Y:S10]  /*1e050*/  MUFU.EX2 R178, R178 ;  /* 0x000000b200b27308 */ /* 0x000ff40000000800 */
[----:B------:R-:W-:Y:S10]  /*1e060*/  MUFU.EX2 R181, R181 ;  /* 0x000000b500b57308 */ /* 0x000ff40000000800 */
[----:B------:R-:W1:Y:S01]  /*1e070*/  MUFU.EX2 R217, R217 ;  /* 0x000000d900d97308 */ /* 0x000e620000000800 */
[----:B--2---:R-:W-:Y:S02]  /*1e080*/  FMUL.FTZ R129, R133, R129 ;  /* 0x0000008185817220 */ /* 0x004fe40000410000 */
[C---:B----4-:R-:W-:Y:S02]  /*1e090*/  FMUL.FTZ R130, R132.reuse, R130 ;  /* 0x0000008284827220 */ /* 0x050fe40000410000 */
[----:B------:R-:W-:Y:S07]  /*1e0a0*/  FMUL.FTZ R131, R132, R131 ;  /* 0x0000008384837220 */ /* 0x000fee0000410000 */
[----:B------:R-:W-:Y:S07]  /*1e0b0*/  HMMA.16816.F32 R128, R140, R150, R128 ;  /* 0x000000968c80723c */ /* 0x000fee0000001880 */
[----:B------:R-:W-:Y:S02]  /*1e0c0*/  F2FP.PACK_AB R140, R170, R167 ;  /* 0x000000a7aa8c723e */ /* 0x000fe400000000ff */
[----:B------:R-:W-:Y:S03]  /*1e0d0*/  F2FP.PACK_AB R141, R171, R168 ;  /* 0x000000a8ab8d723e */ /* 0x000fe600000000ff */
[----:B------:R-:W-:Y:S02]  /*1e0e0*/  F2FP.PACK_AB R142, R184, R173 ;  /* 0x000000adb88e723e */ /* 0x000fe400000000ff */
[----:B------:R-:W-:Y:S02]  /*1e0f0*/  F2FP.PACK_AB R143, R179, R174 ;  /* 0x000000aeb38f723e */ /* 0x000fe400000000ff */
[----:B------:R-:W-:Y:S02]  /*1e100*/  F2FP.PACK_AB R150, R189, R176 ;  /* 0x000000b0bd96723e */ /* 0x000fe400000000ff */
[----:B------:R-:W-:Y:S03]  /*1e110*/  F2FP.PACK_AB R151, R190, R201 ;  /* 0x000000c9be97723e */ /* 0x000fe600000000ff */
[-C--:B------:R-:W-:Y:S01]  /*1e120*/  HMMA.16816.F32 R4, R140, R144.reuse, R4 ;  /* 0x000000908c04723c */ /* 0x080fe20000001804 */
[----:B---3--:R-:W-:Y:S01]  /*1e130*/  FFMA.FTZ R153, R133, R149, R212 ;  /* 0x0000009585997223 */ /* 0x008fe200000100d4 */
[----:B------:R-:W-:Y:S01]  /*1e140*/  F2FP.PACK_AB R149, R166, R169 ;  /* 0x000000a9a695723e */ /* 0x000fe200000000ff */
[----:B------:R-:W-:Y:S01]  /*1e150*/  LDSM.16.MT88.4 R212, [R221+0xf800] ;  /* 0x00f80000ddd4783b */ /* 0x000fe20000004200 */
[----:B------:R-:W-:Y:S01]  /*1e160*/  FFMA.FTZ R152, R132, R148, R209 ;  /* 0x0000009484987223 */ /* 0x000fe200000100d1 */
[----:B------:R-:W-:Y:S01]  /*1e170*/  F2FP.PACK_AB R148, R172, R175 ;  /* 0x000000afac94723e */ /* 0x000fe200000000ff */
[----:B------:R-:W-:Y:S01]  /*1e180*/  FADD.FTZ R132, R164, R153 ;  /* 0x00000099a4847221 */ /* 0x000fe20000010000 */
[----:B-1----:R-:W-:Y:S05]  /*1e190*/  F2FP.PACK_AB R209, R216, R217 ;  /* 0x000000d9d8d1723e */ /* 0x002fea00000000ff */
[----:B------:R-:W-:Y:S01]  /*1e1a0*/  FADD.FTZ R132, R158, R132 ;  /* 0x000000849e847221 */ /* 0x000fe20000010000 */
[C---:B------:R-:W-:Y:S01]  /*1e1b0*/  HMMA.16816.F32 R8, R148.reuse, R144, R8 ;  /* 0x000000909408723c */ /* 0x040fe20000001808 */
[----:B------:R-:W-:Y:S02]  /*1e1c0*/  FFMA.FTZ R133, R3, R2, R208 ;  /* 0x0000000203857223 */ /* 0x000fe400000100d0 */
[----:B------:R-:W2:Y:S01]  /*1e1d0*/  LDL.LU R3, [R1+0x50] ;  /* 0x0000500001037983 */ /* 0x000ea20000300800 */
[--C-:B------:R-:W-:Y:S04]  /*1e1e0*/  FFMA.FTZ R2, R183, c[0x0][0x23c], -R139.reuse ;  /* 0x00008f00b7027a23 */ /* 0x100fe8000001088b */
[-C--:B------:R-:W-:Y:S01]  /*1e1f0*/  HMMA.16816.F32 R12, R148, R146.reuse, R12 ;  /* 0x00000092940c723c */ /* 0x080fe2000000180c */
[----:B------:R-:W-:Y:S01]  /*1e200*/  MUFU.EX2 R183, R237 ;  /* 0x000000ed00b77308 */ /* 0x000fe20000000800 */
[----:B------:R1:W5:Y:S06]  /*1e210*/  LDL.LU R242, [R1+0xc0] ;  /* 0x0000c00001f27983 */ /* 0x00036c0000300800 */
[C---:B------:R-:W-:Y:S01]  /*1e220*/  HMMA.16816.F32 R16, R140.reuse, R146, R16 ;  /* 0x000000928c10723c */ /* 0x040fe20000001810 */
[----:B------:R-:W3:Y:S02]  /*1e230*/  LDSM.16.MT88.4 R144, [R222+0xc800] ;  /* 0x00c80000de90783b */ /* 0x000ee40000004200 */
[----:B------:R4:W-:Y:S02]  /*1e240*/  MUFU.EX2 R199, R2 ;  /* 0x0000000200c77308 */ /* 0x0009e40000000800 */
[--C-:B----4-:R-:W-:Y:S08]  /*1e250*/  FFMA.FTZ R2, R180, c[0x0][0x23c], -R139.reuse ;  /* 0x00008f00b4027a23 */ /* 0x110ff0000001088b */
[----:B------:R4:W-:Y:S10]  /*1e260*/  MUFU.EX2 R180, R240 ;  /* 0x000000f000b47308 */ /* 0x0009f40000000800 */
[----:B------:R1:W-:Y:S01]  /*1e270*/  MUFU.EX2 R192, R2 ;  /* 0x0000000200c07308 */ /* 0x0003e20000000800 */
[-C--:B---3--:R-:W-:Y:S08]  /*1e280*/  HMMA.16816.F32 R20, R140, R144.reuse, R20 ;  /* 0x000000908c14723c */ /* 0x088ff00000001814 */
[C---:B------:R-:W-:Y:S01]  /*1e290*/  HMMA.16816.F32 R24, R148.reuse, R144, R24 ;  /* 0x000000909418723c */ /* 0x040fe20000001818 */
[----:B----4-:R3:W5:Y:S07]  /*1e2a0*/  LDL.LU R240, [R1+0xbc] ;  /* 0x0000bc0001f07983 */ /* 0x01076e0000300800 */
[-C--:B------:R-:W-:Y:S01]  /*1e2b0*/  HMMA.16816.F32 R28, R148, R146.reuse, R28 ;  /* 0x00000092941c723c */ /* 0x080fe2000000181c */
[----:B------:R3:W5:Y:S04]  /*1e2c0*/  LDL.LU R238, [R1+0xb8] ;  /* 0x0000b80001ee7983 */ /* 0x0007680000300800 */
[----:B------:R3:W5:Y:S01]  /*1e2d0*/  LDL.LU R237, [R1+0xb4] ;  /* 0x0000b40001ed7983 */ /* 0x0007620000300800 */
[--C-:B-1----:R-:W-:Y:S02]  /*1e2e0*/  FFMA.FTZ R2, R163, c[0x0][0x23c], -R139.reuse ;  /* 0x00008f00a3027a23 */ /* 0x102fe4000001088b */
[C---:B------:R-:W-:Y:S01]  /*1e2f0*/  HMMA.16816.F32 R32, R140.reuse, R146, R32 ;  /* 0x000000928c20723c */ /* 0x040fe20000001820 */
[----:B------:R-:W1:Y:S01]  /*1e300*/  LDSM.16.MT88.4 R144, [R224+0xc800] ;  /* 0x00c80000e090783b */ /* 0x000e620000004200 */
[----:B------:R4:W-:Y:S07]  /*1e310*/  MUFU.EX2 R185, R2 ;  /* 0x0000000200b97308 */ /* 0x0009ee0000000800 */
[----:B------:R3:W5:Y:S04]  /*1e320*/  LDL.LU R236, [R1+0xb0] ;  /* 0x0000b00001ec7983 */ /* 0x0007680000300800 */
[----:B------:R3:W5:Y:S04]  /*1e330*/  LDL.LU R235, [R1+0xac] ;  /* 0x0000ac0001eb7983 */ /* 0x0007680000300800 */
[----:B------:R3:W5:Y:S04]  /*1e340*/  LDL.LU R234, [R1+0xa8] ;  /* 0x0000a80001ea7983 */ /* 0x0007680000300800 */
[----:B------:R3:W5:Y:S04]  /*1e350*/  LDL.LU R233, [R1+0xa4] ;  /* 0x0000a40001e97983 */ /* 0x0007680000300800 */
[----:B------:R3:W5:Y:S01]  /*1e360*/  LDL.LU R232, [R1+0xa0] ;  /* 0x0000a00001e87983 */ /* 0x0007620000300800 */
[--C-:B----4-:R-:W-:Y:S02]  /*1e370*/  FFMA.FTZ R2, R162, c[0x0][0x23c], -R139.reuse ;  /* 0x00008f00a2027a23 */ /* 0x110fe4000001088b */
[----:B------:R-:W-:Y:S01]  /*1e380*/  FFMA.FTZ R139, R138, c[0x0][0x23c], -R139 ;  /* 0x00008f008a8b7a23 */ /* 0x000fe2000001088b */
[----:B------:R-:W-:Y:S01]  /*1e390*/  LDSM.16.MT88.4 R160, [R221+0xd800] ;  /* 0x00d80000dda0783b */ /* 0x000fe20000004200 */
[----:B------:R4:W-:Y:S07]  /*1e3a0*/  MUFU.EX2 R188, R2 ;  /* 0x0000000200bc7308 */ /* 0x0009ee0000000800 */
[----:B------:R3:W5:Y:S03]  /*1e3b0*/  LDL.LU R231, [R1+0x9c] ;  /* 0x00009c0001e77983 */ /* 0x0007660000300800 */
[----:B------:R3:W-:Y:S01]  /*1e3c0*/  MUFU.EX2 R138, R165 ;  /* 0x000000a5008a7308 */ /* 0x0007e20000000800 */
[-C--:B-1----:R-:W-:Y:S01]  /*1e3d0*/  HMMA.16816.F32 R36, R140, R144.reuse, R36 ;  /* 0x000000908c24723c */ /* 0x082fe20000001824 */
[----:B------:R1:W5:Y:S04]  /*1e3e0*/  LDL.LU R230, [R1+0x98] ;  /* 0x0000980001e67983 */ /* 0x0003680000300800 */
[----:B------:R1:W5:Y:S03]  /*1e3f0*/  LDL.LU R229, [R1+0x94] ;  /* 0x0000940001e57983 */ /* 0x0003660000300800 */
[C---:B------:R-:W-:Y:S01]  /*1e400*/  HMMA.16816.F32 R40, R148.reuse, R144, R40 ;  /* 0x000000909428723c */ /* 0x040fe20000001828 */
[----:B------:R-:W1:Y:S03]  /*1e410*/  MUFU.EX2 R139, R139 ;  /* 0x0000008b008b7308 */ /* 0x000e660000000800 */
[----:B----4-:R-:W-:Y:S04]  /*1e420*/  FADD.FTZ R2, R154, R133 ;  /* 0x000000859a027221 */ /* 0x010fe80000010000 */
[-C--:B------:R-:W-:Y:S01]  /*1e430*/  HMMA.16816.F32 R44, R148, R146.reuse, R44 ;  /* 0x00000092942c723c */ /* 0x080fe2000000182c */
[----:B---3--:R-:W-:Y:S07]  /*1e440*/  IMAD.MOV.U32 R165, RZ, RZ, R202 ;  /* 0x000000ffffa57224 */ /* 0x008fee00078e00ca */
[C---:B------:R-:W-:Y:S01]  /*1e450*/  HMMA.16816.F32 R48, R140.reuse, R146, R48 ;  /* 0x000000928c30723c */ /* 0x040fe20000001830 */
[----:B------:R-:W3:Y:S03]  /*1e460*/  LDSM.16.MT88.4 R144, [R223+0xc800] ;  /* 0x00c80000df90783b */ /* 0x000ee60000004200 */
[----:B-1----:R-:W-:Y:S04]  /*1e470*/  F2FP.PACK_AB R211, R139, R138 ;  /* 0x0000008a8bd3723e */ /* 0x002fe800000000ff */
[-C--:B---3--:R-:W-:Y:S08]  /*1e480*/  HMMA.16816.F32 R52, R140, R144.reuse, R52 ;  /* 0x000000908c34723c */ /* 0x088ff00000001834 */
        /* <DEDUP_REMOVED lines=8> */
[----:B------:R-:W1:Y:S03]  /*1e510*/  LDSM.16.MT88.4 R144, [R222+0xe800] ;  /* 0x00e80000de90783b */ /* 0x000e660000004200 */
[----:B--2---:R-:W-:Y:S01]  /*1e520*/  FFMA.FTZ R0, R0, R3, R210 ;  /* 0x0000000300007223 */ /* 0x004fe200000100d2 */
[----:B------:R-:W-:Y:S01]  /*1e530*/  F2FP.PACK_AB R210, R196, R204 ;  /* 0x000000ccc4d2723e */ /* 0x000fe200000000ff */
[----:B------:R-:W-:Y:S03]  /*1e540*/  FADD.FTZ R3, R155, R152 ;  /* 0x000000989b037221 */ /* 0x000fe60000010000 */
[----:B------:R-:W-:Y:S03]  /*1e550*/  LDSM.16.MT88.4 R152, [R222+0xd000] ;  /* 0x00d00000de98783b */ /* 0x000fe60000004200 */
[----:B------:R-:W-:Y:S02]  /*1e560*/  FADD.FTZ R133, R159, R0 ;  /* 0x000000009f857221 */ /* 0x000fe40000010000 */
[----:B------:R-:W-:Y:S02]  /*1e570*/  FADD.FTZ R164, R157, R3 ;  /* 0x000000039da47221 */ /* 0x000fe40000010000 */
[----:B------:R-:W-:Y:S01]  /*1e580*/  FADD.FTZ R0, R156, R2 ;  /* 0x000000029c007221 */ /* 0x000fe20000010000 */
[-C--:B-1----:R-:W-:Y:S01]  /*1e590*/  HMMA.16816.F32 R84, R140, R144.reuse, R84 ;  /* 0x000000908c54723c */ /* 0x082fe20000001854 */
[----:B------:R-:W-:Y:S01]  /*1e5a0*/  LDSM.16.MT88.4 R156, [R224+0xd000] ;  /* 0x00d00000e09c783b */ /* 0x000fe20000004200 */
[----:B------:R-:W-:Y:S02]  /*1e5b0*/  FADD.FTZ R3, R228, R133 ;  /* 0x00000085e4037221 */ /* 0x000fe40000010000 */
[----:B------:R-:W-:Y:S02]  /*1e5c0*/  FADD.FTZ R133, R227, R132 ;  /* 0x00000084e3857221 */ /* 0x000fe40000010000 */
[----:B------:R-:W-:Y:S02]  /*1e5d0*/  FADD.FTZ R2, R226, R164 ;  /* 0x000000a4e2027221 */ /* 0x000fe40000010000 */
[C---:B------:R-:W-:Y:S01]  /*1e5e0*/  HMMA.16816.F32 R88, R148.reuse, R144, R88 ;  /* 0x000000909458723c */ /* 0x040fe20000001858 */
[----:B------:R1:W5:Y:S03]  /*1e5f0*/  LDL.LU R228, [R1+0x90] ;  /* 0x0000900001e47983 */ /* 0x0003660000300800 */
[----:B------:R-:W-:Y:S01]  /*1e600*/  FADD.FTZ R0, R225, R0 ;  /* 0x00000000e1007221 */ /* 0x000fe20000010000 */
[----:B------:R1:W5:Y:S01]  /*1e610*/  LDL.LU R227, [R1+0x8c] ;  /* 0x00008c0001e37983 */ /* 0x0003620000300800 */
[----:B------:R-:W-:Y:S02]  /*1e620*/  FADD.FTZ R3, R220, R3 ;  /* 0x00000003dc037221 */ /* 0x000fe40000010000 */
[-C--:B------:R-:W-:Y:S01]  /*1e630*/  HMMA.16816.F32 R92, R148, R146.reuse, R92 ;  /* 0x00000092945c723c */ /* 0x080fe2000000185c */
[----:B------:R1:W5:Y:S03]  /*1e640*/  LDL.LU R226, [R1+0x88] ;  /* 0x0000880001e27983 */ /* 0x0003660000300800 */
[----:B------:R-:W-:Y:S01]  /*1e650*/  FADD.FTZ R2, R168, R2 ;  /* 0x00000002a8027221 */ /* 0x000fe20000010000 */
[----:B------:R1:W5:Y:S01]  /*1e660*/  LDL.LU R225, [R1+0x84] ;  /* 0x0000840001e17983 */ /* 0x0003620000300800 */
[----:B------:R-:W-:Y:S02]  /*1e670*/  IMAD.MOV.U32 R164, RZ, RZ, R201 ;  /* 0x000000ffffa47224 */ /* 0x000fe400078e00c9 */
[C---:B------:R-:W-:Y:S01]  /*1e680*/  HMMA.16816.F32 R96, R140.reuse, R146, R96 ;  /* 0x000000928c60723c */ /* 0x040fe20000001860 */
[----:B------:R-:W2:Y:S03]  /*1e690*/  LDSM.16.MT88.4 R144, [R224+0xe800] ;  /* 0x00e80000e090783b */ /* 0x000ea60000004200 */
[----:B------:R-:W-:Y:S02]  /*1e6a0*/  FADD.FTZ R2, R171, R2 ;  /* 0x00000002ab027221 */ /* 0x000fe40000010000 */
[----:B------:R-:W-:Y:S01]  /*1e6b0*/  FADD.FTZ R133, R167, R133 ;  /* 0x00000085a7857221 */ /* 0x000fe20000010000 */
[----:B------:R-:W-:Y:S01]  /*1e6c0*/  MOV R167, R200 ;  /* 0x000000c800a77202 */ /* 0x000fe20000000f00 */
[----:B------:R-:W-:Y:S01]  /*1e6d0*/  FADD.FTZ R132, R175, R0 ;  /* 0x00000000af847221 */ /* 0x000fe20000010000 */
[----:B------:R1:W5:Y:S03]  /*1e6e0*/  LDL.LU R220, [R1+0x80] ;  /* 0x0000800001dc7983 */ /* 0x0003660000300800 */
[----:B------:R-:W-:Y:S01]  /*1e6f0*/  FADD.FTZ R0, R169, R3 ;  /* 0x00000003a9007221 */ /* 0x000fe20000010000 */
[----:B------:R-:W-:Y:S01]  /*1e700*/  MOV R175, R203 ;  /* 0x000000cb00af7202 */ /* 0x000fe20000000f00 */
[----:B------:R-:W-:Y:S02]  /*1e710*/  FADD.FTZ R3, R170, R133 ;  /* 0x00000085aa037221 */ /* 0x000fe40000010000 */
[----:B------:R-:W-:Y:S01]  /*1e720*/  LDSM.16.MT88.4 R168, [R222+0xd800] ;  /* 0x00d80000dea8783b */ /* 0x000fe20000004200 */
[----:B------:R-:W-:Y:S01]  /*1e730*/  F2FP.PACK_AB R208, R175, R191 ;  /* 0x000000bfafd0723e */ /* 0x000fe200000000ff */
[----:B------:R-:W-:Y:S02]  /*1e740*/  FADD.FTZ R132, R172, R132 ;  /* 0x00000084ac847221 */ /* 0x000fe40000010000 */
[----:B------:R-:W-:Y:S02]  /*1e750*/  IMAD.MOV.U32 R172, RZ, RZ, R187 ;  /* 0x000000ffffac7224 */ /* 0x000fe400078e00bb */
[----:B------:R-:W-:Y:S02]  /*1e760*/  FADD.FTZ R0, R166, R0 ;  /* 0x00000000a6007221 */ /* 0x000fe40000010000 */
[----:B------:R-:W-:Y:S02]  /*1e770*/  IMAD.MOV.U32 R166, RZ, RZ, R186 ;  /* 0x000000ffffa67224 */ /* 0x000fe400078e00ba */
[----:B------:R-:W-:Y:S01]  /*1e780*/  FADD.FTZ R133, R173, R3 ;  /* 0x00000003ad857221 */ /* 0x000fe20000010000 */
[----:B------:R-:W-:Y:S01]  /*1e790*/  MOV R173, R185 ;  /* 0x000000b900ad7202 */ /* 0x000fe20000000f00 */
[----:B------:R-:W-:Y:S02]  /*1e7a0*/  FADD.FTZ R3, R174, R2 ;  /* 0x00000002ae037221 */ /* 0x000fe40000010000 */
[----:B------:R-:W-:Y:S02]  /*1e7b0*/  IMAD.MOV.U32 R2, RZ, RZ, R184 ;  /* 0x000000ffff027224 */ /* 0x000fe400078e00b8 */
[----:B------:R-:W-:Y:S02]  /*1e7c0*/  FADD.FTZ R132, R176, R132 ;  /* 0x00000084b0847221 */ /* 0x000fe40000010000 */
[----:B------:R-:W-:Y:S02]  /*1e7d0*/  FADD.FTZ R2, R2, R133 ;  /* 0x0000008502027221 */ /* 0x000fe40000010000 */
[----:B------:R-:W-:Y:S01]  /*1e7e0*/  IMAD.MOV.U32 R133, RZ, RZ, R136 ;  /* 0x000000ffff857224 */ /* 0x000fe200078e0088 */
[-C--:B--2---:R-:W-:Y:S08]  /*1e7f0*/  HMMA.16816.F32 R100, R140, R144.reuse, R100 ;  /* 0x000000908c64723c */ /* 0x084ff00000001864 */
[C---:B------:R-:W-:Y:S08]  /*1e800*/  HMMA.16816.F32 R104, R148.reuse, R144, R104 ;  /* 0x000000909468723c */ /* 0x040ff00000001868 */
[-C--:B------:R-:W-:Y:S08]  /*1e810*/  HMMA.16816.F32 R108, R148, R146.reuse, R108 ;  /* 0x00000092946c723c */ /* 0x080ff0000000186c */
[C---:B------:R-:W-:Y:S01]  /*1e820*/  HMMA.16816.F32 R112, R140.reuse, R146, R112 ;  /* 0x000000928c70723c */ /* 0x040fe20000001870 */
[----:B------:R-:W2:Y:S07]  /*1e830*/  LDSM.16.MT88.4 R144, [R223+0xe800] ;  /* 0x00e80000df90783b */ /* 0x000eae0000004200 */
[-C--:B--2---:R-:W-:Y:S08]  /*1e840*/  HMMA.16816.F32 R116, R140, R144.reuse, R116 ;  /* 0x000000908c74723c */ /* 0x084ff00000001874 */
[C---:B------:R-:W-:Y:S07]  /*1e850*/  HMMA.16816.F32 R120, R148.reuse, R144, R120 ;  /* 0x000000909478723c */ /* 0x040fee0000001878 */
[----:B------:R-:W-:Y:S01]  /*1e860*/  F2FP.PACK_AB R144, R193, R205 ;  /* 0x000000cdc190723e */ /* 0x000fe200000000ff */
[-C--:B------:R-:W-:Y:S01]  /*1e870*/  HMMA.16816.F32 R124, R148, R146.reuse, R124 ;  /* 0x00000092947c723c */ /* 0x080fe2000000187c */
[----:B------:R-:W2:Y:S03]  /*1e880*/  LDSM.16.MT88.4 R148, [R221+0xd000] ;  /* 0x00d00000dd94783b */ /* 0x000ea60000004200 */
[----:B------:R-:W-:Y:S04]  /*1e890*/  F2FP.PACK_AB R145, R192, R199 ;  /* 0x000000c7c091723e */ /* 0x000fe800000000ff */
[----:B------:R-:W-:Y:S07]  /*1e8a0*/  HMMA.16816.F32 R128, R140, R146, R128 ;  /* 0x000000928c80723c */ /* 0x000fee0000001880 */
[----:B------:R-:W-:Y:S02]  /*1e8b0*/  F2FP.PACK_AB R141, R194, R202 ;  /* 0x000000cac28d723e */ /* 0x000fe400000000ff */
[----:B------:R-:W-:Y:S02]  /*1e8c0*/  F2FP.PACK_AB R142, R177, R200 ;  /* 0x000000c8b18e723e */ /* 0x000fe400000000ff */
[----:B------:R-:W-:Y:S01]  /*1e8d0*/  LDSM.16.MT88.4 R200, [R223+0xd800] ;  /* 0x00d80000dfc8783b */ /* 0x000fe20000004200 */
[----:B------:R-:W-:Y:S02]  /*1e8e0*/  F2FP.PACK_AB R143, R178, R186 ;  /* 0x000000bab28f723e */ /* 0x000fe400000000ff */
[----:B------:R-:W-:Y:S02]  /*1e8f0*/  F2FP.PACK_AB R140, R195, R182 ;  /* 0x000000b6c38c723e */ /* 0x000fe400000000ff */
[----:B------:R-:W-:Y:S02]  /*1e900*/  F2FP.PACK_AB R146, R181, R187 ;  /* 0x000000bbb592723e */ /* 0x000fe400000000ff */
[----:B------:R-:W-:Y:S02]  /*1e910*/  F2FP.PACK_AB R147, R188, R185 ;  /* 0x000000b9bc93723e */ /* 0x000fe400000000ff */
[----:B------:R-:W-:Y:S01]  /*1e920*/  LDSM.16.MT88.4 R184, [R224+0xd800] ;  /* 0x00d80000e0b8783b */ /* 0x000fe20000004200 */
        /* <DEDUP_REMOVED lines=15> */
[-C--:B--2---:R-:W-:Y:S08]  /*1ea20*/  HMMA.16816.F32 R52, R140, R148.reuse, R52 ;  /* 0x000000948c34723c */ /* 0x084ff00000001834 */
[C---:B------:R-:W-:Y:S08]  /*1ea30*/  HMMA.16816.F32 R56, R144.reuse, R148, R56 ;  /* 0x000000949038723c */ /* 0x040ff00000001838 */
[-C--:B------:R-:W-:Y:S08]  /*1ea40*/  HMMA.16816.F32 R60, R144, R150.reuse, R60 ;  /* 0x00000096903c723c */ /* 0x080ff0000000183c */
[C---:B------:R-:W-:Y:S01]  /*1ea50*/  HMMA.16816.F32 R64, R140.reuse, R150, R64 ;  /* 0x000000968c40723c */ /* 0x040fe20000001840 */
[----:B------:R-:W2:Y:S07]  /*1ea60*/  LDSM.16.MT88.4 R148, [R224+0xf000] ;  /* 0x00f00000e094783b */ /* 0x000eae0000004200 */
        /* <DEDUP_REMOVED lines=8> */
[C---:B------:R-:W-:Y:S08]  /*1eaf0*/  HMMA.16816.F32 R96, R140.reuse, R158, R96 ;  /* 0x0000009e8c60723c */ /* 0x040ff00000001860 */
[-C--:B--2---:R-:W-:Y:S08]  /*1eb00*/  HMMA.16816.F32 R100, R140, R148.reuse, R100 ;  /* 0x000000948c64723c */ /* 0x084ff00000001864 */
[C---:B------:R-:W-:Y:S08]  /*1eb10*/  HMMA.16816.F32 R104, R144.reuse, R148, R104 ;  /* 0x000000949068723c */ /* 0x040ff00000001868 */
[-C--:B------:R-:W-:Y:S08]  /*1eb20*/  HMMA.16816.F32 R108, R144, R150.reuse, R108 ;  /* 0x00000096906c723c */ /* 0x080ff0000000186c */
[C---:B------:R-:W-:Y:S08]  /*1eb30*/  HMMA.16816.F32 R112, R140.reuse, R150, R112 ;  /* 0x000000968c70723c */ /* 0x040ff00000001870 */
[-C--:B---3--:R-:W-:Y:S08]  /*1eb40*/  HMMA.16816.F32 R116, R140, R152.reuse, R116 ;  /* 0x000000988c74723c */ /* 0x088ff00000001874 */
[C---:B------:R-:W-:Y:S08]  /*1eb50*/  HMMA.16816.F32 R120, R144.reuse, R152, R120 ;  /* 0x000000989078723c */ /* 0x040ff00000001878 */
[-C--:B------:R-:W-:Y:S08]  /*1eb60*/  HMMA.16816.F32 R124, R144, R154.reuse, R124 ;  /* 0x0000009a907c723c */ /* 0x080ff0000000187c */
[----:B------:R-:W-:Y:S07]  /*1eb70*/  HMMA.16816.F32 R128, R140, R154, R128 ;  /* 0x0000009a8c80723c */ /* 0x000fee0000001880 */
[----:B------:R-:W-:Y:S02]  /*1eb80*/  F2FP.PACK_AB R140, R180, R218 ;  /* 0x000000dab48c723e */ /* 0x000fe400000000ff */
[----:B------:R-:W-:Y:S03]  /*1eb90*/  F2FP.PACK_AB R141, R183, R219 ;  /* 0x000000dbb78d723e */ /* 0x000fe600000000ff */
[----:B------:R-:W-:Y:S02]  /*1eba0*/  F2FP.PACK_AB R142, R198, R207 ;  /* 0x000000cfc68e723e */ /* 0x000fe400000000ff */
[----:B------:R-:W-:Y:S07]  /*1ebb0*/  F2FP.PACK_AB R143, R197, R206 ;  /* 0x000000cec58f723e */ /* 0x000fee00000000ff */
[-C--:B------:R-:W-:Y:S01]  /*1ebc0*/  HMMA.16816.F32 R148, R140, R160.reuse, R4 ;  /* 0x000000a08c94723c */ /* 0x080fe20000001804 */
[----:B------:R-:W2:Y:S07]  /*1ebd0*/  LDSM.16.MT88.4 R4, [R222+0xf800] ;  /* 0x00f80000de04783b */ /* 0x000eae0000004200 */
[C---:B------:R-:W-:Y:S01]  /*1ebe0*/  HMMA.16816.F32 R144, R208.reuse, R160, R8 ;  /* 0x000000a0d090723c */ /* 0x040fe20000001808 */
[----:B------:R-:W3:Y:S07]  /*1ebf0*/  LDSM.16.MT88.4 R8, [R224+0xf800] ;  /* 0x00f80000e008783b */ /* 0x000eee0000004200 */
[-C--:B------:R-:W-:Y:S01]  /*1ec00*/  HMMA.16816.F32 R156, R208, R162.reuse, R12 ;  /* 0x000000a2d09c723c */ /* 0x080fe2000000180c */
[----:B------:R-:W4:Y:S07]  /*1ec10*/  LDSM.16.MT88.4 R12, [R223+0xf800] ;  /* 0x00f80000df0c783b */ /* 0x000f2e0000004200 */
[C---:B------:R-:W-:Y:S07]  /*1ec20*/  HMMA.16816.F32 R152, R140.reuse, R162, R16 ;  /* 0x000000a28c98723c */ /* 0x040fee0000001810 */
[----:B------:R-:W-:Y:S01]  /*1ec30*/  MOV R17, R167 ;  /* 0x000000a700117202 */ /* 0x000fe20000000f00 */
[----:B------:R-:W-:Y:S04]  /*1ec40*/  IMAD.MOV.U32 R18, RZ, RZ, R164 ;  /* 0x000000ffff127224 */ /* 0x000fe800078e00a4 */
[----:B------:R-:W-:Y:S02]  /*1ec50*/  IMAD.MOV.U32 R19, RZ, RZ, R165 ;  /* 0x000000ffff137224 */ /* 0x000fe400078e00a5 */
[----:B------:R-:W-:Y:S02]  /*1ec60*/  IMAD.MOV.U32 R16, RZ, RZ, R166 ;  /* 0x000000ffff107224 */ /* 0x000fe400078e00a6 */
[-C--:B------:R-:W-:Y:S07]  /*1ec70*/  HMMA.16816.F32 R164, R140, R168.reuse, R20 ;  /* 0x000000a88ca4723c */ /* 0x080fee0000001814 */
[----:B------:R-:W-:Y:S01]  /*1ec80*/  MOV R22, R173 ;  /* 0x000000ad00167202 */ /* 0x000fe20000000f00 */
[C---:B------:R-:W-:Y:S01]  /*1ec90*/  HMMA.16816.F32 R160, R208.reuse, R168, R24 ;  /* 0x000000a8d0a0723c */ /* 0x040fe20000001818 */
[----:B------:R-:W-:Y:S03]  /*1eca0*/  IMAD.MOV.U32 R23, RZ, RZ, R172 ;  /* 0x000000ffff177224 */ /* 0x000fe600078e00ac */
[----:B------:R-:W-:Y:S01]  /*1ecb0*/  IMAD.MOV.U32 R21, RZ, RZ, R175 ;  /* 0x000000ffff157224 */ /* 0x000fe200078e00af */
[----:B------:R-:W-:Y:S02]  /*1ecc0*/  MOV R20, R183 ;  /* 0x000000b700147202 */ /* 0x000fe40000000f00 */
[----:B------:R-:W-:Y:S01]  /*1ecd0*/  MOV R27, R180 ;  /* 0x000000b4001b7202 */ /* 0x000fe20000000f00 */
[-C--:B------:R-:W-:Y:S01]  /*1ece0*/  HMMA.16816.F32 R172, R208, R170.reuse, R28 ;  /* 0x000000aad0ac723c */ /* 0x080fe2000000181c */
[----:B------:R-:W-:Y:S03]  /*1ecf0*/  IMAD.MOV.U32 R26, RZ, RZ, R182 ;  /* 0x000000ffff1a7224 */ /* 0x000fe600078e00b6 */
        /* <DEDUP_REMOVED lines=16> */
[----:B------:R-:W-:Y:S01]  /*1ee00*/  IMAD.MOV.U32 R37, RZ, RZ, R199 ;  /* 0x000000ffff257224 */ /* 0x000fe200078e00c7 */
[----:B------:R-:W-:Y:S01]  /*1ee10*/  MOV R36, R205 ;  /* 0x000000cd00247202 */ /* 0x000fe20000000f00 */
[----:B------:R-:W-:Y:S01]  /*1ee20*/  IMAD.MOV.U32 R39, RZ, RZ, R194 ;  /* 0x000000ffff277224 */ /* 0x000fe200078e00c2 */
[----:B------:R-:W-:Y:S01]  /*1ee30*/  MOV R41, R190 ;  /* 0x000000be00297202 */ /* 0x000fe20000000f00 */
[----:B------:R-:W-:Y:S01]  /*1ee40*/  IMAD.MOV.U32 R42, RZ, RZ, R26 ;  /* 0x000000ffff2a7224 */ /* 0x000fe200078e001a */
[----:B------:R-:W-:Y:S03]  /*1ee50*/  MOV R43, R19 ;  /* 0x00000013002b7202 */ /* 0x000fe60000000f00 */
[----:B------:R-:W-:Y:S01]  /*1ee60*/  IMAD.MOV.U32 R26, RZ, RZ, R191 ;  /* 0x000000ffff1a7224 */ /* 0x000fe200078e00bf */
[----:B------:R-:W-:Y:S01]  /*1ee70*/  MOV R38, R195 ;  /* 0x000000c300267202 */ /* 0x000fe20000000f00 */
[----:B------:R-:W-:Y:S02]  /*1ee80*/  IMAD.MOV.U32 R40, RZ, RZ, R189 ;  /* 0x000000ffff287224 */ /* 0x000fe400078e00bd */
[-C--:B------:R-:W-:Y:S01]  /*1ee90*/  HMMA.16816.F32 R188, R208, R186.reuse, R44 ;  /* 0x000000bad0bc723c */ /* 0x080fe2000000182c */
[----:B------:R-:W-:Y:S06]  /*1eea0*/  IMAD.MOV.U32 R19, RZ, RZ, R196 ;  /* 0x000000ffff137224 */ /* 0x000fec00078e00c4 */
[----:B------:R-:W-:Y:S01]  /*1eeb0*/  IMAD.MOV.U32 R46, RZ, RZ, R18 ;  /* 0x000000ffff2e7224 */ /* 0x000fe200078e0012 */
[C---:B------:R-:W-:Y:S01]  /*1eec0*/  HMMA.16816.F32 R184, R140.reuse, R186, R48 ;  /* 0x000000ba8cb8723c */ /* 0x040fe20000001830 */
[----:B------:R-:W-:Y:S03]  /*1eed0*/  IMAD.MOV.U32 R18, RZ, RZ, R197 ;  /* 0x000000ffff127224 */ /* 0x000fe600078e00c5 */
[----:B------:R-:W-:Y:S01]  /*1eee0*/  MOV R47, R29 ;  /* 0x0000001d002f7202 */ /* 0x000fe20000000f00 */
[----:B------:R-:W-:Y:S02]  /*1eef0*/  IMAD.MOV.U32 R29, RZ, RZ, R22 ;  /* 0x000000ffff1d7224 */ /* 0x000fe400078e0016 */
[----:B------:R-:W-:Y:S01]  /*1ef00*/  IMAD.MOV.U32 R22, RZ, RZ, R207 ;  /* 0x000000ffff167224 */ /* 0x000fe200078e00cf */
        /* <DEDUP_REMOVED lines=17> */
[----:B------:R-:W-:Y:S07]  /*1f020*/  MOV R132, R137 ;  /* 0x0000008900847202 */ /* 0x000fee0000000f00 */
[C---:B------:R-:W-:Y:S07]  /*1f030*/  HMMA.16816.F32 R96, R140.reuse, R6, R96 ;  /* 0x000000068c60723c */ /* 0x040fee0000001860 */
[----:B------:R-:W-:Y:S01]  /*1f040*/  FADD.FTZ R7, R42, R2 ;  /* 0x000000022a077221 */ /* 0x000fe20000010000 */
        /* <DEDUP_REMOVED lines=8> */
[----:B------:R-:W-:Y:S01]  /*1f0d0*/  FADD.FTZ R2, R35, R6 ;  /* 0x0000000623027221 */ /* 0x000fe20000010000 */
[-C--:B------:R-:W-:Y:S03]  /*1f0e0*/  HMMA.16816.F32 R108, R208, R10.reuse, R108 ;  /* 0x0000000ad06c723c */ /* 0x080fe6000000186c */
[----:B------:R-:W-:Y:S02]  /*1f0f0*/  FADD.FTZ R0, R28, R5 ;  /* 0x000000051c007221 */ /* 0x000fe40000010000 */
[----:B------:R-:W-:Y:S02]  /*1f100*/  FADD.FTZ R3, R30, R3 ;  /* 0x000000031e037221 */ /* 0x000fe40000010000 */
[----:B------:R-:W-:Y:S01]  /*1f110*/  FADD.FTZ R4, R29, R4 ;  /* 0x000000041d047221 */ /* 0x000fe20000010000 */
[C---:B------:R-:W-:Y:S01]  /*1f120*/  HMMA.16816.F32 R112, R140.reuse, R10, R112 ;  /* 0x0000000a8c70723c */ /* 0x040fe20000001870 */
[----:B------:R-:W-:Y:S03]  /*1f130*/  FADD.FTZ R2, R31, R2 ;  /* 0x000000021f027221 */ /* 0x000fe60000010000 */
[----:B------:R-:W-:Y:S02]  /*1f140*/  FADD.FTZ R5, R24, R0 ;  /* 0x0000000018057221 */ /* 0x000fe40000010000 */
[----:B------:R-:W-:Y:S02]  /*1f150*/  FADD.FTZ R3, R218, R3 ;  /* 0x00000003da037221 */ /* 0x000fe40000010000 */
[----:B------:R-:W-:Y:S01]  /*1f160*/  FADD.FTZ R0, R25, R4 ;  /* 0x0000000419007221 */ /* 0x000fe20000010000 */
[-C--:B----4-:R-:W-:Y:S03]  /*1f170*/  HMMA.16816.F32 R116, R140, R12.reuse, R116 ;  /* 0x0000000c8c74723c */ /* 0x090fe60000001874 */
        /* <DEDUP_REMOVED lines=12> */
[----:B------:R-:W-:Y:S01]  /*1f240*/  HMMA.16816.F32 R128, R140, R14, R128 ;  /* 0x0000000e8c80723c */ /* 0x000fe20000001880 */
[----:B------:R-:W-:Y:S01]  /*1f250*/  FADD.FTZ R2, R16, R2 ;  /* 0x0000000210027221 */ /* 0x000fe20000010000 */
[----:B------:R1:W-:Y:S02]  /*1f260*/  STL [R1+0x10], R4 ;  /* 0x0000100401007387 */ /* 0x0003e40000100800 */
[----:B------:R-:W-:Y:S02]  /*1f270*/  FADD.FTZ R0, R216, R0 ;  /* 0x00000000d8007221 */ /* 0x000fe40000010000 */
[----:B------:R1:W-:Y:S01]  /*1f280*/  STL [R1+0x48], R3 ;  /* 0x0000480301007387 */ /* 0x0003e20000100800 */
[----:B------:R-:W-:Y:S02]  /*1f290*/  FADD.FTZ R2, R19, R2 ;  /* 0x0000000213027221 */ /* 0x000fe40000010000 */
[----:B------:R-:W-:Y:S03]  /*1f2a0*/  FADD.FTZ R0, R138, R0 ;  /* 0x000000008a007221 */ /* 0x000fe60000010000 */
[----:B------:R1:W-:Y:S01]  /*1f2b0*/  STL [R1+0x4c], R2 ;  /* 0x00004c0201007387 */ /* 0x0003e20000100800 */
[----:B------:R-:W-:Y:S02]  /*1f2c0*/  FADD.FTZ R0, R139, R0 ;  /* 0x000000008b007221 */ /* 0x000fe40000010000 */
[----:B------:R-:W-:Y:S02]  /*1f2d0*/  IMAD.MOV.U32 R140, RZ, RZ, R134 ;  /* 0x000000ffff8c7224 */ /* 0x000fe400078e0086 */
[----:B------:R-:W-:Y:S01]  /*1f2e0*/  IMAD.MOV.U32 R139, RZ, RZ, R135 ;  /* 0x000000ffff8b7224 */ /* 0x000fe200078e0087 */
[----:B------:R1:W-:Y:S02]  /*1f2f0*/  STL [R1+0x50], R0 ;  /* 0x0000500001007387 */ /* 0x0003e40000100800 */
[----:B-1---5:R-:W-:-:S05]  /*1f300*/  @P0 BRA `(.L_x_734) ;  /* 0xffff9e8000000947 */ /* 0x022fca000383ffff */
.L_x_733:
        /* <DEDUP_REMOVED lines=122> */
[----:B------:R-:W-:Y:S01]  /*1fab0*/  MOV R0, 0x3f800000 ;  /* 0x3f80000000007802 */ /* 0x000fe20000000f00 */
[C---:B----4-:R-:W-:Y:S01]  /*1fac0*/  FMUL.FTZ R48, R3.reuse, R87 ;  /* 0x0000005703307220 */ /* 0x050fe20000410000 */
[----:B-1----:R-:W-:Y:S01]  /*1fad0*/  SHF.R.S32.HI R87, RZ, 0x1f, R85 ;  /* 0x0000001fff577819 */ /* 0x002fe20000011455 */
[C---:B------:R-:W-:Y:S01]  /*1fae0*/  FMUL.FTZ R150, R3.reuse, R150 ;  /* 0x0000009603967220 */ /* 0x040fe20000410000 */
[----:B------:R-:W-:Y:S01]  /*1faf0*/  F2FP.PACK_AB R32, R32, R116 ;  /* 0x000000742020723e */ /* 0x000fe200000000ff */
[----:B------:R-:W-:Y:S01]  /*1fb00*/  FMUL.FTZ R5, R3, R151 ;  /* 0x0000009703057220 */ /* 0x000fe20000410000 */
[-C--:B------:R-:W-:Y:S01]  /*1fb10*/  LEA.HI R26, R87, R85.reuse, RZ, 0x2 ;  /* 0x00000055571a7211 */ /* 0x080fe200078f10ff */
[----:B------:R-:W1:Y:S01]  /*1fb20*/  @P0 MUFU.RCP R0, R138 ;  /* 0x0000008a00000308 */ /* 0x000e620000001000 */
[----:B------:R-:W-:Y:S01]  /*1fb30*/  FMUL.FTZ R154, R3, R154 ;  /* 0x0000009a039a7220 */ /* 0x000fe20000410000 */
[----:B------:R-:W-:Y:S01]  /*1fb40*/  LEA.HI R84, R87, R85, RZ, 0x5 ;  /* 0x0000005557547211 */ /* 0x000fe200078f28ff */
[----:B------:R-:W-:Y:S01]  /*1fb50*/  FMUL.FTZ R7, R3, R155 ;  /* 0x0000009b03077220 */ /* 0x000fe20000410000 */
[----:B------:R-:W-:Y:S01]  /*1fb60*/  F2FP.PACK_AB R5, R5, R150 ;  /* 0x000000960505723e */ /* 0x000fe200000000ff */
[C---:B------:R-:W-:Y:S01]  /*1fb70*/  FMUL.FTZ R166, R3.reuse, R166 ;  /* 0x000000a603a67220 */ /* 0x040fe20000410000 */
[----:B------:R-:W-:Y:S01]  /*1fb80*/  SHF.R.S32.HI R40, RZ, 0x5, R84 ;  /* 0x00000005ff287819 */ /* 0x000fe20000011454 */
[----:B------:R-:W-:Y:S01]  /*1fb90*/  FMUL.FTZ R11, R3, R167 ;  /* 0x000000a7030b7220 */ /* 0x000fe20000410000 */
[----:B------:R-:W-:Y:S01]  /*1fba0*/  F2FP.PACK_AB R7, R7, R154 ;  /* 0x0000009a0707723e */ /* 0x000fe200000000ff */
[----:B------:R-:W-:Y:S01]  /*1fbb0*/  FMUL.FTZ R170, R3, R170 ;  /* 0x000000aa03aa7220 */ /* 0x000fe20000410000 */
        /* <DEDUP_REMOVED lines=139> */
[----:B------:R-:W-:Y:S02]  /*20470*/  F2FP.PACK_AB R29, R123, R29 ;  /* 0x0000001d7b1d723e */ /* 0x000fe400000000ff */
        /* <DEDUP_REMOVED lines=11> */
[----:B------:R1:W-:Y:S02]  /*20530*/  STS [R0+0x400], R5 ;  /* 0x0004000500007388 */ /* 0x0003e40000000800 */
        /* <DEDUP_REMOVED lines=8> */
[----:B------:R4:W-:Y:S01]  /*205c0*/  STS [R0+0x2400], R8 ;  /* 0x0024000800007388 */ /* 0x0009e20000000800 */
[----:B-1----:R-:W-:-:S03]  /*205d0*/  MOV R5, 0x40 ;  /* 0x0000004000057802 */ /* 0x002fc60000000f00 */
[----:B------:R-:W-:Y:S01]  /*205e0*/  STS [R2+0x2000], R10 ;  /* 0x0020000a02007388 */ /* 0x000fe20000000800 */
[----:B------:R-:W-:-:S03]  /*205f0*/  SEL R5, R5, 0xffffffc0, !P2 ;  /* 0xffffffc005057807 */ /* 0x000fc60005000000 */
[----:B------:R1:W-:Y:S01]  /*20600*/  STS [R2+0x2400], R13 ;  /* 0x0024000d02007388 */ /* 0x0003e20000000800 */
        /* <DEDUP_REMOVED lines=10> */
[----:B------:R3:W-:Y:S04]  /*206b0*/  STS [R3+0x400], R14 ;  /* 0x0004000e03007388 */ /* 0x0007e80000000800 */
[----:B------:R-:W-:Y:S01]  /*206c0*/  STS [R4+0x2000], R16 ;  /* 0x0020001004007388 */ /* 0x000fe20000000800 */
[----:B-1----:R-:W-:-:S03]  /*206d0*/  MOV R13, 0x7f800000 ;  /* 0x7f800000000d7802 */ /* 0x002fc60000000f00 */
        /* <DEDUP_REMOVED lines=86> */
[----:B---34-:R-:W3:Y:S01]  /*20c40*/  S2R R3, SR_TID.X ;  /* 0x0000000000037919 */ /* 0x018ee20000002100 */
[----:B------:R-:W-:-:S04]  /*20c50*/  SHF.R.S32.HI R2, RZ, 0x1f, R40 ;  /* 0x0000001fff027819 */ /* 0x000fc80000011428 */
[----:B------:R-:W-:-:S04]  /*20c60*/  LEA.HI R2, R2, R40, RZ, 0x2 ;  /* 0x0000002802027211 */ /* 0x000fc800078f10ff */
[----:B------:R-:W-:-:S05]  /*20c70*/  LOP3.LUT R2, R2, 0xffffffc, RZ, 0xc0, !PT ;  /* 0x0ffffffc02027812 */ /* 0x000fca00078ec0ff */
[----:B------:R-:W-:Y:S01]  /*20c80*/  IMAD.IADD R2, R40, 0x1, -R2 ;  /* 0x0000000128027824 */ /* 0x000fe200078e0a02 */
[----:B---3--:R-:W-:-:S04]  /*20c90*/  SHF.R.S32.HI R0, RZ, 0x1f, R3 ;  /* 0x0000001fff007819 */ /* 0x008fc80000011403 */
[----:B------:R-:W-:-:S04]  /*20ca0*/  LEA.HI R0, R0, R3, RZ, 0x5 ;  /* 0x0000000300007211 */ /* 0x000fc800078f28ff */
[----:B------:R-:W-:-:S05]  /*20cb0*/  LOP3.LUT R0, R0, 0xffffffe0, RZ, 0xc0, !PT ;  /* 0xffffffe000007812 */ /* 0x000fca00078ec0ff */
[----:B------:R-:W-:-:S05]  /*20cc0*/  IMAD.IADD R0, R3, 0x1, -R0 ;  /* 0x0000000103007824 */ /* 0x000fca00078e0a00 */
[----:B------:R-:W-:-:S04]  /*20cd0*/  SHF.R.S32.HI R3, RZ, 0x1f, R0 ;  /* 0x0000001fff037819 */ /* 0x000fc80000011400 */
[----:B------:R-:W-:-:S04]  /*20ce0*/  LEA.HI R0, R3, R0, RZ, 0x2 ;  /* 0x0000000003007211 */ /* 0x000fc800078f10ff */
[----:B------:R-:W-:-:S05]  /*20cf0*/  SHF.R.S32.HI R0, RZ, 0x2, R0 ;  /* 0x00000002ff007819 */ /* 0x000fca0000011400 */
[----:B------:R-:W-:-:S05]  /*20d00*/  IMAD R0, R2, 0x10, R0 ;  /* 0x0000001002007824 */ /* 0x000fca00078e0200 */
        /* <DEDUP_REMOVED lines=31> */
.L_x_738:
[----:B---34-:R-:W-:Y:S05]  /*20f00*/  BSYNC B0 ;  /* 0x0000000000007941 */ /* 0x018fea0003800000 */
.L_x_737:
        /* <DEDUP_REMOVED lines=36> */
.L_x_740:
[----:B----4-:R-:W-:Y:S05]  /*21150*/  BSYNC B0 ;  /* 0x0000000000007941 */ /* 0x010fea0003800000 */
.L_x_739:
        /* <DEDUP_REMOVED lines=18> */
.L_x_742:
[----:B------:R-:W-:Y:S05]  /*21280*/  BSYNC B0 ;  /* 0x0000000000007941 */ /* 0x000fea0003800000 */
.L_x_741:
        /* <DEDUP_REMOVED lines=18> */
.L_x_744:
[----:B------:R-:W-:Y:S05]  /*213b0*/  BSYNC B0 ;  /* 0x0000000000007941 */ /* 0x000fea0003800000 */
.L_x_743:
        /* <DEDUP_REMOVED lines=18> */
.L_x_746:
[----:B------:R-:W-:Y:S05]  /*214e0*/  BSYNC B0 ;  /* 0x0000000000007941 */ /* 0x000fea0003800000 */
.L_x_745:
        /* <DEDUP_REMOVED lines=18> */
.L_x_748:
[----:B------:R-:W-:Y:S05]  /*21610*/  BSYNC B0 ;  /* 0x0000000000007941 */ /* 0x000fea0003800000 */
.L_x_747:
        /* <DEDUP_REMOVED lines=18> */
.L_x_750:
[----:B------:R-:W-:Y:S05]  /*21740*/  BSYNC B0 ;  /* 0x0000000000007941 */ /* 0x000fea0003800000 */
.L_x_749:
        /* <DEDUP_REMOVED lines=18> */
.L_x_752:
[----:B------:R-:W-:Y:S05]  /*21870*/  BSYNC B0 ;  /* 0x0000000000007941 */ /* 0x000fea0003800000 */
.L_x_751:
        /* <DEDUP_REMOVED lines=19> */
.L_x_753:
        /* <DEDUP_REMOVED lines=13> */
.L_x_2384:


//--------------------- .text._ZN5flash16flash_fwd_kernelI23Flash_fwd_kernel_traitsILi128ELi128ELi64ELi4ELb0ELb0EN7cutlass6half_tE19Flash_kernel_traitsILi128ELi128ELi64ELi4ES3_EELb0ELb0ELb1ELb1ELb0ELb0ELb1ELb0EEEvNS_16Flash_fwd_paramsE --------------------------
	.section	.text._ZN5flash16flash_fwd_kernelI23Flash_fwd_kernel_traitsILi128ELi128ELi64ELi4ELb0ELb0EN7cutlass6half_tE19Flash_kernel_traitsILi128ELi128ELi64ELi4ES3_EELb0ELb0ELb1ELb1ELb0ELb0ELb1ELb0EEEvNS_16Flash_fwd_paramsE,"ax",@progbits
	.sectioninfo	@"SHI_REGISTERS=255"
	.align	128
        .global         _ZN5flash16flash_fwd_kernelI23Flash_fwd_kernel_traitsILi128ELi128ELi64ELi4ELb0ELb0EN7cutlass6half_tE19Flash_kernel_traitsILi128ELi128ELi64ELi4ES3_EELb0ELb0ELb1ELb1ELb0ELb0ELb1ELb0EEEvNS_16Flash_fwd_paramsE
        .type           _ZN5flash16flash_fwd_kernelI23Flash_fwd_kernel_traitsILi128ELi128ELi64ELi4ELb0ELb0EN7cutlass6half_tE19Flash_kernel_traitsILi128ELi128ELi64ELi4ES3_EELb0ELb0ELb1ELb1ELb0ELb0ELb1ELb0EEEvNS_16Flash_fwd_paramsE,@function
        .size           _ZN5flash16flash_fwd_kernelI23Flash_fwd_kernel_traitsILi128ELi128ELi64ELi4ELb0ELb0EN7cutlass6half_tE19Flash_kernel_traitsILi128ELi128ELi64ELi4ES3_EELb0ELb0ELb1ELb1ELb0ELb0ELb1ELb0EEEvNS_16Flash_fwd_paramsE,(.L_x_2385 - _ZN5flash16flash_fwd_kernelI23Flash_fwd_kernel_traitsILi128ELi128ELi64ELi4ELb0ELb0EN7cutlass6half_tE19Flash_kernel_traitsILi128ELi128ELi64ELi4ES3_EELb0ELb0ELb1ELb1ELb0ELb0ELb1ELb0EEEvNS_16Flash_fwd_paramsE)
        .other          _ZN5flash16flash_fwd_kernelI23Flash_fwd_kernel_traitsILi128ELi128ELi64ELi4ELb0ELb0EN7cutlass6half_tE19Flash_kernel_traitsILi128ELi128ELi64ELi4ES3_EELb0ELb0ELb1ELb1ELb0ELb0ELb1ELb0EEEvNS_16Flash_fwd_paramsE,@"STO_CUDA_ENTRY STV_DEFAULT"
_ZN5flash16flash_fwd_kernelI23Flash_fwd_kernel_traitsILi128ELi128ELi64ELi4ELb0ELb0EN7cutlass6half_tE19Flash_kernel_traitsILi128ELi128ELi64ELi4ES3_EELb0ELb0ELb1ELb1ELb0ELb0ELb1ELb0EEEvNS_16Flash_fwd_paramsE:
.text._ZN5flash16flash_fwd_kernelI23Flash_fwd_kernel_traitsILi128ELi128ELi64ELi4ELb0ELb0EN7cutlass6half_tE19Flash_kernel_traitsILi128ELi128ELi64ELi4ES3_EELb0ELb0ELb1ELb1ELb0ELb0ELb1ELb0EEEvNS_16Flash_fwd_paramsE:
        /* <DEDUP_REMOVED lines=56> */
.L_x_754:
[----:B-1----:R-:W-:Y:S02]  /*0380*/  ULDC UR6, c[0x0][0x218] ;  /* 0x0000860000067ab9 */ /* 0x002fe40000000800 */
.L_x_755:
        /* <DEDUP_REMOVED lines=120> */
.L_x_758:
[----:B------:R-:W-:Y:S05]  /*0b10*/  BSYNC B0 ;  /* 0x0000000000007941 */ /* 0x000fea0003800000 */
.L_x_757:
        /* <DEDUP_REMOVED lines=18> */
.L_x_760:
[----:B------:R-:W-:Y:S05]  /*0c40*/  BSYNC B0 ;  /* 0x0000000000007941 */ /* 0x000fea0003800000 */
.L_x_759:
        /* <DEDUP_REMOVED lines=18> */
.L_x_762:
[----:B------:R-:W-:Y:S05]  /*0d70*/  BSYNC B0 ;  /* 0x0000000000007941 */ /* 0x000fea0003800000 */
.L_x_761:
        /* <DEDUP_REMOVED lines=18> */
.L_x_764:
[----:B------:R-:W-:Y:S05]  /*0ea0*/  BSYNC B0 ;  /* 0x0000000000007941 */ /* 0x000fea0003800000 */
.L_x_763:
        /* <DEDUP_REMOVED lines=18> */
.L_x_766:
[----:B------:R-:W-:Y:S05]  /*0fd0*/  BSYNC B0 ;  /* 0x0000000000007941 */ /* 0x000fea0003800000 */
.L_x_765:
        /* <DEDUP_REMOVED lines=18> */
.L_x_768:
[----:B------:R-:W-:Y:S05]  /*1100*/  BSYNC B0 ;  /* 0x0000000000007941 */ /* 0x000fea0003800000 */
.L_x_767:
        /* <DEDUP_REMOVED lines=18> */
.L_x_770:
[----:B------:R-:W-:Y:S05]  /*1230*/  BSYNC B0 ;  /* 0x0000000000007941 */ /* 0x000fea0003800000 */
.L_x_769:
        /* <DEDUP_REMOVED lines=18> */
.L_x_772:
[----:B------:R-:W-:Y:S05]  /*1360*/  BSYNC B0 ;  /* 0x0000000000007941 */ /* 0x000fea0003800000 */
.L_x_771:
        /* <DEDUP_REMOVED lines=67> */
.L_x_756:
        /* <DEDUP_REMOVED lines=33> */
.L_x_773:
        /* <DEDUP_REMOVED lines=45> */
.L_x_774:
        /* <DEDUP_REMOVED lines=95> */
.L_x_776:
[----:B------:R-:W-:Y:S05]  /*2270*/  BSYNC B0 ;  /* 0x0000000000007941 */ /* 0x000fea0003800000 */
.L_x_775:
        /* <DEDUP_REMOVED lines=29> */
.L_x_778:
[----:B------:R-:W-:Y:S05]  /*2450*/  BSYNC B0 ;  /* 0x0000000000007941 */ /* 0x000fea0003800000 */
.L_x_777:
        /* <DEDUP_REMOVED lines=29> */
.L_x_780:
[----:B------:R-:W-:Y:S05]  /*2630*/  BSYNC B0 ;  /* 0x0000000000007941 */ /* 0x000fea0003800000 */
.L_x_779:
        /* <DEDUP_REMOVED lines=29> */
.L_x_782:
[----:B------:R-:W-:Y:S05]  /*2810*/  BSYNC B0 ;  /* 0x0000000000007941 */ /* 0x000fea0003800000 */
.L_x_781:
        /* <DEDUP_REMOVED lines=29> */
.L_x_784:
[----:B------:R-:W-:Y:S05]  /*29f0*/  BSYNC B0 ;  /* 0x0000000000007941 */ /* 0x000fea0003800000 */
.L_x_783:
        /* <DEDUP_REMOVED lines=29> */
.L_x_786:
[----:B------:R-:W-:Y:S05]  /*2bd0*/  BSYNC B0 ;  /* 0x0000000000007941 */ /* 0x000fea0003800000 */
.L_x_785:
        /* <DEDUP_REMOVED lines=29> */
.L_x_788:
[----:B------:R-:W-:Y:S05]  /*2db0*/  BSYNC B0 ;  /* 0x0000000000007941 */ /* 0x000fea0003800000 */
.L_x_787:
        /* <DEDUP_REMOVED lines=33> */
.L_x_790:
[----:B------:R-:W-:Y:S05]  /*2fd0*/  BSYNC B0 ;  /* 0x0000000000007941 */ /* 0x000fea0003800000 */
.L_x_789:
        /* <DEDUP_REMOVED lines=32> */
.L_x_792:
[----:B------:R-:W-:Y:S05]  /*31e0*/  BSYNC B0 ;  /* 0x0000000000007941 */ /* 0x000fea0003800000 */
.L_x_791:
        /* <DEDUP_REMOVED lines=25> */
.L_x_794:
[----:B------:R-:W-:Y:S05]  /*3380*/  BSYNC B0 ;  /* 0x0000000000007941 */ /* 0x000fea0003800000 */
.L_x_793:
        /* <DEDUP_REMOVED lines=24> */
.L_x_796:
[----:B------:R-:W-:Y:S05]  /*3510*/  BSYNC B0 ;  /* 0x0000000000007941 */ /* 0x000fea0003800000 */
.L_x_795:
        /* <DEDUP_REMOVED lines=26> */
.L_x_798:
[----:B------:R-:W-:Y:S05]  /*36c0*/  BSYNC B0 ;  /* 0x0000000000007941 */ /* 0x000fea0003800000 */
.L_x_797:
        /* <DEDUP_REMOVED lines=66> */
.L_x_800:
[----:B--2---:R-:W-:Y:S05]  /*3af0*/  BSYNC B0 ;  /* 0x0000000000007941 */ /* 0x004fea0003800000 */
.L_x_799:
        /* <DEDUP_REMOVED lines=27> */
.L_x_802:
[----:B------:R-:W-:Y:S05]  /*3cb0*/  BSYNC B0 ;  /* 0x0000000000007941 */ /* 0x000fea0003800000 */
.L_x_801:
        /* <DEDUP_REMOVED lines=26> */
.L_x_804:
[----:B------:R-:W-:Y:S05]  /*3e60*/  BSYNC B0 ;  /* 0x0000000000007941 */ /* 0x000fea0003800000 */
.L_x_803:
        /* <DEDUP_REMOVED lines=28> */
.L_x_806:
[----:B------:R-:W-:Y:S05]  /*4030*/  BSYNC B0 ;  /* 0x0000000000007941 */ /* 0x000fea0003800000 */
.L_x_805:
        /* <DEDUP_REMOVED lines=23> */
[----:B------:R-:W-:-:S02]  /*41b0*/  LOP3.LUT R199, R6, R5, RZ, 0x3c, !PT ;  /* 0x0000000506c77212 */ /* 0x000fc400078e3cff */
[----:B------:R-:W-:Y:S01]  /*41c0*/  LEA R5, R124, UR13, 0x4 ;  /* 0x0000000d7c057c11 */ /* 0x000fe2000f8e20ff */
        /* <DEDUP_REMOVED lines=11> */
[----:B------:R-:W-:-:S02]  /*4280*/  IMAD R7, R3, 0x40, R126 ;  /* 0x0000004003077824 */ /* 0x000fc400078e027e */
[----:B------:R-:W5:Y:S01]  /*4290*/  LDSM.16.M88.4 R16, [R220+0x8800] ;  /* 0x00880000dc10783b */ /* 0x000f620000000200 */
[----:B------:R-:W-:Y:S01]  /*42a0*/  IMAD.MOV.U32 R0, RZ, RZ, 0x40 ;  /* 0x00000040ff007424 */ /* 0x000fe200078e00ff */
[----:B------:R-:W-:Y:S01]  /*42b0*/  IADD3 R238, R231, 0x800, RZ ;  /* 0x00000800e7ee7810 */ /* 0x000fe20007ffe0ff */
[C---:B------:R-:W-:Y:S01]  /*42c0*/  IMAD R230, R2.reuse, 0x2, R227 ;  /* 0x0000000202e67824 */ /* 0x040fe200078e02e3 */
[----:B------:R-:W2:Y:S01]  /*42d0*/  LDSM.16.M88.4 R32, [R220+0x9000] ;  /* 0x00900000dc20783b */ /* 0x000ea20000000200 */
[C---:B------:R-:W-:Y:S01]  /*42e0*/  IADD3 R132, R7.reuse, 0x20, RZ ;  /* 0x0000002007847810 */ /* 0x040fe20007ffe0ff */
[----:B------:R-:W-:Y:S01]  /*42f0*/  IMAD R229, R2, 0x2, R228 ;  /* 0x0000000202e57824 */ /* 0x000fe200078e02e4 */
[C---:B------:R-:W-:Y:S01]  /*4300*/  IADD3 R133, R7.reuse, 0x21, RZ ;  /* 0x0000002107857810 */ /* 0x040fe20007ffe0ff */
[----:B------:R-:W3:Y:S01]  /*4310*/  LDSM.16.M88.4 R44, [R220+0x9800] ;  /* 0x00980000dc2c783b */ /* 0x000ee20000000200 */
[----:B------:R-:W-:Y:S02]  /*4320*/  SEL R0, R0, 0xffffffc0, !P2 ;  /* 0xffffffc000007807 */ /* 0x000fe40005000000 */
[C---:B------:R-:W-:Y:S01]  /*4330*/  IADD3 R134, R7.reuse, 0x28, RZ ;  /* 0x0000002807867810 */ /* 0x040fe20007ffe0ff */
[----:B------:R-:W4:Y:S01]  /*4340*/  LDSM.16.M88.4 R20, [R227] ;  /* 0x00000000e314783b */ /* 0x000f220000000200 */
[C---:B------:R-:W-:Y:S01]  /*4350*/  IADD3 R136, R7.reuse, 0x29, RZ ;  /* 0x0000002907887810 */ /* 0x040fe20007ffe0ff */
[----:B------:R-:W-:Y:S01]  /*4360*/  IMAD.IADD R226, R220, 0x1, R0 ;  /* 0x00000001dce27824 */ /* 0x000fe200078e0200 */
[C---:B------:R-:W-:Y:S01]  /*4370*/  IADD3 R135, R7.reuse, 0x30, RZ ;  /* 0x0000003007877810 */ /* 0x040fe20007ffe0ff */
[----:B------:R-:W-:Y:S01]  /*4380*/  LDSM.16.M88.4 R40, [R231] ;  /* 0x00000000e728783b */ /* 0x000fe20000000200 */
[----:B------:R-:W-:Y:S01]  /*4390*/  IMAD.IADD R225, R0, 0x1, R231 ;  /* 0x0000000100e17824 */ /* 0x000fe200078e02e7 */
[----:B------:R-:W-:-:S02]  /*43a0*/  IADD3 R139, R7, 0x31, RZ ;  /* 0x00000031078b7810 */ /* 0x000fc40007ffe0ff */
[----:B------:R-:W-:Y:S01]  /*43b0*/  LDSM.16.M88.4 R28, [R231+0x1000] ;  /* 0x00100000e71c783b */ /* 0x000fe20000000200 */
[C---:B------:R-:W-:Y:S02]  /*43c0*/  IADD3 R138, R7.reuse, 0x38, RZ ;  /* 0x00000038078a7810 */ /* 0x040fe40007ffe0ff */
[----:B------:R-:W-:Y:S01]  /*43d0*/  IADD3 R137, R7, 0x39, RZ ;  /* 0x0000003907897810 */ /* 0x000fe20007ffe0ff */
[----:B------:R-:W-:Y:S01]  /*43e0*/  LDSM.16.M88.4 R36, [R231+0x800] ;  /* 0x00080000e724783b */ /* 0x000fe20000000200 */
[C---:B------:R-:W-:Y:S02]  /*43f0*/  IADD3 R237, R231.reuse, 0x1000, RZ ;  /* 0x00001000e7ed7810 */ /* 0x040fe40007ffe0ff */
[C---:B------:R-:W-:Y:S01]  /*4400*/  IADD3 R236, R231.reuse, 0x1800, RZ ;  /* 0x00001800e7ec7810 */ /* 0x040fe20007ffe0ff */
[----:B------:R-:W-:Y:S01]  /*4410*/  LDSM.16.M88.4 R24, [R231+0x1800] ;  /* 0x00180000e718783b */ /* 0x000fe20000000200 */
[C---:B------:R-:W-:Y:S02]  /*4420*/  IADD3 R235, R231.reuse, 0x2000, RZ ;  /* 0x00002000e7eb7810 */ /* 0x040fe40007ffe0ff */
[C---:B------:R-:W-:Y:S01]  /*4430*/  IADD3 R234, R231.reuse, 0x2800, RZ ;  /* 0x00002800e7ea7810 */ /* 0x040fe20007ffe0ff */
[----:B------:R-:W-:Y:S01]  /*4440*/  LDSM.16.M88.4 R96, [R226+0x9800] ;  /* 0x00980000e260783b */ /* 0x000fe20000000200 */
[----:B------:R-:W-:-:S02]  /*4450*/  IADD3 R233, R231, 0x3000, RZ ;  /* 0x00003000e7e97810 */ /* 0x000fc40007ffe0ff */
[----:B------:R-:W-:Y:S01]  /*4460*/  IADD3 R232, R231, 0x3800, RZ ;  /* 0x00003800e7e87810 */ /* 0x000fe20007ffe0ff */
[C---:B-1----:R-:W-:Y:S01]  /*4470*/  HMMA.16816.F32 R52, R8.reuse, R12, RZ ;  /* 0x0000000c0834723c */ /* 0x042fe200000018ff */
[----:B------:R-:W-:Y:S04]  /*4480*/  LDSM.16.M88.4 R48, [R226+0x8000] ;  /* 0x00800000e230783b */ /* 0x000fe80000000200 */
[----:B------:R-:W-:Y:S03]  /*4490*/  LDSM.16.M88.4 R60, [R226+0x9000] ;  /* 0x00900000e23c783b */ /* 0x000fe60000000200 */
[C---:B------:R-:W-:Y:S08]  /*44a0*/  HMMA.16816.F32 R72, R8.reuse, R14, RZ ;  /* 0x0000000e0848723c */ /* 0x040ff000000018ff */
[C---:B-----5:R-:W-:Y:S08]  /*44b0*/  HMMA.16816.F32 R56, R8.reuse, R16, RZ ;  /* 0x000000100838723c */ /* 0x060ff000000018ff */
[C---:B--2---:R-:W-:Y:S08]  /*44c0*/  HMMA.16816.F32 R64, R8.reuse, R32, RZ ;  /* 0x000000200840723c */ /* 0x044ff000000018ff */
[C---:B---3--:R-:W-:Y:S08]  /*44d0*/  HMMA.16816.F32 R68, R8.reuse, R44, RZ ;  /* 0x0000002c0844723c */ /* 0x048ff000000018ff */
[C---:B------:R-:W-:Y:S08]  /*44e0*/  HMMA.16816.F32 R76, R8.reuse, R18, RZ ;  /* 0x00000012084c723c */ /* 0x040ff000000018ff */
[C---:B------:R-:W-:Y:S08]  /*44f0*/  HMMA.16816.F32 R84, R8.reuse, R34, RZ ;  /* 0x000000220854723c */ /* 0x040ff000000018ff */
[----:B------:R-:W-:Y:S01]  /*4500*/  HMMA.16816.F32 R80, R8, R46, RZ ;  /* 0x0000002e0850723c */ /* 0x000fe200000018ff */
[----:B------:R-:W1:Y:S07]  /*4510*/  LDSM.16.M88.4 R8, [R228+0x2000] ;  /* 0x00200000e408783b */ /* 0x000e6e0000000200 */
[C---:B----4-:R-:W-:Y:S08]  /*4520*/  HMMA.16816.F32 R116, R20.reuse, R12, RZ ;  /* 0x0000000c1474723c */ /* 0x050ff000000018ff */
[C---:B------:R-:W-:Y:S01]  /*4530*/  HMMA.16816.F32 R120, R20.reuse, R14, RZ ;  /* 0x0000000e1478723c */ /* 0x040fe200000018ff */
[----:B------:R-:W2:Y:S07]  /*4540*/  LDSM.16.M88.4 R12, [R228] ;  /* 0x00000000e40c783b */ /* 0x000eae0000000200 */
[C---:B------:R-:W-:Y:S08]  /*4550*/  HMMA.16816.F32 R100, R20.reuse, R32, RZ ;  /* 0x000000201464723c */ /* 0x040ff000000018ff */
[C---:B------:R-:W-:Y:S08]  /*4560*/  HMMA.16816.F32 R108, R20.reuse, R34, RZ ;  /* 0x00000022146c723c */ /* 0x040ff000000018ff */
[C---:B------:R-:W-:Y:S08]  /*4570*/  HMMA.16816.F32 R104, R20.reuse, R16, RZ ;  /* 0x000000101468723c */ /* 0x040ff000000018ff */
[C---:B------:R-:W-:Y:S01]  /*4580*/  HMMA.16816.F32 R112, R20.reuse, R18, RZ ;  /* 0x000000121470723c */ /* 0x040fe200000018ff */
[----:B------:R-:W3:Y:S07]  /*4590*/  LDSM.16.M88.4 R16, [R230+0x2000] ;  /* 0x00200000e610783b */ /* 0x000eee0000000200 */
[C---:B------:R-:W-:Y:S08]  /*45a0*/  HMMA.16816.F32 R88, R20.reuse, R44, RZ ;  /* 0x0000002c1458723c */ /* 0x040ff000000018ff */
[----:B------:R-:W-:Y:S01]  /*45b0*/  HMMA.16816.F32 R92, R20, R46, RZ ;  /* 0x0000002e145c723c */ /* 0x000fe200000018ff */
[----:B------:R-:W4:Y:S07]  /*45c0*/  LDSM.16.M88.4 R44, [R226+0x8800] ;  /* 0x00880000e22c783b */ /* 0x000f2e0000000200 */
[C---:B-1----:R-:W-:Y:S08]  /*45d0*/  HMMA.16816.F32 R20, R8.reuse, R40, R52 ;  /* 0x000000280814723c */ /* 0x042ff00000001834 */
[C---:B------:R-:W-:Y:S08]  /*45e0*/  HMMA.16816.F32 R52, R8.reuse, R28, R64 ;  /* 0x0000001c0834723c */ /* 0x040ff00000001840 */
[C---:B------:R-:W-:Y:S08]  /*45f0*/  HMMA.16816.F32 R64, R8.reuse, R42, R72 ;  /* 0x0000002a0840723c */ /* 0x040ff00000001848 */
[----:B------:R-:W-:Y:S08]  /*4600*/  HMMA.16816.F32 R72, R8, R30, R84 ;  /* 0x0000001e0848723c */ /* 0x000ff00000001854 */
[C---:B--2---:R-:W-:Y:S08]  /*4610*/  HMMA.16816.F32 R100, R12.reuse, R28, R100 ;  /* 0x0000001c0c64723c */ /* 0x044ff00000001864 */
[----:B------:R-:W-:Y:S07]  /*4620*/  HMMA.16816.F32 R28, R12, R30, R108 ;  /* 0x0000001e0c1c723c */ /* 0x000fee000000186c */
[----:B------:R-:W-:Y:S01]  /*4630*/  IMAD.IADD R108, R125, 0x1, R5 ;  /* 0x000000017d6c7824 */ /* 0x000fe200078e0205 */
[C---:B------:R-:W-:Y:S01]  /*4640*/  IADD3 R109, R7.reuse, 0x1, RZ ;  /* 0x00000001076d7810 */ /* 0x040fe20007ffe0ff */
[----:B------:R-:W-:Y:S01]  /*4650*/  HMMA.16816.F32 R32, R8, R36, R56 ;  /* 0x000000240820723c */ /* 0x000fe20000001838 */
[----:B------:R-:W-:-:S02]  /*4660*/  IADD3 R110, R7, 0x8, RZ ;  /* 0x00000008076e7810 */ /* 0x000fc40007ffe0ff */
[C---:B------:R-:W-:Y:S02]  /*4670*/  IADD3 R247, R108.reuse, UR4, RZ ;  /* 0x000000046cf77c10 */ /* 0x040fe4000fffe0ff */
[----:B------:R-:W-:Y:S02]  /*4680*/  IADD3 R111, R7, 0x9, RZ ;  /* 0x00000009076f7810 */ /* 0x000fe40007ffe0ff */
[----:B------:R-:W-:Y:S01]  /*4690*/  IADD3 R153, R108, 0x8, RZ ;  /* 0x000000086c997810 */ /* 0x000fe20007ffe0ff */
[C---:B------:R-:W-:Y:S01]  /*46a0*/  IMAD.IADD R3, R247.reuse, 0x1, -R7 ;  /* 0x00000001f7037824 */ /* 0x040fe200078e0a07 */
[----:B------:R-:W-:Y:S01]  /*46b0*/  HMMA.16816.F32 R56, R8, R24, R68 ;  /* 0x000000180838723c */ /* 0x000fe20000001844 */
[----:B------:R-:W-:Y:S01]  /*46c0*/  IMAD.IADD R6, R247, 0x1, -R109 ;  /* 0x00000001f7067824 */ /* 0x000fe200078e0a6d */
[----:B------:R-:W-:Y:S02]  /*46d0*/  IADD3 R242, R153, UR4, RZ ;  /* 0x0000000499f27c10 */ /* 0x000fe4000fffe0ff */
[----:B------:R-:W-:-:S02]  /*46e0*/  IABS R3, R3 ;  /* 0x0000000300037213 */ /* 0x000fc40000000000 */
[----:B------:R-:W-:Y:S02]  /*46f0*/  IADD3 R152, R108, 0x40, RZ ;  /* 0x000000406c987810 */ /* 0x000fe40007ffe0ff */
[----:B------:R-:W-:Y:S01]  /*4700*/  HMMA.16816.F32 R68, R8, R38, R76 ;  /* 0x000000260844723c */ /* 0x000fe2000000184c */
[----:B------:R-:W-:Y:S01]  /*4710*/  IMAD.MOV.U32 R5, RZ, RZ, R3 ;  /* 0x000000ffff057224 */ /* 0x000fe200078e0003 */
[----:B------:R-:W-:Y:S01]  /*4720*/  IABS R3, R6 ;  /* 0x0000000600037213 */ /* 0x000fe20000000000 */
[C---:B------:R-:W-:Y:S01]  /*4730*/  IMAD.IADD R6, R247.reuse, 0x1, -R110 ;  /* 0x00000001f7067824 */ /* 0x040fe200078e0a6e */
[----:B------:R-:W-:Y:S01]  /*4740*/  IADD3 R241, R152, UR4, RZ ;  /* 0x0000000498f17c10 */ /* 0x000fe2000fffe0ff */
[----:B------:R1:W-:Y:S03]  /*4750*/  I2F R201, R5 ;  /* 0x0000000500c97306 */ /* 0x0003e60000201400 */
[C---:B------:R-:W-:Y:S08]  /*4760*/  HMMA.16816.F32 R76, R12.reuse, R40, R116 ;  /* 0x000000280c4c723c */ /* 0x040ff00000001874 */
[----:B------:R-:W-:Y:S01]  /*4770*/  HMMA.16816.F32 R40, R12, R42, R120 ;  /* 0x0000002a0c28723c */ /* 0x000fe20000001878 */
[----:B-1----:R-:W-:Y:S01]  /*4780*/  IMAD.MOV.U32 R5, RZ, RZ, R3 ;  /* 0x000000ffff057224 */ /* 0x002fe200078e0003 */
[----:B------:R-:W-:Y:S01]  /*4790*/  IABS R3, R6 ;  /* 0x0000000600037213 */ /* 0x000fe20000000000 */
[----:B------:R-:W-:-:S04]  /*47a0*/  IMAD.IADD R6, R247, 0x1, -R111 ;  /* 0x00000001f7067824 */ /* 0x000fc800078e0a6f */
[C---:B------:R-:W-:Y:S01]  /*47b0*/  IADD3 R120, R7.reuse, 0x10, RZ ;  /* 0x0000001007787810 */ /* 0x040fe20007ffe0ff */
[----:B------:R1:W-:Y:S01]  /*47c0*/  I2F R202, R5 ;  /* 0x0000000500ca7306 */ /* 0x0003e20000201400 */
[C---:B------:R-:W-:Y:S01]  /*47d0*/  IADD3 R121, R7.reuse, 0x11, RZ ;  /* 0x0000001107797810 */ /* 0x040fe20007ffe0ff */
[----:B------:R-:W-:Y:S01]  /*47e0*/  HMMA.16816.F32 R8, R8, R26, R80 ;  /* 0x0000001a0808723c */ /* 0x000fe20000001850 */
[C---:B------:R-:W-:Y:S02]  /*47f0*/  IADD3 R122, R7.reuse, 0x18, RZ ;  /* 0x00000018077a7810 */ /* 0x040fe40007ffe0ff */
[----:B------:R-:W-:-:S05]  /*4800*/  IADD3 R123, R7, 0x19, RZ ;  /* 0x00000019077b7810 */ /* 0x000fca0007ffe0ff */
        /* <DEDUP_REMOVED lines=9> */
[----:B-1----:R-:W-:Y:S01]  /*48a0*/  IMAD.IADD R5, R247, 0x1, -R120 ;  /* 0x00000001f7057824 */ /* 0x002fe200078e0a78 */
[----:B------:R-:W1:Y:S04]  /*48b0*/  LDSM.16.M88.4 R12, [R230] ;  /* 0x00000000e60c783b */ /* 0x000e680000000200 */
[----:B------:R-:W-:-:S02]  /*48c0*/  IABS R5, R5 ;  /* 0x0000000500057213 */ /* 0x000fc40000000000 */
[C---:B---3--:R-:W-:Y:S01]  /*48d0*/  HMMA.16816.F32 R116, R16.reuse, R96, R56 ;  /* 0x000000601074723c */ /* 0x048fe20000001838 */
[C---:B--2---:R-:W-:Y:S01]  /*48e0*/  IMAD.IADD R3, R247.reuse, 0x1, -R121 ;  /* 0x00000001f7037824 */ /* 0x044fe200078e0a79 */
[----:B------:R2:W-:Y:S04]  /*48f0*/  I2F R205, R5 ;  /* 0x0000000500cd7306 */ /* 0x0005e80000201400 */
[----:B------:R-:W-:Y:S02]  /*4900*/  IABS R3, R3 ;  /* 0x0000000300037213 */ /* 0x000fe40000000000 */
[C---:B----4-:R-:W-:Y:S01]  /*4910*/  HMMA.16816.F32 R112, R16.reuse, R44, R32 ;  /* 0x0000002c1070723c */ /* 0x050fe20000001820 */
[----:B------:R-:W-:Y:S07]  /*4920*/  LDSM.16.M88.4 R32, [R225+0x1000] ;  /* 0x00100000e120783b */ /* 0x000fee0000000200 */
[----:B------:R-:W-:Y:S01]  /*4930*/  HMMA.16816.F32 R68, R16, R46, R68 ;  /* 0x0000002e1044723c */ /* 0x000fe20000001844 */
[----:B--2---:R-:W-:Y:S01]  /*4940*/  IMAD.MOV.U32 R5, RZ, RZ, R3 ;  /* 0x000000ffff057224 */ /* 0x004fe200078e0003 */
[----:B------:R-:W-:Y:S01]  /*4950*/  IABS R3, R6 ;  /* 0x0000000600037213 */ /* 0x000fe20000000000 */
[----:B------:R-:W-:-:S02]  /*4960*/  IMAD.IADD R6, R247, 0x1, -R123 ;  /* 0x00000001f7067824 */ /* 0x000fc400078e0a7b */
[----:B------:R2:W-:Y:S03]  /*4970*/  I2F R206, R5 ;  /* 0x0000000500ce7306 */ /* 0x0005e60000201400 */
[C---:B------:R-:W-:Y:S01]  /*4980*/  HMMA.16816.F32 R84, R16.reuse, R48, R20 ;  /* 0x000000301054723c */ /* 0x040fe20000001814 */
[----:B------:R-:W-:Y:S07]  /*4990*/  LDSM.16.M88.4 R20, [R225+0x800] ;  /* 0x00080000e114783b */ /* 0x000fee0000000200 */
[----:B------:R-:W-:Y:S01]  /*49a0*/  HMMA.16816.F32 R52, R16, R60, R52 ;  /* 0x0000003c1034723c */ /* 0x000fe20000001834 */
[----:B--2---:R-:W-:Y:S01]  /*49b0*/  IMAD.MOV.U32 R5, RZ, RZ, R3 ;  /* 0x000000ffff057224 */ /* 0x004fe200078e0003 */
[----:B------:R-:W-:Y:S01]  /*49c0*/  IABS R3, R6 ;  /* 0x0000000600037213 */ /* 0x000fe20000000000 */
[----:B------:R-:W-:-:S05]  /*49d0*/  IMAD.IADD R6, R247, 0x1, -R132 ;  /* 0x00000001f7067824 */ /* 0x000fca00078e0a84 */
[C---:B-1----:R-:W-:Y:S01]  /*49e0*/  HMMA.16816.F32 R80, R12.reuse, R44, R80 ;  /* 0x0000002c0c50723c */ /* 0x042fe20000001850 */
[----:B------:R1:W-:Y:S07]  /*49f0*/  I2F R207, R5 ;  /* 0x0000000500cf7306 */ /* 0x0003ee0000201400 */
[----:B------:R-:W-:Y:S08]  /*4a00*/  HMMA.16816.F32 R56, R12, R46, R36 ;  /* 0x0000002e0c38723c */ /* 0x000ff00000001824 */
[----:B------:R-:W-:Y:S01]  /*4a10*/  HMMA.16816.F32 R64, R16, R50, R64 ;  /* 0x000000321040723c */ /* 0x000fe20000001840 */
[----:B-1----:R-:W-:Y:S01]  /*4a20*/  IMAD.MOV.U32 R5, RZ, RZ, R3 ;  /* 0x000000ffff057224 */ /* 0x002fe200078e0003 */
[----:B------:R-:W-:-:S02]  /*4a30*/  IABS R3, R6 ;  /* 0x0000000600037213 */ /* 0x000fc40000000000 */
[----:B------:R-:W-:Y:S01]  /*4a40*/  IADD3 R6, R108, 0x48, RZ ;  /* 0x000000486c067810 */ /* 0x000fe20007ffe0ff */
[----:B------:R1:W-:Y:S03]  /*4a50*/  I2F R208, R5 ;  /* 0x0000000500d07306 */ /* 0x0003e60000201400 */
[C---:B------:R-:W-:Y:S01]  /*4a60*/  IADD3 R248, R6.reuse, UR4, RZ ;  /* 0x0000000406f87c10 */ /* 0x040fe2000fffe0ff */
[C---:B------:R-:W-:Y:S01]  /*4a70*/  HMMA.16816.F32 R72, R16.reuse, R62, R72 ;  /* 0x0000003e1048723c */ /* 0x040fe20000001848 */
[----:B------:R-:W-:Y:S02]  /*4a80*/  ULDC UR4, c[0x0][0x2e8] ;  /* 0x0000ba0000047ab9 */ /* 0x000fe40000000800 */
[----:B------:R-:W-:Y:S01]  /*4a90*/  UIADD3 UR4, UR5, UR4, URZ ;  /* 0x0000000405047290 */ /* 0x000fe2000fffe03f */
[----:B------:R2:W-:Y:S04]  /*4aa0*/  I2F R209, R3 ;  /* 0x0000000300d17306 */ /* 0x0005e80000201400 */
[----:B------:R-:W-:Y:S01]  /*4ab0*/  HMMA.16816.F32 R24, R16, R98, R8 ;  /* 0x000000621018723c */ /* 0x000fe20000001808 */
[----:B------:R-:W3:Y:S01]  /*4ac0*/  LDSM.16.M88.4 R8, [R229+0x2000] ;  /* 0x00200000e508783b */ /* 0x000ee20000000200 */
[----:B------:R-:W-:Y:S01]  /*4ad0*/  IADD3 R6, R6, UR4, RZ ;  /* 0x0000000406067c10 */ /* 0x000fe2000fffe0ff */
[----:B-1----:R-:W-:-:S02]  /*4ae0*/  IMAD.IADD R5, R247, 0x1, -R133 ;  /* 0x00000001f7057824 */ /* 0x002fc400078e0a85 */
[----:B------:R-:W1:Y:S01]  /*4af0*/  LDSM.16.M88.4 R16, [R225] ;  /* 0x00000000e110783b */ /* 0x000e620000000200 */
[----:B------:R-:W-:Y:S02]  /*4b00*/  IMNMX R249, R6, UR14, PT ;  /* 0x0000000e06f97c17 */ /* 0x000fe4000b800200 */
[----:B------:R-:W-:Y:S01]  /*4b10*/  HMMA.16816.F32 R76, R12, R48, R76 ;  /* 0x000000300c4c723c */ /* 0x000fe2000000184c */
[----:B------:R-:W-:Y:S01]  /*4b20*/  IABS R0, R5 ;  /* 0x0000000500007213 */ /* 0x000fe20000000000 */
[----:B------:R-:W-:Y:S01]  /*4b30*/  IMAD.IADD R5, R247, 0x1, -R134 ;  /* 0x00000001f7057824 */ /* 0x000fe200078e0a86 */
[----:B------:R-:W-:-:S03]  /*4b40*/  ISETP.GE.AND P2, PT, R7, R249, PT ;  /* 0x000000f90700720c */ /* 0x000fc60003f46270 */
[----:B--2---:R-:W-:Y:S01]  /*4b50*/  IMAD.MOV.U32 R3, RZ, RZ, R0 ;  /* 0x000000ffff037224 */ /* 0x004fe200078e0000 */
[----:B------:R-:W-:Y:S01]  /*4b60*/  IABS R0, R5 ;  /* 0x0000000500007213 */ /* 0x000fe20000000000 */
[C---:B------:R-:W-:Y:S01]  /*4b70*/  IMAD.IADD R5, R247.reuse, 0x1, -R136 ;  /* 0x00000001f7057824 */ /* 0x040fe200078e0a88 */
[C---:B------:R-:W-:Y:S01]  /*4b80*/  HMMA.16816.F32 R44, R12.reuse, R60, R100 ;  /* 0x0000003c0c2c723c */ /* 0x040fe20000001864 */
[----:B------:R2:W-:Y:S07]  /*4b90*/  I2F R210, R3 ;  /* 0x0000000300d27306 */ /* 0x0005ee0000201400 */
[C---:B------:R-:W-:Y:S08]  /*4ba0*/  HMMA.16816.F32 R48, R12.reuse, R50, R40 ;  /* 0x000000320c30723c */ /* 0x040ff00000001828 */
[C---:B------:R-:W-:Y:S01]  /*4bb0*/  HMMA.16816.F32 R60, R12.reuse, R62, R28 ;  /* 0x0000003e0c3c723c */ /* 0x040fe2000000181c */
[----:B--2---:R-:W-:Y:S01]  /*4bc0*/  IMAD.MOV.U32 R3, RZ, RZ, R0 ;  /* 0x000000ffff037224 */ /* 0x004fe200078e0000 */
[----:B------:R-:W-:Y:S01]  /*4bd0*/  IABS R0, R5 ;  /* 0x0000000500007213 */ /* 0x000fe20000000000 */
[C---:B------:R-:W-:Y:S01]  /*4be0*/  IMAD.IADD R5, R247.reuse, 0x1, -R135 ;  /* 0x00000001f7057824 */ /* 0x040fe200078e0a87 */
[----:B------:R-:W2:Y:S01]  /*4bf0*/  LDSM.16.M88.4 R28, [R225+0x1800] ;  /* 0x00180000e11c783b */ /* 0x000ea20000000200 */
[----:B------:R4:W-:Y:S03]  /*4c00*/  I2F R211, R3 ;  /* 0x0000000300d37306 */ /* 0x0009e60000201400 */
[C---:B------:R-:W-:Y:S08]  /*4c10*/  HMMA.16816.F32 R40, R12.reuse, R96, R88 ;  /* 0x000000600c28723c */ /* 0x040ff00000001858 */
[----:B------:R-:W-:Y:S01]  /*4c20*/  HMMA.16816.F32 R36, R12, R98, R92 ;  /* 0x000000620c24723c */ /* 0x000fe2000000185c */
[----:B------:R-:W5:Y:S01]  /*4c30*/  LDSM.16.M88.4 R12, [R229] ;  /* 0x00000000e50c783b */ /* 0x000f620000000200 */
[----:B----4-:R-:W-:Y:S01]  /*4c40*/  IMAD.MOV.U32 R3, RZ, RZ, R0 ;  /* 0x000000ffff037224 */ /* 0x010fe200078e0000 */
[----:B------:R-:W-:Y:S01]  /*4c50*/  IABS R0, R5 ;  /* 0x0000000500007213 */ /* 0x000fe20000000000 */
[----:B------:R-:W-:-:S04]  /*4c60*/  IMAD.IADD R5, R247, 0x1, -R137 ;  /* 0x00000001f7057824 */ /* 0x000fc800078e0a89 */
[C---:B---3--:R-:W-:Y:S01]  /*4c70*/  HMMA.16816.F32 R92, R8.reuse, R34, R72 ;  /* 0x00000022085c723c */ /* 0x048fe20000001848 */
[----:B------:R3:W-:Y:S07]  /*4c80*/  I2F R212, R3 ;  /* 0x0000000300d47306 */ /* 0x0007ee0000201400 */
[C---:B-1----:R-:W-:Y:S01]  /*4c90*/  HMMA.16816.F32 R84, R8.reuse, R16, R84 ;  /* 0x000000100854723c */ /* 0x042fe20000001854 */
[----:B------:R1:W-:Y:S07]  /*4ca0*/  I2F R214, R0 ;  /* 0x0000000000d67306 */ /* 0x0003ee0000201400 */
[----:B------:R-:W-:Y:S01]  /*4cb0*/  HMMA.16816.F32 R96, R8, R18, R64 ;  /* 0x000000120860723c */ /* 0x000fe20000001840 */
[----:B---3--:R-:W-:-:S05]  /*4cc0*/  IMAD.IADD R3, R247, 0x1, -R139 ;  /* 0x00000001f7037824 */ /* 0x008fca00078e0a8b */
[----:B------:R-:W-:Y:S02]  /*4cd0*/  IABS R3, R3 ;  /* 0x0000000300037213 */ /* 0x000fe40000000000 */
[C---:B------:R-:W-:Y:S01]  /*4ce0*/  HMMA.16816.F32 R112, R8.reuse, R20, R112 ;  /* 0x000000140870723c */ /* 0x040fe20000001870 */
[----:B-1----:R-:W-:Y:S01]  /*4cf0*/  IMAD.IADD R0, R247, 0x1, -R138 ;  /* 0x00000001f7007824 */ /* 0x002fe200078e0a8a */
[----:B------:R1:W-:Y:S04]  /*4d00*/  I2F R213, R3 ;  /* 0x0000000300d57306 */ /* 0x0003e80000201400 */
[----:B------:R-:W-:Y:S02]  /*4d10*/  IABS R0, R0 ;  /* 0x0000000000007213 */ /* 0x000fe40000000000 */
[C---:B------:R-:W-:Y:S08]  /*4d20*/  HMMA.16816.F32 R104, R8.reuse, R22, R68 ;  /* 0x000000160868723c */ /* 0x040ff00000001844 */
[----:B------:R-:W-:Y:S01]  /*4d30*/  HMMA.16816.F32 R100, R8, R32, R52 ;  /* 0x000000200864723c */ /* 0x000fe20000001834 */
[----:B-1----:R-:W-:Y:S01]  /*4d40*/  IMAD.MOV.U32 R3, RZ, RZ, R0 ;  /* 0x000000ffff037224 */ /* 0x002fe200078e0000 */
[----:B------:R-:W-:Y:S01]  /*4d50*/  IABS R0, R5 ;  /* 0x0000000500007213 */ /* 0x000fe20000000000 */
[----:B------:R-:W-:-:S02]  /*4d60*/  IMAD.IADD R5, R242, 0x1, -R7 ;  /* 0x00000001f2057824 */ /* 0x000fc400078e0a07 */
[----:B------:R1:W-:Y:S03]  /*4d70*/  I2F R215, R3 ;  /* 0x0000000300d77306 */ /* 0x0003e60000201400 */
[C---:B--2---:R-:W-:Y:S08]  /*4d80*/  HMMA.16816.F32 R88, R8.reuse, R28, R116 ;  /* 0x0000001c0858723c */ /* 0x044ff00000001874 */
[----:B------:R-:W-:Y:S01]  /*4d90*/  HMMA.16816.F32 R72, R8, R30, R24 ;  /* 0x0000001e0848723c */ /* 0x000fe20000001818 */
[----:B------:R-:W-:Y:S04]  /*4da0*/  LDSM.16.M88.4 R24, [R220+0xa000] ;  /* 0x00a00000dc18783b */ /* 0x000fe80000000200 */
[----:B------:R-:W2:Y:S01]  /*4db0*/  LDSM.16.M88.4 R8, [R227+0x6000] ;  /* 0x00600000e308783b */ /* 0x000ea20000000200 */
[----:B-1----:R-:W-:Y:S01]  /*4dc0*/  IMAD.MOV.U32 R3, RZ, RZ, R0 ;  /* 0x000000ffff037224 */ /* 0x002fe200078e0000 */
[----:B------:R-:W-:Y:S01]  /*4dd0*/  IABS R0, R5 ;  /* 0x0000000500007213 */ /* 0x000fe20000000000 */
[--C-:B------:R-:W-:Y:S01]  /*4de0*/  IMAD.IADD R5, R241, 0x1, -R7.reuse ;  /* 0x00000001f1057824 */ /* 0x100fe200078e0a07 */
[C---:B-----5:R-:W-:Y:S01]  /*4df0*/  HMMA.16816.F32 R64, R12.reuse, R32, R44 ;  /* 0x000000200c40723c */ /* 0x060fe2000000182c */
        /* <DEDUP_REMOVED lines=8> */
[C---:B------:R-:W-:Y:S08]  /*4e80*/  HMMA.16816.F32 R80, R12.reuse, R20, R80 ;  /* 0x000000140c50723c */ /* 0x040ff00000001850 */
[----:B------:R-:W-:Y:S01]  /*4e90*/  HMMA.16816.F32 R56, R12, R22, R56 ;  /* 0x000000160c38723c */ /* 0x000fe20000001838 */
[----:B------:R-:W-:Y:S01]  /*4ea0*/  LDSM.16.M88.4 R20, [R220+0xb800] ;  /* 0x00b80000dc14783b */ /* 0x000fe20000000200 */
[----:B---3--:R-:W-:Y:S01]  /*4eb0*/  IMAD.MOV.U32 R3, RZ, RZ, R0 ;  /* 0x000000ffff037224 */ /* 0x008fe200078e0000 */
[----:B------:R-:W-:Y:S01]  /*4ec0*/  IABS R0, R5 ;  /* 0x0000000500007213 */ /* 0x000fe20000000000 */
[----:B------:R-:W-:-:S04]  /*4ed0*/  IMAD.IADD R5, R242, 0x1, -R109 ;  /* 0x00000001f2057824 */ /* 0x000fc800078e0a6d */
[C---:B------:R-:W-:Y:S01]  /*4ee0*/  HMMA.16816.F32 R60, R12.reuse, R34, R60 ;  /* 0x000000220c3c723c */ /* 0x040fe2000000183c */
[----:B------:R3:W-:Y:S01]  /*4ef0*/  I2F R197, R3 ;  /* 0x0000000300c57306 */ /* 0x0007e20000201400 */
[----:B------:R-:W4:Y:S06]  /*4f00*/  LDSM.16.M88.4 R32, [R220+0xb000] ;  /* 0x00b00000dc20783b */ /* 0x000f2c0000000200 */
[C---:B------:R-:W-:Y:S08]  /*4f10*/  HMMA.16816.F32 R52, R12.reuse, R28, R40 ;  /* 0x0000001c0c34723c */ /* 0x040ff00000001828 */
[----:B------:R-:W-:Y:S01]  /*4f20*/  HMMA.16816.F32 R44, R12, R30, R36 ;  /* 0x0000001e0c2c723c */ /* 0x000fe20000001824 */
[----:B---3--:R-:W-:Y:S01]  /*4f30*/  IMAD.MOV.U32 R3, RZ, RZ, R0 ;  /* 0x000000ffff037224 */ /* 0x008fe200078e0000 */
[----:B------:R-:W-:Y:S01]  /*4f40*/  IABS R0, R5 ;  /* 0x0000000500007213 */ /* 0x000fe20000000000 */
[C---:B------:R-:W-:Y:S01]  /*4f50*/  IMAD.IADD R5, R241.reuse, 0x1, -R109 ;  /* 0x00000001f1057824 */ /* 0x040fe200078e0a6d */
[----:B------:R-:W3:Y:S01]  /*4f60*/  LDSM.16.M88.4 R12, [R227+0x4000] ;  /* 0x00400000e30c783b */ /* 0x000ee20000000200 */
[----:B------:R5:W-:Y:S03]  /*4f70*/  I2F R194, R3 ;  /* 0x0000000300c27306 */ /* 0x000be60000201400 */
[C---:B--2---:R-:W-:Y:S01]  /*4f80*/  HMMA.16816.F32 R48, R8.reuse, R24, R84 ;  /* 0x000000180830723c */ /* 0x044fe20000001854 */
[----:B------:R-:W-:Y:S07]  /*4f90*/  LDSM.16.M88.4 R28, [R228+0x4000] ;  /* 0x00400000e41c783b */ /* 0x000fee0000000200 */
[----:B------:R-:W-:Y:S01]  /*4fa0*/  HMMA.16816.F32 R84, R8, R26, R96 ;  /* 0x0000001a0854723c */ /* 0x000fe20000001860 */
[----:B-----5:R-:W-:Y:S01]  /*4fb0*/  IMAD.MOV.U32 R3, RZ, RZ, R0 ;  /* 0x000000ffff037224 */ /* 0x020fe200078e0000 */
[----:B------:R-:W-:Y:S01]  /*4fc0*/  IABS R0, R5 ;  /* 0x0000000500007213 */ /* 0x000fe20000000000 */
[----:B------:R-:W-:-:S05]  /*4fd0*/  IMAD.IADD R5, R241, 0x1, -R110 ;  /* 0x00000001f1057824 */ /* 0x000fca00078e0a6e */
[C---:B-1----:R-:W-:Y:S01]  /*4fe0*/  HMMA.16816.F32 R128, R8.reuse, R16, R112 ;  /* 0x000000100880723c */ /* 0x042fe20000001870 */
[----:B------:R1:W-:Y:S07]  /*4ff0*/  I2F R198, R3 ;  /* 0x0000000300c67306 */ /* 0x0003ee0000201400 */
[C---:B------:R-:W-:Y:S01]  /*5000*/  HMMA.16816.F32 R96, R8.reuse, R18, R104 ;  /* 0x000000120860723c */ /* 0x040fe20000001868 */
[----:B------:R2:W-:Y:S07]  /*5010*/  I2F R196, R0 ;  /* 0x0000000000c47306 */ /* 0x0005ee0000201400 */
[----:B----4-:R-:W-:Y:S01]  /*5020*/  HMMA.16816.F32 R100, R8, R32, R100 ;  /* 0x000000200864723c */ /* 0x010fe20000001864 */
[----:B-1----:R-:W-:-:S05]  /*5030*/  IMAD.IADD R3, R248, 0x1, -R109 ;  /* 0x00000001f8037824 */ /* 0x002fca00078e0a6d */
[----:B------:R-:W-:Y:S02]  /*5040*/  IABS R3, R3 ;  /* 0x0000000300037213 */ /* 0x000fe40000000000 */
[C---:B------:R-:W-:Y:S01]  /*5050*/  HMMA.16816.F32 R144, R8.reuse, R34, R92 ;  /* 0x000000220890723c */ /* 0x040fe2000000185c */
[----:B--2---:R-:W-:Y:S01]  /*5060*/  IMAD.IADD R0, R242, 0x1, -R110 ;  /* 0x00000001f2007824 */ /* 0x004fe200078e0a6e */
[----:B------:R1:W-:Y:S04]  /*5070*/  I2F R193, R3 ;  /* 0x0000000300c17306 */ /* 0x0003e80000201400 */
[----:B------:R-:W-:Y:S02]  /*5080*/  IABS R0, R0 ;  /* 0x0000000000007213 */ /* 0x000fe40000000000 */
[C---:B------:R-:W-:Y:S08]  /*5090*/  HMMA.16816.F32 R88, R8.reuse, R20, R88 ;  /* 0x000000140858723c */ /* 0x040ff00000001858 */
[----:B------:R-:W-:Y:S01]  /*50a0*/  HMMA.16816.F32 R148, R8, R22, R72 ;  /* 0x000000160894723c */ /* 0x000fe20000001848 */
[----:B------:R-:W-:Y:S01]  /*50b0*/  LDSM.16.M88.4 R8, [R231+0x2000] ;  /* 0x00200000e708783b */ /* 0x000fe20000000200 */
[----:B-1----:R-:W-:Y:S01]  /*50c0*/  IMAD.MOV.U32 R3, RZ, RZ, R0 ;  /* 0x000000ffff037224 */ /* 0x002fe200078e0000 */
[----:B------:R-:W-:Y:S01]  /*50d0*/  IABS R0, R5 ;  /* 0x0000000500007213 */ /* 0x000fe20000000000 */
[----:B------:R-:W-:-:S02]  /*50e0*/  IMAD.IADD R5, R248, 0x1, -R110 ;  /* 0x00000001f8057824 */ /* 0x000fc400078e0a6e */
[----:B------:R1:W-:Y:S02]  /*50f0*/  I2F R192, R3 ;  /* 0x0000000300c07306 */ /* 0x0003e40000201400 */
[C---:B---3--:R-:W-:Y:S08]  /*5100*/  HMMA.16816.F32 R36, R12.reuse, R24, R76 ;  /* 0x000000180c24723c */ /* 0x048ff0000000184c */
[----:B------:R-:W-:Y:S01]  /*5110*/  HMMA.16816.F32 R40, R12, R26, R68 ;  /* 0x0000001a0c28723c */ /* 0x000fe20000001844 */
[----:B------:R-:W2:Y:S01]  /*5120*/  LDSM.16.M88.4 R24, [R228+0x6000] ;  /* 0x00600000e418783b */ /* 0x000ea20000000200 */
[----:B-1----:R-:W-:Y:S01]  /*5130*/  IMAD.MOV.U32 R3, RZ, RZ, R0 ;  /* 0x000000ffff037224 */ /* 0x002fe200078e0000 */
[----:B------:R-:W-:Y:S01]  /*5140*/  IABS R0, R5 ;  /* 0x0000000500007213 */ /* 0x000fe20000000000 */
[----:B------:R-:W-:-:S04]  /*5150*/  IMAD.IADD R5, R242, 0x1, -R111 ;  /* 0x00000001f2057824 */ /* 0x000fc800078e0a6f */
[C---:B------:R-:W-:Y:S01]  /*5160*/  HMMA.16816.F32 R72, R12.reuse, R16, R80 ;  /* 0x000000100c48723c */ /* 0x040fe20000001850 */
[----:B------:R1:W-:Y:S07]  /*5170*/  I2F R191, R3 ;  /* 0x0000000300bf7306 */ /* 0x0003ee0000201400 */
[C---:B------:R-:W-:Y:S01]  /*5180*/  HMMA.16816.F32 R112, R12.reuse, R18, R56 ;  /* 0x000000120c70723c */ /* 0x040fe20000001838 */
[----:B------:R-:W-:Y:S04]  /*5190*/  LDSM.16.M88.4 R16, [R230+0x6000] ;  /* 0x00600000e610783b */ /* 0x000fe80000000200 */
[----:B------:R-:W-:Y:S03]  /*51a0*/  LDSM.16.M88.4 R56, [R231+0x3000] ;  /* 0x00300000e738783b */ /* 0x000fe60000000200 */
[C---:B------:R-:W-:Y:S01]  /*51b0*/  HMMA.16816.F32 R140, R12.reuse, R22, R44 ;  /* 0x000000160c8c723c */ /* 0x040fe2000000182c */
[----:B-1----:R-:W-:Y:S01]  /*51c0*/  IMAD.MOV.U32 R3, RZ, RZ, R0 ;  /* 0x000000ffff037224 */ /* 0x002fe200078e0000 */
[----:B------:R-:W-:Y:S01]  /*51d0*/  IABS R0, R5 ;  /* 0x0000000500007213 */ /* 0x000fe20000000000 */
[--C-:B------:R-:W-:Y:S01]  /*51e0*/  IMAD.IADD R5, R241, 0x1, -R111.reuse ;  /* 0x00000001f1057824 */ /* 0x100fe200078e0a6f */
[----:B------:R-:W1:Y:S01]  /*51f0*/  LDSM.16.M88.4 R44, [R226+0xa000] ;  /* 0x00a00000e22c783b */ /* 0x000e620000000200 */
[----:B------:R3:W-:Y:S03]  /*5200*/  I2F R190, R3 ;  /* 0x0000000300be7306 */ /* 0x0007e60000201400 */
[C---:B------:R-:W-:Y:S01]  /*5210*/  HMMA.16816.F32 R116, R12.reuse, R20, R52 ;  /* 0x000000140c74723c */ /* 0x040fe20000001834 */
[----:B------:R-:W4:Y:S04]  /*5220*/  LDSM.16.M88.4 R20, [R230+0x4000] ;  /* 0x00400000e614783b */ /* 0x000f280000000200 */
[----:B------:R-:W5:Y:S03]  /*5230*/  LDSM.16.M88.4 R52, [R231+0x2800] ;  /* 0x00280000e734783b */ /* 0x000f660000000200 */
[----:B------:R-:W-:Y:S01]  /*5240*/  HMMA.16816.F32 R104, R12, R32, R64 ;  /* 0x000000200c68723c */ /* 0x000fe20000001840 */
[----:B---3--:R-:W-:Y:S01]  /*5250*/  IMAD.MOV.U32 R3, RZ, RZ, R0 ;  /* 0x000000ffff037224 */ /* 0x008fe200078e0000 */
[----:B------:R-:W-:Y:S01]  /*5260*/  IABS R0, R5 ;  /* 0x0000000500007213 */ /* 0x000fe20000000000 */
[----:B------:R-:W-:-:S05]  /*5270*/  IMAD.IADD R5, R248, 0x1, -R111 ;  /* 0x00000001f8057824 */ /* 0x000fca00078e0a6f */
[----:B------:R-:W-:Y:S01]  /*5280*/  HMMA.16816.F32 R124, R12, R34, R60 ;  /* 0x000000220c7c723c */ /* 0x000fe2000000183c */
[----:B------:R3:W-:Y:S01]  /*5290*/  I2F R187, R3 ;  /* 0x0000000300bb7306 */ /* 0x0007e20000201400 */
[----:B------:R-:W5:Y:S06]  /*52a0*/  LDSM.16.M88.4 R60, [R231+0x3800] ;  /* 0x00380000e73c783b */ /* 0x000f6c0000000200 */
[-C--:B--2---:R-:W-:Y:S08]  /*52b0*/  HMMA.16816.F32 R32, R24, R8.reuse, R48 ;  /* 0x000000081820723c */ /* 0x084ff00000001830 */
[C---:B------:R-:W-:Y:S01]  /*52c0*/  HMMA.16816.F32 R12, R28.reuse, R8, R36 ;  /* 0x000000081c0c723c */ /* 0x040fe20000001824 */
[----:B---3--:R-:W-:Y:S01]  /*52d0*/  IMAD.MOV.U32 R3, RZ, RZ, R0 ;  /* 0x000000ffff037224 */ /* 0x008fe200078e0000 */
[----:B------:R-:W-:Y:S01]  /*52e0*/  IABS R0, R5 ;  /* 0x0000000500007213 */ /* 0x000fe20000000000 */
[C---:B------:R-:W-:Y:S01]  /*52f0*/  IMAD.IADD R5, R242.reuse, 0x1, -R120 ;  /* 0x00000001f2057824 */ /* 0x040fe200078e0a78 */
[----:B------:R-:W-:Y:S01]  /*5300*/  LDSM.16.M88.4 R36, [R225+0x2000] ;  /* 0x00200000e124783b */ /* 0x000fe20000000200 */
[----:B------:R2:W-:Y:S03]  /*5310*/  I2F R188, R3 ;  /* 0x0000000300bc7306 */ /* 0x0005e60000201400 */
[----:B------:R-:W-:Y:S08]  /*5320*/  HMMA.16816.F32 R68, R28, R10, R40 ;  /* 0x0000000a1c44723c */ /* 0x000ff00000001828 */
[----:B-1----:R-:W-:Y:S01]  /*5330*/  HMMA.16816.F32 R40, R16, R44, R32 ;  /* 0x0000002c1028723c */ /* 0x002fe20000001820 */
[----:B--2---:R-:W-:Y:S01]  /*5340*/  IMAD.MOV.U32 R3, RZ, RZ, R0 ;  /* 0x000000ffff037224 */ /* 0x004fe200078e0000 */
[----:B------:R-:W-:Y:S01]  /*5350*/  IABS R0, R5 ;  /* 0x0000000500007213 */ /* 0x000fe20000000000 */
[----:B------:R-:W-:-:S05]  /*5360*/  IMAD.IADD R5, R242, 0x1, -R121 ;  /* 0x00000001f2057824 */ /* 0x000fca00078e0a79 */
[----:B----4-:R-:W-:Y:S01]  /*5370*/  HMMA.16816.F32 R32, R20, R44, R12 ;  /* 0x0000002c1420723c */ /* 0x010fe2000000180c */
[----:B------:R1:W-:Y:S01]  /*5380*/  I2F R186, R3 ;  /* 0x0000000300ba7306 */ /* 0x0003e20000201400 */
[----:B------:R-:W2:Y:S06]  /*5390*/  LDSM.16.M88.4 R12, [R229+0x4000] ;  /* 0x00400000e50c783b */ /* 0x000eac0000000200 */
[C---:B------:R-:W-:Y:S01]  /*53a0*/  HMMA.16816.F32 R80, R24.reuse, R10, R84 ;  /* 0x0000000a1850723c */ /* 0x040fe20000001854 */
[----:B------:R3:W-:Y:S01]  /*53b0*/  I2F R189, R0 ;  /* 0x0000000000bd7306 */ /* 0x0007e20000201400 */
[----:B------:R-:W4:Y:S06]  /*53c0*/  LDSM.16.M88.4 R8, [R229+0x6000] ;  /* 0x00600000e508783b */ /* 0x000f2c0000000200 */
[----:B-----5:R-:W-:Y:S01]  /*53d0*/  HMMA.16816.F32 R84, R24, R54, R96 ;  /* 0x000000361854723c */ /* 0x020fe20000001860 */
[----:B-1----:R-:W-:-:S05]  /*53e0*/  IMAD.IADD R3, R241, 0x1, -R120 ;  /* 0x00000001f1037824 */ /* 0x002fca00078e0a78 */
[----:B------:R-:W-:Y:S02]  /*53f0*/  IABS R3, R3 ;  /* 0x0000000300037213 */ /* 0x000fe40000000000 */
[C---:B------:R-:W-:Y:S01]  /*5400*/  HMMA.16816.F32 R92, R24.reuse, R56, R100 ;  /* 0x00000038185c723c */ /* 0x040fe20000001864 */
[----:B---3--:R-:W-:Y:S01]  /*5410*/  IMAD.IADD R0, R248, 0x1, -R120 ;  /* 0x00000001f8007824 */ /* 0x008fe200078e0a78 */
        /* <DEDUP_REMOVED lines=8> */
[----:B--2---:R-:W-:Y:S08]  /*54a0*/  HMMA.16816.F32 R48, R12, R36, R32 ;  /* 0x000000240c30723c */ /* 0x004ff00000001820 */
[----:B------:R-:W-:Y:S01]  /*54b0*/  HMMA.16816.F32 R76, R24, R52, R128 ;  /* 0x00000034184c723c */ /* 0x000fe20000001880 */
[----:B-1----:R-:W-:Y:S01]  /*54c0*/  IMAD.MOV.U32 R3, RZ, RZ, R0 ;  /* 0x000000ffff037224 */ /* 0x002fe200078e0000 */
[----:B------:R-:W-:Y:S01]  /*54d0*/  IABS R0, R5 ;  /* 0x0000000500007213 */ /* 0x000fe20000000000 */
[----:B------:R-:W-:-:S05]  /*54e0*/  IMAD.IADD R5, R248, 0x1, -R121 ;  /* 0x00000001f8057824 */ /* 0x000fca00078e0a79 */
[----:B------:R-:W-:Y:S01]  /*54f0*/  HMMA.16816.F32 R88, R24, R62, R148 ;  /* 0x0000003e1858723c */ /* 0x000fe20000001894 */
[----:B------:R1:W-:Y:S01]  /*5500*/  I2F R184, R3 ;  /* 0x0000000300b87306 */ /* 0x0003e20000201400 */
[----:B------:R-:W2:Y:S06]  /*5510*/  LDSM.16.M88.4 R24, [R226+0xa800] ;  /* 0x00a80000e218783b */ /* 0x000eac0000000200 */
[----:B------:R-:W-:Y:S08]  /*5520*/  HMMA.16816.F32 R32, R20, R46, R68 ;  /* 0x0000002e1420723c */ /* 0x000ff00000001844 */
[----:B----4-:R-:W-:Y:S01]  /*5530*/  HMMA.16816.F32 R40, R8, R36, R40 ;  /* 0x000000240828723c */ /* 0x010fe20000001828 */
[----:B-1----:R-:W-:Y:S01]  /*5540*/  IMAD.MOV.U32 R3, RZ, RZ, R0 ;  /* 0x000000ffff037224 */ /* 0x002fe200078e0000 */
[----:B------:R-:W-:Y:S01]  /*5550*/  IABS R0, R5 ;  /* 0x0000000500007213 */ /* 0x000fe20000000000 */
[----:B------:R-:W-:-:S02]  /*5560*/  IMAD.IADD R5, R242, 0x1, -R122 ;  /* 0x00000001f2057824 */ /* 0x000fc400078e0a7a */
[----:B------:R1:W-:Y:S03]  /*5570*/  I2F R182, R3 ;  /* 0x0000000300b67306 */ /* 0x0003e60000201400 */
[----:B------:R-:W-:Y:S08]  /*5580*/  HMMA.16816.F32 R64, R28, R52, R72 ;  /* 0x000000341c40723c */ /* 0x000ff00000001848 */
[----:B------:R-:W-:Y:S01]  /*5590*/  HMMA.16816.F32 R44, R16, R46, R80 ;  /* 0x0000002e102c723c */ /* 0x000fe20000001850 */
[----:B-1----:R-:W-:Y:S01]  /*55a0*/  IMAD.MOV.U32 R3, RZ, RZ, R0 ;  /* 0x000000ffff037224 */ /* 0x002fe200078e0000 */
        /* <DEDUP_REMOVED lines=12> */
[----:B------:R-:W3:Y:S01]  /*5670*/  LDSM.16.M88.4 R60, [R226+0xb800] ;  /* 0x00b80000e23c783b */ /* 0x000ee20000000200 */
[----:B-1----:R-:W-:Y:S01]  /*5680*/  IMAD.MOV.U32 R3, RZ, RZ, R0 ;  /* 0x000000ffff037224 */ /* 0x002fe200078e0000 */
[----:B------:R-:W-:Y:S01]  /*5690*/  IABS R0, R5 ;  /* 0x0000000500007213 */ /* 0x000fe20000000000 */
[----:B------:R-:W-:-:S04]  /*56a0*/  IMAD.IADD R5, R248, 0x1, -R123 ;  /* 0x00000001f8057824 */ /* 0x000fc800078e0a7b */
[----:B--2---:R-:W-:Y:S01]  /*56b0*/  HMMA.16816.F32 R28, R16, R24, R76 ;  /* 0x00000018101c723c */ /* 0x004fe2000000184c */
[----:B------:R1:W-:Y:S07]  /*56c0*/  I2F R183, R3 ;  /* 0x0000000300b77306 */ /* 0x0003ee0000201400 */
[----:B------:R-:W-:Y:S01]  /*56d0*/  HMMA.16816.F32 R52, R8, R38, R44 ;  /* 0x000000260834723c */ /* 0x000fe2000000182c */
[----:B------:R2:W-:Y:S07]  /*56e0*/  I2F R180, R0 ;  /* 0x0000000000b47306 */ /* 0x0005ee0000201400 */
[----:B------:R-:W-:Y:S01]  /*56f0*/  HMMA.16816.F32 R56, R16, R26, R84 ;  /* 0x0000001a1038723c */ /* 0x000fe20000001854 */
[----:B-1----:R-:W-:-:S05]  /*5700*/  IMAD.IADD R3, R242, 0x1, -R123 ;  /* 0x00000001f2037824 */ /* 0x002fca00078e0a7b */
[----:B------:R-:W-:Y:S02]  /*5710*/  IABS R3, R3 ;  /* 0x0000000300037213 */ /* 0x000fe40000000000 */
[----:B------:R-:W-:Y:S01]  /*5720*/  HMMA.16816.F32 R44, R20, R26, R68 ;  /* 0x0000001a142c723c */ /* 0x000fe20000001844 */
[----:B--2---:R-:W-:Y:S01]  /*5730*/  IMAD.IADD R0, R241, 0x1, -R123 ;  /* 0x00000001f1007824 */ /* 0x004fe200078e0a7b */
[----:B------:R1:W-:Y:S04]  /*5740*/  I2F R178, R3 ;  /* 0x0000000300b27306 */ /* 0x0003e80000201400 */
[----:B------:R-:W-:Y:S02]  /*5750*/  IABS R0, R0 ;  /* 0x0000000000007213 */ /* 0x000fe40000000000 */
[C---:B---3--:R-:W-:Y:S08]  /*5760*/  HMMA.16816.F32 R100, R16.reuse, R60, R100 ;  /* 0x0000003c1064723c */ /* 0x048ff00000001864 */
[----:B------:R-:W-:Y:S01]  /*5770*/  HMMA.16816.F32 R88, R16, R62, R88 ;  /* 0x0000003e1058723c */ /* 0x000fe20000001858 */
[----:B-1----:R-:W-:Y:S01]  /*5780*/  IMAD.MOV.U32 R3, RZ, RZ, R0 ;  /* 0x000000ffff037224 */ /* 0x002fe200078e0000 */
[----:B------:R-:W-:Y:S01]  /*5790*/  IABS R0, R5 ;  /* 0x0000000500007213 */ /* 0x000fe20000000000 */
[----:B------:R-:W-:-:S02]  /*57a0*/  IMAD.IADD R5, R242, 0x1, -R132 ;  /* 0x00000001f2057824 */ /* 0x000fc400078e0a84 */
[----:B------:R1:W-:Y:S02]  /*57b0*/  I2F R175, R3 ;  /* 0x0000000300af7306 */ /* 0x0003e40000201400 */
[----:B-1----:R-:W-:Y:S01]  /*57c0*/  IMAD.MOV.U32 R3, RZ, RZ, R0 ;  /* 0x000000ffff037224 */ /* 0x002fe200078e0000 */
[----:B------:R-:W-:Y:S01]  /*57d0*/  IABS R0, R5 ;  /* 0x0000000500007213 */ /* 0x000fe20000000000 */
[----:B------:R-:W-:-:S04]  /*57e0*/  IMAD.IADD R5, R241, 0x1, -R132 ;  /* 0x00000001f1057824 */ /* 0x000fc800078e0a84 */
        /* <DEDUP_REMOVED lines=28> */
[----:B------:R1:W-:Y:S08]  /*59b0*/  I2F R156, R3 ;  /* 0x00000003009c7306 */ /* 0x0003f00000201400 */
[----:B------:R2:W-:Y:S01]  /*59c0*/  I2F R171, R0 ;  /* 0x0000000000ab7306 */ /* 0x0005e20000201400 */
[----:B-1----:R-:W-:-:S05]  /*59d0*/  IMAD.IADD R3, R248, 0x1, -R134 ;  /* 0x00000001f8037824 */ /* 0x002fca00078e0a86 */
[----:B------:R-:W-:Y:S01]  /*59e0*/  IABS R3, R3 ;  /* 0x0000000300037213 */ /* 0x000fe20000000000 */
[----:B--2---:R-:W-:-:S03]  /*59f0*/  IMAD.IADD R0, R242, 0x1, -R136 ;  /* 0x00000001f2007824 */ /* 0x004fc600078e0a88 */
[----:B------:R1:W-:Y:S02]  /*5a00*/  I2F R158, R3 ;  /* 0x00000003009e7306 */ /* 0x0003e40000201400 */
[----:B------:R-:W-:-:S05]  /*5a10*/  IABS R0, R0 ;  /* 0x0000000000007213 */ /* 0x000fca0000000000 */
[----:B-1----:R-:W-:Y:S01]  /*5a20*/  IMAD.MOV.U32 R3, RZ, RZ, R0 ;  /* 0x000000ffff037224 */ /* 0x002fe200078e0000 */
[----:B------:R-:W-:Y:S01]  /*5a30*/  IABS R0, R5 ;  /* 0x0000000500007213 */ /* 0x000fe20000000000 */
[----:B------:R-:W-:Y:S02]  /*5a40*/  IMAD.IADD R5, R248, 0x1, -R136 ;  /* 0x00000001f8057824 */ /* 0x000fe400078e0a88 */
        /* <DEDUP_REMOVED lines=48> */
[----:B------:R-:W-:Y:S02]  /*5d50*/  IABS R0, R5 ;  /* 0x0000000500007213 */ /* 0x000fe40000000000 */
[----:B------:R-:W-:Y:S01]  /*5d60*/  IADD3 R5, R152, UR4, RZ ;  /* 0x0000000498057c10 */ /* 0x000fe2000fffe0ff */
[----:B------:R-:W-:Y:S03]  /*5d70*/  I2F R146, R3 ;  /* 0x0000000300927306 */ /* 0x000fe60000201400 */
[----:B------:R-:W-:Y:S02]  /*5d80*/  IMNMX R250, R5, UR14, PT ;  /* 0x0000000e05fa7c17 */ /* 0x000fe4000b800200 */
[----:B------:R-:W-:Y:S02]  /*5d90*/  IADD3 R5, R248, -c[0x0][0x2e4], RZ ;  /* 0x8000b900f8057a10 */ /* 0x000fe40007ffe0ff */
[----:B------:R-:W-:Y:S01]  /*5da0*/  ISETP.GE.AND P4, PT, R7, R250, PT ;  /* 0x000000fa0700720c */ /* 0x000fe20003f86270 */
[----:B------:R1:W-:Y:S01]  /*5db0*/  I2F R145, R0 ;  /* 0x0000000000917306 */ /* 0x0003e20000201400 */
[----:B------:R-:W-:-:S02]  /*5dc0*/  IMNMX R243, RZ, R5, !PT ;  /* 0x00000005fff37217 */ /* 0x000fc40007800200 */
[----:B------:R-:W-:Y:S02]  /*5dd0*/  ISETP.GE.AND P3, PT, R109, R250, PT ;  /* 0x000000fa6d00720c */ /* 0x000fe40003f66270 */
[----:B------:R-:W-:Y:S01]  /*5de0*/  ISETP.LT.OR P2, PT, R7, R243, P2 ;  /* 0x000000f30700720c */ /* 0x000fe20001741670 */
[----:B-1----:R-:W-:-:S04]  /*5df0*/  FMUL.FTZ R0, R48, c[0x0][0x2ec] ;  /* 0x0000bb0030007a20 */ /* 0x002fc80000410000 */
[----:B------:R1:W-:Y:S02]  /*5e00*/  MUFU.TANH R130, R0 ;  /* 0x0000000000827308 */ /* 0x0003e40000002400 */
[----:B-1----:R-:W-:-:S06]  /*5e10*/  FMUL.FTZ R0, R49, c[0x0][0x2ec] ;  /* 0x0000bb0031007a20 */ /* 0x002fcc0000410000 */
[----:B------:R1:W-:Y:S02]  /*5e20*/  MUFU.TANH R144, R0 ;  /* 0x0000000000907308 */ /* 0x0003e40000002400 */
[----:B-1----:R-:W-:-:S06]  /*5e30*/  FMUL.FTZ R0, R50, c[0x0][0x2ec] ;  /* 0x0000bb0032007a20 */ /* 0x002fcc0000410000 */
[----:B------:R1:W2:Y:S02]  /*5e40*/  MUFU.TANH R129, R0 ;  /* 0x0000000000817308 */ /* 0x0002a40000002400 */
[----:B-1----:R-:W-:Y:S02]  /*5e50*/  FMUL.FTZ R0, R51, c[0x0][0x2ec] ;  /* 0x0000bb0033007a20 */ /* 0x002fe40000410000 */
[----:B------:R-:W-:Y:S01]  /*5e60*/  HMMA.16816.F32 R48, R12, R38, R32 ;  /* 0x000000260c30723c */ /* 0x000fe20000001820 */
[----:B------:R-:W1:Y:S03]  /*5e70*/  LDSM.16.M88.4 R32, [R225+0x2800] ;  /* 0x00280000e120783b */ /* 0x000e660000000200 */
[----:B------:R3:W-:Y:S01]  /*5e80*/  MUFU.TANH R131, R0 ;  /* 0x0000000000837308 */ /* 0x0007e20000002400 */
[----:B--2---:R-:W-:Y:S01]  /*5e90*/  FFMA.FTZ R5, R195, -UR21, R129 ;  /* 0x80000015c3057c23 */ /* 0x004fe20008010081 */
[----:B------:R-:W2:Y:S01]  /*5ea0*/  LDSM.16.M88.4 R36, [R226+0xb000] ;  /* 0x00b00000e224783b */ /* 0x000ea20000000200 */
[----:B---3--:R-:W-:-:S05]  /*5eb0*/  FMUL.FTZ R0, R40, c[0x0][0x2ec] ;  /* 0x0000bb0028007a20 */ /* 0x008fca0000410000 */
[----:B------:R3:W4:Y:S02]  /*5ec0*/  MUFU.TANH R128, R0 ;  /* 0x0000000000807308 */ /* 0x0007240000002400 */
[----:B---3--:R-:W-:-:S06]  /*5ed0*/  FMUL.FTZ R0, R41, c[0x0][0x2ec] ;  /* 0x0000bb0029007a20 */ /* 0x008fcc0000410000 */
[----:B------:R3:W5:Y:S02]  /*5ee0*/  MUFU.TANH R124, R0 ;  /* 0x00000000007c7308 */ /* 0x0007640000002400 */
[----:B---3--:R-:W-:-:S06]  /*5ef0*/  FMUL.FTZ R0, R42, c[0x0][0x2ec] ;  /* 0x0000bb002a007a20 */ /* 0x008fcc0000410000 */
[----:B------:R3:W-:Y:S02]  /*5f00*/  MUFU.TANH R113, R0 ;  /* 0x0000000000717308 */ /* 0x0007e40000002400 */
[----:B---3--:R-:W-:Y:S02]  /*5f10*/  FMUL.FTZ R0, R43, c[0x0][0x2ec] ;  /* 0x0000bb002b007a20 */ /* 0x008fe40000410000 */
[----:B------:R-:W-:Y:S04]  /*5f20*/  HMMA.16816.F32 R40, R20, R24, R64 ;  /* 0x000000181428723c */ /* 0x000fe80000001840 */
[----:B------:R3:W-:Y:S04]  /*5f30*/  MUFU.TANH R116, R0 ;  /* 0x0000000000747308 */ /* 0x0007e80000002400 */
[----:B-1----:R-:W-:Y:S08]  /*5f40*/  HMMA.16816.F32 R24, R8, R32, R28 ;  /* 0x000000200818723c */ /* 0x002ff0000000181c */
[----:B--2---:R-:W-:Y:S01]  /*5f50*/  HMMA.16816.F32 R28, R20, R36, R72 ;  /* 0x00000024141c723c */ /* 0x004fe20000001848 */
[----:B---3--:R-:W-:-:S04]  /*5f60*/  FMUL.FTZ R0, R48, c[0x0][0x2ec] ;  /* 0x0000bb0030007a20 */ /* 0x008fc80000410000 */
[----:B------:R1:W2:Y:S03]  /*5f70*/  MUFU.TANH R114, R0 ;  /* 0x0000000000727308 */ /* 0x0002a60000002400 */
[----:B------:R-:W-:Y:S08]  /*5f80*/  HMMA.16816.F32 R40, R12, R32, R40 ;  /* 0x000000200c28723c */ /* 0x000ff00000001828 */
[----:B------:R-:W-:-:S04]  /*5f90*/  FMUL.FTZ R3, R24, c[0x0][0x2ec] ;  /* 0x0000bb0018037a20 */ /* 0x000fc80000410000 */
[----:B------:R3:W-:Y:S01]  /*5fa0*/  MUFU.TANH R75, R3 ;  /* 0x00000003004b7308 */ /* 0x0007e20000002400 */
[----:B-1----:R-:W-:-:S07]  /*5fb0*/  FMUL.FTZ R0, R49, c[0x0][0x2ec] ;  /* 0x0000bb0031007a20 */ /* 0x002fce0000410000 */
[----:B------:R1:W-:Y:S01]  /*5fc0*/  MUFU.TANH R115, R0 ;  /* 0x0000000000737308 */ /* 0x0003e20000002400 */
[----:B---3--:R-:W-:-:S04]  /*5fd0*/  IADD3 R3, R153, UR4, RZ ;  /* 0x0000000499037c10 */ /* 0x008fc8000fffe0ff */
[----:B------:R-:W-:Y:S02]  /*5fe0*/  IMNMX R251, R3, UR14, PT ;  /* 0x0000000e03fb7c17 */ /* 0x000fe4000b800200 */
[----:B------:R-:W-:Y:S01]  /*5ff0*/  IADD3 R3, R241, -c[0x0][0x2e4], RZ ;  /* 0x8000b900f1037a10 */ /* 0x000fe20007ffe0ff */
[----:B-1----:R-:W-:Y:S01]  /*6000*/  FMUL.FTZ R0, R50, c[0x0][0x2ec] ;  /* 0x0000bb0032007a20 */ /* 0x002fe20000410000 */
[----:B------:R-:W-:Y:S02]  /*6010*/  ISETP.GE.AND P0, PT, R7, R251, PT ;  /* 0x000000fb0700720c */ /* 0x000fe40003f06270 */
[----:B------:R-:W-:Y:S01]  /*6020*/  IMNMX R244, RZ, R3, !PT ;  /* 0x00000003fff47217 */ /* 0x000fe20007800200 */
[----:B------:R1:W-:Y:S01]  /*6030*/  MUFU.TANH R77, R0 ;  /* 0x00000000004d7308 */ /* 0x0003e20000002400 */
[----:B------:R-:W-:Y:S02]  /*6040*/  ISETP.GE.AND P5, PT, R109, R251, PT ;  /* 0x000000fb6d00720c */ /* 0x000fe40003fa6270 */
[----:B------:R-:W-:-:S02]  /*6050*/  ISETP.LT.OR P4, PT, R7, R244, P4 ;  /* 0x000000f40700720c */ /* 0x000fc40002781670 */
[----:B------:R-:W-:Y:S01]  /*6060*/  ISETP.LT.OR P3, PT, R109, R244, P3 ;  /* 0x000000f46d00720c */ /* 0x000fe20001f61670 */
[----:B-1----:R-:W-:Y:S02]  /*6070*/  FMUL.FTZ R0, R51, c[0x0][0x2ec] ;  /* 0x0000bb0033007a20 */ /* 0x002fe40000410000 */
[----:B------:R-:W-:Y:S02]  /*6080*/  HMMA.16816.F32 R48, R16, R36, R92 ;  /* 0x000000241030723c */ /* 0x000fe4000000185c */
[----:B------:R1:W-:Y:S02]  /*6090*/  MUFU.TANH R85, R0 ;  /* 0x0000000000557308 */ /* 0x0003e40000002400 */
[----:B-1----:R-:W-:-:S06]  /*60a0*/  FMUL.FTZ R0, R52, c[0x0][0x2ec] ;  /* 0x0000bb0034007a20 */ /* 0x002fcc0000410000 */
[----:B------:R1:W3:Y:S02]  /*60b0*/  MUFU.TANH R67, R0 ;  /* 0x0000000000437308 */ /* 0x0002e40000002400 */
[----:B-1----:R-:W-:-:S06]  /*60c0*/  FMUL.FTZ R0, R53, c[0x0][0x2ec] ;  /* 0x0000bb0035007a20 */ /* 0x002fcc0000410000 */
[----:B------:R1:W-:Y:S02]  /*60d0*/  MUFU.TANH R112, R0 ;  /* 0x0000000000707308 */ /* 0x0003e40000002400 */
[----:B-1----:R-:W-:-:S06]  /*60e0*/  FMUL.FTZ R0, R54, c[0x0][0x2ec] ;  /* 0x0000bb0036007a20 */ /* 0x002fcc0000410000 */
[----:B------:R1:W-:Y:S02]  /*60f0*/  MUFU.TANH R66, R0 ;  /* 0x0000000000427308 */ /* 0x0003e40000002400 */
[----:B-1----:R-:W-:Y:S02]  /*6100*/  FMUL.FTZ R0, R55, c[0x0][0x2ec] ;  /* 0x0000bb0037007a20 */ /* 0x002fe40000410000 */
[-C--:B------:R-:W-:Y:S04]  /*6110*/  HMMA.16816.F32 R52, R16, R38.reuse, R96 ;  /* 0x000000261034723c */ /* 0x080fe80000001860 */
[----:B------:R1:W-:Y:S03]  /*6120*/  MUFU.TANH R95, R0 ;  /* 0x00000000005f7308 */ /* 0x0003e60000002400 */
[----:B------:R-:W-:Y:S01]  /*6130*/  FMUL.FTZ R16, R25, c[0x0][0x2ec] ;  /* 0x0000bb0019107a20 */ /* 0x000fe20000410000 */
[----:B------:R-:W-:Y:S01]  /*6140*/  HMMA.16816.F32 R36, R20, R38, R80 ;  /* 0x000000261424723c */ /* 0x000fe20000001850 */
[----:B------:R-:W-:-:S02]  /*6150*/  FMUL.FTZ R17, R26, c[0x0][0x2ec] ;  /* 0x0000bb001a117a20 */ /* 0x000fc40000410000 */
[----:B------:R-:W-:Y:S01]  /*6160*/  FMUL.FTZ R18, R27, c[0x0][0x2ec] ;  /* 0x0000bb001b127a20 */ /* 0x000fe20000410000 */
[----:B------:R-:W-:Y:S04]  /*6170*/  MUFU.TANH R92, R16 ;  /* 0x00000010005c7308 */ /* 0x000fe80000002400 */
[----:B------:R-:W-:Y:S01]  /*6180*/  HMMA.16816.F32 R24, R12, R34, R44 ;  /* 0x000000220c18723c */ /* 0x000fe2000000182c */
[----:B-1----:R-:W-:-:S03]  /*6190*/  FMUL.FTZ R0, R40, c[0x0][0x2ec] ;  /* 0x0000bb0028007a20 */ /* 0x002fc60000410000 */
[----:B------:R-:W-:Y:S04]  /*61a0*/  MUFU.TANH R44, R17 ;  /* 0x00000011002c7308 */ /* 0x000fe80000002400 */
[----:B------:R-:W-:Y:S04]  /*61b0*/  HMMA.16816.F32 R32, R8, R34, R56 ;  /* 0x000000220820723c */ /* 0x000fe80000001838 */
[----:B------:R1:W1:Y:S08]  /*61c0*/  MUFU.TANH R69, R0 ;  /* 0x0000000000457308 */ /* 0x0002700000002400 */
[----:B------:R2:W-:Y:S04]  /*61d0*/  MUFU.TANH R76, R18 ;  /* 0x00000012004c7308 */ /* 0x0005e80000002400 */
[----:B------:R-:W-:-:S02]  /*61e0*/  FMUL.FTZ R6, R27, c[0x0][0x2ec] ;  /* 0x0000bb001b067a20 */ /* 0x000fc40000410000 */
[----:B------:R-:W-:Y:S02]  /*61f0*/  FMUL.FTZ R3, R25, c[0x0][0x2ec] ;  /* 0x0000bb0019037a20 */ /* 0x000fe40000410000 */
[----:B-1----:R-:W-:Y:S01]  /*6200*/  FMUL.FTZ R0, R41, c[0x0][0x2ec] ;  /* 0x0000bb0029007a20 */ /* 0x002fe20000410000 */
[----:B------:R1:W-:Y:S01]  /*6210*/  MUFU.TANH R87, R6 ;  /* 0x0000000600577308 */ /* 0x0003e20000002400 */
[----:B--2---:R-:W2:Y:S07]  /*6220*/  LDSM.16.M88.4 R16, [R225+0x3000] ;  /* 0x00300000e110783b */ /* 0x004eae0000000200 */
[----:B------:R3:W-:Y:S08]  /*6230*/  MUFU.TANH R97, R0 ;  /* 0x0000000000617308 */ /* 0x0007f00000002400 */
[----:B------:R4:W-:Y:S01]  /*6240*/  MUFU.TANH R94, R3 ;  /* 0x00000003005e7308 */ /* 0x0009e20000002400 */
[----:B-1----:R-:W-:-:S02]  /*6250*/  FMUL.FTZ R6, R33, c[0x0][0x2ec] ;  /* 0x0000bb0021067a20 */ /* 0x002fc40000410000 */
[----:B---3--:R-:W-:-:S05]  /*6260*/  FMUL.FTZ R0, R42, c[0x0][0x2ec] ;  /* 0x0000bb002a007a20 */ /* 0x008fca0000410000 */
[----:B------:R1:W-:Y:S01]  /*6270*/  MUFU.TANH R86, R6 ;  /* 0x0000000600567308 */ /* 0x0003e20000002400 */
[----:B----4-:R-:W-:-:S07]  /*6280*/  FFMA.FTZ R3, R197, -UR21, R128 ;  /* 0x80000015c5037c23 */ /* 0x010fce0008010080 */
[----:B------:R3:W4:Y:S01]  /*6290*/  MUFU.TANH R93, R0 ;  /* 0x00000000005d7308 */ /* 0x0007220000002400 */
[----:B------:R-:W-:Y:S01]  /*62a0*/  FSEL R79, R3, -INF , !P4 ;  /* 0xff800000034f7808 */ /* 0x000fe20006000000 */
[----:B-----5:R-:W-:Y:S01]  /*62b0*/  FFMA.FTZ R3, R196, -UR21, R124 ;  /* 0x80000015c4037c23 */ /* 0x020fe2000801007c */
[----:B------:R-:W-:Y:S01]  /*62c0*/  ISETP.GE.AND P4, PT, R110, R251, PT ;  /* 0x000000fb6e00720c */ /* 0x000fe20003f86270 */
[----:B-1----:R-:W-:-:S03]  /*62d0*/  FFMA.FTZ R6, R203, -UR21, R114 ;  /* 0x80000015cb067c23 */ /* 0x002fc60008010072 */
[----:B------:R-:W-:Y:S01]  /*62e0*/  FSEL R73, R3, -INF , !P3 ;  /* 0xff80000003497808 */ /* 0x000fe20005800000 */
[----:B------:R-:W-:Y:S01]  /*62f0*/  FFMA.FTZ R3, R191, -UR21, R67 ;  /* 0x80000015bf037c23 */ /* 0x000fe20008010043 */
[----:B------:R-:W-:Y:S01]  /*6300*/  ISETP.GE.AND P3, PT, R111, R251, PT ;  /* 0x000000fb6f00720c */ /* 0x000fe20003f66270 */
[----:B--2---:R-:W-:Y:S01]  /*6310*/  HMMA.16816.F32 R28, R12, R16, R28 ;  /* 0x000000100c1c723c */ /* 0x004fe2000000181c */
[----:B---3--:R-:W-:-:S04]  /*6320*/  FMUL.FTZ R0, R43, c[0x0][0x2ec] ;  /* 0x0000bb002b007a20 */ /* 0x008fc80000410000 */
[----:B------:R1:W-:Y:S03]  /*6330*/  MUFU.TANH R96, R0 ;  /* 0x0000000000607308 */ /* 0x0003e60000002400 */
[----:B------:R-:W-:Y:S01]  /*6340*/  HMMA.16816.F32 R40, R20, R60, R104 ;  /* 0x0000003c1428723c */ /* 0x000fe20000001868 */
[----:B-1----:R-:W-:-:S04]  /*6350*/  IADD3 R0, R108, UR4, RZ ;  /* 0x000000046c007c10 */ /* 0x002fc8000fffe0ff */
[----:B------:R-:W-:Y:S02]  /*6360*/  IMNMX R252, R0, UR14, PT ;  /* 0x0000000e00fc7c17 */ /* 0x000fe4000b800200 */
[----:B------:R-:W-:Y:S02]  /*6370*/  IADD3 R0, R247, -c[0x0][0x2e4], RZ ;  /* 0x8000b900f7007a10 */ /* 0x000fe40007ffe0ff */
[C---:B------:R-:W-:Y:S02]  /*6380*/  ISETP.GE.AND P1, PT, R7.reuse, R252, PT ;  /* 0x000000fc0700720c */ /* 0x040fe40003f26270 */
[----:B------:R-:W-:Y:S02]  /*6390*/  IMNMX R246, RZ, R0, !PT ;  /* 0x00000000fff67217 */ /* 0x000fe40007800200 */
[----:B------:R-:W-:Y:S02]  /*63a0*/  IADD3 R0, R242, -c[0x0][0x2e4], RZ ;  /* 0x8000b900f2007a10 */ /* 0x000fe40007ffe0ff */
[----:B------:R-:W-:-:S02]  /*63b0*/  ISETP.LT.OR P1, PT, R7, R246, P1 ;  /* 0x000000f60700720c */ /* 0x000fc40000f21670 */
[----:B------:R-:W-:Y:S01]  /*63c0*/  IMNMX R245, RZ, R0, !PT ;  /* 0x00000000fff57217 */ /* 0x000fe20007800200 */
[----:B------:R-:W-:Y:S01]  /*63d0*/  FMUL.FTZ R0, R24, c[0x0][0x2ec] ;  /* 0x0000bb0018007a20 */ /* 0x000fe20000410000 */
[----:B------:R-:W-:Y:S01]  /*63e0*/  ISETP.GE.AND P6, PT, R109, R252, PT ;  /* 0x000000fc6d00720c */ /* 0x000fe20003fc6270 */
[----:B------:R-:W-:Y:S01]  /*63f0*/  FMUL.FTZ R24, R34, c[0x0][0x2ec] ;  /* 0x0000bb0022187a20 */ /* 0x000fe20000410000 */
[----:B------:R-:W-:Y:S01]  /*6400*/  ISETP.LT.OR P0, PT, R7, R245, P0 ;  /* 0x000000f50700720c */ /* 0x000fe20000701670 */
[----:B------:R1:W2:Y:S01]  /*6410*/  MUFU.TANH R47, R0 ;  /* 0x00000000002f7308 */ /* 0x0002a20000002400 */
[----:B------:R-:W-:Y:S01]  /*6420*/  ISETP.LT.OR P6, PT, R109, R246, P6 ;  /* 0x000000f66d00720c */ /* 0x000fe200037c1670 */
[----:B------:R-:W-:Y:S01]  /*6430*/  FMUL.FTZ R7, R35, c[0x0][0x2ec] ;  /* 0x0000bb0023077a20 */ /* 0x000fe20000410000 */
[----:B------:R-:W-:Y:S01]  /*6440*/  FSEL R74, R5, -INF , !P0 ;  /* 0xff800000054a7808 */ /* 0x000fe20004000000 */
[----:B------:R-:W-:Y:S01]  /*6450*/  FFMA.FTZ R5, R202, -UR21, R144 ;  /* 0x80000015ca057c23 */ /* 0x000fe20008010090 */
[----:B------:R-:W-:-:S02]  /*6460*/  ISETP.GE.AND P0, PT, R110, R252, PT ;  /* 0x000000fc6e00720c */ /* 0x000fc40003f06270 */
[----:B------:R-:W-:Y:S01]  /*6470*/  ISETP.LT.OR P5, PT, R109, R245, P5 ;  /* 0x000000f56d00720c */ /* 0x000fe20002fa1670 */
[----:B------:R3:W-:Y:S01]  /*6480*/  MUFU.TANH R46, R24 ;  /* 0x00000018002e7308 */ /* 0x0007e20000002400 */
[----:B------:R-:W-:Y:S02]  /*6490*/  ISETP.LT.OR P0, PT, R110, R246, P0 ;  /* 0x000000f66e00720c */ /* 0x000fe40000701670 */
[----:B------:R-:W-:Y:S01]  /*64a0*/  FSEL R64, R5, -INF , !P6 ;  /* 0xff80000005407808 */ /* 0x000fe20007000000 */
[----:B------:R-:W-:Y:S01]  /*64b0*/  FFMA.FTZ R5, R198, -UR21, R131 ;  /* 0x80000015c6057c23 */ /* 0x000fe20008010083 */
[----:B------:R-:W-:Y:S02]  /*64c0*/  ISETP.GE.AND P6, PT, R110, R249, PT ;  /* 0x000000f96e00720c */ /* 0x000fe40003fc6270 */
[----:B------:R-:W-:Y:S01]  /*64d0*/  FSEL R59, R6, -INF , !P0 ;  /* 0xff800000063b7808 */ /* 0x000fe20004000000 */
[----:B-1----:R-:W-:Y:S01]  /*64e0*/  FFMA.FTZ R0, R201, -UR21, R130 ;  /* 0x80000015c9007c23 */ /* 0x002fe20008010082 */
[----:B------:R-:W-:Y:S01]  /*64f0*/  ISETP.LT.OR P6, PT, R110, R243, P6 ;  /* 0x000000f36e00720c */ /* 0x000fe200037c1670 */
[----:B------:R-:W-:Y:S01]  /*6500*/  FMUL.FTZ R6, R28, c[0x0][0x2ec] ;  /* 0x0000bb001c067a20 */ /* 0x000fe20000410000 */
[----:B------:R-:W-:Y:S01]  /*6510*/  FSEL R70, R5, -INF , !P5 ;  /* 0xff80000005467808 */ /* 0x000fe20006800000 */
[----:B------:R-:W-:Y:S01]  /*6520*/  FFMA.FTZ R5, R192, -UR21, R77 ;  /* 0x80000015c0057c23 */ /* 0x000fe2000801004d */
[----:B------:R-:W-:Y:S01]  /*6530*/  FSEL R65, R0, -INF , !P1 ;  /* 0xff80000000417808 */ /* 0x000fe20004800000 */
[----:B------:R-:W-:Y:S01]  /*6540*/  FMUL.FTZ R0, R26, c[0x0][0x2ec] ;  /* 0x0000bb001a007a20 */ /* 0x000fe20000410000 */
[----:B------:R-:W-:Y:S01]  /*6550*/  ISETP.GE.AND P1, PT, R109, R249, PT ;  /* 0x000000f96d00720c */ /* 0x000fe20003f26270 */
[----:B---3--:R-:W-:Y:S01]  /*6560*/  HMMA.16816.F32 R24, R8, R16, R48 ;  /* 0x000000100818723c */ /* 0x008fe20000001830 */
[----:B------:R1:W-:Y:S01]  /*6570*/  MUFU.TANH R83, R6 ;  /* 0x0000000600537308 */ /* 0x0003e20000002400 */
[----:B------:R-:W-:-:S02]  /*6580*/  ISETP.LT.OR P3, PT, R111, R245, P3 ;  /* 0x000000f56f00720c */ /* 0x000fc40001f61670 */
[----:B------:R-:W-:Y:S02]  /*6590*/  ISETP.LT.OR P1, PT, R109, R243, P1 ;  /* 0x000000f36d00720c */ /* 0x000fe40000f21670 */
[C---:B------:R-:W-:Y:S02]  /*65a0*/  ISETP.GE.AND P0, PT, R111.reuse, R249, PT ;  /* 0x000000f96f00720c */ /* 0x040fe40003f06270 */
[----:B------:R-:W-:Y:S01]  /*65b0*/  ISETP.LT.OR P4, PT, R110, R245, P4 ;  /* 0x000000f56e00720c */ /* 0x000fe20002781670 */
[----:B------:R3:W5:Y:S01]  /*65c0*/  MUFU.TANH R45, R0 ;  /* 0x00000000002d7308 */ /* 0x0007620000002400 */
[C---:B------:R-:W-:Y:S02]  /*65d0*/  ISETP.LT.OR P0, PT, R111.reuse, R243, P0 ;  /* 0x000000f36f00720c */ /* 0x040fe40000701670 */
[----:B------:R-:W-:Y:S02]  /*65e0*/  ISETP.GE.AND P5, PT, R111, R252, PT ;  /* 0x000000fc6f00720c */ /* 0x000fe40003fa6270 */
[----:B------:R-:W-:Y:S01]  /*65f0*/  FSEL R68, R5, -INF , !P4 ;  /* 0xff80000005447808 */ /* 0x000fe20006000000 */
[----:B------:R-:W-:Y:S01]  /*6600*/  FFMA.FTZ R5, R204, -UR21, R115 ;  /* 0x80000015cc057c23 */ /* 0x000fe20008010073 */
[----:B------:R-:W-:Y:S01]  /*6610*/  ISETP.LT.OR P5, PT, R111, R246, P5 ;  /* 0x000000f66f00720c */ /* 0x000fe20002fa1670 */
[----:B-1----:R-:W-:Y:S01]  /*6620*/  FFMA.FTZ R6, R187, -UR21, R85 ;  /* 0x80000015bb067c23 */ /* 0x002fe20008010055 */
[----:B------:R1:W-:Y:S01]  /*6630*/  MUFU.TANH R84, R7 ;  /* 0x0000000700547308 */ /* 0x0003e20000002400 */
[----:B------:R-:W-:-:S02]  /*6640*/  ISETP.GE.AND P4, PT, R120, R252, PT ;  /* 0x000000fc7800720c */ /* 0x000fc40003f86270 */
[----:B------:R-:W-:Y:S01]  /*6650*/  FSEL R56, R5, -INF , !P5 ;  /* 0xff80000005387808 */ /* 0x000fe20006800000 */
[----:B------:R-:W-:Y:S01]  /*6660*/  FFMA.FTZ R5, R205, -UR21, R69 ;  /* 0x80000015cd057c23 */ /* 0x000fe20008010045 */
[----:B------:R-:W-:Y:S01]  /*6670*/  FSEL R61, R6, -INF , !P3 ;  /* 0xff800000063d7808 */ /* 0x000fe20005800000 */
[----:B------:R-:W-:Y:S01]  /*6680*/  FMUL.FTZ R6, R31, c[0x0][0x2ec] ;  /* 0x0000bb001f067a20 */ /* 0x000fe20000410000 */
[----:B------:R-:W-:Y:S01]  /*6690*/  ISETP.GE.AND P5, PT, R120, R249, PT ;  /* 0x000000f97800720c */ /* 0x000fe20003fa6270 */
[----:B---3--:R-:W-:Y:S01]  /*66a0*/  FFMA.FTZ R0, R194, -UR21, R113 ;  /* 0x80000015c2007c23 */ /* 0x008fe20008010071 */
[C---:B------:R-:W-:Y:S01]  /*66b0*/  ISETP.LT.OR P4, PT, R120.reuse, R246, P4 ;  /* 0x000000f67800720c */ /* 0x040fe20002781670 */
[----:B------:R-:W-:Y:S01]  /*66c0*/  FMUL.FTZ R16, R27, c[0x0][0x2ec] ;  /* 0x0000bb001b107a20 */ /* 0x000fe20000410000 */
[----:B------:R3:W-:Y:S01]  /*66d0*/  MUFU.TANH R82, R6 ;  /* 0x0000000600527308 */ /* 0x0007e20000002400 */
[----:B------:R-:W-:Y:S02]  /*66e0*/  ISETP.LT.OR P5, PT, R120, R243, P5 ;  /* 0x000000f37800720c */ /* 0x000fe40002fa1670 */
[----:B------:R-:W-:Y:S01]  /*66f0*/  FSEL R81, R0, -INF , !P2 ;  /* 0xff80000000517808 */ /* 0x000fe20005000000 */
[----:B------:R-:W-:Y:S01]  /*6700*/  FMUL.FTZ R0, R32, c[0x0][0x2ec] ;  /* 0x0000bb0020007a20 */ /* 0x000fe20000410000 */
[C---:B------:R-:W-:Y:S01]  /*6710*/  ISETP.GE.AND P2, PT, R110.reuse, R250, PT ;  /* 0x000000fa6e00720c */ /* 0x040fe20003f46270 */
[----:B-1----:R-:W-:Y:S01]  /*6720*/  FMUL.FTZ R7, R29, c[0x0][0x2ec] ;  /* 0x0000bb001d077a20 */ /* 0x002fe20000410000 */
[----:B------:R-:W-:Y:S01]  /*6730*/  FSEL R51, R5, -INF , !P4 ;  /* 0xff80000005337808 */ /* 0x000fe20006000000 */
[----:B------:R1:W1:Y:S01]  /*6740*/  MUFU.TANH R58, R0 ;  /* 0x00000000003a7308 */ /* 0x0002620000002400 */
[----:B------:R-:W-:Y:S01]  /*6750*/  ISETP.LT.OR P2, PT, R110, R244, P2 ;  /* 0x000000f46e00720c */ /* 0x000fe20001741670 */
[----:B----4-:R-:W-:Y:S01]  /*6760*/  FFMA.FTZ R5, R189, -UR21, R93 ;  /* 0x80000015bd057c23 */ /* 0x010fe2000801005d */
[----:B------:R-:W-:Y:S01]  /*6770*/  ISETP.GE.AND P3, PT, R121, R252, PT ;  /* 0x000000fc7900720c */ /* 0x000fe20003f66270 */
[----:B------:R-:W-:Y:S01]  /*6780*/  HMMA.16816.F32 R32, R20, R62, R140 ;  /* 0x0000003e1420723c */ /* 0x000fe2000000188c */
[----:B------:R-:W-:Y:S01]  /*6790*/  FSEL R71, R3, -INF , !P2 ;  /* 0xff80000003477808 */ /* 0x000fe20005000000 */
[----:B------:R-:W-:Y:S01]  /*67a0*/  FFMA.FTZ R3, R188, -UR21, R112 ;  /* 0x80000015bc037c23 */ /* 0x000fe20008010070 */
[----:B------:R-:W-:Y:S01]  /*67b0*/  ISETP.GE.AND P2, PT, R120, R251, PT ;  /* 0x000000fb7800720c */ /* 0x000fe20003f46270 */
[----:B------:R4:W-:Y:S01]  /*67c0*/  MUFU.TANH R85, R7 ;  /* 0x0000000700557308 */ /* 0x0009e20000002400 */
[----:B---3--:R-:W-:Y:S01]  /*67d0*/  FMUL.FTZ R6, R25, c[0x0][0x2ec] ;  /* 0x0000bb0019067a20 */ /* 0x008fe20000410000 */
[----:B------:R-:W-:-:S02]  /*67e0*/  ISETP.LT.OR P3, PT, R121, R246, P3 ;  /* 0x000000f67900720c */ /* 0x000fc40001f61670 */
[----:B------:R-:W-:Y:S02]  /*67f0*/  ISETP.LT.OR P2, PT, R120, R245, P2 ;  /* 0x000000f57800720c */ /* 0x000fe40001741670 */
[----:B------:R-:W-:Y:S01]  /*6800*/  ISETP.GE.AND P4, PT, R121, R249, PT ;  /* 0x000000f97900720c */ /* 0x000fe20003f86270 */
[----:B-1----:R-:W-:Y:S01]  /*6810*/  FFMA.FTZ R0, R193, -UR21, R116 ;  /* 0x80000015c1007c23 */ /* 0x002fe20008010074 */
[----:B------:R1:W-:Y:S01]  /*6820*/  MUFU.TANH R80, R6 ;  /* 0x0000000600507308 */ /* 0x0003e20000002400 */
[----:B------:R-:W-:Y:S01]  /*6830*/  FSEL R57, R5, -INF , !P2 ;  /* 0xff80000005397808 */ /* 0x000fe20005000000 */
[----:B------:R-:W-:Y:S01]  /*6840*/  FFMA.FTZ R5, R174, -UR21, R76 ;  /* 0x80000015ae057c23 */ /* 0x000fe2000801004c */
[----:B------:R-:W-:Y:S02]  /*6850*/  ISETP.GE.AND P2, PT, R122, R252, PT ;  /* 0x000000fc7a00720c */ /* 0x000fe40003f46270 */
[----:B------:R-:W-:Y:S01]  /*6860*/  FSEL R78, R0, -INF , !P1 ;  /* 0xff800000004e7808 */ /* 0x000fe20004800000 */
[----:B------:R-:W-:Y:S01]  /*6870*/  FFMA.FTZ R0, R190, -UR21, R66 ;  /* 0x80000015be007c23 */ /* 0x000fe20008010042 */
[----:B------:R-:W-:Y:S01]  /*6880*/  ISETP.GE.AND P1, PT, R111, R250, PT ;  /* 0x000000fa6f00720c */ /* 0x000fe20003f26270 */
[----:B----4-:R-:W-:Y:S01]  /*6890*/  FMUL.FTZ R7, R26, c[0x0][0x2ec] ;  /* 0x0000bb001a077a20 */ /* 0x010fe20000410000 */
[----:B------:R-:W-:-:S02]  /*68a0*/  ISETP.LT.OR P2, PT, R122, R246, P2 ;  /* 0x000000f67a00720c */ /* 0x000fc40001741670 */
[----:B------:R-:W-:Y:S01]  /*68b0*/  FSEL R77, R0, -INF , !P6 ;  /* 0xff800000004d7808 */ /* 0x000fe20007000000 */
[----:B------:R-:W-:Y:S01]  /*68c0*/  FMUL.FTZ R0, R30, c[0x0][0x2ec] ;  /* 0x0000bb001e007a20 */ /* 0x000fe20000410000 */
[----:B------:R-:W-:Y:S01]  /*68d0*/  ISETP.LT.OR P1, PT, R111, R244, P1 ;  /* 0x000000f46f00720c */ /* 0x000fe20000f21670 */
[----:B------:R-:W-:Y:S01]  /*68e0*/  HMMA.16816.F32 R28, R8, R18, R52 ;  /* 0x00000012081c723c */ /* 0x000fe20000001834 */
[----:B------:R-:W-:Y:S01]  /*68f0*/  MUFU.TANH R52, R16 ;  /* 0x0000001000347308 */ /* 0x000fe20000002400 */
[----:B------:R-:W-:Y:S01]  /*6900*/  ISETP.GE.AND P6, PT, R120, R250, PT ;  /* 0x000000fa7800720c */ /* 0x000fe20003fc6270 */
[----:B-1----:R-:W-:Y:S01]  /*6910*/  FFMA.FTZ R6, R206, -UR21, R97 ;  /* 0x80000015ce067c23 */ /* 0x002fe20008010061 */
[----:B------:R-:W-:Y:S01]  /*6920*/  FSEL R69, R3, -INF , !P1 ;  /* 0xff80000003457808 */ /* 0x000fe20004800000 */
[----:B------:R-:W-:Y:S01]  /*6930*/  FFMA.FTZ R3, R185, -UR21, R75 ;  /* 0x80000015b9037c23 */ /* 0x000fe2000801004b */
[C---:B------:R-:W-:Y:S02]  /*6940*/  ISETP.GE.AND P1, PT, R121.reuse, R251, PT ;  /* 0x000000fb7900720c */ /* 0x040fe40003f26270 */
[----:B------:R-:W-:Y:S01]  /*6950*/  ISETP.LT.OR P6, PT, R120, R244, P6 ;  /* 0x000000f47800720c */ /* 0x000fe200037c1670 */
[----:B------:R1:W-:Y:S01]  /*6960*/  MUFU.TANH R67, R0 ;  /* 0x0000000000437308 */ /* 0x0003e20000002400 */
[----:B------:R-:W-:-:S02]  /*6970*/  ISETP.LT.OR P1, PT, R121, R245, P1 ;  /* 0x000000f57900720c */ /* 0x000fc40000f21670 */
[----:B------:R-:W-:Y:S01]  /*6980*/  FSEL R60, R3, -INF , !P6 ;  /* 0xff800000033c7808 */ /* 0x000fe20007000000 */
[----:B--2---:R-:W-:Y:S01]  /*6990*/  FFMA.FTZ R3, R207, -UR21, R47 ;  /* 0x80000015cf037c23 */ /* 0x004fe2000801002f */
[----:B------:R-:W-:Y:S02]  /*69a0*/  ISETP.GE.AND P6, PT, R122, R251, PT ;  /* 0x000000fb7a00720c */ /* 0x000fe40003fc6270 */
[----:B------:R-:W-:Y:S01]  /*69b0*/  FSEL R48, R6, -INF , !P3 ;  /* 0xff80000006307808 */ /* 0x000fe20005800000 */
[----:B------:R-:W-:Y:S01]  /*69c0*/  FFMA.FTZ R6, R182, -UR21, R92 ;  /* 0x80000015b6067c23 */ /* 0x000fe2000801005c */
[C---:B------:R-:W-:Y:S02]  /*69d0*/  ISETP.LT.OR P6, PT, R122.reuse, R245, P6 ;  /* 0x000000f57a00720c */ /* 0x040fe400037c1670 */
[----:B------:R-:W-:Y:S02]  /*69e0*/  ISETP.GE.AND P3, PT, R122, R249, PT ;  /* 0x000000f97a00720c */ /* 0x000fe40003f66270 */
[----:B------:R-:W-:-:S02]  /*69f0*/  ISETP.LT.OR P4, PT, R121, R243, P4 ;  /* 0x000000f37900720c */ /* 0x000fc40002781670 */
[----:B------:R-:W-:Y:S01]  /*6a00*/  ISETP.LT.OR P3, PT, R122, R243, P3 ;  /* 0x000000f37a00720c */ /* 0x000fe20001f61670 */
[----:B-1----:R-:W-:Y:S01]  /*6a10*/  FFMA.FTZ R0, R186, -UR21, R95 ;  /* 0x80000015ba007c23 */ /* 0x002fe2000801005f */
[----:B------:R-:W-:Y:S01]  /*6a20*/  FSEL R76, R5, -INF , !P4 ;  /* 0xff800000054c7808 */ /* 0x000fe20006000000 */
[----:B------:R-:W-:Y:S01]  /*6a30*/  FFMA.FTZ R5, R208, -UR21, R94 ;  /* 0x80000015d0057c23 */ /* 0x000fe2000801005e */
[-C--:B------:R-:W-:Y:S02]  /*6a40*/  ISETP.GE.AND P4, PT, R123, R250.reuse, PT ;  /* 0x000000fa7b00720c */ /* 0x080fe40003f86270 */
[----:B------:R-:W-:Y:S01]  /*6a50*/  FSEL R72, R0, -INF , !P0 ;  /* 0xff80000000487808 */ /* 0x000fe20004000000 */
[----:B------:R-:W-:Y:S01]  /*6a60*/  FMUL.FTZ R0, R24, c[0x0][0x2ec] ;  /* 0x0000bb0018007a20 */ /* 0x000fe20000410000 */
[C---:B------:R-:W-:Y:S01]  /*6a70*/  ISETP.GE.AND P0, PT, R121.reuse, R250, PT ;  /* 0x000000fa7900720c */ /* 0x040fe20003f06270 */
[----:B------:R-:W-:Y:S01]  /*6a80*/  HMMA.16816.F32 R24, R12, R18, R36 ;  /* 0x000000120c18723c */ /* 0x000fe20000001824 */
[----:B------:R-:W1:Y:S01]  /*6a90*/  LDSM.16.M88.4 R16, [R225+0x3800] ;  /* 0x00380000e110783b */ /* 0x000e620000000200 */
[----:B------:R2:W-:Y:S01]  /*6aa0*/  MUFU.TANH R66, R0 ;  /* 0x0000000000427308 */ /* 0x0005e20000002400 */
[----:B------:R-:W-:Y:S01]  /*6ab0*/  ISETP.LT.OR P0, PT, R121, R244, P0 ;  /* 0x000000f47900720c */ /* 0x000fe20000701670 */
[----:B------:R-:W-:-:S04]  /*6ac0*/  DEPBAR.LE SB0, 0x0 ;  /* 0x000080000000791a */ /* 0x000fc80000000000 */
[----:B------:R-:W-:Y:S01]  /*6ad0*/  FSEL R53, R6, -INF , !P0 ;  /* 0xff80000006357808 */ /* 0x000fe20004000000 */
[----:B------:R-:W-:Y:S01]  /*6ae0*/  BAR.SYNC.DEFER_BLOCKING 0x0 ;  /* 0x0000000000007b1d */ /* 0x000fe20000010000 */
[C---:B------:R-:W-:Y:S02]  /*6af0*/  ISETP.GE.AND P0, PT, R123.reuse, R251, PT ;  /* 0x000000fb7b00720c */ /* 0x040fe40003f06270 */
[C---:B------:R-:W-:Y:S02]  /*6b00*/  ISETP.LT.OR P4, PT, R123.reuse, R244, P4 ;  /* 0x000000f47b00720c */ /* 0x040fe40002781670 */
[----:B------:R-:W-:Y:S01]  /*6b10*/  ISETP.LT.OR P0, PT, R123, R245, P0 ;  /* 0x000000f57b00720c */ /* 0x000fe20000701670 */
[----:B--2---:R-:W-:Y:S02]  /*6b20*/  FFMA.FTZ R0, R181, -UR21, R44 ;  /* 0x80000015b5007c23 */ /* 0x004fe4000801002c */
[----:B------:R2:W3:Y:S03]  /*6b30*/  MUFU.TANH R44, R7 ;  /* 0x00000007002c7308 */ /* 0x0004e60000002400 */
[----:B------:R-:W-:Y:S01]  /*6b40*/  FSEL R75, R0, -INF , !P5 ;  /* 0xff800000004b7808 */ /* 0x000fe20006800000 */
[----:B------:R-:W-:Y:S01]  /*6b50*/  FFMA.FTZ R0, R184, -UR21, R96 ;  /* 0x80000015b8007c23 */ /* 0x000fe20008010060 */
[----:B------:R-:W-:-:S02]  /*6b60*/  ISETP.GE.AND P5, PT, R122, R250, PT ;  /* 0x000000fa7a00720c */ /* 0x000fc40003fa6270 */
[----:B------:R-:W-:Y:S02]  /*6b70*/  FMUL.FTZ R6, R27, c[0x0][0x2ec] ;  /* 0x0000bb001b067a20 */ /* 0x000fe40000410000 */
[----:B------:R-:W-:Y:S01]  /*6b80*/  FSEL R50, R0, -INF , !P1 ;  /* 0xff80000000327808 */ /* 0x000fe20004800000 */
[----:B-----5:R-:W-:Y:S01]  /*6b90*/  FFMA.FTZ R0, R179, -UR21, R45 ;  /* 0x80000015b3007c23 */ /* 0x020fe2000801002d */
[----:B------:R-:W-:Y:S02]  /*6ba0*/  ISETP.GE.AND P1, PT, R123, R252, PT ;  /* 0x000000fc7b00720c */ /* 0x000fe40003f26270 */
[----:B------:R-:W-:Y:S01]  /*6bb0*/  FSEL R45, R3, -INF , !P2 ;  /* 0xff800000032d7808 */ /* 0x000fe20005000000 */
[----:B------:R-:W-:Y:S01]  /*6bc0*/  FMUL.FTZ R3, R26, c[0x0][0x2ec] ;  /* 0x0000bb001a037a20 */ /* 0x000fe20000410000 */
[----:B------:R-:W-:Y:S01]  /*6bd0*/  FSEL R47, R0, -INF , !P6 ;  /* 0xff800000002f7808 */ /* 0x000fe20007000000 */
[----:B------:R-:W-:Y:S01]  /*6be0*/  FFMA.FTZ R0, R180, -UR21, R46 ;  /* 0x80000015b4007c23 */ /* 0x000fe2000801002e */
[----:B------:R-:W-:Y:S01]  /*6bf0*/  ISETP.LT.OR P1, PT, R123, R246, P1 ;  /* 0x000000f67b00720c */ /* 0x000fe20000f21670 */
[----:B--2---:R-:W-:Y:S01]  /*6c00*/  FMUL.FTZ R7, R24, c[0x0][0x2ec] ;  /* 0x0000bb0018077a20 */ /* 0x004fe20000410000 */
[----:B------:R2:W4:Y:S01]  /*6c10*/  MUFU.TANH R37, R3 ;  /* 0x0000000300257308 */ /* 0x0005220000002400 */
[----:B------:R-:W-:Y:S01]  /*6c20*/  FMUL.FTZ R24, R30, c[0x0][0x2ec] ;  /* 0x0000bb001e187a20 */ /* 0x000fe20000410000 */
[----:B-1----:R-:W-:Y:S01]  /*6c30*/  HMMA.16816.F32 R20, R12, R16, R40 ;  /* 0x000000100c14723c */ /* 0x002fe20000001828 */
[----:B------:R-:W-:Y:S01]  /*6c40*/  FSEL R63, R0, -INF , !P3 ;  /* 0xff800000003f7808 */ /* 0x000fe20005800000 */
[----:B------:R-:W-:Y:S01]  /*6c50*/  FMUL.FTZ R0, R28, c[0x0][0x2ec] ;  /* 0x0000bb001c007a20 */ /* 0x000fe20000410000 */
[----:B------:R-:W-:-:S02]  /*6c60*/  ISETP.LT.OR P5, PT, R122, R244, P5 ;  /* 0x000000f47a00720c */ /* 0x000fc40002fa1670 */
[----:B------:R-:W-:Y:S01]  /*6c70*/  FSEL R39, R5, -INF , !P1 ;  /* 0xff80000005277808 */ /* 0x000fe20004800000 */
[----:B------:R1:W-:Y:S01]  /*6c80*/  MUFU.TANH R49, R7 ;  /* 0x0000000700317308 */ /* 0x0003e20000002400 */
[----:B------:R-:W-:Y:S01]  /*6c90*/  FFMA.FTZ R5, R175, -UR21, R86 ;  /* 0x80000015af057c23 */ /* 0x000fe20008010056 */
[----:B------:R-:W-:Y:S01]  /*6ca0*/  ISETP.GE.AND P2, PT, R123, R249, PT ;  /* 0x000000f97b00720c */ /* 0x000fe20003f46270 */
[----:B------:R-:W-:Y:S01]  /*6cb0*/  HMMA.16816.F32 R12, R12, R18, R32 ;  /* 0x000000120c0c723c */ /* 0x000fe20000001820 */
[----:B------:R-:W-:Y:S02]  /*6cc0*/  ISETP.GE.AND P6, PT, R132, R252, PT ;  /* 0x000000fc8400720c */ /* 0x000fe40003fc6270 */
[----:B------:R-:W-:Y:S01]  /*6cd0*/  FSEL R41, R5, -INF , !P4 ;  /* 0xff80000005297808 */ /* 0x000fe20006000000 */
[----:B--2---:R-:W-:Y:S01]  /*6ce0*/  FFMA.FTZ R3, R183, -UR21, R58 ;  /* 0x80000015b7037c23 */ /* 0x004fe2000801003a */
[----:B------:R2:W-:Y:S01]  /*6cf0*/  MUFU.TANH R36, R0 ;  /* 0x0000000000247308 */ /* 0x0005e20000002400 */
[----:B------:R-:W-:-:S02]  /*6d00*/  ISETP.LT.OR P2, PT, R123, R243, P2 ;  /* 0x000000f37b00720c */ /* 0x000fc40001741670 */
[C---:B------:R-:W-:Y:S02]  /*6d10*/  ISETP.LT.OR P6, PT, R132.reuse, R246, P6 ;  /* 0x000000f68400720c */ /* 0x040fe400037c1670 */
[----:B------:R-:W-:Y:S01]  /*6d20*/  FSEL R58, R3, -INF , !P5 ;  /* 0xff800000033a7808 */ /* 0x000fe20006800000 */
[----:B------:R-:W-:Y:S01]  /*6d30*/  FMUL.FTZ R3, R29, c[0x0][0x2ec] ;  /* 0x0000bb001d037a20 */ /* 0x000fe20000410000 */
[----:B------:R-:W-:Y:S01]  /*6d40*/  ISETP.GE.AND P5, PT, R132, R251, PT ;  /* 0x000000fb8400720c */ /* 0x000fe20003fa6270 */
[----:B-1----:R-:W-:Y:S01]  /*6d50*/  FMUL.FTZ R7, R25, c[0x0][0x2ec] ;  /* 0x0000bb0019077a20 */ /* 0x002fe20000410000 */
[----:B------:R1:W-:Y:S01]  /*6d60*/  MUFU.TANH R28, R24 ;  /* 0x00000018001c7308 */ /* 0x0003e20000002400 */
[----:B------:R-:W-:Y:S01]  /*6d70*/  FMUL.FTZ R5, R20, c[0x0][0x2ec] ;  /* 0x0000bb0014057a20 */ /* 0x000fe20000410000 */
[C---:B------:R-:W-:Y:S02]  /*6d80*/  ISETP.GE.AND P1, PT, R132.reuse, R249, PT ;  /* 0x000000f98400720c */ /* 0x040fe40003f26270 */
[----:B------:R-:W-:-:S02]  /*6d90*/  ISETP.GE.AND P3, PT, R132, R250, PT ;  /* 0x000000fa8400720c */ /* 0x000fc40003f66270 */
[----:B------:R-:W-:Y:S01]  /*6da0*/  ISETP.LT.OR P5, PT, R132, R245, P5 ;  /* 0x000000f58400720c */ /* 0x000fe20002fa1670 */
[----:B--2---:R-:W-:Y:S01]  /*6db0*/  FFMA.FTZ R0, R178, -UR21, R87 ;  /* 0x80000015b2007c23 */ /* 0x004fe20008010057 */
[----:B------:R2:W-:Y:S01]  /*6dc0*/  MUFU.TANH R38, R3 ;  /* 0x0000000300267308 */ /* 0x0005e20000002400 */
[----:B------:R-:W-:Y:S01]  /*6dd0*/  ISETP.LT.OR P1, PT, R132, R243, P1 ;  /* 0x000000f38400720c */ /* 0x000fe20000f21670 */
[----:B------:R-:W-:Y:S01]  /*6de0*/  FMUL.FTZ R14, R14, c[0x0][0x2ec] ;  /* 0x0000bb000e0e7a20 */ /* 0x000fe20000410000 */
[----:B------:R-:W-:Y:S01]  /*6df0*/  ISETP.GE.AND P4, PT, R133, R251, PT ;  /* 0x000000fb8500720c */ /* 0x000fe20003f86270 */
[----:B------:R-:W-:Y:S01]  /*6e00*/  FMUL.FTZ R13, R13, c[0x0][0x2ec] ;  /* 0x0000bb000d0d7a20 */ /* 0x000fe20000410000 */
[----:B------:R-:W-:Y:S01]  /*6e10*/  FSEL R40, R0, -INF , !P0 ;  /* 0xff80000000287808 */ /* 0x000fe20004000000 */
[----:B------:R-:W-:Y:S01]  /*6e20*/  FFMA.FTZ R0, R173, -UR21, R84 ;  /* 0x80000015ad007c23 */ /* 0x000fe20008010054 */
[----:B------:R-:W-:Y:S01]  /*6e30*/  ISETP.GE.AND P0, PT, R133, R252, PT ;  /* 0x000000fc8500720c */ /* 0x000fe20003f06270 */
[----:B-1----:R-:W-:Y:S01]  /*6e40*/  HMMA.16816.F32 R24, R8, R16, R100 ;  /* 0x000000100818723c */ /* 0x002fe20000001864 */
[----:B------:R1:W-:Y:S01]  /*6e50*/  MUFU.TANH R46, R6 ;  /* 0x00000006002e7308 */ /* 0x0003e20000002400 */
[----:B------:R-:W-:Y:S01]  /*6e60*/  ISETP.LT.OR P3, PT, R132, R244, P3 ;  /* 0x000000f48400720c */ /* 0x000fe20001f61670 */
[----:B------:R-:W-:Y:S01]  /*6e70*/  FMUL.FTZ R15, R15, c[0x0][0x2ec] ;  /* 0x0000bb000f0f7a20 */ /* 0x000fe20000410000 */
[----:B------:R-:W-:-:S02]  /*6e80*/  ISETP.LT.OR P0, PT, R133, R246, P0 ;  /* 0x000000f68500720c */ /* 0x000fc40000701670 */
[----:B------:R-:W-:Y:S01]  /*6e90*/  FSEL R62, R0, -INF , !P2 ;  /* 0xff800000003e7808 */ /* 0x000fe20005000000 */
[----:B---3--:R-:W-:Y:S01]  /*6ea0*/  FFMA.FTZ R0, R170, -UR21, R44 ;  /* 0x80000015aa007c23 */ /* 0x008fe2000801002c */
[----:B------:R-:W-:Y:S01]  /*6eb0*/  ISETP.LT.OR P4, PT, R133, R245, P4 ;  /* 0x000000f58500720c */ /* 0x000fe20002781670 */
[----:B--2---:R-:W-:Y:S01]  /*6ec0*/  FFMA.FTZ R3, R209, -UR21, R83 ;  /* 0x80000015d1037c23 */ /* 0x004fe20008010053 */
[----:B------:R2:W-:Y:S01]  /*6ed0*/  MUFU.TANH R29, R5 ;  /* 0x00000005001d7308 */ /* 0x0005e20000002400 */
[----:B------:R-:W-:Y:S01]  /*6ee0*/  ISETP.GE.AND P2, PT, R133, R250, PT ;  /* 0x000000fa8500720c */ /* 0x000fe20003f46270 */
[----:B------:R-:W-:Y:S01]  /*6ef0*/  HMMA.16816.F32 R8, R8, R18, R88 ;  /* 0x000000120808723c */ /* 0x000fe20000001858 */
[----:B------:R-:W-:Y:S01]  /*6f00*/  FSEL R188, R0, -INF , !P1 ;  /* 0xff80000000bc7808 */ /* 0x000fe20004800000 */
[----:B------:R-:W-:Y:S01]  /*6f10*/  FMUL.FTZ R0, R22, c[0x0][0x2ec] ;  /* 0x0000bb0016007a20 */ /* 0x000fe20000410000 */
[----:B------:R-:W-:Y:S01]  /*6f20*/  FSEL R189, R3, -INF , !P6 ;  /* 0xff80000003bd7808 */ /* 0x000fe20007000000 */
[----:B------:R-:W-:Y:S01]  /*6f30*/  FFMA.FTZ R3, R172, -UR21, R66 ;  /* 0x80000015ac037c23 */ /* 0x000fe20008010042 */
[----:B------:R-:W-:Y:S01]  /*6f40*/  ISETP.GE.AND P6, PT, R133, R249, PT ;  /* 0x000000f98500720c */ /* 0x000fe20003fc6270 */
[----:B-1----:R-:W-:Y:S01]  /*6f50*/  FFMA.FTZ R6, R169, -UR21, R67 ;  /* 0x80000015a9067c23 */ /* 0x002fe20008010043 */
[----:B------:R1:W3:Y:S01]  /*6f60*/  MUFU.TANH R54, R7 ;  /* 0x0000000700367308 */ /* 0x0002e20000002400 */
[----:B------:R-:W-:-:S02]  /*6f70*/  ISETP.LT.OR P2, PT, R133, R244, P2 ;  /* 0x000000f48500720c */ /* 0x000fc40001741670 */
[----:B------:R-:W-:Y:S01]  /*6f80*/  FSEL R174, R3, -INF , !P3 ;  /* 0xff80000003ae7808 */ /* 0x000fe20005800000 */
[----:B------:R-:W-:Y:S01]  /*6f90*/  FFMA.FTZ R3, R168, -UR21, R80 ;  /* 0x80000015a8037c23 */ /* 0x000fe20008010050 */
[----:B------:R-:W-:Y:S01]  /*6fa0*/  FSEL R175, R6, -INF , !P5 ;  /* 0xff80000006af7808 */ /* 0x000fe20006800000 */
[----:B------:R-:W-:Y:S01]  /*6fb0*/  FMUL.FTZ R6, R21, c[0x0][0x2ec] ;  /* 0x0000bb0015067a20 */ /* 0x000fe20000410000 */
[----:B------:R-:W-:Y:S01]  /*6fc0*/  ISETP.GE.AND P5, PT, R134, R252, PT ;  /* 0x000000fc8600720c */ /* 0x000fe20003fa6270 */
[----:B--2---:R-:W-:Y:S01]  /*6fd0*/  FFMA.FTZ R5, R210, -UR21, R85 ;  /* 0x80000015d2057c23 */ /* 0x004fe20008010055 */
[C---:B------:R-:W-:Y:S01]  /*6fe0*/  ISETP.GE.AND P3, PT, R134.reuse, R251, PT ;  /* 0x000000fb8600720c */ /* 0x040fe20003f66270 */
[----:B------:R2:W-:Y:S01]  /*6ff0*/  MUFU.TANH R22, R0 ;  /* 0x0000000000167308 */ /* 0x0005e20000002400 */
[C---:B------:R-:W-:Y:S02]  /*7000*/  ISETP.LT.OR P5, PT, R134.reuse, R246, P5 ;  /* 0x000000f68600720c */ /* 0x040fe40002fa1670 */
[----:B------:R-:W-:Y:S01]  /*7010*/  FSEL R173, R5, -INF , !P0 ;  /* 0xff80000005ad7808 */ /* 0x000fe20004000000 */
[----:B------:R-:W-:Y:S01]  /*7020*/  FFMA.FTZ R5, R177, -UR21, R82 ;  /* 0x80000015b1057c23 */ /* 0x000fe20008010052 */
[----:B------:R-:W-:Y:S01]  /*7030*/  ISETP.LT.OR P3, PT, R134, R245, P3 ;  /* 0x000000f58600720c */ /* 0x000fe20001f61670 */
[----:B-1----:R-:W-:Y:S01]  /*7040*/  FMUL.FTZ R7, R31, c[0x0][0x2ec] ;  /* 0x0000bb001f077a20 */ /* 0x002fe20000410000 */
[----:B------:R-:W-:Y:S01]  /*7050*/  ISETP.LT.OR P6, PT, R133, R243, P6 ;  /* 0x000000f38500720c */ /* 0x000fe200037c1670 */
[----:B------:R1:W-:Y:S01]  /*7060*/  MUFU.TANH R31, R6 ;  /* 0x00000006001f7308 */ /* 0x0003e20000002400 */
[----:B------:R-:W-:Y:S01]  /*7070*/  FSEL R170, R5, -INF , !P4 ;  /* 0xff80000005aa7808 */ /* 0x000fe20006000000 */
[----:B----4-:R-:W-:Y:S01]  /*7080*/  FFMA.FTZ R5, R156, -UR21, R37 ;  /* 0x800000159c057c23 */ /* 0x010fe20008010025 */
[----:B------:R-:W-:Y:S01]  /*7090*/  ISETP.GE.AND P4, PT, R136, R252, PT ;  /* 0x000000fc8800720c */ /* 0x000fe20003f86270 */
[----:B------:R-:W-:Y:S01]  /*70a0*/  FMUL.FTZ R8, R8, c[0x0][0x2ec] ;  /* 0x0000bb0008087a20 */ /* 0x000fe20000410000 */
[----:B------:R-:W-:Y:S01]  /*70b0*/  ISETP.GE.AND P1, PT, R134, R250, PT ;  /* 0x000000fa8600720c */ /* 0x000fe20003f26270 */
[----:B------:R-:W-:Y:S01]  /*70c0*/  FMUL.FTZ R10, R10, c[0x0][0x2ec] ;  /* 0x0000bb000a0a7a20 */ /* 0x000fe20000410000 */
[----:B------:R-:W-:Y:S01]  /*70d0*/  ISETP.LT.OR P4, PT, R136, R246, P4 ;  /* 0x000000f68800720c */ /* 0x000fe20002781670 */
[----:B------:R4:W5:Y:S01]  /*70e0*/  MUFU.TANH R30, R7 ;  /* 0x00000007001e7308 */ /* 0x0009620000002400 */
[----:B--2---:R-:W-:Y:S01]  /*70f0*/  FFMA.FTZ R0, R159, -UR21, R52 ;  /* 0x800000159f007c23 */ /* 0x004fe20008010034 */
[----:B------:R-:W-:Y:S01]  /*7100*/  FSEL R159, R5, -INF , !P3 ;  /* 0xff800000059f7808 */ /* 0x000fe20005800000 */
[----:B---3--:R-:W-:Y:S01]  /*7110*/  FFMA.FTZ R5, R212, -UR21, R54 ;  /* 0x80000015d4057c23 */ /* 0x008fe20008010036 */
[----:B------:R-:W-:Y:S01]  /*7120*/  FSEL R169, R3, -INF , !P2 ;  /* 0xff80000003a97808 */ /* 0x000fe20005000000 */
[----:B------:R-:W-:Y:S01]  /*7130*/  FFMA.FTZ R3, R171, -UR21, R36 ;  /* 0x80000015ab037c23 */ /* 0x000fe20008010024 */
[----:B------:R-:W-:Y:S01]  /*7140*/  FSEL R172, R0, -INF , !P6 ;  /* 0xff80000000ac7808 */ /* 0x000fe20007000000 */
[----:B------:R-:W-:Y:S01]  /*7150*/  FMUL.FTZ R0, R25, c[0x0][0x2ec] ;  /* 0x0000bb0019007a20 */ /* 0x000fe20000410000 */
[----:B------:R-:W-:Y:S01]  /*7160*/  ISETP.GE.AND P0, PT, R134, R249, PT ;  /* 0x000000f98600720c */ /* 0x000fe20003f06270 */
[----:B-1----:R-:W-:Y:S01]  /*7170*/  FFMA.FTZ R6, R211, -UR21, R49 ;  /* 0x80000015d3067c23 */ /* 0x002fe20008010031 */
[----:B------:R-:W-:Y:S01]  /*7180*/  ISETP.GE.AND P2, PT, R136, R251, PT ;  /* 0x000000fb8800720c */ /* 0x000fe20003f46270 */
[----:B------:R1:W-:Y:S01]  /*7190*/  MUFU.TANH R21, R0 ;  /* 0x0000000000157308 */ /* 0x0003e20000002400 */
[----:B------:R-:W-:Y:S01]  /*71a0*/  ISETP.LT.OR P1, PT, R134, R244, P1 ;  /* 0x000000f48600720c */ /* 0x000fe20000f21670 */
[----:B------:R-:W-:Y:S01]  /*71b0*/  FMUL.FTZ R9, R9, c[0x0][0x2ec] ;  /* 0x0000bb0009097a20 */ /* 0x000fe20000410000 */
[----:B------:R-:W-:Y:S01]  /*71c0*/  FSEL R168, R6, -INF , !P5 ;  /* 0xff80000006a87808 */ /* 0x000fe20006800000 */
[----:B------:R-:W-:Y:S01]  /*71d0*/  FMUL.FTZ R6, R27, c[0x0][0x2ec] ;  /* 0x0000bb001b067a20 */ /* 0x000fe20000410000 */
[----:B------:R-:W-:Y:S01]  /*71e0*/  FSEL R156, R5, -INF , !P4 ;  /* 0xff800000059c7808 */ /* 0x000fe20006000000 */
[----:B----4-:R-:W-:Y:S01]  /*71f0*/  FMUL.FTZ R7, R23, c[0x0][0x2ec] ;  /* 0x0000bb0017077a20 */ /* 0x010fe20000410000 */
[----:B------:R-:W-:Y:S01]  /*7200*/  ISETP.LT.OR P0, PT, R134, R243, P0 ;  /* 0x000000f38600720c */ /* 0x000fe20000701670 */
[----:B------:R2:W-:Y:S01]  /*7210*/  MUFU.TANH R20, R6 ;  /* 0x0000000600147308 */ /* 0x0005e20000002400 */
[----:B------:R-:W-:Y:S01]  /*7220*/  FFMA.FTZ R5, R176, -UR21, R46 ;  /* 0x80000015b0057c23 */ /* 0x000fe2000801002e */
[C---:B------:R-:W-:Y:S01]  /*7230*/  ISETP.LT.OR P2, PT, R136.reuse, R245, P2 ;  /* 0x000000f58800720c */ /* 0x040fe20001741670 */
[----:B------:R-:W-:Y:S01]  /*7240*/  FMUL.FTZ R11, R11, c[0x0][0x2ec] ;  /* 0x0000bb000b0b7a20 */ /* 0x000fe20000410000 */
[----:B------:R-:W-:-:S02]  /*7250*/  ISETP.GE.AND P6, PT, R136, R250, PT ;  /* 0x000000fa8800720c */ /* 0x000fc40003fc6270 */
[----:B------:R-:W-:Y:S02]  /*7260*/  ISETP.GE.AND P5, PT, R136, R249, PT ;  /* 0x000000f98800720c */ /* 0x000fe40003fa6270 */
[----:B------:R3:W-:Y:S01]  /*7270*/  MUFU.TANH R23, R7 ;  /* 0x0000000700177308 */ /* 0x0007e20000002400 */
[----:B-1----:R-:W-:Y:S01]  /*7280*/  FFMA.FTZ R0, R158, -UR21, R28 ;  /* 0x800000159e007c23 */ /* 0x002fe2000801001c */
[----:B------:R-:W-:Y:S01]  /*7290*/  FSEL R158, R3, -INF , !P1 ;  /* 0xff800000039e7808 */ /* 0x000fe20004800000 */
[----:B------:R-:W-:Y:S01]  /*72a0*/  FFMA.FTZ R3, R167, -UR21, R38 ;  /* 0x80000015a7037c23 */ /* 0x000fe20008010026 */
[C---:B------:R-:W-:Y:S02]  /*72b0*/  ISETP.GE.AND P3, PT, R135.reuse, R252, PT ;  /* 0x000000fc8700720c */ /* 0x040fe40003f66270 */
[----:B------:R-:W-:Y:S01]  /*72c0*/  ISETP.GE.AND P1, PT, R135, R251, PT ;  /* 0x000000fb8700720c */ /* 0x000fe20003f26270 */
[----:B--2---:R-:W-:Y:S01]  /*72d0*/  FMUL.FTZ R6, R12, c[0x0][0x2ec] ;  /* 0x0000bb000c067a20 */ /* 0x004fe20000410000 */
[----:B------:R-:W-:Y:S01]  /*72e0*/  FSEL R171, R0, -INF , !P0 ;  /* 0xff80000000ab7808 */ /* 0x000fe20004000000 */
[----:B-----5:R-:W-:Y:S01]  /*72f0*/  FFMA.FTZ R0, R157, -UR21, R30 ;  /* 0x800000159d007c23 */ /* 0x020fe2000801001e */
[----:B------:R-:W-:Y:S01]  /*7300*/  FSEL R143, R5, -INF , !P2 ;  /* 0xff800000058f7808 */ /* 0x000fe20005000000 */
[----:B------:R-:W-:Y:S01]  /*7310*/  FFMA.FTZ R5, R154, -UR21, R22 ;  /* 0x800000159a057c23 */ /* 0x000fe20008010016 */
[C---:B------:R-:W-:Y:S01]  /*7320*/  ISETP.LT.OR P6, PT, R136.reuse, R244, P6 ;  /* 0x000000f48800720c */ /* 0x040fe200037c1670 */
[----:B------:R-:W-:Y:S01]  /*7330*/  MUFU.TANH R14, R14 ;  /* 0x0000000e000e7308 */ /* 0x000fe20000002400 */
[----:B------:R-:W-:Y:S01]  /*7340*/  ISETP.LT.OR P5, PT, R136, R243, P5 ;  /* 0x000000f38800720c */ /* 0x000fe20002fa1670 */
[----:B---3--:R-:W-:Y:S01]  /*7350*/  FMUL.FTZ R7, R24, c[0x0][0x2ec] ;  /* 0x0000bb0018077a20 */ /* 0x008fe20000410000 */
[----:B------:R-:W-:-:S02]  /*7360*/  ISETP.LT.OR P3, PT, R135, R246, P3 ;  /* 0x000000f68700720c */ /* 0x000fc40001f61670 */
[C---:B------:R-:W-:Y:S02]  /*7370*/  ISETP.LT.OR P1, PT, R135.reuse, R245, P1 ;  /* 0x000000f58700720c */ /* 0x040fe40000f21670 */
[----:B------:R-:W-:Y:S01]  /*7380*/  ISETP.GE.AND P0, PT, R135, R250, PT ;  /* 0x000000fa8700720c */ /* 0x000fe20003f06270 */
[----:B------:R1:W2:Y:S01]  /*7390*/  MUFU.TANH R17, R7 ;  /* 0x0000000700117308 */ /* 0x0002a20000002400 */
[----:B------:R-:W-:Y:S02]  /*73a0*/  ISETP.GE.AND P2, PT, R139, R252, PT ;  /* 0x000000fc8b00720c */ /* 0x000fe40003f46270 */
[----:B------:R-:W-:Y:S02]  /*73b0*/  FSEL R154, R3, -INF , !P6 ;  /* 0xff800000039a7808 */ /* 0x000fe40007000000 */
[----:B------:R-:W-:Y:S02]  /*73c0*/  FSEL R157, R0, -INF , !P5 ;  /* 0xff800000009d7808 */ /* 0x000fe40006800000 */
[----:B------:R-:W-:Y:S01]  /*73d0*/  FSEL R153, R5, -INF , !P1 ;  /* 0xff80000005997808 */ /* 0x000fe20004800000 */
[----:B------:R-:W-:Y:S01]  /*73e0*/  FFMA.FTZ R5, R213, -UR21, R31 ;  /* 0x80000015d5057c23 */ /* 0x000fe2000801001f */
[C---:B------:R-:W-:Y:S01]  /*73f0*/  ISETP.GE.AND P6, PT, R139.reuse, R251, PT ;  /* 0x000000fb8b00720c */ /* 0x040fe20003fc6270 */
[----:B------:R-:W-:Y:S01]  /*7400*/  MUFU.TANH R13, R13 ;  /* 0x0000000d000d7308 */ /* 0x000fe20000002400 */
[----:B------:R-:W-:-:S02]  /*7410*/  ISETP.GE.AND P5, PT, R139, R250, PT ;  /* 0x000000fa8b00720c */ /* 0x000fc40003fa6270 */
[----:B------:R-:W-:Y:S02]  /*7420*/  ISETP.LT.OR P0, PT, R135, R244, P0 ;  /* 0x000000f48700720c */ /* 0x000fe40000701670 */
[----:B------:R-:W-:Y:S01]  /*7430*/  ISETP.LT.OR P2, PT, R139, R246, P2 ;  /* 0x000000f68b00720c */ /* 0x000fe20001741670 */
[----:B-1----:R-:W-:Y:S01]  /*7440*/  FMUL.FTZ R7, R26, c[0x0][0x2ec] ;  /* 0x0000bb001a077a20 */ /* 0x002fe20000410000 */
[----:B------:R-:W-:Y:S01]  /*7450*/  ISETP.GE.AND P1, PT, R138, R252, PT ;  /* 0x000000fc8a00720c */ /* 0x000fe20003f26270 */
[----:B--2---:R-:W-:Y:S01]  /*7460*/  FFMA.FTZ R3, R165, -UR21, R17 ;  /* 0x80000015a5037c23 */ /* 0x004fe20008010011 */
[----:B------:R-:W-:Y:S01]  /*7470*/  ISETP.GE.AND P4, PT, R135, R249, PT ;  /* 0x000000f98700720c */ /* 0x000fe20003f86270 */
[----:B------:R-:W1:Y:S01]  /*7480*/  MUFU.TANH R16, R7 ;  /* 0x0000000700107308 */ /* 0x000e620000002400 */
[C---:B------:R-:W-:Y:S02]  /*7490*/  ISETP.LT.OR P6, PT, R139.reuse, R245, P6 ;  /* 0x000000f58b00720c */ /* 0x040fe400037c1670 */
[----:B------:R-:W-:-:S02]  /*74a0*/  ISETP.LT.OR P5, PT, R139, R244, P5 ;  /* 0x000000f48b00720c */ /* 0x000fc40002fa1670 */
[----:B------:R-:W-:Y:S02]  /*74b0*/  FSEL R152, R3, -INF , !P0 ;  /* 0xff80000003987808 */ /* 0x000fe40004000000 */
[C---:B------:R-:W-:Y:S01]  /*74c0*/  ISETP.LT.OR P1, PT, R138.reuse, R246, P1 ;  /* 0x000000f68a00720c */ /* 0x040fe20000f21670 */
[----:B------:R2:W3:Y:S01]  /*74d0*/  MUFU.TANH R7, R6 ;  /* 0x0000000600077308 */ /* 0x0004e20000002400 */
[----:B------:R-:W-:Y:S02]  /*74e0*/  ISETP.LT.OR P4, PT, R135, R243, P4 ;  /* 0x000000f38700720c */ /* 0x000fe40002781670 */
[----:B------:R-:W-:-:S04]  /*74f0*/  ISETP.GE.AND P0, PT, R138, R251, PT ;  /* 0x000000fb8a00720c */ /* 0x000fc80003f06270 */
[----:B------:R-:W-:Y:S01]  /*7500*/  ISETP.LT.OR P0, PT, R138, R245, P0 ;  /* 0x000000f58a00720c */ /* 0x000fe20000701670 */
[----:B-1----:R-:W-:Y:S01]  /*7510*/  FFMA.FTZ R0, R155, -UR21, R16 ;  /* 0x800000159b007c23 */ /* 0x002fe20008010010 */
[----:B------:R-:W-:Y:S04]  /*7520*/  MUFU.TANH R15, R15 ;  /* 0x0000000f000f7308 */ /* 0x000fe80000002400 */
[----:B------:R-:W-:Y:S01]  /*7530*/  FSEL R155, R0, -INF , !P4 ;  /* 0xff800000009b7808 */ /* 0x000fe20006000000 */
[----:B------:R-:W-:Y:S01]  /*7540*/  FFMA.FTZ R0, R166, -UR21, R23 ;  /* 0x80000015a6007c23 */ /* 0x000fe20008010017 */
[----:B------:R-:W-:Y:S01]  /*7550*/  ISETP.GE.AND P4, PT, R138, R250, PT ;  /* 0x000000fa8a00720c */ /* 0x000fe20003f86270 */
[----:B--2---:R-:W-:Y:S01]  /*7560*/  FFMA.FTZ R6, R214, -UR21, R29 ;  /* 0x80000015d6067c23 */ /* 0x004fe2000801001d */
[----:B------:R-:W1:Y:S01]  /*7570*/  MUFU.TANH R8, R8 ;  /* 0x0000000800087308 */ /* 0x000e620000002400 */
[----:B---3--:R-:W-:Y:S01]  /*7580*/  FFMA.FTZ R3, R215, -UR21, R7 ;  /* 0x80000015d7037c23 */ /* 0x008fe20008010007 */
[----:B------:R-:W-:-:S02]  /*7590*/  ISETP.LT.OR P4, PT, R138, R244, P4 ;  /* 0x000000f48a00720c */ /* 0x000fc40002781670 */
[----:B------:R-:W-:Y:S02]  /*75a0*/  FSEL R142, R6, -INF , !P3 ;  /* 0xff800000068e7808 */ /* 0x000fe40005800000 */
[----:B------:R-:W-:Y:S02]  /*75b0*/  ISETP.GE.AND P3, PT, R139, R249, PT ;  /* 0x000000f98b00720c */ /* 0x000fe40003f66270 */
[----:B------:R-:W-:Y:S01]  /*75c0*/  FSEL R128, R3, -INF , !P1 ;  /* 0xff80000003807808 */ /* 0x000fe20004800000 */
[----:B------:R-:W2:Y:S01]  /*75d0*/  MUFU.TANH R6, R10 ;  /* 0x0000000a00067308 */ /* 0x000ea20000002400 */
[----:B------:R-:W-:Y:S01]  /*75e0*/  ISETP.LT.OR P3, PT, R139, R243, P3 ;  /* 0x000000f38b00720c */ /* 0x000fe20001f61670 */
[----:B------:R-:W-:Y:S01]  /*75f0*/  FFMA.FTZ R3, R163, -UR21, R14 ;  /* 0x80000015a3037c23 */ /* 0x000fe2000801000e */
[----:B------:R-:W-:Y:S01]  /*7600*/  FSEL R139, R5, -INF , !P2 ;  /* 0xff800000058b7808 */ /* 0x000fe20005000000 */
[----:B------:R-:W-:Y:S01]  /*7610*/  FFMA.FTZ R5, R164, -UR21, R21 ;  /* 0x80000015a4057c23 */ /* 0x000fe20008010015 */
[----:B------:R-:W-:-:S02]  /*7620*/  ISETP.GE.AND P2, PT, R138, R249, PT ;  /* 0x000000f98a00720c */ /* 0x000fc40003f46270 */
[----:B------:R-:W-:Y:S01]  /*7630*/  FSEL R129, R3, -INF , !P0 ;  /* 0xff80000003817808 */ /* 0x000fe20004000000 */
[----:B------:R3:W4:Y:S01]  /*7640*/  MUFU.TANH R7, R9 ;  /* 0x0000000900077308 */ /* 0x0007220000002400 */
[----:B------:R-:W-:Y:S01]  /*7650*/  FSEL R140, R5, -INF , !P5 ;  /* 0xff800000058c7808 */ /* 0x000fe20006800000 */
[----:B-1----:R-:W-:Y:S01]  /*7660*/  FFMA.FTZ R8, R161, -UR21, R8 ;  /* 0x80000015a1087c23 */ /* 0x002fe20008010008 */
[----:B------:R-:W-:Y:S02]  /*7670*/  ISETP.LT.OR P2, PT, R138, R243, P2 ;  /* 0x000000f38a00720c */ /* 0x000fe40001741670 */
[----:B------:R-:W-:Y:S01]  /*7680*/  FSEL R138, R0, -INF , !P6 ;  /* 0xff800000008a7808 */ /* 0x000fe20007000000 */
[----:B------:R-:W-:Y:S01]  /*7690*/  FFMA.FTZ R0, R162, -UR21, R20 ;  /* 0x80000015a2007c23 */ /* 0x000fe20008010014 */
[----:B------:R-:W-:Y:S01]  /*76a0*/  PLOP3.LUT P0, PT, PT, PT, UP0, 0x80, 0x0 ;  /* 0x000000000000781c */ /* 0x000fe20003f0f008 */
[----:B------:R-:W1:Y:S01]  /*76b0*/  MUFU.TANH R5, R11 ;  /* 0x0000000b00057308 */ /* 0x000e620000002400 */
[C---:B------:R-:W-:Y:S01]  /*76c0*/  ISETP.GE.AND P6, PT, R137.reuse, R252, PT ;  /* 0x000000fc8900720c */ /* 0x040fe20003fc6270 */
[----:B--2---:R-:W-:Y:S01]  /*76d0*/  FFMA.FTZ R6, R160, -UR21, R6 ;  /* 0x80000015a0067c23 */ /* 0x004fe20008010006 */
[----:B------:R-:W-:Y:S01]  /*76e0*/  FSEL R141, R0, -INF , !P3 ;  /* 0xff800000008d7808 */ /* 0x000fe20005800000 */
[----:B------:R-:W-:Y:S01]  /*76f0*/  FFMA.FTZ R10, R216, -UR21, R13 ;  /* 0x80000015d80a7c23 */ /* 0x000fe2000801000d */
[----:B------:R-:W-:-:S02]  /*7700*/  ISETP.GE.AND P5, PT, R137, R251, PT ;  /* 0x000000fb8900720c */ /* 0x000fc40003fa6270 */
[----:B------:R-:W-:Y:S01]  /*7710*/  ISETP.GE.AND P3, PT, R137, R250, PT ;  /* 0x000000fa8900720c */ /* 0x000fe20003f66270 */
[----:B---3--:R-:W-:Y:S01]  /*7720*/  FFMA.FTZ R9, R147, -UR21, R15 ;  /* 0x8000001593097c23 */ /* 0x008fe2000801000f */
[C---:B------:R-:W-:Y:S01]  /*7730*/  ISETP.GE.AND P1, PT, R137.reuse, R249, PT ;  /* 0x000000f98900720c */ /* 0x040fe20003f26270 */
[----:B----4-:R-:W-:Y:S01]  /*7740*/  FFMA.FTZ R7, R146, -UR21, R7 ;  /* 0x8000001592077c23 */ /* 0x010fe20008010007 */
[C---:B------:R-:W-:Y:S02]  /*7750*/  ISETP.LT.OR P6, PT, R137.reuse, R246, P6 ;  /* 0x000000f68900720c */ /* 0x040fe400037c1670 */
[C---:B------:R-:W-:Y:S02]  /*7760*/  ISETP.LT.OR P5, PT, R137.reuse, R245, P5 ;  /* 0x000000f58900720c */ /* 0x040fe40002fa1670 */
[----:B------:R-:W-:Y:S01]  /*7770*/  ISETP.LT.OR P3, PT, R137, R244, P3 ;  /* 0x000000f48900720c */ /* 0x000fe20001f61670 */
[----:B-1----:R-:W-:Y:S01]  /*7780*/  FFMA.FTZ R5, R145, -UR21, R5 ;  /* 0x8000001591057c23 */ /* 0x002fe20008010005 */
[----:B------:R-:W-:-:S02]  /*7790*/  ISETP.LT.OR P1, PT, R137, R243, P1 ;  /* 0x000000f38900720c */ /* 0x000fc40000f21670 */
[----:B------:R-:W-:Y:S02]  /*77a0*/  LOP3.LUT R0, R199, R200, RZ, 0xfc, !PT ;  /* 0x000000c8c7007212 */ /* 0x000fe400078efcff */
[----:B------:R-:W-:Y:S02]  /*77b0*/  FSEL R131, R8, -INF , !P4 ;  /* 0xff80000008837808 */ /* 0x000fe40006000000 */
[----:B------:R-:W-:Y:S02]  /*77c0*/  FSEL R133, R6, -INF , !P2 ;  /* 0xff80000006857808 */ /* 0x000fe40005000000 */
[----:B------:R-:W-:Y:S02]  /*77d0*/  FSEL R22, R10, -INF , !P6 ;  /* 0xff8000000a167808 */ /* 0x000fe40007000000 */
[----:B------:R-:W-:Y:S02]  /*77e0*/  FSEL R23, R9, -INF , !P5 ;  /* 0xff80000009177808 */ /* 0x000fe40006800000 */
[----:B------:R-:W-:-:S02]  /*77f0*/  FSEL R130, R7, -INF , !P3 ;  /* 0xff80000007827808 */ /* 0x000fc40005800000 */
[----:B------:R-:W-:Y:S01]  /*7800*/  FSEL R132, R5, -INF , !P1 ;  /* 0xff80000005847808 */ /* 0x000fe20004800000 */
        /* <DEDUP_REMOVED lines=73> */
.L_x_809:
[----:B------:R-:W-:Y:S05]  /*7ca0*/  BSYNC B0 ;  /* 0x0000000000007941 */ /* 0x000fea0003800000 */
.L_x_808:
[----:B------:R-:W0:Y:S02]  /*7cb0*/  LDGDEPBAR ;  /* 0x00000000000079af */ /* 0x000e240000000000 */
.L_x_807:
        /* <DEDUP_REMOVED lines=41> */
[----:B------:R-:W-:Y:S03]  /*7f50*/  STL [R1+0xa8], R220 ;  /* 0x0000a8dc01007387 */ /* 0x000fe60000100800 */
[----:B------:R-:W-:Y:S01]  /*7f60*/  FMNMX.FTZ R137, R22, R137, !PT ;  /* 0x0000008916897209 */ /* 0x000fe20007810000 */
[----:B------:R-:W-:Y:S01]  /*7f70*/  LDSM.16.MT88.4 R24, [R222+0xc000] ;  /* 0x00c00000de18783b */ /* 0x000fe20000004200 */
[----:B------:R-:W-:-:S03]  /*7f80*/  LEA R223, R2, R222, 0x1 ;  /* 0x000000de02df7211 */ /* 0x000fc600078e08ff */
[----:B------:R-:W2:Y:S04]  /*7f90*/  SHFL.BFLY PT, R5, R137, 0x2, 0x1f ;  /* 0x0c401f0089057f89 */ /* 0x000ea800000e0000 */
[----:B------:R-:W-:Y:S01]  /*7fa0*/  LDSM.16.MT88.4 R32, [R224+0xc000] ;  /* 0x00c00000e020783b */ /* 0x000fe20000004200 */
[----:B--2---:R-:W-:Y:S02]  /*7fb0*/  FMNMX.FTZ R137, R137, R5, !PT ;  /* 0x0000000589897209 */ /* 0x004fe40007810000 */
        /* <DEDUP_REMOVED lines=29> */
[----:B-1----:R1:W-:Y:S01]  /*8190*/  MUFU.EX2 R11, R5 ;  /* 0x00000005000b7308 */ /* 0x0023e20000000800 */
[----:B------:R-:W-:-:S04]  /*81a0*/  FMNMX.FTZ R135, R131, R135, !PT ;  /* 0x0000008783877209 */ /* 0x000fc80007810000 */
[----:B------:R-:W-:Y:S02]  /*81b0*/  FMNMX.FTZ R135, R130, R135, !PT ;  /* 0x0000008782877209 */ /* 0x000fe40007810000 */
[----:B--2---:R-:W-:Y:S01]  /*81c0*/  FMNMX.FTZ R3, R81, R78, !PT ;  /* 0x0000004e51037209 */ /* 0x004fe20007810000 */
[----:B------:R2:W4:Y:S03]  /*81d0*/  MUFU.EX2 R192, R6 ;  /* 0x0000000600c07308 */ /* 0x0005260000000800 */
[----:B------:R-:W-:-:S04]  /*81e0*/  FMNMX.FTZ R3, R77, R3, !PT ;  /* 0x000000034d037209 */ /* 0x000fc80007810000 */
[----:B------:R-:W-:Y:S01]  /*81f0*/  FMNMX.FTZ R3, R72, R3, !PT ;  /* 0x0000000348037209 */ /* 0x000fe20007810000 */
[----:B-1----:R-:W-:Y:S01]  /*8200*/  FFMA.FTZ R5, R56, c[0x0][0x23c], -R21 ;  /* 0x00008f0038057a23 */ /* 0x002fe20000010815 */
[----:B---3--:R-:W-:Y:S02]  /*8210*/  FMNMX.FTZ R136, R136, R7, !PT ;  /* 0x0000000788887209 */ /* 0x008fe40007810000 */
[----:B------:R-:W-:Y:S01]  /*8220*/  FMNMX.FTZ R3, R75, R3, !PT ;  /* 0x000000034b037209 */ /* 0x000fe20007810000 */
[----:B------:R1:W3:Y:S01]  /*8230*/  MUFU.EX2 R220, R5 ;  /* 0x0000000500dc7308 */ /* 0x0002e20000000800 */
[C---:B------:R-:W-:Y:S01]  /*8240*/  FSETP.NEU.FTZ.AND P1, PT, R136.reuse, -INF , PT ;  /* 0xff8000008800780b */ /* 0x040fe20003f3d000 */
[----:B------:R-:W-:Y:S01]  /*8250*/  FMUL.FTZ R20, R136, c[0x0][0x23c] ;  /* 0x00008f0088147a20 */ /* 0x000fe20000410000 */
[----:B------:R-:W-:Y:S01]  /*8260*/  FMNMX.FTZ R3, R76, R3, !PT ;  /* 0x000000034c037209 */ /* 0x000fe20007810000 */
[----:B--2---:R-:W2:Y:S01]  /*8270*/  SHFL.BFLY PT, R6, R135, 0x2, 0x1f ;  /* 0x0c401f0087067f89 */ /* 0x004ea200000e0000 */
[----:B----4-:R-:W-:-:S02]  /*8280*/  F2FP.PACK_AB R16, R192, R193 ;  /* 0x000000c1c010723e */ /* 0x010fc400000000ff */
[----:B------:R-:W-:Y:S02]  /*8290*/  FMNMX.FTZ R3, R63, R3, !PT ;  /* 0x000000033f037209 */ /* 0x000fe40007810000 */
[----:B------:R-:W-:-:S05]  /*82a0*/  FSEL R20, R20, RZ, P1 ;  /* 0x000000ff14147208 */ /* 0x000fca0000800000 */
[----:B------:R-:W-:Y:S01]  /*82b0*/  FFMA.FTZ R23, R23, c[0x0][0x23c], -R20 ;  /* 0x00008f0017177a23 */ /* 0x000fe20000010814 */
[----:B-1----:R-:W-:Y:S01]  /*82c0*/  FMNMX.FTZ R5, R62, R3, !PT ;  /* 0x000000033e057209 */ /* 0x002fe20007810000 */
[----:B------:R-:W-:Y:S01]  /*82d0*/  FFMA.FTZ R3, R51, c[0x0][0x23c], -R21 ;  /* 0x00008f0033037a23 */ /* 0x000fe20000010815 */
[----:B---3--:R-:W-:Y:S02]  /*82e0*/  F2FP.PACK_AB R18, R220, R11 ;  /* 0x0000000bdc12723e */ /* 0x008fe400000000ff */
        /* <DEDUP_REMOVED lines=17> */
[----:B------:R-:W-:Y:S02]  /*8400*/  FFMA.FTZ R5, R47, c[0x0][0x23c], -R20 ;  /* 0x00008f002f057a23 */ /* 0x000fe40000010814 */
[----:B------:R-:W-:Y:S01]  /*8410*/  LDSM.16.MT88.4 R44, [R222+0xc800] ;  /* 0x00c80000de2c783b */ /* 0x000fe20000004200 */
[----:B------:R-:W-:-:S03]  /*8420*/  FSETP.NEU.FTZ.AND P1, PT, R135, -INF , PT ;  /* 0xff8000008700780b */ /* 0x000fc60003f3d000 */
[----:B------:R2:W-:Y:S01]  /*8430*/  MUFU.EX2 R92, R5 ;  /* 0x00000005005c7308 */ /* 0x0005e20000000800 */
[----:B-1----:R-:W-:Y:S01]  /*8440*/  FFMA.FTZ R3, R39, c[0x0][0x23c], -R21 ;  /* 0x00008f0027037a23 */ /* 0x002fe20000010815 */
[----:B---3--:R-:W-:-:S06]  /*8450*/  FMNMX.FTZ R134, R134, R6, !PT ;  /* 0x0000000686867209 */ /* 0x008fcc0007810000 */
[----:B------:R1:W-:Y:S01]  /*8460*/  MUFU.EX2 R236, R3 ;  /* 0x0000000300ec7308 */ /* 0x0003e20000000800 */
[----:B------:R-:W3:Y:S01]  /*8470*/  SHFL.BFLY PT, R6, R134, 0x1, 0x1f ;  /* 0x0c201f0086067f89 */ /* 0x000ee200000e0000 */
[----:B--2---:R-:W-:-:S06]  /*8480*/  FFMA.FTZ R5, R40, c[0x0][0x23c], -R20 ;  /* 0x00008f0028057a23 */ /* 0x004fcc0000010814 */
[----:B------:R-:W-:Y:S01]  /*8490*/  MUFU.EX2 R225, R5 ;  /* 0x0000000500e17308 */ /* 0x000fe20000000800 */
[----:B-1----:R-:W-:-:S07]  /*84a0*/  FFMA.FTZ R3, R74, c[0x0][0x23c], -R20 ;  /* 0x00008f004a037a23 */ /* 0x002fce0000010814 */
[----:B------:R1:W-:Y:S01]  /*84b0*/  MUFU.EX2 R191, R3 ;  /* 0x0000000300bf7308 */ /* 0x0003e20000000800 */
[----:B---3--:R-:W-:Y:S01]  /*84c0*/  FMNMX.FTZ R134, R134, R6, !PT ;  /* 0x0000000686867209 */ /* 0x008fe20007810000 */
        /* <DEDUP_REMOVED lines=10> */
[----:B-1----:R-:W-:Y:S02]  /*8570*/  FFMA.FTZ R3, R50, c[0x0][0x23c], -R20 ;  /* 0x00008f0032037a23 */ /* 0x002fe40000010814 */
[----:B------:R-:W-:Y:S04]  /*8580*/  LDSM.16.MT88.4 R48, [R221+0xc800] ;  /* 0x00c80000dd30783b */ /* 0x000fe80000004200 */
[----:B------:R1:W-:Y:S02]  /*8590*/  MUFU.EX2 R94, R3 ;  /* 0x00000003005e7308 */ /* 0x0003e40000000800 */
[----:B-1----:R-:W-:-:S05]  /*85a0*/  FMUL.FTZ R3, R135, c[0x0][0x23c] ;  /* 0x00008f0087037a20 */ /* 0x002fca0000410000 */
[----:B------:R-:W-:Y:S02]  /*85b0*/  FSEL R3, R3, RZ, P1 ;  /* 0x000000ff03037208 */ /* 0x000fe40000800000 */
[----:B------:R-:W-:-:S03]  /*85c0*/  FSETP.NEU.FTZ.AND P1, PT, R134, -INF , PT ;  /* 0xff8000008600780b */ /* 0x000fc60003f3d000 */
[--C-:B------:R-:W-:Y:S02]  /*85d0*/  FFMA.FTZ R5, R79, c[0x0][0x23c], -R3.reuse ;  /* 0x00008f004f057a23 */ /* 0x100fe40000010803 */
[--C-:B------:R-:W-:Y:S02]  /*85e0*/  FFMA.FTZ R6, R60, c[0x0][0x23c], -R3.reuse ;  /* 0x00008f003c067a23 */ /* 0x100fe40000010803 */
[----:B------:R1:W-:Y:S08]  /*85f0*/  MUFU.EX2 R10, R5 ;  /* 0x00000005000a7308 */ /* 0x0003f00000000800 */
        /* <DEDUP_REMOVED lines=8> */
[----:B-1----:R-:W-:Y:S01]  /*8680*/  FMUL.FTZ R5, R134, c[0x0][0x23c] ;  /* 0x00008f0086057a20 */ /* 0x002fe20000410000 */
[----:B--2---:R-:W-:-:S04]  /*8690*/  F2FP.PACK_AB R14, R234, R239 ;  /* 0x000000efea0e723e */ /* 0x004fc800000000ff */
[----:B------:R-:W-:Y:S01]  /*86a0*/  FSEL R0, R5, RZ, P1 ;  /* 0x000000ff05007208 */ /* 0x000fe20000800000 */
[----:B------:R-:W-:Y:S02]  /*86b0*/  FFMA.FTZ R5, R53, c[0x0][0x23c], -R3 ;  /* 0x00008f0035057a23 */ /* 0x000fe40000010803 */
[----:B------:R-:W1:Y:S02]  /*86c0*/  LDSM.16.MT88.4 R52, [R221+0xc000] ;  /* 0x00c00000dd34783b */ /* 0x000e640000004200 */
[--C-:B------:R-:W-:Y:S01]  /*86d0*/  FFMA.FTZ R4, R77, c[0x0][0x23c], -R0.reuse ;  /* 0x00008f004d047a23 */ /* 0x100fe20000010800 */
[----:B------:R2:W-:Y:S08]  /*86e0*/  MUFU.EX2 R232, R5 ;  /* 0x0000000500e87308 */ /* 0x0005f00000000800 */
[----:B------:R3:W-:Y:S01]  /*86f0*/  MUFU.EX2 R235, R4 ;  /* 0x0000000400eb7308 */ /* 0x0007e20000000800 */
[----:B--2---:R-:W-:-:S02]  /*8700*/  FFMA.FTZ R5, R81, c[0x0][0x23c], -R0 ;  /* 0x00008f0051057a23 */ /* 0x004fc40000010800 */
[----:B------:R-:W2:Y:S05]  /*8710*/  LDSM.16.MT88.4 R80, [R222+0xe000] ;  /* 0x00e00000de50783b */ /* 0x000eaa0000004200 */
[----:B------:R4:W-:Y:S01]  /*8720*/  MUFU.EX2 R226, R5 ;  /* 0x0000000500e27308 */ /* 0x0009e20000000800 */
[----:B---3--:R-:W-:-:S07]  /*8730*/  FFMA.FTZ R4, R72, c[0x0][0x23c], -R0 ;  /* 0x00008f0048047a23 */ /* 0x008fce0000010800 */
[----:B------:R3:W3:Y:S01]  /*8740*/  MUFU.EX2 R229, R4 ;  /* 0x0000000400e57308 */ /* 0x0006e20000000800 */
[----:B----4-:R-:W-:Y:S01]  /*8750*/  FFMA.FTZ R5, R78, c[0x0][0x23c], -R0 ;  /* 0x00008f004e057a23 */ /* 0x010fe20000010800 */
[C---:B-1----:R-:W-:Y:S06]  /*8760*/  HMMA.16816.F32 R68, R16.reuse, R52, RZ ;  /* 0x000000341044723c */ /* 0x042fec00000018ff */
[----:B------:R-:W1:Y:S01]  /*8770*/  MUFU.EX2 R227, R5 ;  /* 0x0000000500e37308 */ /* 0x000e620000000800 */
[--C-:B---3--:R-:W-:Y:S01]  /*8780*/  FFMA.FTZ R4, R58, c[0x0][0x23c], -R3.reuse ;  /* 0x00008f003a047a23 */ /* 0x108fe20000010803 */
[----:B------:R-:W-:Y:S01]  /*8790*/  F2FP.PACK_AB R15, R229, R235 ;  /* 0x000000ebe50f723e */ /* 0x000fe200000000ff */
[----:B------:R-:W3:Y:S05]  /*87a0*/  LDSM.16.MT88.4 R56, [R223+0xc000] ;  /* 0x00c00000df38783b */ /* 0x000eea0000004200 */
[----:B------:R4:W-:Y:S01]  /*87b0*/  MUFU.EX2 R84, R4 ;  /* 0x0000000400547308 */ /* 0x0009e20000000800 */
[----:B-1----:R-:W-:Y:S01]  /*87c0*/  F2FP.PACK_AB R13, R227, R226 ;  /* 0x000000e2e30d723e */ /* 0x002fe200000000ff */
[----:B--2---:R-:W-:Y:S01]  /*87d0*/  HMMA.16816.F32 R108, R16, R80, RZ ;  /* 0x00000050106c723c */ /* 0x004fe200000018ff */
[----:B----4-:R-:W-:-:S07]  /*87e0*/  FFMA.FTZ R4, R41, c[0x0][0x23c], -R3 ;  /* 0x00008f0029047a23 */ /* 0x010fce0000010803 */
[-C--:B------:R-:W-:Y:S01]  /*87f0*/  HMMA.16816.F32 R40, R16, R24.reuse, RZ ;  /* 0x000000181028723c */ /* 0x080fe200000018ff */
[----:B------:R1:W2:Y:S07]  /*8800*/  MUFU.EX2 R28, R4 ;  /* 0x00000004001c7308 */ /* 0x0002ae0000000800 */
[C---:B------:R-:W-:Y:S07]  /*8810*/  HMMA.16816.F32 R36, R12.reuse, R24, RZ ;  /* 0x000000180c24723c */ /* 0x040fee00000018ff */
[----:B------:R-:W-:Y:S01]  /*8820*/  IMAD.MOV.U32 R24, RZ, RZ, R29 ;  /* 0x000000ffff187224 */ /* 0x000fe200078e001d */
[-C--:B------:R-:W-:Y:S01]  /*8830*/  HMMA.16816.F32 R88, R12, R32.reuse, RZ ;  /* 0x000000200c58723c */ /* 0x080fe200000018ff */
[----:B------:R-:W-:Y:S01]  /*8840*/  MOV R25, R8 ;  /* 0x0000000800197202 */ /* 0x000fe20000000f00 */
[----:B-1----:R-:W-:Y:S01]  /*8850*/  FFMA.FTZ R4, R75, c[0x0][0x23c], -R0 ;  /* 0x00008f004b047a23 */ /* 0x002fe20000010800 */
[----:B------:R-:W-:Y:S01]  /*8860*/  F2FP.PACK_AB R8, R95, R228 ;  /* 0x000000e45f08723e */ /* 0x000fe200000000ff */
[----:B--2---:R-:W-:Y:S01]  /*8870*/  IMAD.MOV.U32 R2, RZ, RZ, R28 ;  /* 0x000000ffff027224 */ /* 0x004fe200078e001c */
[----:B------:R-:W1:Y:S01]  /*8880*/  LDSM.16.MT88.4 R72, [R224+0xc800] ;  /* 0x00c80000e048783b */ /* 0x000e620000004200 */
[----:B------:R2:W-:Y:S02]  /*8890*/  MUFU.EX2 R233, R4 ;  /* 0x0000000400e97308 */ /* 0x0005e40000000800 */
[----:B------:R-:W-:Y:S07]  /*88a0*/  HMMA.16816.F32 R28, R16, R32, RZ ;  /* 0x00000020101c723c */ /* 0x000fee00000018ff */
[----:B------:R-:W-:Y:S01]  /*88b0*/  IMAD.MOV.U32 R33, RZ, RZ, R84 ;  /* 0x000000ffff217224 */ /* 0x000fe200078e0054 */
[----:B------:R-:W-:Y:S01]  /*88c0*/  HMMA.16816.F32 R64, R12, R52, RZ ;  /* 0x000000340c40723c */ /* 0x000fe200000018ff */
[----:B------:R-:W-:Y:S01]  /*88d0*/  LDSM.16.MT88.4 R84, [R223+0xe000] ;  /* 0x00e00000df54783b */ /* 0x000fe20000004200 */
[----:B------:R-:W-:-:S02]  /*88e0*/  MOV R32, R11 ;  /* 0x0000000b00207202 */ /* 0x000fc40000000f00 */
[----:B------:R-:W-:Y:S01]  /*88f0*/  F2FP.PACK_AB R6, R2, R33 ;  /* 0x000000210206723e */ /* 0x000fe200000000ff */
[----:B--2---:R-:W-:Y:S02]  /*8900*/  FFMA.FTZ R4, R76, c[0x0][0x23c], -R0 ;  /* 0x00008f004c047a23 */ /* 0x004fe40000010800 */
[----:B------:R-:W-:Y:S01]  /*8910*/  MOV R53, R10 ;  /* 0x0000000a00357202 */ /* 0x000fe20000000f00 */
[----:B------:R-:W2:Y:S01]  /*8920*/  LDSM.16.MT88.4 R76, [R224+0xe000] ;  /* 0x00e00000e04c783b */ /* 0x000ea20000004200 */
[----:B------:R-:W-:Y:S01]  /*8930*/  IMAD.MOV.U32 R52, RZ, RZ, R9 ;  /* 0x000000ffff347224 */ /* 0x000fe200078e0009 */
[----:B------:R4:W4:Y:S01]  /*8940*/  MUFU.EX2 R231, R4 ;  /* 0x0000000400e77308 */ /* 0x0009220000000800 */
[----:B------:R-:W-:Y:S01]  /*8950*/  F2FP.PACK_AB R9, R94, R24 ;  /* 0x000000185e09723e */ /* 0x000fe200000000ff */
[----:B---3--:R-:W-:Y:S01]  /*8960*/  HMMA.16816.F32 R124, R16, R56, RZ ;  /* 0x00000038107c723c */ /* 0x008fe200000018ff */
[----:B------:R-:W-:Y:S02]  /*8970*/  F2FP.PACK_AB R10, R236, R230 ;  /* 0x000000e6ec0a723e */ /* 0x000fe400000000ff */
[----:B------:R-:W-:-:S05]  /*8980*/  F2FP.PACK_AB R11, R225, R92 ;  /* 0x0000005ce10b723e */ /* 0x000fca00000000ff */
[----:B------:R-:W-:Y:S01]  /*8990*/  HMMA.16816.F32 R120, R12, R56, RZ ;  /* 0x000000380c78723c */ /* 0x000fe200000018ff */
[----:B----4-:R-:W-:Y:S01]  /*89a0*/  FFMA.FTZ R4, R63, c[0x0][0x23c], -R0 ;  /* 0x00008f003f047a23 */ /* 0x010fe20000010800 */
[----:B------:R-:W-:-:S06]  /*89b0*/  F2FP.PACK_AB R5, R231, R233 ;  /* 0x000000e9e705723e */ /* 0x000fcc00000000ff */
[C---:B------:R-:W-:Y:S01]  /*89c0*/  HMMA.16816.F32 R164, R8.reuse, R44, R40 ;  /* 0x0000002c08a4723c */ /* 0x040fe20000001828 */
[----:B------:R-:W3:Y:S01]  /*89d0*/  LDSM.16.MT88.4 R40, [R223+0xc800] ;  /* 0x00c80000df28783b */ /* 0x000ee20000004200 */
[----:B------:R4:W-:Y:S06]  /*89e0*/  MUFU.EX2 R237, R4 ;  /* 0x0000000400ed7308 */ /* 0x0009ec0000000800 */
[C---:B------:R-:W-:Y:S01]  /*89f0*/  HMMA.16816.F32 R148, R8.reuse, R48, R68 ;  /* 0x000000300894723c */ /* 0x040fe20000001844 */
[----:B------:R-:W-:Y:S07]  /*8a00*/  LDSM.16.MT88.4 R68, [R224+0xe800] ;  /* 0x00e80000e044783b */ /* 0x000fee0000004200 */
[----:B-1----:R-:W-:Y:S01]  /*8a10*/  HMMA.16816.F32 R180, R8, R72, R28 ;  /* 0x0000004808b4723c */ /* 0x002fe2000000181c */
[----:B------:R-:W-:Y:S01]  /*8a20*/  LDSM.16.MT88.4 R28, [R222+0xe800] ;  /* 0x00e80000de1c783b */ /* 0x000fe20000004200 */
[----:B----4-:R-:W-:-:S03]  /*8a30*/  FFMA.FTZ R4, R62, c[0x0][0x23c], -R0 ;  /* 0x00008f003e047a23 */ /* 0x010fc60000010800 */
[----:B------:R-:W-:Y:S01]  /*8a40*/  LDSM.16.MT88.4 R60, [R221+0xe000] ;  /* 0x00e00000dd3c783b */ /* 0x000fe20000004200 */
[----:B------:R1:W4:Y:S02]  /*8a50*/  MUFU.EX2 R93, R4 ;  /* 0x00000004005d7308 */ /* 0x0003240000000800 */
[----:B--2---:R-:W-:Y:S08]  /*8a60*/  HMMA.16816.F32 R100, R16, R76, RZ ;  /* 0x0000004c1064723c */ /* 0x004ff000000018ff */
[----:B------:R-:W-:Y:S01]  /*8a70*/  HMMA.16816.F32 R104, R12, R80, RZ ;  /* 0x000000500c68723c */ /* 0x000fe200000018ff */
[----:B-1----:R-:W-:-:S02]  /*8a80*/  F2FP.PACK_AB R4, R232, R204 ;  /* 0x000000cce804723e */ /* 0x002fc400000000ff */
[----:B----4-:R-:W-:-:S05]  /*8a90*/  F2FP.PACK_AB R7, R93, R237 ;  /* 0x000000ed5d07723e */ /* 0x010fca00000000ff */
[----:B---3--:R-:W-:Y:S08]  /*8aa0*/  HMMA.16816.F32 R196, R8, R40, R124 ;  /* 0x0000002808c4723c */ /* 0x008ff0000000187c */
[C---:B------:R-:W-:Y:S01]  /*8ab0*/  HMMA.16816.F32 R144, R4.reuse, R48, R64 ;  /* 0x000000300490723c */ /* 0x040fe20000001840 */
[----:B------:R-:W1:Y:S06]  /*8ac0*/  LDSM.16.MT88.4 R64, [R223+0xe800] ;  /* 0x00e80000df40783b */ /* 0x000e6c0000004200 */
[----:B------:R-:W-:Y:S01]  /*8ad0*/  MOV R49, R95 ;  /* 0x0000005f00317202 */ /* 0x000fe20000000f00 */
[----:B------:R-:W-:Y:S01]  /*8ae0*/  HMMA.16816.F32 R176, R4, R72, R88 ;  /* 0x0000004804b0723c */ /* 0x000fe20000001858 */
[----:B------:R-:W-:-:S06]  /*8af0*/  IMAD.MOV.U32 R48, RZ, RZ, R94 ;  /* 0x000000ffff307224 */ /* 0x000fcc00078e005e */
[----:B------:R-:W-:Y:S01]  /*8b00*/  IMAD.MOV.U32 R73, RZ, RZ, R92 ;  /* 0x000000ffff497224 */ /* 0x000fe200078e005c */
[----:B------:R-:W-:Y:S08]  /*8b10*/  HMMA.16816.F32 R88, R12, R84, RZ ;  /* 0x000000540c58723c */ /* 0x000ff000000018ff */
[C---:B------:R-:W-:Y:S01]  /*8b20*/  HMMA.16816.F32 R160, R4.reuse, R44, R36 ;  /* 0x0000002c04a0723c */ /* 0x040fe20000001824 */
[----:B------:R-:W2:Y:S06]  /*8b30*/  LDSM.16.MT88.4 R36, [R221+0xe800] ;  /* 0x00e80000dd24783b */ /* 0x000eac0000004200 */
[----:B------:R-:W-:Y:S01]  /*8b40*/  MOV R44, R93 ;  /* 0x0000005d002c7202 */ /* 0x000fe20000000f00 */
[----:B------:R-:W-:Y:S01]  /*8b50*/  HMMA.16816.F32 R120, R4, R40, R120 ;  /* 0x000000280478723c */ /* 0x000fe20000001878 */
[----:B------:R-:W-:-:S05]  /*8b60*/  IMAD.MOV.U32 R45, RZ, RZ, R96 ;  /* 0x000000ffff2d7224 */ /* 0x000fca00078e0060 */
[----:B------:R-:W-:Y:S02]  /*8b70*/  MOV R80, R45 ;  /* 0x0000002d00507202 */ /* 0x000fe40000000f00 */
[----:B------:R-:W-:Y:S01]  /*8b80*/  HMMA.16816.F32 R92, R16, R84, RZ ;  /* 0x00000054105c723c */ /* 0x000fe200000018ff */
[----:B------:R-:W-:-:S06]  /*8b90*/  MOV R45, R53 ;  /* 0x00000035002d7202 */ /* 0x000fcc0000000f00 */
[----:B------:R-:W-:Y:S01]  /*8ba0*/  IMAD.MOV.U32 R85, RZ, RZ, R32 ;  /* 0x000000ffff557224 */ /* 0x000fe200078e0020 */
[----:B-1----:R-:W-:Y:S01]  /*8bb0*/  HMMA.16816.F32 R88, R4, R64, R88 ;  /* 0x000000400458723c */ /* 0x002fe20000001858 */
[----:B------:R-:W-:-:S07]  /*8bc0*/  MOV R84, R25 ;  /* 0x0000001900547202 */ /* 0x000fce0000000f00 */
[----:B------:R-:W-:Y:S08]  /*8bd0*/  HMMA.16816.F32 R112, R12, R60, RZ ;  /* 0x0000003c0c70723c */ /* 0x000ff000000018ff */
[----:B------:R-:W-:Y:S08]  /*8be0*/  HMMA.16816.F32 R216, R8, R68, R100 ;  /* 0x0000004408d8723c */ /* 0x000ff00000001864 */
[----:B------:R-:W-:Y:S01]  /*8bf0*/  MOV R195, R89 ;  /* 0x0000005900c37202 */ /* 0x000fe20000000f00 */
[----:B------:R-:W-:Y:S01]  /*8c00*/  IMAD.MOV.U32 R194, RZ, RZ, R90 ;  /* 0x000000ffffc27224 */ /* 0x000fe200078e005a */
[----:B------:R-:W-:Y:S01]  /*8c10*/  MOV R41, R91 ;  /* 0x0000005b00297202 */ /* 0x000fe20000000f00 */
[----:B------:R-:W-:Y:S01]  /*8c20*/  IMAD.MOV.U32 R40, RZ, RZ, R88 ;  /* 0x000000ffff287224 */ /* 0x000fe200078e0058 */
[----:B------:R-:W-:Y:S08]  /*8c30*/  HMMA.16816.F32 R96, R12, R76, RZ ;  /* 0x0000004c0c60723c */ /* 0x000ff000000018ff */
[----:B------:R-:W-:Y:S04]  /*8c40*/  HMMA.16816.F32 R92, R8, R64, R92 ;  /* 0x00000040085c723c */ /* 0x000fe8000000185c */
[----:B------:R-:W-:Y:S01]  /*8c50*/  MOV R207, R217 ;  /* 0x000000d900cf7202 */ /* 0x000fe20000000f00 */
[----:B------:R-:W-:Y:S01]  /*8c60*/  IMAD.MOV.U32 R206, RZ, RZ, R218 ;  /* 0x000000ffffce7224 */ /* 0x000fe200078e00da */
[----:B------:R-:W-:Y:S01]  /*8c70*/  MOV R205, R219 ;  /* 0x000000db00cd7202 */ /* 0x000fe20000000f00 */
[----:B------:R-:W-:Y:S01]  /*8c80*/  IMAD.MOV.U32 R81, RZ, RZ, R216 ;  /* 0x000000ffff517224 */ /* 0x000fe200078e00d8 */
[----:B------:R-:W-:Y:S08]  /*8c90*/  HMMA.16816.F32 R88, R12, R82, RZ ;  /* 0x000000520c58723c */ /* 0x000ff000000018ff */
[----:B------:R-:W-:Y:S07]  /*8ca0*/  HMMA.16816.F32 R116, R16, R60, RZ ;  /* 0x0000003c1074723c */ /* 0x000fee00000018ff */
[----:B------:R-:W-:Y:S01]  /*8cb0*/  IMAD.MOV.U32 R60, RZ, RZ, R44 ;  /* 0x000000ffff3c7224 */ /* 0x000fe200078e002c */
[----:B--2---:R-:W-:Y:S01]  /*8cc0*/  HMMA.16816.F32 R184, R4, R36, R112 ;  /* 0x0000002404b8723c */ /* 0x004fe20000001870 */
[----:B------:R-:W-:Y:S01]  /*8cd0*/  MOV R77, R92 ;  /* 0x0000005c004d7202 */ /* 0x000fe20000000f00 */
[----:B------:R-:W-:Y:S01]  /*8ce0*/  IMAD.MOV.U32 R76, RZ, RZ, R93 ;  /* 0x000000ffff4c7224 */ /* 0x000fe200078e005d */
[----:B------:R-:W-:Y:S01]  /*8cf0*/  MOV R57, R94 ;  /* 0x0000005e00397202 */ /* 0x000fe20000000f00 */
[----:B------:R-:W-:Y:S01]  /*8d00*/  IMAD.MOV.U32 R56, RZ, RZ, R95 ;  /* 0x000000ffff387224 */ /* 0x000fe200078e005f */
[----:B------:R-:W-:Y:S01]  /*8d10*/  MOV R61, R73 ;  /* 0x00000049003d7202 */ /* 0x000fe20000000f00 */
[----:B------:R-:W-:-:S02]  /*8d20*/  IMAD.MOV.U32 R44, RZ, RZ, R52 ;  /* 0x000000ffff2c7224 */ /* 0x000fc400078e0034 */
[-C--:B------:R-:W-:Y:S08]  /*8d30*/  HMMA.16816.F32 R212, R8, R28.reuse, R108 ;  /* 0x0000001c08d4723c */ /* 0x080ff0000000186c */
[C---:B------:R-:W-:Y:S07]  /*8d40*/  HMMA.16816.F32 R208, R4.reuse, R28, R104 ;  /* 0x0000001c04d0723c */ /* 0x040fee0000001868 */
[--C-:B------:R-:W-:Y:S01]  /*8d50*/  FFMA.FTZ R29, R128, c[0x0][0x23c], -R21.reuse ;  /* 0x00008f00801d7a23 */ /* 0x100fe20000010815 */
[----:B------:R-:W-:Y:S01]  /*8d60*/  HMMA.16816.F32 R216, R4, R68, R96 ;  /* 0x0000004404d8723c */ /* 0x000fe20000001860 */
[----:B------:R-:W-:-:S02]  /*8d70*/  FFMA.FTZ R28, R22, c[0x0][0x23c], -R21 ;  /* 0x00008f00161c7a23 */ /* 0x000fc40000010815 */
[----:B------:R-:W-:-:S05]  /*8d80*/  FFMA.FTZ R22, R152, c[0x0][0x23c], -R3 ;  /* 0x00008f0098167a23 */ /* 0x000fca0000010803 */
[----:B------:R-:W-:Y:S08]  /*8d90*/  HMMA.16816.F32 R112, R4, R30, R88 ;  /* 0x0000001e0470723c */ /* 0x000ff00000001858 */
[C---:B------:R-:W-:Y:S08]  /*8da0*/  HMMA.16816.F32 R108, R12.reuse, R54, RZ ;  /* 0x000000360c6c723c */ /* 0x040ff000000018ff */
[C---:B------:R-:W-:Y:S08]  /*8db0*/  HMMA.16816.F32 R104, R12.reuse, R26, RZ ;  /* 0x0000001a0c68723c */ /* 0x040ff000000018ff */
[C---:B------:R-:W-:Y:S08]  /*8dc0*/  HMMA.16816.F32 R100, R12.reuse, R34, RZ ;  /* 0x000000220c64723c */ /* 0x040ff000000018ff */
[C---:B------:R-:W-:Y:S08]  /*8dd0*/  HMMA.16816.F32 R96, R12.reuse, R58, RZ ;  /* 0x0000003a0c60723c */ /* 0x040ff000000018ff */
[C---:B------:R-:W-:Y:S08]  /*8de0*/  HMMA.16816.F32 R92, R12.reuse, R62, RZ ;  /* 0x0000003e0c5c723c */ /* 0x040ff000000018ff */
[C---:B------:R-:W-:Y:S08]  /*8df0*/  HMMA.16816.F32 R88, R12.reuse, R78, RZ ;  /* 0x0000004e0c58723c */ /* 0x040ff000000018ff */
[----:B------:R-:W-:Y:S08]  /*8e00*/  HMMA.16816.F32 R12, R12, R86, RZ ;  /* 0x000000560c0c723c */ /* 0x000ff000000018ff */
[----:B------:R-:W-:Y:S07]  /*8e10*/  HMMA.16816.F32 R200, R8, R36, R116 ;  /* 0x0000002408c8723c */ /* 0x000fee0000001874 */
[----:B------:R-:W-:Y:S01]  /*8e20*/  MOV R36, R33 ;  /* 0x0000002100247202 */ /* 0x000fe20000000f00 */
[----:B------:R-:W-:Y:S01]  /*8e30*/  HMMA.16816.F32 R108, R4, R50, R108 ;  /* 0x00000032046c723c */ /* 0x000fe2000000186c */
[----:B------:R-:W-:-:S07]  /*8e40*/  IMAD.MOV.U32 R37, RZ, RZ, R24 ;  /* 0x000000ffff257224 */ /* 0x000fce00078e0018 */
[----:B------:R-:W-:Y:S08]  /*8e50*/  HMMA.16816.F32 R32, R16, R34, RZ ;  /* 0x000000221020723c */ /* 0x000ff000000018ff */
[C---:B------:R-:W-:Y:S08]  /*8e60*/  HMMA.16816.F32 R104, R4.reuse, R46, R104 ;  /* 0x0000002e0468723c */ /* 0x040ff00000001868 */
[C---:B------:R-:W-:Y:S08]  /*8e70*/  HMMA.16816.F32 R100, R4.reuse, R74, R100 ;  /* 0x0000004a0464723c */ /* 0x040ff00000001864 */
[C---:B------:R-:W-:Y:S08]  /*8e80*/  HMMA.16816.F32 R96, R4.reuse, R42, R96 ;  /* 0x0000002a0460723c */ /* 0x040ff00000001860 */
[C---:B------:R-:W-:Y:S08]  /*8e90*/  HMMA.16816.F32 R92, R4.reuse, R38, R92 ;  /* 0x00000026045c723c */ /* 0x040ff0000000185c */
[C---:B------:R-:W-:Y:S08]  /*8ea0*/  HMMA.16816.F32 R116, R4.reuse, R70, R88 ;  /* 0x000000460474723c */ /* 0x040ff00000001858 */
[----:B------:R-:W-:Y:S01]  /*8eb0*/  HMMA.16816.F32 R124, R4, R66, R12 ;  /* 0x00000042047c723c */ /* 0x000fe2000000180c */
[----:B------:R-:W1:Y:S07]  /*8ec0*/  LDSM.16.MT88.4 R12, [R221+0xd000] ;  /* 0x00d00000dd0c783b */ /* 0x000e6e0000004200 */
[C---:B------:R-:W-:Y:S08]  /*8ed0*/  HMMA.16816.F32 R52, R16.reuse, R54, RZ ;  /* 0x000000361034723c */ /* 0x040ff000000018ff */
[----:B------:R-:W-:Y:S08]  /*8ee0*/  HMMA.16816.F32 R4, R16, R58, RZ ;  /* 0x0000003a1004723c */ /* 0x000ff000000018ff */
[C---:B------:R-:W-:Y:S07]  /*8ef0*/  HMMA.16816.F32 R72, R8.reuse, R74, R32 ;  /* 0x0000004a0848723c */ /* 0x040fee0000001820 */
[----:B------:R-:W-:Y:S01]  /*8f00*/  IMAD.MOV.U32 R35, RZ, RZ, R48 ;  /* 0x000000ffff237224 */ /* 0x000fe200078e0030 */
[----:B------:R-:W-:Y:S01]  /*8f10*/  HMMA.16816.F32 R52, R8, R50, R52 ;  /* 0x000000320834723c */ /* 0x000fe20000001834 */
[----:B------:R-:W-:-:S07]  /*8f20*/  MOV R34, R49 ;  /* 0x0000003100227202 */ /* 0x000fce0000000f00 */
[----:B------:R-:W-:Y:S08]  /*8f30*/  HMMA.16816.F32 R24, R16, R26, RZ ;  /* 0x0000001a1018723c */ /* 0x000ff000000018ff */
[----:B------:R-:W-:Y:S07]  /*8f40*/  HMMA.16816.F32 R48, R8, R42, R4 ;  /* 0x0000002a0830723c */ /* 0x000fee0000001804 */
[----:B------:R-:W-:Y:S01]  /*8f50*/  IMAD.MOV.U32 R43, RZ, RZ, R36 ;  /* 0x000000ffff2b7224 */ /* 0x000fe200078e0024 */
[----:B------:R-:W-:Y:S01]  /*8f60*/  HMMA.16816.F32 R4, R16, R62, RZ ;  /* 0x0000003e1004723c */ /* 0x000fe200000018ff */
[----:B------:R-:W-:-:S06]  /*8f70*/  MOV R42, R37 ;  /* 0x00000025002a7202 */ /* 0x000fcc0000000f00 */
[----:B------:R-:W-:Y:S01]  /*8f80*/  IMAD.MOV.U32 R63, RZ, RZ, R44 ;  /* 0x000000ffff3f7224 */ /* 0x000fe200078e002c */
[----:B------:R-:W-:Y:S01]  /*8f90*/  HMMA.16816.F32 R88, R8, R46, R24 ;  /* 0x0000002e0858723c */ /* 0x000fe20000001818 */
[----:B------:R-:W-:-:S06]  /*8fa0*/  MOV R62, R45 ;  /* 0x0000002d003e7202 */ /* 0x000fcc0000000f00 */
[--C-:B------:R-:W-:Y:S02]  /*8fb0*/  FFMA.FTZ R25, R138, c[0x0][0x23c], -R20.reuse ;  /* 0x00008f008a197a23 */ /* 0x100fe40000010814 */
[--C-:B------:R-:W-:Y:S01]  /*8fc0*/  FFMA.FTZ R26, R153, c[0x0][0x23c], -R20.reuse ;  /* 0x00008f00991a7a23 */ /* 0x100fe20000010814 */
[----:B------:R-:W-:Y:S01]  /*8fd0*/  MOV R153, R63 ;  /* 0x0000003f00997202 */ /* 0x000fe20000000f00 */
[----:B------:R-:W-:Y:S02]  /*8fe0*/  FFMA.FTZ R24, R129, c[0x0][0x23c], -R20 ;  /* 0x00008f0081187a23 */ /* 0x000fe40000010814 */
[----:B------:R-:W-:Y:S02]  /*8ff0*/  IMAD.MOV.U32 R129, RZ, RZ, R42 ;  /* 0x000000ffff817224 */ /* 0x000fe400078e002a */
[----:B------:R-:W-:Y:S01]  /*9000*/  IMAD.MOV.U32 R63, RZ, RZ, R205 ;  /* 0x000000ffff3f7224 */ /* 0x000fe200078e00cd */
[----:B------:R-:W-:Y:S08]  /*9010*/  HMMA.16816.F32 R44, R8, R38, R4 ;  /* 0x00000026082c723c */ /* 0x000ff00000001804 */
[----:B------:R-:W-:Y:S07]  /*9020*/  HMMA.16816.F32 R4, R16, R82, RZ ;  /* 0x000000521004723c */ /* 0x000fee00000018ff */
[----:B------:R-:W-:-:S02]  /*9030*/  IMAD.MOV.U32 R83, RZ, RZ, R2 ;  /* 0x000000ffff537224 */ /* 0x000fc400078e0002 */
[----:B------:R-:W-:Y:S02]  /*9040*/  FFMA.FTZ R2, R189, c[0x0][0x23c], -R21 ;  /* 0x00008f00bd027a23 */ /* 0x000fe40000010815 */
[----:B------:R-:W-:Y:S02]  /*9050*/  IMAD.MOV.U32 R82, RZ, RZ, R84 ;  /* 0x000000ffff527224 */ /* 0x000fe400078e0054 */
[----:B------:R2:W3:Y:S03]  /*9060*/  MUFU.EX2 R33, R2 ;  /* 0x0000000200217308 */ /* 0x0004e60000000800 */
[----:B------:R-:W-:Y:S01]  /*9070*/  MOV R128, R82 ;  /* 0x0000005200807202 */ /* 0x000fe20000000f00 */
[----:B------:R-:W-:-:S07]  /*9080*/  IMAD.MOV.U32 R82, RZ, RZ, R207 ;  /* 0x000000ffff527224 */ /* 0x000fce00078e00cf */
[----:B------:R-:W-:Y:S01]  /*9090*/  HMMA.16816.F32 R36, R8, R30, R4 ;  /* 0x0000001e0824723c */ /* 0x000fe20000001804 */
[----:B--2---:R-:W-:-:S06]  /*90a0*/  FFMA.FTZ R2, R173, c[0x0][0x23c], -R21 ;  /* 0x00008f00ad027a23 */ /* 0x004fcc0000010815 */
[--C-:B------:R-:W-:Y:S01]  /*90b0*/  FFMA.FTZ R30, R139, c[0x0][0x23c], -R21.reuse ;  /* 0x00008f008b1e7a23 */ /* 0x100fe20000010815 */
[C---:B------:R-:W-:Y:S01]  /*90c0*/  HMMA.16816.F32 R4, R16.reuse, R78, RZ ;  /* 0x0000004e1004723c */ /* 0x040fe200000018ff */
[----:B------:R-:W-:Y:S02]  /*90d0*/  FFMA.FTZ R31, R142, c[0x0][0x23c], -R21 ;  /* 0x00008f008e1f7a23 */ /* 0x000fe40000010815 */
[----:B---3--:R-:W-:Y:S02]  /*90e0*/  IMAD.MOV.U32 R152, RZ, RZ, R33 ;  /* 0x000000ffff987224 */ /* 0x008fe400078e0021 */
[----:B------:R-:W-:Y:S02]  /*90f0*/  FFMA.FTZ R33, R133, c[0x0][0x23c], -R0 ;  /* 0x00008f0085217a23 */ /* 0x000fe40000010800 */
[----:B------:R-:W-:Y:S01]  /*9100*/  MOV R79, R85 ;  /* 0x00000055004f7202 */ /* 0x000fe20000000f00 */
[----:B------:R-:W-:Y:S01]  /*9110*/  HMMA.16816.F32 R16, R16, R86, RZ ;  /* 0x000000561010723c */ /* 0x000fe200000018ff */
[----:B------:R-:W-:Y:S01]  /*9120*/  IMAD.MOV.U32 R78, RZ, RZ, R80 ;  /* 0x000000ffff4e7224 */ /* 0x000fe200078e0050 */
[----:B------:R-:W-:-:S05]  /*9130*/  MOV R80, R239 ;  /* 0x000000ef00507202 */ /* 0x000fca0000000f00 */
[----:B------:R-:W-:Y:S02]  /*9140*/  MOV R87, R60 ;  /* 0x0000003c00577202 */ /* 0x000fe40000000f00 */
[----:B------:R2:W3:Y:S07]  /*9150*/  MUFU.EX2 R60, R2 ;  /* 0x00000002003c7308 */ /* 0x0004ee0000000800 */
[C---:B------:R-:W-:Y:S07]  /*9160*/  HMMA.16816.F32 R68, R8.reuse, R70, R4 ;  /* 0x000000460844723c */ /* 0x040fee0000001804 */
[----:B------:R-:W-:Y:S01]  /*9170*/  FFMA.FTZ R4, R188, c[0x0][0x23c], -R0 ;  /* 0x00008f00bc047a23 */ /* 0x000fe20000010800 */
[----:B------:R-:W-:Y:S01]  /*9180*/  HMMA.16816.F32 R64, R8, R66, R16 ;  /* 0x000000420840723c */ /* 0x000fe20000001810 */
[----:B--2---:R-:W-:-:S02]  /*9190*/  FFMA.FTZ R2, R168, c[0x0][0x23c], -R21 ;  /* 0x00008f00a8027a23 */ /* 0x004fc40000010815 */
[----:B------:R-:W-:Y:S01]  /*91a0*/  MUFU.EX2 R239, R4 ;  /* 0x0000000400ef7308 */ /* 0x000fe20000000800 */
[----:B------:R-:W-:Y:S02]  /*91b0*/  IMAD.MOV.U32 R168, RZ, RZ, R87 ;  /* 0x000000ffffa87224 */ /* 0x000fe400078e0057 */
[----:B------:R-:W-:Y:S01]  /*91c0*/  IMAD.MOV.U32 R87, RZ, RZ, R194 ;  /* 0x000000ffff577224 */ /* 0x000fe200078e00c2 */
[----:B---3--:R-:W-:Y:S01]  /*91d0*/  F2FP.PACK_AB R8, R60, R152 ;  /* 0x000000983c08723e */ /* 0x008fe200000000ff */
[----:B------:R-:W-:-:S03]  /*91e0*/  IMAD.MOV.U32 R19, RZ, RZ, R40 ;  /* 0x000000ffff137224 */ /* 0x000fc600078e0028 */
[----:B------:R2:W-:Y:S02]  /*91f0*/  MUFU.EX2 R58, R2 ;  /* 0x00000002003a7308 */ /* 0x0005e40000000800 */
[----:B--2---:R-:W-:Y:S02]  /*9200*/  FFMA.FTZ R2, R156, c[0x0][0x23c], -R21 ;  /* 0x00008f009c027a23 */ /* 0x004fe40000010815 */
[----:B------:R-:W-:-:S04]  /*9210*/  FFMA.FTZ R21, R140, c[0x0][0x23c], -R3 ;  /* 0x00008f008c157a23 */ /* 0x000fc80000010803 */
[----:B------:R2:W3:Y:S02]  /*9220*/  MUFU.EX2 R84, R2 ;  /* 0x0000000200547308 */ /* 0x0004e40000000800 */
[----:B--2---:R-:W-:Y:S01]  /*9230*/  FFMA.FTZ R2, R175, c[0x0][0x23c], -R20 ;  /* 0x00008f00af027a23 */ /* 0x004fe20000010814 */
[----:B---3--:R-:W-:-:S05]  /*9240*/  F2FP.PACK_AB R10, R84, R58 ;  /* 0x0000003a540a723e */ /* 0x008fca00000000ff */
[----:B------:R2:W-:Y:S02]  /*9250*/  MUFU.EX2 R27, R2 ;  /* 0x00000002001b7308 */ /* 0x0005e40000000800 */
[----:B--2---:R-:W-:Y:S01]  /*9260*/  FFMA.FTZ R2, R170, c[0x0][0x23c], -R20 ;  /* 0x00008f00aa027a23 */ /* 0x004fe20000010814 */
[----:B------:R-:W-:Y:S02]  /*9270*/  MOV R170, R78 ;  /* 0x0000004e00aa7202 */ /* 0x000fe40000000f00 */
[----:B------:R-:W-:-:S03]  /*9280*/  MOV R78, R41 ;  /* 0x00000029004e7202 */ /* 0x000fc60000000f00 */
[----:B------:R2:W-:Y:S02]  /*9290*/  MUFU.EX2 R18, R2 ;  /* 0x0000000200127308 */ /* 0x0005e40000000800 */
[----:B--2---:R-:W-:-:S06]  /*92a0*/  FFMA.FTZ R2, R159, c[0x0][0x23c], -R20 ;  /* 0x00008f009f027a23 */ /* 0x004fcc0000010814 */
[----:B------:R2:W-:Y:S02]  /*92b0*/  MUFU.EX2 R59, R2 ;  /* 0x00000002003b7308 */ /* 0x0005e40000000800 */
[----:B--2---:R-:W-:Y:S02]  /*92c0*/  FFMA.FTZ R2, R143, c[0x0][0x23c], -R20 ;  /* 0x00008f008f027a23 */ /* 0x004fe40000010814 */
[----:B------:R-:W-:-:S04]  /*92d0*/  FFMA.FTZ R20, R131, c[0x0][0x23c], -R3 ;  /* 0x00008f0083147a23 */ /* 0x000fc80000010803 */
[----:B------:R2:W3:Y:S01]  /*92e0*/  MUFU.EX2 R16, R2 ;  /* 0x0000000200107308 */ /* 0x0004e20000000800 */
[----:B------:R-:W-:Y:S02]  /*92f0*/  IMAD.MOV.U32 R131, RZ, RZ, R34 ;  /* 0x000000ffff837224 */ /* 0x000fe400078e0022 */
[----:B------:R-:W-:Y:S02]  /*9300*/  FFMA.FTZ R34, R132, c[0x0][0x23c], -R0 ;  /* 0x00008f0084227a23 */ /* 0x000fe40000010800 */
[----:B--2---:R-:W-:Y:S01]  /*9310*/  FFMA.FTZ R2, R174, c[0x0][0x23c], -R3 ;  /* 0x00008f00ae027a23 */ /* 0x004fe20000010803 */
[----:B---3--:R-:W-:-:S03]  /*9320*/  F2FP.PACK_AB R11, R16, R59 ;  /* 0x0000003b100b723e */ /* 0x008fc600000000ff */
[----:B------:R2:W3:Y:S02]  /*9330*/  MUFU.EX2 R32, R2 ;  /* 0x0000000200207308 */ /* 0x0004e40000000800 */
[----:B--2---:R-:W-:Y:S02]  /*9340*/  FFMA.FTZ R2, R169, c[0x0][0x23c], -R3 ;  /* 0x00008f00a9027a23 */ /* 0x004fe40000010803 */
[----:B------:R-:W-:Y:S01]  /*9350*/  IMAD.MOV.U32 R169, RZ, RZ, R79 ;  /* 0x000000ffffa97224 */ /* 0x000fe200078e004f */
[----:B------:R-:W-:-:S03]  /*9360*/  MOV R79, R81 ;  /* 0x00000051004f7202 */ /* 0x000fc60000000f00 */
[----:B------:R2:W4:Y:S01]  /*9370*/  MUFU.EX2 R17, R2 ;  /* 0x0000000200117308 */ /* 0x0005220000000800 */
[----:B------:R-:W-:Y:S02]  /*9380*/  IMAD.MOV.U32 R81, RZ, RZ, R204 ;  /* 0x000000ffff517224 */ /* 0x000fe400078e00cc */
[----:B--2---:R-:W-:-:S05]  /*9390*/  FFMA.FTZ R2, R158, c[0x0][0x23c], -R3 ;  /* 0x00008f009e027a23 */ /* 0x004fca0000010803 */
[----:B------:R2:W-:Y:S02]  /*93a0*/  MUFU.EX2 R85, R2 ;  /* 0x0000000200557308 */ /* 0x0005e40000000800 */
[--C-:B--2---:R-:W-:Y:S02]  /*93b0*/  FFMA.FTZ R2, R154, c[0x0][0x23c], -R3.reuse ;  /* 0x00008f009a027a23 */ /* 0x104fe40000010803 */
[----:B------:R-:W-:Y:S01]  /*93c0*/  FFMA.FTZ R3, R130, c[0x0][0x23c], -R3 ;  /* 0x00008f0082037a23 */ /* 0x000fe20000010803 */
[----:B------:R-:W-:-:S03]  /*93d0*/  MOV R130, R27 ;  /* 0x0000001b00827202 */ /* 0x000fc60000000f00 */
[----:B------:R2:W2:Y:S01]  /*93e0*/  MUFU.EX2 R86, R2 ;  /* 0x0000000200567308 */ /* 0x0004a20000000800 */
[----:B------:R-:W-:Y:S02]  /*93f0*/  FFMA.FTZ R27, R155, c[0x0][0x23c], -R0 ;  /* 0x00008f009b1b7a23 */ /* 0x000fe40000010800 */
[----:B---3--:R-:W-:Y:S01]  /*9400*/  IMAD.MOV.U32 R155, RZ, RZ, R32 ;  /* 0x000000ffff9b7224 */ /* 0x008fe200078e0020 */
[----:B------:R-:W-:Y:S01]  /*9410*/  F2FP.PACK_AB R9, R18, R130 ;  /* 0x000000821209723e */ /* 0x000fe200000000ff */
[----:B------:R-:W-:Y:S01]  /*9420*/  IMAD.MOV.U32 R154, RZ, RZ, R62 ;  /* 0x000000ffff9a7224 */ /* 0x000fe200078e003e */
[----:B------:R-:W-:Y:S01]  /*9430*/  MOV R62, R206 ;  /* 0x000000ce003e7202 */ /* 0x000fe20000000f00 */
[----:B------:R-:W-:Y:S01]  /*9440*/  FFMA.FTZ R32, R141, c[0x0][0x23c], -R0 ;  /* 0x00008f008d207a23 */ /* 0x000fe20000010800 */
[----:B----4-:R-:W-:-:S03]  /*9450*/  F2FP.PACK_AB R4, R17, R155 ;  /* 0x0000009b1104723e */ /* 0x010fc600000000ff */
[----:B-1----:R-:W-:Y:S01]  /*9460*/  HMMA.16816.F32 R148, R8, R12, R148 ;  /* 0x0000000c0894723c */ /* 0x002fe20000001894 */
[--C-:B--2---:R-:W-:Y:S01]  /*9470*/  FFMA.FTZ R2, R172, c[0x0][0x23c], -R0.reuse ;  /* 0x00008f00ac027a23 */ /* 0x104fe20000010800 */
[----:B------:R-:W-:Y:S02]  /*9480*/  MOV R133, R86 ;  /* 0x0000005600857202 */ /* 0x000fe40000000f00 */
[----:B------:R-:W-:Y:S01]  /*9490*/  MOV R86, R195 ;  /* 0x000000c300567202 */ /* 0x000fe20000000f00 */
[----:B------:R1:W2:Y:S01]  /*94a0*/  MUFU.EX2 R139, R2 ;  /* 0x00000002008b7308 */ /* 0x0002a20000000800 */
[----:B------:R-:W-:Y:S01]  /*94b0*/  F2FP.PACK_AB R6, R133, R85 ;  /* 0x000000558506723e */ /* 0x000fe200000000ff */
[----:B-1----:R-:W-:Y:S01]  /*94c0*/  FFMA.FTZ R2, R171, c[0x0][0x23c], -R0 ;  /* 0x00008f00ab027a23 */ /* 0x002fe20000010800 */
[----:B--2---:R-:W-:Y:S02]  /*94d0*/  F2FP.PACK_AB R5, R139, R239 ;  /* 0x000000ef8b05723e */ /* 0x004fe400000000ff */
[----:B------:R-:W-:-:S03]  /*94e0*/  MOV R171, R43 ;  /* 0x0000002b00ab7202 */ /* 0x000fc60000000f00 */
[----:B------:R1:W-:Y:S01]  /*94f0*/  MUFU.EX2 R138, R2 ;  /* 0x00000002008a7308 */ /* 0x0003e20000000800 */
[----:B------:R-:W-:Y:S01]  /*9500*/  HMMA.16816.F32 R40, R8, R14, R52 ;  /* 0x0000000e0828723c */ /* 0x000fe20000001834 */
[----:B-1----:R-:W-:Y:S02]  /*9510*/  FFMA.FTZ R2, R157, c[0x0][0x23c], -R0 ;  /* 0x00008f009d027a23 */ /* 0x002fe40000010800 */
[----:B------:R-:W-:-:S04]  /*9520*/  FADD.FTZ R0, R193, R192 ;  /* 0x000000c0c1007221 */ /* 0x000fc80000010000 */
[----:B------:R-:W1:Y:S02]  /*9530*/  MUFU.EX2 R132, R2 ;  /* 0x0000000200847308 */ /* 0x000e640000000800 */
[----:B-1----:R-:W-:Y:S02]  /*9540*/  F2FP.PACK_AB R7, R132, R138 ;  /* 0x0000008a8407723e */ /* 0x002fe400000000ff */
[----:B------:R-:W-:Y:S01]  /*9550*/  MOV R2, R35 ;  /* 0x0000002300027202 */ /* 0x000fe20000000f00 */
[----:B------:R-:W-:-:S04]  /*9560*/  FADD.FTZ R35, R191, R190 ;  /* 0x000000bebf237221 */ /* 0x000fc80000010000 */
[C---:B------:R-:W-:Y:S08]  /*9570*/  HMMA.16816.F32 R144, R4.reuse, R12, R144 ;  /* 0x0000000c0490723c */ /* 0x040ff00000001890 */
[----:B------:R-:W-:Y:S01]  /*9580*/  HMMA.16816.F32 R156, R4, R14, R108 ;  /* 0x0000000e049c723c */ /* 0x000fe2000000186c */
        /* <DEDUP_REMOVED lines=14> */
[----:B------:R-:W-:-:S02]  /*9670*/  IMAD.MOV.U32 R82, RZ, RZ, R61 ;  /* 0x000000ffff527224 */ /* 0x000fc400078e003d */
[----:B------:R-:W-:Y:S02]  /*9680*/  IMAD.MOV.U32 R100, RZ, RZ, R79 ;  /* 0x000000ffff647224 */ /* 0x000fe400078e004f */
[----:B-1----:R-:W-:Y:S07]  /*9690*/  HMMA.16816.F32 R204, R4, R14, R96 ;  /* 0x0000000e04cc723c */ /* 0x002fee0000001860 */
[----:B------:R-:W-:Y:S01]  /*96a0*/  MOV R98, R60 ;  /* 0x0000003c00627202 */ /* 0x000fe20000000f00 */
[----:B------:R-:W-:Y:S01]  /*96b0*/  HMMA.16816.F32 R196, R8, R12, R196 ;  /* 0x0000000c08c4723c */ /* 0x000fe200000018c4 */
[----:B------:R-:W-:Y:S01]  /*96c0*/  MOV R99, R16 ;  /* 0x0000001000637202 */ /* 0x000fe20000000f00 */
[----:B------:R-:W-:Y:S01]  /*96d0*/  IMAD.MOV.U32 R96, RZ, RZ, R17 ;  /* 0x000000ffff607224 */ /* 0x000fe200078e0011 */
[----:B------:R-:W-:-:S05]  /*96e0*/  MOV R97, R18 ;  /* 0x0000001200617202 */ /* 0x000fca0000000f00 */
[----:B------:R-:W-:Y:S07]  /*96f0*/  HMMA.16816.F32 R192, R4, R12, R120 ;  /* 0x0000000c04c0723c */ /* 0x000fee0000001878 */
[----:B------:R-:W-:Y:S01]  /*9700*/  MOV R123, R78 ;  /* 0x0000004e007b7202 */ /* 0x000fe20000000f00 */
[C---:B------:R-:W-:Y:S01]  /*9710*/  HMMA.16816.F32 R60, R8.reuse, R14, R48 ;  /* 0x0000000e083c723c */ /* 0x040fe20000001830 */
[----:B------:R-:W1:Y:S01]  /*9720*/  LDSM.16.MT88.4 R12, [R221+0xf000] ;  /* 0x00f00000dd0c783b */ /* 0x000e620000004200 */
[----:B------:R-:W-:Y:S01]  /*9730*/  IMAD.MOV.U32 R120, RZ, RZ, R19 ;  /* 0x000000ffff787224 */ /* 0x000fe200078e0013 */
[----:B------:R-:W-:Y:S01]  /*9740*/  MOV R121, R86 ;  /* 0x0000005600797202 */ /* 0x000fe20000000f00 */
[----:B------:R-:W-:Y:S01]  /*9750*/  IMAD.MOV.U32 R122, RZ, RZ, R87 ;  /* 0x000000ffff7a7224 */ /* 0x000fe200078e0057 */
[----:B------:R-:W2:Y:S03]  /*9760*/  LDSM.16.MT88.4 R16, [R224+0xf000] ;  /* 0x00f00000e010783b */ /* 0x000ea60000004200 */
[-C--:B-1----:R-:W-:Y:S07]  /*9770*/  HMMA.16816.F32 R140, R8, R12.reuse, R200 ;  /* 0x0000000c088c723c */ /* 0x082fee00000018c8 */
[----:B------:R-:W-:Y:S01]  /*9780*/  IMAD.MOV.U32 R203, RZ, RZ, R58 ;  /* 0x000000ffffcb7224 */ /* 0x000fe200078e003a */
[----:B------:R-:W-:Y:S01]  /*9790*/  HMMA.16816.F32 R48, R4, R12, R184 ;  /* 0x0000000c0430723c */ /* 0x000fe200000018b8 */
[----:B------:R-:W-:Y:S01]  /*97a0*/  MOV R202, R59 ;  /* 0x0000003b00ca7202 */ /* 0x000fe20000000f00 */
[----:B------:R-:W-:Y:S01]  /*97b0*/  IMAD.MOV.U32 R201, RZ, RZ, R85 ;  /* 0x000000ffffc97224 */ /* 0x000fe200078e0055 */
[----:B------:R-:W-:-:S04]  /*97c0*/  MOV R200, R84 ;  /* 0x0000005400c87202 */ /* 0x000fc80000000f00 */
[----:B------:R-:W-:Y:S01]  /*97d0*/  IMAD.MOV.U32 R184, RZ, RZ, R77 ;  /* 0x000000ffffb87224 */ /* 0x000fe200078e004d */
[----:B------:R-:W-:Y:S01]  /*97e0*/  MOV R185, R76 ;  /* 0x0000004c00b97202 */ /* 0x000fe20000000f00 */
[----:B------:R-:W-:Y:S01]  /*97f0*/  IMAD.MOV.U32 R186, RZ, RZ, R57 ;  /* 0x000000ffffba7224 */ /* 0x000fe200078e0039 */
[----:B------:R-:W-:Y:S01]  /*9800*/  MOV R187, R56 ;  /* 0x0000003800bb7202 */ /* 0x000fe20000000f00 */
[-C--:B------:R-:W-:Y:S08]  /*9810*/  HMMA.16816.F32 R76, R4, R14.reuse, R92 ;  /* 0x0000000e044c723c */ /* 0x080ff0000000185c */
[----:B------:R-:W-:Y:S01]  /*9820*/  HMMA.16816.F32 R56, R8, R14, R44 ;  /* 0x0000000e0838723c */ /* 0x000fe2000000182c */
[----:B------:R-:W1:Y:S07]  /*9830*/  LDSM.16.MT88.4 R12, [R222+0xf000] ;  /* 0x00f00000de0c783b */ /* 0x000e6e0000004200 */
[C---:B--2---:R-:W-:Y:S08]  /*9840*/  HMMA.16816.F32 R108, R4.reuse, R18, R116 ;  /* 0x00000012046c723c */ /* 0x044ff00000001874 */
[----:B------:R-:W-:Y:S08]  /*9850*/  HMMA.16816.F32 R104, R4, R16, R216 ;  /* 0x000000100468723c */ /* 0x000ff000000018d8 */
[-C--:B-1----:R-:W-:Y:S07]  /*9860*/  HMMA.16816.F32 R84, R8, R12.reuse, R212 ;  /* 0x0000000c0854723c */ /* 0x082fee00000018d4 */
        /* <DEDUP_REMOVED lines=14> */
[----:B------:R-:W-:-:S03]  /*9950*/  MOV R153, R170 ;  /* 0x000000aa00997202 */ /* 0x000fc60000000f00 */
[C---:B------:R-:W-:Y:S01]  /*9960*/  HMMA.16816.F32 R44, R8.reuse, R14, R36 ;  /* 0x0000000e082c723c */ /* 0x040fe20000001824 */
[----:B------:R-:W1:Y:S01]  /*9970*/  LDSM.16.MT88.4 R12, [R223+0xf000] ;  /* 0x00f00000df0c783b */ /* 0x000e620000004200 */
        /* <DEDUP_REMOVED lines=24> */
[----:B------:R-:W-:Y:S01]  /*9b00*/  IMAD.MOV.U32 R169, RZ, RZ, R80 ;  /* 0x000000ffffa97224 */ /* 0x000fe200078e0050 */
[----:B------:R-:W-:Y:S01]  /*9b10*/  MOV R170, R81 ;  /* 0x0000005100aa7202 */ /* 0x000fe20000000f00 */
[----:B------:R-:W-:Y:S01]  /*9b20*/  IMAD.MOV.U32 R168, RZ, RZ, R233 ;  /* 0x000000ffffa87224 */ /* 0x000fe200078e00e9 */
[----:B------:R-:W-:Y:S01]  /*9b30*/  MUFU.EX2 R31, R31 ;  /* 0x0000001f001f7308 */ /* 0x000fe20000000800 */
[----:B------:R2:W5:Y:S03]  /*9b40*/  LDL.LU R237, [R1+0xdc] ;  /* 0x0000dc0001ed7983 */ /* 0x0005660000300800 */
[C---:B------:R-:W-:Y:S08]  /*9b50*/  HMMA.16816.F32 R16, R8.reuse, R18, R68 ;  /* 0x000000120810723c */ /* 0x040ff00000001844 */
[C---:B-1----:R-:W-:Y:S08]  /*9b60*/  HMMA.16816.F32 R116, R8.reuse, R12, R208 ;  /* 0x0000000c0874723c */ /* 0x042ff000000018d0 */
[----:B------:R-:W-:Y:S01]  /*9b70*/  HMMA.16816.F32 R64, R8, R14, R64 ;  /* 0x0000000e0840723c */ /* 0x000fe20000001840 */
[----:B------:R-:W-:Y:S01]  /*9b80*/  IMAD.MOV.U32 R210, RZ, RZ, R212 ;  /* 0x000000ffffd27224 */ /* 0x000fe200078e00d4 */
[----:B------:R-:W-:Y:S01]  /*9b90*/  MOV R211, R213 ;  /* 0x000000d500d37202 */ /* 0x000fe20000000f00 */
[----:B------:R-:W-:Y:S01]  /*9ba0*/  IMAD.MOV.U32 R212, RZ, RZ, R214 ;  /* 0x000000ffffd47224 */ /* 0x000fe200078e00d6 */
[----:B------:R-:W-:Y:S01]  /*9bb0*/  MOV R213, R131 ;  /* 0x0000008300d57202 */ /* 0x000fe20000000f00 */
[----:B------:R-:W-:Y:S01]  /*9bc0*/  FADD.FTZ R2, R2, R210 ;  /* 0x000000d202027221 */ /* 0x000fe20000010000 */
[----:B------:R-:W-:Y:S01]  /*9bd0*/  MOV R214, R128 ;  /* 0x0000008000d67202 */ /* 0x000fe20000000f00 */
[----:B------:R1:W-:Y:S01]  /*9be0*/  MUFU.EX2 R11, R3 ;  /* 0x00000003000b7308 */ /* 0x0003e20000000800 */
[C---:B------:R-:W-:Y:S01]  /*9bf0*/  HMMA.16816.F32 R120, R4.reuse, R12, R120 ;  /* 0x0000000c0478723c */ /* 0x040fe20000001878 */
[----:B------:R-:W-:Y:S01]  /*9c00*/  IMAD.MOV.U32 R131, RZ, RZ, R129 ;  /* 0x000000ffff837224 */ /* 0x000fe200078e0081 */
[----:B------:R-:W-:Y:S01]  /*9c10*/  MOV R209, R214 ;  /* 0x000000d600d17202 */ /* 0x000fe20000000f00 */
[----:B------:R-:W-:Y:S01]  /*9c20*/  FADD.FTZ R0, R211, R0 ;  /* 0x00000000d3007221 */ /* 0x000fe20000010000 */
[----:B------:R-:W-:Y:S01]  /*9c30*/  MOV R128, R170 ;  /* 0x000000aa00807202 */ /* 0x000fe20000000f00 */
[----:B------:R-:W-:Y:S01]  /*9c40*/  IMAD.MOV.U32 R210, RZ, RZ, R215 ;  /* 0x000000ffffd27224 */ /* 0x000fe200078e00d7 */
[----:B------:R-:W-:Y:S01]  /*9c50*/  MOV R211, R184 ;  /* 0x000000b800d37202 */ /* 0x000fe20000000f00 */
[----:B------:R-:W-:Y:S01]  /*9c60*/  IMAD.MOV.U32 R129, RZ, RZ, R169 ;  /* 0x000000ffff817224 */ /* 0x000fe200078e00a9 */
[----:B------:R-:W-:Y:S01]  /*9c70*/  HMMA.16816.F32 R36, R4, R14, R124 ;  /* 0x0000000e0424723c */ /* 0x000fe2000000187c */
[----:B------:R-:W-:Y:S01]  /*9c80*/  FADD.FTZ R2, R213, R2 ;  /* 0x00000002d5027221 */ /* 0x000fe20000010000 */
[----:B------:R-:W-:Y:S01]  /*9c90*/  MOV R214, R200 ;  /* 0x000000c800d67202 */ /* 0x000fe20000000f00 */
[----:B------:R-:W-:Y:S01]  /*9ca0*/  IMAD.MOV.U32 R215, RZ, RZ, R187 ;  /* 0x000000ffffd77224 */ /* 0x000fe200078e00bb */
[----:B------:R-:W-:Y:S08]  /*9cb0*/  MUFU.EX2 R30, R30 ;  /* 0x0000001e001e7308 */ /* 0x000ff00000000800 */
[----:B------:R-:W-:Y:S01]  /*9cc0*/  MUFU.EX2 R29, R29 ;  /* 0x0000001d001d7308 */ /* 0x000fe20000000800 */
[----:B-1----:R-:W-:-:S07]  /*9cd0*/  FADD.FTZ R3, R212, R35 ;  /* 0x00000023d4037221 */ /* 0x002fce0000010000 */
[----:B------:R-:W-:Y:S01]  /*9ce0*/  MUFU.EX2 R28, R28 ;  /* 0x0000001c001c7308 */ /* 0x000fe20000000800 */
        /* <DEDUP_REMOVED lines=17> */
[----:B------:R-:W1:Y:S01]  /*9e00*/  LDSM.16.MT88.4 R152, [R221+0xd800] ;  /* 0x00d80000dd98783b */ /* 0x000e620000004200 */
[----:B------:R-:W-:-:S02]  /*9e10*/  FADD.FTZ R0, R220, R0 ;  /* 0x00000000dc007221 */ /* 0x000fc40000010000 */
[----:B------:R-:W-:Y:S01]  /*9e20*/  FADD.FTZ R4, R129, R2 ;  /* 0x0000000281047221 */ /* 0x000fe20000010000 */
[----:B------:R-:W-:Y:S01]  /*9e30*/  MUFU.EX2 R26, R26 ;  /* 0x0000001a001a7308 */ /* 0x000fe20000000800 */
[----:B------:R-:W-:-:S07]  /*9e40*/  IMAD.MOV.U32 R129, RZ, RZ, R128 ;  /* 0x000000ffff817224 */ /* 0x000fce00078e0080 */
[----:B------:R-:W3:Y:S01]  /*9e50*/  MUFU.EX2 R25, R25 ;  /* 0x0000001900197308 */ /* 0x000ee20000000800 */
[----:B------:R-:W-:-:S07]  /*9e60*/  FADD.FTZ R2, R168, R0 ;  /* 0x00000000a8027221 */ /* 0x000fce0000010000 */
[----:B------:R-:W-:Y:S01]  /*9e70*/  MUFU.EX2 R24, R24 ;  /* 0x0000001800187308 */ /* 0x000fe20000000800 */
[----:B------:R-:W-:-:S07]  /*9e80*/  FADD.FTZ R3, R170, R6 ;  /* 0x00000006aa037221 */ /* 0x000fce0000010000 */
[----:B------:R-:W-:Y:S01]  /*9e90*/  MUFU.EX2 R23, R23 ;  /* 0x0000001700177308 */ /* 0x000fe20000000800 */
[----:B------:R-:W-:-:S07]  /*9ea0*/  FADD.FTZ R0, R210, R5 ;  /* 0x00000005d2007221 */ /* 0x000fce0000010000 */
[----:B------:R-:W-:Y:S01]  /*9eb0*/  MUFU.EX2 R22, R22 ;  /* 0x0000001600167308 */ /* 0x000fe20000000800 */
[----:B------:R-:W-:-:S07]  /*9ec0*/  FADD.FTZ R10, R129, R4 ;  /* 0x00000004810a7221 */ /* 0x000fce0000010000 */
[----:B------:R-:W4:Y:S01]  /*9ed0*/  MUFU.EX2 R21, R21 ;  /* 0x0000001500157308 */ /* 0x000f220000000800 */
[----:B------:R-:W1:Y:S01]  /*9ee0*/  LDSM.16.MT88.4 R4, [R223+0xf800] ;  /* 0x00f80000df04783b */ /* 0x000e620000004200 */
[----:B------:R-:W-:Y:S01]  /*9ef0*/  MOV R213, R186 ;  /* 0x000000ba00d57202 */ /* 0x000fe20000000f00 */
[----:B------:R-:W-:Y:S01]  /*9f00*/  IMAD.MOV.U32 R186, RZ, RZ, R203 ;  /* 0x000000ffffba7224 */ /* 0x000fe200078e00cb */
[----:B------:R-:W-:-:S04]  /*9f10*/  MOV R211, R212 ;  /* 0x000000d400d37202 */ /* 0x000fc80000000f00 */
[----:B------:R-:W-:Y:S01]  /*9f20*/  MUFU.EX2 R20, R20 ;  /* 0x0000001400147308 */ /* 0x000fe20000000800 */
[----:B------:R-:W-:Y:S01]  /*9f30*/  IMAD.MOV.U32 R212, RZ, RZ, R213 ;  /* 0x000000ffffd47224 */ /* 0x000fe200078e00d5 */
[----:B------:R-:W-:-:S06]  /*9f40*/  MOV R213, R184 ;  /* 0x000000b800d57202 */ /* 0x000fcc0000000f00 */
[----:B------:R-:W-:Y:S01]  /*9f50*/  MUFU.EX2 R27, R27 ;  /* 0x0000001b001b7308 */ /* 0x000fe20000000800 */
[----:B------:R-:W-:Y:S01]  /*9f60*/  MOV R184, R185 ;  /* 0x000000b900b87202 */ /* 0x000fe20000000f00 */
[----:B------:R-:W-:Y:S01]  /*9f70*/  IMAD.MOV.U32 R185, RZ, RZ, R186 ;  /* 0x000000ffffb97224 */ /* 0x000fe200078e00ba */
[----:B------:R-:W-:-:S05]  /*9f80*/  MOV R203, R130 ;  /* 0x0000008200cb7202 */ /* 0x000fca0000000f00 */
[----:B------:R-:W1:Y:S01]  /*9f90*/  MUFU.EX2 R32, R32 ;  /* 0x0000002000207308 */ /* 0x000e620000000800 */
[----:B------:R-:W-:-:S07]  /*9fa0*/  MOV R186, R187 ;  /* 0x000000bb00ba7202 */ /* 0x000fce0000000f00 */
[----:B------:R-:W-:Y:S01]  /*9fb0*/  MUFU.EX2 R33, R33 ;  /* 0x0000002100217308 */ /* 0x000fe20000000800 */
[----:B------:R-:W-:Y:S01]  /*9fc0*/  MOV R187, R200 ;  /* 0x000000c800bb7202 */ /* 0x000fe20000000f00 */
[----:B------:R-:W-:Y:S01]  /*9fd0*/  IMAD.MOV.U32 R200, RZ, RZ, R201 ;  /* 0x000000ffffc87224 */ /* 0x000fe200078e00c9 */
[----:B------:R-:W-:-:S05]  /*9fe0*/  MOV R201, R202 ;  /* 0x000000ca00c97202 */ /* 0x000fca0000000f00 */
        /* <DEDUP_REMOVED lines=18> */
[----:B------:R-:W-:-:S02]  /*a110*/  MOV R201, R203 ;  /* 0x000000cb00c97202 */ /* 0x000fc40000000f00 */
[----:B---3--:R-:W-:Y:S02]  /*a120*/  F2FP.PACK_AB R129, R25, R26 ;  /* 0x0000001a1981723e */ /* 0x008fe400000000ff */
[----:B----4-:R-:W-:Y:S02]  /*a130*/  F2FP.PACK_AB R124, R21, R22 ;  /* 0x00000016157c723e */ /* 0x010fe400000000ff */
[----:B-1----:R-:W-:Y:S02]  /*a140*/  F2FP.PACK_AB R125, R32, R27 ;  /* 0x0000001b207d723e */ /* 0x002fe400000000ff */
[----:B------:R-:W-:Y:S02]  /*a150*/  F2FP.PACK_AB R126, R11, R20 ;  /* 0x000000140b7e723e */ /* 0x000fe400000000ff */
[----:B------:R-:W-:Y:S02]  /*a160*/  MOV R113, R211 ;  /* 0x000000d300717202 */ /* 0x000fe40000000f00 */
[----:B------:R-:W-:-:S02]  /*a170*/  MOV R81, R232 ;  /* 0x000000e800517202 */ /* 0x000fc40000000f00 */
[----:B------:R-:W-:Y:S02]  /*a180*/  MOV R83, R230 ;  /* 0x000000e600537202 */ /* 0x000fe40000000f00 */
[----:B------:R-:W-:Y:S01]  /*a190*/  MOV R35, R99 ;  /* 0x0000006300237202 */ /* 0x000fe20000000f00 */
[----:B------:R-:W-:Y:S01]  /*a1a0*/  IMAD.MOV.U32 R210, RZ, RZ, R186 ;  /* 0x000000ffffd27224 */ /* 0x000fe200078e00ba */
[----:B------:R-:W-:Y:S01]  /*a1b0*/  MOV R203, R97 ;  /* 0x0000006100cb7202 */ /* 0x000fe20000000f00 */
[----:B------:R-:W-:Y:S01]  /*a1c0*/  IMAD.MOV.U32 R97, RZ, RZ, R130 ;  /* 0x000000ffff617224 */ /* 0x000fe200078e0082 */
[----:B------:R-:W-:Y:S01]  /*a1d0*/  MOV R96, R98 ;  /* 0x0000006200607202 */ /* 0x000fe20000000f00 */
[----:B------:R-:W-:Y:S01]  /*a1e0*/  LDSM.16.MT88.4 R168, [R222+0xd800] ;  /* 0x00d80000dea8783b */ /* 0x000fe20000004200 */
[----:B------:R-:W-:Y:S02]  /*a1f0*/  MOV R98, R131 ;  /* 0x0000008300627202 */ /* 0x000fe40000000f00 */
[----:B------:R-:W-:Y:S01]  /*a200*/  F2FP.PACK_AB R128, R30, R31 ;  /* 0x0000001f1e80723e */ /* 0x000fe200000000ff */
[----:B------:R2:W5:Y:S01]  /*a210*/  LDL.LU R235, [R1+0xd4] ;  /* 0x0000d40001eb7983 */ /* 0x0005620000300800 */
[----:B------:R-:W-:-:S02]  /*a220*/  F2FP.PACK_AB R130, R28, R29 ;  /* 0x0000001d1c82723e */ /* 0x000fc400000000ff */
[----:B------:R-:W-:Y:S02]  /*a230*/  F2FP.PACK_AB R131, R23, R24 ;  /* 0x000000181783723e */ /* 0x000fe400000000ff */
[----:B------:R-:W-:Y:S01]  /*a240*/  F2FP.PACK_AB R127, R34, R33 ;  /* 0x00000021227f723e */ /* 0x000fe200000000ff */
[----:B------:R-:W-:Y:S01]  /*a250*/  FADD.FTZ R3, R114, R0 ;  /* 0x0000000072037221 */ /* 0x000fe20000010000 */
[----:B------:R-:W-:Y:S01]  /*a260*/  MOV R0, R80 ;  /* 0x0000005000007202 */ /* 0x000fe20000000f00 */
[----:B------:R-:W-:Y:S01]  /*a270*/  FADD.FTZ R8, R113, R2 ;  /* 0x0000000271087221 */ /* 0x000fe20000010000 */
[----:B------:R-:W-:Y:S01]  /*a280*/  MOV R2, R81 ;  /* 0x0000005100027202 */ /* 0x000fe20000000f00 */
[----:B------:R-:W-:Y:S01]  /*a290*/  HMMA.16816.F32 R148, R128, R152, R148 ;  /* 0x000000988094723c */ /* 0x000fe20000001894 */
[----:B------:R-:W-:Y:S01]  /*a2a0*/  IMAD.MOV.U32 R14, RZ, RZ, R98 ;  /* 0x000000ffff0e7224 */ /* 0x000fe200078e0062 */
[----:B------:R-:W-:Y:S01]  /*a2b0*/  MOV R15, R97 ;  /* 0x00000061000f7202 */ /* 0x000fe20000000f00 */
[----:B------:R-:W-:Y:S01]  /*a2c0*/  FADD.FTZ R0, R0, R9 ;  /* 0x0000000900007221 */ /* 0x000fe20000010000 */
[----:B------:R-:W-:-:S02]  /*a2d0*/  MOV R12, R96 ;  /* 0x00000060000c7202 */ /* 0x000fc40000000f00 */
[----:B------:R-:W-:Y:S01]  /*a2e0*/  MOV R216, R202 ;  /* 0x000000ca00d87202 */ /* 0x000fe20000000f00 */
[----:B------:R-:W-:Y:S01]  /*a2f0*/  IMAD.MOV.U32 R13, RZ, RZ, R203 ;  /* 0x000000ffff0d7224 */ /* 0x000fe200078e00cb */
[C---:B------:R-:W-:Y:S01]  /*a300*/  HMMA.16816.F32 R144, R124.reuse, R152, R144 ;  /* 0x000000987c90723c */ /* 0x040fe20000001890 */
[----:B------:R-:W-:Y:S01]  /*a310*/  FADD.FTZ R2, R2, R10 ;  /* 0x0000000a02027221 */ /* 0x000fe20000010000 */
[----:B------:R-:W-:Y:S01]  /*a320*/  MOV R217, R201 ;  /* 0x000000c900d97202 */ /* 0x000fe20000000f00 */
[----:B------:R-:W-:Y:S01]  /*a330*/  IMAD.MOV.U32 R218, RZ, RZ, R200 ;  /* 0x000000ffffda7224 */ /* 0x000fe200078e00c8 */
[----:B------:R-:W-:Y:S01]  /*a340*/  MOV R219, R115 ;  /* 0x0000007300db7202 */ /* 0x000fe20000000f00 */
[----:B------:R2:W5:Y:S03]  /*a350*/  LDL.LU R234, [R1+0xd0] ;  /* 0x0000d00001ea7983 */ /* 0x0005660000300800 */
[-C--:B------:R-:W-:Y:S01]  /*a360*/  HMMA.16816.F32 R156, R124, R154.reuse, R156 ;  /* 0x0000009a7c9c723c */ /* 0x080fe2000000189c */
[----:B------:R-:W-:Y:S01]  /*a370*/  FADD.FTZ R0, R14, R0 ;  /* 0x000000000e007221 */ /* 0x000fe20000010000 */
[----:B------:R-:W-:Y:S01]  /*a380*/  MOV R209, R187 ;  /* 0x000000bb00d17202 */ /* 0x000fe20000000f00 */
[----:B------:R-:W-:Y:S01]  /*a390*/  FADD.FTZ R2, R35, R2 ;  /* 0x0000000223027221 */ /* 0x000fe20000010000 */
[----:B------:R-:W-:Y:S01]  /*a3a0*/  MOV R211, R185 ;  /* 0x000000b900d37202 */ /* 0x000fe20000000f00 */
[----:B------:R-:W-:Y:S03]  /*a3b0*/  LDSM.16.MT88.4 R200, [R223+0xd800] ;  /* 0x00d80000dfc8783b */ /* 0x000fe60000004200 */
[----:B------:R-:W-:Y:S01]  /*a3c0*/  HMMA.16816.F32 R152, R128, R154, R40 ;  /* 0x0000009a8098723c */ /* 0x000fe20000001828 */
[----:B------:R-:W-:-:S07]  /*a3d0*/  MOV R212, R184 ;  /* 0x000000b800d47202 */ /* 0x000fce0000000f00 */
[-C--:B------:R-:W-:Y:S01]  /*a3e0*/  HMMA.16816.F32 R120, R124, R4.reuse, R120 ;  /* 0x000000047c78723c */ /* 0x080fe20000001878 */
[----:B------:R-:W-:Y:S01]  /*a3f0*/  MOV R43, R82 ;  /* 0x00000052002b7202 */ /* 0x000fe20000000f00 */
[----:B------:R-:W-:Y:S01]  /*a400*/  IMAD.MOV.U32 R42, RZ, RZ, R83 ;  /* 0x000000ffff2a7224 */ /* 0x000fe200078e0053 */
[----:B------:R-:W1:Y:S03]  /*a410*/  LDSM.16.MT88.4 R184, [R224+0xd800] ;  /* 0x00d80000e0b8783b */ /* 0x000e660000004200 */
[----:B------:R-:W-:Y:S01]  /*a420*/  FADD.FTZ R3, R43, R3 ;  /* 0x000000032b037221 */ /* 0x000fe20000010000 */
[----:B------:R-:W3:Y:S01]  /*a430*/  LDSM.16.MT88.4 R80, [R221+0xf800] ;  /* 0x00f80000dd50783b */ /* 0x000ee20000004200 */
[----:B------:R-:W-:Y:S01]  /*a440*/  HMMA.16816.F32 R116, R128, R4, R116 ;  /* 0x000000048074723c */ /* 0x000fe20000001874 */
[----:B------:R-:W-:Y:S02]  /*a450*/  FADD.FTZ R0, R216, R0 ;  /* 0x00000000d8007221 */ /* 0x000fe40000010000 */
[----:B------:R-:W4:Y:S04]  /*a460*/  LDSM.16.MT88.4 R96, [R222+0xf800] ;  /* 0x00f80000de60783b */ /* 0x000f280000004200 */
        /* <DEDUP_REMOVED lines=57> */
[C---:B------:R-:W-:Y:S08]  /*a800*/  HMMA.16816.F32 R172, R124.reuse, R170, R172 ;  /* 0x000000aa7cac723c */ /* 0x040ff000000018ac */
[C---:B------:R-:W-:Y:S08]  /*a810*/  HMMA.16816.F32 R192, R124.reuse, R200, R192 ;  /* 0x000000c87cc0723c */ /* 0x040ff000000018c0 */
[C---:B------:R-:W-:Y:S08]  /*a820*/  HMMA.16816.F32 R204, R124.reuse, R202, R204 ;  /* 0x000000ca7ccc723c */ /* 0x040ff000000018cc */
[C---:B---3--:R-:W-:Y:S08]  /*a830*/  HMMA.16816.F32 R72, R124.reuse, R80, R48 ;  /* 0x000000507c48723c */ /* 0x048ff00000001830 */
        /* <DEDUP_REMOVED lines=128> */
[----:B------:R-:W-:Y:S01]  /*b040*/  IMAD.MOV.U32 R67, RZ, RZ, R56 ;  /* 0x000000ffff437224 */ /* 0x000fe200078e0038 */
[----:B------:R-:W-:Y:S01]  /*b050*/  MOV R64, R59 ;  /* 0x0000003b00407202 */ /* 0x000fe20000000f00 */
[----:B------:R-:W-:Y:S02]  /*b060*/  IMAD.MOV.U32 R66, RZ, RZ, R57 ;  /* 0x000000ffff427224 */ /* 0x000fe400078e0039 */
[----:B------:R-:W-:-:S03]  /*b070*/  IMAD.MOV.U32 R65, RZ, RZ, R58 ;  /* 0x000000ffff417224 */ /* 0x000fc600078e003a */
        /* <DEDUP_REMOVED lines=9> */
[----:B------:R-:W-:Y:S01]  /*b110*/  MOV R76, R60 ;  /* 0x0000003c004c7202 */ /* 0x000fe20000000f00 */
[----:B------:R-:W-:-:S02]  /*b120*/  IMAD.MOV.U32 R37, RZ, RZ, R61 ;  /* 0x000000ffff257224 */ /* 0x000fc400078e003d */
[----:B------:R-:W-:Y:S02]  /*b130*/  IMAD.MOV.U32 R25, RZ, RZ, R62 ;  /* 0x000000ffff197224 */ /* 0x000fe400078e003e */
[----:B------:R-:W-:Y:S02]  /*b140*/  IMAD.MOV.U32 R24, RZ, RZ, R63 ;  /* 0x000000ffff187224 */ /* 0x000fe400078e003f */
        /* <DEDUP_REMOVED lines=18> */
[----:B------:R-:W-:Y:S01]  /*b270*/  MOV R33, R69 ;  /* 0x0000004500217202 */ /* 0x000fe20000000f00 */
[C---:B------:R-:W-:Y:S08]  /*b280*/  HMMA.16816.F32 R60, R4.reuse, R34, R60 ;  /* 0x00000022043c723c */ /* 0x040ff0000000183c */
        /* <DEDUP_REMOVED lines=13> */
[----:B------:R-:W-:Y:S01]  /*b360*/  MOV R212, R67 ;  /* 0x0000004300d47202 */ /* 0x000fe20000000f00 */
[----:B------:R-:W-:Y:S01]  /*b370*/  IMAD.MOV.U32 R213, RZ, RZ, R66 ;  /* 0x000000ffffd57224 */ /* 0x000fe200078e0042 */
[----:B------:R-:W-:Y:S01]  /*b380*/  HMMA.16816.F32 R52, R4, R14, R60 ;  /* 0x0000000e0434723c */ /* 0x000fe2000000183c */
[----:B------:R-:W-:-:S02]  /*b390*/  IMAD.MOV.U32 R214, RZ, RZ, R65 ;  /* 0x000000ffffd67224 */ /* 0x000fc400078e0041 */
[----:B------:R-:W-:-:S04]  /*b3a0*/  IMAD.MOV.U32 R215, RZ, RZ, R64 ;  /* 0x000000ffffd77224 */ /* 0x000fc800078e0040 */
[----:B------:R-:W-:Y:S02]  /*b3b0*/  IMAD.MOV.U32 R60, RZ, RZ, R36 ;  /* 0x000000ffff3c7224 */ /* 0x000fe400078e0024 */
[----:B------:R-:W-:Y:S01]  /*b3c0*/  IMAD.MOV.U32 R61, RZ, RZ, R3 ;  /* 0x000000ffff3d7224 */ /* 0x000fe200078e0003 */
[----:B--2---:R-:W-:Y:S01]  /*b3d0*/  HMMA.16816.F32 R64, R8, R12, R216 ;  /* 0x0000000c0840723c */ /* 0x004fe200000018d8 */
[----:B------:R-:W-:Y:S02]  /*b3e0*/  IMAD.MOV.U32 R62, RZ, RZ, R2 ;  /* 0x000000ffff3e7224 */ /* 0x000fe400078e0002 */
[----:B------:R-:W-:-:S04]  /*b3f0*/  IMAD.MOV.U32 R63, RZ, RZ, R0 ;  /* 0x000000ffff3f7224 */ /* 0x000fc800078e0000 */
[----:B------:R-:W-:Y:S01]  /*b400*/  IMAD.MOV.U32 R218, RZ, RZ, R25 ;  /* 0x000000ffffda7224 */ /* 0x000fe200078e0019 */
[----:B------:R-:W-:Y:S01]  /*b410*/  MOV R219, R24 ;  /* 0x0000001800db7202 */ /* 0x000fe20000000f00 */
[----:B------:R-:W-:Y:S01]  /*b420*/  IMAD.MOV.U32 R217, RZ, RZ, R37 ;  /* 0x000000ffffd97224 */ /* 0x000fe200078e0025 */
[----:B------:R-:W-:Y:S01]  /*b430*/  HMMA.16816.F32 R24, R8, R14, R48 ;  /* 0x0000000e0818723c */ /* 0x000fe20000001830 */
[----:B------:R-:W1:Y:S01]  /*b440*/  LDSM.16.M88.4 R12, [R226+0x8800] ;  /* 0x00880000e20c783b */ /* 0x000e620000000200 */
[----:B------:R-:W-:-:S06]  /*b450*/  IMAD.MOV.U32 R216, RZ, RZ, R76 ;  /* 0x000000ffffd87224 */ /* 0x000fcc00078e004c */
        /* <DEDUP_REMOVED lines=15> */
[----:B------:R-:W-:Y:S01]  /*b550*/  IMAD.MOV.U32 R76, RZ, RZ, R72 ;  /* 0x000000ffff4c7224 */ /* 0x000fe200078e0048 */
[----:B------:R-:W-:Y:S01]  /*b560*/  MOV R42, R74 ;  /* 0x0000004a002a7202 */ /* 0x000fe20000000f00 */
[----:B------:R-:W-:Y:S01]  /*b570*/  IMAD.MOV.U32 R43, RZ, RZ, R73 ;  /* 0x000000ffff2b7224 */ /* 0x000fe200078e0049 */
[----:B------:R-:W1:Y:S01]  /*b580*/  LDSM.16.M88.4 R8, [R229] ;  /* 0x00000000e508783b */ /* 0x000e620000000200 */
[----:B------:R-:W-:-:S02]  /*b590*/  IMAD.MOV.U32 R41, RZ, RZ, R75 ;  /* 0x000000ffff297224 */ /* 0x000fc400078e004b */
[----:B------:R-:W-:Y:S02]  /*b5a0*/  IMAD.MOV.U32 R40, RZ, RZ, R4 ;  /* 0x000000ffff287224 */ /* 0x000fe400078e0004 */
[----:B------:R-:W-:Y:S02]  /*b5b0*/  IMAD.MOV.U32 R3, RZ, RZ, R5 ;  /* 0x000000ffff037224 */ /* 0x000fe400078e0005 */
[----:B------:R-:W-:Y:S02]  /*b5c0*/  IMAD.MOV.U32 R2, RZ, RZ, R6 ;  /* 0x000000ffff027224 */ /* 0x000fe400078e0006 */
[----:B------:R-:W-:Y:S02]  /*b5d0*/  IMAD.MOV.U32 R0, RZ, RZ, R7 ;  /* 0x000000ffff007224 */ /* 0x000fe400078e0007 */
[----:B------:R-:W2:Y:S01]  /*b5e0*/  LDSM.16.M88.4 R4, [R229+0x2000] ;  /* 0x00200000e504783b */ /* 0x000ea20000000200 */
        /* <DEDUP_REMOVED lines=8> */
[----:B------:R-:W-:Y:S01]  /*b670*/  MOV R33, R43 ;  /* 0x0000002b00217202 */ /* 0x000fe20000000f00 */
        /* <DEDUP_REMOVED lines=34> */
[----:B------:R-:W-:Y:S01]  /*b8a0*/  IMAD.MOV.U32 R28, RZ, RZ, R12 ;  /* 0x000000ffff1c7224 */ /* 0x000fe200078e000c */
[----:B------:R-:W-:Y:S01]  /*b8b0*/  MOV R75, R208 ;  /* 0x000000d0004b7202 */ /* 0x000fe20000000f00 */
[----:B------:R-:W1:Y:S01]  /*b8c0*/  LDSM.16.M88.4 R12, [R220+0xb000] ;  /* 0x00b00000dc0c783b */ /* 0x000e620000000200 */
[----:B------:R-:W-:Y:S01]  /*b8d0*/  IMAD.MOV.U32 R74, RZ, RZ, R209 ;  /* 0x000000ffff4a7224 */ /* 0x000fe200078e00d1 */
[----:B------:R-:W-:Y:S01]  /*b8e0*/  MOV R30, R2 ;  /* 0x00000002001e7202 */ /* 0x000fe20000000f00 */
[----:B------:R-:W-:Y:S02]  /*b8f0*/  IMAD.MOV.U32 R73, RZ, RZ, R210 ;  /* 0x000000ffff497224 */ /* 0x000fe400078e00d2 */
        /* <DEDUP_REMOVED lines=36> */
[----:B------:R-:W-:Y:S01]  /*bb40*/  MOV R56, R76 ;  /* 0x0000004c00387202 */ /* 0x000fe20000000f00 */
        /* <DEDUP_REMOVED lines=14> */
[----:B------:R-:W-:Y:S01]  /*bc30*/  IMAD.MOV.U32 R59, RZ, RZ, R60 ;  /* 0x000000ffff3b7224 */ /* 0x000fe200078e003c */
[----:B------:R-:W-:Y:S01]  /*bc40*/  MOV R56, R63 ;  /* 0x0000003f00387202 */ /* 0x000fe20000000f00 */
[----:B------:R-:W-:-:S02]  /*bc50*/  IMAD.MOV.U32 R58, RZ, RZ, R61 ;  /* 0x000000ffff3a7224 */ /* 0x000fc400078e003d */
        /* <DEDUP_REMOVED lines=14> */
[----:B------:R-:W-:Y:S01]  /*bd40*/  IMAD.MOV.U32 R55, RZ, RZ, R140 ;  /* 0x000000ffff377224 */ /* 0x000fe200078e008c */
[----:B------:R-:W-:Y:S01]  /*bd50*/  MOV R53, R142 ;  /* 0x0000008e00357202 */ /* 0x000fe20000000f00 */
        /* <DEDUP_REMOVED lines=16> */
[----:B------:R-:W-:Y:S01]  /*be60*/  IMAD.MOV.U32 R76, RZ, RZ, R68 ;  /* 0x000000ffff4c7224 */ /* 0x000fe200078e0044 */
[----:B------:R-:W-:Y:S01]  /*be70*/  MOV R3, R69 ;  /* 0x0000004500037202 */ /* 0x000fe20000000f00 */
[----:B------:R-:W-:Y:S02]  /*be80*/  IMAD.MOV.U32 R2, RZ, RZ, R70 ;  /* 0x000000ffff027224 */ /* 0x000fe400078e0046 */
[----:B------:R-:W-:Y:S02]  /*be90*/  IMAD.MOV.U32 R0, RZ, RZ, R71 ;  /* 0x000000ffff007224 */ /* 0x000fe400078e0047 */
[C---:B------:R-:W-:Y:S01]  /*bea0*/  HMMA.16816.F32 R68, R4.reuse, R14, R36 ;  /* 0x0000000e0444723c */ /* 0x040fe20000001824 */
[----:B------:R-:W1:Y:S07]  /*beb0*/  LDSM.16.M88.4 R12, [R226+0xa800] ;  /* 0x00a80000e20c783b */ /* 0x000e6e0000000200 */
[-C--:B-1----:R-:W-:Y:S07]  /*bec0*/  HMMA.16816.F32 R56, R4, R12.reuse, R32 ;  /* 0x0000000c0438723c */ /* 0x082fee0000001820 */
[----:B------:R-:W-:Y:S01]  /*bed0*/  MOV R32, R55 ;  /* 0x0000003700207202 */ /* 0x000fe20000000f00 */
[----:B------:R-:W-:Y:S01]  /*bee0*/  IMAD.MOV.U32 R33, RZ, RZ, R54 ;  /* 0x000000ffff217224 */ /* 0x000fe200078e0036 */
[----:B------:R-:W-:Y:S01]  /*bef0*/  HMMA.16816.F32 R212, R8, R12, R48 ;  /* 0x0000000c08d4723c */ /* 0x000fe20000001830 */
[----:B------:R-:W-:-:S02]  /*bf00*/  IMAD.MOV.U32 R34, RZ, RZ, R53 ;  /* 0x000000ffff227224 */ /* 0x000fc400078e0035 */
[----:B------:R-:W-:-:S05]  /*bf10*/  IMAD.MOV.U32 R35, RZ, RZ, R52 ;  /* 0x000000ffff237224 */ /* 0x000fca00078e0034 */
[-C--:B------:R-:W-:Y:S08]  /*bf20*/  HMMA.16816.F32 R52, R4, R14.reuse, R28 ;  /* 0x0000000e0434723c */ /* 0x080ff0000000181c */
[C---:B------:R-:W-:Y:S01]  /*bf30*/  HMMA.16816.F32 R28, R8.reuse, R14, R20 ;  /* 0x0000000e081c723c */ /* 0x040fe20000001814 */
[----:B------:R-:W1:Y:S07]  /*bf40*/  LDSM.16.M88.4 R12, [R226+0xb000] ;  /* 0x00b00000e20c783b */ /* 0x000e6e0000000200 */
[-C--:B-1----:R-:W-:Y:S08]  /*bf50*/  HMMA.16816.F32 R48, R8, R12.reuse, R40 ;  /* 0x0000000c0830723c */ /* 0x082ff00000001828 */
[C---:B------:R-:W-:Y:S07]  /*bf60*/  HMMA.16816.F32 R40, R4.reuse, R12, R60 ;  /* 0x0000000c0428723c */ /* 0x040fee000000183c */
[----:B------:R-:W-:Y:S01]  /*bf70*/  IMAD.MOV.U32 R60, RZ, RZ, R76 ;  /* 0x000000ffff3c7224 */ /* 0x000fe200078e004c */
[----:B------:R-:W-:Y:S01]  /*bf80*/  HMMA.16816.F32 R36, R4, R14, R208 ;  /* 0x0000000e0424723c */ /* 0x000fe200000018d0 */
[----:B------:R-:W-:Y:S01]  /*bf90*/  IMAD.MOV.U32 R61, RZ, RZ, R3 ;  /* 0x000000ffff3d7224 */ /* 0x000fe200078e0003 */
[----:B------:R-:W-:Y:S01]  /*bfa0*/  MOV R63, R0 ;  /* 0x00000000003f7202 */ /* 0x000fe20000000f00 */
[----:B------:R-:W-:Y:S01]  /*bfb0*/  IMAD.MOV.U32 R62, RZ, RZ, R2 ;  /* 0x000000ffff3e7224 */ /* 0x000fe200078e0002 */
[----:B------:R-:W-:-:S04]  /*bfc0*/  MOV R0, UR22 ;  /* 0x0000001600007c02 */ /* 0x000fc80008000f00 */
[----:B------:R-:W-:Y:S01]  /*bfd0*/  HMMA.16816.F32 R24, R8, R14, R64 ;  /* 0x0000000e0818723c */ /* 0x000fe20000001840 */
[----:B------:R-:W1:Y:S01]  /*bfe0*/  LDSM.16.M88.4 R12, [R226+0xb800] ;  /* 0x00b80000e20c783b */ /* 0x000e620000000200 */
        /* <DEDUP_REMOVED lines=32> */
[C---:B-1----:R-:W-:Y:S08]  /*c1f0*/  HMMA.16816.F32 R32, R4.reuse, R12, R32 ;  /* 0x0000000c0420723c */ /* 0x042ff00000001820 */
[----:B------:R-:W-:Y:S08]  /*c200*/  HMMA.16816.F32 R4, R4, R14, R20 ;  /* 0x0000000e0404723c */ /* 0x000ff00000001814 */
        /* <DEDUP_REMOVED lines=9> */
[----:B------:R-:W-:Y:S07]  /*c2a0*/  HMMA.16816.F32 R4, R8, R14, R16 ;  /* 0x0000000e0804723c */ /* 0x000fee0000001810 */
[----:B------:R-:W-:Y:S02]  /*c2b0*/  FMUL.FTZ R17, R141, c[0x0][0x2ec] ;  /* 0x0000bb008d117a20 */ /* 0x000fe40000410000 */
[----:B------:R-:W-:Y:S02]  /*c2c0*/  FMUL.FTZ R19, R213, c[0x0][0x2ec] ;  /* 0x0000bb00d5137a20 */ /* 0x000fe40000410000 */
[----:B------:R-:W-:-:S02]  /*c2d0*/  FMUL.FTZ R18, R58, c[0x0][0x2ec] ;  /* 0x0000bb003a127a20 */ /* 0x000fc40000410000 */
[----:B------:R-:W-:Y:S08]  /*c2e0*/  MUFU.TANH R17, R17 ;  /* 0x0000001100117308 */ /* 0x000ff00000002400 */
[----:B------:R-:W-:Y:S03]  /*c2f0*/  MUFU.TANH R18, R18 ;  /* 0x0000001200127308 */ /* 0x000fe60000002400 */
[----:B------:R-:W-:-:S02]  /*c300*/  IMAD.MOV.U32 R73, RZ, RZ, R4 ;  /* 0x000000ffff497224 */ /* 0x000fc400078e0004 */
[----:B------:R-:W-:Y:S02]  /*c310*/  IMAD.IADD R4, R241, 0x1, -R0 ;  /* 0x00000001f1047824 */ /* 0x000fe400078e0a00 */
[----:B------:R-:W-:Y:S02]  /*c320*/  IMAD.MOV.U32 R72, RZ, RZ, R6 ;  /* 0x000000ffff487224 */ /* 0x000fe400078e0006 */
[----:B------:R1:W-:Y:S01]  /*c330*/  I2F R6, R3 ;  /* 0x0000000300067306 */ /* 0x0003e20000201400 */
[----:B------:R-:W-:Y:S02]  /*c340*/  IMAD.MOV.U32 R70, RZ, RZ, R5 ;  /* 0x000000ffff467224 */ /* 0x000fe400078e0005 */
[----:B------:R-:W-:Y:S02]  /*c350*/  IMAD.MOV.U32 R69, RZ, RZ, R7 ;  /* 0x000000ffff457224 */ /* 0x000fe400078e0007 */
[----:B-1----:R-:W-:Y:S01]  /*c360*/  IMAD.MOV.U32 R3, RZ, RZ, R2 ;  /* 0x000000ffff037224 */ /* 0x002fe200078e0002 */
[----:B------:R-:W-:-:S03]  /*c370*/  IABS R2, R4 ;  /* 0x0000000400027213 */ /* 0x000fc60000000000 */
[----:B------:R1:W-:Y:S01]  /*c380*/  I2F R12, R3 ;  /* 0x00000003000c7306 */ /* 0x0003e20000201400 */
[----:B------:R-:W-:Y:S01]  /*c390*/  MOV R4, R2 ;  /* 0x0000000200047202 */ /* 0x000fe20000000f00 */
[----:B------:R-:W-:-:S06]  /*c3a0*/  IMAD.IADD R2, R248, 0x1, -R0 ;  /* 0x00000001f8027824 */ /* 0x000fcc00078e0a00 */
[----:B------:R2:W-:Y:S01]  /*c3b0*/  I2F R11, R4 ;  /* 0x00000004000b7306 */ /* 0x0005e20000201400 */
[----:B-1----:R-:W-:Y:S02]  /*c3c0*/  IABS R3, R2 ;  /* 0x0000000200037213 */ /* 0x002fe40000000000 */
[----:B------:R-:W-:Y:S01]  /*c3d0*/  IADD3 R2, R0, 0x1, RZ ;  /* 0x0000000100027810 */ /* 0x000fe20007ffe0ff */
[----:B------:R-:W-:Y:S03]  /*c3e0*/  BAR.SYNC.DEFER_BLOCKING 0x0 ;  /* 0x0000000000007b1d */ /* 0x000fe60000010000 */
[----:B------:R-:W-:Y:S01]  /*c3f0*/  ISETP.GE.AND P0, PT, R2, R252, PT ;  /* 0x000000fc0200720c */ /* 0x000fe20003f06270 */
[--C-:B------:R-:W-:Y:S01]  /*c400*/  IMAD.IADD R5, R242, 0x1, -R2.reuse ;  /* 0x00000001f2057824 */ /* 0x100fe200078e0a02 */
[C---:B------:R-:W-:Y:S01]  /*c410*/  ISETP.GE.AND P6, PT, R2.reuse, R251, PT ;  /* 0x000000fb0200720c */ /* 0x040fe20003fc6270 */
[----:B--2---:R-:W-:Y:S01]  /*c420*/  IMAD.MOV.U32 R4, RZ, RZ, R3 ;  /* 0x000000ffff047224 */ /* 0x004fe200078e0003 */
[C---:B------:R-:W-:Y:S01]  /*c430*/  ISETP.GE.AND P5, PT, R2.reuse, R250, PT ;  /* 0x000000fa0200720c */ /* 0x040fe20003fa6270 */
[----:B------:R-:W-:Y:S01]  /*c440*/  IMAD.IADD R3, R247, 0x1, -R2 ;  /* 0x00000001f7037824 */ /* 0x000fe200078e0a02 */
[C---:B------:R-:W-:Y:S01]  /*c450*/  ISETP.GE.AND P4, PT, R2.reuse, R249, PT ;  /* 0x000000f90200720c */ /* 0x040fe20003f86270 */
[----:B------:R1:W-:Y:S01]  /*c460*/  I2F R10, R4 ;  /* 0x00000004000a7306 */ /* 0x0003e20000201400 */
[----:B------:R-:W-:-:S02]  /*c470*/  ISETP.LT.OR P0, PT, R2, R246, P0 ;  /* 0x000000f60200720c */ /* 0x000fc40000701670 */
[----:B------:R-:W-:Y:S02]  /*c480*/  IABS R3, R3 ;  /* 0x0000000300037213 */ /* 0x000fe40000000000 */
[C---:B------:R-:W-:Y:S02]  /*c490*/  ISETP.LT.OR P6, PT, R2.reuse, R245, P6 ;  /* 0x000000f50200720c */ /* 0x040fe400037c1670 */
[C---:B------:R-:W-:Y:S02]  /*c4a0*/  ISETP.LT.OR P5, PT, R2.reuse, R244, P5 ;  /* 0x000000f40200720c */ /* 0x040fe40002fa1670 */
[----:B------:R-:W-:Y:S01]  /*c4b0*/  ISETP.LT.OR P4, PT, R2, R243, P4 ;  /* 0x000000f30200720c */ /* 0x000fe20002781670 */
[----:B-1----:R-:W-:Y:S01]  /*c4c0*/  IMAD.MOV.U32 R4, RZ, RZ, R3 ;  /* 0x000000ffff047224 */ /* 0x002fe200078e0003 */
[----:B------:R-:W-:Y:S01]  /*c4d0*/  IABS R3, R5 ;  /* 0x0000000500037213 */ /* 0x000fe20000000000 */
[----:B------:R-:W-:Y:S02]  /*c4e0*/  FMUL.FTZ R5, R66, c[0x0][0x2ec] ;  /* 0x0000bb0042057a20 */ /* 0x000fe40000410000 */
[----:B------:R1:W-:Y:S08]  /*c4f0*/  I2F R9, R4 ;  /* 0x0000000400097306 */ /* 0x0003f00000201400 */
[----:B------:R2:W-:Y:S01]  /*c500*/  I2F R8, R3 ;  /* 0x0000000300087306 */ /* 0x0005e20000201400 */
[----:B-1----:R-:W-:-:S07]  /*c510*/  FMUL.FTZ R4, R60, c[0x0][0x2ec] ;  /* 0x0000bb003c047a20 */ /* 0x002fce0000410000 */
[----:B------:R-:W1:Y:S01]  /*c520*/  MUFU.TANH R5, R5 ;  /* 0x0000000500057308 */ /* 0x000e620000002400 */
[----:B--2---:R-:W-:-:S07]  /*c530*/  IMAD.IADD R3, R241, 0x1, -R2 ;  /* 0x00000001f1037824 */ /* 0x004fce00078e0a02 */
[----:B------:R-:W2:Y:S01]  /*c540*/  MUFU.TANH R4, R4 ;  /* 0x0000000400047308 */ /* 0x000ea20000002400 */
[----:B------:R-:W-:-:S07]  /*c550*/  IABS R3, R3 ;  /* 0x0000000300037213 */ /* 0x000fce0000000000 */
[----:B------:R3:W-:Y:S01]  /*c560*/  I2F R7, R3 ;  /* 0x0000000300077306 */ /* 0x0007e20000201400 */
[----:B-1----:R-:W-:Y:S02]  /*c570*/  FFMA.FTZ R5, R10, -UR21, R5 ;  /* 0x800000150a057c23 */ /* 0x002fe40008010005 */
[----:B------:R-:W-:Y:S02]  /*c580*/  FMUL.FTZ R10, R67, c[0x0][0x2ec] ;  /* 0x0000bb00430a7a20 */ /* 0x000fe40000410000 */
[----:B--2---:R-:W-:-:S04]  /*c590*/  FFMA.FTZ R6, R6, -UR21, R4 ;  /* 0x8000001506067c23 */ /* 0x004fc80008010004 */
[----:B------:R-:W-:Y:S01]  /*c5a0*/  MUFU.TANH R10, R10 ;  /* 0x0000000a000a7308 */ /* 0x000fe20000002400 */
[----:B------:R-:W-:Y:S02]  /*c5b0*/  FSEL R21, R6, -INF , !P1 ;  /* 0xff80000006157808 */ /* 0x000fe40004800000 */
[----:B------:R-:W-:Y:S01]  /*c5c0*/  ISETP.GE.AND P1, PT, R0, R251, PT ;  /* 0x000000fb0000720c */ /* 0x000fe20003f26270 */
[----:B---3--:R-:W-:-:S03]  /*c5d0*/  FMUL.FTZ R3, R62, c[0x0][0x2ec] ;  /* 0x0000bb003e037a20 */ /* 0x008fc60000410000 */
[----:B------:R-:W-:Y:S01]  /*c5e0*/  ISETP.LT.OR P1, PT, R0, R245, P1 ;  /* 0x000000f50000720c */ /* 0x000fe20000f21670 */
[----:B------:R1:W-:Y:S02]  /*c5f0*/  MUFU.TANH R15, R3 ;  /* 0x00000003000f7308 */ /* 0x0003e40000002400 */
[----:B-1----:R-:W-:-:S06]  /*c600*/  FMUL.FTZ R3, R64, c[0x0][0x2ec] ;  /* 0x0000bb0040037a20 */ /* 0x002fcc0000410000 */
[----:B------:R1:W2:Y:S02]  /*c610*/  MUFU.TANH R14, R3 ;  /* 0x00000003000e7308 */ /* 0x0002a40000002400 */
[----:B-1----:R-:W-:Y:S01]  /*c620*/  IADD3 R3, R248, -R2, RZ ;  /* 0x80000002f8037210 */ /* 0x002fe20007ffe0ff */
[----:B--2---:R-:W-:Y:S02]  /*c630*/  FFMA.FTZ R2, R11, -UR21, R14 ;  /* 0x800000150b027c23 */ /* 0x004fe4000801000e */
[----:B------:R-:W-:Y:S01]  /*c640*/  FMUL.FTZ R11, R65, c[0x0][0x2ec] ;  /* 0x0000bb00410b7a20 */ /* 0x000fe20000410000 */
[----:B------:R-:W-:Y:S01]  /*c650*/  IABS R3, R3 ;  /* 0x0000000300037213 */ /* 0x000fe20000000000 */
[----:B------:R-:W-:-:S03]  /*c660*/  FMUL.FTZ R14, R142, c[0x0][0x2ec] ;  /* 0x0000bb008e0e7a20 */ /* 0x000fc60000410000 */
[----:B------:R1:W-:Y:S08]  /*c670*/  I2F R4, R3 ;  /* 0x0000000300047306 */ /* 0x0003f00000201400 */
[----:B------:R-:W2:Y:S01]  /*c680*/  MUFU.TANH R11, R11 ;  /* 0x0000000b000b7308 */ /* 0x000ea20000002400 */
[----:B-1----:R-:W-:-:S07]  /*c690*/  FMUL.FTZ R3, R61, c[0x0][0x2ec] ;  /* 0x0000bb003d037a20 */ /* 0x002fce0000410000 */
[----:B------:R-:W-:Y:S01]  /*c6a0*/  MUFU.TANH R14, R14 ;  /* 0x0000000e000e7308 */ /* 0x000fe20000002400 */
[----:B--2---:R-:W-:-:S07]  /*c6b0*/  FFMA.FTZ R7, R7, -UR21, R11 ;  /* 0x8000001507077c23 */ /* 0x004fce000801000b */
[----:B------:R1:W2:Y:S01]  /*c6c0*/  MUFU.TANH R13, R3 ;  /* 0x00000003000d7308 */ /* 0x0002a20000002400 */
[----:B------:R-:W-:Y:S01]  /*c6d0*/  FSEL R34, R7, -INF , !P5 ;  /* 0xff80000007227808 */ /* 0x000fe20006800000 */
[----:B-1----:R-:W-:Y:S02]  /*c6e0*/  FFMA.FTZ R3, R12, -UR21, R15 ;  /* 0x800000150c037c23 */ /* 0x002fe4000801000f */
[----:B------:R-:W-:Y:S02]  /*c6f0*/  FMUL.FTZ R12, R63, c[0x0][0x2ec] ;  /* 0x0000bb003f0c7a20 */ /* 0x000fe40000410000 */
[----:B------:R-:W-:Y:S01]  /*c700*/  FFMA.FTZ R15, R4, -UR21, R10 ;  /* 0x80000015040f7c23 */ /* 0x000fe2000801000a */
[----:B------:R-:W-:Y:S01]  /*c710*/  FSEL R26, R3, -INF , !P1 ;  /* 0xff800000031a7808 */ /* 0x000fe20004800000 */
[----:B--2---:R-:W-:Y:S01]  /*c720*/  FFMA.FTZ R6, R9, -UR21, R13 ;  /* 0x8000001509067c23 */ /* 0x004fe2000801000d */
[C---:B------:R-:W-:Y:S01]  /*c730*/  ISETP.GE.AND P1, PT, R0.reuse, R250, PT ;  /* 0x000000fa0000720c */ /* 0x040fe20003f26270 */
[----:B------:R-:W1:Y:S03]  /*c740*/  MUFU.TANH R12, R12 ;  /* 0x0000000c000c7308 */ /* 0x000e660000002400 */
[----:B------:R-:W-:-:S02]  /*c750*/  ISETP.LT.OR P1, PT, R0, R244, P1 ;  /* 0x000000f40000720c */ /* 0x000fc40000f21670 */
[----:B------:R-:W-:Y:S02]  /*c760*/  FSEL R23, R6, -INF , !P0 ;  /* 0xff80000006177808 */ /* 0x000fe40004000000 */
[----:B------:R-:W-:Y:S02]  /*c770*/  FSEL R32, R2, -INF , !P1 ;  /* 0xff80000002207808 */ /* 0x000fe40004800000 */
[C---:B------:R-:W-:Y:S02]  /*c780*/  IADD3 R2, R0.reuse, 0x8, RZ ;  /* 0x0000000800027810 */ /* 0x040fe40007ffe0ff */
[----:B------:R-:W-:Y:S02]  /*c790*/  ISETP.GE.AND P1, PT, R0, R249, PT ;  /* 0x000000f90000720c */ /* 0x000fe40003f26270 */
[----:B------:R-:W-:Y:S01]  /*c7a0*/  ISETP.GE.AND P0, PT, R2, R251, PT ;  /* 0x000000fb0200720c */ /* 0x000fe20003f06270 */
[----:B------:R-:W-:Y:S01]  /*c7b0*/  IMAD.IADD R3, R247, 0x1, -R2 ;  /* 0x00000001f7037824 */ /* 0x000fe200078e0a02 */
[----:B------:R-:W-:Y:S01]  /*c7c0*/  ISETP.LT.OR P1, PT, R0, R243, P1 ;  /* 0x000000f30000720c */ /* 0x000fe20000f21670 */
[----:B-1----:R-:W-:Y:S01]  /*c7d0*/  FFMA.FTZ R8, R8, -UR21, R12 ;  /* 0x8000001508087c23 */ /* 0x002fe2000801000c */
[----:B------:R-:W-:Y:S01]  /*c7e0*/  ISETP.GE.AND P5, PT, R2, R249, PT ;  /* 0x000000f90200720c */ /* 0x000fe20003fa6270 */
[----:B------:R-:W-:Y:S01]  /*c7f0*/  FMUL.FTZ R12, R219, c[0x0][0x2ec] ;  /* 0x0000bb00db0c7a20 */ /* 0x000fe20000410000 */
[----:B------:R-:W-:-:S02]  /*c800*/  IABS R3, R3 ;  /* 0x0000000300037213 */ /* 0x000fc40000000000 */
[----:B------:R-:W-:Y:S01]  /*c810*/  FSEL R33, R5, -INF , !P1 ;  /* 0xff80000005217808 */ /* 0x000fe20004800000 */
[----:B------:R1:W-:Y:S01]  /*c820*/  MUFU.TANH R16, R12 ;  /* 0x0000000c00107308 */ /* 0x0003e20000002400 */
[----:B------:R-:W-:Y:S01]  /*c830*/  FSEL R27, R8, -INF , !P6 ;  /* 0xff800000081b7808 */ /* 0x000fe20007000000 */
[----:B------:R-:W-:Y:S01]  /*c840*/  IMAD.MOV.U32 R4, RZ, RZ, R3 ;  /* 0x000000ffff047224 */ /* 0x000fe200078e0003 */
[----:B------:R-:W-:Y:S01]  /*c850*/  ISETP.GE.AND P1, PT, R2, R252, PT ;  /* 0x000000fc0200720c */ /* 0x000fe20003f26270 */
[----:B------:R-:W-:Y:S01]  /*c860*/  IMAD.IADD R3, R242, 0x1, -R2 ;  /* 0x00000001f2037824 */ /* 0x000fe200078e0a02 */
[C---:B------:R-:W-:Y:S02]  /*c870*/  ISETP.GE.AND P6, PT, R2.reuse, R250, PT ;  /* 0x000000fa0200720c */ /* 0x040fe40003fc6270 */
[----:B------:R-:W-:Y:S01]  /*c880*/  ISETP.LT.OR P1, PT, R2, R246, P1 ;  /* 0x000000f60200720c */ /* 0x000fe20000f21670 */
[----:B------:R2:W-:Y:S01]  /*c890*/  I2F R6, R4 ;  /* 0x0000000400067306 */ /* 0x0005e20000201400 */
[----:B------:R-:W-:-:S02]  /*c8a0*/  IABS R3, R3 ;  /* 0x0000000300037213 */ /* 0x000fc40000000000 */
[C---:B------:R-:W-:Y:S02]  /*c8b0*/  ISETP.LT.OR P0, PT, R2.reuse, R245, P0 ;  /* 0x000000f50200720c */ /* 0x040fe40000701670 */
[C---:B------:R-:W-:Y:S02]  /*c8c0*/  ISETP.LT.OR P6, PT, R2.reuse, R244, P6 ;  /* 0x000000f40200720c */ /* 0x040fe400037c1670 */
[----:B------:R-:W-:Y:S01]  /*c8d0*/  ISETP.LT.OR P5, PT, R2, R243, P5 ;  /* 0x000000f30200720c */ /* 0x000fe20002fa1670 */
[----:B-1----:R-:W-:-:S06]  /*c8e0*/  FMUL.FTZ R12, R140, c[0x0][0x2ec] ;  /* 0x0000bb008c0c7a20 */ /* 0x002fcc0000410000 */
[----:B------:R-:W-:Y:S01]  /*c8f0*/  MUFU.TANH R12, R12 ;  /* 0x0000000c000c7308 */ /* 0x000fe20000002400 */
[----:B--2---:R-:W-:Y:S02]  /*c900*/  IMAD.MOV.U32 R4, RZ, RZ, R3 ;  /* 0x000000ffff047224 */ /* 0x004fe400078e0003 */
[----:B------:R-:W-:-:S05]  /*c910*/  IMAD.IADD R3, R241, 0x1, -R2 ;  /* 0x00000001f1037824 */ /* 0x000fca00078e0a02 */
[----:B------:R1:W-:Y:S01]  /*c920*/  I2F R10, R4 ;  /* 0x00000004000a7306 */ /* 0x0003e20000201400 */
[----:B------:R-:W-:-:S07]  /*c930*/  IABS R3, R3 ;  /* 0x0000000300037213 */ /* 0x000fce0000000000 */
[----:B------:R2:W-:Y:S01]  /*c940*/  I2F R9, R3 ;  /* 0x0000000300097306 */ /* 0x0005e20000201400 */
[----:B-1----:R-:W-:Y:S01]  /*c950*/  IMAD.IADD R4, R248, 0x1, -R2 ;  /* 0x00000001f8047824 */ /* 0x002fe200078e0a02 */
[----:B------:R-:W-:-:S04]  /*c960*/  IADD3 R2, R0, 0x9, RZ ;  /* 0x0000000900027810 */ /* 0x000fc80007ffe0ff */
[----:B------:R-:W-:Y:S01]  /*c970*/  IABS R4, R4 ;  /* 0x0000000400047213 */ /* 0x000fe20000000000 */
[----:B------:R-:W-:Y:S01]  /*c980*/  IMAD.IADD R5, R241, 0x1, -R2 ;  /* 0x00000001f1057824 */ /* 0x000fe200078e0a02 */
[----:B--2---:R-:W-:Y:S02]  /*c990*/  IADD3 R3, R247, -R2, RZ ;  /* 0x80000002f7037210 */ /* 0x004fe40007ffe0ff */
[----:B------:R1:W2:Y:S02]  /*c9a0*/  I2F R11, R4 ;  /* 0x00000004000b7306 */ /* 0x0002a40000201400 */
[----:B------:R-:W-:-:S05]  /*c9b0*/  IABS R3, R3 ;  /* 0x0000000300037213 */ /* 0x000fca0000000000 */
[----:B-1----:R-:W-:Y:S02]  /*c9c0*/  IMAD.MOV.U32 R4, RZ, RZ, R3 ;  /* 0x000000ffff047224 */ /* 0x002fe400078e0003 */
[----:B------:R-:W-:Y:S02]  /*c9d0*/  IMAD.IADD R3, R242, 0x1, -R2 ;  /* 0x00000001f2037824 */ /* 0x000fe400078e0a02 */
[----:B------:R1:W-:Y:S01]  /*c9e0*/  I2F R8, R4 ;  /* 0x0000000400087306 */ /* 0x0003e20000201400 */
[----:B--2---:R-:W-:Y:S02]  /*c9f0*/  FFMA.FTZ R14, R11, -UR21, R14 ;  /* 0x800000150b0e7c23 */ /* 0x004fe4000801000e */
[----:B------:R-:W-:-:S03]  /*ca00*/  IABS R3, R3 ;  /* 0x0000000300037213 */ /* 0x000fc60000000000 */
[----:B------:R-:W-:Y:S02]  /*ca10*/  FSEL R22, R14, -INF , !P5 ;  /* 0xff8000000e167808 */ /* 0x000fe40006800000 */
[----:B------:R2:W-:Y:S01]  /*ca20*/  MUFU.TANH R14, R19 ;  /* 0x00000013000e7308 */ /* 0x0005e20000002400 */
[----:B-1----:R-:W-:Y:S01]  /*ca30*/  IMAD.MOV.U32 R4, RZ, RZ, R3 ;  /* 0x000000ffff047224 */ /* 0x002fe200078e0003 */
[----:B------:R-:W-:Y:S01]  /*ca40*/  IABS R3, R5 ;  /* 0x0000000500037213 */ /* 0x000fe20000000000 */
[----:B------:R-:W-:-:S05]  /*ca50*/  FMUL.FTZ R5, R217, c[0x0][0x2ec] ;  /* 0x0000bb00d9057a20 */ /* 0x000fca0000410000 */
[----:B------:R1:W-:Y:S01]  /*ca60*/  I2F R7, R4 ;  /* 0x0000000400077306 */ /* 0x0003e20000201400 */
[----:B--2---:R-:W-:-:S07]  /*ca70*/  FMUL.FTZ R19, R36, c[0x0][0x2ec] ;  /* 0x0000bb0024137a20 */ /* 0x004fce0000410000 */
[----:B------:R2:W3:Y:S01]  /*ca80*/  MUFU.TANH R13, R5 ;  /* 0x00000005000d7308 */ /* 0x0004e20000002400 */
[----:B-1----:R-:W-:-:S07]  /*ca90*/  FMUL.FTZ R4, R216, c[0x0][0x2ec] ;  /* 0x0000bb00d8047a20 */ /* 0x002fce0000410000 */
[----:B------:R-:W1:Y:S01]  /*caa0*/  I2F R3, R3 ;  /* 0x0000000300037306 */ /* 0x000e620000201400 */
[----:B--2---:R-:W-:-:S07]  /*cab0*/  FMUL.FTZ R5, R218, c[0x0][0x2ec] ;  /* 0x0000bb00da057a20 */ /* 0x004fce0000410000 */
[----:B------:R-:W2:Y:S01]  /*cac0*/  MUFU.TANH R4, R4 ;  /* 0x0000000400047308 */ /* 0x000ea20000002400 */
[----:B---3--:R-:W-:-:S07]  /*cad0*/  FFMA.FTZ R13, R8, -UR21, R13 ;  /* 0x80000015080d7c23 */ /* 0x008fce000801000d */
[----:B------:R-:W3:Y:S01]  /*cae0*/  MUFU.TANH R5, R5 ;  /* 0x0000000500057308 */ /* 0x000ee20000002400 */
[----:B-1----:R-:W-:Y:S01]  /*caf0*/  FFMA.FTZ R11, R3, -UR21, R17 ;  /* 0x80000015030b7c23 */ /* 0x002fe20008010011 */
[----:B------:R-:W-:Y:S01]  /*cb00*/  FSEL R3, R15, -INF , !P4 ;  /* 0xff8000000f037808 */ /* 0x000fe20006000000 */
[----:B------:R-:W-:Y:S01]  /*cb10*/  FMUL.FTZ R15, R214, c[0x0][0x2ec] ;  /* 0x0000bb00d60f7a20 */ /* 0x000fe20000410000 */
[----:B------:R-:W-:-:S03]  /*cb20*/  ISETP.GE.AND P4, PT, R2, R252, PT ;  /* 0x000000fc0200720c */ /* 0x000fc60003f86270 */
[----:B------:R1:W-:Y:S01]  /*cb30*/  STL [R1+0x2c], R3 ;  /* 0x00002c0301007387 */ /* 0x0003e20000100800 */
[----:B--2---:R-:W-:Y:S01]  /*cb40*/  FFMA.FTZ R6, R6, -UR21, R4 ;  /* 0x8000001506067c23 */ /* 0x004fe20008010004 */
[----:B------:R-:W-:Y:S01]  /*cb50*/  ISETP.LT.OR P4, PT, R2, R246, P4 ;  /* 0x000000f60200720c */ /* 0x000fe20002781670 */
[----:B------:R-:W-:Y:S01]  /*cb60*/  FFMA.FTZ R4, R9, -UR21, R12 ;  /* 0x8000001509047c23 */ /* 0x000fe2000801000c */
[----:B------:R-:W-:Y:S01]  /*cb70*/  MUFU.TANH R15, R15 ;  /* 0x0000000f000f7308 */ /* 0x000fe20000002400 */
[----:B------:R-:W-:Y:S01]  /*cb80*/  FFMA.FTZ R12, R7, -UR21, R16 ;  /* 0x80000015070c7c23 */ /* 0x000fe20008010010 */
[----:B------:R-:W-:Y:S01]  /*cb90*/  FSEL R20, R6, -INF , !P1 ;  /* 0xff80000006147808 */ /* 0x000fe20004800000 */
[----:B------:R-:W-:Y:S01]  /*cba0*/  FMUL.FTZ R16, R56, c[0x0][0x2ec] ;  /* 0x0000bb0038107a20 */ /* 0x000fe20000410000 */
[----:B------:R-:W-:Y:S01]  /*cbb0*/  FSEL R35, R4, -INF , !P6 ;  /* 0xff80000004237808 */ /* 0x000fe20007000000 */
[----:B---3--:R-:W-:Y:S01]  /*cbc0*/  FFMA.FTZ R5, R10, -UR21, R5 ;  /* 0x800000150a057c23 */ /* 0x008fe20008010005 */
[C---:B------:R-:W-:Y:S01]  /*cbd0*/  ISETP.GE.AND P1, PT, R2.reuse, R251, PT ;  /* 0x000000fb0200720c */ /* 0x040fe20003f26270 */
[----:B------:R2:W-:Y:S01]  /*cbe0*/  STL [R1+0x14], R22 ;  /* 0x0000141601007387 */ /* 0x0005e20000100800 */
[----:B------:R-:W-:Y:S01]  /*cbf0*/  ISETP.GE.AND P6, PT, R2, R249, PT ;  /* 0x000000f90200720c */ /* 0x000fe20003fc6270 */
[----:B------:R-:W-:Y:S01]  /*cc00*/  MUFU.TANH R16, R16 ;  /* 0x0000001000107308 */ /* 0x000fe20000002400 */
[----:B------:R-:W-:-:S02]  /*cc10*/  FSEL R25, R5, -INF , !P0 ;  /* 0xff80000005197808 */ /* 0x000fc40004000000 */
[C---:B------:R-:W-:Y:S02]  /*cc20*/  ISETP.GE.AND P0, PT, R2.reuse, R250, PT ;  /* 0x000000fa0200720c */ /* 0x040fe40003f06270 */
[C---:B------:R-:W-:Y:S02]  /*cc30*/  ISETP.LT.OR P1, PT, R2.reuse, R245, P1 ;  /* 0x000000f50200720c */ /* 0x040fe40000f21670 */
[C---:B------:R-:W-:Y:S02]  /*cc40*/  ISETP.LT.OR P0, PT, R2.reuse, R244, P0 ;  /* 0x000000f40200720c */ /* 0x040fe40000701670 */
[----:B------:R-:W-:Y:S01]  /*cc50*/  ISETP.LT.OR P6, PT, R2, R243, P6 ;  /* 0x000000f30200720c */ /* 0x000fe200037c1670 */
[----:B------:R-:W-:Y:S01]  /*cc60*/  IMAD.IADD R2, R248, 0x1, -R2 ;  /* 0x00000001f8027824 */ /* 0x000fe200078e0a02 */
[----:B------:R-:W-:Y:S02]  /*cc70*/  FSEL R24, R12, -INF , !P1 ;  /* 0xff8000000c187808 */ /* 0x000fe40004800000 */
[----:B-1----:R-:W-:-:S02]  /*cc80*/  IADD3 R3, R0, 0x10, RZ ;  /* 0x0000001000037810 */ /* 0x002fc40007ffe0ff */
[----:B------:R-:W-:Y:S02]  /*cc90*/  IABS R4, R2 ;  /* 0x0000000200047213 */ /* 0x000fe40000000000 */
[----:B------:R-:W-:Y:S01]  /*cca0*/  FSEL R133, R11, -INF , !P0 ;  /* 0xff8000000b857808 */ /* 0x000fe20004000000 */
[--C-:B------:R-:W-:Y:S01]  /*ccb0*/  IMAD.IADD R2, R247, 0x1, -R3.reuse ;  /* 0x00000001f7027824 */ /* 0x100fe200078e0a03 */
[----:B------:R1:W-:Y:S01]  /*ccc0*/  I2F R17, R4 ;  /* 0x0000000400117306 */ /* 0x0003e20000201400 */
[----:B------:R-:W-:Y:S01]  /*ccd0*/  IMAD.IADD R5, R241, 0x1, -R3 ;  /* 0x00000001f1057824 */ /* 0x000fe200078e0a03 */
[----:B------:R-:W-:Y:S02]  /*cce0*/  ISETP.GE.AND P5, PT, R3, R252, PT ;  /* 0x000000fc0300720c */ /* 0x000fe40003fa6270 */
[----:B------:R-:W-:Y:S02]  /*ccf0*/  IABS R2, R2 ;  /* 0x0000000200027213 */ /* 0x000fe40000000000 */
[----:B--2---:R-:W-:Y:S01]  /*cd00*/  FSEL R22, R13, -INF , !P4 ;  /* 0xff8000000d167808 */ /* 0x004fe20006000000 */
[----:B------:R-:W-:Y:S01]  /*cd10*/  FMUL.FTZ R13, R59, c[0x0][0x2ec] ;  /* 0x0000bb003b0d7a20 */ /* 0x000fe20000410000 */
[----:B------:R-:W-:-:S02]  /*cd20*/  ISETP.GE.AND P4, PT, R3, R251, PT ;  /* 0x000000fb0300720c */ /* 0x000fc40003f86270 */
[C---:B------:R-:W-:Y:S02]  /*cd30*/  ISETP.GE.AND P1, PT, R3.reuse, R250, PT ;  /* 0x000000fa0300720c */ /* 0x040fe40003f26270 */
[C---:B------:R-:W-:Y:S01]  /*cd40*/  ISETP.GE.AND P0, PT, R3.reuse, R249, PT ;  /* 0x000000f90300720c */ /* 0x040fe20003f06270 */
[----:B------:R-:W-:Y:S01]  /*cd50*/  MUFU.TANH R13, R13 ;  /* 0x0000000d000d7308 */ /* 0x000fe20000002400 */
[C---:B------:R-:W-:Y:S02]  /*cd60*/  ISETP.LT.OR P5, PT, R3.reuse, R246, P5 ;  /* 0x000000f60300720c */ /* 0x040fe40002fa1670 */
[----:B-1----:R-:W-:Y:S01]  /*cd70*/  MOV R4, R2 ;  /* 0x0000000200047202 */ /* 0x002fe20000000f00 */
[----:B------:R-:W-:Y:S01]  /*cd80*/  IMAD.IADD R2, R242, 0x1, -R3 ;  /* 0x00000001f2027824 */ /* 0x000fe200078e0a03 */
[C---:B------:R-:W-:Y:S02]  /*cd90*/  ISETP.LT.OR P4, PT, R3.reuse, R245, P4 ;  /* 0x000000f50300720c */ /* 0x040fe40002781670 */
[----:B------:R-:W-:Y:S01]  /*cda0*/  ISETP.LT.OR P1, PT, R3, R244, P1 ;  /* 0x000000f40300720c */ /* 0x000fe20000f21670 */
[----:B------:R1:W-:Y:S01]  /*cdb0*/  I2F R10, R4 ;  /* 0x00000004000a7306 */ /* 0x0003e20000201400 */
[----:B------:R-:W-:-:S02]  /*cdc0*/  IABS R2, R2 ;  /* 0x0000000200027213 */ /* 0x000fc40000000000 */
[----:B------:R-:W-:-:S03]  /*cdd0*/  ISETP.LT.OR P0, PT, R3, R243, P0 ;  /* 0x000000f30300720c */ /* 0x000fc60000701670 */
[----:B-1----:R-:W-:Y:S01]  /*cde0*/  IMAD.MOV.U32 R4, RZ, RZ, R2 ;  /* 0x000000ffff047224 */ /* 0x002fe200078e0002 */
[----:B------:R-:W-:-:S03]  /*cdf0*/  IABS R2, R5 ;  /* 0x0000000500027213 */ /* 0x000fc60000000000 */
[----:B------:R1:W-:Y:S02]  /*ce00*/  I2F R9, R4 ;  /* 0x0000000400097306 */ /* 0x0003e40000201400 */
[----:B------:R-:W-:Y:S01]  /*ce10*/  IMAD.MOV.U32 R5, RZ, RZ, R2 ;  /* 0x000000ffff057224 */ /* 0x000fe200078e0002 */
[----:B------:R-:W-:-:S04]  /*ce20*/  IADD3 R2, R0, 0x11, RZ ;  /* 0x0000001100027810 */ /* 0x000fc80007ffe0ff */
[----:B------:R-:W-:Y:S01]  /*ce30*/  IADD3 R6, R247, -R2, RZ ;  /* 0x80000002f7067210 */ /* 0x000fe20007ffe0ff */
[----:B------:R-:W2:Y:S01]  /*ce40*/  I2F R8, R5 ;  /* 0x0000000500087306 */ /* 0x000ea20000201400 */
[----:B-1----:R-:W-:-:S05]  /*ce50*/  IMAD.IADD R4, R248, 0x1, -R3 ;  /* 0x00000001f8047824 */ /* 0x002fca00078e0a03 */
[----:B------:R-:W-:Y:S01]  /*ce60*/  IABS R4, R4 ;  /* 0x0000000400047213 */ /* 0x000fe20000000000 */
[----:B--2---:R-:W-:-:S04]  /*ce70*/  FFMA.FTZ R8, R8, -UR21, R16 ;  /* 0x8000001508087c23 */ /* 0x004fc80008010010 */
[----:B------:R-:W-:Y:S01]  /*ce80*/  IMAD.MOV.U32 R5, RZ, RZ, R4 ;  /* 0x000000ffff057224 */ /* 0x000fe200078e0004 */
[----:B------:R-:W-:Y:S01]  /*ce90*/  IABS R4, R6 ;  /* 0x0000000600047213 */ /* 0x000fe20000000000 */
[----:B------:R-:W-:Y:S01]  /*cea0*/  FMUL.FTZ R6, R212, c[0x0][0x2ec] ;  /* 0x0000bb00d4067a20 */ /* 0x000fe20000410000 */
[----:B------:R-:W-:Y:S01]  /*ceb0*/  FSEL R65, R8, -INF , !P1 ;  /* 0xff80000008417808 */ /* 0x000fe20004800000 */
[----:B------:R1:W2:Y:S01]  /*cec0*/  I2F R7, R5 ;  /* 0x0000000500077306 */ /* 0x0002a20000201400 */
[----:B------:R-:W-:Y:S01]  /*ced0*/  ISETP.GE.AND P1, PT, R2, R249, PT ;  /* 0x000000f90200720c */ /* 0x000fe20003f26270 */
[----:B------:R-:W-:-:S03]  /*cee0*/  FMUL.FTZ R16, R30, c[0x0][0x2ec] ;  /* 0x0000bb001e107a20 */ /* 0x000fc60000410000 */
[----:B------:R-:W-:-:S03]  /*cef0*/  ISETP.LT.OR P1, PT, R2, R243, P1 ;  /* 0x000000f30200720c */ /* 0x000fc60000f21670 */
[----:B------:R-:W3:Y:S01]  /*cf00*/  I2F R4, R4 ;  /* 0x0000000400047306 */ /* 0x000ee20000201400 */
[----:B-1----:R-:W-:-:S07]  /*cf10*/  FMUL.FTZ R5, R143, c[0x0][0x2ec] ;  /* 0x0000bb008f057a20 */ /* 0x002fce0000410000 */
[----:B------:R-:W1:Y:S01]  /*cf20*/  MUFU.TANH R6, R6 ;  /* 0x0000000600067308 */ /* 0x000e620000002400 */
[----:B--2---:R-:W-:Y:S02]  /*cf30*/  FFMA.FTZ R12, R7, -UR21, R18 ;  /* 0x80000015070c7c23 */ /* 0x004fe40008010012 */
[----:B------:R-:W-:Y:S02]  /*cf40*/  FMUL.FTZ R18, R43, c[0x0][0x2ec] ;  /* 0x0000bb002b127a20 */ /* 0x000fe40000410000 */
[----:B---3--:R-:W-:-:S03]  /*cf50*/  FFMA.FTZ R11, R4, -UR21, R14 ;  /* 0x80000015040b7c23 */ /* 0x008fc6000801000e */
[----:B------:R-:W2:Y:S01]  /*cf60*/  MUFU.TANH R5, R5 ;  /* 0x0000000500057308 */ /* 0x000ea20000002400 */
[----:B------:R-:W-:Y:S02]  /*cf70*/  IMAD.IADD R4, R242, 0x1, -R2 ;  /* 0x00000001f2047824 */ /* 0x000fe400078e0a02 */
[----:B-1----:R-:W-:-:S05]  /*cf80*/  FFMA.FTZ R6, R10, -UR21, R6 ;  /* 0x800000150a067c23 */ /* 0x002fca0008010006 */
[----:B------:R-:W-:Y:S01]  /*cf90*/  MUFU.TANH R16, R16 ;  /* 0x0000001000107308 */ /* 0x000fe20000002400 */
[----:B------:R-:W-:Y:S02]  /*cfa0*/  FSEL R62, R6, -INF , !P5 ;  /* 0xff800000063e7808 */ /* 0x000fe40006800000 */
[----:B------:R-:W-:Y:S01]  /*cfb0*/  ISETP.GE.AND P5, PT, R2, R251, PT ;  /* 0x000000fb0200720c */ /* 0x000fe20003fa6270 */
[----:B--2---:R-:W-:-:S04]  /*cfc0*/  FFMA.FTZ R3, R17, -UR21, R5 ;  /* 0x8000001511037c23 */ /* 0x004fc80008010005 */
[----:B------:R-:W-:Y:S01]  /*cfd0*/  MUFU.TANH R18, R18 ;  /* 0x0000001200127308 */ /* 0x000fe20000002400 */
[----:B------:R-:W-:Y:S01]  /*cfe0*/  FFMA.FTZ R5, R9, -UR21, R15 ;  /* 0x8000001509057c23 */ /* 0x000fe2000801000f */
[----:B------:R-:W-:Y:S01]  /*cff0*/  ISETP.LT.OR P5, PT, R2, R245, P5 ;  /* 0x000000f50200720c */ /* 0x000fe20002fa1670 */
[----:B------:R-:W-:Y:S01]  /*d000*/  FMUL.FTZ R15, R28, c[0x0][0x2ec] ;  /* 0x0000bb001c0f7a20 */ /* 0x000fe20000410000 */
[----:B------:R-:W-:Y:S01]  /*d010*/  FSEL R132, R3, -INF , !P6 ;  /* 0xff80000003847808 */ /* 0x000fe20007000000 */
[----:B------:R-:W-:Y:S01]  /*d020*/  FMUL.FTZ R17, R52, c[0x0][0x2ec] ;  /* 0x0000bb0034117a20 */ /* 0x000fe20000410000 */
[----:B------:R-:W-:Y:S02]  /*d030*/  IABS R3, R4 ;  /* 0x0000000400037213 */ /* 0x000fe40000000000 */
[----:B------:R-:W-:Y:S01]  /*d040*/  FSEL R60, R5, -INF , !P4 ;  /* 0xff800000053c7808 */ /* 0x000fe20006000000 */
[----:B------:R-:W-:Y:S01]  /*d050*/  MUFU.TANH R15, R15 ;  /* 0x0000000f000f7308 */ /* 0x000fe20000002400 */
[C---:B------:R-:W-:Y:S01]  /*d060*/  ISETP.GE.AND P6, PT, R2.reuse, R252, PT ;  /* 0x000000fc0200720c */ /* 0x040fe20003fc6270 */
[----:B------:R-:W-:Y:S01]  /*d070*/  IMAD.MOV.U32 R4, RZ, RZ, R3 ;  /* 0x000000ffff047224 */ /* 0x000fe200078e0003 */
[C---:B------:R-:W-:Y:S01]  /*d080*/  ISETP.GE.AND P4, PT, R2.reuse, R250, PT ;  /* 0x000000fa0200720c */ /* 0x040fe20003f86270 */
[----:B------:R-:W-:Y:S01]  /*d090*/  IMAD.IADD R3, R241, 0x1, -R2 ;  /* 0x00000001f1037824 */ /* 0x000fe200078e0a02 */
[----:B------:R-:W-:-:S02]  /*d0a0*/  ISETP.LT.OR P6, PT, R2, R246, P6 ;  /* 0x000000f60200720c */ /* 0x000fc400037c1670 */
[----:B------:R-:W-:Y:S01]  /*d0b0*/  ISETP.LT.OR P4, PT, R2, R244, P4 ;  /* 0x000000f40200720c */ /* 0x000fe20002781670 */
[----:B------:R1:W-:Y:S01]  /*d0c0*/  I2F R10, R4 ;  /* 0x00000004000a7306 */ /* 0x0003e20000201400 */
[----:B------:R-:W-:Y:S02]  /*d0d0*/  IABS R3, R3 ;  /* 0x0000000300037213 */ /* 0x000fe40000000000 */
[----:B------:R-:W-:-:S05]  /*d0e0*/  FSEL R66, R11, -INF , !P6 ;  /* 0xff8000000b427808 */ /* 0x000fca0007000000 */
[----:B------:R2:W-:Y:S01]  /*d0f0*/  I2F R9, R3 ;  /* 0x0000000300097306 */ /* 0x0005e20000201400 */
[----:B-1----:R-:W-:Y:S01]  /*d100*/  IMAD.IADD R4, R248, 0x1, -R2 ;  /* 0x00000001f8047824 */ /* 0x002fe200078e0a02 */
[----:B------:R-:W-:-:S06]  /*d110*/  IADD3 R2, R0, 0x18, RZ ;  /* 0x0000001800027810 */ /* 0x000fcc0007ffe0ff */
[----:B------:R-:W-:Y:S01]  /*d120*/  MUFU.TANH R17, R17 ;  /* 0x0000001100117308 */ /* 0x000fe20000002400 */
[----:B------:R-:W-:Y:S01]  /*d130*/  IABS R4, R4 ;  /* 0x0000000400047213 */ /* 0x000fe20000000000 */
[----:B------:R-:W-:Y:S01]  /*d140*/  IMAD.IADD R5, R242, 0x1, -R2 ;  /* 0x00000001f2057824 */ /* 0x000fe200078e0a02 */
[----:B------:R-:W-:Y:S02]  /*d150*/  ISETP.GE.AND P6, PT, R2, R251, PT ;  /* 0x000000fb0200720c */ /* 0x000fe40003fc6270 */
[----:B--2---:R-:W-:-:S03]  /*d160*/  IADD3 R3, R247, -R2, RZ ;  /* 0x80000002f7037210 */ /* 0x004fc60007ffe0ff */
[----:B------:R1:W-:Y:S01]  /*d170*/  I2F R14, R4 ;  /* 0x00000004000e7306 */ /* 0x0003e20000201400 */
        /* <DEDUP_REMOVED lines=8> */
[----:B------:R1:W2:Y:S01]  /*d200*/  I2F R7, R4 ;  /* 0x0000000400077306 */ /* 0x0002a20000201400 */
[----:B------:R-:W-:-:S04]  /*d210*/  IABS R3, R3 ;  /* 0x0000000300037213 */ /* 0x000fc80000000000 */
[----:B-1----:R-:W-:Y:S01]  /*d220*/  MOV R4, R3 ;  /* 0x0000000300047202 */ /* 0x002fe20000000f00 */
[----:B--2---:R-:W-:Y:S01]  /*d230*/  FFMA.FTZ R7, R7, -UR21, R16 ;  /* 0x8000001507077c23 */ /* 0x004fe20008010010 */
[----:B------:R-:W-:Y:S01]  /*d240*/  IABS R3, R5 ;  /* 0x0000000500037213 */ /* 0x000fe20000000000 */
[----:B------:R-:W-:Y:S01]  /*d250*/  FMUL.FTZ R5, R215, c[0x0][0x2ec] ;  /* 0x0000bb00d7057a20 */ /* 0x000fe20000410000 */
[----:B------:R1:W2:Y:S01]  /*d260*/  I2F R6, R4 ;  /* 0x0000000400067306 */ /* 0x0002a20000201400 */
[----:B------:R-:W-:Y:S01]  /*d270*/  FMUL.FTZ R16, R50, c[0x0][0x2ec] ;  /* 0x0000bb0032107a20 */ /* 0x000fe20000410000 */
[----:B------:R-:W-:-:S06]  /*d280*/  FSEL R64, R7, -INF , !P6 ;  /* 0xff80000007407808 */ /* 0x000fcc0007000000 */
[----:B------:R-:W3:Y:S01]  /*d290*/  MUFU.TANH R5, R5 ;  /* 0x0000000500057308 */ /* 0x000ee20000002400 */
[----:B-1----:R-:W-:-:S07]  /*d2a0*/  FMUL.FTZ R4, R57, c[0x0][0x2ec] ;  /* 0x0000bb0039047a20 */ /* 0x002fce0000410000 */
[----:B------:R-:W-:Y:S01]  /*d2b0*/  I2F R3, R3 ;  /* 0x0000000300037306 */ /* 0x000fe20000201400 */
[----:B--2---:R-:W-:Y:S02]  /*d2c0*/  FFMA.FTZ R6, R6, -UR21, R17 ;  /* 0x8000001506067c23 */ /* 0x004fe40008010011 */
[----:B------:R-:W-:Y:S02]  /*d2d0*/  FMUL.FTZ R17, R40, c[0x0][0x2ec] ;  /* 0x0000bb0028117a20 */ /* 0x000fe40000410000 */
[----:B---3--:R-:W-:-:S03]  /*d2e0*/  FFMA.FTZ R5, R10, -UR21, R5 ;  /* 0x800000150a057c23 */ /* 0x008fc60008010005 */
[----:B------:R-:W1:Y:S01]  /*d2f0*/  MUFU.TANH R4, R4 ;  /* 0x0000000400047308 */ /* 0x000e620000002400 */
[----:B------:R-:W-:Y:S01]  /*d300*/  FMUL.FTZ R10, R54, c[0x0][0x2ec] ;  /* 0x0000bb00360a7a20 */ /* 0x000fe20000410000 */
[----:B------:R-:W-:Y:S02]  /*d310*/  FSEL R5, R5, -INF , !P5 ;  /* 0xff80000005057808 */ /* 0x000fe40006800000 */
[----:B------:R-:W-:-:S04]  /*d320*/  ISETP.GE.AND P5, PT, R2, R250, PT ;  /* 0x000000fa0200720c */ /* 0x000fc80003fa6270 */
[----:B------:R-:W-:Y:S01]  /*d330*/  MUFU.TANH R17, R17 ;  /* 0x0000001100117308 */ /* 0x000fe20000002400 */
[----:B------:R-:W-:-:S04]  /*d340*/  ISETP.LT.OR P5, PT, R2, R244, P5 ;  /* 0x000000f40200720c */ /* 0x000fc80002fa1670 */
[----:B------:R-:W-:Y:S01]  /*d350*/  FSEL R30, R6, -INF , !P5 ;  /* 0xff800000061e7808 */ /* 0x000fe20006800000 */
[----:B------:R-:W-:Y:S02]  /*d360*/  FMUL.FTZ R6, R29, c[0x0][0x2ec] ;  /* 0x0000bb001d067a20 */ /* 0x000fe40000410000 */
[----:B------:R-:W-:Y:S01]  /*d370*/  MUFU.TANH R16, R16 ;  /* 0x0000001000107308 */ /* 0x000fe20000002400 */
[----:B-1----:R-:W-:-:S05]  /*d380*/  FFMA.FTZ R4, R9, -UR21, R4 ;  /* 0x8000001509047c23 */ /* 0x002fca0008010004 */
[----:B------:R-:W-:Y:S02]  /*d390*/  FSEL R4, R4, -INF , !P4 ;  /* 0xff80000004047808 */ /* 0x000fe40006000000 */
[----:B------:R1:W2:Y:S01]  /*d3a0*/  MUFU.TANH R9, R10 ;  /* 0x0000000a00097308 */ /* 0x0002a20000002400 */
[----:B------:R-:W-:-:S04]  /*d3b0*/  ISETP.GE.AND P4, PT, R2, R249, PT ;  /* 0x000000f90200720c */ /* 0x000fc80003f86270 */
[----:B------:R-:W-:-:S03]  /*d3c0*/  ISETP.LT.OR P4, PT, R2, R243, P4 ;  /* 0x000000f30200720c */ /* 0x000fc60002781670 */
[----:B------:R-:W-:Y:S01]  /*d3d0*/  MUFU.TANH R6, R6 ;  /* 0x0000000600067308 */ /* 0x000fe20000002400 */
[----:B-1----:R-:W-:Y:S01]  /*d3e0*/  FSEL R10, R12, -INF , !P0 ;  /* 0xff8000000c0a7808 */ /* 0x002fe20004000000 */
[----:B------:R-:W-:Y:S01]  /*d3f0*/  FMUL.FTZ R12, R55, c[0x0][0x2ec] ;  /* 0x0000bb00370c7a20 */ /* 0x000fe20000410000 */
[----:B------:R-:W-:-:S03]  /*d400*/  ISETP.GE.AND P0, PT, R2, R252, PT ;  /* 0x000000fc0200720c */ /* 0x000fc60003f06270 */
[----:B------:R-:W-:Y:S01]  /*d410*/  STL [R1+0x44], R10 ;  /* 0x0000440a01007387 */ /* 0x000fe20000100800 */
[----:B------:R-:W-:Y:S01]  /*d420*/  ISETP.LT.OR P0, PT, R2, R246, P0 ;  /* 0x000000f60200720c */ /* 0x000fe20000701670 */
[----:B------:R-:W-:Y:S01]  /*d430*/  MUFU.TANH R12, R12 ;  /* 0x0000000c000c7308 */ /* 0x000fe20000002400 */
[----:B------:R-:W-:Y:S01]  /*d440*/  IADD3 R2, R0, 0x19, RZ ;  /* 0x0000001900027810 */ /* 0x000fe20007ffe0ff */
[----:B------:R1:W-:Y:S03]  /*d450*/  STL [R1+0x38], R5 ;  /* 0x0000380501007387 */ /* 0x0003e60000100800 */
[C---:B------:R-:W-:Y:S01]  /*d460*/  ISETP.GE.AND P6, PT, R2.reuse, R250, PT ;  /* 0x000000fa0200720c */ /* 0x040fe20003fc6270 */
[----:B------:R3:W-:Y:S01]  /*d470*/  STL [R1+0x3c], R4 ;  /* 0x00003c0401007387 */ /* 0x0007e20000100800 */
[C---:B------:R-:W-:Y:S02]  /*d480*/  ISETP.GE.AND P5, PT, R2.reuse, R249, PT ;  /* 0x000000f90200720c */ /* 0x040fe40003fa6270 */
[----:B------:R-:W-:-:S02]  /*d490*/  ISETP.LT.OR P6, PT, R2, R244, P6 ;  /* 0x000000f40200720c */ /* 0x000fc400037c1670 */
[----:B------:R-:W-:Y:S01]  /*d4a0*/  ISETP.LT.OR P5, PT, R2, R243, P5 ;  /* 0x000000f30200720c */ /* 0x000fe20002fa1670 */
[----:B-1----:R-:W-:Y:S02]  /*d4b0*/  FFMA.FTZ R5, R8, -UR21, R15 ;  /* 0x8000001508057c23 */ /* 0x002fe4000801000f */
[----:B--2---:R-:W-:Y:S02]  /*d4c0*/  FFMA.FTZ R15, R3, -UR21, R9 ;  /* 0x80000015030f7c23 */ /* 0x004fe40008010009 */
[----:B---3--:R-:W-:Y:S01]  /*d4d0*/  FFMA.FTZ R4, R14, -UR21, R13 ;  /* 0x800000150e047c23 */ /* 0x008fe2000801000d */
[----:B------:R-:W-:Y:S01]  /*d4e0*/  FSEL R63, R5, -INF , !P0 ;  /* 0xff800000053f7808 */ /* 0x000fe20004000000 */
[----:B------:R-:W-:Y:S01]  /*d4f0*/  IMAD.IADD R3, R247, 0x1, -R2 ;  /* 0x00000001f7037824 */ /* 0x000fe200078e0a02 */
[----:B------:R-:W-:Y:S01]  /*d500*/  ISETP.GE.AND P0, PT, R2, R251, PT ;  /* 0x000000fb0200720c */ /* 0x000fe20003f06270 */
[----:B------:R-:W-:Y:S01]  /*d510*/  FMUL.FTZ R13, R48, c[0x0][0x2ec] ;  /* 0x0000bb00300d7a20 */ /* 0x000fe20000410000 */
[----:B------:R-:W-:-:S02]  /*d520*/  FSEL R4, R4, -INF , !P1 ;  /* 0xff80000004047808 */ /* 0x000fc40004800000 */
[----:B------:R-:W-:Y:S02]  /*d530*/  IABS R3, R3 ;  /* 0x0000000300037213 */ /* 0x000fe40000000000 */
[C---:B------:R-:W-:Y:S01]  /*d540*/  ISETP.GE.AND P1, PT, R2.reuse, R252, PT ;  /* 0x000000fc0200720c */ /* 0x040fe20003f26270 */
[----:B------:R1:W-:Y:S01]  /*d550*/  STL [R1+0x40], R4 ;  /* 0x0000400401007387 */ /* 0x0003e20000100800 */
[C---:B------:R-:W-:Y:S01]  /*d560*/  ISETP.LT.OR P0, PT, R2.reuse, R245, P0 ;  /* 0x000000f50200720c */ /* 0x040fe20000701670 */
[----:B------:R-:W-:Y:S01]  /*d570*/  MUFU.TANH R13, R13 ;  /* 0x0000000d000d7308 */ /* 0x000fe20000002400 */
[----:B------:R-:W-:Y:S02]  /*d580*/  ISETP.LT.OR P1, PT, R2, R246, P1 ;  /* 0x000000f60200720c */ /* 0x000fe40000f21670 */
[----:B------:R-:W-:Y:S01]  /*d590*/  FSEL R28, R15, -INF , !P4 ;  /* 0xff8000000f1c7808 */ /* 0x000fe20006000000 */
[----:B-1----:R-:W-:Y:S02]  /*d5a0*/  IMAD.MOV.U32 R4, RZ, RZ, R3 ;  /* 0x000000ffff047224 */ /* 0x002fe400078e0003 */
[----:B------:R-:W-:-:S02]  /*d5b0*/  IMAD.IADD R3, R242, 0x1, -R2 ;  /* 0x00000001f2037824 */ /* 0x000fc400078e0a02 */
        /* <DEDUP_REMOVED lines=9> */
[----:B-1----:R-:W-:Y:S02]  /*d650*/  IADD3 R4, R248, -R2, RZ ;  /* 0x80000002f8047210 */ /* 0x002fe40007ffe0ff */
[----:B------:R-:W-:Y:S02]  /*d660*/  IADD3 R2, R0, 0x20, RZ ;  /* 0x0000002000027810 */ /* 0x000fe40007ffe0ff */
[----:B------:R-:W-:Y:S02]  /*d670*/  IABS R4, R4 ;  /* 0x0000000400047213 */ /* 0x000fe40000000000 */
[C---:B------:R-:W-:Y:S01]  /*d680*/  ISETP.GE.AND P4, PT, R2.reuse, R252, PT ;  /* 0x000000fc0200720c */ /* 0x040fe20003f86270 */
[--C-:B------:R-:W-:Y:S01]  /*d690*/  IMAD.IADD R5, R241, 0x1, -R2.reuse ;  /* 0x00000001f1057824 */ /* 0x100fe200078e0a02 */
[----:B------:R1:W3:Y:S01]  /*d6a0*/  I2F R14, R4 ;  /* 0x00000004000e7306 */ /* 0x0002e20000201400 */
[----:B--2---:R-:W-:Y:S01]  /*d6b0*/  IMAD.IADD R3, R247, 0x1, -R2 ;  /* 0x00000001f7037824 */ /* 0x004fe200078e0a02 */
[----:B------:R-:W-:-:S02]  /*d6c0*/  ISETP.GE.AND P1, PT, R2, R251, PT ;  /* 0x000000fb0200720c */ /* 0x000fc40003f26270 */
[C---:B------:R-:W-:Y:S02]  /*d6d0*/  ISETP.LT.OR P4, PT, R2.reuse, R246, P4 ;  /* 0x000000f60200720c */ /* 0x040fe40002781670 */
[----:B------:R-:W-:Y:S02]  /*d6e0*/  IABS R3, R3 ;  /* 0x0000000300037213 */ /* 0x000fe40000000000 */
[----:B------:R-:W-:-:S03]  /*d6f0*/  ISETP.LT.OR P1, PT, R2, R245, P1 ;  /* 0x000000f50200720c */ /* 0x000fc60000f21670 */
[----:B-1----:R-:W-:Y:S02]  /*d700*/  IMAD.MOV.U32 R4, RZ, RZ, R3 ;  /* 0x000000ffff047224 */ /* 0x002fe400078e0003 */
[----:B------:R-:W-:Y:S02]  /*d710*/  IMAD.IADD R3, R242, 0x1, -R2 ;  /* 0x00000001f2037824 */ /* 0x000fe400078e0a02 */
[----:B------:R1:W2:Y:S01]  /*d720*/  I2F R8, R4 ;  /* 0x0000000400087306 */ /* 0x0002a20000201400 */
[----:B---3--:R-:W-:Y:S02]  /*d730*/  FFMA.FTZ R14, R14, -UR21, R12 ;  /* 0x800000150e0e7c23 */ /* 0x008fe4000801000c */
[----:B------:R-:W-:-:S03]  /*d740*/  IABS R3, R3 ;  /* 0x0000000300037213 */ /* 0x000fc60000000000 */
[----:B------:R-:W-:Y:S02]  /*d750*/  FSEL R52, R14, -INF , !P5 ;  /* 0xff8000000e347808 */ /* 0x000fe40006800000 */
[----:B------:R-:W-:Y:S01]  /*d760*/  MUFU.TANH R14, R19 ;  /* 0x00000013000e7308 */ /* 0x000fe20000002400 */
[----:B-1----:R-:W-:Y:S01]  /*d770*/  IMAD.MOV.U32 R4, RZ, RZ, R3 ;  /* 0x000000ffff047224 */ /* 0x002fe200078e0003 */
[----:B------:R-:W-:Y:S01]  /*d780*/  IABS R3, R5 ;  /* 0x0000000500037213 */ /* 0x000fe20000000000 */
[----:B------:R-:W-:-:S05]  /*d790*/  FMUL.FTZ R5, R31, c[0x0][0x2ec] ;  /* 0x0000bb001f057a20 */ /* 0x000fca0000410000 */
[----:B------:R1:W3:Y:S01]  /*d7a0*/  I2F R7, R4 ;  /* 0x0000000400077306 */ /* 0x0002e20000201400 */
[----:B--2---:R-:W-:-:S05]  /*d7b0*/  FFMA.FTZ R13, R8, -UR21, R13 ;  /* 0x80000015080d7c23 */ /* 0x004fca000801000d */
[----:B------:R-:W-:Y:S01]  /*d7c0*/  FSEL R40, R13, -INF , !P4 ;  /* 0xff8000000d287808 */ /* 0x000fe20006000000 */
[----:B------:R-:W-:Y:S01]  /*d7d0*/  FMUL.FTZ R13, R209, c[0x0][0x2ec] ;  /* 0x0000bb00d10d7a20 */ /* 0x000fe20000410000 */
[----:B------:R-:W2:Y:S01]  /*d7e0*/  MUFU.TANH R5, R5 ;  /* 0x0000000500057308 */ /* 0x000ea20000002400 */
[----:B-1----:R-:W-:-:S07]  /*d7f0*/  FMUL.FTZ R4, R53, c[0x0][0x2ec] ;  /* 0x0000bb0035047a20 */ /* 0x002fce0000410000 */
[----:B------:R-:W1:Y:S01]  /*d800*/  I2F R3, R3 ;  /* 0x0000000300037306 */ /* 0x000e620000201400 */
[----:B---3--:R-:W-:-:S05]  /*d810*/  FFMA.FTZ R12, R7, -UR21, R16 ;  /* 0x80000015070c7c23 */ /* 0x008fca0008010010 */
[----:B------:R-:W-:Y:S01]  /*d820*/  FSEL R53, R12, -INF , !P1 ;  /* 0xff8000000c357808 */ /* 0x000fe20004800000 */
[----:B--2---:R-:W-:Y:S01]  /*d830*/  FFMA.FTZ R5, R10, -UR21, R5 ;  /* 0x800000150a057c23 */ /* 0x004fe20008010005 */
[----:B------:R-:W2:Y:S04]  /*d840*/  MUFU.TANH R4, R4 ;  /* 0x0000000400047308 */ /* 0x000ea80000002400 */
[----:B------:R-:W-:Y:S02]  /*d850*/  FSEL R61, R5, -INF , !P0 ;  /* 0xff800000053d7808 */ /* 0x000fe40004000000 */
[----:B------:R-:W-:Y:S01]  /*d860*/  ISETP.GE.AND P0, PT, R2, R250, PT ;  /* 0x000000fa0200720c */ /* 0x000fe20003f06270 */
[----:B-1----:R-:W-:Y:S01]  /*d870*/  FFMA.FTZ R11, R3, -UR21, R17 ;  /* 0x80000015030b7c23 */ /* 0x002fe20008010011 */
[----:B------:R-:W-:-:S02]  /*d880*/  IADD3 R3, R0, 0x21, RZ ;  /* 0x0000002100037810 */ /* 0x000fc40007ffe0ff */
[----:B------:R-:W-:Y:S02]  /*d890*/  ISETP.LT.OR P0, PT, R2, R244, P0 ;  /* 0x000000f40200720c */ /* 0x000fe40000701670 */
[----:B------:R-:W-:Y:S01]  /*d8a0*/  ISETP.GE.AND P5, PT, R3, R252, PT ;  /* 0x000000fc0300720c */ /* 0x000fe20003fa6270 */
[----:B------:R-:W-:Y:S01]  /*d8b0*/  IMAD.IADD R5, R241, 0x1, -R3 ;  /* 0x00000001f1057824 */ /* 0x000fe200078e0a03 */
[----:B------:R-:W-:Y:S01]  /*d8c0*/  FSEL R59, R11, -INF , !P0 ;  /* 0xff8000000b3b7808 */ /* 0x000fe20004000000 */
[----:B--2---:R-:W-:Y:S01]  /*d8d0*/  FFMA.FTZ R4, R9, -UR21, R4 ;  /* 0x8000001509047c23 */ /* 0x004fe20008010004 */
[C---:B------:R-:W-:Y:S02]  /*d8e0*/  ISETP.GE.AND P4, PT, R3.reuse, R251, PT ;  /* 0x000000fb0300720c */ /* 0x040fe40003f86270 */
[----:B------:R-:W-:Y:S02]  /*d8f0*/  ISETP.GE.AND P1, PT, R3, R250, PT ;  /* 0x000000fa0300720c */ /* 0x000fe40003f26270 */
[----:B------:R-:W-:-:S02]  /*d900*/  FSEL R29, R4, -INF , !P6 ;  /* 0xff800000041d7808 */ /* 0x000fc40007000000 */
[CC--:B------:R-:W-:Y:S02]  /*d910*/  ISETP.GE.AND P6, PT, R2.reuse, R249.reuse, PT ;  /* 0x000000f90200720c */ /* 0x0c0fe40003fc6270 */
[C---:B------:R-:W-:Y:S02]  /*d920*/  ISETP.GE.AND P0, PT, R3.reuse, R249, PT ;  /* 0x000000f90300720c */ /* 0x040fe40003f06270 */
[----:B------:R-:W-:Y:S02]  /*d930*/  ISETP.LT.OR P6, PT, R2, R243, P6 ;  /* 0x000000f30200720c */ /* 0x000fe400037c1670 */
[----:B------:R-:W-:Y:S02]  /*d940*/  IADD3 R2, R248, -R2, RZ ;  /* 0x80000002f8027210 */ /* 0x000fe40007ffe0ff */
[----:B------:R-:W-:Y:S02]  /*d950*/  ISETP.LT.OR P5, PT, R3, R246, P5 ;  /* 0x000000f60300720c */ /* 0x000fe40002fa1670 */
[----:B------:R-:W-:Y:S01]  /*d960*/  IABS R4, R2 ;  /* 0x0000000200047213 */ /* 0x000fe20000000000 */
[----:B------:R-:W-:Y:S01]  /*d970*/  IMAD.IADD R2, R247, 0x1, -R3 ;  /* 0x00000001f7027824 */ /* 0x000fe200078e0a03 */
[----:B------:R-:W-:-:S02]  /*d980*/  ISETP.LT.OR P4, PT, R3, R245, P4 ;  /* 0x000000f50300720c */ /* 0x000fc40002781670 */
[----:B------:R1:W-:Y:S01]  /*d990*/  I2F R17, R4 ;  /* 0x0000000400117306 */ /* 0x0003e20000201400 */
[C---:B------:R-:W-:Y:S02]  /*d9a0*/  ISETP.LT.OR P1, PT, R3.reuse, R244, P1 ;  /* 0x000000f40300720c */ /* 0x040fe40000f21670 */
[----:B------:R-:W-:Y:S02]  /*d9b0*/  IABS R2, R2 ;  /* 0x0000000200027213 */ /* 0x000fe40000000000 */
[----:B------:R-:W-:-:S03]  /*d9c0*/  ISETP.LT.OR P0, PT, R3, R243, P0 ;  /* 0x000000f30300720c */ /* 0x000fc60000701670 */
[----:B-1----:R-:W-:Y:S02]  /*d9d0*/  IMAD.MOV.U32 R4, RZ, RZ, R2 ;  /* 0x000000ffff047224 */ /* 0x002fe400078e0002 */
[----:B------:R-:W-:Y:S02]  /*d9e0*/  IMAD.IADD R2, R242, 0x1, -R3 ;  /* 0x00000001f2027824 */ /* 0x000fe400078e0a03 */
[----:B------:R1:W-:Y:S03]  /*d9f0*/  I2F R10, R4 ;  /* 0x00000004000a7306 */ /* 0x0003e60000201400 */
[----:B------:R-:W-:-:S05]  /*da00*/  IABS R2, R2 ;  /* 0x0000000200027213 */ /* 0x000fca0000000000 */
[----:B-1----:R-:W-:Y:S01]  /*da10*/  IMAD.MOV.U32 R4, RZ, RZ, R2 ;  /* 0x000000ffff047224 */ /* 0x002fe200078e0002 */
[----:B------:R-:W-:-:S03]  /*da20*/  IABS R2, R5 ;  /* 0x0000000500027213 */ /* 0x000fc60000000000 */
[----:B------:R1:W-:Y:S01]  /*da30*/  I2F R9, R4 ;  /* 0x0000000400097306 */ /* 0x0003e20000201400 */
[----:B------:R-:W-:Y:S02]  /*da40*/  MOV R5, R2 ;  /* 0x0000000200057202 */ /* 0x000fe40000000f00 */
[----:B------:R-:W-:-:S05]  /*da50*/  IADD3 R2, R0, 0x28, RZ ;  /* 0x0000002800027810 */ /* 0x000fca0007ffe0ff */
[----:B------:R2:W-:Y:S01]  /*da60*/  I2F R8, R5 ;  /* 0x0000000500087306 */ /* 0x0005e20000201400 */
[----:B------:R-:W-:Y:S02]  /*da70*/  IMAD.IADD R6, R247, 0x1, -R2 ;  /* 0x00000001f7067824 */ /* 0x000fe400078e0a02 */
[----:B-1----:R-:W-:-:S05]  /*da80*/  IMAD.IADD R4, R248, 0x1, -R3 ;  /* 0x00000001f8047824 */ /* 0x002fca00078e0a03 */
[----:B------:R-:W-:-:S05]  /*da90*/  IABS R4, R4 ;  /* 0x0000000400047213 */ /* 0x000fca0000000000 */
[----:B--2---:R-:W-:Y:S01]  /*daa0*/  IMAD.MOV.U32 R5, RZ, RZ, R4 ;  /* 0x000000ffff057224 */ /* 0x004fe200078e0004 */
[----:B------:R-:W-:Y:S01]  /*dab0*/  IABS R4, R6 ;  /* 0x0000000600047213 */ /* 0x000fe20000000000 */
[----:B------:R-:W-:Y:S02]  /*dac0*/  FMUL.FTZ R6, R49, c[0x0][0x2ec] ;  /* 0x0000bb0031067a20 */ /* 0x000fe40000410000 */
[----:B------:R1:W2:Y:S08]  /*dad0*/  I2F R7, R5 ;  /* 0x0000000500077306 */ /* 0x0002b00000201400 */
[----:B------:R-:W3:Y:S01]  /*dae0*/  I2F R4, R4 ;  /* 0x0000000400047306 */ /* 0x000ee20000201400 */
[----:B-1----:R-:W-:-:S07]  /*daf0*/  FMUL.FTZ R5, R51, c[0x0][0x2ec] ;  /* 0x0000bb0033057a20 */ /* 0x002fce0000410000 */
[----:B------:R-:W1:Y:S01]  /*db00*/  MUFU.TANH R6, R6 ;  /* 0x0000000600067308 */ /* 0x000e620000002400 */
[----:B--2---:R-:W-:-:S05]  /*db10*/  FFMA.FTZ R12, R7, -UR21, R18 ;  /* 0x80000015070c7c23 */ /* 0x004fca0008010012 */
[----:B------:R-:W-:Y:S01]  /*db20*/  FSEL R56, R12, -INF , !P0 ;  /* 0xff8000000c387808 */ /* 0x000fe20004000000 */
[----:B---3--:R-:W-:Y:S01]  /*db30*/  FFMA.FTZ R11, R4, -UR21, R14 ;  /* 0x80000015040b7c23 */ /* 0x008fe2000801000e */
[----:B------:R2:W-:Y:S01]  /*db40*/  MUFU.TANH R15, R5 ;  /* 0x00000005000f7308 */ /* 0x0005e20000002400 */
[----:B------:R-:W-:Y:S02]  /*db50*/  IMAD.IADD R4, R242, 0x1, -R2 ;  /* 0x00000001f2047824 */ /* 0x000fe400078e0a02 */
[----:B-1----:R-:W-:Y:S02]  /*db60*/  FFMA.FTZ R6, R10, -UR21, R6 ;  /* 0x800000150a067c23 */ /* 0x002fe40008010006 */
[----:B--2---:R-:W-:-:S03]  /*db70*/  FMUL.FTZ R5, R41, c[0x0][0x2ec] ;  /* 0x0000bb0029057a20 */ /* 0x004fc60000410000 */
[----:B------:R-:W-:Y:S02]  /*db80*/  FSEL R41, R6, -INF , !P5 ;  /* 0xff80000006297808 */ /* 0x000fe40006800000 */
[C---:B------:R-:W-:Y:S01]  /*db90*/  ISETP.GE.AND P5, PT, R2.reuse, R251, PT ;  /* 0x000000fb0200720c */ /* 0x040fe20003fa6270 */
[----:B------:R1:W2:Y:S03]  /*dba0*/  MUFU.TANH R16, R5 ;  /* 0x0000000500107308 */ /* 0x0002a60000002400 */
[----:B------:R-:W-:Y:S01]  /*dbb0*/  ISETP.LT.OR P5, PT, R2, R245, P5 ;  /* 0x000000f50200720c */ /* 0x000fe20002fa1670 */
[----:B-1----:R-:W-:Y:S02]  /*dbc0*/  FMUL.FTZ R5, R42, c[0x0][0x2ec] ;  /* 0x0000bb002a057a20 */ /* 0x002fe40000410000 */
[----:B--2---:R-:W-:-:S04]  /*dbd0*/  FFMA.FTZ R8, R8, -UR21, R16 ;  /* 0x8000001508087c23 */ /* 0x004fc80008010010 */
[----:B------:R-:W1:Y:S01]  /*dbe0*/  MUFU.TANH R5, R5 ;  /* 0x0000000500057308 */ /* 0x000e620000002400 */
[----:B------:R-:W-:Y:S02]  /*dbf0*/  FSEL R54, R8, -INF , !P1 ;  /* 0xff80000008367808 */ /* 0x000fe40004800000 */
[----:B------:R-:W-:-:S04]  /*dc00*/  ISETP.GE.AND P1, PT, R2, R249, PT ;  /* 0x000000f90200720c */ /* 0x000fc80003f26270 */
[----:B------:R-:W-:Y:S01]  /*dc10*/  ISETP.LT.OR P1, PT, R2, R243, P1 ;  /* 0x000000f30200720c */ /* 0x000fe20000f21670 */
[----:B-1----:R-:W-:Y:S02]  /*dc20*/  FFMA.FTZ R3, R17, -UR21, R5 ;  /* 0x8000001511037c23 */ /* 0x002fe40008010005 */
[----:B------:R-:W-:Y:S01]  /*dc30*/  FFMA.FTZ R5, R9, -UR21, R15 ;  /* 0x8000001509057c23 */ /* 0x000fe2000801000f */
[----:B------:R1:W-:Y:S02]  /*dc40*/  MUFU.TANH R17, R13 ;  /* 0x0000000d00117308 */ /* 0x0003e40000002400 */
[----:B------:R-:W-:Y:S02]  /*dc50*/  FSEL R57, R3, -INF , !P6 ;  /* 0xff80000003397808 */ /* 0x000fe40007000000 */
[----:B------:R-:W-:Y:S02]  /*dc60*/  IABS R3, R4 ;  /* 0x0000000400037213 */ /* 0x000fe40000000000 */
[----:B------:R-:W-:-:S02]  /*dc70*/  FSEL R19, R5, -INF , !P4 ;  /* 0xff80000005137808 */ /* 0x000fc40006000000 */
[C---:B------:R-:W-:Y:S01]  /*dc80*/  ISETP.GE.AND P6, PT, R2.reuse, R252, PT ;  /* 0x000000fc0200720c */ /* 0x040fe20003fc6270 */
[----:B------:R-:W-:Y:S01]  /*dc90*/  IMAD.MOV.U32 R4, RZ, RZ, R3 ;  /* 0x000000ffff047224 */ /* 0x000fe200078e0003 */
[C---:B------:R-:W-:Y:S02]  /*dca0*/  ISETP.GE.AND P4, PT, R2.reuse, R250, PT ;  /* 0x000000fa0200720c */ /* 0x040fe40003f86270 */
[----:B------:R-:W-:Y:S01]  /*dcb0*/  IADD3 R3, R241, -R2, RZ ;  /* 0x80000002f1037210 */ /* 0x000fe20007ffe0ff */
[----:B------:R2:W-:Y:S01]  /*dcc0*/  I2F R10, R4 ;  /* 0x00000004000a7306 */ /* 0x0005e20000201400 */
[C---:B------:R-:W-:Y:S02]  /*dcd0*/  ISETP.LT.OR P6, PT, R2.reuse, R246, P6 ;  /* 0x000000f60200720c */ /* 0x040fe400037c1670 */
[----:B------:R-:W-:Y:S01]  /*dce0*/  ISETP.LT.OR P4, PT, R2, R244, P4 ;  /* 0x000000f40200720c */ /* 0x000fe20002781670 */
[----:B-1----:R-:W-:Y:S01]  /*dcf0*/  FMUL.FTZ R13, R210, c[0x0][0x2ec] ;  /* 0x0000bb00d20d7a20 */ /* 0x002fe20000410000 */
[----:B------:R-:W-:-:S02]  /*dd00*/  IABS R3, R3 ;  /* 0x0000000300037213 */ /* 0x000fc40000000000 */
[----:B------:R-:W-:Y:S02]  /*dd10*/  FSEL R239, R11, -INF , !P6 ;  /* 0xff8000000bef7808 */ /* 0x000fe40007000000 */
[----:B------:R1:W-:Y:S01]  /*dd20*/  I2F R9, R3 ;  /* 0x0000000300097306 */ /* 0x0003e20000201400 */
[----:B--2---:R-:W-:Y:S01]  /*dd30*/  IMAD.IADD R4, R248, 0x1, -R2 ;  /* 0x00000001f8047824 */ /* 0x004fe200078e0a02 */
[----:B------:R-:W-:-:S06]  /*dd40*/  IADD3 R2, R0, 0x29, RZ ;  /* 0x0000002900027810 */ /* 0x000fcc0007ffe0ff */
[----:B------:R-:W-:Y:S01]  /*dd50*/  MUFU.TANH R13, R13 ;  /* 0x0000000d000d7308 */ /* 0x000fe20000002400 */
[----:B------:R-:W-:Y:S01]  /*dd60*/  IABS R4, R4 ;  /* 0x0000000400047213 */ /* 0x000fe20000000000 */
[--C-:B------:R-:W-:Y:S01]  /*dd70*/  IMAD.IADD R5, R242, 0x1, -R2.reuse ;  /* 0x00000001f2057824 */ /* 0x100fe200078e0a02 */
[----:B------:R-:W-:Y:S01]  /*dd80*/  ISETP.GE.AND P0, PT, R2, R252, PT ;  /* 0x000000fc0200720c */ /* 0x000fe20003f06270 */
[----:B-1----:R-:W-:-:S04]  /*dd90*/  IMAD.IADD R3, R247, 0x1, -R2 ;  /* 0x00000001f7037824 */ /* 0x002fc800078e0a02 */
[----:B------:R1:W-:Y:S01]  /*dda0*/  I2F R14, R4 ;  /* 0x00000004000e7306 */ /* 0x0003e20000201400 */
[C---:B------:R-:W-:Y:S02]  /*ddb0*/  ISETP.GE.AND P6, PT, R2.reuse, R251, PT ;  /* 0x000000fb0200720c */ /* 0x040fe40003fc6270 */
[C---:B------:R-:W-:Y:S02]  /*ddc0*/  ISETP.LT.OR P0, PT, R2.reuse, R246, P0 ;  /* 0x000000f60200720c */ /* 0x040fe40000701670 */
[----:B------:R-:W-:Y:S02]  /*ddd0*/  IABS R3, R3 ;  /* 0x0000000300037213 */ /* 0x000fe40000000000 */
[----:B------:R-:W-:-:S03]  /*dde0*/  ISETP.LT.OR P6, PT, R2, R245, P6 ;  /* 0x000000f50200720c */ /* 0x000fc600037c1670 */
[----:B-1----:R-:W-:Y:S01]  /*ddf0*/  IMAD.MOV.U32 R4, RZ, RZ, R3 ;  /* 0x000000ffff047224 */ /* 0x002fe200078e0003 */
[----:B------:R-:W-:Y:S01]  /*de00*/  IABS R3, R5 ;  /* 0x0000000500037213 */ /* 0x000fe20000000000 */
[----:B------:R-:W-:Y:S02]  /*de10*/  IMAD.IADD R5, R248, 0x1, -R2 ;  /* 0x00000001f8057824 */ /* 0x000fe400078e0a02 */
[----:B------:R1:W-:Y:S02]  /*de20*/  I2F R8, R4 ;  /* 0x0000000400087306 */ /* 0x0003e40000201400 */
[----:B-1----:R-:W-:Y:S01]  /*de30*/  IMAD.MOV.U32 R4, RZ, RZ, R3 ;  /* 0x000000ffff047224 */ /* 0x002fe200078e0003 */
[----:B------:R-:W-:-:S05]  /*de40*/  IADD3 R3, R241, -R2, RZ ;  /* 0x80000002f1037210 */ /* 0x000fca0007ffe0ff */
[----:B------:R1:W-:Y:S01]  /*de50*/  I2F R7, R4 ;  /* 0x0000000400077306 */ /* 0x0003e20000201400 */
[----:B------:R-:W-:-:S05]  /*de60*/  IABS R3, R3 ;  /* 0x0000000300037213 */ /* 0x000fca0000000000 */
[----:B-1----:R-:W-:Y:S01]  /*de70*/  IMAD.MOV.U32 R4, RZ, RZ, R3 ;  /* 0x000000ffff047224 */ /* 0x002fe200078e0003 */
[----:B------:R-:W-:Y:S01]  /*de80*/  IABS R3, R5 ;  /* 0x0000000500037213 */ /* 0x000fe20000000000 */
[----:B------:R-:W-:Y:S02]  /*de90*/  FMUL.FTZ R5, R38, c[0x0][0x2ec] ;  /* 0x0000bb0026057a20 */ /* 0x000fe40000410000 */
[----:B------:R1:W2:Y:S08]  /*dea0*/  I2F R6, R4 ;  /* 0x0000000400067306 */ /* 0x0002b00000201400 */
[----:B------:R-:W3:Y:S01]  /*deb0*/  MUFU.TANH R5, R5 ;  /* 0x0000000500057308 */ /* 0x000ee20000002400 */
[----:B-1----:R-:W-:-:S07]  /*dec0*/  FMUL.FTZ R4, R37, c[0x0][0x2ec] ;  /* 0x0000bb0025047a20 */ /* 0x002fce0000410000 */
[----:B------:R-:W-:Y:S01]  /*ded0*/  I2F R3, R3 ;  /* 0x0000000300037306 */ /* 0x000fe20000201400 */
[----:B--2---:R-:W-:Y:S02]  /*dee0*/  FFMA.FTZ R6, R6, -UR21, R17 ;  /* 0x8000001506067c23 */ /* 0x004fe40008010011 */
[----:B---3--:R-:W-:-:S05]  /*def0*/  FFMA.FTZ R5, R10, -UR21, R5 ;  /* 0x800000150a057c23 */ /* 0x008fca0008010005 */
[----:B------:R1:W2:Y:S01]  /*df00*/  MUFU.TANH R15, R4 ;  /* 0x00000004000f7308 */ /* 0x0002a20000002400 */
[----:B------:R-:W-:Y:S01]  /*df10*/  FMUL.FTZ R10, R211, c[0x0][0x2ec] ;  /* 0x0000bb00d30a7a20 */ /* 0x000fe20000410000 */
[----:B------:R-:W-:Y:S02]  /*df20*/  FSEL R31, R5, -INF , !P5 ;  /* 0xff800000051f7808 */ /* 0x000fe40006800000 */
[----:B------:R-:W-:-:S04]  /*df30*/  ISETP.GE.AND P5, PT, R2, R250, PT ;  /* 0x000000fa0200720c */ /* 0x000fc80003fa6270 */
[----:B------:R-:W-:-:S04]  /*df40*/  ISETP.LT.OR P5, PT, R2, R244, P5 ;  /* 0x000000f40200720c */ /* 0x000fc80002fa1670 */
[----:B------:R-:W-:Y:S01]  /*df50*/  FSEL R219, R6, -INF , !P5 ;  /* 0xff80000006db7808 */ /* 0x000fe20006800000 */
[----:B------:R-:W-:Y:S02]  /*df60*/  FMUL.FTZ R6, R44, c[0x0][0x2ec] ;  /* 0x0000bb002c067a20 */ /* 0x000fe40000410000 */
[----:B-1----:R-:W-:Y:S02]  /*df70*/  FMUL.FTZ R4, R39, c[0x0][0x2ec] ;  /* 0x0000bb0027047a20 */ /* 0x002fe40000410000 */
[----:B--2---:R-:W-:Y:S02]  /*df80*/  FFMA.FTZ R5, R8, -UR21, R15 ;  /* 0x8000001508057c23 */ /* 0x004fe4000801000f */
[----:B------:R1:W2:Y:S03]  /*df90*/  MUFU.TANH R16, R4 ;  /* 0x0000000400107308 */ /* 0x0002a60000002400 */
[----:B------:R-:W-:Y:S01]  /*dfa0*/  FSEL R217, R5, -INF , !P0 ;  /* 0xff80000005d97808 */ /* 0x000fe20004000000 */
[----:B------:R-:W-:-:S04]  /*dfb0*/  FMUL.FTZ R17, R75, c[0x0][0x2ec] ;  /* 0x0000bb004b117a20 */ /* 0x000fc80000410000 */
[----:B------:R-:W-:Y:S01]  /*dfc0*/  MUFU.TANH R6, R6 ;  /* 0x0000000600067308 */ /* 0x000fe20000002400 */
[----:B-1----:R-:W-:Y:S02]  /*dfd0*/  FMUL.FTZ R4, R208, c[0x0][0x2ec] ;  /* 0x0000bb00d0047a20 */ /* 0x002fe40000410000 */
[----:B--2---:R-:W-:-:S05]  /*dfe0*/  FFMA.FTZ R7, R7, -UR21, R16 ;  /* 0x8000001507077c23 */ /* 0x004fca0008010010 */
[----:B------:R-:W1:Y:S01]  /*dff0*/  MUFU.TANH R4, R4 ;  /* 0x0000000400047308 */ /* 0x000e620000002400 */
[----:B------:R-:W-:Y:S01]  /*e000*/  FSEL R218, R7, -INF , !P6 ;  /* 0xff80000007da7808 */ /* 0x000fe20007000000 */
[----:B-1----:R-:W-:-:S06]  /*e010*/  FFMA.FTZ R4, R9, -UR21, R4 ;  /* 0x8000001509047c23 */ /* 0x002fcc0008010004 */
[----:B------:R-:W1:Y:S01]  /*e020*/  MUFU.TANH R9, R10 ;  /* 0x0000000a00097308 */ /* 0x000e620000002400 */
[----:B------:R-:W-:Y:S01]  /*e030*/  FSEL R58, R4, -INF , !P4 ;  /* 0xff800000043a7808 */ /* 0x000fe20006000000 */
[----:B------:R-:W-:Y:S01]  /*e040*/  FFMA.FTZ R4, R14, -UR21, R13 ;  /* 0x800000150e047c23 */ /* 0x000fe2000801000d */
[----:B------:R-:W-:-:S04]  /*e050*/  ISETP.GE.AND P4, PT, R2, R249, PT ;  /* 0x000000f90200720c */ /* 0x000fc80003f86270 */
[----:B------:R-:W-:Y:S02]  /*e060*/  ISETP.LT.OR P4, PT, R2, R243, P4 ;  /* 0x000000f30200720c */ /* 0x000fe40002781670 */
[----:B------:R-:W-:Y:S02]  /*e070*/  IADD3 R2, R0, 0x30, RZ ;  /* 0x0000003000027810 */ /* 0x000fe40007ffe0ff */
[----:B------:R-:W-:Y:S02]  /*e080*/  FSEL R43, R4, -INF , !P1 ;  /* 0xff800000042b7808 */ /* 0x000fe40004800000 */
[C---:B------:R-:W-:Y:S01]  /*e090*/  ISETP.GE.AND P1, PT, R2.reuse, R252, PT ;  /* 0x000000fc0200720c */ /* 0x040fe20003f26270 */
[----:B-1----:R-:W-:Y:S01]  /*e0a0*/  FFMA.FTZ R13, R3, -UR21, R9 ;  /* 0x80000015030d7c23 */ /* 0x002fe20008010009 */
[C---:B------:R-:W-:Y:S01]  /*e0b0*/  ISETP.GE.AND P0, PT, R2.reuse, R251, PT ;  /* 0x000000fb0200720c */ /* 0x040fe20003f06270 */
[----:B------:R-:W-:Y:S01]  /*e0c0*/  IMAD.IADD R3, R247, 0x1, -R2 ;  /* 0x00000001f7037824 */ /* 0x000fe200078e0a02 */
[----:B------:R-:W-:-:S02]  /*e0d0*/  ISETP.GE.AND P6, PT, R2, R250, PT ;  /* 0x000000fa0200720c */ /* 0x000fc40003fc6270 */
[C---:B------:R-:W-:Y:S02]  /*e0e0*/  ISETP.GE.AND P5, PT, R2.reuse, R249, PT ;  /* 0x000000f90200720c */ /* 0x040fe40003fa6270 */
[----:B------:R-:W-:Y:S02]  /*e0f0*/  IABS R3, R3 ;  /* 0x0000000300037213 */ /* 0x000fe40000000000 */
[C---:B------:R-:W-:Y:S02]  /*e100*/  ISETP.LT.OR P1, PT, R2.reuse, R246, P1 ;  /* 0x000000f60200720c */ /* 0x040fe40000f21670 */
[C---:B------:R-:W-:Y:S01]  /*e110*/  ISETP.LT.OR P0, PT, R2.reuse, R245, P0 ;  /* 0x000000f50200720c */ /* 0x040fe20000701670 */
[----:B------:R-:W-:Y:S01]  /*e120*/  IMAD.MOV.U32 R4, RZ, RZ, R3 ;  /* 0x000000ffff047224 */ /* 0x000fe200078e0003 */
[----:B------:R-:W-:Y:S01]  /*e130*/  ISETP.LT.OR P6, PT, R2, R244, P6 ;  /* 0x000000f40200720c */ /* 0x000fe200037c1670 */
[----:B------:R-:W-:Y:S01]  /*e140*/  IMAD.IADD R3, R242, 0x1, -R2 ;  /* 0x00000001f2037824 */ /* 0x000fe200078e0a02 */
[----:B------:R-:W-:Y:S01]  /*e150*/  ISETP.LT.OR P5, PT, R2, R243, P5 ;  /* 0x000000f30200720c */ /* 0x000fe20002fa1670 */
[----:B------:R1:W2:Y:S03]  /*e160*/  I2F R11, R4 ;  /* 0x00000004000b7306 */ /* 0x0002a60000201400 */
[----:B------:R-:W-:-:S04]  /*e170*/  IABS R3, R3 ;  /* 0x0000000300037213 */ /* 0x000fc80000000000 */
[----:B-1----:R-:W-:Y:S01]  /*e180*/  MOV R4, R3 ;  /* 0x0000000300047202 */ /* 0x002fe20000000f00 */
[----:B------:R-:W-:-:S03]  /*e190*/  IMAD.IADD R3, R241, 0x1, -R2 ;  /* 0x00000001f1037824 */ /* 0x000fc600078e0a02 */
[----:B------:R1:W-:Y:S02]  /*e1a0*/  I2F R10, R4 ;  /* 0x00000004000a7306 */ /* 0x0003e40000201400 */
[----:B------:R-:W-:-:S06]  /*e1b0*/  IABS R3, R3 ;  /* 0x0000000300037213 */ /* 0x000fcc0000000000 */
[----:B------:R3:W-:Y:S01]  /*e1c0*/  I2F R9, R3 ;  /* 0x0000000300097306 */ /* 0x0007e20000201400 */
[----:B-1----:R-:W-:Y:S01]  /*e1d0*/  IMAD.IADD R4, R248, 0x1, -R2 ;  /* 0x00000001f8047824 */ /* 0x002fe200078e0a02 */
[----:B------:R-:W-:-:S04]  /*e1e0*/  IADD3 R2, R0, 0x31, RZ ;  /* 0x0000003100027810 */ /* 0x000fc80007ffe0ff */
[----:B------:R-:W-:Y:S02]  /*e1f0*/  IABS R4, R4 ;  /* 0x0000000400047213 */ /* 0x000fe40000000000 */
[----:B------:R-:W-:Y:S01]  /*e200*/  IADD3 R5, R241, -R2, RZ ;  /* 0x80000002f1057210 */ /* 0x000fe20007ffe0ff */
[----:B---3--:R-:W-:Y:S01]  /*e210*/  IMAD.IADD R3, R247, 0x1, -R2 ;  /* 0x00000001f7037824 */ /* 0x008fe200078e0a02 */
[----:B------:R1:W-:Y:S04]  /*e220*/  I2F R12, R4 ;  /* 0x00000004000c7306 */ /* 0x0003e80000201400 */
[----:B------:R-:W-:-:S05]  /*e230*/  IABS R3, R3 ;  /* 0x0000000300037213 */ /* 0x000fca0000000000 */
[----:B-1----:R-:W-:Y:S02]  /*e240*/  IMAD.MOV.U32 R4, RZ, RZ, R3 ;  /* 0x000000ffff047224 */ /* 0x002fe400078e0003 */
[----:B------:R-:W-:Y:S02]  /*e250*/  IMAD.IADD R3, R242, 0x1, -R2 ;  /* 0x00000001f2037824 */ /* 0x000fe400078e0a02 */
[----:B------:R1:W-:Y:S03]  /*e260*/  I2F R8, R4 ;  /* 0x0000000400087306 */ /* 0x0003e60000201400 */
[----:B------:R-:W-:-:S05]  /*e270*/  IABS R3, R3 ;  /* 0x0000000300037213 */ /* 0x000fca0000000000 */
[----:B-1----:R-:W-:Y:S01]  /*e280*/  IMAD.MOV.U32 R4, RZ, RZ, R3 ;  /* 0x000000ffff047224 */ /* 0x002fe200078e0003 */
[----:B------:R-:W-:Y:S01]  /*e290*/  IABS R3, R5 ;  /* 0x0000000500037213 */ /* 0x000fe20000000000 */
[----:B------:R-:W-:Y:S02]  /*e2a0*/  FMUL.FTZ R5, R46, c[0x0][0x2ec] ;  /* 0x0000bb002e057a20 */ /* 0x000fe40000410000 */
[----:B------:R1:W-:Y:S01]  /*e2b0*/  I2F R7, R4 ;  /* 0x0000000400077306 */ /* 0x0003e20000201400 */
[----:B------:R-:W-:-:S07]  /*e2c0*/  FMUL.FTZ R14, R76, c[0x0][0x2ec] ;  /* 0x0000bb004c0e7a20 */ /* 0x000fce0000410000 */
[----:B------:R-:W3:Y:S01]  /*e2d0*/  MUFU.TANH R5, R5 ;  /* 0x0000000500057308 */ /* 0x000ee20000002400 */
[----:B-1----:R-:W-:-:S07]  /*e2e0*/  FMUL.FTZ R4, R45, c[0x0][0x2ec] ;  /* 0x0000bb002d047a20 */ /* 0x002fce0000410000 */
[----:B------:R-:W-:Y:S08]  /*e2f0*/  I2F R3, R3 ;  /* 0x0000000300037306 */ /* 0x000ff00000201400 */
[----:B------:R1:W4:Y:S02]  /*e300*/  MUFU.TANH R15, R4 ;  /* 0x00000004000f7308 */ /* 0x0003240000002400 */
[----:B-1----:R-:W-:-:S06]  /*e310*/  FMUL.FTZ R4, R47, c[0x0][0x2ec] ;  /* 0x0000bb002f047a20 */ /* 0x002fcc0000410000 */
[----:B------:R1:W1:Y:S02]  /*e320*/  MUFU.TANH R16, R4 ;  /* 0x0000000400107308 */ /* 0x0002640000002400 */
[----:B-1----:R-:W-:-:S06]  /*e330*/  FMUL.FTZ R4, R77, c[0x0][0x2ec] ;  /* 0x0000bb004d047a20 */ /* 0x002fcc0000410000 */
[----:B------:R-:W-:Y:S08]  /*e340*/  MUFU.TANH R14, R14 ;  /* 0x0000000e000e7308 */ /* 0x000ff00000002400 */
[----:B------:R-:W-:Y:S01]  /*e350*/  MUFU.TANH R17, R17 ;  /* 0x0000001100117308 */ /* 0x000fe20000002400 */
[----:B--2---:R-:W-:Y:S01]  /*e360*/  FFMA.FTZ R6, R11, -UR21, R6 ;  /* 0x800000150b067c23 */ /* 0x004fe20008010006 */
[----:B------:R-:W-:Y:S01]  /*e370*/  FSEL R216, R13, -INF , !P4 ;  /* 0xff8000000dd87808 */ /* 0x000fe20006000000 */
[----:B---3--:R-:W-:Y:S01]  /*e380*/  FFMA.FTZ R5, R10, -UR21, R5 ;  /* 0x800000150a057c23 */ /* 0x008fe20008010005 */
[----:B------:R1:W5:Y:S04]  /*e390*/  LDL.LU R77, [R1+0xcc] ;  /* 0x0000cc00014d7983 */ /* 0x0003680000300800 */
[----:B------:R-:W2:Y:S01]  /*e3a0*/  MUFU.TANH R4, R4 ;  /* 0x0000000400047308 */ /* 0x000ea20000002400 */
[----:B------:R-:W-:Y:S01]  /*e3b0*/  FSEL R212, R6, -INF , !P1 ;  /* 0xff80000006d47808 */ /* 0x000fe20004800000 */
[----:B----4-:R-:W-:Y:S01]  /*e3c0*/  FFMA.FTZ R8, R8, -UR21, R15 ;  /* 0x8000001508087c23 */ /* 0x010fe2000801000f */
[----:B------:R-:W-:Y:S01]  /*e3d0*/  FSEL R214, R5, -INF , !P0 ;  /* 0xff80000005d67808 */ /* 0x000fe20004000000 */
[----:B------:R-:W-:Y:S01]  /*e3e0*/  FFMA.FTZ R7, R7, -UR21, R16 ;  /* 0x8000001507077c23 */ /* 0x000fe20008010010 */
[C---:B------:R-:W-:Y:S01]  /*e3f0*/  ISETP.GE.AND P4, PT, R2.reuse, R252, PT ;  /* 0x000000fc0200720c */ /* 0x040fe20003f86270 */
[----:B------:R1:W5:Y:S01]  /*e400*/  LDL.LU R76, [R1+0xc8] ;  /* 0x0000c800014c7983 */ /* 0x0003620000300800 */
[----:B------:R-:W-:-:S02]  /*e410*/  ISETP.GE.AND P1, PT, R2, R251, PT ;  /* 0x000000fb0200720c */ /* 0x000fc40003f26270 */
[C---:B------:R-:W-:Y:S01]  /*e420*/  ISETP.GE.AND P0, PT, R2.reuse, R250, PT ;  /* 0x000000fa0200720c */ /* 0x040fe20003f06270 */
[----:B------:R1:W5:Y:S01]  /*e430*/  LDL.LU R75, [R1+0xc4] ;  /* 0x0000c400014b7983 */ /* 0x0003620000300800 */
[C---:B------:R-:W-:Y:S02]  /*e440*/  ISETP.LT.OR P4, PT, R2.reuse, R246, P4 ;  /* 0x000000f60200720c */ /* 0x040fe40002781670 */
[C---:B------:R-:W-:Y:S02]  /*e450*/  ISETP.LT.OR P1, PT, R2.reuse, R245, P1 ;  /* 0x000000f50200720c */ /* 0x040fe40000f21670 */
[----:B------:R-:W-:Y:S01]  /*e460*/  ISETP.LT.OR P0, PT, R2, R244, P0 ;  /* 0x000000f40200720c */ /* 0x000fe20000701670 */
[----:B--2---:R-:W-:Y:S01]  /*e470*/  FFMA.FTZ R4, R9, -UR21, R4 ;  /* 0x8000001509047c23 */ /* 0x004fe20008010004 */
[----:B------:R-:W-:Y:S01]  /*e480*/  FSEL R209, R8, -INF , !P4 ;  /* 0xff80000008d17808 */ /* 0x000fe20006000000 */
[----:B------:R-:W-:Y:S01]  /*e490*/  FFMA.FTZ R9, R12, -UR21, R14 ;  /* 0x800000150c097c23 */ /* 0x000fe2000801000e */
[----:B------:R-:W-:Y:S01]  /*e4a0*/  FSEL R210, R7, -INF , !P1 ;  /* 0xff80000007d27808 */ /* 0x000fe20004800000 */
[----:B------:R-:W-:Y:S01]  /*e4b0*/  FFMA.FTZ R12, R3, -UR21, R17 ;  /* 0x80000015030c7c23 */ /* 0x000fe20008010011 */
[----:B------:R-:W-:Y:S01]  /*e4c0*/  FSEL R215, R4, -INF , !P6 ;  /* 0xff80000004d77808 */ /* 0x000fe20007000000 */
[----:B------:R-:W-:Y:S01]  /*e4d0*/  IMAD.IADD R3, R248, 0x1, -R2 ;  /* 0x00000001f8037824 */ /* 0x000fe200078e0a02 */
[----:B------:R-:W-:-:S02]  /*e4e0*/  ISETP.GE.AND P6, PT, R2, R249, PT ;  /* 0x000000f90200720c */ /* 0x000fc40003fc6270 */
[----:B------:R-:W-:Y:S02]  /*e4f0*/  FSEL R213, R9, -INF , !P5 ;  /* 0xff80000009d57808 */ /* 0x000fe40006800000 */
[----:B------:R-:W-:Y:S02]  /*e500*/  ISETP.LT.OR P6, PT, R2, R243, P6 ;  /* 0x000000f30200720c */ /* 0x000fe400037c1670 */
[----:B------:R-:W-:Y:S02]  /*e510*/  IABS R3, R3 ;  /* 0x0000000300037213 */ /* 0x000fe40000000000 */
[C---:B------:R-:W-:Y:S02]  /*e520*/  IADD3 R2, R0.reuse, 0x38, RZ ;  /* 0x0000003800027810 */ /* 0x040fe40007ffe0ff */
[----:B------:R-:W-:Y:S01]  /*e530*/  IADD3 R0, R0, 0x39, RZ ;  /* 0x0000003900007810 */ /* 0x000fe20007ffe0ff */
[----:B------:R-:W-:Y:S01]  /*e540*/  IMAD.MOV.U32 R4, RZ, RZ, R3 ;  /* 0x000000ffff047224 */ /* 0x000fe200078e0003 */
[----:B------:R-:W-:Y:S01]  /*e550*/  FSEL R211, R12, -INF , !P0 ;  /* 0xff8000000cd37808 */ /* 0x000fe20004000000 */
[--C-:B------:R-:W-:Y:S01]  /*e560*/  IMAD.IADD R3, R247, 0x1, -R2.reuse ;  /* 0x00000001f7037824 */ /* 0x100fe200078e0a02 */
[----:B------:R-:W-:Y:S01]  /*e570*/  ISETP.GE.AND P5, PT, R2, R252, PT ;  /* 0x000000fc0200720c */ /* 0x000fe20003fa6270 */
[----:B------:R-:W-:Y:S01]  /*e580*/  IMAD.IADD R5, R242, 0x1, -R2 ;  /* 0x00000001f2057824 */ /* 0x000fe200078e0a02 */
[----:B------:R2:W-:Y:S01]  /*e590*/  I2F R6, R4 ;  /* 0x0000000400067306 */ /* 0x0005e20000201400 */
[----:B------:R-:W-:-:S02]  /*e5a0*/  ISETP.GE.AND P4, PT, R2, R251, PT ;  /* 0x000000fb0200720c */ /* 0x000fc40003f86270 */
[----:B------:R-:W-:Y:S02]  /*e5b0*/  IABS R3, R3 ;  /* 0x0000000300037213 */ /* 0x000fe40000000000 */
[C---:B------:R-:W-:Y:S02]  /*e5c0*/  ISETP.GE.AND P1, PT, R2.reuse, R250, PT ;  /* 0x000000fa0200720c */ /* 0x040fe40003f26270 */
[C---:B------:R-:W-:Y:S02]  /*e5d0*/  ISETP.GE.AND P0, PT, R2.reuse, R249, PT ;  /* 0x000000f90200720c */ /* 0x040fe40003f06270 */
[C---:B------:R-:W-:Y:S02]  /*e5e0*/  ISETP.LT.OR P5, PT, R2.reuse, R246, P5 ;  /* 0x000000f60200720c */ /* 0x040fe40002fa1670 */
[C---:B------:R-:W-:Y:S02]  /*e5f0*/  ISETP.LT.OR P4, PT, R2.reuse, R245, P4 ;  /* 0x000000f50200720c */ /* 0x040fe40002781670 */
[----:B------:R-:W-:-:S02]  /*e600*/  ISETP.LT.OR P1, PT, R2, R244, P1 ;  /* 0x000000f40200720c */ /* 0x000fc40000f21670 */
[----:B------:R-:W-:Y:S02]  /*e610*/  ISETP.LT.OR P0, PT, R2, R243, P0 ;  /* 0x000000f30200720c */ /* 0x000fe40000701670 */
[----:B--2---:R-:W-:Y:S02]  /*e620*/  MOV R4, R3 ;  /* 0x0000000300047202 */ /* 0x004fe40000000f00 */
[----:B------:R-:W-:Y:S02]  /*e630*/  IABS R3, R5 ;  /* 0x0000000500037213 */ /* 0x000fe40000000000 */
[----:B------:R2:W-:Y:S03]  /*e640*/  I2F R14, R4 ;  /* 0x00000004000e7306 */ /* 0x0005e60000201400 */
[----:B--2---:R-:W-:Y:S02]  /*e650*/  IMAD.MOV.U32 R4, RZ, RZ, R3 ;  /* 0x000000ffff047224 */ /* 0x004fe400078e0003 */
[----:B------:R-:W-:-:S03]  /*e660*/  IMAD.IADD R3, R241, 0x1, -R2 ;  /* 0x00000001f1037824 */ /* 0x000fc600078e0a02 */
[----:B------:R2:W-:Y:S02]  /*e670*/  I2F R13, R4 ;  /* 0x00000004000d7306 */ /* 0x0005e40000201400 */
[----:B------:R-:W-:-:S05]  /*e680*/  IABS R3, R3 ;  /* 0x0000000300037213 */ /* 0x000fca0000000000 */
[----:B------:R-:W-:-:S04]  /*e690*/  IMAD.MOV.U32 R5, RZ, RZ, R3 ;  /* 0x000000ffff057224 */ /* 0x000fc800078e0003 */
[----:B------:R-:W-:Y:S01]  /*e6a0*/  I2F R11, R5 ;  /* 0x00000005000b7306 */ /* 0x000fe20000201400 */
[----:B--2---:R-:W-:-:S05]  /*e6b0*/  IMAD.IADD R4, R248, 0x1, -R2 ;  /* 0x00000001f8047824 */ /* 0x004fca00078e0a02 */
[----:B------:R-:W-:-:S05]  /*e6c0*/  IABS R3, R4 ;  /* 0x0000000400037213 */ /* 0x000fca0000000000 */
[----:B------:R-:W-:Y:S01]  /*e6d0*/  IMAD.MOV.U32 R4, RZ, RZ, R3 ;  /* 0x000000ffff047224 */ /* 0x000fe200078e0003 */
[----:B------:R-:W-:-:S03]  /*e6e0*/  IADD3 R3, R247, -R0, RZ ;  /* 0x80000000f7037210 */ /* 0x000fc60007ffe0ff */
[----:B------:R2:W-:Y:S01]  /*e6f0*/  I2F R10, R4 ;  /* 0x00000004000a7306 */ /* 0x0005e20000201400 */
[----:B------:R-:W-:-:S05]  /*e700*/  IABS R3, R3 ;  /* 0x0000000300037213 */ /* 0x000fca0000000000 */
[----:B--2---:R-:W-:Y:S02]  /*e710*/  IMAD.MOV.U32 R4, RZ, RZ, R3 ;  /* 0x000000ffff047224 */ /* 0x004fe400078e0003 */
[--C-:B------:R-:W-:Y:S02]  /*e720*/  IMAD.IADD R3, R242, 0x1, -R0.reuse ;  /* 0x00000001f2037824 */ /* 0x100fe400078e0a00 */
[----:B------:R-:W-:Y:S01]  /*e730*/  IMAD.IADD R2, R241, 0x1, -R0 ;  /* 0x00000001f1027824 */ /* 0x000fe200078e0a00 */
[----:B------:R-:W-:Y:S02]  /*e740*/  I2F R9, R4 ;  /* 0x0000000400097306 */ /* 0x000fe40000201400 */
[----:B------:R-:W-:-:S06]  /*e750*/  IABS R3, R3 ;  /* 0x0000000300037213 */ /* 0x000fcc0000000000 */
[----:B------:R2:W-:Y:S01]  /*e760*/  I2F R8, R3 ;  /* 0x0000000300087306 */ /* 0x0005e20000201400 */
[----:B------:R-:W-:Y:S01]  /*e770*/  IABS R2, R2 ;  /* 0x0000000200027213 */ /* 0x000fe20000000000 */
[----:B--2---:R-:W-:-:S06]  /*e780*/  FMUL.FTZ R3, R74, c[0x0][0x2ec] ;  /* 0x0000bb004a037a20 */ /* 0x004fcc0000410000 */
[----:B------:R2:W-:Y:S01]  /*e790*/  I2F R7, R2 ;  /* 0x0000000200077306 */ /* 0x0005e20000201400 */
[----:B------:R1:W5:Y:S07]  /*e7a0*/  LDL.LU R74, [R1+0xc0] ;  /* 0x0000c000014a7983 */ /* 0x00036e0000300800 */
[----:B------:R-:W3:Y:S01]  /*e7b0*/  MUFU.TANH R3, R3 ;  /* 0x0000000300037308 */ /* 0x000ee20000002400 */
[----:B--2---:R-:W-:Y:S02]  /*e7c0*/  FMUL.FTZ R2, R73, c[0x0][0x2ec] ;  /* 0x0000bb0049027a20 */ /* 0x004fe40000410000 */
[----:B------:R1:W5:Y:S05]  /*e7d0*/  LDL.LU R73, [R1+0xbc] ;  /* 0x0000bc0001497983 */ /* 0x00036a0000300800 */
[----:B------:R2:W-:Y:S01]  /*e7e0*/  MUFU.TANH R4, R2 ;  /* 0x0000000200047308 */ /* 0x0005e20000002400 */
[----:B---3--:R-:W-:-:S02]  /*e7f0*/  FFMA.FTZ R5, R6, -UR21, R3 ;  /* 0x8000001506057c23 */ /* 0x008fc40008010003 */
[----:B--2---:R-:W-:Y:S02]  /*e800*/  FMUL.FTZ R2, R72, c[0x0][0x2ec] ;  /* 0x0000bb0048027a20 */ /* 0x004fe40000410000 */
[----:B------:R1:W5:Y:S01]  /*e810*/  LDL.LU R72, [R1+0xb8] ;  /* 0x0000b80001487983 */ /* 0x0003620000300800 */
[----:B------:R-:W-:Y:S02]  /*e820*/  FMUL.FTZ R12, R71, c[0x0][0x2ec] ;  /* 0x0000bb00470c7a20 */ /* 0x000fe40000410000 */
[----:B------:R2:W3:Y:S01]  /*e830*/  MUFU.TANH R3, R2 ;  /* 0x0000000200037308 */ /* 0x0004e20000002400 */
[----:B------:R1:W5:Y:S01]  /*e840*/  LDL.LU R71, [R1+0xb4] ;  /* 0x0000b40001477983 */ /* 0x0003620000300800 */
[----:B--2---:R-:W-:-:S05]  /*e850*/  IMAD.IADD R2, R248, 0x1, -R0 ;  /* 0x00000001f8027824 */ /* 0x004fca00078e0a00 */
[----:B------:R-:W-:Y:S01]  /*e860*/  IABS R2, R2 ;  /* 0x0000000200027213 */ /* 0x000fe20000000000 */
[----:B---3--:R-:W-:-:S03]  /*e870*/  FFMA.FTZ R3, R13, -UR21, R3 ;  /* 0x800000150d037c23 */ /* 0x008fc60008010003 */
[----:B------:R2:W-:Y:S02]  /*e880*/  I2F R6, R2 ;  /* 0x0000000200067306 */ /* 0x0005e40000201400 */
[----:B------:R-:W-:Y:S01]  /*e890*/  FSEL R141, R3, -INF , !P4 ;  /* 0xff800000038d7808 */ /* 0x000fe20006000000 */
[----:B------:R-:W-:Y:S02]  /*e8a0*/  FMUL.FTZ R3, R68, c[0x0][0x2ec] ;  /* 0x0000bb0044037a20 */ /* 0x000fe40000410000 */
[----:B--2---:R-:W-:Y:S02]  /*e8b0*/  FMUL.FTZ R2, R70, c[0x0][0x2ec] ;  /* 0x0000bb0046027a20 */ /* 0x004fe40000410000 */
[----:B------:R1:W5:Y:S02]  /*e8c0*/  LDL.LU R70, [R1+0xb0] ;  /* 0x0000b00001467983 */ /* 0x0003640000300800 */
[----:B------:R2:W-:Y:S02]  /*e8d0*/  MUFU.TANH R15, R2 ;  /* 0x00000002000f7308 */ /* 0x0005e40000002400 */
[----:B--2---:R-:W-:-:S02]  /*e8e0*/  FMUL.FTZ R2, R69, c[0x0][0x2ec] ;  /* 0x0000bb0045027a20 */ /* 0x004fc40000410000 */
[----:B------:R1:W5:Y:S04]  /*e8f0*/  LDL.LU R69, [R1+0xac] ;  /* 0x0000ac0001457983 */ /* 0x0003680000300800 */
[----:B------:R1:W5:Y:S01]  /*e900*/  LDL.LU R68, [R1+0xa8] ;  /* 0x0000a80001447983 */ /* 0x0003620000300800 */
[----:B------:R-:W2:Y:S01]  /*e910*/  MUFU.TANH R12, R12 ;  /* 0x0000000c000c7308 */ /* 0x000ea20000002400 */
[----:B------:R-:W-:Y:S01]  /*e920*/  FFMA.FTZ R4, R14, -UR21, R4 ;  /* 0x800000150e047c23 */ /* 0x000fe20008010004 */
[----:B------:R-:W-:-:S06]  /*e930*/  FSEL R208, R5, -INF , !P6 ;  /* 0xff80000005d07808 */ /* 0x000fcc0007000000 */
[----:B------:R2:W-:Y:S01]  /*e940*/  MUFU.TANH R13, R2 ;  /* 0x00000002000d7308 */ /* 0x0005e20000002400 */
[C---:B------:R-:W-:Y:S02]  /*e950*/  ISETP.GE.AND P6, PT, R0.reuse, R252, PT ;  /* 0x000000fc0000720c */ /* 0x040fe40003fc6270 */
[----:B------:R-:W-:Y:S01]  /*e960*/  ISETP.GE.AND P4, PT, R0, R250, PT ;  /* 0x000000fa0000720c */ /* 0x000fe20003f86270 */
[----:B--2---:R-:W-:Y:S02]  /*e970*/  FFMA.FTZ R2, R11, -UR21, R12 ;  /* 0x800000150b027c23 */ /* 0x004fe4000801000c */
[----:B------:R-:W-:-:S04]  /*e980*/  FMUL.FTZ R11, R139, c[0x0][0x2ec] ;  /* 0x0000bb008b0b7a20 */ /* 0x000fc80000410000 */
[----:B------:R-:W2:Y:S01]  /*e990*/  MUFU.TANH R5, R11 ;  /* 0x0000000b00057308 */ /* 0x000ea20000002400 */
[----:B------:R-:W-:Y:S02]  /*e9a0*/  FSEL R139, R4, -INF , !P5 ;  /* 0xff800000048b7808 */ /* 0x000fe40006800000 */
[----:B------:R-:W-:Y:S02]  /*e9b0*/  FSEL R143, R2, -INF , !P1 ;  /* 0xff800000028f7808 */ /* 0x000fe40004800000 */
[C---:B------:R-:W-:Y:S02]  /*e9c0*/  ISETP.GE.AND P5, PT, R0.reuse, R251, PT ;  /* 0x000000fb0000720c */ /* 0x040fe40003fa6270 */
[C---:B------:R-:W-:Y:S02]  /*e9d0*/  ISETP.GE.AND P1, PT, R0.reuse, R249, PT ;  /* 0x000000f90000720c */ /* 0x040fe40003f26270 */
[C---:B------:R-:W-:Y:S02]  /*e9e0*/  ISETP.LT.OR P6, PT, R0.reuse, R246, P6 ;  /* 0x000000f60000720c */ /* 0x040fe400037c1670 */
[----:B------:R-:W-:-:S02]  /*e9f0*/  ISETP.LT.OR P5, PT, R0, R245, P5 ;  /* 0x000000f50000720c */ /* 0x000fc40002fa1670 */
[C---:B------:R-:W-:Y:S02]  /*ea00*/  ISETP.LT.OR P4, PT, R0.reuse, R244, P4 ;  /* 0x000000f40000720c */ /* 0x040fe40002781670 */
[----:B------:R-:W-:Y:S01]  /*ea10*/  ISETP.LT.OR P1, PT, R0, R243, P1 ;  /* 0x000000f30000720c */ /* 0x000fe20000f21670 */
[----:B------:R-:W-:Y:S01]  /*ea20*/  FMUL.FTZ R0, R138, c[0x0][0x2ec] ;  /* 0x0000bb008a007a20 */ /* 0x000fe20000410000 */
[----:B------:R-:W3:Y:S01]  /*ea30*/  MUFU.TANH R3, R3 ;  /* 0x0000000300037308 */ /* 0x000ee20000002400 */
[----:B--2---:R-:W-:-:S07]  /*ea40*/  FFMA.FTZ R2, R10, -UR21, R5 ;  /* 0x800000150a027c23 */ /* 0x004fce0008010005 */
[----:B------:R-:W2:Y:S01]  /*ea50*/  MUFU.TANH R0, R0 ;  /* 0x0000000000007308 */ /* 0x000ea20000002400 */
[----:B------:R-:W-:Y:S02]  /*ea60*/  FSEL R142, R2, -INF , !P0 ;  /* 0xff800000028e7808 */ /* 0x000fe40004000000 */
[----:B------:R-:W-:Y:S01]  /*ea70*/  PLOP3.LUT P0, PT, PT, PT, UP0, 0x80, 0x0 ;  /* 0x000000000000781c */ /* 0x000fe20003f0f008 */
[----:B------:R-:W-:Y:S02]  /*ea80*/  FFMA.FTZ R5, R9, -UR21, R15 ;  /* 0x8000001509057c23 */ /* 0x000fe4000801000f */
[----:B------:R-:W-:Y:S02]  /*ea90*/  FFMA.FTZ R4, R8, -UR21, R13 ;  /* 0x8000001508047c23 */ /* 0x000fe4000801000d */
[----:B---3--:R-:W-:Y:S01]  /*eaa0*/  FFMA.FTZ R3, R7, -UR21, R3 ;  /* 0x8000001507037c23 */ /* 0x008fe20008010003 */
[----:B------:R-:W-:Y:S02]  /*eab0*/  FSEL R13, R5, -INF , !P6 ;  /* 0xff800000050d7808 */ /* 0x000fe40007000000 */
[----:B------:R-:W-:Y:S01]  /*eac0*/  FSEL R14, R4, -INF , !P5 ;  /* 0xff800000040e7808 */ /* 0x000fe20006800000 */
[----:B--2---:R-:W-:Y:S01]  /*ead0*/  FFMA.FTZ R0, R6, -UR21, R0 ;  /* 0x8000001506007c23 */ /* 0x004fe20008010000 */
[----:B------:R-:W-:-:S04]  /*eae0*/  FSEL R138, R3, -INF , !P4 ;  /* 0xff800000038a7808 */ /* 0x000fc80006000000 */
[----:B------:R-:W-:Y:S01]  /*eaf0*/  FSEL R140, R0, -INF , !P1 ;  /* 0xff800000008c7808 */ /* 0x000fe20004800000 */
[----:B------:R-:W-:Y:S05]  /*eb00*/  @!P0 BRA `(.L_x_811) ;  /* 0x0000050000008947 */ /* 0x000fea0003800000 */
[----:B-1----:R-:W2:Y:S04]  /*eb10*/  LDL.64 R50, [R1+0xa0] ;  /* 0x0000a00001327983 */ /* 0x002ea80000100a00 */
        /* <DEDUP_REMOVED lines=77> */
.L_x_813:
[----:B------:R-:W-:Y:S05]  /*eff0*/  BSYNC B0 ;  /* 0x0000000000007941 */ /* 0x000fea0003800000 */
.L_x_812:
[----:B------:R-:W0:Y:S02]  /*f000*/  LDGDEPBAR ;  /* 0x00000000000079af */ /* 0x000e240000000000 */
.L_x_811:
[----:B-1----:R-:W2:Y:S01]  /*f010*/  LDL.LU R18, [R1+0x38] ;  /* 0x0000380001127983 */ /* 0x002ea20000300800 */
[----:B------:R-:W-:-:S03]  /*f020*/  MOV R37, R53 ;  /* 0x0000003500257202 */ /* 0x000fc60000000f00 */
[----:B------:R-:W3:Y:S04]  /*f030*/  LDL.LU R16, [R1+0x40] ;  /* 0x0000400001107983 */ /* 0x000ee80000300800 */
[----:B------:R-:W4:Y:S04]  /*f040*/  LDL.LU R38, [R1+0x2c] ;  /* 0x00002c0001267983 */ /* 0x000f280000300800 */
[----:B------:R-:W3:Y:S04]  /*f050*/  LDL.LU R39, [R1+0x44] ;  /* 0x0000440001277983 */ /* 0x000ee80000300800 */
[----:B------:R-:W3:Y:S04]  /*f060*/  LDL.LU R42, [R1+0x14] ;  /* 0x00001400012a7983 */ /* 0x000ee80000300800 */
[----:B------:R-:W3:Y:S01]  /*f070*/  LDL.LU R36, [R1+0x3c] ;  /* 0x00003c0001247983 */ /* 0x000ee20000300800 */
        /* <DEDUP_REMOVED lines=20> */
[----:B------:R-:W-:Y:S01]  /*f1c0*/  MOV R7, R65 ;  /* 0x0000004100077202 */ /* 0x000fe20000000f00 */
[----:B------:R-:W-:Y:S04]  /*f1d0*/  STL [R1+0xb4], R227 ;  /* 0x0000b4e301007387 */ /* 0x000fe80000100800 */
[----:B------:R1:W-:Y:S01]  /*f1e0*/  STL [R1+0xb0], R226 ;  /* 0x0000b0e201007387 */ /* 0x0003e20000100800 */
[----:B------:R-:W-:Y:S01]  /*f1f0*/  IMAD.MOV.U32 R15, RZ, RZ, R52 ;  /* 0x000000ffff0f7224 */ /* 0x000fe200078e0034 */
[----:B------:R-:W-:Y:S02]  /*f200*/  MOV R17, R29 ;  /* 0x0000001d00117202 */ /* 0x000fe40000000f00 */
[----:B------:R1:W-:Y:S04]  /*f210*/  STL [R1+0xac], R225 ;  /* 0x0000ace101007387 */ /* 0x0003e80000100800 */
[----:B------:R1:W-:Y:S04]  /*f220*/  STL [R1+0xa8], R220 ;  /* 0x0000a8dc01007387 */ /* 0x0003e80000100800 */
[----:B------:R-:W3:Y:S01]  /*f230*/  LDL.LU R9, [R1+0x70] ;  /* 0x0000700001097983 */ /* 0x000ee20000300800 */
[----:B-1----:R-:W-:-:S02]  /*f240*/  MOV R226, R28 ;  /* 0x0000001c00e27202 */ /* 0x002fc40000000f00 */
[----:B------:R-:W-:Y:S01]  /*f250*/  MOV R225, R57 ;  /* 0x0000003900e17202 */ /* 0x000fe20000000f00 */
        /* <DEDUP_REMOVED lines=24> */
[----:B----4-:R-:W-:Y:S02]  /*f3e0*/  FMNMX.FTZ R0, R38, R0, !PT ;  /* 0x0000000026007209 */ /* 0x010fe40007810000 */
[----:B------:R-:W-:Y:S02]  /*f3f0*/  FMNMX.FTZ R2, R35, R2, !PT ;  /* 0x0000000223027209 */ /* 0x000fe40007810000 */
[----:B---3--:R-:W-:Y:S02]  /*f400*/  FMNMX.FTZ R0, R42, R0, !PT ;  /* 0x000000002a007209 */ /* 0x008fe40007810000 */
        /* <DEDUP_REMOVED lines=31> */
[----:B------:R-:W-:Y:S04]  /*f600*/  STL [R1+0x4c], R11 ;  /* 0x00004c0b01007387 */ /* 0x000fe80000100800 */
[----:B------:R-:W-:Y:S01]  /*f610*/  STL [R1+0x50], R10 ;  /* 0x0000500a01007387 */ /* 0x000fe20000100800 */
[-C--:B-1----:R-:W-:Y:S02]  /*f620*/  FMUL.FTZ R64, R164, R0.reuse ;  /* 0x00000000a4407220 */ /* 0x082fe40000410000 */
[----:B------:R-:W-:Y:S02]  /*f630*/  FMUL.FTZ R164, R116, R0 ;  /* 0x0000000074a47220 */ /* 0x000fe40000410000 */
[----:B------:R-:W2:Y:S01]  /*f640*/  LDL.LU R116, [R1+0x74] ;  /* 0x0000740001747983 */ /* 0x000ea20000300800 */
[----:B------:R-:W-:-:S02]  /*f650*/  FMNMX.FTZ R3, R215, R3, !PT ;  /* 0x00000003d7037209 */ /* 0x000fc40007810000 */
[----:B------:R-:W-:Y:S02]  /*f660*/  FMNMX.FTZ R2, R213, R2, !PT ;  /* 0x00000002d5027209 */ /* 0x000fe40007810000 */
[----:B------:R-:W-:Y:S02]  /*f670*/  FMNMX.FTZ R3, R211, R3, !PT ;  /* 0x00000003d3037209 */ /* 0x000fe40007810000 */
[----:B------:R-:W-:Y:S02]  /*f680*/  FMNMX.FTZ R2, R208, R2, !PT ;  /* 0x00000002d0027209 */ /* 0x000fe40007810000 */
[----:B------:R-:W-:Y:S02]  /*f690*/  FMNMX.FTZ R3, R143, R3, !PT ;  /* 0x000000038f037209 */ /* 0x000fe40007810000 */
[----:B------:R-:W-:Y:S02]  /*f6a0*/  FMNMX.FTZ R5, R142, R2, !PT ;  /* 0x000000028e057209 */ /* 0x000fe40007810000 */
[----:B------:R-:W-:Y:S01]  /*f6b0*/  FMNMX.FTZ R2, R138, R3, !PT ;  /* 0x000000038a027209 */ /* 0x000fe20007810000 */
[----:B------:R-:W-:-:S04]  /*f6c0*/  FMUL.FTZ R3, R6, c[0x0][0x23c] ;  /* 0x00008f0006037a20 */ /* 0x000fc80000410000 */
[----:B------:R-:W1:Y:S01]  /*f6d0*/  SHFL.BFLY PT, R6, R2, 0x2, 0x1f ;  /* 0x0c401f0002067f89 */ /* 0x000e6200000e0000 */
[----:B------:R-:W-:Y:S02]  /*f6e0*/  FFMA.FTZ R4, R23, c[0x0][0x23c], -R12 ;  /* 0x00008f0017047a23 */ /* 0x000fe4000001080c */
[----:B-----5:R-:W-:Y:S01]  /*f6f0*/  FMUL.FTZ R21, R69, R0 ;  /* 0x0000000045157220 */ /* 0x020fe20000410000 */
[----:B------:R-:W-:Y:S01]  /*f700*/  MOV R69, R60 ;  /* 0x0000003c00457202 */ /* 0x000fe20000000f00 */
[----:B------:R3:W-:Y:S01]  /*f710*/  MUFU.EX2 R29, R4 ;  /* 0x00000004001d7308 */ /* 0x0007e20000000800 */
[-C--:B------:R-:W-:Y:S01]  /*f720*/  FMUL.FTZ R60, R84, R0.reuse ;  /* 0x00000000543c7220 */ /* 0x080fe20000410000 */
[----:B------:R-:W-:Y:S01]  /*f730*/  MOV R84, R61 ;  /* 0x0000003d00547202 */ /* 0x000fe20000000f00 */
[-C--:B------:R-:W-:Y:S01]  /*f740*/  FMUL.FTZ R56, R152, R0.reuse ;  /* 0x0000000098387220 */ /* 0x080fe20000410000 */
[----:B------:R-:W-:Y:S01]  /*f750*/  FMNMX.FTZ R5, R140, R5, !PT ;  /* 0x000000058c057209 */ /* 0x000fe20007810000 */
[----:B------:R-:W-:-:S02]  /*f760*/  FMUL.FTZ R57, R153, R0 ;  /* 0x0000000099397220 */ /* 0x000fc40000410000 */
[-C--:B------:R-:W-:Y:S02]  /*f770*/  FMUL.FTZ R65, R165, R0.reuse ;  /* 0x00000000a5417220 */ /* 0x080fe40000410000 */
[-C--:B------:R-:W-:Y:S02]  /*f780*/  FMUL.FTZ R52, R168, R0.reuse ;  /* 0x00000000a8347220 */ /* 0x080fe40000410000 */
[-C--:B------:R-:W-:Y:S02]  /*f790*/  FMUL.FTZ R53, R169, R0.reuse ;  /* 0x00000000a9357220 */ /* 0x080fe40000410000 */
[-C--:B------:R-:W-:Y:S02]  /*f7a0*/  FMUL.FTZ R48, R180, R0.reuse ;  /* 0x00000000b4307220 */ /* 0x080fe40000410000 */
[----:B------:R-:W-:Y:S02]  /*f7b0*/  FMUL.FTZ R49, R181, R0 ;  /* 0x00000000b5317220 */ /* 0x000fe40000410000 */
[----:B---3--:R-:W-:-:S02]  /*f7c0*/  FFMA.FTZ R4, R20, c[0x0][0x23c], -R12 ;  /* 0x00008f0014047a23 */ /* 0x008fc4000001080c */
[-C--:B------:R-:W-:Y:S02]  /*f7d0*/  FMUL.FTZ R44, R184, R0.reuse ;  /* 0x00000000b82c7220 */ /* 0x080fe40000410000 */
[-C--:B------:R-:W-:Y:S02]  /*f7e0*/  FMUL.FTZ R45, R185, R0.reuse ;  /* 0x00000000b92d7220 */ /* 0x080fe40000410000 */
        /* <DEDUP_REMOVED lines=20> */
[----:B------:R3:W4:Y:S01]  /*f930*/  MUFU.EX2 R0, R3 ;  /* 0x0000000300007308 */ /* 0x0007220000000800 */
[----:B------:R-:W-:Y:S02]  /*f940*/  IMAD.MOV.U32 R68, RZ, RZ, R7 ;  /* 0x000000ffff447224 */ /* 0x000fe400078e0007 */
[----:B------:R-:W1:Y:S05]  /*f950*/  SHFL.BFLY PT, R7, R5, 0x2, 0x1f ;  /* 0x0c401f0005077f89 */ /* 0x000e6a00000e0000 */
[----:B------:R4:W-:Y:S01]  /*f960*/  MUFU.EX2 R28, R4 ;  /* 0x00000004001c7308 */ /* 0x0009e20000000800 */
[----:B---3--:R-:W-:-:S05]  /*f970*/  FMUL.FTZ R3, R10, c[0x0][0x23c] ;  /* 0x00008f000a037a20 */ /* 0x008fca0000410000 */
[----:B------:R-:W-:Y:S01]  /*f980*/  FSEL R3, R3, RZ, P1 ;  /* 0x000000ff03037208 */ /* 0x000fe20000800000 */
[----:B----4-:R-:W-:-:S04]  /*f990*/  FFMA.FTZ R4, R22, c[0x0][0x23c], -R12 ;  /* 0x00008f0016047a23 */ /* 0x010fc8000001080c */
[----:B------:R1:W-:Y:S02]  /*f9a0*/  MUFU.EX2 R227, R4 ;  /* 0x0000000400e37308 */ /* 0x0003e40000000800 */
[----:B-1----:R-:W-:Y:S01]  /*f9b0*/  FMNMX.FTZ R4, R2, R6, !PT ;  /* 0x0000000602047209 */ /* 0x002fe20007810000 */
[----:B------:R-:W-:-:S05]  /*f9c0*/  FFMA.FTZ R6, R26, c[0x0][0x23c], -R3 ;  /* 0x00008f001a067a23 */ /* 0x000fca0000010803 */
[----:B------:R1:W2:Y:S01]  /*f9d0*/  MUFU.EX2 R9, R6 ;  /* 0x0000000600097308 */ /* 0x0002a20000000800 */
[----:B------:R-:W-:Y:S01]  /*f9e0*/  FMNMX.FTZ R2, R5, R7, !PT ;  /* 0x0000000705027209 */ /* 0x000fe20007810000 */
[----:B-1----:R-:W1:Y:S01]  /*f9f0*/  SHFL.BFLY PT, R6, R4, 0x1, 0x1f ;  /* 0x0c201f0004067f89 */ /* 0x002e6200000e0000 */
[----:B------:R-:W-:-:S03]  /*fa00*/  IMAD.MOV.U32 R85, RZ, RZ, R54 ;  /* 0x000000ffff557224 */ /* 0x000fc600078e0036 */
[----:B------:R-:W3:Y:S01]  /*fa10*/  SHFL.BFLY PT, R5, R2, 0x1, 0x1f ;  /* 0x0c201f0002057f89 */ /* 0x000ee200000e0000 */
[----:B------:R-:W-:Y:S01]  /*fa20*/  MOV R96, R59 ;  /* 0x0000003b00607202 */ /* 0x000fe20000000f00 */
[----:B------:R-:W-:Y:S01]  /*fa30*/  IMAD.MOV.U32 R101, RZ, RZ, R67 ;  /* 0x000000ffff657224 */ /* 0x000fe200078e0043 */
[----:B------:R-:W-:Y:S01]  /*fa40*/  MOV R97, R58 ;  /* 0x0000003a00617202 */ /* 0x000fe20000000f00 */
[----:B------:R-:W-:Y:S01]  /*fa50*/  IMAD.MOV.U32 R100, RZ, RZ, R62 ;  /* 0x000000ffff647224 */ /* 0x000fe200078e003e */
[----:B------:R-:W-:Y:S01]  /*fa60*/  MOV R112, R63 ;  /* 0x0000003f00707202 */ /* 0x000fe20000000f00 */
[----:B------:R-:W-:Y:S01]  /*fa70*/  FMUL.FTZ R58, R154, R0 ;  /* 0x000000009a3a7220 */ /* 0x000fe20000410000 */
[----:B------:R-:W-:Y:S01]  /*fa80*/  MOV R113, R66 ;  /* 0x0000004200717202 */ /* 0x000fe20000000f00 */
        /* <DEDUP_REMOVED lines=35> */
[----:B-1----:R-:W-:Y:S02]  /*fcc0*/  FMNMX.FTZ R15, R4, R6, !PT ;  /* 0x00000006040f7209 */ /* 0x002fe40007810000 */
[----:B------:R-:W-:Y:S01]  /*fcd0*/  MOV R96, R220 ;  /* 0x000000dc00607202 */ /* 0x000fe20000000f00 */
[----:B------:R-:W-:Y:S01]  /*fce0*/  FFMA.FTZ R7, R27, c[0x0][0x23c], -R3 ;  /* 0x00008f001b077a23 */ /* 0x000fe20000010803 */
[----:B------:R-:W-:Y:S02]  /*fcf0*/  FSETP.NEU.FTZ.AND P1, PT, R15, -INF , PT ;  /* 0xff8000000f00780b */ /* 0x000fe40003f3d000 */
[----:B------:R-:W-:Y:S01]  /*fd00*/  MOV R27, R84 ;  /* 0x00000054001b7202 */ /* 0x000fe20000000f00 */
[----:B------:R-:W-:Y:S02]  /*fd10*/  IMAD.MOV.U32 R84, RZ, RZ, R225 ;  /* 0x000000ffff547224 */ /* 0x000fe400078e00e1 */
[----:B------:R-:W-:Y:S01]  /*fd20*/  IMAD.MOV.U32 R129, RZ, RZ, R97 ;  /* 0x000000ffff817224 */ /* 0x000fe200078e0061 */
[----:B---3--:R-:W-:-:S02]  /*fd30*/  FMNMX.FTZ R97, R2, R5, !PT ;  /* 0x0000000502617209 */ /* 0x008fc40007810000 */
[----:B------:R-:W-:Y:S02]  /*fd40*/  MOV R128, R113 ;  /* 0x0000007100807202 */ /* 0x000fe40000000f00 */
[----:B------:R-:W-:Y:S02]  /*fd50*/  MOV R102, R29 ;  /* 0x0000001d00667202 */ /* 0x000fe40000000f00 */
[----:B------:R-:W-:Y:S01]  /*fd60*/  MOV R99, R128 ;  /* 0x0000008000637202 */ /* 0x000fe20000000f00 */
[----:B------:R-:W-:Y:S01]  /*fd70*/  IMAD.MOV.U32 R128, RZ, RZ, R41 ;  /* 0x000000ffff807224 */ /* 0x000fe200078e0029 */
[----:B------:R-:W-:Y:S02]  /*fd80*/  MOV R70, R85 ;  /* 0x0000005500467202 */ /* 0x000fe40000000f00 */
[----:B------:R-:W3:Y:S04]  /*fd90*/  LDL.LU R85, [R1+0x78] ;  /* 0x0000780001557983 */ /* 0x000ee80000300800 */
[----:B------:R-:W-:Y:S01]  /*fda0*/  STL [R1+0x5c], R15 ;  /* 0x00005c0f01007387 */ /* 0x000fe20000100800 */
[----:B--2---:R-:W-:-:S02]  /*fdb0*/  FFMA.FTZ R86, R116, R0, R9 ;  /* 0x0000000074567223 */ /* 0x004fc40000010009 */
[----:B------:R-:W-:-:S04]  /*fdc0*/  FFMA.FTZ R0, R25, c[0x0][0x23c], -R3 ;  /* 0x00008f0019007a23 */ /* 0x000fc80000010803 */
[----:B------:R1:W-:Y:S02]  /*fdd0*/  MUFU.EX2 R220, R0 ;  /* 0x0000000000dc7308 */ /* 0x0003e40000000800 */
[----:B-1----:R-:W-:-:S06]  /*fde0*/  FFMA.FTZ R0, R24, c[0x0][0x23c], -R3 ;  /* 0x00008f0018007a23 */ /* 0x002fcc0000010803 */
[----:B------:R1:W-:Y:S02]  /*fdf0*/  MUFU.EX2 R225, R0 ;  /* 0x0000000000e17308 */ /* 0x0003e40000000800 */
[----:B-1----:R-:W-:-:S05]  /*fe00*/  FSEL R0, R15, RZ, P1 ;  /* 0x000000ff0f007208 */ /* 0x002fca0000800000 */
[----:B------:R-:W-:-:S04]  /*fe10*/  FADD.FTZ R0, R135, -R0 ;  /* 0x8000000087007221 */ /* 0x000fc80000010000 */
[----:B------:R-:W-:-:S06]  /*fe20*/  FMUL.FTZ R5, R0, c[0x0][0x23c] ;  /* 0x00008f0000057a20 */ /* 0x000fcc0000410000 */
[----:B------:R-:W1:Y:S01]  /*fe30*/  MUFU.EX2 R5, R5 ;  /* 0x0000000500057308 */ /* 0x000e620000000800 */
[----:B------:R-:W-:Y:S01]  /*fe40*/  STL [R1+0x58], R97 ;  /* 0x0000586101007387 */ /* 0x000fe20000100800 */
[----:B-1----:R-:W-:Y:S01]  /*fe50*/  FMUL.FTZ R41, R121, R5 ;  /* 0x0000000579297220 */ /* 0x002fe20000410000 */
[----:B------:R-:W-:Y:S02]  /*fe60*/  MOV R121, R102 ;  /* 0x0000006600797202 */ /* 0x000fe40000000f00 */
[----:B------:R-:W-:Y:S02]  /*fe70*/  MOV R102, R84 ;  /* 0x0000005400667202 */ /* 0x000fe40000000f00 */
[----:B------:R-:W2:Y:S01]  /*fe80*/  LDL.LU R84, [R1+0x7c] ;  /* 0x00007c0001547983 */ /* 0x000ea20000300800 */
[----:B------:R-:W-:-:S05]  /*fe90*/  FMUL.FTZ R2, R15, c[0x0][0x23c] ;  /* 0x00008f000f027a20 */ /* 0x000fca0000410000 */
[----:B------:R-:W-:Y:S02]  /*fea0*/  FSEL R2, R2, RZ, P1 ;  /* 0x000000ff02027208 */ /* 0x000fe40000800000 */
[----:B------:R-:W-:-:S04]  /*feb0*/  FSETP.NEU.FTZ.AND P1, PT, R97, -INF , PT ;  /* 0xff8000006100780b */ /* 0x000fc80003f3d000 */
[----:B------:R-:W-:Y:S01]  /*fec0*/  FSEL R0, R97, RZ, P1 ;  /* 0x000000ff61007208 */ /* 0x000fe20000800000 */
[----:B------:R-:W-:Y:S01]  /*fed0*/  FFMA.FTZ R4, R32, c[0x0][0x23c], -R2 ;  /* 0x00008f0020047a23 */ /* 0x000fe20000010802 */
[----:B------:R-:W-:-:S03]  /*fee0*/  MOV R113, R68 ;  /* 0x0000004400717202 */ /* 0x000fc60000000f00 */
[----:B------:R-:W-:Y:S01]  /*fef0*/  FADD.FTZ R6, R134, -R0 ;  /* 0x8000000086067221 */ /* 0x000fe20000010000 */
[----:B------:R-:W-:Y:S01]  /*ff00*/  MOV R68, R226 ;  /* 0x000000e200447202 */ /* 0x000fe20000000f00 */
[----:B------:R-:W-:Y:S01]  /*ff10*/  FMUL.FTZ R0, R97, c[0x0][0x23c] ;  /* 0x00008f0061007a20 */ /* 0x000fe20000410000 */
[----:B------:R-:W-:Y:S01]  /*ff20*/  MUFU.EX2 R226, R7 ;  /* 0x0000000700e27308 */ /* 0x000fe20000000800 */
[----:B------:R-:W-:-:S03]  /*ff30*/  MOV R116, R101 ;  /* 0x0000006500747202 */ /* 0x000fc60000000f00 */
[----:B------:R-:W-:-:S04]  /*ff40*/  FSEL R0, R0, RZ, P1 ;  /* 0x000000ff00007208 */ /* 0x000fc80000800000 */
[----:B------:R1:W-:Y:S01]  /*ff50*/  MUFU.EX2 R7, R4 ;  /* 0x0000000400077308 */ /* 0x0003e20000000800 */
[----:B------:R-:W-:Y:S01]  /*ff60*/  MOV R101, R137 ;  /* 0x0000008900657202 */ /* 0x000fe20000000f00 */
[----:B-1----:R-:W-:-:S06]  /*ff70*/  FFMA.FTZ R4, R34, c[0x0][0x23c], -R2 ;  /* 0x00008f0022047a23 */ /* 0x002fcc0000010802 */
[----:B------:R1:W-:Y:S01]  /*ff80*/  MUFU.EX2 R137, R4 ;  /* 0x0000000400897308 */ /* 0x0003e20000000800 */
[----:B------:R-:W-:Y:S01]  /*ff90*/  MOV R87, R70 ;  /* 0x0000004600577202 */ /* 0x000fe20000000f00 */
[----:B-1----:R-:W-:Y:S02]  /*ffa0*/  FMUL.FTZ R4, R6, c[0x0][0x23c] ;  /* 0x00008f0006047a20 */ /* 0x002fe40000410000 */
[----:B------:R-:W-:-:S04]  /*ffb0*/  FFMA.FTZ R6, R33, c[0x0][0x23c], -R0 ;  /* 0x00008f0021067a23 */ /* 0x000fc80000010800 */
[----:B------:R-:W1:Y:S08]  /*ffc0*/  MUFU.EX2 R4, R4 ;  /* 0x0000000400047308 */ /* 0x000e700000000800 */
[----:B------:R-:W2:Y:S01]  /*ffd0*/  MUFU.EX2 R6, R6 ;  /* 0x0000000600067308 */ /* 0x000ea20000000800 */
        /* <DEDUP_REMOVED lines=14> */
[-C--:B-1----:R-:W-:Y:S01]  /*100c0*/  FMUL.FTZ R146, R146, R4.reuse ;  /* 0x0000000492927220 */ /* 0x082fe20000410000 */
        /* <DEDUP_REMOVED lines=49> */
[----:B------:R-:W-:-:S02]  /*103e0*/  FMUL.FTZ R33, R105, R5 ;  /* 0x0000000569217220 */ /* 0x000fc40000410000 */
[----:B------:R-:W-:Y:S02]  /*103f0*/  IMAD.MOV.U32 R105, RZ, RZ, R28 ;  /* 0x000000ffff697224 */ /* 0x000fe400078e001c */
[----:B------:R-:W-:Y:S02]  /*10400*/  FMUL.FTZ R28, R108, R5 ;  /* 0x000000056c1c7220 */ /* 0x000fe40000410000 */
[----:B------:R-:W-:Y:S01]  /*10410*/  IMAD.MOV.U32 R108, RZ, RZ, R135 ;  /* 0x000000ffff6c7224 */ /* 0x000fe200078e0087 */
[----:B------:R-:W-:Y:S01]  /*10420*/  MOV R135, R131 ;  /* 0x0000008300877202 */ /* 0x000fe20000000f00 */
[-C--:B---3--:R-:W-:Y:S01]  /*10430*/  FFMA.FTZ R85, R85, R5.reuse, R7 ;  /* 0x0000000555557223 */ /* 0x088fe20000010007 */
        /* <DEDUP_REMOVED lines=27> */
[----:B------:R-:W-:Y:S01]  /*105f0*/  FFMA.FTZ R5, R133, c[0x0][0x23c], -R2 ;  /* 0x00008f0085057a23 */ /* 0x000fe20000010802 */
[----:B------:R-:W-:-:S03]  /*10600*/  MOV R79, R104 ;  /* 0x00000068004f7202 */ /* 0x000fc60000000f00 */
[----:B------:R-:W-:Y:S01]  /*10610*/  MUFU.EX2 R106, R5 ;  /* 0x00000005006a7308 */ /* 0x000fe20000000800 */
[----:B------:R-:W-:Y:S02]  /*10620*/  MOV R109, R11 ;  /* 0x0000000b006d7202 */ /* 0x000fe40000000f00 */
[----:B------:R-:W-:Y:S02]  /*10630*/  F2FP.PACK_AB R8, R121, R8 ;  /* 0x000000087908723e */ /* 0x000fe400000000ff */
[----:B------:R-:W-:Y:S02]  /*10640*/  F2FP.PACK_AB R9, R226, R9 ;  /* 0x00000009e209723e */ /* 0x000fe400000000ff */
[----:B------:R-:W-:Y:S01]  /*10650*/  F2FP.PACK_AB R11, R225, R220 ;  /* 0x000000dce10b723e */ /* 0x000fe200000000ff */
[----:B------:R-:W-:Y:S01]  /*10660*/  IMAD.MOV.U32 R120, RZ, RZ, R114 ;  /* 0x000000ffff787224 */ /* 0x000fe200078e0072 */
[----:B------:R-:W-:Y:S02]  /*10670*/  MOV R78, R77 ;  /* 0x0000004d004e7202 */ /* 0x000fe40000000f00 */
[----:B------:R-:W-:Y:S01]  /*10680*/  MOV R125, R100 ;  /* 0x00000064007d7202 */ /* 0x000fe20000000f00 */
[----:B------:R-:W-:Y:S01]  /*10690*/  IMAD.MOV.U32 R100, RZ, RZ, R96 ;  /* 0x000000ffff647224 */ /* 0x000fe200078e0060 */
[----:B------:R-:W-:-:S02]  /*106a0*/  MOV R77, R115 ;  /* 0x00000073004d7202 */ /* 0x000fc40000000f00 */
[----:B------:R-:W-:Y:S02]  /*106b0*/  MOV R124, R70 ;  /* 0x00000046007c7202 */ /* 0x000fe40000000f00 */
[----:B------:R-:W-:Y:S01]  /*106c0*/  MOV R114, R69 ;  /* 0x0000004500727202 */ /* 0x000fe20000000f00 */
[----:B--2---:R-:W-:Y:S02]  /*106d0*/  FFMA.FTZ R84, R84, R4, R6 ;  /* 0x0000000454547223 */ /* 0x004fe40000010006 */
[----:B------:R-:W-:Y:S01]  /*106e0*/  FFMA.FTZ R4, R134, c[0x0][0x23c], -R2 ;  /* 0x00008f0086047a23 */ /* 0x000fe20000010802 */
[----:B------:R-:W-:Y:S02]  /*106f0*/  MOV R134, R119 ;  /* 0x0000007700867202 */ /* 0x000fe40000000f00 */
[----:B------:R-:W-:Y:S02]  /*10700*/  MOV R119, R71 ;  /* 0x0000004700777202 */ /* 0x000fe40000000f00 */
[----:B------:R-:W-:-:S02]  /*10710*/  MOV R71, R19 ;  /* 0x0000001300477202 */ /* 0x000fc40000000f00 */
[----:B------:R-:W1:Y:S01]  /*10720*/  LDSM.16.MT88.4 R16, [R221+0xc000] ;  /* 0x00c00000dd10783b */ /* 0x000e620000004200 */
[----:B------:R2:W-:Y:S02]  /*10730*/  MUFU.EX2 R131, R4 ;  /* 0x0000000400837308 */ /* 0x0005e40000000800 */
[----:B--2---:R-:W-:-:S06]  /*10740*/  FFMA.FTZ R4, R87, c[0x0][0x23c], -R0 ;  /* 0x00008f0057047a23 */ /* 0x004fcc0000010800 */
[----:B------:R2:W3:Y:S02]  /*10750*/  MUFU.EX2 R87, R4 ;  /* 0x0000000400577308 */ /* 0x0004e40000000800 */
[----:B--2---:R-:W-:-:S06]  /*10760*/  FFMA.FTZ R4, R108, c[0x0][0x23c], -R0 ;  /* 0x00008f006c047a23 */ /* 0x004fcc0000010800 */
[----:B------:R2:W-:Y:S01]  /*10770*/  MUFU.EX2 R104, R4 ;  /* 0x0000000400687308 */ /* 0x0005e20000000800 */
[----:B------:R-:W-:Y:S01]  /*10780*/  IMAD.MOV.U32 R108, RZ, RZ, R10 ;  /* 0x000000ffff6c7224 */ /* 0x000fe200078e000a */
[----:B------:R-:W-:Y:S01]  /*10790*/  F2FP.PACK_AB R10, R227, R105 ;  /* 0x00000069e30a723e */ /* 0x000fe200000000ff */
[----:B--2---:R-:W-:-:S05]  /*107a0*/  FFMA.FTZ R4, R132, c[0x0][0x23c], -R0 ;  /* 0x00008f0084047a23 */ /* 0x004fca0000010800 */
[----:B------:R2:W4:Y:S01]  /*107b0*/  MUFU.EX2 R107, R4 ;  /* 0x00000004006b7308 */ /* 0x0005220000000800 */
[----:B------:R-:W-:Y:S02]  /*107c0*/  MOV R115, R71 ;  /* 0x0000004700737202 */ /* 0x000fe40000000f00 */
[----:B------:R-:W-:Y:S02]  /*107d0*/  MOV R96, R68 ;  /* 0x0000004400607202 */ /* 0x000fe40000000f00 */
[----:B-1----:R-:W-:Y:S01]  /*107e0*/  HMMA.16816.F32 R68, R8, R16, R148 ;  /* 0x000000100844723c */ /* 0x002fe20000001894 */
[----:B---3--:R-:W-:-:S06]  /*107f0*/  F2FP.PACK_AB R5, R87, R6 ;  /* 0x000000065705723e */ /* 0x008fcc00000000ff */
[----:B------:R-:W-:Y:S02]  /*10800*/  MOV R148, R106 ;  /* 0x0000006a00947202 */ /* 0x000fe40000000f00 */
[----:B--2---:R-:W-:Y:S02]  /*10810*/  F2FP.PACK_AB R4, R137, R7 ;  /* 0x000000078904723e */ /* 0x004fe400000000ff */
[----:B------:R-:W-:Y:S02]  /*10820*/  F2FP.PACK_AB R6, R148, R131 ;  /* 0x000000839406723e */ /* 0x000fe400000000ff */
[----:B----4-:R-:W-:Y:S01]  /*10830*/  F2FP.PACK_AB R7, R107, R104 ;  /* 0x000000686b07723e */ /* 0x010fe200000000ff */
        /* <DEDUP_REMOVED lines=13> */
[----:B------:R-:W-:Y:S01]  /*10910*/  HMMA.16816.F32 R44, R8, R18, R44 ;  /* 0x00000012082c723c */ /* 0x000fe2000000182c */
[----:B------:R-:W1:Y:S01]  /*10920*/  LDSM.16.MT88.4 R16, [R223+0xc000] ;  /* 0x00c00000df10783b */ /* 0x000e620000004200 */
        /* <DEDUP_REMOVED lines=11> */
[----:B------:R-:W-:Y:S02]  /*109e0*/  MOV R125, R102 ;  /* 0x00000066007d7202 */ /* 0x000fe40000000f00 */
[----:B------:R-:W-:Y:S02]  /*109f0*/  MOV R130, R101 ;  /* 0x0000006500827202 */ /* 0x000fe40000000f00 */
[----:B------:R-:W-:Y:S01]  /*10a00*/  MOV R150, R121 ;  /* 0x0000007900967202 */ /* 0x000fe20000000f00 */
[----:B-1----:R-:W-:Y:S07]  /*10a10*/  HMMA.16816.F32 R132, R8, R16, R196 ;  /* 0x000000100884723c */ /* 0x002fee00000018c4 */
[----:B------:R-:W-:-:S02]  /*10a20*/  MOV R198, R96 ;  /* 0x0000006000c67202 */ /* 0x000fc40000000f00 */
[----:B------:R-:W-:Y:S01]  /*10a30*/  HMMA.16816.F32 R96, R4, R18, R204 ;  /* 0x000000120460723c */ /* 0x000fe200000018cc */
[----:B------:R-:W-:-:S06]  /*10a40*/  MOV R199, R100 ;  /* 0x0000006400c77202 */ /* 0x000fcc0000000f00 */
[----:B------:R-:W-:Y:S01]  /*10a50*/  MOV R204, R123 ;  /* 0x0000007b00cc7202 */ /* 0x000fe20000000f00 */
[----:B------:R-:W-:Y:S01]  /*10a60*/  IMAD.MOV.U32 R206, RZ, RZ, R122 ;  /* 0x000000ffffce7224 */ /* 0x000fe200078e007a */
[----:B------:R-:W-:Y:S01]  /*10a70*/  MOV R207, R120 ;  /* 0x0000007800cf7202 */ /* 0x000fe20000000f00 */
[----:B------:R-:W-:Y:S08]  /*10a80*/  HMMA.16816.F32 R100, R4, R16, R192 ;  /* 0x000000100464723c */ /* 0x000ff000000018c0 */
[----:B------:R-:W-:Y:S01]  /*10a90*/  HMMA.16816.F32 R120, R8, R18, R200 ;  /* 0x000000120878723c */ /* 0x000fe200000018c8 */
[----:B------:R-:W1:Y:S06]  /*10aa0*/  LDSM.16.MT88.4 R16, [R221+0xe000] ;  /* 0x00e00000dd10783b */ /* 0x000e6c0000004200 */
[----:B------:R-:W-:Y:S01]  /*10ab0*/  MOV R200, R119 ;  /* 0x0000007700c87202 */ /* 0x000fe20000000f00 */
[----:B------:R-:W-:Y:S01]  /*10ac0*/  IMAD.MOV.U32 R203, RZ, RZ, R116 ;  /* 0x000000ffffcb7224 */ /* 0x000fe200078e0074 */
[----:B------:R-:W-:-:S02]  /*10ad0*/  MOV R201, R118 ;  /* 0x0000007600c97202 */ /* 0x000fc40000000f00 */
        /* <DEDUP_REMOVED lines=27> */
[----:B-1----:R-:W-:Y:S01]  /*10c90*/  FFMA.FTZ R4, R201, c[0x0][0x23c], -R12 ;  /* 0x00008f00c9047a23 */ /* 0x002fe2000001080c */
[----:B------:R-:W-:-:S05]  /*10ca0*/  MOV R201, R202 ;  /* 0x000000ca00c97202 */ /* 0x000fca0000000f00 */
[----:B------:R1:W-:Y:S01]  /*10cb0*/  MUFU.EX2 R88, R4 ;  /* 0x0000000400587308 */ /* 0x0003e20000000800 */
[----:B------:R-:W-:Y:S01]  /*10cc0*/  MOV R202, R204 ;  /* 0x000000cc00ca7202 */ /* 0x000fe20000000f00 */
[----:B-1----:R-:W-:-:S06]  /*10cd0*/  FFMA.FTZ R4, R201, c[0x0][0x23c], -R12 ;  /* 0x00008f00c9047a23 */ /* 0x002fcc000001080c */
[----:B------:R1:W-:Y:S01]  /*10ce0*/  MUFU.EX2 R5, R4 ;  /* 0x0000000400057308 */ /* 0x0003e20000000800 */
[----:B------:R-:W-:Y:S01]  /*10cf0*/  MOV R204, R205 ;  /* 0x000000cd00cc7202 */ /* 0x000fe20000000f00 */
[----:B-1----:R-:W-:Y:S01]  /*10d00*/  FFMA.FTZ R4, R203, c[0x0][0x23c], -R12 ;  /* 0x00008f00cb047a23 */ /* 0x002fe2000001080c */
[----:B------:R-:W-:-:S05]  /*10d10*/  MOV R203, R207 ;  /* 0x000000cf00cb7202 */ /* 0x000fca0000000f00 */
[----:B------:R1:W-:Y:S02]  /*10d20*/  MUFU.EX2 R207, R4 ;  /* 0x0000000400cf7308 */ /* 0x0003e40000000800 */
[----:B-1----:R-:W-:-:S06]  /*10d30*/  FFMA.FTZ R4, R202, c[0x0][0x23c], -R3 ;  /* 0x00008f00ca047a23 */ /* 0x002fcc0000010803 */
[----:B------:R1:W-:Y:S01]  /*10d40*/  MUFU.EX2 R92, R4 ;  /* 0x00000004005c7308 */ /* 0x0003e20000000800 */
[----:B------:R-:W-:Y:S01]  /*10d50*/  IMAD.MOV.U32 R205, RZ, RZ, R198 ;  /* 0x000000ffffcd7224 */ /* 0x000fe200078e00c6 */
[----:B------:R-:W-:Y:S01]  /*10d60*/  MOV R198, R199 ;  /* 0x000000c700c67202 */ /* 0x000fe20000000f00 */
[----:B-1----:R-:W-:-:S05]  /*10d70*/  FFMA.FTZ R4, R203, c[0x0][0x23c], -R3 ;  /* 0x00008f00cb047a23 */ /* 0x002fca0000010803 */
[----:B------:R1:W-:Y:S01]  /*10d80*/  MUFU.EX2 R91, R4 ;  /* 0x00000004005b7308 */ /* 0x0003e20000000800 */
[----:B------:R-:W-:Y:S02]  /*10d90*/  MOV R199, R148 ;  /* 0x0000009400c77202 */ /* 0x000fe40000000f00 */
[----:B------:R-:W-:Y:S01]  /*10da0*/  MOV R148, R149 ;  /* 0x0000009500947202 */ /* 0x000fe20000000f00 */
[----:B------:R-:W-:Y:S02]  /*10db0*/  IMAD.MOV.U32 R149, RZ, RZ, R151 ;  /* 0x000000ffff957224 */ /* 0x000fe400078e0097 */
[----:B-1----:R-:W-:-:S04]  /*10dc0*/  FFMA.FTZ R4, R109, c[0x0][0x23c], -R3 ;  /* 0x00008f006d047a23 */ /* 0x002fc80000010803 */
[----:B------:R1:W-:Y:S01]  /*10dd0*/  MUFU.EX2 R109, R4 ;  /* 0x00000004006d7308 */ /* 0x0003e20000000800 */
[----:B------:R-:W-:Y:S01]  /*10de0*/  MOV R201, R198 ;  /* 0x000000c600c97202 */ /* 0x000fe20000000f00 */
[----:B------:R-:W-:Y:S01]  /*10df0*/  IMAD.MOV.U32 R198, RZ, RZ, R199 ;  /* 0x000000ffffc67224 */ /* 0x000fe200078e00c7 */
[----:B------:R-:W-:Y:S01]  /*10e00*/  MOV R199, R149 ;  /* 0x0000009500c77202 */ /* 0x000fe20000000f00 */
[----:B-1----:R-:W-:-:S04]  /*10e10*/  FFMA.FTZ R4, R204, c[0x0][0x23c], -R3 ;  /* 0x00008f00cc047a23 */ /* 0x002fc80000010803 */
[----:B------:R1:W2:Y:S01]  /*10e20*/  MUFU.EX2 R6, R4 ;  /* 0x0000000400067308 */ /* 0x0002a20000000800 */
[----:B------:R-:W-:Y:S02]  /*10e30*/  MOV R204, R205 ;  /* 0x000000cd00cc7202 */ /* 0x000fe40000000f00 */
[----:B------:R-:W-:Y:S01]  /*10e40*/  MOV R203, R148 ;  /* 0x0000009400cb7202 */ /* 0x000fe20000000f00 */
[----:B------:R-:W-:Y:S01]  /*10e50*/  IMAD.MOV.U32 R149, RZ, RZ, R226 ;  /* 0x000000ffff957224 */ /* 0x000fe200078e00e2 */
[----:B------:R-:W-:Y:S01]  /*10e60*/  MOV R148, R150 ;  /* 0x0000009600947202 */ /* 0x000fe20000000f00 */
[----:B-1----:R-:W-:-:S04]  /*10e70*/  FFMA.FTZ R4, R206, c[0x0][0x23c], -R2 ;  /* 0x00008f00ce047a23 */ /* 0x002fc80000010802 */
[----:B------:R1:W-:Y:S01]  /*10e80*/  MUFU.EX2 R89, R4 ;  /* 0x0000000400597308 */ /* 0x0003e20000000800 */
[----:B------:R-:W-:Y:S01]  /*10e90*/  IMAD.MOV.U32 R205, RZ, RZ, R197 ;  /* 0x000000ffffcd7224 */ /* 0x000fe200078e00c5 */
[----:B------:R-:W-:Y:S01]  /*10ea0*/  MOV R150, R225 ;  /* 0x000000e100967202 */ /* 0x000fe20000000f00 */
[--C-:B------:R-:W-:Y:S01]  /*10eb0*/  FFMA.FTZ R62, R199, c[0x0][0x23c], -R2.reuse ;  /* 0x00008f00c73e7a23 */ /* 0x100fe20000010802 */
[----:B------:R-:W-:Y:S02]  /*10ec0*/  MOV R197, R126 ;  /* 0x0000007e00c57202 */ /* 0x000fe40000000f00 */
[----:B------:R-:W-:Y:S01]  /*10ed0*/  MOV R199, R148 ;  /* 0x0000009400c77202 */ /* 0x000fe20000000f00 */
[----:B------:R-:W-:Y:S02]  /*10ee0*/  IMAD.MOV.U32 R148, RZ, RZ, R149 ;  /* 0x000000ffff947224 */ /* 0x000fe400078e0095 */
[----:B-1----:R-:W-:-:S04]  /*10ef0*/  FFMA.FTZ R4, R196, c[0x0][0x23c], -R2 ;  /* 0x00008f00c4047a23 */ /* 0x002fc80000010802 */
[----:B------:R1:W3:Y:S01]  /*10f00*/  MUFU.EX2 R95, R4 ;  /* 0x00000004005f7308 */ /* 0x0002e20000000800 */
        /* <DEDUP_REMOVED lines=9> */
[--C-:B------:R-:W-:Y:S02]  /*10fa0*/  FFMA.FTZ R239, R209, c[0x0][0x23c], -R12.reuse ;  /* 0x00008f00d1ef7a23 */ /* 0x100fe4000001080c */
[----:B------:R1:W-:Y:S01]  /*10fb0*/  MUFU.EX2 R225, R4 ;  /* 0x0000000400e17308 */ /* 0x0003e20000000800 */
[--C-:B------:R-:W-:Y:S02]  /*10fc0*/  FFMA.FTZ R217, R139, c[0x0][0x23c], -R12.reuse ;  /* 0x00008f008bd97a23 */ /* 0x100fe4000001080c */
[----:B------:R-:W-:Y:S02]  /*10fd0*/  FFMA.FTZ R226, R13, c[0x0][0x23c], -R12 ;  /* 0x00008f000de27a23 */ /* 0x000fe4000001080c */
[--C-:B------:R-:W-:Y:S02]  /*10fe0*/  FFMA.FTZ R200, R14, c[0x0][0x23c], -R3.reuse ;  /* 0x00008f000ec87a23 */ /* 0x100fe40000010803 */
[----:B------:R-:W4:Y:S01]  /*10ff0*/  LDSM.16.MT88.4 R12, [R221+0xc800] ;  /* 0x00c80000dd0c783b */ /* 0x000f220000004200 */
[--C-:B------:R-:W-:Y:S01]  /*11000*/  FFMA.FTZ R124, R124, c[0x0][0x23c], -R3.reuse ;  /* 0x00008f007c7c7a23 */ /* 0x100fe20000010803 */
[----:B------:R-:W-:Y:S01]  /*11010*/  MOV R204, R196 ;  /* 0x000000c400cc7202 */ /* 0x000fe20000000f00 */
[----:B------:R-:W-:-:S02]  /*11020*/  FFMA.FTZ R115, R115, c[0x0][0x23c], -R3 ;  /* 0x00008f0073737a23 */ /* 0x000fc40000010803 */
[--C-:B------:R-:W-:Y:S02]  /*11030*/  FFMA.FTZ R114, R114, c[0x0][0x23c], -R3.reuse ;  /* 0x00008f0072727a23 */ /* 0x100fe40000010803 */
[----:B-1----:R-:W-:Y:S01]  /*11040*/  FFMA.FTZ R4, R205, c[0x0][0x23c], -R2 ;  /* 0x00008f00cd047a23 */ /* 0x002fe20000010802 */
[----:B------:R-:W-:Y:S02]  /*11050*/  MOV R205, R197 ;  /* 0x000000c500cd7202 */ /* 0x000fe40000000f00 */
[----:B------:R-:W-:Y:S01]  /*11060*/  MOV R197, R125 ;  /* 0x0000007d00c57202 */ /* 0x000fe20000000f00 */
[--C-:B------:R-:W-:Y:S01]  /*11070*/  FFMA.FTZ R214, R214, c[0x0][0x23c], -R3.reuse ;  /* 0x00008f00d6d67a23 */ /* 0x100fe20000010803 */
[----:B------:R-:W-:Y:S01]  /*11080*/  MOV R125, R113 ;  /* 0x00000071007d7202 */ /* 0x000fe20000000f00 */
[--C-:B------:R-:W-:Y:S02]  /*11090*/  FFMA.FTZ R113, R218, c[0x0][0x23c], -R3.reuse ;  /* 0x00008f00da717a23 */ /* 0x100fe40000010803 */
[----:B------:R-:W-:-:S02]  /*110a0*/  FFMA.FTZ R210, R210, c[0x0][0x23c], -R3 ;  /* 0x00008f00d2d27a23 */ /* 0x000fc40000010803 */
[----:B------:R-:W-:Y:S02]  /*110b0*/  FFMA.FTZ R202, R141, c[0x0][0x23c], -R3 ;  /* 0x00008f008dca7a23 */ /* 0x000fe40000010803 */
[----:B------:R-:W-:Y:S02]  /*110c0*/  FFMA.FTZ R3, R201, c[0x0][0x23c], -R0 ;  /* 0x00008f00c9037a23 */ /* 0x000fe40000010800 */
[----:B------:R-:W-:Y:S02]  /*110d0*/  IMAD.MOV.U32 R196, RZ, RZ, R106 ;  /* 0x000000ffffc47224 */ /* 0x000fe400078e006a */
[----:B------:R1:W-:Y:S01]  /*110e0*/  MUFU.EX2 R90, R3 ;  /* 0x00000003005a7308 */ /* 0x0003e20000000800 */
[--C-:B------:R-:W-:Y:S02]  /*110f0*/  FFMA.FTZ R212, R211, c[0x0][0x23c], -R2.reuse ;  /* 0x00008f00d3d47a23 */ /* 0x100fe40000010802 */
[--C-:B------:R-:W-:Y:S02]  /*11100*/  FFMA.FTZ R112, R112, c[0x0][0x23c], -R2.reuse ;  /* 0x00008f0070707a23 */ /* 0x100fe40000010802 */
[----:B------:R-:W-:-:S02]  /*11110*/  FFMA.FTZ R63, R203, c[0x0][0x23c], -R2 ;  /* 0x00008f00cb3f7a23 */ /* 0x000fc40000010802 */
[--C-:B------:R-:W-:Y:S02]  /*11120*/  FFMA.FTZ R61, R219, c[0x0][0x23c], -R2.reuse ;  /* 0x00008f00db3d7a23 */ /* 0x100fe40000010802 */
[--C-:B------:R-:W-:Y:S02]  /*11130*/  FFMA.FTZ R215, R215, c[0x0][0x23c], -R2.reuse ;  /* 0x00008f00d7d77a23 */ /* 0x100fe40000010802 */
[----:B------:R-:W-:Y:S02]  /*11140*/  FFMA.FTZ R211, R143, c[0x0][0x23c], -R2 ;  /* 0x00008f008fd37a23 */ /* 0x000fe40000010802 */
[----:B-1----:R-:W-:Y:S02]  /*11150*/  FFMA.FTZ R3, R204, c[0x0][0x23c], -R0 ;  /* 0x00008f00cc037a23 */ /* 0x002fe40000010800 */
[----:B------:R-:W-:Y:S02]  /*11160*/  FFMA.FTZ R209, R138, c[0x0][0x23c], -R2 ;  /* 0x00008f008ad17a23 */ /* 0x000fe40000010802 */
[----:B------:R1:W-:Y:S01]  /*11170*/  MUFU.EX2 R94, R3 ;  /* 0x00000003005e7308 */ /* 0x0003e20000000800 */
[----:B------:R-:W-:-:S02]  /*11180*/  FFMA.FTZ R2, R196, c[0x0][0x23c], -R0 ;  /* 0x00008f00c4027a23 */ /* 0x000fc40000010800 */
[----:B------:R-:W-:Y:S02]  /*11190*/  FFMA.FTZ R60, R197, c[0x0][0x23c], -R0 ;  /* 0x00008f00c53c7a23 */ /* 0x000fe40000010800 */
[----:B------:R-:W-:-:S03]  /*111a0*/  IMAD.MOV.U32 R197, RZ, RZ, R220 ;  /* 0x000000ffffc57224 */ /* 0x000fc600078e00dc */
[----:B------:R3:W2:Y:S01]  /*111b0*/  MUFU.EX2 R106, R4 ;  /* 0x00000004006a7308 */ /* 0x0006a20000000800 */
[----:B-1----:R-:W-:Y:S02]  /*111c0*/  FFMA.FTZ R3, R205, c[0x0][0x23c], -R0 ;  /* 0x00008f00cd037a23 */ /* 0x002fe40000010800 */
[----:B------:R-:W-:-:S05]  /*111d0*/  FADD.FTZ R205, R148, R86 ;  /* 0x0000005694cd7221 */ /* 0x000fca0000010000 */
[----:B------:R-:W-:Y:S08]  /*111e0*/  MUFU.EX2 R220, R3 ;  /* 0x0000000300dc7308 */ /* 0x000ff00000000800 */
[----:B------:R1:W1:Y:S01]  /*111f0*/  MUFU.EX2 R86, R2 ;  /* 0x0000000200567308 */ /* 0x0002620000000800 */
[----:B--2---:R-:W-:Y:S01]  /*11200*/  MOV R219, R6 ;  /* 0x0000000600db7202 */ /* 0x004fe20000000f00 */
[----:B------:R-:W-:Y:S01]  /*11210*/  HMMA.16816.F32 R164, R8, R16, R164 ;  /* 0x0000001008a4723c */ /* 0x000fe200000018a4 */
[----:B---3--:R-:W-:-:S02]  /*11220*/  F2FP.PACK_AB R4, R95, R89 ;  /* 0x000000595f04723e */ /* 0x008fc400000000ff */
[----:B------:R-:W-:Y:S02]  /*11230*/  F2FP.PACK_AB R6, R106, R225 ;  /* 0x000000e16a06723e */ /* 0x000fe400000000ff */
[----:B------:R-:W-:-:S03]  /*11240*/  MOV R151, R227 ;  /* 0x000000e300977202 */ /* 0x000fc60000000f00 */
[----:B------:R-:W-:Y:S01]  /*11250*/  HMMA.16816.F32 R152, R8, R18, R152 ;  /* 0x000000120898723c */ /* 0x000fe20000001898 */
[----:B------:R-:W2:Y:S01]  /*11260*/  LDSM.16.MT88.4 R16, [R222+0xc800] ;  /* 0x00c80000de10783b */ /* 0x000ea20000004200 */
[----:B------:R-:W-:Y:S01]  /*11270*/  MOV R196, R131 ;  /* 0x0000008300c47202 */ /* 0x000fe20000000f00 */
[----:B-1----:R-:W-:-:S04]  /*11280*/  IMAD.MOV.U32 R2, RZ, RZ, R5 ;  /* 0x000000ffff027224 */ /* 0x002fc800078e0005 */
[----:B------:R-:W-:Y:S01]  /*11290*/  F2FP.PACK_AB R8, R88, R93 ;  /* 0x0000005d5808723e */ /* 0x000fe200000000ff */
[--C-:B------:R-:W-:Y:S01]  /*112a0*/  FFMA.FTZ R125, R125, c[0x0][0x23c], -R0.reuse ;  /* 0x00008f007d7d7a23 */ /* 0x100fe20000010800 */
[----:B------:R-:W-:Y:S01]  /*112b0*/  F2FP.PACK_AB R9, R91, R92 ;  /* 0x0000005c5b09723e */ /* 0x000fe200000000ff */
[--C-:B------:R-:W-:Y:S01]  /*112c0*/  FFMA.FTZ R130, R130, c[0x0][0x23c], -R0.reuse ;  /* 0x00008f0082827a23 */ /* 0x100fe20000010800 */
[----:B------:R-:W-:Y:S01]  /*112d0*/  F2FP.PACK_AB R10, R207, R2 ;  /* 0x00000002cf0a723e */ /* 0x000fe200000000ff */
[--C-:B------:R-:W-:Y:S01]  /*112e0*/  FFMA.FTZ R213, R213, c[0x0][0x23c], -R0.reuse ;  /* 0x00008f00d5d57a23 */ /* 0x100fe20000010800 */
[----:B------:R-:W-:Y:S01]  /*112f0*/  F2FP.PACK_AB R11, R219, R109 ;  /* 0x0000006ddb0b723e */ /* 0x000fe200000000ff */
[--C-:B------:R-:W-:Y:S01]  /*11300*/  FFMA.FTZ R208, R208, c[0x0][0x23c], -R0.reuse ;  /* 0x00008f00d0d07a23 */ /* 0x100fe20000010800 */
[----:B------:R-:W-:Y:S02]  /*11310*/  F2FP.PACK_AB R5, R94, R90 ;  /* 0x0000005a5e05723e */ /* 0x000fe400000000ff */
[----:B------:R-:W-:Y:S01]  /*11320*/  F2FP.PACK_AB R7, R86, R220 ;  /* 0x000000dc5607723e */ /* 0x000fe200000000ff */
[--C-:B------:R-:W-:Y:S01]  /*11330*/  FFMA.FTZ R131, R216, c[0x0][0x23c], -R0.reuse ;  /* 0x00008f00d8837a23 */ /* 0x100fe20000010800 */
[----:B------:R-:W-:Y:S01]  /*11340*/  MOV R216, R198 ;  /* 0x000000c600d87202 */ /* 0x000fe20000000f00 */
[----:B------:R-:W-:-:S02]  /*11350*/  FFMA.FTZ R201, R142, c[0x0][0x23c], -R0 ;  /* 0x00008f008ec97a23 */ /* 0x000fc40000010800 */
[----:B------:R-:W-:Y:S01]  /*11360*/  FFMA.FTZ R203, R140, c[0x0][0x23c], -R0 ;  /* 0x00008f008ccb7a23 */ /* 0x000fe20000010800 */
[----:B------:R-:W-:Y:S01]  /*11370*/  MOV R218, R149 ;  /* 0x0000009500da7202 */ /* 0x000fe20000000f00 */
[----:B------:R-:W-:Y:S01]  /*11380*/  FADD.FTZ R0, R199, R136 ;  /* 0x00000088c7007221 */ /* 0x000fe20000010000 */
[----:B------:R-:W-:Y:S01]  /*11390*/  MOV R199, R150 ;  /* 0x0000009600c77202 */ /* 0x000fe20000000f00 */
[-C--:B----4-:R-:W-:Y:S01]  /*113a0*/  HMMA.16816.F32 R144, R4, R12.reuse, R144 ;  /* 0x0000000c0490723c */ /* 0x090fe20000001890 */
[----:B------:R-:W-:Y:S01]  /*113b0*/  MOV R198, R151 ;  /* 0x0000009700c67202 */ /* 0x000fe20000000f00 */
[----:B------:R-:W-:Y:S01]  /*113c0*/  FADD.FTZ R204, R137, R85 ;  /* 0x0000005589cc7221 */ /* 0x000fe20000010000 */
[----:B------:R-:W-:Y:S01]  /*113d0*/  MUFU.EX2 R127, R127 ;  /* 0x0000007f007f7308 */ /* 0x000fe20000000800 */
[----:B------:R-:W-:Y:S01]  /*113e0*/  FADD.FTZ R3, R87, R84 ;  /* 0x0000005457037221 */ /* 0x000fe20000010000 */
[----:B------:R1:W5:Y:S03]  /*113f0*/  LDL.LU R227, [R1+0xb4] ;  /* 0x0000b40001e37983 */ /* 0x0003660000300800 */
[----:B------:R-:W-:Y:S08]  /*11400*/  HMMA.16816.F32 R148, R8, R12, R68 ;  /* 0x0000000c0894723c */ /* 0x000ff00000001844 */
[-C--:B------:R-:W-:Y:S08]  /*11410*/  HMMA.16816.F32 R156, R4, R14.reuse, R156 ;  /* 0x0000000e049c723c */ /* 0x080ff0000000189c */
[----:B------:R-:W-:Y:S01]  /*11420*/  HMMA.16816.F32 R140, R8, R14, R56 ;  /* 0x0000000e088c723c */ /* 0x000fe20000001838 */
[----:B------:R-:W3:Y:S01]  /*11430*/  LDSM.16.MT88.4 R12, [R224+0xc800] ;  /* 0x00c80000e00c783b */ /* 0x000ee20000004200 */
[----:B------:R-:W-:Y:S01]  /*11440*/  MOV R71, R111 ;  /* 0x0000006f00477202 */ /* 0x000fe20000000f00 */
[----:B------:R-:W-:Y:S01]  /*11450*/  IMAD.MOV.U32 R70, RZ, RZ, R110 ;  /* 0x000000ffff467224 */ /* 0x000fe200078e006e */
[----:B------:R-:W-:-:S04]  /*11460*/  MOV R69, R109 ;  /* 0x0000006d00457202 */ /* 0x000fc80000000f00 */
[----:B--2---:R-:W-:Y:S01]  /*11470*/  HMMA.16816.F32 R136, R8, R16, R64 ;  /* 0x000000100888723c */ /* 0x004fe20000001840 */
[----:B------:R-:W-:-:S06]  /*11480*/  MOV R68, R107 ;  /* 0x0000006b00447202 */ /* 0x000fcc0000000f00 */
[----:B------:R-:W-:Y:S01]  /*11490*/  IMAD.MOV.U32 R66, RZ, RZ, R207 ;  /* 0x000000ffff427224 */ /* 0x000fe200078e00cf */
[----:B------:R-:W-:Y:S01]  /*114a0*/  MOV R207, R108 ;  /* 0x0000006c00cf7202 */ /* 0x000fe20000000f00 */
[----:B------:R-:W-:Y:S01]  /*114b0*/  HMMA.16816.F32 R160, R4, R16, R160 ;  /* 0x0000001004a0723c */ /* 0x000fe200000018a0 */
[----:B------:R-:W-:Y:S01]  /*114c0*/  MOV R67, R216 ;  /* 0x000000d800437202 */ /* 0x000fe20000000f00 */
[----:B------:R-:W-:Y:S01]  /*114d0*/  IMAD.MOV.U32 R57, RZ, RZ, R106 ;  /* 0x000000ffff397224 */ /* 0x000fe200078e006a */
[----:B------:R-:W-:Y:S01]  /*114e0*/  MOV R56, R86 ;  /* 0x0000005600387202 */ /* 0x000fe20000000f00 */
[----:B------:R-:W-:-:S04]  /*114f0*/  IMAD.MOV.U32 R216, RZ, RZ, R105 ;  /* 0x000000ffffd87224 */ /* 0x000fc800078e0069 */
[-C--:B------:R-:W-:Y:S08]  /*11500*/  HMMA.16816.F32 R172, R4, R18.reuse, R172 ;  /* 0x0000001204ac723c */ /* 0x080ff000000018ac */
[----:B------:R-:W-:Y:S01]  /*11510*/  HMMA.16816.F32 R108, R8, R18, R52 ;  /* 0x00000012086c723c */ /* 0x000fe20000001834 */
[----:B------:R-:W2:Y:S06]  /*11520*/  LDSM.16.MT88.4 R16, [R223+0xc800] ;  /* 0x00c80000df10783b */ /* 0x000eac0000004200 */
[----:B------:R-:W-:Y:S01]  /*11530*/  MOV R52, R104 ;  /* 0x0000006800347202 */ /* 0x000fe20000000f00 */
[-C--:B---3--:R-:W-:Y:S08]  /*11540*/  HMMA.16816.F32 R176, R4, R12.reuse, R176 ;  /* 0x0000000c04b0723c */ /* 0x088ff000000018b0 */
[----:B------:R-:W-:Y:S08]  /*11550*/  HMMA.16816.F32 R104, R8, R12, R48 ;  /* 0x0000000c0868723c */ /* 0x000ff00000001830 */
[-C--:B------:R-:W-:Y:S08]  /*11560*/  HMMA.16816.F32 R188, R4, R14.reuse, R188 ;  /* 0x0000000e04bc723c */ /* 0x080ff000000018bc */
[----:B------:R-:W-:Y:S01]  /*11570*/  HMMA.16816.F32 R84, R8, R14, R44 ;  /* 0x0000000e0854723c */ /* 0x000fe2000000182c */
[----:B------:R-:W3:Y:S01]  /*11580*/  LDSM.16.MT88.4 R12, [R221+0xe800] ;  /* 0x00e80000dd0c783b */ /* 0x000ee20000004200 */
[----:B------:R-:W-:Y:S01]  /*11590*/  MOV R65, R196 ;  /* 0x000000c400417202 */ /* 0x000fe20000000f00 */
[----:B------:R-:W-:Y:S01]  /*115a0*/  IMAD.MOV.U32 R50, RZ, RZ, R199 ;  /* 0x000000ffff327224 */ /* 0x000fe200078e00c7 */
[----:B------:R-:W-:-:S02]  /*115b0*/  MOV R64, R197 ;  /* 0x000000c500407202 */ /* 0x000fc40000000f00 */
[----:B------:R-:W-:Y:S02]  /*115c0*/  MOV R51, R198 ;  /* 0x000000c600337202 */ /* 0x000fe40000000f00 */
[----:B--2---:R-:W-:Y:S01]  /*115d0*/  HMMA.16816.F32 R196, R8, R16, R132 ;  /* 0x0000001008c4723c */ /* 0x004fe20000001884 */
[----:B------:R-:W-:Y:S01]  /*115e0*/  MOV R58, R95 ;  /* 0x0000005f003a7202 */ /* 0x000fe20000000f00 */
[----:B------:R-:W-:Y:S01]  /*115f0*/  IMAD.MOV.U32 R55, RZ, RZ, R91 ;  /* 0x000000ffff377224 */ /* 0x000fe200078e005b */
[----:B------:R-:W-:Y:S02]  /*11600*/  MOV R59, R94 ;  /* 0x0000005e003b7202 */ /* 0x000fe40000000f00 */
[----:B------:R-:W-:-:S03]  /*11610*/  MOV R53, R93 ;  /* 0x0000005d00357202 */ /* 0x000fc60000000f00 */
        /* <DEDUP_REMOVED lines=8> */
[-C--:B---3--:R-:W-:Y:S08]  /*116a0*/  HMMA.16816.F32 R116, R8, R12.reuse, R116 ;  /* 0x0000000c0874723c */ /* 0x088ff00000001874 */
[C---:B------:R-:W-:Y:S08]  /*116b0*/  HMMA.16816.F32 R92, R4.reuse, R12, R72 ;  /* 0x0000000c045c723c */ /* 0x040ff00000001848 */
[-C--:B------:R-:W-:Y:S08]  /*116c0*/  HMMA.16816.F32 R88, R4, R14.reuse, R36 ;  /* 0x0000000e0458723c */ /* 0x080ff00000001824 */
[----:B------:R-:W-:Y:S01]  /*116d0*/  HMMA.16816.F32 R120, R8, R14, R20 ;  /* 0x0000000e0878723c */ /* 0x000fe20000001814 */
[----:B------:R-:W3:Y:S04]  /*116e0*/  LDSM.16.MT88.4 R12, [R223+0xe800] ;  /* 0x00e80000df0c783b */ /* 0x000ee80000004200 */
[----:B------:R-:W4:Y:S03]  /*116f0*/  LDSM.16.MT88.4 R20, [R222+0xe800] ;  /* 0x00e80000de14783b */ /* 0x000f260000004200 */
[----:B--2---:R-:W-:Y:S07]  /*11700*/  HMMA.16816.F32 R72, R4, R16, R32 ;  /* 0x000000100448723c */ /* 0x004fee0000001820 */
[----:B------:R-:W-:Y:S01]  /*11710*/  MOV R32, R68 ;  /* 0x0000004400207202 */ /* 0x000fe20000000f00 */
[----:B------:R-:W-:Y:S01]  /*11720*/  IMAD.MOV.U32 R34, RZ, RZ, R70 ;  /* 0x000000ffff227224 */ /* 0x000fe200078e0046 */
[----:B------:R-:W-:-:S02]  /*11730*/  MOV R33, R69 ;  /* 0x0000004500217202 */ /* 0x000fc40000000f00 */
[----:B------:R-:W-:Y:S02]  /*11740*/  MOV R35, R71 ;  /* 0x0000004700237202 */ /* 0x000fe40000000f00 */
[----:B------:R-:W-:Y:S07]  /*11750*/  HMMA.16816.F32 R68, R4, R18, R28 ;  /* 0x000000120444723c */ /* 0x000fee000000181c */
[----:B------:R-:W-:Y:S01]  /*11760*/  MOV R28, R64 ;  /* 0x00000040001c7202 */ /* 0x000fe20000000f00 */
[----:B------:R-:W-:Y:S01]  /*11770*/  IMAD.MOV.U32 R30, RZ, RZ, R66 ;  /* 0x000000ffff1e7224 */ /* 0x000fe200078e0042 */
[----:B------:R-:W-:-:S02]  /*11780*/  MOV R29, R65 ;  /* 0x00000041001d7202 */ /* 0x000fc40000000f00 */
[----:B------:R-:W-:Y:S01]  /*11790*/  MOV R31, R67 ;  /* 0x00000043001f7202 */ /* 0x000fe20000000f00 */
[----:B------:R-:W-:Y:S01]  /*117a0*/  IMAD.MOV.U32 R37, RZ, RZ, R49 ;  /* 0x000000ffff257224 */ /* 0x000fe200078e0031 */
[----:B------:R-:W-:Y:S01]  /*117b0*/  MOV R39, R47 ;  /* 0x0000002f00277202 */ /* 0x000fe20000000f00 */
[----:B---3--:R-:W-:Y:S01]  /*117c0*/  HMMA.16816.F32 R64, R4, R12, R40 ;  /* 0x0000000c0440723c */ /* 0x008fe20000001828 */
[----:B------:R-:W-:-:S06]  /*117d0*/  MOV R38, R48 ;  /* 0x0000003000267202 */ /* 0x000fcc0000000f00 */
[----:B------:R-:W-:Y:S01]  /*117e0*/  MOV R40, R56 ;  /* 0x0000003800287202 */ /* 0x000fe20000000f00 */
[----:B------:R-:W-:Y:S01]  /*117f0*/  IMAD.MOV.U32 R42, RZ, RZ, R58 ;  /* 0x000000ffff2a7224 */ /* 0x000fe200078e003a */
[----:B------:R-:W-:Y:S02]  /*11800*/  MOV R41, R57 ;  /* 0x0000003900297202 */ /* 0x000fe40000000f00 */
[----:B------:R-:W-:Y:S01]  /*11810*/  MOV R43, R59 ;  /* 0x0000003b002b7202 */ /* 0x000fe20000000f00 */
[----:B----4-:R-:W-:Y:S01]  /*11820*/  HMMA.16816.F32 R80, R4, R20, R80 ;  /* 0x000000140450723c */ /* 0x010fe20000001850 */
[----:B------:R-:W-:-:S07]  /*11830*/  MOV R36, R50 ;  /* 0x0000003200247202 */ /* 0x000fce0000000f00 */
[C---:B------:R-:W-:Y:S07]  /*11840*/  HMMA.16816.F32 R56, R4.reuse, R14, R24 ;  /* 0x0000000e0438723c */ /* 0x040fee0000001818 */
[----:B------:R-:W-:Y:S01]  /*11850*/  MOV R24, R52 ;  /* 0x0000003400187202 */ /* 0x000fe20000000f00 */
[----:B------:R-:W-:Y:S01]  /*11860*/  HMMA.16816.F32 R76, R4, R22, R76 ;  /* 0x00000016044c723c */ /* 0x000fe2000000184c */
[----:B------:R-:W-:-:S06]  /*11870*/  MOV R27, R55 ;  /* 0x00000037001b7202 */ /* 0x000fcc0000000f00 */
[----:B------:R-:W-:Y:S01]  /*11880*/  MOV R7, R51 ;  /* 0x0000003300077202 */ /* 0x000fe20000000f00 */
[----:B------:R-:W-:Y:S01]  /*11890*/  HMMA.16816.F32 R44, R8, R16, R184 ;  /* 0x00000010082c723c */ /* 0x000fe200000018b8 */
[----:B------:R-:W-:Y:S01]  /*118a0*/  IMAD.MOV.U32 R25, RZ, RZ, R53 ;  /* 0x000000ffff197224 */ /* 0x000fe200078e0035 */
[----:B------:R-:W-:Y:S01]  /*118b0*/  MOV R26, R54 ;  /* 0x00000036001a7202 */ /* 0x000fe20000000f00 */
[----:B------:R2:W-:Y:S01]  /*118c0*/  MUFU.EX2 R184, R114 ;  /* 0x0000007200b87308 */ /* 0x0005e20000000800 */
[----:B------:R-:W-:-:S03]  /*118d0*/  MOV R5, R27 ;  /* 0x0000001b00057202 */ /* 0x000fc60000000f00 */
[----:B------:R-:W-:Y:S01]  /*118e0*/  MOV R17, R7 ;  /* 0x0000000700117202 */ /* 0x000fe20000000f00 */
[----:B------:R-:W-:Y:S01]  /*118f0*/  HMMA.16816.F32 R48, R8, R22, R180 ;  /* 0x000000160830723c */ /* 0x000fe200000018b4 */
[----:B------:R-:W-:Y:S01]  /*11900*/  IMAD.MOV.U32 R16, RZ, RZ, R24 ;  /* 0x000000ffff107224 */ /* 0x000fe200078e0018 */
[----:B------:R-:W-:Y:S01]  /*11910*/  MOV R4, R29 ;  /* 0x0000001d00047202 */ /* 0x000fe20000000f00 */
[----:B------:R-:W-:Y:S01]  /*11920*/  IMAD.MOV.U32 R186, RZ, RZ, R28 ;  /* 0x000000ffffba7224 */ /* 0x000fe200078e001c */
[----:B------:R-:W-:-:S03]  /*11930*/  MOV R24, R30 ;  /* 0x0000001e00187202 */ /* 0x000fc60000000f00 */
[----:B------:R-:W-:Y:S02]  /*11940*/  IMAD.MOV.U32 R183, RZ, RZ, R2 ;  /* 0x000000ffffb77224 */ /* 0x000fe400078e0002 */
[----:B------:R-:W-:Y:S01]  /*11950*/  FADD.FTZ R2, R216, R0 ;  /* 0x00000000d8027221 */ /* 0x000fe20000010000 */
[----:B------:R-:W-:Y:S01]  /*11960*/  HMMA.16816.F32 R52, R8, R20, R192 ;  /* 0x000000140834723c */ /* 0x000fe200000018c0 */
[----:B------:R-:W-:Y:S01]  /*11970*/  MOV R187, R31 ;  /* 0x0000001f00bb7202 */ /* 0x000fe20000000f00 */
[----:B------:R-:W-:Y:S01]  /*11980*/  IMAD.MOV.U32 R180, RZ, RZ, R32 ;  /* 0x000000ffffb47224 */ /* 0x000fe200078e0020 */
[----:B------:R-:W-:Y:S01]  /*11990*/  MOV R181, R33 ;  /* 0x0000002100b57202 */ /* 0x000fe20000000f00 */
[----:B------:R-:W-:Y:S01]  /*119a0*/  IMAD.MOV.U32 R182, RZ, RZ, R36 ;  /* 0x000000ffffb67224 */ /* 0x000fe200078e0024 */
[----:B------:R-:W-:Y:S01]  /*119b0*/  MOV R27, R34 ;  /* 0x00000022001b7202 */ /* 0x000fe20000000f00 */
[----:B------:R-:W-:Y:S01]  /*119c0*/  LDSM.16.MT88.4 R20, [R221+0xd000] ;  /* 0x00d00000dd14783b */ /* 0x000fe20000004200 */
[----:B------:R-:W-:Y:S01]  /*119d0*/  IMAD.MOV.U32 R195, RZ, RZ, R40 ;  /* 0x000000ffffc37224 */ /* 0x000fe200078e0028 */
[----:B------:R-:W-:Y:S01]  /*119e0*/  MOV R194, R41 ;  /* 0x0000002900c27202 */ /* 0x000fe20000000f00 */
[----:B------:R-:W-:Y:S01]  /*119f0*/  FADD.FTZ R3, R16, R3 ;  /* 0x0000000310037221 */ /* 0x000fe20000010000 */
[----:B------:R-:W-:Y:S01]  /*11a00*/  MOV R193, R42 ;  /* 0x0000002a00c17202 */ /* 0x000fe20000000f00 */
[----:B--2---:R-:W-:Y:S01]  /*11a10*/  FADD.FTZ R114, R17, R2 ;  /* 0x0000000211727221 */ /* 0x004fe20000010000 */
[----:B------:R-:W-:-:S02]  /*11a20*/  MOV R192, R43 ;  /* 0x0000002b00c07202 */ /* 0x000fc40000000f00 */
[----:B------:R-:W-:Y:S01]  /*11a30*/  MOV R28, R35 ;  /* 0x00000023001c7202 */ /* 0x000fe20000000f00 */
[----:B------:R-:W-:Y:S01]  /*11a40*/  HMMA.16816.F32 R40, R8, R12, R164 ;  /* 0x0000000c0828723c */ /* 0x000fe200000018a4 */
[----:B------:R-:W-:Y:S02]  /*11a50*/  MOV R29, R37 ;  /* 0x00000025001d7202 */ /* 0x000fe40000000f00 */
[----:B------:R-:W-:Y:S02]  /*11a60*/  MOV R30, R38 ;  /* 0x00000026001e7202 */ /* 0x000fe40000000f00 */
[----:B------:R-:W-:-:S03]  /*11a70*/  MOV R31, R39 ;  /* 0x00000027001f7202 */ /* 0x000fc60000000f00 */
[C---:B------:R-:W-:Y:S01]  /*11a80*/  HMMA.16816.F32 R36, R8.reuse, R18, R168 ;  /* 0x000000120824723c */ /* 0x040fe200000018a8 */
[----:B------:R-:W-:Y:S07]  /*11a90*/  LDSM.16.MT88.4 R16, [R222+0xd000] ;  /* 0x00d00000de10783b */ /* 0x000fee0000004200 */
[----:B------:R-:W-:Y:S01]  /*11aa0*/  HMMA.16816.F32 R32, R8, R14, R152 ;  /* 0x0000000e0820723c */ /* 0x000fe20000001898 */
[----:B------:R-:W2:Y:S01]  /*11ab0*/  LDSM.16.MT88.4 R12, [R224+0xd000] ;  /* 0x00d00000e00c783b */ /* 0x000ea20000004200 */
[----:B------:R-:W-:Y:S01]  /*11ac0*/  MOV R6, R26 ;  /* 0x0000001a00067202 */ /* 0x000fe20000000f00 */
[----:B------:R-:W-:Y:S01]  /*11ad0*/  MUFU.EX2 R185, R129 ;  /* 0x0000008100b97308 */ /* 0x000fe20000000800 */
[----:B------:R-:W-:-:S07]  /*11ae0*/  FADD.FTZ R0, R186, R205 ;  /* 0x000000cdba007221 */ /* 0x000fce0000010000 */
[----:B------:R-:W3:Y:S01]  /*11af0*/  MUFU.EX2 R26, R128 ;  /* 0x00000080001a7308 */ /* 0x000ee20000000800 */
[----:B------:R-:W-:-:S07]  /*11b00*/  MOV R186, R187 ;  /* 0x000000bb00ba7202 */ /* 0x000fce0000000f00 */
[----:B------:R-:W-:Y:S08]  /*11b10*/  MUFU.EX2 R126, R126 ;  /* 0x0000007e007e7308 */ /* 0x000ff00000000800 */
[----:B------:R-:W-:Y:S08]  /*11b20*/  MUFU.EX2 R124, R124 ;  /* 0x0000007c007c7308 */ /* 0x000ff00000000800 */
[----:B------:R-:W4:Y:S08]  /*11b30*/  MUFU.EX2 R153, R115 ;  /* 0x0000007300997308 */ /* 0x000f300000000800 */
        /* <DEDUP_REMOVED lines=11> */
[----:B---3--:R-:W-:Y:S02]  /*11bf0*/  F2FP.PACK_AB R8, R26, R185 ;  /* 0x000000b91a08723e */ /* 0x008fe400000000ff */
[----:B----4-:R-:W-:Y:S02]  /*11c00*/  F2FP.PACK_AB R9, R153, R124 ;  /* 0x0000007c9909723e */ /* 0x010fe400000000ff */
[----:B------:R-:W-:Y:S02]  /*11c10*/  F2FP.PACK_AB R10, R126, R127 ;  /* 0x0000007f7e0a723e */ /* 0x000fe400000000ff */
[----:B-1----:R-:W-:Y:S02]  /*11c20*/  F2FP.PACK_AB R11, R170, R184 ;  /* 0x000000b8aa0b723e */ /* 0x002fe400000000ff */
[----:B------:R-:W-:Y:S01]  /*11c30*/  MOV R5, R6 ;  /* 0x0000000600057202 */ /* 0x000fe20000000f00 */
[----:B------:R-:W-:Y:S01]  /*11c40*/  IMAD.MOV.U32 R6, RZ, RZ, R7 ;  /* 0x000000ffff067224 */ /* 0x000fe200078e0007 */
[----:B------:R-:W-:Y:S01]  /*11c50*/  MOV R7, R219 ;  /* 0x000000db00077202 */ /* 0x000fe20000000f00 */
[----:B------:R-:W-:Y:S01]  /*11c60*/  FADD.FTZ R113, R218, R0 ;  /* 0x00000000da717221 */ /* 0x000fe20000010000 */
[----:B------:R-:W-:Y:S01]  /*11c70*/  MUFU.EX2 R219, R125 ;  /* 0x0000007d00db7308 */ /* 0x000fe20000000800 */
[----:B------:R-:W-:Y:S01]  /*11c80*/  MOV R155, R180 ;  /* 0x000000b4009b7202 */ /* 0x000fe20000000f00 */
[----:B------:R-:W-:Y:S01]  /*11c90*/  IMAD.MOV.U32 R129, RZ, RZ, R182 ;  /* 0x000000ffff817224 */ /* 0x000fe200078e00b6 */
[----:B------:R-:W-:-:S02]  /*11ca0*/  MOV R152, R181 ;  /* 0x000000b500987202 */ /* 0x000fc40000000f00 */
[----:B------:R-:W-:-:S03]  /*11cb0*/  MOV R128, R183 ;  /* 0x000000b700807202 */ /* 0x000fc60000000f00 */
[----:B------:R-:W-:Y:S01]  /*11cc0*/  MUFU.EX2 R25, R112 ;  /* 0x0000007000197308 */ /* 0x000fe20000000800 */
[----:B--2---:R-:W-:Y:S07]  /*11cd0*/  HMMA.16816.F32 R180, R8, R12, R104 ;  /* 0x0000000c08b4723c */ /* 0x004fee0000001868 */
[----:B------:R-:W1:Y:S01]  /*11ce0*/  MUFU.EX2 R154, R63 ;  /* 0x0000003f009a7308 */ /* 0x000e620000000800 */
[----:B------:R-:W-:Y:S01]  /*11cf0*/  MOV R104, R29 ;  /* 0x0000001d00687202 */ /* 0x000fe20000000f00 */
[----:B------:R-:W-:Y:S01]  /*11d00*/  IMAD.MOV.U32 R106, RZ, RZ, R31 ;  /* 0x000000ffff6a7224 */ /* 0x000fe200078e001f */
[----:B------:R-:W-:-:S05]  /*11d10*/  MOV R105, R30 ;  /* 0x0000001e00697202 */ /* 0x000fca0000000f00 */
[----:B------:R-:W-:Y:S08]  /*11d20*/  MUFU.EX2 R171, R62 ;  /* 0x0000003e00ab7308 */ /* 0x000ff00000000800 */
[----:B------:R-:W-:Y:S08]  /*11d30*/  MUFU.EX2 R169, R61 ;  /* 0x0000003d00a97308 */ /* 0x000ff00000000800 */
[----:B------:R2:W3:Y:S08]  /*11d40*/  MUFU.EX2 R216, R60 ;  /* 0x0000003c00d87308 */ /* 0x0004f00000000800 */
[----:B------:R-:W-:Y:S08]  /*11d50*/  MUFU.EX2 R218, R130 ;  /* 0x0000008200da7308 */ /* 0x000ff00000000800 */
[----:B------:R-:W4:Y:S01]  /*11d60*/  MUFU.EX2 R125, R131 ;  /* 0x00000083007d7308 */ /* 0x000f220000000800 */
[C---:B--2---:R-:W-:Y:S08]  /*11d70*/  HMMA.16816.F32 R60, R8.reuse, R22, R140 ;  /* 0x00000016083c723c */ /* 0x044ff0000000188c */
[----:B------:R-:W-:Y:S07]  /*11d80*/  HMMA.16816.F32 R140, R8, R18, R108 ;  /* 0x00000012088c723c */ /* 0x000fee000000186c */
[----:B------:R-:W-:-:S02]  /*11d90*/  MOV R108, R28 ;  /* 0x0000001c006c7202 */ /* 0x000fc40000000f00 */
[----:B------:R-:W2:Y:S01]  /*11da0*/  LDSM.16.MT88.4 R28, [R223+0xd000] ;  /* 0x00d00000df1c783b */ /* 0x000ea20000004200 */
[----:B------:R-:W-:Y:S01]  /*11db0*/  FADD.FTZ R4, R4, R204 ;  /* 0x000000cc04047221 */ /* 0x000fe20000010000 */
[----:B------:R-:W-:Y:S01]  /*11dc0*/  MOV R0, R6 ;  /* 0x0000000600007202 */ /* 0x000fe20000000f00 */
[----:B------:R-:W-:Y:S01]  /*11dd0*/  FADD.FTZ R112, R187, R3 ;  /* 0x00000003bb707221 */ /* 0x000fe20000010000 */
[----:B------:R-:W-:Y:S01]  /*11de0*/  MOV R3, R5 ;  /* 0x0000000500037202 */ /* 0x000fe20000000f00 */
[----:B------:R-:W-:Y:S01]  /*11df0*/  FADD.FTZ R2, R186, R4 ;  /* 0x00000004ba027221 */ /* 0x000fe20000010000 */
[----:B-1----:R-:W-:Y:S01]  /*11e00*/  F2FP.PACK_AB R4, R154, R25 ;  /* 0x000000199a04723e */ /* 0x002fe200000000ff */
[----:B------:R-:W-:Y:S01]  /*11e10*/  IMAD.MOV.U32 R115, RZ, RZ, R7 ;  /* 0x000000ffff737224 */ /* 0x000fe200078e0007 */
[----:B---3--:R-:W-:Y:S02]  /*11e20*/  F2FP.PACK_AB R5, R219, R216 ;  /* 0x000000d8db05723e */ /* 0x008fe400000000ff */
[----:B------:R-:W-:-:S02]  /*11e30*/  F2FP.PACK_AB R6, R169, R171 ;  /* 0x000000aba906723e */ /* 0x000fc400000000ff */
[----:B----4-:R-:W-:Y:S01]  /*11e40*/  F2FP.PACK_AB R7, R125, R218 ;  /* 0x000000da7d07723e */ /* 0x010fe200000000ff */
[----:B------:R-:W-:Y:S01]  /*11e50*/  IMAD.MOV.U32 R109, RZ, RZ, R27 ;  /* 0x000000ffff6d7224 */ /* 0x000fe200078e001b */
[----:B------:R-:W-:Y:S01]  /*11e60*/  MOV R168, R24 ;  /* 0x0000001800a87202 */ /* 0x000fe20000000f00 */
[-C--:B------:R-:W-:Y:S01]  /*11e70*/  HMMA.16816.F32 R148, R8, R20.reuse, R148 ;  /* 0x000000140894723c */ /* 0x080fe20000001894 */
[----:B------:R-:W-:Y:S02]  /*11e80*/  MOV R111, R25 ;  /* 0x00000019006f7202 */ /* 0x000fe40000000f00 */
        /* <DEDUP_REMOVED lines=10> */
[----:B------:R-:W-:Y:S01]  /*11f30*/  MOV R99, R13 ;  /* 0x0000000d00637202 */ /* 0x000fe20000000f00 */
[C---:B------:R-:W-:Y:S08]  /*11f40*/  HMMA.16816.F32 R160, R4.reuse, R16, R160 ;  /* 0x0000001004a0723c */ /* 0x040ff000000018a0 */
[C---:B------:R-:W-:Y:S01]  /*11f50*/  HMMA.16816.F32 R172, R4.reuse, R18, R172 ;  /* 0x0000001204ac723c */ /* 0x040fe200000018ac */
[----:B------:R-:W2:Y:S07]  /*11f60*/  LDSM.16.MT88.4 R16, [R224+0xf000] ;  /* 0x00f00000e010783b */ /* 0x000eae0000004200 */
[-C--:B------:R-:W-:Y:S08]  /*11f70*/  HMMA.16816.F32 R188, R4, R14.reuse, R188 ;  /* 0x0000000e04bc723c */ /* 0x080ff000000018bc */
[----:B------:R-:W-:Y:S01]  /*11f80*/  HMMA.16816.F32 R136, R8, R14, R84 ;  /* 0x0000000e0888723c */ /* 0x000fe20000001854 */
[----:B------:R-:W4:Y:S01]  /*11f90*/  LDSM.16.MT88.4 R12, [R223+0xf000] ;  /* 0x00f00000df0c783b */ /* 0x000f220000004200 */
[----:B------:R-:W-:Y:S01]  /*11fa0*/  IMAD.MOV.U32 R96, RZ, RZ, R104 ;  /* 0x000000ffff607224 */ /* 0x000fe200078e0068 */
[----:B------:R-:W-:-:S02]  /*11fb0*/  MOV R97, R105 ;  /* 0x0000006900617202 */ /* 0x000fc40000000f00 */
[----:B------:R-:W-:-:S03]  /*11fc0*/  MOV R98, R106 ;  /* 0x0000006a00627202 */ /* 0x000fc60000000f00 */
[C---:B-1----:R-:W-:Y:S08]  /*11fd0*/  HMMA.16816.F32 R84, R4.reuse, R26, R88 ;  /* 0x0000001a0454723c */ /* 0x042ff00000001858 */
[-C--:B---3--:R-:W-:Y:S07]  /*11fe0*/  HMMA.16816.F32 R88, R4, R20.reuse, R80 ;  /* 0x000000140458723c */ /* 0x088fee0000001850 */
[----:B------:R-:W-:Y:S01]  /*11ff0*/  MOV R83, R107 ;  /* 0x0000006b00537202 */ /* 0x000fe20000000f00 */
[----:B------:R-:W-:Y:S01]  /*12000*/  HMMA.16816.F32 R52, R8, R20, R52 ;  /* 0x000000140834723c */ /* 0x000fe20000001834 */
[----:B------:R-:W-:Y:S01]  /*12010*/  IMAD.MOV.U32 R80, RZ, RZ, R96 ;  /* 0x000000ffff507224 */ /* 0x000fe200078e0060 */
[----:B------:R-:W-:Y:S01]  /*12020*/  MOV R81, R97 ;  /* 0x0000006100517202 */ /* 0x000fe20000000f00 */
[----:B------:R1:W-:Y:S01]  /*12030*/  MUFU.EX2 R20, R83 ;  /* 0x0000005300147308 */ /* 0x0003e20000000800 */
[----:B------:R-:W-:Y:S01]  /*12040*/  MOV R82, R98 ;  /* 0x0000006200527202 */ /* 0x000fe20000000f00 */
[----:B------:R-:W-:Y:S01]  /*12050*/  IMAD.MOV.U32 R97, RZ, RZ, R153 ;  /* 0x000000ffff617224 */ /* 0x000fe200078e0099 */
[----:B------:R-:W-:-:S02]  /*12060*/  MOV R98, R152 ;  /* 0x0000009800627202 */ /* 0x000fc40000000f00 */
[----:B------:R-:W-:Y:S02]  /*12070*/  MOV R96, R154 ;  /* 0x0000009a00607202 */ /* 0x000fe40000000f00 */
[----:B-1----:R-:W-:Y:S02]  /*12080*/  MOV R83, R155 ;  /* 0x0000009b00537202 */ /* 0x002fe40000000f00 */
[----:B------:R-:W1:Y:S01]  /*12090*/  LDSM.16.MT88.4 R152, [R221+0xd800] ;  /* 0x00d80000dd98783b */ /* 0x000e620000004200 */
[----:B------:R-:W-:Y:S01]  /*120a0*/  MOV R130, R192 ;  /* 0x000000c000827202 */ /* 0x000fe20000000f00 */
[----:B------:R-:W-:Y:S01]  /*120b0*/  IMAD.MOV.U32 R186, RZ, RZ, R194 ;  /* 0x000000ffffba7224 */ /* 0x000fe200078e00c2 */
[----:B------:R-:W-:Y:S02]  /*120c0*/  MOV R187, R193 ;  /* 0x000000c100bb7202 */ /* 0x000fe40000000f00 */
[----:B------:R-:W-:Y:S01]  /*120d0*/  MOV R131, R195 ;  /* 0x000000c300837202 */ /* 0x000fe20000000f00 */
[-C--:B------:R-:W-:Y:S01]  /*120e0*/  HMMA.16816.F32 R196, R8, R28.reuse, R196 ;  /* 0x0000001c08c4723c */ /* 0x080fe200000018c4 */
[----:B------:R-:W-:Y:S07]  /*120f0*/  MUFU.EX2 R239, R239 ;  /* 0x000000ef00ef7308 */ /* 0x000fee0000000800 */
[C---:B------:R-:W-:Y:S01]  /*12100*/  HMMA.16816.F32 R192, R4.reuse, R28, R100 ;  /* 0x0000001c04c0723c */ /* 0x040fe20000001864 */
[----:B------:R-:W-:Y:S07]  /*12110*/  MUFU.EX2 R217, R217 ;  /* 0x000000d900d97308 */ /* 0x000fee0000000800 */
[-C--:B------:R-:W-:Y:S01]  /*12120*/  HMMA.16816.F32 R100, R4, R24.reuse, R92 ;  /* 0x000000180464723c */ /* 0x080fe2000000185c */
[----:B------:R3:W-:Y:S07]  /*12130*/  MUFU.EX2 R21, R226 ;  /* 0x000000e200157308 */ /* 0x0007ee0000000800 */
[----:B------:R-:W-:Y:S01]  /*12140*/  HMMA.16816.F32 R116, R8, R24, R116 ;  /* 0x000000180874723c */ /* 0x000fe20000001874 */
[----:B------:R-:W-:Y:S07]  /*12150*/  MUFU.EX2 R214, R214 ;  /* 0x000000d600d67308 */ /* 0x000fee0000000800 */
[C---:B--2---:R-:W-:Y:S01]  /*12160*/  HMMA.16816.F32 R104, R4.reuse, R16, R72 ;  /* 0x000000100468723c */ /* 0x044fe20000001848 */
[----:B------:R-:W2:Y:S07]  /*12170*/  MUFU.EX2 R210, R210 ;  /* 0x000000d200d27308 */ /* 0x000eae0000000800 */
[----:B----4-:R-:W-:Y:S01]  /*12180*/  HMMA.16816.F32 R64, R4, R12, R64 ;  /* 0x0000000c0440723c */ /* 0x010fe20000001840 */
[----:B------:R-:W-:Y:S07]  /*12190*/  MUFU.EX2 R215, R215 ;  /* 0x000000d700d77308 */ /* 0x000fee0000000800 */
[C---:B------:R-:W-:Y:S01]  /*121a0*/  HMMA.16816.F32 R48, R8.reuse, R22, R48 ;  /* 0x000000160830723c */ /* 0x040fe20000001830 */
[----:B------:R-:W-:Y:S07]  /*121b0*/  MUFU.EX2 R212, R212 ;  /* 0x000000d400d47308 */ /* 0x000fee0000000800 */
[C---:B------:R-:W-:Y:S01]  /*121c0*/  HMMA.16816.F32 R44, R8.reuse, R16, R44 ;  /* 0x00000010082c723c */ /* 0x040fe2000000182c */
[----:B------:R-:W-:Y:S07]  /*121d0*/  MUFU.EX2 R16, R202 ;  /* 0x000000ca00107308 */ /* 0x000fee0000000800 */
[C---:B------:R-:W-:Y:S01]  /*121e0*/  HMMA.16816.F32 R36, R8.reuse, R18, R36 ;  /* 0x000000120824723c */ /* 0x040fe20000001824 */
[----:B------:R-:W4:Y:S07]  /*121f0*/  MUFU.EX2 R17, R200 ;  /* 0x000000c800117308 */ /* 0x000f2e0000000800 */
[C---:B------:R-:W-:Y:S01]  /*12200*/  HMMA.16816.F32 R40, R8.reuse, R12, R40 ;  /* 0x0000000c0828723c */ /* 0x040fe20000001828 */
[----:B------:R-:W-:Y:S07]  /*12210*/  MUFU.EX2 R211, R211 ;  /* 0x000000d300d37308 */ /* 0x000fee0000000800 */
[C---:B------:R-:W-:Y:S01]  /*12220*/  HMMA.16816.F32 R32, R8.reuse, R14, R32 ;  /* 0x0000000e0820723c */ /* 0x040fe20000001820 */
[----:B------:R-:W-:Y:S01]  /*12230*/  MUFU.EX2 R209, R209 ;  /* 0x000000d100d17308 */ /* 0x000fe20000000800 */
[----:B------:R-:W-:Y:S01]  /*12240*/  FADD.FTZ R0, R0, R114 ;  /* 0x0000007200007221 */ /* 0x000fe20000010000 */
[----:B---3--:R3:W5:Y:S05]  /*12250*/  LDL.LU R226, [R1+0xb0] ;  /* 0x0000b00001e27983 */ /* 0x00876a0000300800 */
[C---:B------:R-:W-:Y:S01]  /*12260*/  HMMA.16816.F32 R28, R8.reuse, R30, R132 ;  /* 0x0000001e081c723c */ /* 0x040fe20000001884 */
[----:B------:R-:W-:Y:S07]  /*12270*/  MUFU.EX2 R213, R213 ;  /* 0x000000d500d57308 */ /* 0x000fee0000000800 */
[----:B------:R-:W-:Y:S01]  /*12280*/  HMMA.16816.F32 R24, R8, R26, R120 ;  /* 0x0000001a0818723c */ /* 0x000fe20000001878 */
[----:B------:R-:W1:Y:S08]  /*12290*/  MUFU.EX2 R208, R208 ;  /* 0x000000d000d07308 */ /* 0x000e700000000800 */
[----:B------:R-:W-:Y:S08]  /*122a0*/  MUFU.EX2 R12, R201 ;  /* 0x000000c9000c7308 */ /* 0x000ff00000000800 */
[----:B------:R1:W1:Y:S01]  /*122b0*/  MUFU.EX2 R11, R203 ;  /* 0x000000cb000b7308 */ /* 0x0002620000000800 */
[----:B------:R-:W-:Y:S01]  /*122c0*/  FADD.FTZ R3, R3, R113 ;  /* 0x0000007103037221 */ /* 0x000fe20000010000 */
[----:B------:R-:W-:Y:S01]  /*122d0*/  HMMA.16816.F32 R92, R4, R22, R76 ;  /* 0x00000016045c723c */ /* 0x000fe2000000184c */
[----:B------:R-:W-:-:S02]  /*122e0*/  FADD.FTZ R2, R80, R2 ;  /* 0x0000000250027221 */ /* 0x000fc40000010000 */
[----:B------:R-:W-:-:S05]  /*122f0*/  FADD.FTZ R0, R82, R0 ;  /* 0x0000000052007221 */ /* 0x000fca0000010000 */
[----:B------:R-:W-:Y:S01]  /*12300*/  HMMA.16816.F32 R68, R4, R18, R68 ;  /* 0x000000120444723c */ /* 0x000fe20000001844 */
[----:B------:R-:W-:Y:S01]  /*12310*/  FADD.FTZ R10, R129, R0 ;  /* 0x00000000810a7221 */ /* 0x000fe20000010000 */
[----:B------:R-:W-:-:S06]  /*12320*/  MOV R23, R125 ;  /* 0x0000007d00177202 */ /* 0x000fcc0000000f00 */
[----:B------:R-:W-:Y:S01]  /*12330*/  HMMA.16816.F32 R56, R4, R14, R56 ;  /* 0x0000000e0438723c */ /* 0x000fe20000001838 */
[----:B------:R-:W-:Y:S01]  /*12340*/  IMAD.MOV.U32 R18, RZ, RZ, R126 ;  /* 0x000000ffff127224 */ /* 0x000fe200078e007e */
[----:B--2---:R-:W-:Y:S01]  /*12350*/  F2FP.PACK_AB R129, R210, R214 ;  /* 0x000000d6d281723e */ /* 0x004fe200000000ff */
[----:B-1----:R-:W-:Y:S04]  /*12360*/  LDSM.16.MT88.4 R200, [R223+0xd800] ;  /* 0x00d80000dfc8783b */ /* 0x002fe80000004200 */
        /* <DEDUP_REMOVED lines=8> */
[----:B------:R-:W-:Y:S01]  /*123f0*/  IMAD.MOV.U32 R111, RZ, RZ, R124 ;  /* 0x000000ffff6f7224 */ /* 0x000fe200078e007c */
[----:B------:R-:W-:-:S02]  /*12400*/  F2FP.PACK_AB R130, R21, R217 ;  /* 0x000000d91582723e */ /* 0x000fc400000000ff */
[----:B----4-:R-:W-:Y:S02]  /*12410*/  F2FP.PACK_AB R131, R17, R16 ;  /* 0x000000101183723e */ /* 0x010fe400000000ff */
[----:B------:R-:W-:Y:S02]  /*12420*/  F2FP.PACK_AB R124, R212, R215 ;  /* 0x000000d7d47c723e */ /* 0x000fe400000000ff */
[----:B------:R-:W-:Y:S02]  /*12430*/  F2FP.PACK_AB R125, R208, R213 ;  /* 0x000000d5d07d723e */ /* 0x000fe400000000ff */
[----:B------:R-:W-:Y:S02]  /*12440*/  F2FP.PACK_AB R126, R209, R211 ;  /* 0x000000d3d17e723e */ /* 0x000fe400000000ff */
[----:B------:R-:W-:Y:S01]  /*12450*/  F2FP.PACK_AB R127, R11, R12 ;  /* 0x0000000c0b7f723e */ /* 0x000fe200000000ff */
[----:B------:R-:W-:Y:S01]  /*12460*/  FADD.FTZ R9, R83, R4 ;  /* 0x0000000453097221 */ /* 0x000fe20000010000 */
[----:B------:R-:W-:Y:S01]  /*12470*/  MOV R82, R99 ;  /* 0x0000006300527202 */ /* 0x000fe20000000f00 */
[----:B------:R-:W-:Y:S01]  /*12480*/  IMAD.MOV.U32 R80, RZ, RZ, R97 ;  /* 0x000000ffff507224 */ /* 0x000fe200078e0061 */
[----:B------:R-:W-:Y:S01]  /*12490*/  MOV R83, R108 ;  /* 0x0000006c00537202 */ /* 0x000fe20000000f00 */
[----:B------:R-:W-:Y:S01]  /*124a0*/  HMMA.16816.F32 R148, R128, R152, R148 ;  /* 0x000000988094723c */ /* 0x000fe20000001894 */
[----:B------:R-:W-:Y:S01]  /*124b0*/  MOV R135, R81 ;  /* 0x0000005100877202 */ /* 0x000fe20000000f00 */
[----:B------:R-:W1:Y:S01]  /*124c0*/  LDSM.16.MT88.4 R4, [R223+0xf800] ;  /* 0x00f80000df04783b */ /* 0x000e620000004200 */
[----:B------:R-:W-:Y:S01]  /*124d0*/  MOV R134, R82 ;  /* 0x0000005200867202 */ /* 0x000fe20000000f00 */
[----:B------:R-:W-:-:S04]  /*124e0*/  IMAD.MOV.U32 R133, RZ, RZ, R83 ;  /* 0x000000ffff857224 */ /* 0x000fc800078e0053 */
[----:B------:R-:W-:Y:S01]  /*124f0*/  HMMA.16816.F32 R144, R124, R152, R144 ;  /* 0x000000987c90723c */ /* 0x000fe20000001890 */
[----:B------:R-:W-:Y:S01]  /*12500*/  MOV R99, R115 ;  /* 0x0000007300637202 */ /* 0x000fe20000000f00 */
[----:B------:R-:W-:-:S06]  /*12510*/  IMAD.MOV.U32 R115, RZ, RZ, R168 ;  /* 0x000000ffff737224 */ /* 0x000fcc00078e00a8 */
[-C--:B------:R-:W-:Y:S08]  /*12520*/  HMMA.16816.F32 R156, R124, R154.reuse, R156 ;  /* 0x0000009a7c9c723c */ /* 0x080ff0000000189c */
[----:B------:R-:W-:Y:S07]  /*12530*/  HMMA.16816.F32 R152, R128, R154, R60 ;  /* 0x0000009a8098723c */ /* 0x000fee000000183c */
[----:B------:R-:W-:-:S02]  /*12540*/  MOV R62, R80 ;  /* 0x00000050003e7202 */ /* 0x000fc40000000f00 */
[----:B------:R-:W2:Y:S01]  /*12550*/  LDSM.16.MT88.4 R80, [R221+0xf800] ;  /* 0x00f80000dd50783b */ /* 0x000ea20000004200 */
[----:B------:R-:W-:Y:S01]  /*12560*/  FADD.FTZ R0, R225, R3 ;  /* 0x00000003e1007221 */ /* 0x000fe20000010000 */
[----:B------:R-:W-:Y:S02]  /*12570*/  MOV R3, R115 ;  /* 0x0000007300037202 */ /* 0x000fe40000000f00 */
[----:B------:R-:W4:Y:S01]  /*12580*/  LDSM.16.MT88.4 R112, [R224+0xf800] ;  /* 0x00f80000e070783b */ /* 0x000f220000004200 */
[----:B------:R-:W-:Y:S01]  /*12590*/  MOV R79, R96 ;  /* 0x00000060004f7202 */ /* 0x000fe20000000f00 */
[----:B------:R-:W-:Y:S01]  /*125a0*/  IMAD.MOV.U32 R96, RZ, RZ, R109 ;  /* 0x000000ffff607224 */ /* 0x000fe200078e006d */
[----:B------:R-:W-:Y:S01]  /*125b0*/  MOV R108, R187 ;  /* 0x000000bb006c7202 */ /* 0x000fe20000000f00 */
[----:B------:R-:W-:Y:S01]  /*125c0*/  FADD.FTZ R8, R220, R2 ;  /* 0x00000002dc087221 */ /* 0x000fe20000010000 */
[----:B------:R-:W-:Y:S01]  /*125d0*/  MOV R97, R110 ;  /* 0x0000006e00617202 */ /* 0x000fe20000000f00 */
[----:B-1----:R-:W-:Y:S01]  /*125e0*/  HMMA.16816.F32 R120, R124, R4, R64 ;  /* 0x000000047c78723c */ /* 0x002fe20000001840 */
[----:B------:R-:W-:Y:S01]  /*125f0*/  MOV R109, R186 ;  /* 0x000000ba006d7202 */ /* 0x000fe20000000f00 */
[----:B------:R3:W5:Y:S01]  /*12600*/  LDL.LU R225, [R1+0xac] ;  /* 0x0000ac0001e17983 */ /* 0x0007620000300800 */
[----:B------:R-:W-:Y:S01]  /*12610*/  MOV R110, R185 ;  /* 0x000000b9006e7202 */ /* 0x000fe20000000f00 */
[----:B------:R-:W-:Y:S01]  /*12620*/  IMAD.MOV.U32 R2, RZ, RZ, R99 ;  /* 0x000000ffff027224 */ /* 0x000fe200078e0063 */
[----:B------:R-:W-:Y:S01]  /*12630*/  MOV R60, R98 ;  /* 0x00000062003c7202 */ /* 0x000fe20000000f00 */
[----:B------:R-:W-:Y:S01]  /*12640*/  FADD.FTZ R3, R3, R10 ;  /* 0x0000000a03037221 */ /* 0x000fe20000010000 */
[----:B------:R-:W-:Y:S01]  /*12650*/  MOV R61, R97 ;  /* 0x00000061003d7202 */ /* 0x000fe20000000f00 */
[----:B------:R-:W-:-:S02]  /*12660*/  FADD.FTZ R2, R2, R9 ;  /* 0x0000000902027221 */ /* 0x000fc40000010000 */
[----:B------:R-:W-:Y:S01]  /*12670*/  IMAD.MOV.U32 R63, RZ, RZ, R79 ;  /* 0x000000ffff3f7224 */ /* 0x000fe200078e004f */
[----:B------:R-:W-:Y:S01]  /*12680*/  MOV R15, R184 ;  /* 0x000000b8000f7202 */ /* 0x000fe20000000f00 */
[----:B------:R3:W5:Y:S01]  /*12690*/  LDL.LU R220, [R1+0xa8] ;  /* 0x0000a80001dc7983 */ /* 0x0007620000300800 */
[----:B------:R-:W-:Y:S01]  /*126a0*/  MOV R13, R171 ;  /* 0x000000ab000d7202 */ /* 0x000fe20000000f00 */
[----:B--2---:R-:W-:Y:S01]  /*126b0*/  HMMA.16816.F32 R72, R124, R80, R100 ;  /* 0x000000507c48723c */ /* 0x004fe20000001864 */
[----:B------:R-:W-:Y:S01]  /*126c0*/  MOV R19, R170 ;  /* 0x000000aa00137202 */ /* 0x000fe20000000f00 */
[----:B------:R-:W-:Y:S05]  /*126d0*/  LDSM.16.MT88.4 R184, [R224+0xd800] ;  /* 0x00d80000e0b8783b */ /* 0x000fea0000004200 */
[----:B------:R-:W-:-:S02]  /*126e0*/  MOV R100, R108 ;  /* 0x0000006c00647202 */ /* 0x000fc40000000f00 */
[----:B------:R-:W-:Y:S01]  /*126f0*/  MOV R101, R109 ;  /* 0x0000006d00657202 */ /* 0x000fe20000000f00 */
[----:B------:R-:W-:Y:S01]  /*12700*/  IMAD.MOV.U32 R102, RZ, RZ, R110 ;  /* 0x000000ffff667224 */ /* 0x000fe200078e006e */
[----:B------:R-:W-:Y:S02]  /*12710*/  MOV R103, R111 ;  /* 0x0000006f00677202 */ /* 0x000fe40000000f00 */
[----:B------:R-:W-:Y:S02]  /*12720*/  MOV R64, R100 ;  /* 0x0000006400407202 */ /* 0x000fe40000000f00 */
[----:B------:R-:W-:Y:S01]  /*12730*/  MOV R65, R101 ;  /* 0x0000006500417202 */ /* 0x000fe20000000f00 */
[----:B----4-:R-:W-:Y:S01]  /*12740*/  HMMA.16816.F32 R108, R124, R114, R68 ;  /* 0x000000727c6c723c */ /* 0x010fe20000001844 */
[----:B------:R-:W-:Y:S01]  /*12750*/  IMAD.MOV.U32 R66, RZ, RZ, R102 ;  /* 0x000000ffff427224 */ /* 0x000fe200078e0066 */
[----:B------:R-:W-:Y:S01]  /*12760*/  MOV R67, R103 ;  /* 0x0000006700437202 */ /* 0x000fe20000000f00 */
[----:B------:R-:W-:-:S05]  /*12770*/  FADD.FTZ R0, R64, R0 ;  /* 0x0000000040007221 */ /* 0x000fca0000010000 */
        /* <DEDUP_REMOVED lines=46> */
[C---:B------:R-:W-:Y:S08]  /*12a60*/  HMMA.16816.F32 R176, R124.reuse, R184, R176 ;  /* 0x000000b87cb0723c */ /* 0x040ff000000018b0 */
[C---:B------:R-:W-:Y:S08]  /*12a70*/  HMMA.16816.F32 R188, R124.reuse, R186, R188 ;  /* 0x000000ba7cbc723c */ /* 0x040ff000000018bc */
[C---:B------:R-:W-:Y:S08]  /*12a80*/  HMMA.16816.F32 R192, R124.reuse, R200, R192 ;  /* 0x000000c87cc0723c */ /* 0x040ff000000018c0 */
[C---:B------:R-:W-:Y:S08]  /*12a90*/  HMMA.16816.F32 R204, R124.reuse, R202, R204 ;  /* 0x000000ca7ccc723c */ /* 0x040ff000000018cc */
[C---:B--2---:R-:W-:Y:S08]  /*12aa0*/  HMMA.16816.F32 R88, R124.reuse, R96, R88 ;  /* 0x000000607c58723c */ /* 0x044ff00000001858 */
        /* <DEDUP_REMOVED lines=40> */
[----:B------:R-:W-:Y:S04]  /*12d30*/  STL [R1+0xac], R69 ;  /* 0x0000ac4501007387 */ /* 0x000fe80000100800 */
[----:B------:R-:W-:Y:S04]  /*12d40*/  STL [R1+0xa8], R68 ;  /* 0x0000a84401007387 */ /* 0x000fe80000100800 */
[----:B------:R-:W1:Y:S02]  /*12d50*/  S2R R239, SR_TID.X ;  /* 0x0000000000ef7919 */ /* 0x000e640000002100 */
[----:B-1----:R-:W-:-:S05]  /*12d60*/  IMAD.SHL.U32 R239, R239, 0x2, RZ ;  /* 0x00000002efef7824 */ /* 0x002fca00078e00ff */
[----:B------:R-:W-:Y:S02]  /*12d70*/  LOP3.LUT R239, R239, 0x6, RZ, 0xc0, !PT ;  /* 0x00000006efef7812 */ /* 0x000fe400078ec0ff */
        /* <DEDUP_REMOVED lines=236> */
[----:B------:R-:W-:Y:S01]  /*13c40*/  IMAD.MOV.U32 R56, RZ, RZ, R72 ;  /* 0x000000ffff387224 */ /* 0x000fe200078e0048 */
[----:B------:R-:W-:Y:S01]  /*13c50*/  MOV R2, R74 ;  /* 0x0000004a00027202 */ /* 0x000fe20000000f00 */
[----:B------:R-:W-:Y:S01]  /*13c60*/  IMAD.MOV.U32 R3, RZ, RZ, R73 ;  /* 0x000000ffff037224 */ /* 0x000fe200078e0049 */
[----:B------:R-:W2:Y:S01]  /*13c70*/  LDSM.16.M88.4 R8, [R230+0x4000] ;  /* 0x00400000e608783b */ /* 0x000ea20000000200 */
[----:B------:R-:W-:-:S02]  /*13c80*/  IMAD.MOV.U32 R0, RZ, RZ, R75 ;  /* 0x000000ffff007224 */ /* 0x000fc400078e004b */
[----:B------:R-:W-:Y:S02]  /*13c90*/  IMAD.MOV.U32 R45, RZ, RZ, R3 ;  /* 0x000000ffff2d7224 */ /* 0x000fe400078e0003 */
[----:B------:R-:W-:Y:S02]  /*13ca0*/  IMAD.MOV.U32 R46, RZ, RZ, R2 ;  /* 0x000000ffff2e7224 */ /* 0x000fe400078e0002 */
[----:B------:R-:W-:Y:S02]  /*13cb0*/  IMAD.MOV.U32 R47, RZ, RZ, R0 ;  /* 0x000000ffff2f7224 */ /* 0x000fe400078e0000 */
        /* <DEDUP_REMOVED lines=21> */
[----:B------:R-:W-:Y:S01]  /*13e10*/  IMAD.U32 R0, RZ, RZ, UR22 ;  /* 0x00000016ff007e24 */ /* 0x000fe2000f8e00ff */
[----:B------:R-:W-:Y:S03]  /*13e20*/  HMMA.16816.F32 R36, R4, R14, R136 ;  /* 0x0000000e0424723c */ /* 0x000fe60000001888 */
[----:B------:R-:W-:-:S04]  /*13e30*/  IMAD R0, R0, 0x40, R239 ;  /* 0x0000004000007824 */ /* 0x000fc800078e02ef */
[----:B------:R-:W-:Y:S01]  /*13e40*/  IMAD.IADD R2, R247, 0x1, -R0 ;  /* 0x00000001f7027824 */ /* 0x000fe200078e0a00 */
[----:B------:R-:W-:Y:S01]  /*13e50*/  HMMA.16816.F32 R24, R8, R14, R64 ;  /* 0x0000000e0818723c */ /* 0x000fe20000001840 */
[----:B------:R-:W1:Y:S01]  /*13e60*/  LDSM.16.M88.4 R12, [R226+0xb800] ;  /* 0x00b80000e20c783b */ /* 0x000e620000000200 */
[C---:B------:R-:W-:Y:S02]  /*13e70*/  ISETP.GE.AND P1, PT, R0.reuse, R252, PT ;  /* 0x000000fc0000720c */ /* 0x040fe40003f26270 */
        /* <DEDUP_REMOVED lines=40> */
[----:B------:R-:W-:Y:S07]  /*14100*/  HMMA.16816.F32 R4, R8, R14, R16 ;  /* 0x0000000e0804723c */ /* 0x000fee0000001810 */
[----:B------:R-:W-:Y:S02]  /*14110*/  FMUL.FTZ R17, R133, c[0x0][0x2ec] ;  /* 0x0000bb0085117a20 */ /* 0x000fe40000410000 */
[----:B------:R-:W-:-:S02]  /*14120*/  FMUL.FTZ R19, R141, c[0x0][0x2ec] ;  /* 0x0000bb008d137a20 */ /* 0x000fc40000410000 */
[----:B------:R-:W-:Y:S02]  /*14130*/  FMUL.FTZ R18, R58, c[0x0][0x2ec] ;  /* 0x0000bb003a127a20 */ /* 0x000fe40000410000 */
        /* <DEDUP_REMOVED lines=52> */
[----:B-1----:R-:W-:Y:S02]  /*14480*/  IMAD.IADD R3, R248, 0x1, -R2 ;  /* 0x00000001f8037824 */ /* 0x002fe400078e0a02 */
        /* <DEDUP_REMOVED lines=16> */
[----:B------:R-:W-:Y:S01]  /*14590*/  ISETP.GE.AND P1, PT, R0, R250, PT ;  /* 0x000000fa0000720c */ /* 0x000fe20003f26270 */
[----:B------:R-:W1:Y:S01]  /*145a0*/  MUFU.TANH R12, R12 ;  /* 0x0000000c000c7308 */ /* 0x000e620000002400 */
[----:B------:R-:W-:Y:S01]  /*145b0*/  FSEL R60, R15, -INF , !P4 ;  /* 0xff8000000f3c7808 */ /* 0x000fe20006000000 */
[----:B------:R-:W-:Y:S01]  /*145c0*/  FMUL.FTZ R15, R142, c[0x0][0x2ec] ;  /* 0x0000bb008e0f7a20 */ /* 0x000fe20000410000 */
[----:B------:R-:W-:-:S02]  /*145d0*/  ISETP.LT.OR P1, PT, R0, R244, P1 ;  /* 0x000000f40000720c */ /* 0x000fc40000f21670 */
[----:B------:R-:W-:Y:S02]  /*145e0*/  FSEL R23, R6, -INF , !P0 ;  /* 0xff80000006177808 */ /* 0x000fe40004000000 */
[----:B------:R-:W-:Y:S01]  /*145f0*/  FSEL R32, R2, -INF , !P1 ;  /* 0xff80000002207808 */ /* 0x000fe20004800000 */
[----:B------:R-:W-:Y:S01]  /*14600*/  MUFU.TANH R15, R15 ;  /* 0x0000000f000f7308 */ /* 0x000fe20000002400 */
        /* <DEDUP_REMOVED lines=32> */
[--C-:B------:R-:W-:Y:S01]  /*14810*/  IMAD.IADD R5, R241, 0x1, -R2.reuse ;  /* 0x00000001f1057824 */ /* 0x100fe200078e0a02 */
[C---:B------:R-:W-:Y:S01]  /*14820*/  ISETP.GE.AND P4, PT, R2.reuse, R252, PT ;  /* 0x000000fc0200720c */ /* 0x040fe20003f86270 */
[----:B--2---:R-:W-:Y:S01]  /*14830*/  IMAD.IADD R3, R247, 0x1, -R2 ;  /* 0x00000001f7037824 */ /* 0x004fe200078e0a02 */
[----:B------:R1:W2:Y:S02]  /*14840*/  I2F R11, R4 ;  /* 0x00000004000b7306 */ /* 0x0002a40000201400 */
[----:B------:R-:W-:Y:S02]  /*14850*/  ISETP.LT.OR P4, PT, R2, R246, P4 ;  /* 0x000000f60200720c */ /* 0x000fe40002781670 */
        /* <DEDUP_REMOVED lines=18> */
[----:B---3--:R-:W-:-:S05]  /*14980*/  FFMA.FTZ R13, R8, -UR21, R13 ;  /* 0x80000015080d7c23 */ /* 0x008fca000801000d */
[----:B------:R-:W-:Y:S01]  /*14990*/  FSEL R22, R13, -INF , !P4 ;  /* 0xff8000000d167808 */ /* 0x000fe20006000000 */
[----:B------:R-:W-:Y:S01]  /*149a0*/  FMUL.FTZ R13, R59, c[0x0][0x2ec] ;  /* 0x0000bb003b0d7a20 */ /* 0x000fe20000410000 */
[----:B------:R-:W3:Y:S01]  /*149b0*/  MUFU.TANH R5, R5 ;  /* 0x0000000500057308 */ /* 0x000ee20000002400 */
[----:B-1----:R-:W-:Y:S02]  /*149c0*/  FFMA.FTZ R11, R3, -UR21, R17 ;  /* 0x80000015030b7c23 */ /* 0x002fe40008010011 */
[----:B--2---:R-:W-:-:S05]  /*149d0*/  FFMA.FTZ R6, R6, -UR21, R4 ;  /* 0x8000001506067c23 */ /* 0x004fca0008010004 */
[----:B------:R-:W-:Y:S01]  /*149e0*/  MUFU.TANH R13, R13 ;  /* 0x0000000d000d7308 */ /* 0x000fe20000002400 */
[----:B------:R-:W-:Y:S02]  /*149f0*/  FFMA.FTZ R4, R9, -UR21, R12 ;  /* 0x8000001509047c23 */ /* 0x000fe4000801000c */
[----:B------:R-:W-:Y:S01]  /*14a00*/  FFMA.FTZ R12, R7, -UR21, R16 ;  /* 0x80000015070c7c23 */ /* 0x000fe20008010010 */
[----:B------:R-:W-:Y:S01]  /*14a10*/  FSEL R20, R6, -INF , !P1 ;  /* 0xff80000006147808 */ /* 0x000fe20004800000 */
[----:B------:R-:W-:Y:S01]  /*14a20*/  FMUL.FTZ R16, R56, c[0x0][0x2ec] ;  /* 0x0000bb0038107a20 */ /* 0x000fe20000410000 */
[----:B------:R-:W-:Y:S01]  /*14a30*/  FSEL R3, R4, -INF , !P6 ;  /* 0xff80000004037808 */ /* 0x000fe20007000000 */
[----:B---3--:R-:W-:Y:S01]  /*14a40*/  FFMA.FTZ R5, R10, -UR21, R5 ;  /* 0x800000150a057c23 */ /* 0x008fe20008010005 */
[C---:B------:R-:W-:Y:S02]  /*14a50*/  ISETP.GE.AND P1, PT, R2.reuse, R251, PT ;  /* 0x000000fb0200720c */ /* 0x040fe40003f26270 */
[C---:B------:R-:W-:Y:S01]  /*14a60*/  ISETP.GE.AND P6, PT, R2.reuse, R249, PT ;  /* 0x000000f90200720c */ /* 0x040fe20003fc6270 */
[----:B------:R1:W-:Y:S01]  /*14a70*/  STL [R1+0x30], R3 ;  /* 0x0000300301007387 */ /* 0x0003e20000100800 */
[----:B------:R-:W-:Y:S01]  /*14a80*/  FSEL R25, R5, -INF , !P0 ;  /* 0xff80000005197808 */ /* 0x000fe20004000000 */
[----:B------:R-:W-:Y:S01]  /*14a90*/  MUFU.TANH R16, R16 ;  /* 0x0000001000107308 */ /* 0x000fe20000002400 */
[----:B------:R-:W-:-:S02]  /*14aa0*/  ISETP.GE.AND P0, PT, R2, R250, PT ;  /* 0x000000fa0200720c */ /* 0x000fc40003f06270 */
[C---:B------:R-:W-:Y:S02]  /*14ab0*/  ISETP.LT.OR P1, PT, R2.reuse, R245, P1 ;  /* 0x000000f50200720c */ /* 0x040fe40000f21670 */
[C---:B------:R-:W-:Y:S02]  /*14ac0*/  ISETP.LT.OR P0, PT, R2.reuse, R244, P0 ;  /* 0x000000f40200720c */ /* 0x040fe40000701670 */
[----:B------:R-:W-:Y:S01]  /*14ad0*/  ISETP.LT.OR P6, PT, R2, R243, P6 ;  /* 0x000000f30200720c */ /* 0x000fe200037c1670 */
[----:B------:R-:W-:Y:S01]  /*14ae0*/  IMAD.IADD R2, R248, 0x1, -R2 ;  /* 0x00000001f8027824 */ /* 0x000fe200078e0a02 */
[----:B------:R-:W-:Y:S02]  /*14af0*/  FSEL R24, R12, -INF , !P1 ;  /* 0xff8000000c187808 */ /* 0x000fe40004800000 */
[----:B------:R-:W-:Y:S02]  /*14b00*/  FSEL R11, R11, -INF , !P0 ;  /* 0xff8000000b0b7808 */ /* 0x000fe40004000000 */
[----:B------:R-:W-:-:S03]  /*14b10*/  IABS R4, R2 ;  /* 0x0000000200047213 */ /* 0x000fc60000000000 */
[----:B------:R2:W-:Y:S01]  /*14b20*/  STL [R1+0x1c], R11 ;  /* 0x00001c0b01007387 */ /* 0x0005e20000100800 */
[----:B------:R3:W-:Y:S01]  /*14b30*/  I2F R17, R4 ;  /* 0x0000000400117306 */ /* 0x0007e20000201400 */
[----:B-1----:R-:W-:-:S04]  /*14b40*/  IADD3 R3, R0, 0x10, RZ ;  /* 0x0000001000037810 */ /* 0x002fc80007ffe0ff */
[----:B------:R-:W-:Y:S01]  /*14b50*/  ISETP.GE.AND P5, PT, R3, R252, PT ;  /* 0x000000fc0300720c */ /* 0x000fe20003fa6270 */
[--C-:B------:R-:W-:Y:S01]  /*14b60*/  IMAD.IADD R2, R247, 0x1, -R3.reuse ;  /* 0x00000001f7027824 */ /* 0x100fe200078e0a03 */
[----:B------:R-:W-:Y:S01]  /*14b70*/  ISETP.GE.AND P4, PT, R3, R251, PT ;  /* 0x000000fb0300720c */ /* 0x000fe20003f86270 */
[--C-:B------:R-:W-:Y:S01]  /*14b80*/  IMAD.IADD R5, R241, 0x1, -R3.reuse ;  /* 0x00000001f1057824 */ /* 0x100fe200078e0a03 */
[C---:B------:R-:W-:Y:S02]  /*14b90*/  ISETP.GE.AND P1, PT, R3.reuse, R250, PT ;  /* 0x000000fa0300720c */ /* 0x040fe40003f26270 */
[----:B------:R-:W-:Y:S02]  /*14ba0*/  IABS R2, R2 ;  /* 0x0000000200027213 */ /* 0x000fe40000000000 */
[C---:B------:R-:W-:Y:S02]  /*14bb0*/  ISETP.GE.AND P0, PT, R3.reuse, R249, PT ;  /* 0x000000f90300720c */ /* 0x040fe40003f06270 */
[C---:B------:R-:W-:Y:S01]  /*14bc0*/  ISETP.LT.OR P5, PT, R3.reuse, R246, P5 ;  /* 0x000000f60300720c */ /* 0x040fe20002fa1670 */
[----:B---3--:R-:W-:Y:S01]  /*14bd0*/  IMAD.MOV.U32 R4, RZ, RZ, R2 ;  /* 0x000000ffff047224 */ /* 0x008fe200078e0002 */
[C---:B------:R-:W-:Y:S01]  /*14be0*/  ISETP.LT.OR P4, PT, R3.reuse, R245, P4 ;  /* 0x000000f50300720c */ /* 0x040fe20002781670 */
[----:B------:R-:W-:Y:S01]  /*14bf0*/  IMAD.IADD R2, R242, 0x1, -R3 ;  /* 0x00000001f2027824 */ /* 0x000fe200078e0a03 */
[C---:B------:R-:W-:Y:S01]  /*14c00*/  ISETP.LT.OR P1, PT, R3.reuse, R244, P1 ;  /* 0x000000f40300720c */ /* 0x040fe20000f21670 */
[----:B------:R1:W-:Y:S01]  /*14c10*/  I2F R10, R4 ;  /* 0x00000004000a7306 */ /* 0x0003e20000201400 */
[----:B------:R-:W-:-:S02]  /*14c20*/  ISETP.LT.OR P0, PT, R3, R243, P0 ;  /* 0x000000f30300720c */ /* 0x000fc40000701670 */
[----:B------:R-:W-:-:S05]  /*14c30*/  IABS R2, R2 ;  /* 0x0000000200027213 */ /* 0x000fca0000000000 */
[----:B-1----:R-:W-:Y:S01]  /*14c40*/  IMAD.MOV.U32 R4, RZ, RZ, R2 ;  /* 0x000000ffff047224 */ /* 0x002fe200078e0002 */
[----:B------:R-:W-:-:S03]  /*14c50*/  IABS R2, R5 ;  /* 0x0000000500027213 */ /* 0x000fc60000000000 */
[----:B------:R1:W-:Y:S02]  /*14c60*/  I2F R9, R4 ;  /* 0x0000000400097306 */ /* 0x0003e40000201400 */
[----:B------:R-:W-:Y:S01]  /*14c70*/  IMAD.MOV.U32 R5, RZ, RZ, R2 ;  /* 0x000000ffff057224 */ /* 0x000fe200078e0002 */
[----:B------:R-:W-:-:S05]  /*14c80*/  IADD3 R2, R0, 0x11, RZ ;  /* 0x0000001100027810 */ /* 0x000fca0007ffe0ff */
[----:B------:R-:W3:Y:S01]  /*14c90*/  I2F R8, R5 ;  /* 0x0000000500087306 */ /* 0x000ee20000201400 */
[----:B------:R-:W-:Y:S02]  /*14ca0*/  IMAD.IADD R6, R247, 0x1, -R2 ;  /* 0x00000001f7067824 */ /* 0x000fe400078e0a02 */
[----:B-1----:R-:W-:-:S05]  /*14cb0*/  IMAD.IADD R4, R248, 0x1, -R3 ;  /* 0x00000001f8047824 */ /* 0x002fca00078e0a03 */
[----:B------:R-:W-:Y:S01]  /*14cc0*/  IABS R4, R4 ;  /* 0x0000000400047213 */ /* 0x000fe20000000000 */
[----:B---3--:R-:W-:-:S04]  /*14cd0*/  FFMA.FTZ R8, R8, -UR21, R16 ;  /* 0x8000001508087c23 */ /* 0x008fc80008010010 */
[----:B------:R-:W-:Y:S01]  /*14ce0*/  IMAD.MOV.U32 R5, RZ, RZ, R4 ;  /* 0x000000ffff057224 */ /* 0x000fe200078e0004 */
[----:B------:R-:W-:Y:S01]  /*14cf0*/  IABS R4, R6 ;  /* 0x0000000600047213 */ /* 0x000fe20000000000 */
[----:B------:R-:W-:Y:S01]  /*14d00*/  FMUL.FTZ R6, R140, c[0x0][0x2ec] ;  /* 0x0000bb008c067a20 */ /* 0x000fe20000410000 */
[----:B------:R-:W-:Y:S01]  /*14d10*/  FSEL R61, R8, -INF , !P1 ;  /* 0xff800000083d7808 */ /* 0x000fe20004800000 */
[----:B------:R1:W3:Y:S01]  /*14d20*/  I2F R7, R5 ;  /* 0x0000000500077306 */ /* 0x0002e20000201400 */
[----:B------:R-:W-:Y:S01]  /*14d30*/  ISETP.GE.AND P1, PT, R2, R249, PT ;  /* 0x000000f90200720c */ /* 0x000fe20003f26270 */
[----:B------:R-:W-:-:S03]  /*14d40*/  FMUL.FTZ R16, R30, c[0x0][0x2ec] ;  /* 0x0000bb001e107a20 */ /* 0x000fc60000410000 */
[----:B------:R-:W-:-:S03]  /*14d50*/  ISETP.LT.OR P1, PT, R2, R243, P1 ;  /* 0x000000f30200720c */ /* 0x000fc60000f21670 */
[----:B------:R-:W2:Y:S01]  /*14d60*/  I2F R4, R4 ;  /* 0x0000000400047306 */ /* 0x000ea20000201400 */
[----:B-1----:R-:W-:-:S07]  /*14d70*/  FMUL.FTZ R5, R135, c[0x0][0x2ec] ;  /* 0x0000bb0087057a20 */ /* 0x002fce0000410000 */
[----:B------:R-:W1:Y:S01]  /*14d80*/  MUFU.TANH R6, R6 ;  /* 0x0000000600067308 */ /* 0x000e620000002400 */
[----:B---3--:R-:W-:Y:S02]  /*14d90*/  FFMA.FTZ R12, R7, -UR21, R18 ;  /* 0x80000015070c7c23 */ /* 0x008fe40008010012 */
[----:B------:R-:W-:-:S03]  /*14da0*/  FMUL.FTZ R18, R43, c[0x0][0x2ec] ;  /* 0x0000bb002b127a20 */ /* 0x000fc60000410000 */
[----:B------:R-:W-:Y:S01]  /*14db0*/  FSEL R135, R12, -INF , !P0 ;  /* 0xff8000000c877808 */ /* 0x000fe20004000000 */
[----:B--2---:R-:W-:Y:S01]  /*14dc0*/  FFMA.FTZ R11, R4, -UR21, R14 ;  /* 0x80000015040b7c23 */ /* 0x004fe2000801000e */
[----:B------:R-:W2:Y:S01]  /*14dd0*/  MUFU.TANH R5, R5 ;  /* 0x0000000500057308 */ /* 0x000ea20000002400 */
[----:B------:R-:W-:Y:S02]  /*14de0*/  IMAD.IADD R4, R242, 0x1, -R2 ;  /* 0x00000001f2047824 */ /* 0x000fe400078e0a02 */
[----:B------:R-:W-:Y:S02]  /*14df0*/  FMUL.FTZ R12, R55, c[0x0][0x2ec] ;  /* 0x0000bb00370c7a20 */ /* 0x000fe40000410000 */
[----:B-1----:R-:W-:-:S03]  /*14e00*/  FFMA.FTZ R6, R10, -UR21, R6 ;  /* 0x800000150a067c23 */ /* 0x002fc60008010006 */
[----:B------:R-:W-:Y:S02]  /*14e10*/  MUFU.TANH R16, R16 ;  /* 0x0000001000107308 */ /* 0x000fe40000002400 */
[----:B------:R-:W-:Y:S02]  /*14e20*/  FSEL R140, R6, -INF , !P5 ;  /* 0xff800000068c7808 */ /* 0x000fe40006800000 */
[----:B------:R-:W-:Y:S01]  /*14e30*/  ISETP.GE.AND P5, PT, R2, R251, PT ;  /* 0x000000fb0200720c */ /* 0x000fe20003fa6270 */
[----:B--2---:R-:W-:-:S03]  /*14e40*/  FFMA.FTZ R3, R17, -UR21, R5 ;  /* 0x8000001511037c23 */ /* 0x004fc60008010005 */
        /* <DEDUP_REMOVED lines=27> */
[C---:B------:R-:W-:Y:S02]  /*15000*/  ISETP.GE.AND P6, PT, R2.reuse, R251, PT ;  /* 0x000000fb0200720c */ /* 0x040fe40003fc6270 */
[----:B------:R-:W-:Y:S02]  /*15010*/  IABS R3, R3 ;  /* 0x0000000300037213 */ /* 0x000fe40000000000 */
[C---:B------:R-:W-:Y:S02]  /*15020*/  ISETP.LT.OR P0, PT, R2.reuse, R246, P0 ;  /* 0x000000f60200720c */ /* 0x040fe40000701670 */
[----:B------:R-:W-:Y:S01]  /*15030*/  ISETP.LT.OR P6, PT, R2, R245, P6 ;  /* 0x000000f50200720c */ /* 0x000fe200037c1670 */
[----:B------:R-:W-:Y:S01]  /*15040*/  MUFU.TANH R18, R18 ;  /* 0x0000001200127308 */ /* 0x000fe20000002400 */
[----:B-1----:R-:W-:Y:S01]  /*15050*/  IMAD.MOV.U32 R4, RZ, RZ, R3 ;  /* 0x000000ffff047224 */ /* 0x002fe200078e0003 */
[----:B------:R-:W-:Y:S01]  /*15060*/  IABS R3, R5 ;  /* 0x0000000500037213 */ /* 0x000fe20000000000 */
[----:B------:R-:W-:-:S05]  /*15070*/  IMAD.IADD R5, R248, 0x1, -R2 ;  /* 0x00000001f8057824 */ /* 0x000fca00078e0a02 */
[----:B------:R1:W-:Y:S02]  /*15080*/  I2F R8, R4 ;  /* 0x0000000400087306 */ /* 0x0003e40000201400 */
[----:B-1----:R-:W-:Y:S02]  /*15090*/  IMAD.MOV.U32 R4, RZ, RZ, R3 ;  /* 0x000000ffff047224 */ /* 0x002fe400078e0003 */
[----:B------:R-:W-:-:S04]  /*150a0*/  IMAD.IADD R3, R241, 0x1, -R2 ;  /* 0x00000001f1037824 */ /* 0x000fc800078e0a02 */
[----:B------:R1:W2:Y:S01]  /*150b0*/  I2F R7, R4 ;  /* 0x0000000400077306 */ /* 0x0002a20000201400 */
[----:B------:R-:W-:-:S05]  /*150c0*/  IABS R3, R3 ;  /* 0x0000000300037213 */ /* 0x000fca0000000000 */
[----:B-1----:R-:W-:Y:S01]  /*150d0*/  IMAD.MOV.U32 R4, RZ, RZ, R3 ;  /* 0x000000ffff047224 */ /* 0x002fe200078e0003 */
[----:B------:R-:W-:Y:S01]  /*150e0*/  IABS R3, R5 ;  /* 0x0000000500037213 */ /* 0x000fe20000000000 */
[----:B------:R-:W-:Y:S02]  /*150f0*/  FMUL.FTZ R5, R143, c[0x0][0x2ec] ;  /* 0x0000bb008f057a20 */ /* 0x000fe40000410000 */
[----:B------:R1:W3:Y:S01]  /*15100*/  I2F R6, R4 ;  /* 0x0000000400067306 */ /* 0x0002e20000201400 */
[----:B--2---:R-:W-:Y:S02]  /*15110*/  FFMA.FTZ R7, R7, -UR21, R16 ;  /* 0x8000001507077c23 */ /* 0x004fe40008010010 */
[----:B------:R-:W-:-:S03]  /*15120*/  FMUL.FTZ R16, R50, c[0x0][0x2ec] ;  /* 0x0000bb0032107a20 */ /* 0x000fc60000410000 */
[----:B------:R-:W-:Y:S02]  /*15130*/  FSEL R64, R7, -INF , !P6 ;  /* 0xff80000007407808 */ /* 0x000fe40007000000 */
[----:B------:R-:W2:Y:S01]  /*15140*/  MUFU.TANH R5, R5 ;  /* 0x0000000500057308 */ /* 0x000ea20000002400 */
[----:B-1----:R-:W-:-:S07]  /*15150*/  FMUL.FTZ R4, R57, c[0x0][0x2ec] ;  /* 0x0000bb0039047a20 */ /* 0x002fce0000410000 */
[----:B------:R-:W-:Y:S01]  /*15160*/  I2F R3, R3 ;  /* 0x0000000300037306 */ /* 0x000fe20000201400 */
[----:B---3--:R-:W-:Y:S02]  /*15170*/  FFMA.FTZ R6, R6, -UR21, R17 ;  /* 0x8000001506067c23 */ /* 0x008fe40008010011 */
[----:B------:R-:W-:Y:S02]  /*15180*/  FMUL.FTZ R17, R40, c[0x0][0x2ec] ;  /* 0x0000bb0028117a20 */ /* 0x000fe40000410000 */
[----:B--2---:R-:W-:-:S03]  /*15190*/  FFMA.FTZ R5, R10, -UR21, R5 ;  /* 0x800000150a057c23 */ /* 0x004fc60008010005 */
[----:B------:R-:W1:Y:S01]  /*151a0*/  MUFU.TANH R4, R4 ;  /* 0x0000000400047308 */ /* 0x000e620000002400 */
[----:B------:R-:W-:Y:S01]  /*151b0*/  FMUL.FTZ R10, R54, c[0x0][0x2ec] ;  /* 0x0000bb00360a7a20 */ /* 0x000fe20000410000 */
[----:B------:R-:W-:Y:S02]  /*151c0*/  FSEL R5, R5, -INF , !P5 ;  /* 0xff80000005057808 */ /* 0x000fe40006800000 */
[----:B------:R-:W-:-:S04]  /*151d0*/  ISETP.GE.AND P5, PT, R2, R250, PT ;  /* 0x000000fa0200720c */ /* 0x000fc80003fa6270 */
[----:B------:R-:W-:Y:S01]  /*151e0*/  MUFU.TANH R17, R17 ;  /* 0x0000001100117308 */ /* 0x000fe20000002400 */
[----:B------:R2:W-:Y:S01]  /*151f0*/  STL [R1+0x48], R5 ;  /* 0x0000480501007387 */ /* 0x0005e20000100800 */
[----:B------:R-:W-:-:S04]  /*15200*/  ISETP.LT.OR P5, PT, R2, R244, P5 ;  /* 0x000000f40200720c */ /* 0x000fc80002fa1670 */
[----:B------:R-:W-:Y:S01]  /*15210*/  FSEL R56, R6, -INF , !P5 ;  /* 0xff80000006387808 */ /* 0x000fe20006800000 */
[----:B------:R-:W-:Y:S01]  /*15220*/  FMUL.FTZ R6, R29, c[0x0][0x2ec] ;  /* 0x0000bb001d067a20 */ /* 0x000fe20000410000 */
[----:B------:R-:W-:Y:S01]  /*15230*/  MUFU.TANH R16, R16 ;  /* 0x0000001000107308 */ /* 0x000fe20000002400 */
[----:B-1----:R-:W-:-:S05]  /*15240*/  FFMA.FTZ R4, R9, -UR21, R4 ;  /* 0x8000001509047c23 */ /* 0x002fca0008010004 */
[----:B------:R-:W-:Y:S01]  /*15250*/  FSEL R52, R4, -INF , !P4 ;  /* 0xff80000004347808 */ /* 0x000fe20006000000 */
[----:B------:R-:W-:Y:S01]  /*15260*/  FFMA.FTZ R4, R14, -UR21, R13 ;  /* 0x800000150e047c23 */ /* 0x000fe2000801000d */
[----:B------:R-:W1:Y:S01]  /*15270*/  MUFU.TANH R9, R10 ;  /* 0x0000000a00097308 */ /* 0x000e620000002400 */
[----:B------:R-:W-:Y:S01]  /*15280*/  ISETP.GE.AND P4, PT, R2, R249, PT ;  /* 0x000000f90200720c */ /* 0x000fe20003f86270 */
[----:B------:R-:W-:Y:S02]  /*15290*/  FMUL.FTZ R13, R48, c[0x0][0x2ec] ;  /* 0x0000bb00300d7a20 */ /* 0x000fe40000410000 */
[----:B------:R-:W-:Y:S02]  /*152a0*/  FSEL R4, R4, -INF , !P1 ;  /* 0xff80000004047808 */ /* 0x000fe40004800000 */
[----:B------:R-:W-:Y:S02]  /*152b0*/  ISETP.LT.OR P4, PT, R2, R243, P4 ;  /* 0x000000f30200720c */ /* 0x000fe40002781670 */
[----:B------:R-:W-:Y:S01]  /*152c0*/  IADD3 R2, R0, 0x19, RZ ;  /* 0x0000001900027810 */ /* 0x000fe20007ffe0ff */
[----:B------:R3:W-:Y:S01]  /*152d0*/  STL [R1+0x54], R4 ;  /* 0x0000540401007387 */ /* 0x0007e20000100800 */
[----:B--2---:R-:W-:Y:S01]  /*152e0*/  FFMA.FTZ R5, R8, -UR21, R15 ;  /* 0x8000001508057c23 */ /* 0x004fe2000801000f */
[----:B------:R-:W-:Y:S01]  /*152f0*/  MUFU.TANH R6, R6 ;  /* 0x0000000600067308 */ /* 0x000fe20000002400 */
[----:B------:R-:W-:-:S02]  /*15300*/  ISETP.GE.AND P1, PT, R2, R252, PT ;  /* 0x000000fc0200720c */ /* 0x000fc40003f26270 */
[C---:B------:R-:W-:Y:S01]  /*15310*/  ISETP.GE.AND P6, PT, R2.reuse, R250, PT ;  /* 0x000000fa0200720c */ /* 0x040fe20003fc6270 */
[----:B-1----:R-:W-:Y:S01]  /*15320*/  FFMA.FTZ R15, R3, -UR21, R9 ;  /* 0x80000015030f7c23 */ /* 0x002fe20008010009 */
[----:B------:R-:W-:Y:S01]  /*15330*/  FSEL R65, R5, -INF , !P0 ;  /* 0xff80000005417808 */ /* 0x000fe20004000000 */
[----:B------:R-:W-:Y:S01]  /*15340*/  IMAD.IADD R3, R247, 0x1, -R2 ;  /* 0x00000001f7037824 */ /* 0x000fe200078e0a02 */
[C---:B------:R-:W-:Y:S01]  /*15350*/  ISETP.GE.AND P0, PT, R2.reuse, R251, PT ;  /* 0x000000fb0200720c */ /* 0x040fe20003f06270 */
[----:B------:R-:W-:Y:S01]  /*15360*/  MUFU.TANH R13, R13 ;  /* 0x0000000d000d7308 */ /* 0x000fe20000002400 */
[C---:B------:R-:W-:Y:S02]  /*15370*/  ISETP.GE.AND P5, PT, R2.reuse, R249, PT ;  /* 0x000000f90200720c */ /* 0x040fe40003fa6270 */
[----:B------:R-:W-:Y:S02]  /*15380*/  IABS R3, R3 ;  /* 0x0000000300037213 */ /* 0x000fe40000000000 */
[----:B------:R-:W-:-:S02]  /*15390*/  ISETP.LT.OR P1, PT, R2, R246, P1 ;  /* 0x000000f60200720c */ /* 0x000fc40000f21670 */
[C---:B------:R-:W-:Y:S02]  /*153a0*/  ISETP.LT.OR P0, PT, R2.reuse, R245, P0 ;  /* 0x000000f50200720c */ /* 0x040fe40000701670 */
[C---:B------:R-:W-:Y:S02]  /*153b0*/  ISETP.LT.OR P6, PT, R2.reuse, R244, P6 ;  /* 0x000000f40200720c */ /* 0x040fe400037c1670 */
[----:B------:R-:W-:Y:S02]  /*153c0*/  ISETP.LT.OR P5, PT, R2, R243, P5 ;  /* 0x000000f30200720c */ /* 0x000fe40002fa1670 */
[----:B------:R-:W-:Y:S01]  /*153d0*/  FSEL R63, R15, -INF , !P4 ;  /* 0xff8000000f3f7808 */ /* 0x000fe20006000000 */
[----:B---3--:R-:W-:Y:S02]  /*153e0*/  IMAD.MOV.U32 R4, RZ, RZ, R3 ;  /* 0x000000ffff047224 */ /* 0x008fe400078e0003 */
        /* <DEDUP_REMOVED lines=14> */
[C---:B------:R-:W-:Y:S01]  /*154d0*/  ISETP.GE.AND P4, PT, R2.reuse, R252, PT ;  /* 0x000000fc0200720c */ /* 0x040fe20003f86270 */
        /* <DEDUP_REMOVED lines=12> */
[----:B------:R-:W-:Y:S01]  /*155a0*/  MUFU.TANH R14, R19 ;  /* 0x00000013000e7308 */ /* 0x000fe20000002400 */
[----:B-1----:R-:W-:Y:S01]  /*155b0*/  IMAD.MOV.U32 R4, RZ, RZ, R3 ;  /* 0x000000ffff047224 */ /* 0x002fe200078e0003 */
[----:B------:R-:W-:Y:S01]  /*155c0*/  IABS R3, R5 ;  /* 0x0000000500037213 */ /* 0x000fe20000000000 */
[----:B------:R-:W-:-:S05]  /*155d0*/  FMUL.FTZ R5, R31, c[0x0][0x2ec] ;  /* 0x0000bb001f057a20 */ /* 0x000fca0000410000 */
[----:B------:R1:W2:Y:S01]  /*155e0*/  I2F R7, R4 ;  /* 0x0000000400077306 */ /* 0x0002a20000201400 */
[----:B---3--:R-:W-:-:S05]  /*155f0*/  FFMA.FTZ R13, R8, -UR21, R13 ;  /* 0x80000015080d7c23 */ /* 0x008fca000801000d */
[----:B------:R-:W-:Y:S01]  /*15600*/  FSEL R30, R13, -INF , !P4 ;  /* 0xff8000000d1e7808 */ /* 0x000fe20006000000 */
[----:B------:R-:W-:Y:S01]  /*15610*/  FMUL.FTZ R13, R137, c[0x0][0x2ec] ;  /* 0x0000bb00890d7a20 */ /* 0x000fe20000410000 */
[----:B------:R-:W3:Y:S01]  /*15620*/  MUFU.TANH R5, R5 ;  /* 0x0000000500057308 */ /* 0x000ee20000002400 */
[----:B-1----:R-:W-:-:S07]  /*15630*/  FMUL.FTZ R4, R53, c[0x0][0x2ec] ;  /* 0x0000bb0035047a20 */ /* 0x002fce0000410000 */
[----:B------:R-:W1:Y:S01]  /*15640*/  I2F R3, R3 ;  /* 0x0000000300037306 */ /* 0x000e620000201400 */
[----:B--2---:R-:W-:-:S05]  /*15650*/  FFMA.FTZ R12, R7, -UR21, R16 ;  /* 0x80000015070c7c23 */ /* 0x004fca0008010010 */
[----:B------:R-:W-:Y:S01]  /*15660*/  FSEL R36, R12, -INF , !P1 ;  /* 0xff8000000c247808 */ /* 0x000fe20004800000 */
[----:B---3--:R-:W-:Y:S01]  /*15670*/  FFMA.FTZ R5, R10, -UR21, R5 ;  /* 0x800000150a057c23 */ /* 0x008fe20008010005 */
        /* <DEDUP_REMOVED lines=15> */
[----:B------:R-:W-:Y:S01]  /*15770*/  ISETP.LT.OR P6, PT, R2, R243, P6 ;  /* 0x000000f30200720c */ /* 0x000fe200037c1670 */
[----:B------:R-:W-:Y:S01]  /*15780*/  IMAD.IADD R2, R248, 0x1, -R2 ;  /* 0x00000001f8027824 */ /* 0x000fe200078e0a02 */
[C---:B------:R-:W-:Y:S02]  /*15790*/  ISETP.LT.OR P5, PT, R3.reuse, R246, P5 ;  /* 0x000000f60300720c */ /* 0x040fe40002fa1670 */
[----:B------:R-:W-:Y:S02]  /*157a0*/  ISETP.LT.OR P4, PT, R3, R245, P4 ;  /* 0x000000f50300720c */ /* 0x000fe40002781670 */
[----:B------:R-:W-:Y:S01]  /*157b0*/  IABS R4, R2 ;  /* 0x0000000200047213 */ /* 0x000fe20000000000 */
[----:B------:R-:W-:Y:S01]  /*157c0*/  IMAD.IADD R2, R247, 0x1, -R3 ;  /* 0x00000001f7027824 */ /* 0x000fe200078e0a03 */
[----:B------:R-:W-:-:S02]  /*157d0*/  ISETP.LT.OR P1, PT, R3, R244, P1 ;  /* 0x000000f40300720c */ /* 0x000fc40000f21670 */
[----:B------:R1:W-:Y:S01]  /*157e0*/  I2F R17, R4 ;  /* 0x0000000400117306 */ /* 0x0003e20000201400 */
[----:B------:R-:W-:Y:S02]  /*157f0*/  ISETP.LT.OR P0, PT, R3, R243, P0 ;  /* 0x000000f30300720c */ /* 0x000fe40000701670 */
[----:B------:R-:W-:-:S05]  /*15800*/  IABS R2, R2 ;  /* 0x0000000200027213 */ /* 0x000fca0000000000 */
        /* <DEDUP_REMOVED lines=26> */
[----:B--2---:R-:W-:-:S04]  /*159b0*/  FMUL.FTZ R5, R41, c[0x0][0x2ec] ;  /* 0x0000bb0029057a20 */ /* 0x004fc80000410000 */
[----:B------:R1:W2:Y:S02]  /*159c0*/  MUFU.TANH R16, R5 ;  /* 0x0000000500107308 */ /* 0x0002a40000002400 */
        /* <DEDUP_REMOVED lines=12> */
[----:B------:R-:W-:Y:S02]  /*15a90*/  FSEL R18, R5, -INF , !P4 ;  /* 0xff80000005127808 */ /* 0x000fe40006000000 */
[C---:B------:R-:W-:Y:S01]  /*15aa0*/  ISETP.GE.AND P6, PT, R2.reuse, R252, PT ;  /* 0x000000fc0200720c */ /* 0x040fe20003fc6270 */
[----:B------:R2:W-:Y:S01]  /*15ab0*/  STL [R1+0x20], R4 ;  /* 0x0000200401007387 */ /* 0x0005e20000100800 */
[C---:B------:R-:W-:Y:S02]  /*15ac0*/  ISETP.GE.AND P5, PT, R2.reuse, R251, PT ;  /* 0x000000fb0200720c */ /* 0x040fe40003fa6270 */
[C---:B------:R-:W-:Y:S02]  /*15ad0*/  ISETP.GE.AND P4, PT, R2.reuse, R250, PT ;  /* 0x000000fa0200720c */ /* 0x040fe40003f86270 */
[----:B------:R-:W-:Y:S01]  /*15ae0*/  ISETP.LT.OR P6, PT, R2, R246, P6 ;  /* 0x000000f60200720c */ /* 0x000fe200037c1670 */
[----:B-1----:R-:W-:Y:S01]  /*15af0*/  FMUL.FTZ R13, R138, c[0x0][0x2ec] ;  /* 0x0000bb008a0d7a20 */ /* 0x002fe20000410000 */
[----:B------:R-:W-:-:S02]  /*15b00*/  ISETP.LT.OR P5, PT, R2, R245, P5 ;  /* 0x000000f50200720c */ /* 0x000fc40002fa1670 */
[----:B------:R-:W-:Y:S02]  /*15b10*/  ISETP.LT.OR P4, PT, R2, R244, P4 ;  /* 0x000000f40200720c */ /* 0x000fe40002781670 */
[----:B------:R-:W-:Y:S01]  /*15b20*/  FSEL R41, R11, -INF , !P6 ;  /* 0xff8000000b297808 */ /* 0x000fe20007000000 */
        /* <DEDUP_REMOVED lines=8> */
[----:B------:R-:W-:Y:S02]  /*15bb0*/  IABS R4, R4 ;  /* 0x0000000400047213 */ /* 0x000fe40000000000 */
[----:B------:R-:W-:Y:S01]  /*15bc0*/  IADD3 R5, R242, -R2, RZ ;  /* 0x80000002f2057210 */ /* 0x000fe20007ffe0ff */
[----:B--2---:R-:W-:Y:S01]  /*15bd0*/  IMAD.IADD R3, R247, 0x1, -R2 ;  /* 0x00000001f7037824 */ /* 0x004fe200078e0a02 */
[----:B------:R1:W-:Y:S01]  /*15be0*/  I2F R14, R4 ;  /* 0x00000004000e7306 */ /* 0x0003e20000201400 */
[C---:B------:R-:W-:Y:S02]  /*15bf0*/  ISETP.GE.AND P0, PT, R2.reuse, R252, PT ;  /* 0x000000fc0200720c */ /* 0x040fe40003f06270 */
[C---:B------:R-:W-:Y:S02]  /*15c00*/  ISETP.GE.AND P6, PT, R2.reuse, R251, PT ;  /* 0x000000fb0200720c */ /* 0x040fe40003fc6270 */
[----:B------:R-:W-:Y:S02]  /*15c10*/  IABS R3, R3 ;  /* 0x0000000300037213 */ /* 0x000fe40000000000 */
[----:B------:R-:W-:-:S02]  /*15c20*/  ISETP.LT.OR P0, PT, R2, R246, P0 ;  /* 0x000000f60200720c */ /* 0x000fc40000701670 */
[----:B------:R-:W-:Y:S01]  /*15c30*/  ISETP.LT.OR P6, PT, R2, R245, P6 ;  /* 0x000000f50200720c */ /* 0x000fe200037c1670 */
[----:B-1----:R-:W-:Y:S01]  /*15c40*/  IMAD.MOV.U32 R4, RZ, RZ, R3 ;  /* 0x000000ffff047224 */ /* 0x002fe200078e0003 */
[----:B------:R-:W-:Y:S01]  /*15c50*/  IABS R3, R5 ;  /* 0x0000000500037213 */ /* 0x000fe20000000000 */
[--C-:B------:R-:W-:Y:S02]  /*15c60*/  IMAD.IADD R5, R248, 0x1, -R2.reuse ;  /* 0x00000001f8057824 */ /* 0x100fe400078e0a02 */
[----:B------:R1:W-:Y:S02]  /*15c70*/  I2F R8, R4 ;  /* 0x0000000400087306 */ /* 0x0003e40000201400 */
[----:B-1----:R-:W-:Y:S02]  /*15c80*/  IMAD.MOV.U32 R4, RZ, RZ, R3 ;  /* 0x000000ffff047224 */ /* 0x002fe400078e0003 */
[----:B------:R-:W-:-:S04]  /*15c90*/  IMAD.IADD R3, R241, 0x1, -R2 ;  /* 0x00000001f1037824 */ /* 0x000fc800078e0a02 */
        /* <DEDUP_REMOVED lines=10> */
[----:B------:R-:W-:Y:S02]  /*15d40*/  FMUL.FTZ R17, R212, c[0x0][0x2ec] ;  /* 0x0000bb00d4117a20 */ /* 0x000fe40000410000 */
[----:B---3--:R-:W-:-:S03]  /*15d50*/  FFMA.FTZ R5, R10, -UR21, R5 ;  /* 0x800000150a057c23 */ /* 0x008fc60008010005 */
[----:B------:R1:W2:Y:S01]  /*15d60*/  MUFU.TANH R15, R4 ;  /* 0x00000004000f7308 */ /* 0x0002a20000002400 */
[----:B------:R-:W-:Y:S01]  /*15d70*/  FMUL.FTZ R10, R139, c[0x0][0x2ec] ;  /* 0x0000bb008b0a7a20 */ /* 0x000fe20000410000 */
[----:B------:R-:W-:Y:S02]  /*15d80*/  FSEL R50, R5, -INF , !P5 ;  /* 0xff80000005327808 */ /* 0x000fe40006800000 */
[----:B------:R-:W-:-:S04]  /*15d90*/  ISETP.GE.AND P5, PT, R2, R250, PT ;  /* 0x000000fa0200720c */ /* 0x000fc80003fa6270 */
[----:B------:R-:W-:Y:S01]  /*15da0*/  MUFU.TANH R17, R17 ;  /* 0x0000001100117308 */ /* 0x000fe20000002400 */
[----:B------:R-:W-:-:S04]  /*15db0*/  ISETP.LT.OR P5, PT, R2, R244, P5 ;  /* 0x000000f40200720c */ /* 0x000fc80002fa1670 */
[----:B------:R-:W-:Y:S01]  /*15dc0*/  FSEL R42, R6, -INF , !P5 ;  /* 0xff800000062a7808 */ /* 0x000fe20006800000 */
[----:B------:R-:W-:Y:S02]  /*15dd0*/  FMUL.FTZ R6, R44, c[0x0][0x2ec] ;  /* 0x0000bb002c067a20 */ /* 0x000fe40000410000 */
[----:B-1----:R-:W-:Y:S02]  /*15de0*/  FMUL.FTZ R4, R39, c[0x0][0x2ec] ;  /* 0x0000bb0027047a20 */ /* 0x002fe40000410000 */
[----:B--2---:R-:W-:Y:S02]  /*15df0*/  FFMA.FTZ R5, R8, -UR21, R15 ;  /* 0x8000001508057c23 */ /* 0x004fe4000801000f */
[----:B------:R1:W2:Y:S03]  /*15e00*/  MUFU.TANH R16, R4 ;  /* 0x0000000400107308 */ /* 0x0002a60000002400 */
[----:B------:R-:W-:-:S05]  /*15e10*/  FSEL R219, R5, -INF , !P0 ;  /* 0xff80000005db7808 */ /* 0x000fca0004000000 */
[----:B------:R-:W-:Y:S01]  /*15e20*/  MUFU.TANH R6, R6 ;  /* 0x0000000600067308 */ /* 0x000fe20000002400 */
[----:B-1----:R-:W-:Y:S02]  /*15e30*/  FMUL.FTZ R4, R136, c[0x0][0x2ec] ;  /* 0x0000bb0088047a20 */ /* 0x002fe40000410000 */
[----:B--2---:R-:W-:-:S05]  /*15e40*/  FFMA.FTZ R7, R7, -UR21, R16 ;  /* 0x8000001507077c23 */ /* 0x004fca0008010010 */
[----:B------:R-:W1:Y:S01]  /*15e50*/  MUFU.TANH R4, R4 ;  /* 0x0000000400047308 */ /* 0x000e620000002400 */
[----:B------:R-:W-:Y:S01]  /*15e60*/  FSEL R239, R7, -INF , !P6 ;  /* 0xff80000007ef7808 */ /* 0x000fe20007000000 */
[----:B-1----:R-:W-:-:S06]  /*15e70*/  FFMA.FTZ R4, R9, -UR21, R4 ;  /* 0x8000001509047c23 */ /* 0x002fcc0008010004 */
[----:B------:R-:W1:Y:S01]  /*15e80*/  MUFU.TANH R9, R10 ;  /* 0x0000000a00097308 */ /* 0x000e620000002400 */
[----:B------:R-:W-:Y:S02]  /*15e90*/  FSEL R4, R4, -INF , !P4 ;  /* 0xff80000004047808 */ /* 0x000fe40006000000 */
[----:B------:R-:W-:-:S03]  /*15ea0*/  ISETP.GE.AND P4, PT, R2, R249, PT ;  /* 0x000000f90200720c */ /* 0x000fc60003f86270 */
[----:B------:R2:W-:Y:S01]  /*15eb0*/  STL [R1+0x10], R4 ;  /* 0x0000100401007387 */ /* 0x0005e20000100800 */
[----:B------:R-:W-:Y:S02]  /*15ec0*/  ISETP.LT.OR P4, PT, R2, R243, P4 ;  /* 0x000000f30200720c */ /* 0x000fe40002781670 */
[----:B------:R-:W-:-:S04]  /*15ed0*/  IADD3 R2, R0, 0x30, RZ ;  /* 0x0000003000027810 */ /* 0x000fc80007ffe0ff */
[C---:B------:R-:W-:Y:S02]  /*15ee0*/  ISETP.GE.AND P0, PT, R2.reuse, R251, PT ;  /* 0x000000fb0200720c */ /* 0x040fe40003f06270 */
[C---:B------:R-:W-:Y:S02]  /*15ef0*/  ISETP.GE.AND P6, PT, R2.reuse, R250, PT ;  /* 0x000000fa0200720c */ /* 0x040fe40003fc6270 */
[C---:B------:R-:W-:Y:S02]  /*15f00*/  ISETP.GE.AND P5, PT, R2.reuse, R249, PT ;  /* 0x000000f90200720c */ /* 0x040fe40003fa6270 */
[C---:B------:R-:W-:Y:S02]  /*15f10*/  ISETP.LT.OR P0, PT, R2.reuse, R245, P0 ;  /* 0x000000f50200720c */ /* 0x040fe40000701670 */
[C---:B------:R-:W-:Y:S02]  /*15f20*/  ISETP.LT.OR P6, PT, R2.reuse, R244, P6 ;  /* 0x000000f40200720c */ /* 0x040fe400037c1670 */
[----:B------:R-:W-:Y:S01]  /*15f30*/  ISETP.LT.OR P5, PT, R2, R243, P5 ;  /* 0x000000f30200720c */ /* 0x000fe20002fa1670 */
[----:B--2---:R-:W-:-:S02]  /*15f40*/  FFMA.FTZ R4, R14, -UR21, R13 ;  /* 0x800000150e047c23 */ /* 0x004fc4000801000d */
[----:B-1----:R-:W-:Y:S02]  /*15f50*/  FFMA.FTZ R13, R3, -UR21, R9 ;  /* 0x80000015030d7c23 */ /* 0x002fe40008010009 */
[----:B------:R-:W-:Y:S01]  /*15f60*/  IMAD.IADD R3, R247, 0x1, -R2 ;  /* 0x00000001f7037824 */ /* 0x000fe200078e0a02 */
[----:B------:R-:W-:Y:S01]  /*15f70*/  FSEL R4, R4, -INF , !P1 ;  /* 0xff80000004047808 */ /* 0x000fe20004800000 */
[----:B------:R-:W-:Y:S01]  /*15f80*/  FMUL.FTZ R14, R213, c[0x0][0x2ec] ;  /* 0x0000bb00d50e7a20 */ /* 0x000fe20000410000 */
[C---:B------:R-:W-:Y:S02]  /*15f90*/  ISETP.GE.AND P1, PT, R2.reuse, R252, PT ;  /* 0x000000fc0200720c */ /* 0x040fe40003f26270 */
[----:B------:R-:W-:Y:S01]  /*15fa0*/  IABS R3, R3 ;  /* 0x0000000300037213 */ /* 0x000fe20000000000 */
[----:B------:R1:W-:Y:S01]  /*15fb0*/  STL [R1+0xc], R4 ;  /* 0x00000c0401007387 */ /* 0x0003e20000100800 */
[----:B------:R-:W-:Y:S01]  /*15fc0*/  ISETP.LT.OR P1, PT, R2, R246, P1 ;  /* 0x000000f60200720c */ /* 0x000fe20000f21670 */
[----:B------:R-:W-:Y:S01]  /*15fd0*/  MUFU.TANH R14, R14 ;  /* 0x0000000e000e7308 */ /* 0x000fe20000002400 */
[----:B------:R-:W-:Y:S01]  /*15fe0*/  FSEL R218, R13, -INF , !P4 ;  /* 0xff8000000dda7808 */ /* 0x000fe20006000000 */
[----:B-1----:R-:W-:-:S02]  /*15ff0*/  IMAD.MOV.U32 R4, RZ, RZ, R3 ;  /* 0x000000ffff047224 */ /* 0x002fc400078e0003 */
[----:B------:R-:W-:-:S04]  /*16000*/  IMAD.IADD R3, R242, 0x1, -R2 ;  /* 0x00000001f2037824 */ /* 0x000fc800078e0a02 */
[----:B------:R1:W2:Y:S01]  /*16010*/  I2F R11, R4 ;  /* 0x00000004000b7306 */ /* 0x0002a20000201400 */
[----:B------:R-:W-:-:S05]  /*16020*/  IABS R3, R3 ;  /* 0x0000000300037213 */ /* 0x000fca0000000000 */
[----:B-1----:R-:W-:Y:S02]  /*16030*/  IMAD.MOV.U32 R4, RZ, RZ, R3 ;  /* 0x000000ffff047224 */ /* 0x002fe400078e0003 */
[----:B------:R-:W-:Y:S02]  /*16040*/  IMAD.IADD R3, R241, 0x1, -R2 ;  /* 0x00000001f1037824 */ /* 0x000fe400078e0a02 */
[----:B------:R1:W-:Y:S01]  /*16050*/  I2F R10, R4 ;  /* 0x00000004000a7306 */ /* 0x0003e20000201400 */
[----:B--2---:R-:W-:Y:S02]  /*16060*/  FFMA.FTZ R6, R11, -UR21, R6 ;  /* 0x800000150b067c23 */ /* 0x004fe40008010006 */
[----:B------:R-:W-:-:S05]  /*16070*/  IABS R3, R3 ;  /* 0x0000000300037213 */ /* 0x000fca0000000000 */
[----:B------:R2:W-:Y:S01]  /*16080*/  I2F R9, R3 ;  /* 0x0000000300097306 */ /* 0x0005e20000201400 */
[----:B-1----:R-:W-:Y:S01]  /*16090*/  IMAD.IADD R4, R248, 0x1, -R2 ;  /* 0x00000001f8047824 */ /* 0x002fe200078e0a02 */
[----:B------:R-:W-:-:S04]  /*160a0*/  IADD3 R2, R0, 0x31, RZ ;  /* 0x0000003100027810 */ /* 0x000fc80007ffe0ff */
[----:B------:R-:W-:Y:S01]  /*160b0*/  IABS R4, R4 ;  /* 0x0000000400047213 */ /* 0x000fe20000000000 */
[--C-:B------:R-:W-:Y:S01]  /*160c0*/  IMAD.IADD R5, R241, 0x1, -R2.reuse ;  /* 0x00000001f1057824 */ /* 0x100fe200078e0a02 */
[C---:B------:R-:W-:Y:S01]  /*160d0*/  ISETP.GE.AND P4, PT, R2.reuse, R252, PT ;  /* 0x000000fc0200720c */ /* 0x040fe20003f86270 */
[----:B--2---:R-:W-:Y:S01]  /*160e0*/  IMAD.IADD R3, R247, 0x1, -R2 ;  /* 0x00000001f7037824 */ /* 0x004fe200078e0a02 */
[----:B------:R1:W-:Y:S02]  /*160f0*/  I2F R12, R4 ;  /* 0x00000004000c7306 */ /* 0x0003e40000201400 */
[----:B------:R-:W-:Y:S02]  /*16100*/  ISETP.LT.OR P4, PT, R2, R246, P4 ;  /* 0x000000f60200720c */ /* 0x000fe40002781670 */
        /* <DEDUP_REMOVED lines=8> */
[----:B------:R1:W-:Y:S08]  /*16190*/  I2F R7, R4 ;  /* 0x0000000400077306 */ /* 0x0003f00000201400 */
[----:B------:R-:W2:Y:S01]  /*161a0*/  MUFU.TANH R5, R5 ;  /* 0x0000000500057308 */ /* 0x000ea20000002400 */
[----:B-1----:R-:W-:-:S07]  /*161b0*/  FMUL.FTZ R4, R45, c[0x0][0x2ec] ;  /* 0x0000bb002d047a20 */ /* 0x002fce0000410000 */
[----:B------:R-:W-:Y:S01]  /*161c0*/  I2F R3, R3 ;  /* 0x0000000300037306 */ /* 0x000fe20000201400 */
[----:B--2---:R-:W-:-:S07]  /*161d0*/  FFMA.FTZ R5, R10, -UR21, R5 ;  /* 0x800000150a057c23 */ /* 0x004fce0008010005 */
[----:B------:R1:W2:Y:S01]  /*161e0*/  MUFU.TANH R15, R4 ;  /* 0x00000004000f7308 */ /* 0x0002a20000002400 */
[----:B------:R-:W-:Y:S02]  /*161f0*/  FSEL R216, R5, -INF , !P0 ;  /* 0xff80000005d87808 */ /* 0x000fe40004000000 */
[----:B------:R-:W-:-:S04]  /*16200*/  ISETP.GE.AND P0, PT, R2, R250, PT ;  /* 0x000000fa0200720c */ /* 0x000fc80003f06270 */
[----:B------:R-:W-:Y:S01]  /*16210*/  ISETP.LT.OR P0, PT, R2, R244, P0 ;  /* 0x000000f40200720c */ /* 0x000fe20000701670 */
[----:B-1----:R-:W-:Y:S02]  /*16220*/  FMUL.FTZ R4, R47, c[0x0][0x2ec] ;  /* 0x0000bb002f047a20 */ /* 0x002fe40000410000 */
[----:B--2---:R-:W-:Y:S02]  /*16230*/  FFMA.FTZ R8, R8, -UR21, R15 ;  /* 0x8000001508087c23 */ /* 0x004fe4000801000f */
[----:B------:R1:W2:Y:S03]  /*16240*/  MUFU.TANH R16, R4 ;  /* 0x0000000400107308 */ /* 0x0002a60000002400 */
[----:B------:R-:W-:Y:S01]  /*16250*/  FSEL R211, R8, -INF , !P4 ;  /* 0xff80000008d37808 */ /* 0x000fe20006000000 */
[----:B-1----:R-:W-:Y:S01]  /*16260*/  FMUL.FTZ R4, R214, c[0x0][0x2ec] ;  /* 0x0000bb00d6047a20 */ /* 0x002fe20000410000 */
[----:B------:R-:W-:Y:S01]  /*16270*/  FSEL R214, R6, -INF , !P1 ;  /* 0xff80000006d67808 */ /* 0x000fe20004800000 */
[----:B--2---:R-:W-:Y:S01]  /*16280*/  FFMA.FTZ R7, R7, -UR21, R16 ;  /* 0x8000001507077c23 */ /* 0x004fe20008010010 */
[----:B------:R-:W-:-:S03]  /*16290*/  ISETP.GE.AND P1, PT, R2, R251, PT ;  /* 0x000000fb0200720c */ /* 0x000fc60003f26270 */
[----:B------:R-:W1:Y:S01]  /*162a0*/  MUFU.TANH R4, R4 ;  /* 0x0000000400047308 */ /* 0x000e620000002400 */
[----:B------:R-:W-:-:S04]  /*162b0*/  ISETP.LT.OR P1, PT, R2, R245, P1 ;  /* 0x000000f50200720c */ /* 0x000fc80000f21670 */
[----:B------:R-:W-:Y:S01]  /*162c0*/  FSEL R212, R7, -INF , !P1 ;  /* 0xff80000007d47808 */ /* 0x000fe20004800000 */
[----:B-1----:R-:W-:Y:S02]  /*162d0*/  FFMA.FTZ R4, R9, -UR21, R4 ;  /* 0x8000001509047c23 */ /* 0x002fe40008010004 */
[----:B------:R-:W-:Y:S02]  /*162e0*/  FFMA.FTZ R9, R12, -UR21, R14 ;  /* 0x800000150c097c23 */ /* 0x000fe4000801000e */
[----:B------:R-:W-:Y:S01]  /*162f0*/  FFMA.FTZ R12, R3, -UR21, R17 ;  /* 0x80000015030c7c23 */ /* 0x000fe20008010011 */
[----:B------:R-:W-:Y:S01]  /*16300*/  FSEL R217, R4, -INF , !P6 ;  /* 0xff80000004d97808 */ /* 0x000fe20007000000 */
[----:B------:R-:W-:Y:S01]  /*16310*/  IMAD.IADD R3, R248, 0x1, -R2 ;  /* 0x00000001f8037824 */ /* 0x000fe200078e0a02 */
[----:B------:R-:W-:Y:S02]  /*16320*/  ISETP.GE.AND P6, PT, R2, R249, PT ;  /* 0x000000f90200720c */ /* 0x000fe40003fc6270 */
[----:B------:R-:W-:-:S02]  /*16330*/  FSEL R215, R9, -INF , !P5 ;  /* 0xff80000009d77808 */ /* 0x000fc40006800000 */
        /* <DEDUP_REMOVED lines=18> */
[----:B-1----:R-:W-:Y:S01]  /*16460*/  IMAD.MOV.U32 R4, RZ, RZ, R3 ;  /* 0x000000ffff047224 */ /* 0x002fe200078e0003 */
[----:B------:R-:W-:-:S03]  /*16470*/  IABS R3, R5 ;  /* 0x0000000500037213 */ /* 0x000fc60000000000 */
[----:B------:R1:W-:Y:S02]  /*16480*/  I2F R14, R4 ;  /* 0x00000004000e7306 */ /* 0x0003e40000201400 */
[----:B-1----:R-:W-:Y:S02]  /*16490*/  IMAD.MOV.U32 R4, RZ, RZ, R3 ;  /* 0x000000ffff047224 */ /* 0x002fe400078e0003 */
[----:B------:R-:W-:-:S04]  /*164a0*/  IMAD.IADD R3, R241, 0x1, -R2 ;  /* 0x00000001f1037824 */ /* 0x000fc800078e0a02 */
[----:B------:R1:W-:Y:S01]  /*164b0*/  I2F R13, R4 ;  /* 0x00000004000d7306 */ /* 0x0003e20000201400 */
[----:B------:R-:W-:-:S05]  /*164c0*/  IABS R3, R3 ;  /* 0x0000000300037213 */ /* 0x000fca0000000000 */
[----:B------:R-:W-:Y:S02]  /*164d0*/  IMAD.MOV.U32 R5, RZ, RZ, R3 ;  /* 0x000000ffff057224 */ /* 0x000fe400078e0003 */
[----:B------:R-:W-:Y:S02]  /*164e0*/  FMUL.FTZ R12, R73, c[0x0][0x2ec] ;  /* 0x0000bb00490c7a20 */ /* 0x000fe40000410000 */
[----:B------:R-:W-:Y:S01]  /*164f0*/  I2F R11, R5 ;  /* 0x00000005000b7306 */ /* 0x000fe20000201400 */
[----:B-1----:R-:W-:-:S05]  /*16500*/  IMAD.IADD R4, R248, 0x1, -R2 ;  /* 0x00000001f8047824 */ /* 0x002fca00078e0a02 */
[----:B------:R-:W-:-:S05]  /*16510*/  IABS R3, R4 ;  /* 0x0000000400037213 */ /* 0x000fca0000000000 */
[----:B------:R-:W-:Y:S02]  /*16520*/  IMAD.MOV.U32 R4, RZ, RZ, R3 ;  /* 0x000000ffff047224 */ /* 0x000fe400078e0003 */
[----:B------:R-:W-:Y:S02]  /*16530*/  IMAD.IADD R3, R247, 0x1, -R0 ;  /* 0x00000001f7037824 */ /* 0x000fe400078e0a00 */
[----:B------:R1:W-:Y:S03]  /*16540*/  I2F R10, R4 ;  /* 0x00000004000a7306 */ /* 0x0003e60000201400 */
[----:B------:R-:W-:-:S05]  /*16550*/  IABS R3, R3 ;  /* 0x0000000300037213 */ /* 0x000fca0000000000 */
[----:B-1----:R-:W-:Y:S02]  /*16560*/  IMAD.MOV.U32 R4, RZ, RZ, R3 ;  /* 0x000000ffff047224 */ /* 0x002fe400078e0003 */
[--C-:B------:R-:W-:Y:S02]  /*16570*/  IMAD.IADD R3, R242, 0x1, -R0.reuse ;  /* 0x00000001f2037824 */ /* 0x100fe400078e0a00 */
[----:B------:R-:W-:Y:S01]  /*16580*/  IMAD.IADD R2, R241, 0x1, -R0 ;  /* 0x00000001f1027824 */ /* 0x000fe200078e0a00 */
[----:B------:R-:W-:Y:S02]  /*16590*/  I2F R9, R4 ;  /* 0x0000000400097306 */ /* 0x000fe40000201400 */
[----:B------:R-:W-:-:S06]  /*165a0*/  IABS R3, R3 ;  /* 0x0000000300037213 */ /* 0x000fcc0000000000 */
[----:B------:R1:W-:Y:S01]  /*165b0*/  I2F R8, R3 ;  /* 0x0000000300087306 */ /* 0x0003e20000201400 */
[----:B------:R-:W-:Y:S01]  /*165c0*/  IABS R2, R2 ;  /* 0x0000000200027213 */ /* 0x000fe20000000000 */
[----:B-1----:R-:W-:-:S06]  /*165d0*/  FMUL.FTZ R3, R76, c[0x0][0x2ec] ;  /* 0x0000bb004c037a20 */ /* 0x002fcc0000410000 */
[----:B------:R1:W-:Y:S01]  /*165e0*/  I2F R7, R2 ;  /* 0x0000000200077306 */ /* 0x0003e20000201400 */
[----:B------:R2:W5:Y:S07]  /*165f0*/  LDL.LU R76, [R1+0xc8] ;  /* 0x0000c800014c7983 */ /* 0x00056e0000300800 */
[----:B------:R-:W3:Y:S01]  /*16600*/  MUFU.TANH R3, R3 ;  /* 0x0000000300037308 */ /* 0x000ee20000002400 */
[----:B-1----:R-:W-:-:S07]  /*16610*/  FMUL.FTZ R2, R75, c[0x0][0x2ec] ;  /* 0x0000bb004b027a20 */ /* 0x002fce0000410000 */
[----:B------:R-:W-:Y:S01]  /*16620*/  MUFU.TANH R12, R12 ;  /* 0x0000000c000c7308 */ /* 0x000fe20000002400 */
[----:B------:R2:W5:Y:S07]  /*16630*/  LDL.LU R75, [R1+0xc4] ;  /* 0x0000c400014b7983 */ /* 0x00056e0000300800 */
[----:B------:R1:W4:Y:S01]  /*16640*/  MUFU.TANH R4, R2 ;  /* 0x0000000200047308 */ /* 0x0003220000002400 */
[----:B---3--:R-:W-:Y:S02]  /*16650*/  FFMA.FTZ R5, R6, -UR21, R3 ;  /* 0x8000001506057c23 */ /* 0x008fe40008010003 */
[----:B-1----:R-:W-:-:S02]  /*16660*/  FMUL.FTZ R2, R74, c[0x0][0x2ec] ;  /* 0x0000bb004a027a20 */ /* 0x002fc40000410000 */
[----:B----4-:R-:W-:Y:S01]  /*16670*/  FFMA.FTZ R4, R14, -UR21, R4 ;  /* 0x800000150e047c23 */ /* 0x010fe20008010004 */
[----:B------:R-:W-:Y:S02]  /*16680*/  FSEL R210, R5, -INF , !P6 ;  /* 0xff80000005d27808 */ /* 0x000fe40007000000 */
[----:B------:R1:W3:Y:S01]  /*16690*/  MUFU.TANH R3, R2 ;  /* 0x0000000200037308 */ /* 0x0002e20000002400 */
[----:B------:R2:W5:Y:S01]  /*166a0*/  LDL.LU R74, [R1+0xc0] ;  /* 0x0000c000014a7983 */ /* 0x0005620000300800 */
[----:B------:R-:W-:Y:S02]  /*166b0*/  ISETP.GE.AND P6, PT, R0, R252, PT ;  /* 0x000000fc0000720c */ /* 0x000fe40003fc6270 */
[----:B------:R-:W-:Y:S01]  /*166c0*/  FSEL R133, R4, -INF , !P5 ;  /* 0xff80000004857808 */ /* 0x000fe20006800000 */
[----:B------:R2:W5:Y:S01]  /*166d0*/  LDL.LU R73, [R1+0xbc] ;  /* 0x0000bc0001497983 */ /* 0x0005620000300800 */
[----:B-1----:R-:W-:-:S05]  /*166e0*/  IMAD.IADD R2, R248, 0x1, -R0 ;  /* 0x00000001f8027824 */ /* 0x002fca00078e0a00 */
[----:B------:R-:W-:-:S04]  /*166f0*/  IABS R2, R2 ;  /* 0x0000000200027213 */ /* 0x000fc80000000000 */
[----:B------:R1:W-:Y:S01]  /*16700*/  I2F R6, R2 ;  /* 0x0000000200067306 */ /* 0x0003e20000201400 */
[----:B---3--:R-:W-:Y:S02]  /*16710*/  FFMA.FTZ R3, R13, -UR21, R3 ;  /* 0x800000150d037c23 */ /* 0x008fe40008010003 */
[----:B-1----:R-:W-:-:S03]  /*16720*/  FMUL.FTZ R2, R72, c[0x0][0x2ec] ;  /* 0x0000bb0048027a20 */ /* 0x002fc60000410000 */
[----:B------:R-:W-:Y:S01]  /*16730*/  FSEL R139, R3, -INF , !P4 ;  /* 0xff800000038b7808 */ /* 0x000fe20006000000 */
[----:B------:R2:W5:Y:S01]  /*16740*/  LDL.LU R72, [R1+0xb8] ;  /* 0x0000b80001487983 */ /* 0x0005620000300800 */
[----:B------:R1:W-:Y:S01]  /*16750*/  MUFU.TANH R15, R2 ;  /* 0x00000002000f7308 */ /* 0x0003e20000002400 */
[C---:B------:R-:W-:Y:S02]  /*16760*/  ISETP.GE.AND P5, PT, R0.reuse, R251, PT ;  /* 0x000000fb0000720c */ /* 0x040fe40003fa6270 */
[C---:B------:R-:W-:Y:S01]  /*16770*/  ISETP.GE.AND P4, PT, R0.reuse, R250, PT ;  /* 0x000000fa0000720c */ /* 0x040fe20003f86270 */
[----:B-1----:R-:W-:Y:S01]  /*16780*/  FMUL.FTZ R2, R71, c[0x0][0x2ec] ;  /* 0x0000bb0047027a20 */ /* 0x002fe20000410000 */
[C---:B------:R-:W-:Y:S01]  /*16790*/  ISETP.LT.OR P6, PT, R0.reuse, R246, P6 ;  /* 0x000000f60000720c */ /* 0x040fe200037c1670 */
[----:B------:R2:W5:Y:S02]  /*167a0*/  LDL.LU R71, [R1+0xb4] ;  /* 0x0000b40001477983 */ /* 0x0005640000300800 */
[----:B------:R1:W-:Y:S01]  /*167b0*/  MUFU.TANH R13, R2 ;  /* 0x00000002000d7308 */ /* 0x0003e20000002400 */
[----:B------:R-:W-:Y:S01]  /*167c0*/  FMUL.FTZ R3, R69, c[0x0][0x2ec] ;  /* 0x0000bb0045037a20 */ /* 0x000fe20000410000 */
[----:B------:R-:W-:-:S02]  /*167d0*/  ISETP.LT.OR P5, PT, R0, R245, P5 ;  /* 0x000000f50000720c */ /* 0x000fc40002fa1670 */
[----:B------:R-:W-:Y:S01]  /*167e0*/  ISETP.LT.OR P4, PT, R0, R244, P4 ;  /* 0x000000f40000720c */ /* 0x000fe20002781670 */
[----:B-1----:R-:W-:-:S05]  /*167f0*/  FFMA.FTZ R2, R11, -UR21, R12 ;  /* 0x800000150b027c23 */ /* 0x002fca000801000c */
[----:B------:R-:W-:Y:S02]  /*16800*/  FSEL R209, R2, -INF , !P1 ;  /* 0xff80000002d17808 */ /* 0x000fe40004800000 */
[----:B------:R-:W-:Y:S01]  /*16810*/  ISETP.GE.AND P1, PT, R0, R249, PT ;  /* 0x000000f90000720c */ /* 0x000fe20003f26270 */
[----:B------:R-:W-:Y:S02]  /*16820*/  FMUL.FTZ R11, R70, c[0x0][0x2ec] ;  /* 0x0000bb00460b7a20 */ /* 0x000fe40000410000 */
[----:B------:R2:W5:Y:S01]  /*16830*/  LDL.LU R70, [R1+0xb0] ;  /* 0x0000b00001467983 */ /* 0x0005620000300800 */
[----:B------:R-:W-:Y:S01]  /*16840*/  ISETP.LT.OR P1, PT, R0, R243, P1 ;  /* 0x000000f30000720c */ /* 0x000fe20000f21670 */
[----:B------:R-:W-:Y:S02]  /*16850*/  FMUL.FTZ R0, R68, c[0x0][0x2ec] ;  /* 0x0000bb0044007a20 */ /* 0x000fe40000410000 */
[----:B------:R2:W5:Y:S04]  /*16860*/  LDL.LU R69, [R1+0xac] ;  /* 0x0000ac0001457983 */ /* 0x0005680000300800 */
[----:B------:R2:W5:Y:S01]  /*16870*/  LDL.LU R68, [R1+0xa8] ;  /* 0x0000a80001447983 */ /* 0x0005620000300800 */
[----:B------:R-:W1:Y:S08]  /*16880*/  MUFU.TANH R5, R11 ;  /* 0x0000000b00057308 */ /* 0x000e700000002400 */
[----:B------:R-:W3:Y:S01]  /*16890*/  MUFU.TANH R3, R3 ;  /* 0x0000000300037308 */ /* 0x000ee20000002400 */
[----:B-1----:R-:W-:-:S07]  /*168a0*/  FFMA.FTZ R2, R10, -UR21, R5 ;  /* 0x800000150a027c23 */ /* 0x002fce0008010005 */
[----:B------:R-:W1:Y:S01]  /*168b0*/  MUFU.TANH R0, R0 ;  /* 0x0000000000007308 */ /* 0x000e620000002400 */
[----:B------:R-:W-:Y:S02]  /*168c0*/  FSEL R208, R2, -INF , !P0 ;  /* 0xff80000002d07808 */ /* 0x000fe40004000000 */
[----:B------:R-:W-:Y:S01]  /*168d0*/  PLOP3.LUT P0, PT, PT, PT, UP0, 0x80, 0x0 ;  /* 0x000000000000781c */ /* 0x000fe20003f0f008 */
[----:B------:R-:W-:Y:S02]  /*168e0*/  FFMA.FTZ R5, R9, -UR21, R15 ;  /* 0x8000001509057c23 */ /* 0x000fe4000801000f */
[----:B------:R-:W-:Y:S02]  /*168f0*/  FFMA.FTZ R4, R8, -UR21, R13 ;  /* 0x8000001508047c23 */ /* 0x000fe4000801000d */
[----:B---3--:R-:W-:Y:S02]  /*16900*/  FFMA.FTZ R3, R7, -UR21, R3 ;  /* 0x8000001507037c23 */ /* 0x008fe40008010003 */
[----:B-1----:R-:W-:Y:S01]  /*16910*/  FFMA.FTZ R0, R6, -UR21, R0 ;  /* 0x8000001506007c23 */ /* 0x002fe20008010000 */
[----:B------:R-:W-:-:S02]  /*16920*/  FSEL R13, R5, -INF , !P6 ;  /* 0xff800000050d7808 */ /* 0x000fc40007000000 */
[----:B------:R-:W-:Y:S02]  /*16930*/  FSEL R14, R4, -INF , !P5 ;  /* 0xff800000040e7808 */ /* 0x000fe40006800000 */
[----:B------:R-:W-:Y:S02]  /*16940*/  FSEL R132, R3, -INF , !P4 ;  /* 0xff80000003847808 */ /* 0x000fe40006000000 */
[----:B------:R-:W-:Y:S01]  /*16950*/  FSEL R138, R0, -INF , !P1 ;  /* 0xff800000008a7808 */ /* 0x000fe20004800000 */
[----:B------:R-:W-:Y:S05]  /*16960*/  @!P0 BRA `(.L_x_814) ;  /* 0x0000050000008947 */ /* 0x000fea0003800000 */
[----:B--2---:R-:W2:Y:S04]  /*16970*/  LDL.64 R48, [R1+0xa0] ;  /* 0x0000a00001307983 */ /* 0x004ea80000100a00 */
        /* <DEDUP_REMOVED lines=77> */
.L_x_816:
[----:B------:R-:W-:Y:S05]  /*16e50*/  BSYNC B0 ;  /* 0x0000000000007941 */ /* 0x000fea0003800000 */
.L_x_815:
[----:B------:R-:W0:Y:S02]  /*16e60*/  LDGDEPBAR ;  /* 0x00000000000079af */ /* 0x000e240000000000 */
.L_x_814:
[----:B-12---:R-:W2:Y:S04]  /*16e70*/  LDL.LU R2, [R1+0x5c] ;  /* 0x00005c0001027983 */ /* 0x006ea80000300800 */
[----:B------:R-:W3:Y:S04]  /*16e80*/  LDL.LU R0, [R1+0x58] ;  /* 0x0000580001007983 */ /* 0x000ee80000300800 */
[----:B------:R-:W4:Y:S01]  /*16e90*/  LDL.LU R4, [R1+0x4c] ;  /* 0x00004c0001047983 */ /* 0x000f220000300800 */
[----:B------:R-:W-:-:S03]  /*16ea0*/  MOV R29, R140 ;  /* 0x0000008c001d7202 */ /* 0x000fc60000000f00 */
[----:B------:R-:W2:Y:S01]  /*16eb0*/  LDL.LU R5, [R1+0x50] ;  /* 0x0000500001057983 */ /* 0x000ea20000300800 */
[----:B------:R-:W-:Y:S01]  /*16ec0*/  MOV R38, R66 ;  /* 0x0000004200267202 */ /* 0x000fe20000000f00 */
[----:B------:R-:W-:Y:S01]  /*16ed0*/  IMAD.MOV.U32 R37, RZ, RZ, R64 ;  /* 0x000000ffff257224 */ /* 0x000fe200078e0040 */
[----:B------:R-:W-:Y:S01]  /*16ee0*/  MOV R11, R67 ;  /* 0x00000043000b7202 */ /* 0x000fe20000000f00 */
[----:B------:R-:W2:Y:S01]  /*16ef0*/  LDL.LU R15, [R1+0x10] ;  /* 0x00001000010f7983 */ /* 0x000ea20000300800 */
[----:B------:R-:W-:-:S03]  /*16f00*/  MOV R31, R65 ;  /* 0x00000041001f7202 */ /* 0x000fc60000000f00 */
[----:B------:R-:W-:Y:S04]  /*16f10*/  STL [R1+0xc4], R231 ;  /* 0x0000c4e701007387 */ /* 0x000fe80000100800 */
[----:B------:R1:W-:Y:S04]  /*16f20*/  STL [R1+0xc0], R230 ;  /* 0x0000c0e601007387 */ /* 0x0003e80000100800 */
[----:B-1----:R-:W2:Y:S04]  /*16f30*/  LDL.LU R230, [R1+0x48] ;  /* 0x0000480001e67983 */ /* 0x002ea80000300800 */
[----:B------:R1:W-:Y:S04]  /*16f40*/  STL [R1+0xbc], R229 ;  /* 0x0000bce501007387 */ /* 0x0003e80000100800 */
[----:B-1----:R-:W2:Y:S04]  /*16f50*/  LDL.LU R229, [R1+0x20] ;  /* 0x0000200001e57983 */ /* 0x002ea80000300800 */
[----:B------:R1:W-:Y:S04]  /*16f60*/  STL [R1+0xb8], R228 ;  /* 0x0000b8e401007387 */ /* 0x0003e80000100800 */
[----:B-1----:R-:W2:Y:S04]  /*16f70*/  LDL.LU R228, [R1+0x54] ;  /* 0x0000540001e47983 */ /* 0x002ea80000300800 */
[----:B------:R-:W-:Y:S04]  /*16f80*/  STL [R1+0xb4], R227 ;  /* 0x0000b4e301007387 */ /* 0x000fe80000100800 */
[----:B------:R-:W-:Y:S04]  /*16f90*/  STL [R1+0xb0], R226 ;  /* 0x0000b0e201007387 */ /* 0x000fe80000100800 */
[----:B------:R-:W-:Y:S04]  /*16fa0*/  STL [R1+0xac], R225 ;  /* 0x0000ace101007387 */ /* 0x000fe80000100800 */
[----:B------:R-:W2:Y:S04]  /*16fb0*/  LDL.LU R17, [R1+0x30] ;  /* 0x0000300001117983 */ /* 0x000ea80000300800 */
[----:B------:R-:W2:Y:S04]  /*16fc0*/  LDL.LU R16, [R1+0x1c] ;  /* 0x00001c0001107983 */ /* 0x000ea80000300800 */
[----:B------:R1:W-:Y:S04]  /*16fd0*/  STL [R1+0xa8], R220 ;  /* 0x0000a8dc01007387 */ /* 0x0003e80000100800 */
[----:B-1----:R-:W2:Y:S04]  /*16fe0*/  LDL.LU R220, [R1+0xc] ;  /* 0x00000c0001dc7983 */ /* 0x002ea80000300800 */
[----:B------:R-:W2:Y:S01]  /*16ff0*/  LDL.LU R44, [R1+0x70] ;  /* 0x00007000012c7983 */ /* 0x000ea20000300800 */
[----:B------:R-:W-:-:S02]  /*17000*/  MOV R227, R41 ;  /* 0x0000002900e37202 */ /* 0x000fc40000000f00 */
[----:B------:R-:W-:Y:S02]  /*17010*/  MOV R39, R60 ;  /* 0x0000003c00277202 */ /* 0x000fe40000000f00 */
[----:B------:R-:W-:Y:S02]  /*17020*/  MOV R10, R61 ;  /* 0x0000003d000a7202 */ /* 0x000fe40000000f00 */
[----:B---3--:R-:W-:Y:S02]  /*17030*/  MOV R7, R0 ;  /* 0x0000000000077202 */ /* 0x008fe40000000f00 */
[----:B----4-:R-:W-:-:S04]  /*17040*/  FMNMX.FTZ R0, R4, R21, !PT ;  /* 0x0000001504007209 */ /* 0x010fc80007810000 */
[----:B------:R-:W-:Y:S02]  /*17050*/  FMNMX.FTZ R137, R23, R0, !PT ;  /* 0x0000000017897209 */ /* 0x000fe40007810000 */
[----:B--2---:R-:W-:-:S04]  /*17060*/  FMNMX.FTZ R0, R5, R26, !PT ;  /* 0x0000001a05007209 */ /* 0x004fc80007810000 */
        /* <DEDUP_REMOVED lines=9> */
[----:B------:R-:W-:Y:S02]  /*17100*/  FMNMX.FTZ R137, R54, R137, !PT ;  /* 0x0000008936897209 */ /* 0x000fe40007810000 */
[----:B------:R-:W-:-:S04]  /*17110*/  FMNMX.FTZ R0, R230, R0, !PT ;  /* 0x00000000e6007209 */ /* 0x000fc80007810000 */
[----:B------:R-:W-:-:S04]  /*17120*/  FMNMX.FTZ R0, R37, R0, !PT ;  /* 0x0000000025007209 */ /* 0x000fc80007810000 */
[----:B------:R-:W-:Y:S02]  /*17130*/  FMNMX.FTZ R0, R28, R0, !PT ;  /* 0x000000001c007209 */ /* 0x000fe40007810000 */
[----:B------:R-:W-:Y:S02]  /*17140*/  FMNMX.FTZ R137, R30, R137, !PT ;  /* 0x000000891e897209 */ /* 0x000fe40007810000 */
[----:B------:R-:W-:-:S04]  /*17150*/  FMNMX.FTZ R0, R36, R0, !PT ;  /* 0x0000000024007209 */ /* 0x000fc80007810000 */
        /* <DEDUP_REMOVED lines=14> */
[----:B------:R-:W-:-:S02]  /*17240*/  MOV R47, R2 ;  /* 0x00000002002f7202 */ /* 0x000fc40000000f00 */
[----:B------:R-:W1:Y:S04]  /*17250*/  SHFL.BFLY PT, R2, R136, 0x2, 0x1f ;  /* 0x0c401f0088027f89 */ /* 0x000e6800000e0000 */
[----:B------:R-:W2:Y:S01]  /*17260*/  SHFL.BFLY PT, R0, R137, 0x2, 0x1f ;  /* 0x0c401f0089007f89 */ /* 0x000ea200000e0000 */
[----:B-1----:R-:W-:Y:S02]  /*17270*/  FMNMX.FTZ R136, R136, R2, !PT ;  /* 0x0000000288887209 */ /* 0x002fe40007810000 */
[----:B--2---:R-:W-:-:S03]  /*17280*/  FMNMX.FTZ R137, R137, R0, !PT ;  /* 0x0000000089897209 */ /* 0x004fc60007810000 */
[----:B------:R-:W1:Y:S04]  /*17290*/  SHFL.BFLY PT, R2, R136, 0x1, 0x1f ;  /* 0x0c201f0088027f89 */ /* 0x000e6800000e0000 */
[----:B------:R-:W2:Y:S01]  /*172a0*/  SHFL.BFLY PT, R0, R137, 0x1, 0x1f ;  /* 0x0c201f0089007f89 */ /* 0x000ea200000e0000 */
[----:B------:R-:W-:Y:S02]  /*172b0*/  MOV R41, R52 ;  /* 0x0000003400297202 */ /* 0x000fe40000000f00 */
[----:B-1----:R-:W-:Y:S02]  /*172c0*/  FMNMX.FTZ R136, R136, R2, !PT ;  /* 0x0000000288887209 */ /* 0x002fe40007810000 */
[----:B------:R-:W-:Y:S02]  /*172d0*/  FMNMX.FTZ R2, R47, R32, !PT ;  /* 0x000000202f027209 */ /* 0x000fe40007810000 */
[----:B--2---:R-:W-:-:S02]  /*172e0*/  FMNMX.FTZ R137, R137, R0, !PT ;  /* 0x0000000089897209 */ /* 0x004fc40007810000 */
        /* <DEDUP_REMOVED lines=8> */
[----:B------:R-:W-:Y:S01]  /*17370*/  FMNMX.FTZ R0, R135, R0, !PT ;  /* 0x0000000087007209 */ /* 0x000fe20007810000 */
[----:B------:R-:W-:Y:S01]  /*17380*/  IMAD.MOV.U32 R43, RZ, RZ, R56 ;  /* 0x000000ffff2b7224 */ /* 0x000fe200078e0038 */
[----:B------:R-:W-:Y:S02]  /*17390*/  MOV R225, R63 ;  /* 0x0000003f00e17202 */ /* 0x000fe40000000f00 */
[----:B------:R-:W-:Y:S02]  /*173a0*/  FMNMX.FTZ R2, R41, R2, !PT ;  /* 0x0000000229027209 */ /* 0x000fe40007810000 */
[----:B------:R-:W-:-:S02]  /*173b0*/  FMNMX.FTZ R0, R228, R0, !PT ;  /* 0x00000000e4007209 */ /* 0x000fc40007810000 */
[----:B------:R-:W-:Y:S02]  /*173c0*/  FSETP.NEU.FTZ.AND P1, PT, R137, -INF , PT ;  /* 0xff8000008900780b */ /* 0x000fe40003f3d000 */
[----:B------:R-:W-:Y:S02]  /*173d0*/  FMNMX.FTZ R2, R43, R2, !PT ;  /* 0x000000022b027209 */ /* 0x000fe40007810000 */
[----:B------:R-:W-:Y:S02]  /*173e0*/  FMNMX.FTZ R0, R225, R0, !PT ;  /* 0x00000000e1007209 */ /* 0x000fe40007810000 */
[C---:B------:R-:W-:Y:S01]  /*173f0*/  FSEL R3, R137.reuse, RZ, P1 ;  /* 0x000000ff89037208 */ /* 0x040fe20000800000 */
[----:B------:R-:W-:Y:S01]  /*17400*/  FMUL.FTZ R12, R137, c[0x0][0x23c] ;  /* 0x00008f00890c7a20 */ /* 0x000fe20000410000 */
[----:B------:R-:W-:Y:S02]  /*17410*/  MOV R231, R57 ;  /* 0x0000003900e77202 */ /* 0x000fe40000000f00 */
[----:B------:R-:W-:-:S02]  /*17420*/  FMNMX.FTZ R2, R59, R2, !PT ;  /* 0x000000023b027209 */ /* 0x000fc40007810000 */
[----:B------:R-:W-:Y:S02]  /*17430*/  FMNMX.FTZ R0, R58, R0, !PT ;  /* 0x000000003a007209 */ /* 0x000fe40007810000 */
[----:B------:R-:W-:Y:S01]  /*17440*/  FSETP.NEU.FTZ.AND P0, PT, R136, -INF , PT ;  /* 0xff8000008800780b */ /* 0x000fe20003f1d000 */
[----:B------:R-:W-:Y:S01]  /*17450*/  FADD.FTZ R4, R4, -R3 ;  /* 0x8000000304047221 */ /* 0x000fe20000010000 */
[----:B------:R-:W-:Y:S02]  /*17460*/  FMNMX.FTZ R2, R35, R2, !PT ;  /* 0x0000000223027209 */ /* 0x000fe40007810000 */
[----:B------:R-:W-:Y:S02]  /*17470*/  FMNMX.FTZ R0, R231, R0, !PT ;  /* 0x00000000e7007209 */ /* 0x000fe40007810000 */
[----:B------:R-:W-:Y:S02]  /*17480*/  FSEL R3, R136, RZ, P0 ;  /* 0x000000ff88037208 */ /* 0x000fe40000000000 */
[----:B------:R-:W-:-:S02]  /*17490*/  FSEL R12, R12, RZ, P1 ;  /* 0x000000ff0c0c7208 */ /* 0x000fc40000800000 */
[----:B------:R-:W-:Y:S02]  /*174a0*/  FMNMX.FTZ R2, R40, R2, !PT ;  /* 0x0000000228027209 */ /* 0x000fe40007810000 */
[----:B------:R-:W-:Y:S01]  /*174b0*/  FMNMX.FTZ R0, R19, R0, !PT ;  /* 0x0000000013007209 */ /* 0x000fe20007810000 */
[----:B------:R-:W-:Y:S01]  /*174c0*/  FADD.FTZ R6, R5, -R3 ;  /* 0x8000000305067221 */ /* 0x000fe20000010000 */
[----:B------:R-:W-:Y:S01]  /*174d0*/  FMNMX.FTZ R2, R15, R2, !PT ;  /* 0x000000020f027209 */ /* 0x000fe20007810000 */
[----:B------:R-:W-:Y:S01]  /*174e0*/  FFMA.FTZ R3, R21, c[0x0][0x23c], -R12 ;  /* 0x00008f0015037a23 */ /* 0x000fe2000001080c */
[----:B------:R-:W-:Y:S01]  /*174f0*/  FMNMX.FTZ R0, R220, R0, !PT ;  /* 0x00000000dc007209 */ /* 0x000fe20007810000 */
[----:B------:R-:W-:Y:S02]  /*17500*/  FMUL.FTZ R4, R4, c[0x0][0x23c] ;  /* 0x00008f0004047a20 */ /* 0x000fe40000410000 */
[----:B------:R1:W-:Y:S02]  /*17510*/  MUFU.EX2 R8, R3 ;  /* 0x0000000300087308 */ /* 0x0003e40000000800 */
[----:B-1----:R-:W-:-:S02]  /*17520*/  FMNMX.FTZ R3, R42, R2, !PT ;  /* 0x000000022a037209 */ /* 0x002fc40007810000 */
        /* <DEDUP_REMOVED lines=8> */
[--C-:B------:R-:W-:Y:S01]  /*175b0*/  FFMA.FTZ R4, R23, c[0x0][0x23c], -R12.reuse ;  /* 0x00008f0017047a23 */ /* 0x100fe2000001080c */
[----:B------:R-:W-:Y:S01]  /*175c0*/  FMNMX.FTZ R2, R210, R2, !PT ;  /* 0x00000002d2027209 */ /* 0x000fe20007810000 */
[----:B------:R-:W-:Y:S01]  /*175d0*/  FFMA.FTZ R5, R20, c[0x0][0x23c], -R12 ;  /* 0x00008f0014057a23 */ /* 0x000fe2000001080c */
[----:B------:R-:W-:Y:S01]  /*175e0*/  FMNMX.FTZ R3, R209, R3, !PT ;  /* 0x00000003d1037209 */ /* 0x000fe20007810000 */
[----:B------:R1:W-:Y:S01]  /*175f0*/  MUFU.EX2 R9, R4 ;  /* 0x0000000400097308 */ /* 0x0003e20000000800 */
[----:B------:R-:W-:-:S02]  /*17600*/  FFMA.FTZ R226, R44, R0, R8 ;  /* 0x000000002ce27223 */ /* 0x000fc40000010008 */
[-C--:B------:R-:W-:Y:S02]  /*17610*/  FMUL.FTZ R64, R164, R0.reuse ;  /* 0x00000000a4407220 */ /* 0x080fe40000410000 */
[----:B------:R-:W-:-:S03]  /*17620*/  FMUL.FTZ R65, R165, R0 ;  /* 0x00000000a5417220 */ /* 0x000fc60000410000 */
[----:B------:R3:W-:Y:S01]  /*17630*/  MUFU.EX2 R46, R5 ;  /* 0x00000005002e7308 */ /* 0x0007e20000000800 */
[-C--:B------:R-:W-:Y:S02]  /*17640*/  FMUL.FTZ R52, R168, R0.reuse ;  /* 0x00000000a8347220 */ /* 0x080fe40000410000 */
[----:B------:R-:W-:Y:S01]  /*17650*/  FMUL.FTZ R53, R169, R0 ;  /* 0x00000000a9357220 */ /* 0x000fe20000410000 */
[----:B-1----:R-:W-:Y:S02]  /*17660*/  FMNMX.FTZ R4, R208, R2, !PT ;  /* 0x00000002d0047209 */ /* 0x002fe40007810000 */
[----:B------:R-:W-:Y:S01]  /*17670*/  FMNMX.FTZ R2, R132, R3, !PT ;  /* 0x0000000384027209 */ /* 0x000fe20007810000 */
[----:B------:R-:W-:Y:S02]  /*17680*/  FMUL.FTZ R3, R6, c[0x0][0x23c] ;  /* 0x00008f0006037a20 */ /* 0x000fe40000410000 */
[-C--:B------:R-:W-:Y:S02]  /*17690*/  FMUL.FTZ R48, R180, R0.reuse ;  /* 0x00000000b4307220 */ /* 0x080fe40000410000 */
[----:B------:R-:W-:-:S02]  /*176a0*/  FMUL.FTZ R49, R181, R0 ;  /* 0x00000000b5317220 */ /* 0x000fc40000410000 */
[----:B---3--:R-:W-:Y:S02]  /*176b0*/  FFMA.FTZ R5, R22, c[0x0][0x23c], -R12 ;  /* 0x00008f0016057a23 */ /* 0x008fe4000001080c */
        /* <DEDUP_REMOVED lines=13> */
[----:B------:R-:W-:Y:S01]  /*17790*/  FMUL.FTZ R140, R84, R0 ;  /* 0x00000000548c7220 */ /* 0x000fe20000410000 */
        /* <DEDUP_REMOVED lines=11> */
[----:B------:R-:W-:Y:S08]  /*17850*/  MUFU.EX2 R18, R5 ;  /* 0x0000000500127308 */ /* 0x000ff00000000800 */
[----:B------:R-:W1:Y:S01]  /*17860*/  MUFU.EX2 R0, R3 ;  /* 0x0000000300007308 */ /* 0x000e620000000800 */
[----:B------:R-:W-:Y:S01]  /*17870*/  MOV R96, R54 ;  /* 0x0000003600607202 */ /* 0x000fe20000000f00 */
[----:B------:R-:W-:-:S04]  /*17880*/  IMAD.MOV.U32 R81, RZ, RZ, R59 ;  /* 0x000000ffff517224 */ /* 0x000fc800078e003b */
[----:B------:R-:W-:Y:S01]  /*17890*/  IMAD.MOV.U32 R112, RZ, RZ, R96 ;  /* 0x000000ffff707224 */ /* 0x000fe200078e0060 */
[----:B------:R-:W-:Y:S02]  /*178a0*/  MOV R96, R81 ;  /* 0x0000005100607202 */ /* 0x000fe40000000f00 */
[----:B------:R-:W3:Y:S01]  /*178b0*/  LDL.LU R81, [R1+0x78] ;  /* 0x0000780001517983 */ /* 0x000ee20000300800 */
[----:B-1----:R-:W-:Y:S02]  /*178c0*/  FMUL.FTZ R63, R83, R0 ;  /* 0x00000000533f7220 */ /* 0x002fe40000410000 */
[----:B------:R-:W-:Y:S02]  /*178d0*/  IMAD.MOV.U32 R83, RZ, RZ, R18 ;  /* 0x000000ffff537224 */ /* 0x000fe400078e0012 */
[----:B------:R-:W4:Y:S04]  /*178e0*/  LDL.LU R18, [R1+0x7c] ;  /* 0x00007c0001127983 */ /* 0x000f280000300800 */
[----:B------:R-:W1:Y:S01]  /*178f0*/  SHFL.BFLY PT, R6, R2, 0x2, 0x1f ;  /* 0x0c401f0002067f89 */ /* 0x000e6200000e0000 */
[----:B------:R-:W-:Y:S01]  /*17900*/  FMNMX.FTZ R4, R138, R4, !PT ;  /* 0x000000048a047209 */ /* 0x000fe20007810000 */
[----:B------:R-:W-:-:S04]  /*17910*/  IMAD.MOV.U32 R152, RZ, RZ, R7 ;  /* 0x000000ffff987224 */ /* 0x000fc800078e0007 */
[----:B------:R-:W1:Y:S01]  /*17920*/  SHFL.BFLY PT, R7, R4, 0x2, 0x1f ;  /* 0x0c401f0004077f89 */ /* 0x000e6200000e0000 */
[----:B------:R-:W-:-:S05]  /*17930*/  FMUL.FTZ R3, R136, c[0x0][0x23c] ;  /* 0x00008f0088037a20 */ /* 0x000fca0000410000 */
[----:B------:R-:W-:-:S05]  /*17940*/  FSEL R3, R3, RZ, P0 ;  /* 0x000000ff03037208 */ /* 0x000fca0000000000 */
[----:B------:R-:W-:Y:S01]  /*17950*/  FFMA.FTZ R5, R26, c[0x0][0x23c], -R3 ;  /* 0x00008f001a057a23 */ /* 0x000fe20000010803 */
[----:B------:R-:W-:Y:S02]  /*17960*/  MOV R85, R9 ;  /* 0x0000000900557202 */ /* 0x000fe40000000f00 */
[----:B-1----:R-:W-:Y:S01]  /*17970*/  FMNMX.FTZ R2, R2, R6, !PT ;  /* 0x0000000602027209 */ /* 0x002fe20007810000 */
[----:B------:R1:W2:Y:S01]  /*17980*/  MUFU.EX2 R9, R5 ;  /* 0x0000000500097308 */ /* 0x0002a20000000800 */
[----:B------:R-:W-:-:S03]  /*17990*/  FMNMX.FTZ R4, R4, R7, !PT ;  /* 0x0000000704047209 */ /* 0x000fc60007810000 */
[----:B-1----:R-:W1:Y:S04]  /*179a0*/  SHFL.BFLY PT, R5, R2, 0x1, 0x1f ;  /* 0x0c201f0002057f89 */ /* 0x002e6800000e0000 */
[----:B------:R-:W1:Y:S01]  /*179b0*/  SHFL.BFLY PT, R6, R4, 0x1, 0x1f ;  /* 0x0c201f0004067f89 */ /* 0x000e6200000e0000 */
        /* <DEDUP_REMOVED lines=14> */
[-C--:B------:R-:W-:Y:S01]  /*17aa0*/  FMUL.FTZ R62, R82, R0.reuse ;  /* 0x00000000523e7220 */ /* 0x080fe20000410000 */
        /* <DEDUP_REMOVED lines=23> */
[----:B------:R-:W-:Y:S02]  /*17c20*/  MOV R69, R135 ;  /* 0x0000008700457202 */ /* 0x000fe40000000f00 */
[----:B-1----:R-:W-:-:S04]  /*17c30*/  FMNMX.FTZ R135, R2, R5, !PT ;  /* 0x0000000502877209 */ /* 0x002fc80007810000 */
[C---:B------:R-:W-:Y:S01]  /*17c40*/  FSETP.NEU.FTZ.AND P0, PT, R135.reuse, -INF , PT ;  /* 0xff8000008700780b */ /* 0x040fe20003f1d000 */
[----:B------:R-:W-:-:S05]  /*17c50*/  FMUL.FTZ R2, R135, c[0x0][0x23c] ;  /* 0x00008f0087027a20 */ /* 0x000fca0000410000 */
[----:B------:R-:W-:Y:S01]  /*17c60*/  FSEL R2, R2, RZ, P0 ;  /* 0x000000ff02027208 */ /* 0x000fe20000000000 */
[----:B------:R-:W-:Y:S02]  /*17c70*/  FFMA.FTZ R7, R27, c[0x0][0x23c], -R3 ;  /* 0x00008f001b077a23 */ /* 0x000fe40000010803 */
[----:B------:R-:W-:Y:S01]  /*17c80*/  IMAD.MOV.U32 R116, RZ, RZ, R68 ;  /* 0x000000ffff747224 */ /* 0x000fe200078e0044 */
[----:B------:R-:W-:Y:S02]  /*17c90*/  MOV R68, R153 ;  /* 0x0000009900447202 */ /* 0x000fe40000000f00 */
[----:B------:R-:W-:Y:S01]  /*17ca0*/  MUFU.EX2 R153, R7 ;  /* 0x0000000700997308 */ /* 0x000fe20000000800 */
[----:B------:R-:W-:Y:S01]  /*17cb0*/  IMAD.MOV.U32 R71, RZ, RZ, R39 ;  /* 0x000000ffff477224 */ /* 0x000fe200078e0027 */
[----:B------:R-:W-:Y:S01]  /*17cc0*/  MOV R154, R116 ;  /* 0x00000074009a7202 */ /* 0x000fe20000000f00 */
[----:B------:R-:W-:Y:S01]  /*17cd0*/  IMAD.MOV.U32 R116, RZ, RZ, R37 ;  /* 0x000000ffff747224 */ /* 0x000fe200078e0025 */
[----:B------:R-:W-:Y:S01]  /*17ce0*/  MOV R129, R96 ;  /* 0x0000006000817202 */ /* 0x000fe20000000f00 */
[----:B--2---:R-:W-:-:S02]  /*17cf0*/  FFMA.FTZ R82, R97, R0, R9 ;  /* 0x0000000061527223 */ /* 0x004fc40000010009 */
[----:B------:R-:W-:-:S04]  /*17d00*/  FFMA.FTZ R0, R25, c[0x0][0x23c], -R3 ;  /* 0x00008f0019007a23 */ /* 0x000fc80000010803 */
[----:B------:R1:W-:Y:S01]  /*17d10*/  MUFU.EX2 R155, R0 ;  /* 0x00000000009b7308 */ /* 0x0003e20000000800 */
[----:B------:R-:W-:Y:S02]  /*17d20*/  MOV R97, R84 ;  /* 0x0000005400617202 */ /* 0x000fe40000000f00 */
[----:B------:R-:W-:Y:S02]  /*17d30*/  MOV R84, R134 ;  /* 0x0000008600547202 */ /* 0x000fe40000000f00 */
[----:B------:R-:W-:Y:S01]  /*17d40*/  FMNMX.FTZ R134, R4, R6, !PT ;  /* 0x0000000604867209 */ /* 0x000fe20007810000 */
[----:B-1----:R-:W-:-:S04]  /*17d50*/  FFMA.FTZ R0, R24, c[0x0][0x23c], -R3 ;  /* 0x00008f0018007a23 */ /* 0x002fc80000010803 */
[----:B------:R1:W-:Y:S01]  /*17d60*/  MUFU.EX2 R26, R0 ;  /* 0x00000000001a7308 */ /* 0x0003e20000000800 */
[----:B------:R-:W-:Y:S01]  /*17d70*/  FFMA.FTZ R4, R32, c[0x0][0x23c], -R2 ;  /* 0x00008f0020047a23 */ /* 0x000fe20000010802 */
[----:B-1----:R-:W-:Y:S02]  /*17d80*/  FSEL R0, R135, RZ, P0 ;  /* 0x000000ff87007208 */ /* 0x002fe40000000000 */
[----:B------:R-:W-:-:S03]  /*17d90*/  FSETP.NEU.FTZ.AND P0, PT, R134, -INF , PT ;  /* 0xff8000008600780b */ /* 0x000fc60003f1d000 */
[----:B------:R-:W-:-:S04]  /*17da0*/  FADD.FTZ R0, R117, -R0 ;  /* 0x8000000075007221 */ /* 0x000fc80000010000 */
[----:B------:R-:W-:Y:S01]  /*17db0*/  FMUL.FTZ R5, R0, c[0x0][0x23c] ;  /* 0x00008f0000057a20 */ /* 0x000fe20000410000 */
[----:B------:R-:W-:Y:S01]  /*17dc0*/  FSEL R0, R134, RZ, P0 ;  /* 0x000000ff86007208 */ /* 0x000fe20000000000 */
[----:B------:R1:W-:Y:S04]  /*17dd0*/  MUFU.EX2 R7, R4 ;  /* 0x0000000400077308 */ /* 0x0003e80000000800 */
[----:B------:R-:W-:Y:S02]  /*17de0*/  FADD.FTZ R6, R152, -R0 ;  /* 0x8000000098067221 */ /* 0x000fe40000010000 */
[----:B------:R-:W-:-:S05]  /*17df0*/  FMUL.FTZ R0, R134, c[0x0][0x23c] ;  /* 0x00008f0086007a20 */ /* 0x000fca0000410000 */
[----:B------:R-:W-:Y:S01]  /*17e00*/  FSEL R0, R0, RZ, P0 ;  /* 0x000000ff00007208 */ /* 0x000fe20000000000 */
[----:B-1----:R-:W-:-:S04]  /*17e10*/  FFMA.FTZ R4, R34, c[0x0][0x23c], -R2 ;  /* 0x00008f0022047a23 */ /* 0x002fc80000010802 */
[----:B------:R1:W-:Y:S08]  /*17e20*/  MUFU.EX2 R152, R4 ;  /* 0x0000000400987308 */ /* 0x0003f00000000800 */
[----:B------:R-:W2:Y:S01]  /*17e30*/  MUFU.EX2 R5, R5 ;  /* 0x0000000500057308 */ /* 0x000ea20000000800 */
[----:B-1----:R-:W-:Y:S02]  /*17e40*/  FMUL.FTZ R4, R6, c[0x0][0x23c] ;  /* 0x00008f0006047a20 */ /* 0x002fe40000410000 */
[----:B------:R-:W-:-:S05]  /*17e50*/  FFMA.FTZ R6, R33, c[0x0][0x23c], -R0 ;  /* 0x00008f0021067a23 */ /* 0x000fca0000010800 */
[----:B------:R-:W1:Y:S08]  /*17e60*/  MUFU.EX2 R4, R4 ;  /* 0x0000000400047308 */ /* 0x000e700000000800 */
[----:B------:R-:W4:Y:S01]  /*17e70*/  MUFU.EX2 R6, R6 ;  /* 0x0000000600067308 */ /* 0x000f220000000800 */
[----:B--2---:R-:W-:Y:S01]  /*17e80*/  FMUL.FTZ R32, R104, R5 ;  /* 0x0000000568207220 */ /* 0x004fe20000410000 */
[----:B------:R-:W-:Y:S01]  /*17e90*/  MOV R104, R26 ;  /* 0x0000001a00687202 */ /* 0x000fe20000000f00 */
[----:B------:R-:W-:Y:S01]  /*17ea0*/  IMAD.MOV.U32 R26, RZ, RZ, R85 ;  /* 0x000000ffff1a7224 */ /* 0x000fe200078e0055 */
[----:B------:R-:W-:-:S02]  /*17eb0*/  MOV R128, R97 ;  /* 0x0000006100807202 */ /* 0x000fc40000000f00 */
[----:B------:R-:W-:Y:S02]  /*17ec0*/  MOV R70, R68 ;  /* 0x0000004400467202 */ /* 0x000fe40000000f00 */
[----:B------:R-:W-:Y:S01]  /*17ed0*/  MOV R27, R84 ;  /* 0x00000054001b7202 */ /* 0x000fe20000000f00 */
[----:B-1----:R-:W-:Y:S01]  /*17ee0*/  FMUL.FTZ R34, R106, R4 ;  /* 0x000000046a227220 */ /* 0x002fe20000410000 */
        /* <DEDUP_REMOVED lines=10> */
[----:B---3--:R-:W-:Y:S01]  /*17f90*/  FFMA.FTZ R81, R81, R5, R7 ;  /* 0x0000000551517223 */ /* 0x008fe20000010007 */
        /* <DEDUP_REMOVED lines=75> */
[----:B----4-:R-:W-:Y:S02]  /*18450*/  FFMA.FTZ R80, R18, R4, R6 ;  /* 0x0000000412507223 */ /* 0x010fe40000010006 */
[----:B------:R-:W-:Y:S02]  /*18460*/  IMAD.MOV.U32 R117, RZ, RZ, R19 ;  /* 0x000000ffff757224 */ /* 0x000fe400078e0013 */
[--C-:B------:R-:W-:Y:S02]  /*18470*/  FFMA.FTZ R4, R17, c[0x0][0x23c], -R2.reuse ;  /* 0x00008f0011047a23 */ /* 0x100fe40000010802 */
[----:B------:R-:W-:Y:S02]  /*18480*/  FFMA.FTZ R5, R16, c[0x0][0x23c], -R2 ;  /* 0x00008f0010057a23 */ /* 0x000fe40000010802 */
[----:B------:R-:W1:Y:S01]  /*18490*/  LDSM.16.MT88.4 R16, [R221+0xc000] ;  /* 0x00c00000dd10783b */ /* 0x000e620000004200 */
[----:B------:R2:W-:Y:S01]  /*184a0*/  MUFU.EX2 R107, R4 ;  /* 0x00000004006b7308 */ /* 0x0005e20000000800 */
[----:B------:R-:W-:Y:S01]  /*184b0*/  MOV R108, R115 ;  /* 0x00000073006c7202 */ /* 0x000fe20000000f00 */
[----:B------:R-:W-:-:S02]  /*184c0*/  IMAD.MOV.U32 R77, RZ, RZ, R98 ;  /* 0x000000ffff4d7224 */ /* 0x000fc400078e0062 */
[----:B--2---:R-:W-:-:S04]  /*184d0*/  FFMA.FTZ R4, R83, c[0x0][0x23c], -R0 ;  /* 0x00008f0053047a23 */ /* 0x004fc80000010800 */
[----:B------:R2:W3:Y:S01]  /*184e0*/  MUFU.EX2 R83, R4 ;  /* 0x0000000400537308 */ /* 0x0004e20000000800 */
[----:B------:R-:W-:Y:S02]  /*184f0*/  MOV R115, R99 ;  /* 0x0000006300737202 */ /* 0x000fe40000000f00 */
[----:B------:R-:W-:-:S05]  /*18500*/  MOV R99, R128 ;  /* 0x0000008000637202 */ /* 0x000fca0000000f00 */
[----:B------:R-:W4:Y:S01]  /*18510*/  MUFU.EX2 R78, R5 ;  /* 0x00000005004e7308 */ /* 0x000f220000000800 */
[----:B--2---:R-:W-:-:S07]  /*18520*/  FFMA.FTZ R4, R119, c[0x0][0x23c], -R0 ;  /* 0x00008f0077047a23 */ /* 0x004fce0000010800 */
[----:B------:R2:W-:Y:S01]  /*18530*/  MUFU.EX2 R105, R4 ;  /* 0x0000000400697308 */ /* 0x0005e20000000800 */
[----:B------:R-:W-:Y:S02]  /*18540*/  MOV R98, R117 ;  /* 0x0000007500627202 */ /* 0x000fe40000000f00 */
[----:B------:R-:W-:Y:S02]  /*18550*/  MOV R128, R85 ;  /* 0x0000005500807202 */ /* 0x000fe40000000f00 */
[----:B------:R-:W-:Y:S02]  /*18560*/  MOV R117, R84 ;  /* 0x0000005400757202 */ /* 0x000fe40000000f00 */
[----:B------:R-:W-:Y:S02]  /*18570*/  MOV R85, R11 ;  /* 0x0000000b00557202 */ /* 0x000fe40000000f00 */
[----:B------:R-:W-:Y:S01]  /*18580*/  MOV R84, R10 ;  /* 0x0000000a00547202 */ /* 0x000fe20000000f00 */
[----:B--2---:R-:W-:-:S02]  /*18590*/  FFMA.FTZ R4, R118, c[0x0][0x23c], -R0 ;  /* 0x00008f0076047a23 */ /* 0x004fc40000010800 */
[----:B------:R-:W-:Y:S02]  /*185a0*/  IMAD.MOV.U32 R118, RZ, RZ, R129 ;  /* 0x000000ffff767224 */ /* 0x000fe400078e0081 */
[----:B------:R-:W-:Y:S02]  /*185b0*/  IMAD.MOV.U32 R129, RZ, RZ, R96 ;  /* 0x000000ffff817224 */ /* 0x000fe400078e0060 */
[----:B------:R-:W-:Y:S02]  /*185c0*/  IMAD.MOV.U32 R96, RZ, RZ, R231 ;  /* 0x000000ffff607224 */ /* 0x000fe400078e00e7 */
[----:B------:R2:W1:Y:S01]  /*185d0*/  MUFU.EX2 R231, R4 ;  /* 0x0000000400e77308 */ /* 0x0004620000000800 */
[----:B------:R-:W-:Y:S02]  /*185e0*/  F2FP.PACK_AB R8, R113, R8 ;  /* 0x000000087108723e */ /* 0x000fe400000000ff */
[----:B------:R-:W-:Y:S02]  /*185f0*/  F2FP.PACK_AB R9, R153, R9 ;  /* 0x000000099909723e */ /* 0x000fe400000000ff */
[----:B------:R-:W-:-:S02]  /*18600*/  F2FP.PACK_AB R10, R106, R154 ;  /* 0x0000009a6a0a723e */ /* 0x000fc400000000ff */
[----:B------:R-:W-:Y:S02]  /*18610*/  F2FP.PACK_AB R11, R104, R155 ;  /* 0x0000009b680b723e */ /* 0x000fe400000000ff */
        /* <DEDUP_REMOVED lines=8> */
[----:B-1----:R-:W-:Y:S01]  /*186a0*/  HMMA.16816.F32 R68, R8, R16, R148 ;  /* 0x000000100844723c */ /* 0x002fe20000001894 */
[----:B--2---:R-:W-:Y:S02]  /*186b0*/  F2FP.PACK_AB R4, R152, R7 ;  /* 0x000000079804723e */ /* 0x004fe400000000ff */
[----:B---3--:R-:W-:-:S04]  /*186c0*/  F2FP.PACK_AB R5, R83, R6 ;  /* 0x000000065305723e */ /* 0x008fc800000000ff */
[----:B----4-:R-:W-:Y:S02]  /*186d0*/  MOV R151, R78 ;  /* 0x0000004e00977202 */ /* 0x010fe40000000f00 */
        /* <DEDUP_REMOVED lines=50> */
[----:B------:R-:W-:Y:S02]  /*18a00*/  MOV R62, R148 ;  /* 0x00000094003e7202 */ /* 0x000fe40000000f00 */
        /* <DEDUP_REMOVED lines=23> */
[----:B-1----:R-:W-:Y:S01]  /*18b80*/  FFMA.FTZ R4, R123, c[0x0][0x23c], -R12 ;  /* 0x00008f007b047a23 */ /* 0x002fe2000001080c */
[----:B------:R-:W-:-:S05]  /*18b90*/  MOV R123, R227 ;  /* 0x000000e3007b7202 */ /* 0x000fca0000000f00 */
[----:B------:R1:W-:Y:S02]  /*18ba0*/  MUFU.EX2 R227, R4 ;  /* 0x0000000400e37308 */ /* 0x0003e40000000800 */
[----:B-1----:R-:W-:-:S06]  /*18bb0*/  FFMA.FTZ R4, R202, c[0x0][0x23c], -R12 ;  /* 0x00008f00ca047a23 */ /* 0x002fcc000001080c */
[----:B------:R1:W-:Y:S02]  /*18bc0*/  MUFU.EX2 R202, R4 ;  /* 0x0000000400ca7308 */ /* 0x0003e40000000800 */
[----:B-1----:R-:W-:-:S06]  /*18bd0*/  FFMA.FTZ R4, R62, c[0x0][0x23c], -R3 ;  /* 0x00008f003e047a23 */ /* 0x002fcc0000010803 */
[----:B------:R1:W-:Y:S02]  /*18be0*/  MUFU.EX2 R94, R4 ;  /* 0x00000004005e7308 */ /* 0x0003e40000000800 */
[----:B-1----:R-:W-:-:S06]  /*18bf0*/  FFMA.FTZ R4, R230, c[0x0][0x23c], -R3 ;  /* 0x00008f00e6047a23 */ /* 0x002fcc0000010803 */
[----:B------:R1:W-:Y:S02]  /*18c00*/  MUFU.EX2 R230, R4 ;  /* 0x0000000400e67308 */ /* 0x0003e40000000800 */
[--C-:B-1----:R-:W-:Y:S01]  /*18c10*/  FFMA.FTZ R4, R149, c[0x0][0x23c], -R3.reuse ;  /* 0x00008f0095047a23 */ /* 0x102fe20000010803 */
[----:B------:R-:W-:Y:S02]  /*18c20*/  MOV R149, R150 ;  /* 0x0000009600957202 */ /* 0x000fe40000000f00 */
[----:B------:R-:W-:Y:S02]  /*18c30*/  MOV R150, R113 ;  /* 0x0000007100967202 */ /* 0x000fe40000000f00 */
[----:B------:R-:W-:Y:S02]  /*18c40*/  MOV R113, R226 ;  /* 0x000000e200717202 */ /* 0x000fe40000000f00 */
[----:B------:R1:W-:Y:S02]  /*18c50*/  MUFU.EX2 R226, R4 ;  /* 0x0000000400e27308 */ /* 0x0003e40000000800 */
[----:B-1----:R-:W-:-:S06]  /*18c60*/  FFMA.FTZ R4, R63, c[0x0][0x23c], -R3 ;  /* 0x00008f003f047a23 */ /* 0x002fcc0000010803 */
[----:B------:R1:W2:Y:S01]  /*18c70*/  MUFU.EX2 R7, R4 ;  /* 0x0000000400077308 */ /* 0x0002a20000000800 */
[----:B------:R-:W-:Y:S01]  /*18c80*/  MOV R63, R124 ;  /* 0x0000007c003f7202 */ /* 0x000fe20000000f00 */
[----:B------:R-:W-:Y:S02]  /*18c90*/  FFMA.FTZ R124, R229, c[0x0][0x23c], -R12 ;  /* 0x00008f00e57c7a23 */ /* 0x000fe4000001080c */
[----:B-1----:R-:W-:-:S04]  /*18ca0*/  FFMA.FTZ R4, R200, c[0x0][0x23c], -R2 ;  /* 0x00008f00c8047a23 */ /* 0x002fc80000010802 */
[----:B------:R1:W-:Y:S01]  /*18cb0*/  MUFU.EX2 R5, R4 ;  /* 0x0000000400057308 */ /* 0x0003e20000000800 */
[----:B------:R-:W-:Y:S01]  /*18cc0*/  IMAD.MOV.U32 R62, RZ, RZ, R203 ;  /* 0x000000ffff3e7224 */ /* 0x000fe200078e00cb */
[----:B------:R-:W-:Y:S01]  /*18cd0*/  MOV R203, R122 ;  /* 0x0000007a00cb7202 */ /* 0x000fe20000000f00 */
[----:B------:R-:W-:Y:S02]  /*18ce0*/  FFMA.FTZ R122, R219, c[0x0][0x23c], -R12 ;  /* 0x00008f00db7a7a23 */ /* 0x000fe4000001080c */
[----:B-1----:R-:W-:-:S04]  /*18cf0*/  FFMA.FTZ R4, R201, c[0x0][0x23c], -R2 ;  /* 0x00008f00c9047a23 */ /* 0x002fc80000010802 */
[----:B------:R1:W-:Y:S01]  /*18d00*/  MUFU.EX2 R229, R4 ;  /* 0x0000000400e57308 */ /* 0x0003e20000000800 */
[--C-:B------:R-:W-:Y:S02]  /*18d10*/  FFMA.FTZ R219, R139, c[0x0][0x23c], -R3.reuse ;  /* 0x00008f008bdb7a23 */ /* 0x100fe40000010803 */
[--C-:B------:R-:W-:Y:S02]  /*18d20*/  FFMA.FTZ R120, R120, c[0x0][0x23c], -R3.reuse ;  /* 0x00008f0078787a23 */ /* 0x100fe40000010803 */
[--C-:B------:R-:W-:Y:S02]  /*18d30*/  FFMA.FTZ R115, R115, c[0x0][0x23c], -R3.reuse ;  /* 0x00008f0073737a23 */ /* 0x100fe40000010803 */
[----:B------:R-:W-:Y:S02]  /*18d40*/  FFMA.FTZ R114, R114, c[0x0][0x23c], -R3 ;  /* 0x00008f0072727a23 */ /* 0x000fe40000010803 */
[----:B-1----:R-:W-:Y:S01]  /*18d50*/  FFMA.FTZ R4, R148, c[0x0][0x23c], -R2 ;  /* 0x00008f0094047a23 */ /* 0x002fe20000010802 */
[----:B------:R-:W-:-:S03]  /*18d60*/  MOV R148, R225 ;  /* 0x000000e100947202 */ /* 0x000fc60000000f00 */
[----:B------:R1:W-:Y:S01]  /*18d70*/  MUFU.EX2 R225, R4 ;  /* 0x0000000400e17308 */ /* 0x0003e20000000800 */
[--C-:B------:R-:W-:Y:S02]  /*18d80*/  FFMA.FTZ R201, R216, c[0x0][0x23c], -R3.reuse ;  /* 0x00008f00d8c97a23 */ /* 0x100fe40000010803 */
[----:B------:R-:W-:Y:S02]  /*18d90*/  FFMA.FTZ R139, R14, c[0x0][0x23c], -R3 ;  /* 0x00008f000e8b7a23 */ /* 0x000fe40000010803 */
[--C-:B------:R-:W-:Y:S02]  /*18da0*/  FFMA.FTZ R91, R214, c[0x0][0x23c], -R12.reuse ;  /* 0x00008f00d65b7a23 */ /* 0x100fe4000001080c */
[--C-:B------:R-:W-:Y:S02]  /*18db0*/  FFMA.FTZ R125, R125, c[0x0][0x23c], -R12.reuse ;  /* 0x00008f007d7d7a23 */ /* 0x100fe4000001080c */
[--C-:B------:R-:W-:Y:S02]  /*18dc0*/  FFMA.FTZ R123, R123, c[0x0][0x23c], -R12.reuse ;  /* 0x00008f007b7b7a23 */ /* 0x100fe4000001080c */
[----:B------:R-:W-:-:S02]  /*18dd0*/  FFMA.FTZ R95, R211, c[0x0][0x23c], -R12 ;  /* 0x00008f00d35f7a23 */ /* 0x000fc4000001080c */
[----:B-1----:R-:W-:Y:S01]  /*18de0*/  FFMA.FTZ R4, R149, c[0x0][0x23c], -R2 ;  /* 0x00008f0095047a23 */ /* 0x002fe20000010802 */
[----:B------:R-:W-:Y:S01]  /*18df0*/  MOV R149, R113 ;  /* 0x0000007100957202 */ /* 0x000fe20000000f00 */
[--C-:B------:R-:W-:Y:S02]  /*18e00*/  FFMA.FTZ R113, R239, c[0x0][0x23c], -R3.reuse ;  /* 0x00008f00ef717a23 */ /* 0x100fe40000010803 */
[----:B------:R-:W-:Y:S02]  /*18e10*/  FFMA.FTZ R239, R212, c[0x0][0x23c], -R3 ;  /* 0x00008f00d4ef7a23 */ /* 0x000fe40000010803 */
[----:B------:R-:W-:Y:S02]  /*18e20*/  FFMA.FTZ R3, R62, c[0x0][0x23c], -R0 ;  /* 0x00008f003e037a23 */ /* 0x000fe40000010800 */
[--C-:B------:R-:W-:Y:S02]  /*18e30*/  FFMA.FTZ R200, R133, c[0x0][0x23c], -R12.reuse ;  /* 0x00008f0085c87a23 */ /* 0x100fe4000001080c */
[----:B------:R-:W-:-:S02]  /*18e40*/  FFMA.FTZ R214, R13, c[0x0][0x23c], -R12 ;  /* 0x00008f000dd67a23 */ /* 0x000fc4000001080c */
[--C-:B------:R-:W-:Y:S02]  /*18e50*/  FFMA.FTZ R62, R15, c[0x0][0x23c], -R2.reuse ;  /* 0x00008f000f3e7a23 */ /* 0x100fe40000010802 */
[----:B------:R-:W1:Y:S01]  /*18e60*/  LDSM.16.MT88.4 R12, [R221+0xc800] ;  /* 0x00c80000dd0c783b */ /* 0x000e620000004200 */
[----:B------:R-:W3:Y:S01]  /*18e70*/  MUFU.EX2 R88, R4 ;  /* 0x0000000400587308 */ /* 0x000ee20000000800 */
[--C-:B------:R-:W-:Y:S02]  /*18e80*/  FFMA.FTZ R112, R112, c[0x0][0x23c], -R2.reuse ;  /* 0x00008f0070707a23 */ /* 0x100fe40000010802 */
[----:B------:R-:W-:-:S05]  /*18e90*/  FFMA.FTZ R63, R63, c[0x0][0x23c], -R2 ;  /* 0x00008f003f3f7a23 */ /* 0x000fca0000010802 */
[----:B------:R4:W1:Y:S01]  /*18ea0*/  MUFU.EX2 R4, R3 ;  /* 0x0000000300047308 */ /* 0x0008620000000800 */
[--C-:B------:R-:W-:Y:S02]  /*18eb0*/  FFMA.FTZ R61, R203, c[0x0][0x23c], -R2.reuse ;  /* 0x00008f00cb3d7a23 */ /* 0x100fe40000010802 */
[--C-:B------:R-:W-:Y:S02]  /*18ec0*/  FFMA.FTZ R217, R217, c[0x0][0x23c], -R2.reuse ;  /* 0x00008f00d9d97a23 */ /* 0x100fe40000010802 */
[--C-:B------:R-:W-:Y:S02]  /*18ed0*/  FFMA.FTZ R90, R213, c[0x0][0x23c], -R2.reuse ;  /* 0x00008f00d55a7a23 */ /* 0x100fe40000010802 */
[--C-:B------:R-:W-:Y:S02]  /*18ee0*/  FFMA.FTZ R209, R209, c[0x0][0x23c], -R2.reuse ;  /* 0x00008f00d1d17a23 */ /* 0x100fe40000010802 */
[----:B------:R-:W-:Y:S02]  /*18ef0*/  FFMA.FTZ R92, R132, c[0x0][0x23c], -R2 ;  /* 0x00008f00845c7a23 */ /* 0x000fe40000010802 */
[----:B------:R-:W-:-:S02]  /*18f00*/  FFMA.FTZ R2, R127, c[0x0][0x23c], -R0 ;  /* 0x00008f007f027a23 */ /* 0x000fc40000010800 */
[----:B----4-:R-:W-:-:S04]  /*18f10*/  FFMA.FTZ R3, R228, c[0x0][0x23c], -R0 ;  /* 0x00008f00e4037a23 */ /* 0x010fc80000010800 */
[----:B------:R4:W-:Y:S01]  /*18f20*/  MUFU.EX2 R228, R3 ;  /* 0x0000000300e47308 */ /* 0x0009e20000000800 */
[--C-:B------:R-:W-:Y:S02]  /*18f30*/  FFMA.FTZ R60, R126, c[0x0][0x23c], -R0.reuse ;  /* 0x00008f007e3c7a23 */ /* 0x100fe40000010800 */
[----:B--2---:R-:W-:Y:S02]  /*18f40*/  IMAD.MOV.U32 R211, RZ, RZ, R7 ;  /* 0x000000ffffd37224 */ /* 0x004fe400078e0007 */
[--C-:B------:R-:W-:Y:S02]  /*18f50*/  FFMA.FTZ R126, R220, c[0x0][0x23c], -R0.reuse ;  /* 0x00008f00dc7e7a23 */ /* 0x100fe40000010800 */
[--C-:B------:R-:W-:Y:S01]  /*18f60*/  FFMA.FTZ R127, R218, c[0x0][0x23c], -R0.reuse ;  /* 0x00008f00da7f7a23 */ /* 0x100fe20000010800 */
[----:B------:R-:W-:Y:S01]  /*18f70*/  MOV R218, R6 ;  /* 0x0000000600da7202 */ /* 0x000fe20000000f00 */
[----:B------:R-:W-:Y:S01]  /*18f80*/  MUFU.EX2 R89, R2 ;  /* 0x0000000200597308 */ /* 0x000fe20000000800 */
[--C-:B----4-:R-:W-:Y:S01]  /*18f90*/  FFMA.FTZ R3, R148, c[0x0][0x23c], -R0.reuse ;  /* 0x00008f0094037a23 */ /* 0x110fe20000010800 */
[C---:B------:R-:W-:Y:S06]  /*18fa0*/  HMMA.16816.F32 R168, R8.reuse, R16, R168 ;  /* 0x0000001008a8723c */ /* 0x040fec00000018a8 */
[----:B------:R2:W4:Y:S02]  /*18fb0*/  MUFU.EX2 R220, R3 ;  /* 0x0000000300dc7308 */ /* 0x0005240000000800 */
[----:B------:R-:W-:Y:S01]  /*18fc0*/  HMMA.16816.F32 R164, R8, R18, R164 ;  /* 0x0000001208a4723c */ /* 0x000fe200000018a4 */
[----:B------:R-:W-:-:S02]  /*18fd0*/  FFMA.FTZ R121, R121, c[0x0][0x23c], -R0 ;  /* 0x00008f0079797a23 */ /* 0x000fc40000010800 */
[----:B------:R-:W-:-:S04]  /*18fe0*/  FFMA.FTZ R133, R215, c[0x0][0x23c], -R0 ;  /* 0x00008f00d7857a23 */ /* 0x000fc80000010800 */
[----:B------:R-:W-:Y:S01]  /*18ff0*/  F2FP.PACK_AB R8, R218, R93 ;  /* 0x0000005dda08723e */ /* 0x000fe200000000ff */
[--C-:B------:R-:W-:Y:S01]  /*19000*/  FFMA.FTZ R132, R210, c[0x0][0x23c], -R0.reuse ;  /* 0x00008f00d2847a23 */ /* 0x100fe20000010800 */
[----:B------:R-:W-:Y:S01]  /*19010*/  F2FP.PACK_AB R9, R230, R94 ;  /* 0x0000005ee609723e */ /* 0x000fe200000000ff */
[--C-:B------:R-:W-:Y:S01]  /*19020*/  FFMA.FTZ R216, R208, c[0x0][0x23c], -R0.reuse ;  /* 0x00008f00d0d87a23 */ /* 0x100fe20000010800 */
[----:B------:R-:W-:Y:S01]  /*19030*/  F2FP.PACK_AB R10, R202, R227 ;  /* 0x000000e3ca0a723e */ /* 0x000fe200000000ff */
[----:B------:R-:W-:Y:S01]  /*19040*/  FFMA.FTZ R138, R138, c[0x0][0x23c], -R0 ;  /* 0x00008f008a8a7a23 */ /* 0x000fe20000010800 */
[----:B------:R-:W-:Y:S01]  /*19050*/  F2FP.PACK_AB R11, R211, R226 ;  /* 0x000000e2d30b723e */ /* 0x000fe200000000ff */
[----:B------:R-:W-:Y:S01]  /*19060*/  FADD.FTZ R0, R150, R149 ;  /* 0x0000009596007221 */ /* 0x000fe20000010000 */
[----:B------:R-:W-:Y:S02]  /*19070*/  MOV R208, R151 ;  /* 0x0000009700d07202 */ /* 0x000fe40000000f00 */
[----:B---3--:R-:W-:Y:S01]  /*19080*/  F2FP.PACK_AB R6, R88, R225 ;  /* 0x000000e15806723e */ /* 0x008fe200000000ff */
[----:B--2---:R-:W-:Y:S01]  /*19090*/  FADD.FTZ R3, R83, R80 ;  /* 0x0000005053037221 */ /* 0x004fe20000010000 */
[----:B-1----:R-:W-:Y:S01]  /*190a0*/  MOV R215, R4 ;  /* 0x0000000400d77202 */ /* 0x002fe20000000f00 */
[----:B------:R-:W-:Y:S01]  /*190b0*/  HMMA.16816.F32 R148, R8, R12, R68 ;  /* 0x0000000c0894723c */ /* 0x000fe20000001844 */
[----:B----4-:R-:W-:Y:S01]  /*190c0*/  F2FP.PACK_AB R7, R89, R220 ;  /* 0x000000dc5907723e */ /* 0x010fe200000000ff */
[----:B------:R-:W-:Y:S01]  /*190d0*/  FADD.FTZ R213, R153, R82 ;  /* 0x0000005299d57221 */ /* 0x000fe20000010000 */
[----:B------:R-:W1:Y:S04]  /*190e0*/  LDSM.16.MT88.4 R16, [R222+0xc800] ;  /* 0x00c80000de10783b */ /* 0x000e680000004200 */
[----:B------:R-:W-:-:S02]  /*190f0*/  MOV R71, R5 ;  /* 0x0000000500477202 */ /* 0x000fc40000000f00 */
[----:B------:R-:W-:Y:S02]  /*19100*/  F2FP.PACK_AB R5, R228, R215 ;  /* 0x000000d7e405723e */ /* 0x000fe400000000ff */
[----:B------:R-:W-:Y:S01]  /*19110*/  F2FP.PACK_AB R4, R229, R71 ;  /* 0x00000047e504723e */ /* 0x000fe200000000ff */
[----:B------:R-:W-:Y:S01]  /*19120*/  FADD.FTZ R212, R152, R81 ;  /* 0x0000005198d47221 */ /* 0x000fe20000010000 */
[----:B------:R-:W-:Y:S01]  /*19130*/  MOV R80, R155 ;  /* 0x0000009b00507202 */ /* 0x000fe20000000f00 */
[----:B------:R-:W-:Y:S02]  /*19140*/  IMAD.MOV.U32 R203, RZ, RZ, R154 ;  /* 0x000000ffffcb7224 */ /* 0x000fe400078e009a */
[----:B------:R-:W-:Y:S08]  /*19150*/  HMMA.16816.F32 R152, R8, R14, R56 ;  /* 0x0000000e0898723c */ /* 0x000ff00000001838 */
[C---:B------:R-:W-:Y:S08]  /*19160*/  HMMA.16816.F32 R144, R4.reuse, R12, R144 ;  /* 0x0000000c0490723c */ /* 0x040ff00000001890 */
[----:B------:R-:W-:Y:S01]  /*19170*/  HMMA.16816.F32 R156, R4, R14, R156 ;  /* 0x0000000e049c723c */ /* 0x000fe2000000189c */
[----:B------:R-:W2:Y:S01]  /*19180*/  LDSM.16.MT88.4 R12, [R224+0xc800] ;  /* 0x00c80000e00c783b */ /* 0x000ea20000004200 */
[----:B------:R-:W-:Y:S01]  /*19190*/  IMAD.MOV.U32 R82, RZ, RZ, R106 ;  /* 0x000000ffff527224 */ /* 0x000fe200078e006a */
[----:B------:R-:W-:-:S02]  /*191a0*/  MOV R81, R104 ;  /* 0x0000006800517202 */ /* 0x000fc40000000f00 */
[----:B------:R-:W-:Y:S02]  /*191b0*/  MOV R210, R107 ;  /* 0x0000006b00d27202 */ /* 0x000fe40000000f00 */
        /* <DEDUP_REMOVED lines=9> */
[----:B------:R-:W-:Y:S01]  /*19250*/  HMMA.16816.F32 R176, R4, R12, R176 ;  /* 0x0000000c04b0723c */ /* 0x000fe200000018b0 */
[----:B------:R-:W-:-:S07]  /*19260*/  MOV R50, R81 ;  /* 0x0000005100327202 */ /* 0x000fce0000000f00 */
[-C--:B------:R-:W-:Y:S08]  /*19270*/  HMMA.16816.F32 R188, R4, R14.reuse, R188 ;  /* 0x0000000e04bc723c */ /* 0x080ff000000018bc */
        /* <DEDUP_REMOVED lines=12> */
[----:B-1----:R-:W-:Y:S01]  /*19340*/  HMMA.16816.F32 R200, R8, R18, R116 ;  /* 0x0000001208c8723c */ /* 0x002fe20000001874 */
[----:B------:R-:W-:Y:S02]  /*19350*/  MOV R46, R92 ;  /* 0x0000005c002e7202 */ /* 0x000fe40000000f00 */
[----:B------:R-:W-:Y:S02]  /*19360*/  MOV R69, R208 ;  /* 0x000000d000457202 */ /* 0x000fe40000000f00 */
[----:B------:R-:W-:-:S02]  /*19370*/  MOV R215, R209 ;  /* 0x000000d100d77202 */ /* 0x000fc40000000f00 */
[----:B------:R-:W-:Y:S01]  /*19380*/  MOV R55, R211 ;  /* 0x000000d300377202 */ /* 0x000fe20000000f00 */
[----:B------:R-:W-:Y:S07]  /*19390*/  HMMA.16816.F32 R92, R4, R18, R204 ;  /* 0x00000012045c723c */ /* 0x000fee00000018cc */
[----:B------:R-:W-:Y:S01]  /*193a0*/  MOV R207, R91 ;  /* 0x0000005b00cf7202 */ /* 0x000fe20000000f00 */
[----:B------:R-:W-:Y:S01]  /*193b0*/  HMMA.16816.F32 R208, R8, R16, R128 ;  /* 0x0000001008d0723c */ /* 0x000fe20000001880 */
[----:B------:R-:W-:Y:S01]  /*193c0*/  MOV R206, R90 ;  /* 0x0000005a00ce7202 */ /* 0x000fe20000000f00 */
[----:B------:R-:W-:Y:S01]  /*193d0*/  IMAD.MOV.U32 R204, RZ, RZ, R89 ;  /* 0x000000ffffcc7224 */ /* 0x000fe200078e0059 */
[----:B------:R-:W-:-:S05]  /*193e0*/  MOV R205, R88 ;  /* 0x0000005800cd7202 */ /* 0x000fca0000000f00 */
[----:B------:R-:W-:Y:S01]  /*193f0*/  HMMA.16816.F32 R96, R4, R16, R96 ;  /* 0x000000100460723c */ /* 0x000fe20000001860 */
[----:B------:R-:W1:Y:S07]  /*19400*/  LDSM.16.MT88.4 R16, [R224+0xe800] ;  /* 0x00e80000e010783b */ /* 0x000e6e0000004200 */
[-C--:B--2---:R-:W-:Y:S08]  /*19410*/  HMMA.16816.F32 R116, R8, R12.reuse, R84 ;  /* 0x0000000c0874723c */ /* 0x084ff00000001854 */
[C---:B------:R-:W-:Y:S08]  /*19420*/  HMMA.16816.F32 R88, R4.reuse, R12, R72 ;  /* 0x0000000c0458723c */ /* 0x040ff00000001848 */
[-C--:B------:R-:W-:Y:S08]  /*19430*/  HMMA.16816.F32 R84, R4, R14.reuse, R36 ;  /* 0x0000000e0454723c */ /* 0x080ff00000001824 */
[----:B------:R-:W-:Y:S01]  /*19440*/  HMMA.16816.F32 R128, R8, R14, R20 ;  /* 0x0000000e0880723c */ /* 0x000fe20000001814 */
[----:B------:R-:W2:Y:S04]  /*19450*/  LDSM.16.MT88.4 R20, [R222+0xe800] ;  /* 0x00e80000de14783b */ /* 0x000ea80000004200 */
[----:B------:R-:W3:Y:S01]  /*19460*/  LDSM.16.MT88.4 R12, [R223+0xe800] ;  /* 0x00e80000df0c783b */ /* 0x000ee20000004200 */
[----:B------:R-:W-:Y:S01]  /*19470*/  MOV R36, R68 ;  /* 0x0000004400247202 */ /* 0x000fe20000000f00 */
[----:B------:R-:W-:Y:S01]  /*19480*/  IMAD.MOV.U32 R39, RZ, RZ, R71 ;  /* 0x000000ffff277224 */ /* 0x000fe200078e0047 */
[----:B------:R-:W-:Y:S01]  /*19490*/  MOV R37, R69 ;  /* 0x0000004500257202 */ /* 0x000fe20000000f00 */
[----:B-1----:R-:W-:Y:S01]  /*194a0*/  HMMA.16816.F32 R28, R4, R18, R28 ;  /* 0x00000012041c723c */ /* 0x002fe2000000181c */
[----:B------:R-:W-:-:S07]  /*194b0*/  MOV R38, R70 ;  /* 0x0000004600267202 */ /* 0x000fce0000000f00 */
[C---:B------:R-:W-:Y:S08]  /*194c0*/  HMMA.16816.F32 R68, R4.reuse, R16, R32 ;  /* 0x000000100444723c */ /* 0x040ff00000001820 */
[C---:B--2---:R-:W-:Y:S08]  /*194d0*/  HMMA.16816.F32 R76, R4.reuse, R20, R76 ;  /* 0x00000014044c723c */ /* 0x044ff0000000184c */
[C---:B------:R-:W-:Y:S08]  /*194e0*/  HMMA.16816.F32 R72, R4.reuse, R22, R108 ;  /* 0x000000160448723c */ /* 0x040ff0000000186c */
[----:B---3--:R-:W-:Y:S01]  /*194f0*/  HMMA.16816.F32 R64, R4, R12, R40 ;  /* 0x0000000c0440723c */ /* 0x008fe20000001828 */
[----:B------:R-:W-:-:S02]  /*19500*/  MOV R110, R52 ;  /* 0x00000034006e7202 */ /* 0x000fc40000000f00 */
[----:B------:R-:W-:-:S05]  /*19510*/  MOV R111, R54 ;  /* 0x00000036006f7202 */ /* 0x000fca0000000f00 */
[----:B------:R-:W-:Y:S07]  /*19520*/  HMMA.16816.F32 R56, R4, R14, R24 ;  /* 0x0000000e0438723c */ /* 0x000fee0000001818 */
[----:B------:R-:W-:Y:S01]  /*19530*/  IMAD.MOV.U32 R7, RZ, RZ, R204 ;  /* 0x000000ffff077224 */ /* 0x000fe200078e00cc */
[----:B------:R-:W-:Y:S02]  /*19540*/  MOV R25, R205 ;  /* 0x000000cd00197202 */ /* 0x000fe40000000f00 */
[----:B------:R-:W-:-:S02]  /*19550*/  MOV R205, R53 ;  /* 0x0000003500cd7202 */ /* 0x000fc40000000f00 */
[----:B------:R-:W-:Y:S02]  /*19560*/  MOV R204, R55 ;  /* 0x0000003700cc7202 */ /* 0x000fe40000000f00 */
[----:B------:R-:W-:Y:S01]  /*19570*/  HMMA.16816.F32 R52, R8, R20, R196 ;  /* 0x000000140834723c */ /* 0x000fe200000018c4 */
[----:B------:R-:W1:Y:S01]  /*19580*/  MUFU.EX2 R20, R125 ;  /* 0x0000007d00147308 */ /* 0x000e620000000800 */
[----:B------:R-:W-:Y:S01]  /*19590*/  MOV R24, R36 ;  /* 0x0000002400187202 */ /* 0x000fe20000000f00 */
[----:B------:R-:W-:Y:S01]  /*195a0*/  IMAD.MOV.U32 R109, RZ, RZ, R47 ;  /* 0x000000ffff6d7224 */ /* 0x000fe200078e002f */
[----:B------:R-:W-:Y:S02]  /*195b0*/  MOV R5, R37 ;  /* 0x0000002500057202 */ /* 0x000fe40000000f00 */
[----:B------:R-:W-:Y:S02]  /*195c0*/  MOV R4, R38 ;  /* 0x0000002600047202 */ /* 0x000fe40000000f00 */
[----:B------:R-:W-:-:S02]  /*195d0*/  MOV R6, R39 ;  /* 0x0000002700067202 */ /* 0x000fc40000000f00 */
[----:B------:R-:W-:Y:S01]  /*195e0*/  MOV R26, R44 ;  /* 0x0000002c001a7202 */ /* 0x000fe20000000f00 */
[C---:B------:R-:W-:Y:S01]  /*195f0*/  HMMA.16816.F32 R36, R8.reuse, R18, R180 ;  /* 0x000000120824723c */ /* 0x040fe200000018b4 */
[----:B------:R-:W-:Y:S02]  /*19600*/  MOV R27, R45 ;  /* 0x0000002d001b7202 */ /* 0x000fe40000000f00 */
[----:B------:R-:W-:Y:S01]  /*19610*/  MOV R108, R46 ;  /* 0x0000002e006c7202 */ /* 0x000fe20000000f00 */
[----:B------:R-:W-:Y:S01]  /*19620*/  IMAD.MOV.U32 R199, RZ, RZ, R48 ;  /* 0x000000ffffc77224 */ /* 0x000fe200078e0030 */
[----:B------:R-:W-:Y:S02]  /*19630*/  MOV R198, R49 ;  /* 0x0000003100c67202 */ /* 0x000fe40000000f00 */
[----:B------:R-:W-:Y:S01]  /*19640*/  MOV R197, R50 ;  /* 0x0000003200c57202 */ /* 0x000fe20000000f00 */
[C---:B------:R-:W-:Y:S01]  /*19650*/  HMMA.16816.F32 R44, R8.reuse, R16, R192 ;  /* 0x00000010082c723c */ /* 0x040fe200000018c0 */
[----:B------:R-:W-:Y:S01]  /*19660*/  MOV R196, R51 ;  /* 0x0000003300c47202 */ /* 0x000fe20000000f00 */
[----:B------:R-:W2:Y:S06]  /*19670*/  LDSM.16.MT88.4 R16, [R222+0xd000] ;  /* 0x00d00000de10783b */ /* 0x000eac0000004200 */
[C---:B------:R-:W-:Y:S08]  /*19680*/  HMMA.16816.F32 R40, R8.reuse, R12, R168 ;  /* 0x0000000c0828723c */ /* 0x040ff000000018a8 */
[C---:B------:R-:W-:Y:S01]  /*19690*/  HMMA.16816.F32 R32, R8.reuse, R14, R164 ;  /* 0x0000000e0820723c */ /* 0x040fe200000018a4 */
[----:B------:R-:W3:Y:S07]  /*196a0*/  LDSM.16.MT88.4 R12, [R224+0xd000] ;  /* 0x00d00000e00c783b */ /* 0x000eee0000004200 */
[----:B------:R-:W-:Y:S01]  /*196b0*/  HMMA.16816.F32 R48, R8, R22, R184 ;  /* 0x000000160830723c */ /* 0x000fe200000018b8 */
[----:B------:R1:W-:Y:S02]  /*196c0*/  MUFU.EX2 R185, R123 ;  /* 0x0000007b00b97308 */ /* 0x0003e40000000800 */
[----:B-1----:R-:W-:-:S02]  /*196d0*/  MOV R123, R20 ;  /* 0x00000014007b7202 */ /* 0x002fc40000000f00 */
[----:B------:R-:W1:Y:S04]  /*196e0*/  LDSM.16.MT88.4 R20, [R221+0xd000] ;  /* 0x00d00000dd14783b */ /* 0x000e680000004200 */
[----:B------:R-:W-:Y:S01]  /*196f0*/  MUFU.EX2 R8, R63 ;  /* 0x0000003f00087308 */ /* 0x000fe20000000800 */
[----:B------:R-:W-:Y:S01]  /*19700*/  IMAD.MOV.U32 R186, RZ, RZ, R196 ;  /* 0x000000ffffba7224 */ /* 0x000fe200078e00c4 */
[----:B------:R-:W-:Y:S01]  /*19710*/  MOV R187, R2 ;  /* 0x0000000200bb7202 */ /* 0x000fe20000000f00 */
[----:B------:R-:W-:Y:S01]  /*19720*/  FADD.FTZ R2, R218, R0 ;  /* 0x00000000da027221 */ /* 0x000fe20000010000 */
[----:B------:R-:W-:-:S04]  /*19730*/  MOV R196, R24 ;  /* 0x0000001800c47202 */ /* 0x000fc80000000f00 */
[----:B------:R-:W-:Y:S08]  /*19740*/  MUFU.EX2 R184, R124 ;  /* 0x0000007c00b87308 */ /* 0x000ff00000000800 */
[----:B------:R-:W-:Y:S08]  /*19750*/  MUFU.EX2 R122, R122 ;  /* 0x0000007a007a7308 */ /* 0x000ff00000000800 */
[----:B------:R-:W-:Y:S08]  /*19760*/  MUFU.EX2 R120, R120 ;  /* 0x0000007800787308 */ /* 0x000ff00000000800 */
[----:B------:R-:W4:Y:S08]  /*19770*/  MUFU.EX2 R171, R115 ;  /* 0x0000007300ab7308 */ /* 0x000f300000000800 */
[----:B------:R1:W-:Y:S08]  /*19780*/  MUFU.EX2 R125, R114 ;  /* 0x00000072007d7308 */ /* 0x0003f00000000800 */
[----:B------:R-:W1:Y:S08]  /*19790*/  MUFU.EX2 R169, R113 ;  /* 0x0000007100a97308 */ /* 0x000e700000000800 */
[----:B------:R-:W-:Y:S08]  /*197a0*/  MUFU.EX2 R124, R121 ;  /* 0x00000079007c7308 */ /* 0x000ff00000000800 */
[----:B------:R-:W1:Y:S08]  /*197b0*/  MUFU.EX2 R24, R112 ;  /* 0x0000007000187308 */ /* 0x000e700000000800 */
[----:B------:R-:W-:Y:S08]  /*197c0*/  MUFU.EX2 R168, R62 ;  /* 0x0000003e00a87308 */ /* 0x000ff00000000800 */
[----:B------:R-:W-:Y:S08]  /*197d0*/  MUFU.EX2 R170, R61 ;  /* 0x0000003d00aa7308 */ /* 0x000ff00000000800 */
[----:B------:R-:W1:Y:S08]  /*197e0*/  MUFU.EX2 R218, R60 ;  /* 0x0000003c00da7308 */ /* 0x000e700000000800 */
[----:B------:R2:W-:Y:S08]  /*197f0*/  MUFU.EX2 R121, R126 ;  /* 0x0000007e00797308 */ /* 0x0005f00000000800 */
[----:B------:R-:W3:Y:S01]  /*19800*/  MUFU.EX2 R127, R127 ;  /* 0x0000007f007f7308 */ /* 0x000ee20000000800 */
[----:B------:R-:W-:-:S02]  /*19810*/  FADD.FTZ R0, R186, R213 ;  /* 0x000000d5ba007221 */ /* 0x000fc40000010000 */
[----:B------:R-:W-:Y:S01]  /*19820*/  FADD.FTZ R4, R4, R212 ;  /* 0x000000d404047221 */ /* 0x000fe20000010000 */
[----:B----4-:R-:W-:Y:S01]  /*19830*/  F2FP.PACK_AB R9, R171, R120 ;  /* 0x00000078ab09723e */ /* 0x010fe200000000ff */
[----:B-1----:R-:W-:Y:S01]  /*19840*/  FADD.FTZ R114, R196, R2 ;  /* 0x00000002c4727221 */ /* 0x002fe20000010000 */
[----:B--2---:R-:W-:Y:S01]  /*19850*/  MOV R126, R8 ;  /* 0x00000008007e7202 */ /* 0x004fe20000000f00 */
[----:B------:R-:W-:Y:S01]  /*19860*/  FADD.FTZ R113, R197, R0 ;  /* 0x00000000c5717221 */ /* 0x000fe20000010000 */
[----:B------:R-:W-:Y:S01]  /*19870*/  F2FP.PACK_AB R8, R184, R123 ;  /* 0x0000007bb808723e */ /* 0x000fe200000000ff */
[----:B------:R-:W-:Y:S01]  /*19880*/  FADD.FTZ R2, R5, R4 ;  /* 0x0000000405027221 */ /* 0x000fe20000010000 */
[----:B------:R-:W-:Y:S02]  /*19890*/  F2FP.PACK_AB R10, R122, R185 ;  /* 0x000000b97a0a723e */ /* 0x000fe400000000ff */
[----:B------:R-:W-:Y:S02]  /*198a0*/  F2FP.PACK_AB R11, R169, R125 ;  /* 0x0000007da90b723e */ /* 0x000fe400000000ff */
[----:B------:R-:W-:-:S02]  /*198b0*/  MOV R196, R6 ;  /* 0x0000000600c47202 */ /* 0x000fc40000000f00 */
[----:B------:R-:W-:Y:S02]  /*198c0*/  MOV R197, R7 ;  /* 0x0000000700c57202 */ /* 0x000fe40000000f00 */
[----:B------:R-:W-:Y:S02]  /*198d0*/  F2FP.PACK_AB R4, R126, R24 ;  /* 0x000000187e04723e */ /* 0x000fe400000000ff */
[----:B------:R-:W-:Y:S02]  /*198e0*/  F2FP.PACK_AB R5, R124, R218 ;  /* 0x000000da7c05723e */ /* 0x000fe400000000ff */
[----:B------:R-:W-:Y:S02]  /*198f0*/  F2FP.PACK_AB R6, R170, R168 ;  /* 0x000000a8aa06723e */ /* 0x000fe400000000ff */
[----:B---3--:R-:W-:Y:S01]  /*19900*/  F2FP.PACK_AB R7, R127, R121 ;  /* 0x000000797f07723e */ /* 0x008fe200000000ff */
[----:B------:R-:W-:Y:S01]  /*19910*/  FADD.FTZ R3, R187, R3 ;  /* 0x00000003bb037221 */ /* 0x000fe20000010000 */
[----:B------:R-:W-:Y:S01]  /*19920*/  MOV R187, R198 ;  /* 0x000000c600bb7202 */ /* 0x000fe20000000f00 */
[----:B------:R-:W-:Y:S01]  /*19930*/  IMAD.MOV.U32 R186, RZ, RZ, R199 ;  /* 0x000000ffffba7224 */ /* 0x000fe200078e00c7 */
[----:B------:R-:W-:Y:S01]  /*19940*/  MOV R198, R25 ;  /* 0x0000001900c67202 */ /* 0x000fe20000000f00 */
[----:B------:R-:W-:Y:S01]  /*19950*/  IMAD.MOV.U32 R25, RZ, RZ, R27 ;  /* 0x000000ffff197224 */ /* 0x000fe200078e001b */
[----:B------:R-:W-:Y:S01]  /*19960*/  MOV R199, R26 ;  /* 0x0000001a00c77202 */ /* 0x000fe20000000f00 */
[----:B------:R-:W-:Y:S01]  /*19970*/  HMMA.16816.F32 R164, R8, R16, R140 ;  /* 0x0000001008a4723c */ /* 0x000fe2000000188c */
[----:B------:R-:W-:-:S02]  /*19980*/  MOV R26, R108 ;  /* 0x0000006c001a7202 */ /* 0x000fc40000000f00 */
[----:B------:R-:W-:Y:S02]  /*19990*/  MOV R27, R109 ;  /* 0x0000006d001b7202 */ /* 0x000fe40000000f00 */
[----:B------:R-:W-:Y:S01]  /*199a0*/  MOV R108, R110 ;  /* 0x0000006e006c7202 */ /* 0x000fe20000000f00 */
[----:B------:R-:W-:Y:S01]  /*199b0*/  IMAD.MOV.U32 R110, RZ, RZ, R204 ;  /* 0x000000ffff6e7224 */ /* 0x000fe200078e00cc */
[----:B------:R-:W-:Y:S01]  /*199c0*/  MOV R109, R111 ;  /* 0x0000006f006d7202 */ /* 0x000fe20000000f00 */
[----:B------:R-:W-:Y:S01]  /*199d0*/  HMMA.16816.F32 R180, R8, R12, R100 ;  /* 0x0000000c08b4723c */ /* 0x000fe20000001864 */
[----:B------:R-:W-:Y:S02]  /*199e0*/  MOV R111, R215 ;  /* 0x000000d7006f7202 */ /* 0x000fe40000000f00 */
[----:B------:R-:W-:-:S05]  /*199f0*/  MOV R204, R214 ;  /* 0x000000d600cc7202 */ /* 0x000fca0000000f00 */
[----:B------:R-:W-:Y:S01]  /*19a00*/  HMMA.16816.F32 R176, R4, R12, R176 ;  /* 0x0000000c04b0723c */ /* 0x000fe200000018b0 */
[----:B------:R-:W-:-:S07]  /*19a10*/  MOV R0, R25 ;  /* 0x0000001900007202 */ /* 0x000fce0000000f00 */
[-C--:B------:R-:W-:Y:S08]  /*19a20*/  HMMA.16816.F32 R188, R4, R14.reuse, R188 ;  /* 0x0000000e04bc723c */ /* 0x080ff000000018bc */
[C---:B------:R-:W-:Y:S01]  /*19a30*/  HMMA.16816.F32 R140, R8.reuse, R14, R80 ;  /* 0x0000000e088c723c */ /* 0x040fe20000001850 */
[----:B------:R-:W1:Y:S06]  /*19a40*/  LDSM.16.MT88.4 R12, [R224+0xf000] ;  /* 0x00f00000e00c783b */ /* 0x000e6c0000004200 */
[----:B------:R-:W-:Y:S01]  /*19a50*/  IMAD.MOV.U32 R82, RZ, RZ, R26 ;  /* 0x000000ffff527224 */ /* 0x000fe200078e001a */
[C---:B------:R-:W-:Y:S07]  /*19a60*/  HMMA.16816.F32 R60, R8.reuse, R22, R152 ;  /* 0x00000016083c723c */ /* 0x040fee0000001898 */
[----:B------:R-:W-:Y:S01]  /*19a70*/  MOV R152, R24 ;  /* 0x0000001800987202 */ /* 0x000fe20000000f00 */
[----:B------:R-:W-:Y:S07]  /*19a80*/  HMMA.16816.F32 R212, R8, R18, R104 ;  /* 0x0000001208d4723c */ /* 0x000fee0000001868 */
[----:B------:R-:W-:-:S02]  /*19a90*/  MOV R106, R27 ;  /* 0x0000001b006a7202 */ /* 0x000fc40000000f00 */
[----:B------:R-:W2:Y:S01]  /*19aa0*/  LDSM.16.MT88.4 R24, [R223+0xd000] ;  /* 0x00d00000df18783b */ /* 0x000ea20000004200 */
[-C--:B------:R-:W-:Y:S08]  /*19ab0*/  HMMA.16816.F32 R148, R8, R20.reuse, R148 ;  /* 0x000000140894723c */ /* 0x080ff00000001894 */
[C---:B------:R-:W-:Y:S08]  /*19ac0*/  HMMA.16816.F32 R144, R4.reuse, R20, R144 ;  /* 0x000000140490723c */ /* 0x040ff00000001890 */
[C---:B------:R-:W-:Y:S01]  /*19ad0*/  HMMA.16816.F32 R156, R4.reuse, R22, R156 ;  /* 0x00000016049c723c */ /* 0x040fe2000000189c */
[----:B------:R-:W3:Y:S07]  /*19ae0*/  LDSM.16.MT88.4 R20, [R221+0xf000] ;  /* 0x00f00000dd14783b */ /* 0x000eee0000004200 */
[C---:B------:R-:W-:Y:S08]  /*19af0*/  HMMA.16816.F32 R160, R4.reuse, R16, R160 ;  /* 0x0000001004a0723c */ /* 0x040ff000000018a0 */
[----:B------:R-:W-:Y:S01]  /*19b00*/  HMMA.16816.F32 R172, R4, R18, R172 ;  /* 0x0000001204ac723c */ /* 0x000fe200000018ac */
[----:B------:R-:W4:Y:S01]  /*19b10*/  LDSM.16.MT88.4 R16, [R222+0xf000] ;  /* 0x00f00000de10783b */ /* 0x000f220000004200 */
[----:B------:R-:W-:Y:S01]  /*19b20*/  MOV R107, R108 ;  /* 0x0000006c006b7202 */ /* 0x000fe20000000f00 */
[----:B------:R-:W-:Y:S01]  /*19b30*/  IMAD.MOV.U32 R153, RZ, RZ, R110 ;  /* 0x000000ffff997224 */ /* 0x000fe200078e006e */
[----:B------:R-:W-:-:S02]  /*19b40*/  MOV R115, R109 ;  /* 0x0000006d00737202 */ /* 0x000fc40000000f00 */
[----:B------:R-:W-:Y:S02]  /*19b50*/  MOV R81, R111 ;  /* 0x0000006f00517202 */ /* 0x000fe40000000f00 */
[C---:B-1----:R-:W-:Y:S01]  /*19b60*/  HMMA.16816.F32 R108, R4.reuse, R14, R28 ;  /* 0x0000000e046c723c */ /* 0x042fe2000000181c */
[----:B------:R-:W1:Y:S01]  /*19b70*/  LDSM.16.MT88.4 R28, [R223+0xf000] ;  /* 0x00f00000df1c783b */ /* 0x000e620000004200 */
[----:B------:R-:W-:Y:S01]  /*19b80*/  MOV R154, R204 ;  /* 0x000000cc009a7202 */ /* 0x000fe20000000f00 */
[----:B------:R-:W-:Y:S01]  /*19b90*/  FADD.FTZ R112, R231, R3 ;  /* 0x00000003e7707221 */ /* 0x000fe20000010000 */
[----:B------:R-:W-:Y:S01]  /*19ba0*/  MOV R155, R205 ;  /* 0x000000cd009b7202 */ /* 0x000fe20000000f00 */
[----:B------:R-:W-:Y:S01]  /*19bb0*/  IMAD.MOV.U32 R83, RZ, RZ, R196 ;  /* 0x000000ffff537224 */ /* 0x000fe200078e00c4 */
[----:B------:R-:W-:Y:S01]  /*19bc0*/  MOV R105, R186 ;  /* 0x000000ba00697202 */ /* 0x000fe20000000f00 */
[----:B------:R-:W-:Y:S01]  /*19bd0*/  MUFU.EX2 R239, R239 ;  /* 0x000000ef00ef7308 */ /* 0x000fe20000000800 */
[----:B--2---:R-:W-:Y:S01]  /*19be0*/  HMMA.16816.F32 R192, R4, R24, R96 ;  /* 0x0000001804c0723c */ /* 0x004fe20000001860 */
[----:B------:R-:W-:-:S06]  /*19bf0*/  MOV R104, R187 ;  /* 0x000000bb00687202 */ /* 0x000fcc0000000f00 */
[----:B------:R-:W-:Y:S01]  /*19c00*/  MUFU.EX2 R219, R219 ;  /* 0x000000db00db7308 */ /* 0x000fe20000000800 */
[----:B------:R-:W-:Y:S01]  /*19c10*/  MOV R80, R206 ;  /* 0x000000ce00507202 */ /* 0x000fe20000000f00 */
[----:B------:R-:W-:Y:S01]  /*19c20*/  IMAD.MOV.U32 R99, RZ, RZ, R207 ;  /* 0x000000ffff637224 */ /* 0x000fe200078e00cf */
[----:B------:R-:W-:Y:S01]  /*19c30*/  MOV R187, R197 ;  /* 0x000000c500bb7202 */ /* 0x000fe20000000f00 */
[----:B------:R-:W-:Y:S01]  /*19c40*/  HMMA.16816.F32 R204, R4, R26, R92 ;  /* 0x0000001a04cc723c */ /* 0x000fe2000000185c */
[----:B------:R-:W-:-:S03]  /*19c50*/  MOV R186, R198 ;  /* 0x000000c600ba7202 */ /* 0x000fc60000000f00 */
[----:B------:R-:W-:Y:S01]  /*19c60*/  MUFU.EX2 R139, R139 ;  /* 0x0000008b008b7308 */ /* 0x000fe20000000800 */
[----:B------:R-:W-:-:S07]  /*19c70*/  MOV R3, R199 ;  /* 0x000000c700037202 */ /* 0x000fce0000000f00 */
[----:B------:R-:W-:Y:S01]  /*19c80*/  MUFU.EX2 R217, R217 ;  /* 0x000000d900d97308 */ /* 0x000fe20000000800 */
[C---:B---3--:R-:W-:Y:S07]  /*19c90*/  HMMA.16816.F32 R100, R4.reuse, R20, R88 ;  /* 0x000000140464723c */ /* 0x048fee0000001858 */
[----:B------:R-:W-:Y:S01]  /*19ca0*/  MUFU.EX2 R133, R133 ;  /* 0x0000008500857308 */ /* 0x000fe20000000800 */
[----:B----4-:R-:W-:Y:S07]  /*19cb0*/  HMMA.16816.F32 R92, R4, R18, R72 ;  /* 0x00000012045c723c */ /* 0x010fee0000001848 */
[----:B------:R-:W-:Y:S01]  /*19cc0*/  MUFU.EX2 R132, R132 ;  /* 0x0000008400847308 */ /* 0x000fe20000000800 */
[C---:B------:R-:W-:Y:S07]  /*19cd0*/  HMMA.16816.F32 R196, R8.reuse, R24, R208 ;  /* 0x0000001808c4723c */ /* 0x040fee00000018d0 */
[----:B------:R-:W-:Y:S01]  /*19ce0*/  MUFU.EX2 R216, R216 ;  /* 0x000000d800d87308 */ /* 0x000fe20000000800 */
[----:B------:R-:W-:Y:S07]  /*19cf0*/  HMMA.16816.F32 R48, R8, R18, R48 ;  /* 0x000000120830723c */ /* 0x000fee0000001830 */
[----:B------:R-:W2:Y:S01]  /*19d00*/  MUFU.EX2 R138, R138 ;  /* 0x0000008a008a7308 */ /* 0x000ea20000000800 */
[-C--:B------:R-:W-:Y:S01]  /*19d10*/  HMMA.16816.F32 R88, R4, R16.reuse, R76 ;  /* 0x000000100458723c */ /* 0x080fe2000000184c */
[----:B------:R-:W-:Y:S01]  /*19d20*/  FADD.FTZ R0, R0, R114 ;  /* 0x0000007200007221 */ /* 0x000fe20000010000 */
[----:B------:R3:W5:Y:S05]  /*19d30*/  LDL.LU R231, [R1+0xc4] ;  /* 0x0000c40001e77983 */ /* 0x00076a0000300800 */
[----:B------:R4:W-:Y:S01]  /*19d40*/  MUFU.EX2 R19, R106 ;  /* 0x0000006a00137308 */ /* 0x0009e20000000800 */
[----:B------:R-:W-:Y:S07]  /*19d50*/  HMMA.16816.F32 R52, R8, R16, R52 ;  /* 0x000000100834723c */ /* 0x000fee0000001834 */
[----:B------:R1:W-:Y:S01]  /*19d60*/  MUFU.EX2 R208, R107 ;  /* 0x0000006b00d07308 */ /* 0x0003e20000000800 */
[----:B----4-:R-:W-:-:S07]  /*19d70*/  MOV R106, R152 ;  /* 0x00000098006a7202 */ /* 0x010fce0000000f00 */
[----:B------:R-:W-:Y:S01]  /*19d80*/  MUFU.EX2 R18, R154 ;  /* 0x0000009a00127308 */ /* 0x000fe20000000800 */
[----:B-1----:R-:W-:-:S07]  /*19d90*/  MOV R107, R153 ;  /* 0x00000099006b7202 */ /* 0x002fce0000000f00 */
[----:B------:R1:W-:Y:S02]  /*19da0*/  MUFU.EX2 R16, R155 ;  /* 0x0000009b00107308 */ /* 0x0003e40000000800 */
[----:B-1----:R-:W1:Y:S01]  /*19db0*/  LDSM.16.MT88.4 R152, [R221+0xd800] ;  /* 0x00d80000dd98783b */ /* 0x002e620000004200 */
[-C--:B------:R-:W-:Y:S05]  /*19dc0*/  HMMA.16816.F32 R68, R4, R12.reuse, R68 ;  /* 0x0000000c0444723c */ /* 0x080fea0000001844 */
[----:B------:R-:W-:Y:S03]  /*19dd0*/  MUFU.EX2 R17, R99 ;  /* 0x0000006300117308 */ /* 0x000fe60000000800 */
[C---:B------:R-:W-:Y:S05]  /*19de0*/  HMMA.16816.F32 R44, R8.reuse, R12, R44 ;  /* 0x0000000c082c723c */ /* 0x040fea000000182c */
[----:B------:R-:W-:Y:S03]  /*19df0*/  MUFU.EX2 R12, R80 ;  /* 0x00000050000c7308 */ /* 0x000fe60000000800 */
[----:B------:R-:W-:Y:S05]  /*19e00*/  HMMA.16816.F32 R36, R8, R14, R36 ;  /* 0x0000000e0824723c */ /* 0x000fea0000001824 */
[----:B------:R-:W-:Y:S01]  /*19e10*/  MUFU.EX2 R13, R81 ;  /* 0x00000051000d7308 */ /* 0x000fe20000000800 */
[----:B------:R-:W-:Y:S01]  /*19e20*/  FADD.FTZ R2, R83, R2 ;  /* 0x0000000253027221 */ /* 0x000fe20000010000 */
[----:B------:R-:W-:Y:S01]  /*19e30*/  MOV R211, R127 ;  /* 0x0000007f00d37202 */ /* 0x000fe20000000f00 */
[----:B------:R-:W-:Y:S05]  /*19e40*/  HMMA.16816.F32 R84, R4, R22, R84 ;  /* 0x000000160454723c */ /* 0x000fea0000001854 */
[----:B------:R-:W4:Y:S01]  /*19e50*/  MUFU.EX2 R14, R82 ;  /* 0x00000052000e7308 */ /* 0x000f220000000800 */
[----:B------:R-:W-:-:S02]  /*19e60*/  MOV R83, R126 ;  /* 0x0000007e00537202 */ /* 0x000fc40000000f00 */
[----:B------:R-:W-:Y:S01]  /*19e70*/  HMMA.16816.F32 R116, R8, R20, R116 ;  /* 0x000000140874723c */ /* 0x000fe20000001874 */
[----:B--2---:R-:W-:Y:S01]  /*19e80*/  F2FP.PACK_AB R127, R138, R216 ;  /* 0x000000d88a7f723e */ /* 0x004fe200000000ff */
[----:B------:R-:W-:-:S06]  /*19e90*/  FADD.FTZ R3, R3, R113 ;  /* 0x0000007103037221 */ /* 0x000fcc0000010000 */
[----:B------:R-:W-:Y:S01]  /*19ea0*/  HMMA.16816.F32 R56, R4, R30, R56 ;  /* 0x0000001e0438723c */ /* 0x000fe20000001838 */
[----:B----4-:R-:W-:-:S07]  /*19eb0*/  F2FP.PACK_AB R126, R14, R13 ;  /* 0x0000000d0e7e723e */ /* 0x010fce00000000ff */
[C---:B------:R-:W-:Y:S08]  /*19ec0*/  HMMA.16816.F32 R24, R8.reuse, R26, R200 ;  /* 0x0000001a0818723c */ /* 0x040ff000000018c8 */
[C---:B------:R-:W-:Y:S08]  /*19ed0*/  HMMA.16816.F32 R40, R8.reuse, R28, R40 ;  /* 0x0000001c0828723c */ /* 0x040ff00000001828 */
[----:B------:R-:W-:Y:S01]  /*19ee0*/  HMMA.16816.F32 R32, R8, R30, R32 ;  /* 0x0000001e0820723c */ /* 0x000fe20000001820 */
[----:B------:R-:W-:-:S07]  /*19ef0*/  FADD.FTZ R0, R105, R0 ;  /* 0x0000000069007221 */ /* 0x000fce0000010000 */
[----:B------:R-:W-:Y:S01]  /*19f00*/  HMMA.16816.F32 R64, R4, R28, R64 ;  /* 0x0000001c0440723c */ /* 0x000fe20000001840 */
[----:B------:R-:W-:Y:S01]  /*19f10*/  MOV R31, R125 ;  /* 0x0000007d001f7202 */ /* 0x000fe20000000f00 */
[----:B------:R-:W-:Y:S01]  /*19f20*/  LDSM.16.MT88.4 R200, [R223+0xd800] ;  /* 0x00d80000dfc8783b */ /* 0x000fe20000004200 */
[----:B------:R-:W-:Y:S02]  /*19f30*/  F2FP.PACK_AB R125, R132, R133 ;  /* 0x00000085847d723e */ /* 0x000fe400000000ff */
[----:B------:R-:W-:Y:S01]  /*19f40*/  MOV R210, R170 ;  /* 0x000000aa00d27202 */ /* 0x000fe20000000f00 */
[----:B------:R-:W-:Y:S02]  /*19f50*/  LDSM.16.MT88.4 R96, [R222+0xf800] ;  /* 0x00f80000de60783b */ /* 0x000fe40000004200 */
[----:B------:R-:W-:Y:S07]  /*19f60*/  HMMA.16816.F32 R20, R8, R22, R128 ;  /* 0x000000160814723c */ /* 0x000fee0000001880 */
[----:B------:R-:W-:-:S02]  /*19f70*/  MOV R11, R124 ;  /* 0x0000007c000b7202 */ /* 0x000fc40000000f00 */
[----:B------:R-:W-:Y:S02]  /*19f80*/  F2FP.PACK_AB R128, R19, R17 ;  /* 0x000000111380723e */ /* 0x000fe400000000ff */
[----:B------:R-:W-:Y:S02]  /*19f90*/  F2FP.PACK_AB R129, R239, R16 ;  /* 0x00000010ef81723e */ /* 0x000fe400000000ff */
[----:B------:R-:W-:Y:S02]  /*19fa0*/  F2FP.PACK_AB R130, R18, R208 ;  /* 0x000000d01282723e */ /* 0x000fe400000000ff */
[----:B------:R-:W-:Y:S02]  /*19fb0*/  F2FP.PACK_AB R131, R139, R219 ;  /* 0x000000db8b83723e */ /* 0x000fe400000000ff */
[----:B------:R-:W-:Y:S01]  /*19fc0*/  F2FP.PACK_AB R124, R12, R217 ;  /* 0x000000d90c7c723e */ /* 0x000fe200000000ff */
[----:B------:R-:W-:Y:S02]  /*19fd0*/  FADD.FTZ R5, R104, R112 ;  /* 0x0000007068057221 */ /* 0x000fe40000010000 */
[----:B------:R-:W-:-:S02]  /*19fe0*/  FADD.FTZ R4, R230, R3 ;  /* 0x00000003e6047221 */ /* 0x000fc40000010000 */
[----:B-1----:R-:W-:Y:S01]  /*19ff0*/  HMMA.16816.F32 R148, R128, R152, R148 ;  /* 0x000000988094723c */ /* 0x002fe20000001894 */
[----:B------:R-:W-:-:S07]  /*1a000*/  FADD.FTZ R3, R229, R2 ;  /* 0x00000002e5037221 */ /* 0x000fce0000010000 */
[----:B------:R-:W-:Y:S01]  /*1a010*/  HMMA.16816.F32 R144, R124, R152, R144 ;  /* 0x000000987c90723c */ /* 0x000fe20000001890 */
[----:B------:R-:W-:-:S07]  /*1a020*/  FADD.FTZ R2, R228, R5 ;  /* 0x00000005e4027221 */ /* 0x000fce0000010000 */
[-C--:B------:R-:W-:Y:S01]  /*1a030*/  HMMA.16816.F32 R156, R124, R154.reuse, R156 ;  /* 0x0000009a7c9c723c */ /* 0x080fe2000000189c */
[----:B------:R-:W-:Y:S02]  /*1a040*/  FADD.FTZ R9, R226, R4 ;  /* 0x00000004e2097221 */ /* 0x000fe40000010000 */
[----:B------:R-:W-:Y:S01]  /*1a050*/  FADD.FTZ R10, R227, R0 ;  /* 0x00000000e30a7221 */ /* 0x000fe20000010000 */
[----:B------:R-:W-:Y:S04]  /*1a060*/  LDSM.16.MT88.4 R4, [R223+0xf800] ;  /* 0x00f80000df04783b */ /* 0x000fe80000004200 */
[----:B------:R-:W-:Y:S01]  /*1a070*/  HMMA.16816.F32 R152, R128, R154, R60 ;  /* 0x0000009a8098723c */ /* 0x000fe2000000183c */
[----:B------:R-:W-:Y:S01]  /*1a080*/  MOV R15, R122 ;  /* 0x0000007a000f7202 */ /* 0x000fe20000000f00 */
[----:B------:R-:W-:Y:S01]  /*1a090*/  IMAD.MOV.U32 R29, RZ, RZ, R121 ;  /* 0x000000ffff1d7224 */ /* 0x000fe200078e0079 */
[----:B------:R-:W-:Y:S01]  /*1a0a0*/  MOV R104, R171 ;  /* 0x000000ab00687202 */ /* 0x000fe20000000f00 */
[----:B------:R-:W-:Y:S01]  /*1a0b0*/  IMAD.MOV.U32 R105, RZ, RZ, R184 ;  /* 0x000000ffff697224 */ /* 0x000fe200078e00b8 */
[----:B------:R-:W-:Y:S01]  /*1a0c0*/  MOV R209, R169 ;  /* 0x000000a900d17202 */ /* 0x000fe20000000f00 */
[----:B------:R3:W5:Y:S01]  /*1a0d0*/  LDL.LU R230, [R1+0xc0] ;  /* 0x0000c00001e67983 */ /* 0x0007620000300800 */
[----:B------:R-:W-:-:S03]  /*1a0e0*/  MOV R63, R83 ;  /* 0x00000053003f7202 */ /* 0x000fc60000000f00 */
[----:B------:R-:W1:Y:S01]  /*1a0f0*/  LDSM.16.MT88.4 R80, [R221+0xf800] ;  /* 0x00f80000dd50783b */ /* 0x000e620000004200 */
[----:B------:R-:W-:Y:S01]  /*1a100*/  FADD.FTZ R0, R225, R3 ;  /* 0x00000003e1007221 */ /* 0x000fe20000010000 */
[----:B------:R-:W-:Y:S02]  /*1a110*/  MOV R3, R115 ;  /* 0x0000007300037202 */ /* 0x000fe40000000f00 */
[----:B------:R-:W2:Y:S01]  /*1a120*/  LDSM.16.MT88.4 R112, [R224+0xf800] ;  /* 0x00f80000e070783b */ /* 0x000ea20000004200 */
[----:B------:R-:W-:Y:S01]  /*1a130*/  MOV R121, R186 ;  /* 0x000000ba00797202 */ /* 0x000fe20000000f00 */
[----:B------:R-:W-:Y:S02]  /*1a140*/  IMAD.MOV.U32 R122, RZ, RZ, R187 ;  /* 0x000000ffff7a7224 */ /* 0x000fe400078e00bb */
[----:B------:R-:W-:Y:S01]  /*1a150*/  FADD.FTZ R8, R220, R2 ;  /* 0x00000002dc087221 */ /* 0x000fe20000010000 */
[----:B------:R-:W-:Y:S01]  /*1a160*/  MOV R2, R107 ;  /* 0x0000006b00027202 */ /* 0x000fe20000000f00 */
[----:B------:R-:W-:Y:S01]  /*1a170*/  IMAD.MOV.U32 R60, RZ, RZ, R106 ;  /* 0x000000ffff3c7224 */ /* 0x000fe200078e006a */
[----:B------:R-:W-:Y:S01]  /*1a180*/  MOV R28, R168 ;  /* 0x000000a8001c7202 */ /* 0x000fe20000000f00 */
[----:B------:R-:W-:Y:S01]  /*1a190*/  FADD.FTZ R3, R3, R10 ;  /* 0x0000000a03037221 */ /* 0x000fe20000010000 */
[----:B------:R-:W-:Y:S01]  /*1a1a0*/  MOV R30, R185 ;  /* 0x000000b9001e7202 */ /* 0x000fe20000000f00 */
[----:B------:R-:W4:Y:S01]  /*1a1b0*/  LDSM.16.MT88.4 R168, [R222+0xd800] ;  /* 0x00d80000dea8783b */ /* 0x000f220000004200 */
[----:B------:R-:W-:-:S02]  /*1a1c0*/  MOV R62, R104 ;  /* 0x00000068003e7202 */ /* 0x000fc40000000f00 */
[----:B------:R-:W-:Y:S01]  /*1a1d0*/  MOV R61, R105 ;  /* 0x00000069003d7202 */ /* 0x000fe20000000f00 */
[----:B------:R-:W2:Y:S01]  /*1a1e0*/  LDSM.16.MT88.4 R184, [R224+0xd800] ;  /* 0x00d80000e0b8783b */ /* 0x000ea20000004200 */
[----:B------:R-:W-:-:S03]  /*1a1f0*/  FADD.FTZ R2, R2, R9 ;  /* 0x0000000902027221 */ /* 0x000fc60000010000 */
[----:B------:R3:W5:Y:S04]  /*1a200*/  LDL.LU R229, [R1+0xbc] ;  /* 0x0000bc0001e57983 */ /* 0x0007680000300800 */
[----:B------:R3:W5:Y:S04]  /*1a210*/  LDL.LU R228, [R1+0xb8] ;  /* 0x0000b80001e47983 */ /* 0x0007680000300800 */
[----:B------:R3:W5:Y:S04]  /*1a220*/  LDL.LU R227, [R1+0xb4] ;  /* 0x0000b40001e37983 */ /* 0x0007680000300800 */
[----:B------:R3:W5:Y:S04]  /*1a230*/  LDL.LU R226, [R1+0xb0] ;  /* 0x0000b00001e27983 */ /* 0x0007680000300800 */
[----:B------:R3:W5:Y:S01]  /*1a240*/  LDL.LU R225, [R1+0xac] ;  /* 0x0000ac0001e17983 */ /* 0x0007620000300800 */
[----:B-1----:R-:W-:Y:S03]  /*1a250*/  HMMA.16816.F32 R72, R124, R80, R100 ;  /* 0x000000507c48723c */ /* 0x002fe60000001864 */
[----:B------:R3:W5:Y:S04]  /*1a260*/  LDL.LU R220, [R1+0xa8] ;  /* 0x0000a80001dc7983 */ /* 0x0007680000300800 */
[----:B------:R-:W-:Y:S01]  /*1a270*/  MOV R100, R121 ;  /* 0x0000007900647202 */ /* 0x000fe20000000f00 */
[----:B------:R-:W-:Y:S01]  /*1a280*/  IMAD.MOV.U32 R102, RZ, RZ, R123 ;  /* 0x000000ffff667224 */ /* 0x000fe200078e007b */
[----:B------:R-:W-:-:S02]  /*1a290*/  MOV R101, R122 ;  /* 0x0000007a00657202 */ /* 0x000fc40000000f00 */
[----:B------:R-:W-:Y:S02]  /*1a2a0*/  MOV R103, R120 ;  /* 0x0000007800677202 */ /* 0x000fe40000000f00 */
[C---:B------:R-:W-:Y:S07]  /*1a2b0*/  HMMA.16816.F32 R120, R124.reuse, R4, R64 ;  /* 0x000000047c78723c */ /* 0x040fee0000001840 */
[----:B------:R-:W-:Y:S02]  /*1a2c0*/  MOV R64, R100 ;  /* 0x0000006400407202 */ /* 0x000fe40000000f00 */
[----:B------:R-:W-:Y:S01]  /*1a2d0*/  MOV R65, R101 ;  /* 0x0000006500417202 */ /* 0x000fe20000000f00 */
[----:B--2---:R-:W-:Y:S01]  /*1a2e0*/  HMMA.16816.F32 R104, R124, R112, R68 ;  /* 0x000000707c68723c */ /* 0x004fe20000001844 */
        /* <DEDUP_REMOVED lines=42> */
[C---:B----4-:R-:W-:Y:S03]  /*1a590*/  HMMA.16816.F32 R160, R124.reuse, R168, R160 ;  /* 0x000000a87ca0723c */ /* 0x050fe600000018a0 */
        /* <DEDUP_REMOVED lines=22> */
.L_x_810:
        /* <DEDUP_REMOVED lines=16> */
.L_x_820:
        /* <DEDUP_REMOVED lines=78> */
.L_x_818:
        /* <DEDUP_REMOVED lines=39> */
[C---:B------:R-:W-:Y:S01]  /*1af50*/  @!P4 LEA R8, P2, R2.reuse, c[0x0][0x170], 0x1 ;  /* 0x00005c000208ca11 */ /* 0x040fe200078408ff */
[----:B------:R-:W-:Y:S01]  /*1af60*/  @!PT LDS RZ, [RZ] ;  /* 0x00000000fffff984 */ /* 0x000fe20000000800 */
[----:B------:R-:W-:Y:S01]  /*1af70*/  @!PT LDS RZ, [RZ] ;  /* 0x00000000fffff984 */ /* 0x000fe20000000800 */
[----:B------:R-:W-:Y:S01]  /*1af80*/  @!PT LDS RZ, [RZ] ;  /* 0x00000000fffff984 */ /* 0x000fe20000000800 */
[----:B------:R3:W-:Y:S01]  /*1af90*/  @!P4 LDGSTS.E.BYPASS.LTC128B.128 [R240+0xc800], [R14.64] ;  /* 0x0c8000000ef0cfae */ /* 0x0007e2000b901d50 */
[----:B-1----:R-:W-:Y:S02]  /*1afa0*/  IADD3.X R5, R3, UR10, RZ, P0, !PT ;  /* 0x0000000a03057c10 */ /* 0x002fe400087fe4ff */
[C---:B------:R-:W-:Y:S02]  /*1afb0*/  @!P3 LEA R4, P0, R2.reuse, c[0x0][0x170], 0x1 ;  /* 0x00005c000204ba11 */ /* 0x040fe400078008ff */
        /* <DEDUP_REMOVED lines=30> */
[----:B------:R-:W1:Y:S08]  /*1b1a0*/  LDSM.16.M88.4 R60, [R227+0x2000] ;  /* 0x00200000e33c783b */ /* 0x000e700000000200 */
[----:B------:R-:W2:Y:S08]  /*1b1b0*/  LDSM.16.M88.4 R32, [R220+0x8800] ;  /* 0x00880000dc20783b */ /* 0x000eb00000000200 */
[----:B------:R-:W0:Y:S08]  /*1b1c0*/  LDGDEPBAR ;  /* 0x00000000000079af */ /* 0x000e300000000000 */
[----:B------:R-:W2:Y:S01]  /*1b1d0*/  LDSM.16.M88.4 R48, [R220+0x9000] ;  /* 0x00900000dc30783b */ /* 0x000ea20000000200 */
[-C--:B----4-:R-:W-:Y:S07]  /*1b1e0*/  HMMA.16816.F32 R4, R64, R16.reuse, RZ ;  /* 0x000000104004723c */ /* 0x090fee00000018ff */
[----:B------:R-:W4:Y:S01]  /*1b1f0*/  LDSM.16.M88.4 R208, [R220+0x9800] ;  /* 0x00980000dcd0783b */ /* 0x000f220000000200 */
[C---:B-1----:R-:W-:Y:S07]  /*1b200*/  HMMA.16816.F32 R8, R60.reuse, R16, RZ ;  /* 0x000000103c08723c */ /* 0x042fee00000018ff */
[----:B------:R-:W-:Y:S01]  /*1b210*/  LDSM.16.M88.4 R212, [R228] ;  /* 0x00000000e4d4783b */ /* 0x000fe20000000200 */
[-C--:B---3--:R-:W-:Y:S07]  /*1b220*/  HMMA.16816.F32 R12, R60, R18.reuse, RZ ;  /* 0x000000123c0c723c */ /* 0x088fee00000018ff */
[----:B------:R-:W-:Y:S01]  /*1b230*/  LDSM.16.M88.4 R216, [R228+0x2000] ;  /* 0x00200000e4d8783b */ /* 0x000fe20000000200 */
        /* <DEDUP_REMOVED lines=167> */
[----:B------:R-:W-:Y:S01]  /*1bcb0*/  MUFU.TANH R134, R15 ;  /* 0x0000000f00867308 */ /* 0x000fe20000002400 */
[----:B------:R-:W-:Y:S02]  /*1bcc0*/  FMUL.FTZ R19, R19, c[0x0][0x2ec] ;  /* 0x0000bb0013137a20 */ /* 0x000fe40000410000 */
[----:B------:R-:W-:Y:S01]  /*1bcd0*/  FMUL.FTZ R11, R11, c[0x0][0x2ec] ;  /* 0x0000bb000b0b7a20 */ /* 0x000fe20000410000 */
[----:B--2---:R2:W-:Y:S06]  /*1bce0*/  STL [R1+0x18], R2 ;  /* 0x0000180201007387 */ /* 0x0045ec0000100800 */
[----:B------:R-:W-:Y:S10]  /*1bcf0*/  MUFU.TANH R214, R18 ;  /* 0x0000001200d67308 */ /* 0x000ff40000002400 */
[----:B-1----:R-:W1:Y:S10]  /*1bd00*/  MUFU.TANH R0, R6 ;  /* 0x0000000600007308 */ /* 0x002e740000002400 */
[----:B--2---:R2:W3:Y:S10]  /*1bd10*/  MUFU.TANH R2, R7 ;  /* 0x0000000700027308 */ /* 0x0044f40000002400 */
[----:B------:R-:W-:Y:S01]  /*1bd20*/  MUFU.TANH R213, R19 ;  /* 0x0000001300d57308 */ /* 0x000fe20000002400 */
[----:B-1----:R1:W-:Y:S09]  /*1bd30*/  STL [R1+0x10], R0 ;  /* 0x0000100001007387 */ /* 0x0023f20000100800 */
[----:B------:R-:W-:Y:S01]  /*1bd40*/  MUFU.TANH R135, R11 ;  /* 0x0000000b00877308 */ /* 0x000fe20000002400 */
        /* <DEDUP_REMOVED lines=20> */
[----:B--2---:R-:W-:Y:S01]  /*1be90*/  MUFU.TANH R2, R13 ;  /* 0x0000000d00027308 */ /* 0x004fe20000002400 */
[----:B------:R-:W-:Y:S02]  /*1bea0*/  FMUL.FTZ R24, R24, c[0x0][0x2ec] ;  /* 0x0000bb0018187a20 */ /* 0x000fe40000410000 */
[----:B------:R-:W-:Y:S01]  /*1beb0*/  FMUL.FTZ R27, R27, c[0x0][0x2ec] ;  /* 0x0000bb001b1b7a20 */ /* 0x000fe20000410000 */
[----:B-1----:R1:W-:Y:S01]  /*1bec0*/  STL [R1+0x4], R0 ;  /* 0x0000040001007387 */ /* 0x0023e20000100800 */
[----:B------:R-:W-:Y:S02]  /*1bed0*/  FMUL.FTZ R19, R32, c[0x0][0x2ec] ;  /* 0x0000bb0020137a20 */ /* 0x000fe40000410000 */
[----:B------:R-:W-:Y:S02]  /*1bee0*/  FMUL.FTZ R18, R34, c[0x0][0x2ec] ;  /* 0x0000bb0022127a20 */ /* 0x000fe40000410000 */
[----:B------:R-:W-:Y:S01]  /*1bef0*/  FMUL.FTZ R28, R28, c[0x0][0x2ec] ;  /* 0x0000bb001c1c7a20 */ /* 0x000fe20000410000 */
[----:B------:R2:W-:Y:S01]  /*1bf00*/  MUFU.TANH R212, R20 ;  /* 0x0000001400d47308 */ /* 0x0005e20000002400 */
[----:B------:R-:W-:Y:S09]  /*1bf10*/  FMUL.FTZ R30, R30, c[0x0][0x2ec] ;  /* 0x0000bb001e1e7a20 */ /* 0x000ff20000410000 */
[----:B------:R-:W-:Y:S01]  /*1bf20*/  MUFU.TANH R21, R31 ;  /* 0x0000001f00157308 */ /* 0x000fe20000002400 */
[-C--:B---3--:R-:W-:Y:S09]  /*1bf30*/  HMMA.16816.F32 R36, R208, R4.reuse, R36 ;  /* 0x00000004d024723c */ /* 0x088ff20000001824 */
[----:B-1----:R-:W1:Y:S01]  /*1bf40*/  MUFU.TANH R0, R12 ;  /* 0x0000000c00007308 */ /* 0x002e620000002400 */
[C---:B------:R-:W-:Y:S04]  /*1bf50*/  HMMA.16816.F32 R40, R216.reuse, R4, R40 ;  /* 0x00000004d828723c */ /* 0x040fe80000001828 */
[----:B--2---:R-:W-:Y:S04]  /*1bf60*/  FMUL.FTZ R20, R23, c[0x0][0x2ec] ;  /* 0x0000bb0017147a20 */ /* 0x004fe80000410000 */
[-C--:B------:R-:W-:Y:S01]  /*1bf70*/  HMMA.16816.F32 R44, R216, R6.reuse, R44 ;  /* 0x00000006d82c723c */ /* 0x080fe2000000182c */
[----:B------:R-:W-:Y:S05]  /*1bf80*/  MUFU.TANH R141, R22 ;  /* 0x00000016008d7308 */ /* 0x000fea0000002400 */
[----:B------:R-:W-:Y:S02]  /*1bf90*/  FMUL.FTZ R15, R36, c[0x0][0x2ec] ;  /* 0x0000bb00240f7a20 */ /* 0x000fe40000410000 */
[C---:B------:R-:W-:Y:S01]  /*1bfa0*/  HMMA.16816.F32 R48, R208.reuse, R6, R48 ;  /* 0x00000006d030723c */ /* 0x040fe20000001830 */
[----:B------:R-:W2:Y:S01]  /*1bfb0*/  LDSM.16.M88.4 R4, [R225+0x3800] ;  /* 0x00380000e104783b */ /* 0x000ea20000000200 */
[----:B------:R-:W-:Y:S04]  /*1bfc0*/  DEPBAR.LE SB0, 0x0 ;  /* 0x000080000000791a */ /* 0x000fe80000000000 */
[----:B------:R-:W-:Y:S01]  /*1bfd0*/  MUFU.TANH R20, R20 ;  /* 0x0000001400147308 */ /* 0x000fe20000002400 */
[----:B------:R-:W-:Y:S02]  /*1bfe0*/  FMUL.FTZ R13, R37, c[0x0][0x2ec] ;  /* 0x0000bb00250d7a20 */ /* 0x000fe40000410000 */
[----:B-1----:R1:W-:Y:S03]  /*1bff0*/  STL [R1+0x20], R0 ;  /* 0x0000200001007387 */ /* 0x0023e60000100800 */
[----:B------:R-:W-:Y:S01]  /*1c000*/  FMUL.FTZ R12, R39, c[0x0][0x2ec] ;  /* 0x0000bb00270c7a20 */ /* 0x000fe20000410000 */
[----:B------:R3:W-:Y:S01]  /*1c010*/  STL [R1+0x28], R2 ;  /* 0x0000280201007387 */ /* 0x0007e20000100800 */
[----:B------:R-:W-:Y:S02]  /*1c020*/  FMUL.FTZ R40, R40, c[0x0][0x2ec] ;  /* 0x0000bb0028287a20 */ /* 0x000fe40000410000 */
[----:B------:R-:W-:Y:S01]  /*1c030*/  MUFU.TANH R143, R24 ;  /* 0x00000018008f7308 */ /* 0x000fe20000002400 */
[----:B------:R-:W-:Y:S01]  /*1c040*/  BAR.SYNC.DEFER_BLOCKING 0x0 ;  /* 0x0000000000007b1d */ /* 0x000fe20000010000 */
[----:B------:R-:W-:Y:S02]  /*1c050*/  FMUL.FTZ R46, R46, c[0x0][0x2ec] ;  /* 0x0000bb002e2e7a20 */ /* 0x000fe40000410000 */
[----:B------:R-:W-:Y:S02]  /*1c060*/  FMUL.FTZ R41, R41, c[0x0][0x2ec] ;  /* 0x0000bb0029297a20 */ /* 0x000fe40000410000 */
[----:B------:R-:W-:Y:S02]  /*1c070*/  FMUL.FTZ R34, R42, c[0x0][0x2ec] ;  /* 0x0000bb002a227a20 */ /* 0x000fe40000410000 */
[----:B------:R-:W-:Y:S02]  /*1c080*/  FMUL.FTZ R32, R43, c[0x0][0x2ec] ;  /* 0x0000bb002b207a20 */ /* 0x000fe40000410000 */
        /* <DEDUP_REMOVED lines=8> */
[----:B------:R-:W-:Y:S01]  /*1c110*/  FMUL.FTZ R45, R45, c[0x0][0x2ec] ;  /* 0x0000bb002d2d7a20 */ /* 0x000fe20000410000 */
[-C--:B--2---:R-:W-:Y:S06]  /*1c120*/  HMMA.16816.F32 R52, R208, R4.reuse, R52 ;  /* 0x00000004d034723c */ /* 0x084fec0000001834 */
[----:B---3--:R-:W2:Y:S02]  /*1c130*/  MUFU.TANH R2, R16 ;  /* 0x0000001000027308 */ /* 0x008ea40000002400 */
[C---:B------:R-:W-:Y:S08]  /*1c140*/  HMMA.16816.F32 R56, R216.reuse, R4, R56 ;  /* 0x00000004d838723c */ /* 0x040ff00000001838 */
[----:B------:R-:W-:Y:S01]  /*1c150*/  MUFU.TANH R25, R26 ;  /* 0x0000001a00197308 */ /* 0x000fe20000002400 */
[-C--:B------:R-:W-:Y:S01]  /*1c160*/  HMMA.16816.F32 R60, R216, R6.reuse, R60 ;  /* 0x00000006d83c723c */ /* 0x080fe2000000183c */
[----:B-1----:R1:W-:Y:S02]  /*1c170*/  STL [R1+0x34], R0 ;  /* 0x0000340001007387 */ /* 0x0023e40000100800 */
[----:B------:R-:W-:Y:S05]  /*1c180*/  FMUL.FTZ R14, R38, c[0x0][0x2ec] ;  /* 0x0000bb00260e7a20 */ /* 0x000fea0000410000 */
[----:B------:R-:W-:Y:S01]  /*1c190*/  HMMA.16816.F32 R64, R208, R6, R64 ;  /* 0x00000006d040723c */ /* 0x000fe20000001840 */
[----:B------:R-:W-:Y:S03]  /*1c1a0*/  MUFU.TANH R22, R27 ;  /* 0x0000001b00167308 */ /* 0x000fe60000002400 */
[----:B------:R-:W-:Y:S01]  /*1c1b0*/  FMUL.FTZ R52, R52, c[0x0][0x2ec] ;  /* 0x0000bb0034347a20 */ /* 0x000fe20000410000 */
[----:B--2---:R-:W-:Y:S01]  /*1c1c0*/  STL [R1], R2 ;  /* 0x0000000201007387 */ /* 0x004fe20000100800 */
[----:B------:R-:W-:Y:S02]  /*1c1d0*/  FMUL.FTZ R16, R35, c[0x0][0x2ec] ;  /* 0x0000bb0023107a20 */ /* 0x000fe40000410000 */
[----:B------:R-:W-:Y:S03]  /*1c1e0*/  FMUL.FTZ R53, R53, c[0x0][0x2ec] ;  /* 0x0000bb0035357a20 */ /* 0x000fe60000410000 */
        /* <DEDUP_REMOVED lines=15> */
[----:B------:R-:W-:Y:S05]  /*1c2e0*/  FMUL.FTZ R67, R67, c[0x0][0x2ec] ;  /* 0x0000bb0043437a20 */ /* 0x000fea0000410000 */
[----:B------:R-:W-:Y:S01]  /*1c2f0*/  MUFU.TANH R26, R30 ;  /* 0x0000001e001a7308 */ /* 0x000fe20000002400 */
[----:B-1----:R1:W-:Y:S01]  /*1c300*/  STL [R1+0x14], R0 ;  /* 0x0000140001007387 */ /* 0x0023e20000100800 */
[----:B------:R-:W-:Y:S02]  /*1c310*/  FMUL.FTZ R17, R33, c[0x0][0x2ec] ;  /* 0x0000bb0021117a20 */ /* 0x000fe40000410000 */
[----:B------:R-:W-:Y:S06]  /*1c320*/  FMUL.FTZ R33, R60, c[0x0][0x2ec] ;  /* 0x0000bb003c217a20 */ /* 0x000fec0000410000 */
[----:B------:R-:W-:Y:S10]  /*1c330*/  MUFU.TANH R19, R19 ;  /* 0x0000001300137308 */ /* 0x000ff40000002400 */
[----:B------:R-:W-:Y:S10]  /*1c340*/  MUFU.TANH R17, R17 ;  /* 0x0000001100117308 */ /* 0x000ff40000002400 */
[----:B-1----:R-:W1:Y:S10]  /*1c350*/  MUFU.TANH R0, R46 ;  /* 0x0000002e00007308 */ /* 0x002e740000002400 */
[----:B------:R-:W2:Y:S10]  /*1c360*/  MUFU.TANH R18, R18 ;  /* 0x0000001200127308 */ /* 0x000eb40000002400 */
[----:B------:R-:W3:Y:S01]  /*1c370*/  MUFU.TANH R16, R16 ;  /* 0x0000001000107308 */ /* 0x000ee20000002400 */
[----:B-1----:R1:W-:Y:S09]  /*1c380*/  STL [R1+0x3c], R0 ;  /* 0x00003c0001007387 */ /* 0x0023f20000100800 */
[----:B------:R-:W4:Y:S10]  /*1c390*/  MUFU.TANH R15, R15 ;  /* 0x0000000f000f7308 */ /* 0x000f340000002400 */
        /* <DEDUP_REMOVED lines=8> */
[----:B------:R1:W1:Y:S10]  /*1c420*/  MUFU.TANH R29, R45 ;  /* 0x0000002d001d7308 */ /* 0x0002740000002400 */
        /* <DEDUP_REMOVED lines=22> */
.L_x_819:
[----:B------:R2:W-:Y:S01]  /*1c590*/  STL [R1+0xf4], R129 ;  /* 0x0000f48101007387 */ /* 0x0005e20000100800 */
[----:B------:R-:W-:Y:S01]  /*1c5a0*/  IMAD.U32 R0, RZ, RZ, UR8 ;  /* 0x00000008ff007e24 */ /* 0x000fe2000f8e00ff */
[----:B-1----:R-:W-:Y:S01]  /*1c5b0*/  MOV R11, R22 ;  /* 0x00000016000b7202 */ /* 0x002fe20000000f00 */
[----:B------:R-:W-:Y:S01]  /*1c5c0*/  IMAD.MOV.U32 R35, RZ, RZ, R21 ;  /* 0x000000ffff237224 */ /* 0x000fe200078e0015 */
[----:B------:R1:W-:Y:S01]  /*1c5d0*/  STL [R1+0xf0], R130 ;  /* 0x0000f08201007387 */ /* 0x0003e20000100800 */
[----:B------:R-:W-:Y:S01]  /*1c5e0*/  IMAD.MOV.U32 R47, RZ, RZ, R29 ;  /* 0x000000ffff2f7224 */ /* 0x000fe200078e001d */
[----:B------:R-:W-:Y:S01]  /*1c5f0*/  MOV R58, R46 ;  /* 0x0000002e003a7202 */ /* 0x000fe20000000f00 */
[----:B------:R-:W-:Y:S01]  /*1c600*/  IMAD.MOV.U32 R43, RZ, RZ, R11 ;  /* 0x000000ffff2b7224 */ /* 0x000fe200078e000b */
[----:B------:R3:W-:Y:S01]  /*1c610*/  STL [R1+0xec], R131 ;  /* 0x0000ec8301007387 */ /* 0x0007e20000100800 */
[----:B------:R-:W-:Y:S01]  /*1c620*/  MOV R45, R35 ;  /* 0x00000023002d7202 */ /* 0x000fe20000000f00 */
[----:B------:R-:W-:Y:S01]  /*1c630*/  IMAD.MOV.U32 R56, RZ, RZ, R44 ;  /* 0x000000ffff387224 */ /* 0x000fe200078e002c */
[----:B------:R-:W-:Y:S01]  /*1c640*/  MOV R46, R26 ;  /* 0x0000001a002e7202 */ /* 0x000fe20000000f00 */
[----:B------:R4:W-:Y:S01]  /*1c650*/  STL [R1+0xe4], R240 ;  /* 0x0000e4f001007387 */ /* 0x0009e20000100800 */
[----:B------:R-:W-:Y:S01]  /*1c660*/  IMAD.MOV.U32 R44, RZ, RZ, R25 ;  /* 0x000000ffff2c7224 */ /* 0x000fe200078e0019 */
[----:B------:R-:W-:Y:S01]  /*1c670*/  LOP3.LUT R239, R239, 0xfffffdff, RZ, 0xc0, !PT ;  /* 0xfffffdffefef7812 */ /* 0x000fe200078ec0ff */
[----:B------:R-:W-:Y:S01]  /*1c680*/  IMAD.MOV.U32 R57, RZ, RZ, R45 ;  /* 0x000000ffff397224 */ /* 0x000fe200078e002d */
[----:B------:R4:W-:Y:S01]  /*1c690*/  STL [R1+0xe0], R238 ;  /* 0x0000e0ee01007387 */ /* 0x0009e20000100800 */
[----:B------:R-:W-:Y:S01]  /*1c6a0*/  IMAD.MOV.U32 R45, RZ, RZ, R23 ;  /* 0x000000ffff2d7224 */ /* 0x000fe200078e0017 */
[----:B------:R-:W-:Y:S01]  /*1c6b0*/  @P4 LOP3.LUT R239, R239, 0x200, RZ, 0xfc, !PT ;  /* 0x00000200efef4812 */ /* 0x000fe200078efcff */
[----:B------:R-:W-:Y:S01]  /*1c6c0*/  UISETP.GT.AND UP0, UPT, UR8, UR9, UPT ;  /* 0x000000090800728c */ /* 0x000fe2000bf04270 */
[----:B------:R4:W-:Y:S01]  /*1c6d0*/  STL [R1+0xdc], R237 ;  /* 0x0000dced01007387 */ /* 0x0009e20000100800 */
[----:B------:R-:W-:Y:S01]  /*1c6e0*/  UMOV UR22, UR8 ;  /* 0x0000000800167c82 */ /* 0x000fe20008000000 */
[----:B------:R-:W-:Y:S02]  /*1c6f0*/  LOP3.LUT R239, R239, 0xfffffeff, RZ, 0xc0, !PT ;  /* 0xfffffeffefef7812 */ /* 0x000fe400078ec0ff */
[----:B------:R4:W-:Y:S01]  /*1c700*/  STL [R1+0xd8], R236 ;  /* 0x0000d8ec01007387 */ /* 0x0009e20000100800 */
[----:B--2---:R-:W-:Y:S01]  /*1c710*/  IMAD.MOV.U32 R129, RZ, RZ, R52 ;  /* 0x000000ffff817224 */ /* 0x004fe200078e0034 */
[----:B------:R-:W-:Y:S02]  /*1c720*/  @P3 LOP3.LUT R239, R239, 0x100, RZ, 0xfc, !PT ;  /* 0x00000100efef3812 */ /* 0x000fe400078efcff */
[----:B------:R2:W-:Y:S01]  /*1c730*/  STL [R1+0xd4], R235 ;  /* 0x0000d4eb01007387 */ /* 0x0005e20000100800 */
[----:B-1----:R-:W-:Y:S01]  /*1c740*/  IMAD.MOV.U32 R130, RZ, RZ, R54 ;  /* 0x000000ffff827224 */ /* 0x002fe200078e0036 */
[----:B------:R-:W-:Y:S02]  /*1c750*/  LOP3.LUT R239, R239, 0xfffff7ff, RZ, 0xc0, !PT ;  /* 0xfffff7ffefef7812 */ /* 0x000fe400078ec0ff */
[----:B------:R-:W-:Y:S01]  /*1c760*/  STL [R1+0xd0], R234 ;  /* 0x0000d0ea01007387 */ /* 0x000fe20000100800 */
[----:B---3--:R-:W-:Y:S02]  /*1c770*/  MOV R131, R53 ;  /* 0x0000003500837202 */ /* 0x008fe40000000f00 */
[----:B------:R-:W-:Y:S01]  /*1c780*/  LOP3.LUT R239, R239, 0xffffff7f, RZ, 0xc0, !PT ;  /* 0xffffff7fefef7812 */ /* 0x000fe200078ec0ff */
[----:B------:R1:W-:Y:S01]  /*1c790*/  STL [R1+0xcc], R233 ;  /* 0x0000cce901007387 */ /* 0x0003e20000100800 */
[----:B----4-:R-:W-:Y:S03]  /*1c7a0*/  IMAD.MOV.U32 R240, RZ, RZ, R50 ;  /* 0x000000fffff07224 */ /* 0x010fe600078e0032 */
[----:B------:R3:W-:Y:S01]  /*1c7b0*/  STL [R1+0xc8], R232 ;  /* 0x0000c8e801007387 */ /* 0x0007e20000100800 */
[----:B------:R-:W-:Y:S03]  /*1c7c0*/  IMAD.MOV.U32 R238, RZ, RZ, R55 ;  /* 0x000000ffffee7224 */ /* 0x000fe600078e0037 */
[----:B------:R4:W-:Y:S01]  /*1c7d0*/  STL [R1+0xc4], R231 ;  /* 0x0000c4e701007387 */ /* 0x0009e20000100800 */
[----:B------:R-:W-:Y:S03]  /*1c7e0*/  MOV R237, R49 ;  /* 0x0000003100ed7202 */ /* 0x000fe60000000f00 */
[----:B------:R4:W-:Y:S01]  /*1c7f0*/  STL [R1+0xc0], R230 ;  /* 0x0000c0e601007387 */ /* 0x0009e20000100800 */
[----:B------:R-:W-:Y:S03]  /*1c800*/  MOV R236, R57 ;  /* 0x0000003900ec7202 */ /* 0x000fe60000000f00 */
[----:B------:R-:W-:Y:S01]  /*1c810*/  STL [R1+0xbc], R229 ;  /* 0x0000bce501007387 */ /* 0x000fe20000100800 */
[----:B--2---:R-:W-:Y:S03]  /*1c820*/  IMAD.MOV.U32 R235, RZ, RZ, R51 ;  /* 0x000000ffffeb7224 */ /* 0x004fe600078e0033 */
[----:B------:R-:W-:Y:S04]  /*1c830*/  STL [R1+0xb8], R228 ;  /* 0x0000b8e401007387 */ /* 0x000fe80000100800 */
[----:B------:R-:W-:Y:S01]  /*1c840*/  STL [R1+0xb4], R227 ;  /* 0x0000b4e301007387 */ /* 0x000fe20000100800 */
[----:B-1----:R-:W-:Y:S03]  /*1c850*/  IMAD.MOV.U32 R233, RZ, RZ, R46 ;  /* 0x000000ffffe97224 */ /* 0x002fe600078e002e */
[----:B------:R-:W-:Y:S01]  /*1c860*/  STL [R1+0xb0], R226 ;  /* 0x0000b0e201007387 */ /* 0x000fe20000100800 */
[----:B---3--:R-:W-:Y:S03]  /*1c870*/  IMAD.MOV.U32 R232, RZ, RZ, R47 ;  /* 0x000000ffffe87224 */ /* 0x008fe600078e002f */
[----:B------:R-:W-:Y:S01]  /*1c880*/  STL [R1+0xac], R225 ;  /* 0x0000ace101007387 */ /* 0x000fe20000100800 */
[----:B----4-:R-:W-:Y:S03]  /*1c890*/  IMAD.MOV.U32 R231, RZ, RZ, R56 ;  /* 0x000000ffffe77224 */ /* 0x010fe600078e0038 */
[----:B------:R-:W-:Y:S01]  /*1c8a0*/  STL [R1+0xa8], R220 ;  /* 0x0000a8dc01007387 */ /* 0x000fe20000100800 */
[----:B------:R-:W-:Y:S03]  /*1c8b0*/  MOV R230, R45 ;  /* 0x0000002d00e67202 */ /* 0x000fe60000000f00 */
[----:B------:R-:W2:Y:S04]  /*1c8c0*/  LDL.LU R36, [R1+0x8] ;  /* 0x0000080001247983 */ /* 0x000ea80000300800 */
[----:B------:R-:W3:Y:S04]  /*1c8d0*/  LDL.LU R30, [R1+0x10] ;  /* 0x00001000011e7983 */ /* 0x000ee80000300800 */
[----:B------:R-:W4:Y:S04]  /*1c8e0*/  LDL.LU R28, [R1+0xc] ;  /* 0x00000c00011c7983 */ /* 0x000f280000300800 */
[----:B------:R-:W4:Y:S04]  /*1c8f0*/  LDL.LU R27, [R1+0x4] ;  /* 0x00000400011b7983 */ /* 0x000f280000300800 */
[----:B------:R-:W4:Y:S04]  /*1c900*/  LDL.LU R24, [R1+0x18] ;  /* 0x0000180001187983 */ /* 0x000f280000300800 */
[----:B------:R-:W1:Y:S08]  /*1c910*/  S2R R2, SR_TID.X ;  /* 0x0000000000027919 */ /* 0x000e700000002100 */
[----:B------:R-:W4:Y:S04]  /*1c920*/  LDL.LU R22, [R1+0x1c] ;  /* 0x00001c0001167983 */ /* 0x000f280000300800 */
[----:B------:R-:W4:Y:S04]  /*1c930*/  LDL.LU R21, [R1] ;  /* 0x0000000001157983 */ /* 0x000f280000300800 */
[----:B------:R-:W4:Y:S04]  /*1c940*/  LDL.LU R35, [R1+0x14] ;  /* 0x0000140001237983 */ /* 0x000f280000300800 */
[----:B------:R-:W4:Y:S04]  /*1c950*/  LDL.LU R61, [R1+0x24] ;  /* 0x00002400013d7983 */ /* 0x000f280000300800 */
[----:B------:R-:W4:Y:S04]  /*1c960*/  LDL.LU R60, [R1+0x20] ;  /* 0x00002000013c7983 */ /* 0x000f280000300800 */
[----:B------:R-:W4:Y:S01]  /*1c970*/  LDL.LU R59, [R1+0x28] ;  /* 0x00002800013b7983 */ /* 0x000f220000300800 */
[----:B-1----:R-:W-:Y:S05]  /*1c980*/  IMAD.SHL.U32 R2, R2, 0x2, RZ ;  /* 0x0000000202027824 */ /* 0x002fea00078e00ff */
[----:B------:R-:W-:Y:S05]  /*1c990*/  LOP3.LUT R2, R2, 0x6, RZ, 0xc0, !PT ;  /* 0x0000000602027812 */ /* 0x000fea00078ec0ff */
[----:B------:R-:W-:Y:S04]  /*1c9a0*/  IMAD R0, R0, 0x40, R2 ;  /* 0x0000004000007824 */ /* 0x000fe800078e0202 */
[--C-:B------:R-:W-:Y:S01]  /*1c9b0*/  IMAD.IADD R2, R247, 0x1, -R0.reuse ;  /* 0x00000001f7027824 */ /* 0x100fe200078e0a00 */
[----:B------:R-:W-:Y:S01]  /*1c9c0*/  IADD3 R5, R0, 0x1, RZ ;  /* 0x0000000100057810 */ /* 0x000fe20007ffe0ff */
[--C-:B------:R-:W-:Y:S01]  /*1c9d0*/  IMAD.IADD R3, R242, 0x1, -R0.reuse ;  /* 0x00000001f2037824 */ /* 0x100fe200078e0a00 */
[C---:B------:R-:W-:Y:S02]  /*1c9e0*/  IADD3 R4, R0.reuse, 0x8, RZ ;  /* 0x0000000800047810 */ /* 0x040fe40007ffe0ff */
[----:B------:R-:W-:Y:S02]  /*1c9f0*/  IABS R2, R2 ;  /* 0x0000000200027213 */ /* 0x000fe40000000000 */
[C---:B------:R-:W-:Y:S02]  /*1ca00*/  ISETP.GE.AND P2, PT, R5.reuse, R245, PT ;  /* 0x000000f50500720c */ /* 0x040fe40003f46270 */
[----:B------:R1:W2:Y:S01]  /*1ca10*/  I2F R9, R2 ;  /* 0x0000000200097306 */ /* 0x0002a20000201400 */
[C---:B------:R-:W-:Y:S02]  /*1ca20*/  ISETP.GE.AND P5, PT, R5.reuse, R244, PT ;  /* 0x000000f40500720c */ /* 0x040fe40003fa6270 */
[C---:B------:R-:W-:Y:S02]  /*1ca30*/  ISETP.GE.AND P0, PT, R5.reuse, R246, PT ;  /* 0x000000f60500720c */ /* 0x040fe40003f06270 */
[C---:B------:R-:W-:Y:S02]  /*1ca40*/  ISETP.GE.AND P1, PT, R5.reuse, R243, PT ;  /* 0x000000f30500720c */ /* 0x040fe40003f26270 */
[C---:B------:R-:W-:Y:S02]  /*1ca50*/  ISETP.GE.OR P2, PT, R5.reuse, R251, !P2 ;  /* 0x000000fb0500720c */ /* 0x040fe40005746670 */
[C---:B------:R-:W-:Y:S02]  /*1ca60*/  ISETP.GE.OR P0, PT, R5.reuse, R252, !P0 ;  /* 0x000000fc0500720c */ /* 0x040fe40004706670 */
[C---:B------:R-:W-:Y:S02]  /*1ca70*/  ISETP.GE.OR P3, PT, R5.reuse, R250, !P5 ;  /* 0x000000fa0500720c */ /* 0x040fe40006f66670 */
[----:B------:R-:W-:Y:S02]  /*1ca80*/  ISETP.GE.OR P4, PT, R5, R249, !P1 ;  /* 0x000000f90500720c */ /* 0x000fe40004f86670 */
[C---:B------:R-:W-:Y:S04]  /*1ca90*/  ISETP.GE.AND P1, PT, R0.reuse, R246, PT ;  /* 0x000000f60000720c */ /* 0x040fe80003f26270 */
[----:B------:R-:W-:Y:S02]  /*1caa0*/  ISETP.GE.OR P1, PT, R0, R252, !P1 ;  /* 0x000000fc0000720c */ /* 0x000fe40004f26670 */
[----:B-1----:R-:W-:Y:S02]  /*1cab0*/  IABS R2, R3 ;  /* 0x0000000300027213 */ /* 0x002fe40000000000 */
[----:B------:R-:W-:Y:S02]  /*1cac0*/  IADD3 R3, R241, -R0, RZ ;  /* 0x80000000f1037210 */ /* 0x000fe40007ffe0ff */
[----:B------:R1:W3:Y:S01]  /*1cad0*/  I2F R10, R2 ;  /* 0x00000002000a7306 */ /* 0x0002e20000201400 */
[----:B------:R-:W-:Y:S04]  /*1cae0*/  @P3 LOP3.LUT R239, R239, 0x80, RZ, 0xfc, !PT ;  /* 0x00000080efef3812 */ /* 0x000fe800078efcff */
[----:B------:R-:W-:Y:S04]  /*1caf0*/  @P4 LOP3.LUT R239, R239, 0x800, RZ, 0xfc, !PT ;  /* 0x00000800efef4812 */ /* 0x000fe800078efcff */
[----:B------:R-:W-:Y:S04]  /*1cb00*/  LOP3.LUT R239, R239, 0xffffefff, RZ, 0xc0, !PT ;  /* 0xffffefffefef7812 */ /* 0x000fe800078ec0ff */
[----:B------:R-:W-:Y:S02]  /*1cb10*/  LOP3.LUT R239, R239, 0xffffffbf, RZ, 0xc0, !PT ;  /* 0xffffffbfefef7812 */ /* 0x000fe400078ec0ff */
[----:B-1----:R-:W-:Y:S01]  /*1cb20*/  IABS R2, R3 ;  /* 0x0000000300027213 */ /* 0x002fe20000000000 */
[----:B------:R-:W-:Y:S03]  /*1cb30*/  IMAD.IADD R3, R248, 0x1, -R0 ;  /* 0x00000001f8037824 */ /* 0x000fe600078e0a00 */
[----:B------:R1:W4:Y:S02]  /*1cb40*/  I2F R7, R2 ;  /* 0x0000000200077306 */ /* 0x0003240000201400 */
[----:B-1----:R-:W-:Y:S01]  /*1cb50*/  IABS R2, R3 ;  /* 0x0000000300027213 */ /* 0x002fe20000000000 */
[C-C-:B------:R-:W-:Y:S07]  /*1cb60*/  IMAD.IADD R3, R247.reuse, 0x1, -R5.reuse ;  /* 0x00000001f7037824 */ /* 0x140fee00078e0a05 */
[----:B------:R1:W1:Y:S02]  /*1cb70*/  I2F R6, R2 ;  /* 0x0000000200067306 */ /* 0x0002640000201400 */
[----:B-1----:R-:W-:Y:S01]  /*1cb80*/  IABS R2, R3 ;  /* 0x0000000300027213 */ /* 0x002fe20000000000 */
[C---:B------:R-:W-:Y:S07]  /*1cb90*/  IMAD.IADD R3, R242.reuse, 0x1, -R5 ;  /* 0x00000001f2037824 */ /* 0x040fee00078e0a05 */
[----:B------:R1:W1:Y:S02]  /*1cba0*/  I2F R8, R2 ;  /* 0x0000000200087306 */ /* 0x0002640000201400 */
[----:B-1----:R-:W-:Y:S01]  /*1cbb0*/  IABS R2, R3 ;  /* 0x0000000300027213 */ /* 0x002fe20000000000 */
[--C-:B------:R-:W-:Y:S07]  /*1cbc0*/  IMAD.IADD R3, R247, 0x1, -R4.reuse ;  /* 0x00000001f7037824 */ /* 0x100fee00078e0a04 */
[----:B------:R1:W1:Y:S02]  /*1cbd0*/  I2F R11, R2 ;  /* 0x00000002000b7306 */ /* 0x0002640000201400 */
[----:B-1----:R-:W-:Y:S01]  /*1cbe0*/  IABS R2, R3 ;  /* 0x0000000300027213 */ /* 0x002fe20000000000 */
[----:B------:R-:W-:Y:S02]  /*1cbf0*/  IMAD.IADD R3, R242, 0x1, -R4 ;  /* 0x00000001f2037824 */ /* 0x000fe400078e0a04 */
[----:B--2---:R-:W-:Y:S02]  /*1cc00*/  FFMA.FTZ R37, R9, -UR21, R36 ;  /* 0x8000001509257c23 */ /* 0x004fe40008010024 */
[----:B---3--:R-:W-:Y:S03]  /*1cc10*/  FFMA.FTZ R30, R10, -UR21, R30 ;  /* 0x800000150a1e7c23 */ /* 0x008fe6000801001e */
[----:B------:R-:W-:Y:S01]  /*1cc20*/  FSEL R62, R37, -INF , !P1 ;  /* 0xff800000253e7808 */ /* 0x000fe20004800000 */
[----:B------:R1:W2:Y:S01]  /*1cc30*/  I2F R10, R2 ;  /* 0x00000002000a7306 */ /* 0x0002a20000201400 */
[C---:B------:R-:W-:Y:S01]  /*1cc40*/  ISETP.GE.AND P1, PT, R0.reuse, R245, PT ;  /* 0x000000f50000720c */ /* 0x040fe20003f26270 */
[----:B----4-:R-:W-:Y:S03]  /*1cc50*/  FFMA.FTZ R28, R7, -UR21, R28 ;  /* 0x80000015071c7c23 */ /* 0x010fe6000801001c */
[----:B------:R-:W-:Y:S01]  /*1cc60*/  ISETP.GE.OR P1, PT, R0, R251, !P1 ;  /* 0x000000fb0000720c */ /* 0x000fe20004f26670 */
[----:B------:R-:W-:Y:S03]  /*1cc70*/  FFMA.FTZ R27, R6, -UR21, R27 ;  /* 0x80000015061b7c23 */ /* 0x000fe6000801001b */
[----:B------:R-:W-:Y:S01]  /*1cc80*/  FSEL R66, R30, -INF , !P1 ;  /* 0xff8000001e427808 */ /* 0x000fe20004800000 */
[----:B------:R-:W-:Y:S01]  /*1cc90*/  FFMA.FTZ R24, R8, -UR21, R24 ;  /* 0x8000001508187c23 */ /* 0x000fe20008010018 */
[C---:B------:R-:W-:Y:S04]  /*1cca0*/  ISETP.GE.AND P1, PT, R0.reuse, R244, PT ;  /* 0x000000f40000720c */ /* 0x040fe80003f26270 */
[----:B------:R-:W-:Y:S04]  /*1ccb0*/  ISETP.GE.OR P1, PT, R0, R250, !P1 ;  /* 0x000000fa0000720c */ /* 0x000fe80004f26670 */
[----:B------:R-:W-:Y:S02]  /*1ccc0*/  FSEL R67, R28, -INF , !P1 ;  /* 0xff8000001c437808 */ /* 0x000fe40004800000 */
[----:B------:R-:W-:Y:S01]  /*1ccd0*/  ISETP.GE.AND P1, PT, R0, R243, PT ;  /* 0x000000f30000720c */ /* 0x000fe20003f26270 */
[----:B------:R-:W-:Y:S01]  /*1cce0*/  FFMA.FTZ R22, R11, -UR21, R22 ;  /* 0x800000150b167c23 */ /* 0x000fe20008010016 */
[----:B-1----:R-:W-:Y:S01]  /*1ccf0*/  IABS R2, R3 ;  /* 0x0000000300027213 */ /* 0x002fe20000000000 */
[----:B--2---:R-:W-:Y:S03]  /*1cd00*/  FFMA.FTZ R21, R10, -UR21, R21 ;  /* 0x800000150a157c23 */ /* 0x004fe60008010015 */
[----:B------:R-:W-:Y:S01]  /*1cd10*/  FSEL R63, R22, -INF , !P2 ;  /* 0xff800000163f7808 */ /* 0x000fe20005000000 */
[----:B------:R1:W2:Y:S01]  /*1cd20*/  I2F R7, R2 ;  /* 0x0000000200077306 */ /* 0x0002a20000201400 */
[C---:B------:R-:W-:Y:S02]  /*1cd30*/  IADD3 R3, R0.reuse, 0x9, RZ ;  /* 0x0000000900037810 */ /* 0x040fe40007ffe0ff */
[----:B------:R-:W-:Y:S02]  /*1cd40*/  ISETP.GE.OR P1, PT, R0, R249, !P1 ;  /* 0x000000f90000720c */ /* 0x000fe40004f26670 */
[----:B------:R-:W-:Y:S02]  /*1cd50*/  IADD3 R6, R247, -R3, RZ ;  /* 0x80000003f7067210 */ /* 0x000fe40007ffe0ff */
[C---:B------:R-:W-:Y:S02]  /*1cd60*/  ISETP.GE.AND P2, PT, R4.reuse, R244, PT ;  /* 0x000000f40400720c */ /* 0x040fe40003f46270 */
[C---:B------:R-:W-:Y:S02]  /*1cd70*/  ISETP.GE.AND P6, PT, R3.reuse, R243, PT ;  /* 0x000000f30300720c */ /* 0x040fe40003fc6270 */
[----:B------:R-:W-:Y:S02]  /*1cd80*/  ISETP.GE.OR P2, PT, R4, R250, !P2 ;  /* 0x000000fa0400720c */ /* 0x000fe40005746670 */
[----:B------:R-:W-:Y:S02]  /*1cd90*/  ISETP.GE.OR P6, PT, R3, R249, !P6 ;  /* 0x000000f90300720c */ /* 0x000fe400077c6670 */
[----:B-1----:R-:W-:Y:S01]  /*1cda0*/  IABS R2, R6 ;  /* 0x0000000600027213 */ /* 0x002fe20000000000 */
[----:B--2---:R-:W-:Y:S08]  /*1cdb0*/  FFMA.FTZ R36, R7, -UR21, R214 ;  /* 0x8000001507247c23 */ /* 0x004ff000080100d6 */
[----:B------:R-:W-:Y:S01]  /*1cdc0*/  @P2 LOP3.LUT R239, R239, 0x40, RZ, 0xfc, !PT ;  /* 0x00000040efef2812 */ /* 0x000fe200078efcff */
[----:B------:R-:W-:Y:S01]  /*1cdd0*/  IMAD.IADD R6, R242, 0x1, -R3 ;  /* 0x00000001f2067824 */ /* 0x000fe200078e0a03 */
[----:B------:R1:W2:Y:S04]  /*1cde0*/  I2F R9, R2 ;  /* 0x0000000200097306 */ /* 0x0002a80000201400 */
[----:B-1----:R-:W-:Y:S01]  /*1cdf0*/  IABS R2, R6 ;  /* 0x0000000600027213 */ /* 0x002fe20000000000 */
[----:B--2---:R-:W-:Y:S05]  /*1ce00*/  FFMA.FTZ R35, R9, -UR21, R35 ;  /* 0x8000001509237c23 */ /* 0x004fea0008010023 */
[----:B------:R1:W2:Y:S02]  /*1ce10*/  I2F R8, R2 ;  /* 0x0000000200087306 */ /* 0x0002a40000201400 */
[----:B-1----:R-:W-:Y:S01]  /*1ce20*/  IADD3 R2, R0, 0x10, RZ ;  /* 0x0000001000027810 */ /* 0x002fe20007ffe0ff */
[----:B--2---:R-:W-:Y:S03]  /*1ce30*/  FFMA.FTZ R29, R8, -UR21, R213 ;  /* 0x80000015081d7c23 */ /* 0x004fe600080100d5 */
[----:B------:R-:W-:Y:S01]  /*1ce40*/  ISETP.GE.AND P5, PT, R2, R243, PT ;  /* 0x000000f30200720c */ /* 0x000fe20003fa6270 */
[--C-:B------:R-:W-:Y:S02]  /*1ce50*/  IMAD.IADD R6, R247, 0x1, -R2.reuse ;  /* 0x00000001f7067824 */ /* 0x100fe400078e0a02 */
[----:B------:R-:W-:Y:S01]  /*1ce60*/  IMAD.IADD R7, R242, 0x1, -R2 ;  /* 0x00000001f2077824 */ /* 0x000fe200078e0a02 */
[----:B------:R-:W-:Y:S02]  /*1ce70*/  ISETP.GE.OR P5, PT, R2, R249, !P5 ;  /* 0x000000f90200720c */ /* 0x000fe40006fa6670 */
[----:B------:R-:W-:Y:S02]  /*1ce80*/  IABS R6, R6 ;  /* 0x0000000600067213 */ /* 0x000fe40000000000 */
[----:B------:R-:W-:Y:S02]  /*1ce90*/  IABS R7, R7 ;  /* 0x0000000700077213 */ /* 0x000fe40000000000 */
[----:B------:R1:W2:Y:S10]  /*1cea0*/  I2F R11, R6 ;  /* 0x00000006000b7306 */ /* 0x0002b40000201400 */
[----:B------:R3:W4:Y:S01]  /*1ceb0*/  I2F R9, R7 ;  /* 0x0000000700097306 */ /* 0x0007220000201400 */
[----:B-1----:R-:W-:Y:S01]  /*1cec0*/  IADD3 R6, R0, 0x11, RZ ;  /* 0x0000001100067810 */ /* 0x002fe20007ffe0ff */
[----:B--2---:R-:W-:Y:S03]  /*1ced0*/  FFMA.FTZ R26, R11, -UR21, R212 ;  /* 0x800000150b1a7c23 */ /* 0x004fe600080100d4 */
[C---:B------:R-:W-:Y:S01]  /*1cee0*/  ISETP.GE.AND P2, PT, R6.reuse, R243, PT ;  /* 0x000000f30600720c */ /* 0x040fe20003f46270 */
[--C-:B------:R-:W-:Y:S03]  /*1cef0*/  IMAD.IADD R8, R247, 0x1, -R6.reuse ;  /* 0x00000001f7087824 */ /* 0x100fe600078e0a06 */
[----:B------:R-:W-:Y:S02]  /*1cf00*/  ISETP.GE.OR P2, PT, R6, R249, !P2 ;  /* 0x000000f90600720c */ /* 0x000fe40005746670 */
[----:B---3--:R-:W-:Y:S01]  /*1cf10*/  IABS R7, R8 ;  /* 0x0000000800077213 */ /* 0x008fe20000000000 */
[----:B------:R-:W-:Y:S02]  /*1cf20*/  IMAD.IADD R8, R242, 0x1, -R6 ;  /* 0x00000001f2087824 */ /* 0x000fe400078e0a06 */
[----:B----4-:R-:W-:Y:S01]  /*1cf30*/  FFMA.FTZ R25, R9, -UR21, R141 ;  /* 0x8000001509197c23 */ /* 0x010fe2000801008d */
[----:B------:R1:W2:Y:S01]  /*1cf40*/  I2F R10, R7 ;  /* 0x00000007000a7306 */ /* 0x0002a20000201400 */
[----:B------:R-:W-:Y:S02]  /*1cf50*/  FSEL R141, R27, -INF , !P1 ;  /* 0xff8000001b8d7808 */ /* 0x000fe40004800000 */
[C---:B------:R-:W-:Y:S04]  /*1cf60*/  ISETP.GE.AND P1, PT, R4.reuse, R246, PT ;  /* 0x000000f60400720c */ /* 0x040fe80003f26270 */
[C---:B------:R-:W-:Y:S04]  /*1cf70*/  ISETP.GE.OR P1, PT, R4.reuse, R252, !P1 ;  /* 0x000000fc0400720c */ /* 0x040fe80004f26670 */
[----:B------:R-:W-:Y:S02]  /*1cf80*/  FSEL R64, R21, -INF , !P1 ;  /* 0xff80000015407808 */ /* 0x000fe40004800000 */
[C---:B------:R-:W-:Y:S04]  /*1cf90*/  ISETP.GE.AND P1, PT, R4.reuse, R243, PT ;  /* 0x000000f30400720c */ /* 0x040fe80003f26270 */
[----:B------:R-:W-:Y:S02]  /*1cfa0*/  ISETP.GE.OR P3, PT, R4, R249, !P1 ;  /* 0x000000f90400720c */ /* 0x000fe40004f66670 */
[-C--:B-1----:R-:W-:Y:S01]  /*1cfb0*/  IADD3 R7, R241, -R5.reuse, RZ ;  /* 0x80000005f1077210 */ /* 0x082fe20007ffe0ff */
[----:B--2---:R-:W-:Y:S01]  /*1cfc0*/  FFMA.FTZ R23, R10, -UR21, R215 ;  /* 0x800000150a177c23 */ /* 0x004fe200080100d7 */
[----:B------:R-:W-:Y:S02]  /*1cfd0*/  IADD3 R5, R248, -R5, RZ ;  /* 0x80000005f8057210 */ /* 0x000fe40007ffe0ff */
[----:B------:R-:W-:Y:S02]  /*1cfe0*/  IABS R7, R7 ;  /* 0x0000000700077213 */ /* 0x000fe40000000000 */
[----:B------:R-:W-:Y:S02]  /*1cff0*/  IABS R5, R5 ;  /* 0x0000000500057213 */ /* 0x000fe40000000000 */
[----:B------:R1:W2:Y:S03]  /*1d000*/  I2F R11, R7 ;  /* 0x00000007000b7306 */ /* 0x0002a60000201400 */
[----:B------:R-:W-:Y:S04]  /*1d010*/  @P3 LOP3.LUT R239, R239, 0x1000, RZ, 0xfc, !PT ;  /* 0x00001000efef3812 */ /* 0x000fe800078efcff */
[----:B------:R-:W-:Y:S02]  /*1d020*/  LOP3.LUT R239, R239, 0xffffdfff, RZ, 0xc0, !PT ;  /* 0xffffdfffefef7812 */ /* 0x000fe400078ec0ff */
[----:B-1----:R-:W-:Y:S01]  /*1d030*/  IABS R7, R8 ;  /* 0x0000000800077213 */ /* 0x002fe20000000000 */
[----:B------:R-:W-:Y:S02]  /*1d040*/  IMAD.IADD R8, R241, 0x1, -R4 ;  /* 0x00000001f1087824 */ /* 0x000fe400078e0a04 */
[----:B--2---:R-:W-:Y:S01]  /*1d050*/  FFMA.FTZ R210, R11, -UR21, R61 ;  /* 0x800000150bd27c23 */ /* 0x004fe2000801003d */
[----:B------:R1:W2:Y:S01]  /*1d060*/  I2F R9, R7 ;  /* 0x0000000700097306 */ /* 0x0002a20000201400 */
[C---:B------:R-:W-:Y:S02]  /*1d070*/  IADD3 R11, R0.reuse, 0x19, RZ ;  /* 0x00000019000b7810 */ /* 0x040fe40007ffe0ff */
[----:B-1----:R-:W-:Y:S01]  /*1d080*/  IABS R7, R8 ;  /* 0x0000000800077213 */ /* 0x002fe20000000000 */
[----:B--2---:R-:W-:Y:S01]  /*1d090*/  FFMA.FTZ R20, R9, -UR21, R20 ;  /* 0x8000001509147c23 */ /* 0x004fe20008010014 */
[----:B------:R-:W-:Y:S05]  /*1d0a0*/  IADD3 R9, R0, 0x18, RZ ;  /* 0x0000001800097810 */ /* 0x000fea0007ffe0ff */
[----:B------:R1:W2:Y:S01]  /*1d0b0*/  I2F R8, R7 ;  /* 0x0000000700087306 */ /* 0x0002a20000201400 */
[C---:B------:R-:W-:Y:S04]  /*1d0c0*/  ISETP.GE.AND P1, PT, R9.reuse, R243, PT ;  /* 0x000000f30900720c */ /* 0x040fe80003f26270 */
[----:B------:R-:W-:Y:S01]  /*1d0d0*/  ISETP.GE.OR P1, PT, R9, R249, !P1 ;  /* 0x000000f90900720c */ /* 0x000fe20004f26670 */
[----:B-1----:R-:W-:Y:S02]  /*1d0e0*/  IMAD.IADD R7, R241, 0x1, -R3 ;  /* 0x00000001f1077824 */ /* 0x002fe400078e0a03 */
[----:B--2---:R-:W-:Y:S01]  /*1d0f0*/  FFMA.FTZ R209, R8, -UR21, R60 ;  /* 0x8000001508d17c23 */ /* 0x004fe2000801003c */
[----:B------:R-:W-:Y:S01]  /*1d100*/  IADD3 R8, R247, -R9, RZ ;  /* 0x80000009f7087210 */ /* 0x000fe20007ffe0ff */
[----:B------:R-:W2:Y:S01]  /*1d110*/  LDL.LU R60, [R1+0x34] ;  /* 0x00003400013c7983 */ /* 0x000ea20000300800 */
[----:B------:R-:W-:Y:S03]  /*1d120*/  IABS R7, R7 ;  /* 0x0000000700077213 */ /* 0x000fe60000000000 */
[----:B------:R-:W-:Y:S01]  /*1d130*/  STL [R1+0xe8], R247 ;  /* 0x0000e8f701007387 */ /* 0x000fe20000100800 */
[----:B------:R1:W3:Y:S02]  /*1d140*/  I2F R10, R7 ;  /* 0x00000007000a7306 */ /* 0x0002e40000201400 */
[----:B-1----:R-:W-:Y:S01]  /*1d150*/  IABS R7, R8 ;  /* 0x0000000800077213 */ /* 0x002fe20000000000 */
[----:B---3--:R-:W-:Y:S02]  /*1d160*/  FFMA.FTZ R208, R10, -UR21, R59 ;  /* 0x800000150ad07c23 */ /* 0x008fe4000801003b */
[----:B------:R-:W-:Y:S05]  /*1d170*/  IMAD.MOV.U32 R59, RZ, RZ, R58 ;  /* 0x000000ffff3b7224 */ /* 0x000fea00078e003a */
[----:B------:R1:W3:Y:S01]  /*1d180*/  I2F R8, R7 ;  /* 0x0000000700087306 */ /* 0x0002e20000201400 */
[----:B------:R-:W-:Y:S02]  /*1d190*/  FSEL R58, R24, -INF , !P0 ;  /* 0xff800000183a7808 */ /* 0x000fe40004000000 */
[C---:B------:R-:W-:Y:S01]  /*1d1a0*/  ISETP.GE.AND P0, PT, R4.reuse, R245, PT ;  /* 0x000000f50400720c */ /* 0x040fe20003f06270 */
[----:B------:R-:W-:Y:S03]  /*1d1b0*/  IMAD.MOV.U32 R234, RZ, RZ, R59 ;  /* 0x000000ffffea7224 */ /* 0x000fe600078e003b */
[----:B------:R-:W-:Y:S04]  /*1d1c0*/  ISETP.GE.OR P0, PT, R4, R251, !P0 ;  /* 0x000000fb0400720c */ /* 0x000fe80004706670 */
[----:B------:R-:W-:Y:S02]  /*1d1d0*/  FSEL R50, R36, -INF , !P0 ;  /* 0xff80000024327808 */ /* 0x000fe40004000000 */
[C---:B------:R-:W-:Y:S04]  /*1d1e0*/  ISETP.GE.AND P0, PT, R3.reuse, R246, PT ;  /* 0x000000f60300720c */ /* 0x040fe80003f06270 */
[----:B------:R-:W-:Y:S04]  /*1d1f0*/  ISETP.GE.OR P0, PT, R3, R252, !P0 ;  /* 0x000000fc0300720c */ /* 0x000fe80004706670 */
[----:B------:R-:W-:Y:S02]  /*1d200*/  FSEL R47, R35, -INF , !P0 ;  /* 0xff800000232f7808 */ /* 0x000fe40004000000 */
[----:B------:R-:W-:Y:S01]  /*1d210*/  ISETP.GE.AND P0, PT, R3, R245, PT ;  /* 0x000000f50300720c */ /* 0x000fe20003f06270 */
[----:B-1----:R-:W-:Y:S02]  /*1d220*/  IMAD.IADD R7, R241, 0x1, -R2 ;  /* 0x00000001f1077824 */ /* 0x002fe400078e0a02 */
[----:B---3--:R-:W-:Y:S01]  /*1d230*/  FFMA.FTZ R19, R8, -UR21, R19 ;  /* 0x8000001508137c23 */ /* 0x008fe20008010013 */
[----:B------:R-:W-:Y:S01]  /*1d240*/  ISETP.GE.OR P0, PT, R3, R251, !P0 ;  /* 0x000000fb0300720c */ /* 0x000fe20004706670 */
[----:B------:R-:W-:Y:S01]  /*1d250*/  IMAD.IADD R8, R242, 0x1, -R9 ;  /* 0x00000001f2087824 */ /* 0x000fe200078e0a09 */
[----:B------:R-:W-:Y:S02]  /*1d260*/  IABS R7, R7 ;  /* 0x0000000700077213 */ /* 0x000fe40000000000 */
[----:B------:R-:W-:Y:S02]  /*1d270*/  FSEL R52, R29, -INF , !P0 ;  /* 0xff8000001d347808 */ /* 0x000fe40004000000 */
[----:B------:R1:W3:Y:S01]  /*1d280*/  I2F R10, R7 ;  /* 0x00000007000a7306 */ /* 0x0002e20000201400 */
[C---:B------:R-:W-:Y:S04]  /*1d290*/  ISETP.GE.AND P0, PT, R2.reuse, R246, PT ;  /* 0x000000f60200720c */ /* 0x040fe80003f06270 */
[----:B------:R-:W-:Y:S04]  /*1d2a0*/  ISETP.GE.OR P0, PT, R2, R252, !P0 ;  /* 0x000000fc0200720c */ /* 0x000fe80004706670 */
[----:B------:R-:W-:Y:S02]  /*1d2b0*/  FSEL R65, R26, -INF , !P0 ;  /* 0xff8000001a417808 */ /* 0x000fe40004000000 */
[C---:B------:R-:W-:Y:S04]  /*1d2c0*/  ISETP.GE.AND P0, PT, R2.reuse, R245, PT ;  /* 0x000000f50200720c */ /* 0x040fe80003f06270 */
[----:B------:R-:W-:Y:S04]  /*1d2d0*/  ISETP.GE.OR P0, PT, R2, R251, !P0 ;  /* 0x000000fb0200720c */ /* 0x000fe80004706670 */
[----:B------:R-:W-:Y:S02]  /*1d2e0*/  FSEL R61, R25, -INF , !P0 ;  /* 0xff800000193d7808 */ /* 0x000fe40004000000 */
[----:B------:R-:W-:Y:S02]  /*1d2f0*/  ISETP.GE.AND P0, PT, R6, R246, PT ;  /* 0x000000f60600720c */ /* 0x000fe40003f06270 */
[----:B-1----:R-:W-:Y:S01]  /*1d300*/  IABS R7, R8 ;  /* 0x0000000800077213 */ /* 0x002fe20000000000 */
[----:B---3--:R-:W-:Y:S01]  /*1d310*/  FFMA.FTZ R143, R10, -UR21, R143 ;  /* 0x800000150a8f7c23 */ /* 0x008fe2000801008f */
[----:B------:R-:W-:Y:S02]  /*1d320*/  ISETP.GE.OR P0, PT, R6, R252, !P0 ;  /* 0x000000fc0600720c */ /* 0x000fe40004706670 */
[----:B------:R1:W3:Y:S02]  /*1d330*/  I2F R8, R7 ;  /* 0x0000000700087306 */ /* 0x0002e40000201400 */
[C---:B-1----:R-:W-:Y:S01]  /*1d340*/  IADD3 R7, R241.reuse, -R6, RZ ;  /* 0x80000006f1077210 */ /* 0x042fe20007ffe0ff */
[----:B---3--:R-:W-:Y:S02]  /*1d350*/  FFMA.FTZ R18, R8, -UR21, R18 ;  /* 0x8000001508127c23 */ /* 0x008fe40008010012 */
[----:B------:R-:W-:Y:S01]  /*1d360*/  IMAD.IADD R8, R241, 0x1, -R9 ;  /* 0x00000001f1087824 */ /* 0x000fe200078e0a09 */
[----:B------:R-:W-:Y:S04]  /*1d370*/  IABS R7, R7 ;  /* 0x0000000700077213 */ /* 0x000fe80000000000 */
[----:B------:R1:W3:Y:S02]  /*1d380*/  I2F R10, R7 ;  /* 0x00000007000a7306 */ /* 0x0002e40000201400 */
[----:B-1----:R-:W-:Y:S01]  /*1d390*/  IABS R7, R8 ;  /* 0x0000000800077213 */ /* 0x002fe20000000000 */
[----:B---3--:R-:W-:Y:S01]  /*1d3a0*/  FFMA.FTZ R142, R10, -UR21, R142 ;  /* 0x800000150a8e7c23 */ /* 0x008fe2000801008e */
[C---:B------:R-:W-:Y:S02]  /*1d3b0*/  IADD3 R10, R0.reuse, 0x20, RZ ;  /* 0x00000020000a7810 */ /* 0x040fe40007ffe0ff */
[----:B------:R-:W-:Y:S04]  /*1d3c0*/  IADD3 R8, R0, 0x21, RZ ;  /* 0x0000002100087810 */ /* 0x000fe80007ffe0ff */
[----:B------:R-:W1:Y:S02]  /*1d3d0*/  I2F R7, R7 ;  /* 0x0000000700077306 */ /* 0x000e640000201400 */
[----:B-1----:R-:W-:Y:S02]  /*1d3e0*/  FFMA.FTZ R137, R7, -UR21, R137 ;  /* 0x8000001507897c23 */ /* 0x002fe40008010089 */
[----:B------:R-:W-:Y:S05]  /*1d3f0*/  IMAD.IADD R7, R247, 0x1, -R11 ;  /* 0x00000001f7077824 */ /* 0x000fea00078e0a0b */
[----:B------:R-:W-:Y:S06]  /*1d400*/  IABS R7, R7 ;  /* 0x0000000700077213 */ /* 0x000fec0000000000 */
[----:B------:R-:W1:Y:S02]  /*1d410*/  I2F R7, R7 ;  /* 0x0000000700077306 */ /* 0x000e640000201400 */
[----:B-1----:R-:W-:Y:S02]  /*1d420*/  FFMA.FTZ R17, R7, -UR21, R17 ;  /* 0x8000001507117c23 */ /* 0x002fe40008010011 */
[----:B------:R-:W-:Y:S05]  /*1d430*/  IMAD.IADD R7, R242, 0x1, -R11 ;  /* 0x00000001f2077824 */ /* 0x000fea00078e0a0b */
[----:B------:R-:W-:Y:S06]  /*1d440*/  IABS R7, R7 ;  /* 0x0000000700077213 */ /* 0x000fec0000000000 */
[----:B------:R-:W1:Y:S02]  /*1d450*/  I2F R7, R7 ;  /* 0x0000000700077306 */ /* 0x000e640000201400 */
[----:B-1----:R-:W-:Y:S02]  /*1d460*/  FFMA.FTZ R16, R7, -UR21, R16 ;  /* 0x8000001507107c23 */ /* 0x002fe40008010010 */
[----:B------:R-:W-:Y:S02]  /*1d470*/  IMAD.MOV.U32 R7, RZ, RZ, R5 ;  /* 0x000000ffff077224 */ /* 0x000fe400078e0005 */
[----:B------:R-:W-:Y:S04]  /*1d480*/  IMAD.IADD R5, R241, 0x1, -R11 ;  /* 0x00000001f1057824 */ /* 0x000fe800078e0a0b */
[----:B------:R-:W1:Y:S01]  /*1d490*/  I2F R7, R7 ;  /* 0x0000000700077306 */ /* 0x000e620000201400 */
[----:B------:R-:W-:Y:S09]  /*1d4a0*/  IABS R5, R5 ;  /* 0x0000000500057213 */ /* 0x000ff20000000000 */
[----:B------:R-:W3:Y:S01]  /*1d4b0*/  I2F R5, R5 ;  /* 0x0000000500057306 */ /* 0x000ee20000201400 */
[----:B-1----:R-:W-:Y:S02]  /*1d4c0*/  FFMA.FTZ R135, R7, -UR21, R135 ;  /* 0x8000001507877c23 */ /* 0x002fe40008010087 */
[----:B------:R-:W-:Y:S02]  /*1d4d0*/  IMAD.IADD R7, R248, 0x1, -R4 ;  /* 0x00000001f8077824 */ /* 0x000fe400078e0a04 */
[----:B---3--:R-:W-:Y:S02]  /*1d4e0*/  FFMA.FTZ R136, R5, -UR21, R136 ;  /* 0x8000001505887c23 */ /* 0x008fe40008010088 */
[----:B------:R-:W-:Y:S05]  /*1d4f0*/  IMAD.IADD R5, R247, 0x1, -R10 ;  /* 0x00000001f7057824 */ /* 0x000fea00078e0a0a */
[----:B------:R-:W-:Y:S06]  /*1d500*/  IABS R5, R5 ;  /* 0x0000000500057213 */ /* 0x000fec0000000000 */
[----:B------:R-:W1:Y:S02]  /*1d510*/  I2F R5, R5 ;  /* 0x0000000500057306 */ /* 0x000e640000201400 */
[----:B-1----:R-:W-:Y:S01]  /*1d520*/  FFMA.FTZ R15, R5, -UR21, R15 ;  /* 0x80000015050f7c23 */ /* 0x002fe2000801000f */
[----:B------:R-:W-:Y:S04]  /*1d530*/  IADD3 R5, R242, -R10, RZ ;  /* 0x8000000af2057210 */ /* 0x000fe80007ffe0ff */
[----:B------:R-:W-:Y:S04]  /*1d540*/  IABS R5, R5 ;  /* 0x0000000500057213 */ /* 0x000fe80000000000 */
[----:B------:R1:W3:Y:S02]  /*1d550*/  I2F R4, R5 ;  /* 0x0000000500047306 */ /* 0x0002e40000201400 */
[----:B-1----:R-:W-:Y:S01]  /*1d560*/  IABS R5, R7 ;  /* 0x0000000700057213 */ /* 0x002fe20000000000 */
[----:B---3--:R-:W-:Y:S02]  /*1d570*/  FFMA.FTZ R14, R4, -UR21, R14 ;  /* 0x80000015040e7c23 */ /* 0x008fe4000801000e */
[----:B------:R-:W-:Y:S05]  /*1d580*/  IMAD.IADD R4, R241, 0x1, -R10 ;  /* 0x00000001f1047824 */ /* 0x000fea00078e0a0a */
[----:B------:R-:W2:Y:S01]  /*1d590*/  I2F R5, R5 ;  /* 0x0000000500057306 */ /* 0x000ea20000201400 */
[----:B------:R-:W-:Y:S09]  /*1d5a0*/  IABS R4, R4 ;  /* 0x0000000400047213 */ /* 0x000ff20000000000 */
[----:B------:R1:W3:Y:S01]  /*1d5b0*/  I2F R7, R4 ;  /* 0x0000000400077306 */ /* 0x0002e20000201400 */
[----:B--2---:R-:W-:Y:S01]  /*1d5c0*/  FFMA.FTZ R28, R5, -UR21, R60 ;  /* 0x80000015051c7c23 */ /* 0x004fe2000801003c */
[----:B------:R-:W-:Y:S01]  /*1d5d0*/  FSEL R60, R23, -INF , !P0 ;  /* 0xff800000173c7808 */ /* 0x000fe20004000000 */
[----:B------:R-:W-:Y:S01]  /*1d5e0*/  IMAD.IADD R5, R248, 0x1, -R3 ;  /* 0x00000001f8057824 */ /* 0x000fe200078e0a03 */
[C---:B------:R-:W-:Y:S04]  /*1d5f0*/  ISETP.GE.AND P0, PT, R6.reuse, R245, PT ;  /* 0x000000f50600720c */ /* 0x040fe80003f06270 */
[----:B------:R-:W-:Y:S02]  /*1d600*/  ISETP.GE.OR P0, PT, R6, R251, !P0 ;  /* 0x000000fb0600720c */ /* 0x000fe40004706670 */
[----:B-1----:R-:W-:Y:S01]  /*1d610*/  IABS R4, R5 ;  /* 0x0000000500047213 */ /* 0x002fe20000000000 */
[----:B---3--:R-:W-:Y:S01]  /*1d620*/  FFMA.FTZ R27, R7, -UR21, R40 ;  /* 0x80000015071b7c23 */ /* 0x008fe20008010028 */
[----:B------:R-:W-:Y:S02]  /*1d630*/  FSEL R59, R20, -INF , !P0 ;  /* 0xff800000143b7808 */ /* 0x000fe40004000000 */
[----:B------:R-:W-:Y:S02]  /*1d640*/  IADD3 R7, R0, 0x28, RZ ;  /* 0x0000002800077810 */ /* 0x000fe40007ffe0ff */
        /* <DEDUP_REMOVED lines=17> */
[C---:B------:R-:W-:Y:S04]  /*1d760*/  ISETP.GE.AND P0, PT, R10.reuse, R246, PT ;  /* 0x000000f60a00720c */ /* 0x040fe80003f06270 */
[C---:B------:R-:W-:Y:S04]  /*1d770*/  ISETP.GE.OR P0, PT, R10.reuse, R252, !P0 ;  /* 0x000000fc0a00720c */ /* 0x040fe80004706670 */
[----:B------:R-:W-:Y:S02]  /*1d780*/  FSEL R53, R15, -INF , !P0 ;  /* 0xff8000000f357808 */ /* 0x000fe40004000000 */
[C---:B------:R-:W-:Y:S04]  /*1d790*/  ISETP.GE.AND P0, PT, R10.reuse, R245, PT ;  /* 0x000000f50a00720c */ /* 0x040fe80003f06270 */
[----:B------:R-:W-:Y:S01]  /*1d7a0*/  ISETP.GE.OR P0, PT, R10, R251, !P0 ;  /* 0x000000fb0a00720c */ /* 0x000fe20004706670 */
[----:B-1----:R-:W-:Y:S01]  /*1d7b0*/  FFMA.FTZ R13, R4, -UR21, R13 ;  /* 0x80000015040d7c23 */ /* 0x002fe2000801000d */
[----:B------:R-:W-:Y:S02]  /*1d7c0*/  IADD3 R4, R242, -R8, RZ ;  /* 0x80000008f2047210 */ /* 0x000fe40007ffe0ff */
[----:B------:R-:W-:Y:S02]  /*1d7d0*/  FSEL R51, R14, -INF , !P0 ;  /* 0xff8000000e337808 */ /* 0x000fe40004000000 */
[----:B------:R-:W-:Y:S02]  /*1d7e0*/  IABS R4, R4 ;  /* 0x0000000400047213 */ /* 0x000fe40000000000 */
[C---:B------:R-:W-:Y:S04]  /*1d7f0*/  ISETP.GE.AND P0, PT, R8.reuse, R246, PT ;  /* 0x000000f60800720c */ /* 0x040fe80003f06270 */
[----:B------:R-:W1:Y:S01]  /*1d800*/  I2F R4, R4 ;  /* 0x0000000400047306 */ /* 0x000e620000201400 */
[C---:B------:R-:W-:Y:S04]  /*1d810*/  ISETP.GE.OR P0, PT, R8.reuse, R252, !P0 ;  /* 0x000000fc0800720c */ /* 0x040fe80004706670 */
[----:B------:R-:W-:Y:S02]  /*1d820*/  FSEL R49, R13, -INF , !P0 ;  /* 0xff8000000d317808 */ /* 0x000fe40004000000 */
[C---:B------:R-:W-:Y:S04]  /*1d830*/  ISETP.GE.AND P0, PT, R8.reuse, R245, PT ;  /* 0x000000f50800720c */ /* 0x040fe80003f06270 */
[----:B------:R-:W-:Y:S01]  /*1d840*/  ISETP.GE.OR P0, PT, R8, R251, !P0 ;  /* 0x000000fb0800720c */ /* 0x000fe20004706670 */
[----:B-1----:R-:W-:Y:S02]  /*1d850*/  FFMA.FTZ R12, R4, -UR21, R12 ;  /* 0x80000015040c7c23 */ /* 0x002fe4000801000c */
[--C-:B------:R-:W-:Y:S05]  /*1d860*/  IMAD.IADD R4, R247, 0x1, -R7.reuse ;  /* 0x00000001f7047824 */ /* 0x100fea00078e0a07 */
[----:B------:R-:W-:Y:S06]  /*1d870*/  IABS R4, R4 ;  /* 0x0000000400047213 */ /* 0x000fec0000000000 */
[----:B------:R-:W1:Y:S02]  /*1d880*/  I2F R4, R4 ;  /* 0x0000000400047306 */ /* 0x000e640000201400 */
[----:B-1----:R-:W-:Y:S01]  /*1d890*/  FFMA.FTZ R5, R4, -UR21, R48 ;  /* 0x8000001504057c23 */ /* 0x002fe20008010030 */
[----:B------:R-:W-:Y:S01]  /*1d8a0*/  FSEL R48, R12, -INF , !P0 ;  /* 0xff8000000c307808 */ /* 0x000fe20004000000 */
[----:B------:R-:W-:Y:S01]  /*1d8b0*/  IMAD.IADD R4, R242, 0x1, -R7 ;  /* 0x00000001f2047824 */ /* 0x000fe200078e0a07 */
[C---:B------:R-:W-:Y:S04]  /*1d8c0*/  ISETP.GE.AND P0, PT, R7.reuse, R246, PT ;  /* 0x000000f60700720c */ /* 0x040fe80003f06270 */
[----:B------:R-:W-:Y:S02]  /*1d8d0*/  IABS R4, R4 ;  /* 0x0000000400047213 */ /* 0x000fe40000000000 */
[----:B------:R-:W-:Y:S04]  /*1d8e0*/  ISETP.GE.OR P0, PT, R7, R252, !P0 ;  /* 0x000000fc0700720c */ /* 0x000fe80004706670 */
[----:B------:R-:W1:Y:S01]  /*1d8f0*/  I2F R4, R4 ;  /* 0x0000000400047306 */ /* 0x000e620000201400 */
[----:B------:R-:W-:Y:S02]  /*1d900*/  FSEL R45, R5, -INF , !P0 ;  /* 0xff800000052d7808 */ /* 0x000fe40004000000 */
[C---:B------:R-:W-:Y:S02]  /*1d910*/  ISETP.GE.AND P0, PT, R7.reuse, R245, PT ;  /* 0x000000f50700720c */ /* 0x040fe40003f06270 */
[----:B------:R-:W-:Y:S02]  /*1d920*/  IADD3 R5, R0, 0x29, RZ ;  /* 0x0000002900057810 */ /* 0x000fe40007ffe0ff */
[----:B------:R-:W-:Y:S01]  /*1d930*/  ISETP.GE.OR P0, PT, R7, R251, !P0 ;  /* 0x000000fb0700720c */ /* 0x000fe20004706670 */
[----:B-1----:R-:W-:Y:S05]  /*1d940*/  FFMA.FTZ R4, R4, -UR21, R38 ;  /* 0x8000001504047c23 */ /* 0x002fea0008010026 */
[----:B------:R-:W-:Y:S02]  /*1d950*/  FSEL R46, R4, -INF , !P0 ;  /* 0xff800000042e7808 */ /* 0x000fe40004000000 */
[C---:B------:R-:W-:Y:S02]  /*1d960*/  ISETP.GE.AND P0, PT, R3.reuse, R244, PT ;  /* 0x000000f40300720c */ /* 0x040fe40003f06270 */
[----:B------:R-:W-:Y:S02]  /*1d970*/  IADD3 R4, R0, 0x30, RZ ;  /* 0x0000003000047810 */ /* 0x000fe40007ffe0ff */
[----:B------:R-:W-:Y:S02]  /*1d980*/  ISETP.GE.OR P3, PT, R3, R250, !P0 ;  /* 0x000000fa0300720c */ /* 0x000fe40004766670 */
[----:B------:R-:W-:Y:S02]  /*1d990*/  IADD3 R3, R241, -R8, RZ ;  /* 0x80000008f1037210 */ /* 0x000fe40007ffe0ff */
[C---:B------:R-:W-:Y:S02]  /*1d9a0*/  ISETP.GE.AND P0, PT, R5.reuse, R246, PT ;  /* 0x000000f60500720c */ /* 0x040fe40003f06270 */
[----:B------:R-:W-:Y:S02]  /*1d9b0*/  IABS R3, R3 ;  /* 0x0000000300037213 */ /* 0x000fe40000000000 */
[----:B------:R-:W-:Y:S04]  /*1d9c0*/  ISETP.GE.OR P0, PT, R5, R252, !P0 ;  /* 0x000000fc0500720c */ /* 0x000fe80004706670 */
[----:B------:R-:W1:Y:S01]  /*1d9d0*/  I2F R3, R3 ;  /* 0x0000000300037306 */ /* 0x000e620000201400 */
[----:B------:R-:W-:Y:S04]  /*1d9e0*/  @P3 LOP3.LUT R239, R239, 0x2000, RZ, 0xfc, !PT ;  /* 0x00002000efef3812 */ /* 0x000fe800078efcff */
[----:B------:R-:W-:Y:S04]  /*1d9f0*/  LOP3.LUT R239, R239, 0xfffffbff, RZ, 0xc0, !PT ;  /* 0xfffffbffefef7812 */ /* 0x000fe800078ec0ff */
[----:B------:R-:W-:Y:S04]  /*1da00*/  @P6 LOP3.LUT R239, R239, 0x400, RZ, 0xfc, !PT ;  /* 0x00000400efef6812 */ /* 0x000fe800078efcff */
[----:B------:R-:W-:Y:S01]  /*1da10*/  LOP3.LUT R239, R239, 0xffffbfff, RZ, 0xc0, !PT ;  /* 0xffffbfffefef7812 */ /* 0x000fe200078ec0ff */
[----:B-1----:R-:W-:Y:S02]  /*1da20*/  FFMA.FTZ R19, R3, -UR21, R230 ;  /* 0x8000001503137c23 */ /* 0x002fe400080100e6 */
[----:B------:R-:W-:Y:S02]  /*1da30*/  IMAD.IADD R3, R248, 0x1, -R2 ;  /* 0x00000001f8037824 */ /* 0x000fe400078e0a02 */
[----:B------:R-:W-:Y:S01]  /*1da40*/  IMAD.MOV.U32 R230, RZ, RZ, R231 ;  /* 0x000000ffffe67224 */ /* 0x000fe200078e00e7 */
[----:B------:R-:W-:Y:S02]  /*1da50*/  MOV R231, R43 ;  /* 0x0000002b00e77202 */ /* 0x000fe40000000f00 */
        /* <DEDUP_REMOVED lines=9> */
[----:B-1----:R-:W-:Y:S05]  /*1daf0*/  FFMA.FTZ R3, R3, -UR21, R41 ;  /* 0x8000001503037c23 */ /* 0x002fea0008010029 */
[----:B------:R-:W-:Y:S01]  /*1db00*/  FSEL R43, R3, -INF , !P0 ;  /* 0xff800000032b7808 */ /* 0x000fe20004000000 */
[----:B------:R-:W-:Y:S01]  /*1db10*/  IMAD.IADD R3, R242, 0x1, -R5 ;  /* 0x00000001f2037824 */ /* 0x000fe200078e0a05 */
[C---:B------:R-:W-:Y:S04]  /*1db20*/  ISETP.GE.AND P0, PT, R5.reuse, R245, PT ;  /* 0x000000f50500720c */ /* 0x040fe80003f06270 */
[----:B------:R-:W-:Y:S02]  /*1db30*/  IABS R3, R3 ;  /* 0x0000000300037213 */ /* 0x000fe40000000000 */
[----:B------:R-:W-:Y:S04]  /*1db40*/  ISETP.GE.OR P0, PT, R5, R251, !P0 ;  /* 0x000000fb0500720c */ /* 0x000fe80004706670 */
[----:B------:R-:W1:Y:S02]  /*1db50*/  I2F R3, R3 ;  /* 0x0000000300037306 */ /* 0x000e640000201400 */
[----:B-1----:R-:W-:Y:S05]  /*1db60*/  FFMA.FTZ R3, R3, -UR21, R39 ;  /* 0x8000001503037c23 */ /* 0x002fea0008010027 */
[----:B------:R-:W-:Y:S02]  /*1db70*/  FSEL R41, R3, -INF , !P0 ;  /* 0xff80000003297808 */ /* 0x000fe40004000000 */
[----:B------:R-:W-:Y:S02]  /*1db80*/  ISETP.GE.AND P0, PT, R2, R244, PT ;  /* 0x000000f40200720c */ /* 0x000fe40003f06270 */
        /* <DEDUP_REMOVED lines=8> */
[C---:B------:R-:W-:Y:S02]  /*1dc10*/  LOP3.LUT P4, RZ, R239.reuse, 0x80, RZ, 0xc0, !PT ;  /* 0x00000080efff7812 */ /* 0x040fe4000788c0ff */
[C---:B------:R-:W-:Y:S02]  /*1dc20*/  LOP3.LUT P3, RZ, R239.reuse, 0x40, RZ, 0xc0, !PT ;  /* 0x00000040efff7812 */ /* 0x040fe4000786c0ff */
[----:B------:R-:W-:Y:S02]  /*1dc30*/  LOP3.LUT R239, R239, 0xfffffff7, RZ, 0xc0, !PT ;  /* 0xfffffff7efef7812 */ /* 0x000fe400078ec0ff */
[----:B------:R-:W-:Y:S02]  /*1dc40*/  FSEL R12, R210, -INF , !P4 ;  /* 0xff800000d20c7808 */ /* 0x000fe40006000000 */
[----:B------:R-:W-:Y:S01]  /*1dc50*/  FSEL R15, R209, -INF , !P3 ;  /* 0xff800000d10f7808 */ /* 0x000fe20005800000 */
        /* <DEDUP_REMOVED lines=15> */
[----:B------:R-:W-:Y:S02]  /*1dd50*/  FSEL R38, R2, -INF , !P0 ;  /* 0xff80000002267808 */ /* 0x000fe40004000000 */
[----:B------:R-:W-:Y:S02]  /*1dd60*/  IADD3 R2, R242, -R4, RZ ;  /* 0x80000004f2027210 */ /* 0x000fe40007ffe0ff */
[C---:B------:R-:W-:Y:S02]  /*1dd70*/  ISETP.GE.AND P0, PT, R4.reuse, R245, PT ;  /* 0x000000f50400720c */ /* 0x040fe40003f06270 */
[----:B------:R-:W-:Y:S02]  /*1dd80*/  IABS R2, R2 ;  /* 0x0000000200027213 */ /* 0x000fe40000000000 */
[----:B------:R-:W-:Y:S04]  /*1dd90*/  ISETP.GE.OR P0, PT, R4, R251, !P0 ;  /* 0x000000fb0400720c */ /* 0x000fe80004706670 */
[----:B------:R-:W1:Y:S02]  /*1dda0*/  I2F R2, R2 ;  /* 0x0000000200027306 */ /* 0x000e640000201400 */
[----:B-1----:R-:W-:Y:S05]  /*1ddb0*/  FFMA.FTZ R2, R2, -UR21, R216 ;  /* 0x8000001502027c23 */ /* 0x002fea00080100d8 */
[----:B------:R-:W-:Y:S01]  /*1ddc0*/  FSEL R37, R2, -INF , !P0 ;  /* 0xff80000002257808 */ /* 0x000fe20004000000 */
[----:B------:R-:W-:Y:S01]  /*1ddd0*/  IMAD.IADD R2, R241, 0x1, -R5 ;  /* 0x00000001f1027824 */ /* 0x000fe200078e0a05 */
[C---:B------:R-:W-:Y:S04]  /*1dde0*/  ISETP.GE.AND P0, PT, R6.reuse, R244, PT ;  /* 0x000000f40600720c */ /* 0x040fe80003f06270 */
[----:B------:R-:W-:Y:S02]  /*1ddf0*/  IABS R2, R2 ;  /* 0x0000000200027213 */ /* 0x000fe40000000000 */
[----:B------:R-:W-:Y:S04]  /*1de00*/  ISETP.GE.OR P0, PT, R6, R250, !P0 ;  /* 0x000000fa0600720c */ /* 0x000fe80004706670 */
[----:B------:R-:W1:Y:S09]  /*1de10*/  I2F R2, R2 ;  /* 0x0000000200027306 */ /* 0x000e720000201400 */
[----:B------:R-:W-:Y:S02]  /*1de20*/  @P0 LOP3.LUT R239, R239, 0x8, RZ, 0xfc, !PT ;  /* 0x00000008efef0812 */ /* 0x000fe400078efcff */
[----:B------:R-:W-:Y:S02]  /*1de30*/  ISETP.GE.AND P0, PT, R3, R246, PT ;  /* 0x000000f60300720c */ /* 0x000fe40003f06270 */
[----:B------:R-:W-:Y:S02]  /*1de40*/  LOP3.LUT P3, RZ, R239, 0x2000, RZ, 0xc0, !PT ;  /* 0x00002000efff7812 */ /* 0x000fe4000786c0ff */
[----:B------:R-:W-:Y:S02]  /*1de50*/  ISETP.GE.OR P0, PT, R3, R252, !P0 ;  /* 0x000000fc0300720c */ /* 0x000fe40004706670 */
[----:B------:R-:W-:Y:S02]  /*1de60*/  LOP3.LUT P4, RZ, R239, 0x4000, RZ, 0xc0, !PT ;  /* 0x00004000efff7812 */ /* 0x000fe4000788c0ff */
[----:B------:R-:W-:Y:S02]  /*1de70*/  FSEL R16, R208, -INF , !P3 ;  /* 0xff800000d0107808 */ /* 0x000fe40005800000 */
[----:B------:R-:W-:Y:S02]  /*1de80*/  FSEL R21, R143, -INF , !P4 ;  /* 0xff8000008f157808 */ /* 0x000fe40006000000 */
[C---:B------:R-:W-:Y:S01]  /*1de90*/  LOP3.LUT P4, RZ, R239.reuse, 0x800, RZ, 0xc0, !PT ;  /* 0x00000800efff7812 */ /* 0x040fe2000788c0ff */
[----:B-1----:R-:W-:Y:S01]  /*1dea0*/  FFMA.FTZ R14, R2, -UR21, R232 ;  /* 0x80000015020e7c23 */ /* 0x002fe200080100e8 */
[----:B------:R-:W-:Y:S01]  /*1deb0*/  LOP3.LUT P3, RZ, R239, 0x1000, RZ, 0xc0, !PT ;  /* 0x00001000efff7812 */ /* 0x000fe2000786c0ff */
[----:B------:R-:W-:Y:S01]  /*1dec0*/  IMAD.IADD R2, R248, 0x1, -R9 ;  /* 0x00000001f8027824 */ /* 0x000fe200078e0a09 */
[----:B------:R-:W-:Y:S02]  /*1ded0*/  FSEL R18, R135, -INF , !P4 ;  /* 0xff80000087127808 */ /* 0x000fe40006000000 */
[----:B------:R-:W-:Y:S02]  /*1dee0*/  FSEL R14, R14, -INF , !P2 ;  /* 0xff8000000e0e7808 */ /* 0x000fe40005000000 */
[----:B------:R-:W-:Y:S02]  /*1def0*/  IABS R2, R2 ;  /* 0x0000000200027213 */ /* 0x000fe40000000000 */
[C---:B------:R-:W-:Y:S02]  /*1df00*/  ISETP.GE.AND P2, PT, R7.reuse, R243, PT ;  /* 0x000000f30700720c */ /* 0x040fe40003f46270 */
[----:B------:R-:W-:Y:S02]  /*1df10*/  FSEL R28, R28, -INF , !P3 ;  /* 0xff8000001c1c7808 */ /* 0x000fe40005800000 */
[----:B------:R-:W1:Y:S01]  /*1df20*/  I2F R2, R2 ;  /* 0x0000000200027306 */ /* 0x000e620000201400 */
[----:B------:R-:W-:Y:S02]  /*1df30*/  ISETP.GE.OR P2, PT, R7, R249, !P2 ;  /* 0x000000f90700720c */ /* 0x000fe40005746670 */
[----:B------:R-:W-:Y:S01]  /*1df40*/  LOP3.LUT P4, RZ, R239, 0x200, RZ, 0xc0, !PT ;  /* 0x00000200efff7812 */ /* 0x000fe2000788c0ff */
        /* <DEDUP_REMOVED lines=20> */
[----:B------:R-:W1:Y:S01]  /*1e090*/  I2F R2, R2 ;  /* 0x0000000200027306 */ /* 0x000e620000201400 */
[----:B------:R-:W-:Y:S02]  /*1e0a0*/  FSEL R25, R137, -INF , !P6 ;  /* 0xff80000089197808 */ /* 0x000fe40007000000 */
        /* <DEDUP_REMOVED lines=8> */
[----:B-1----:R-:W-:Y:S01]  /*1e130*/  FFMA.FTZ R42, R2, -UR21, R236 ;  /* 0x80000015022a7c23 */ /* 0x002fe200080100ec */
[C---:B------:R-:W-:Y:S02]  /*1e140*/  IADD3 R2, R0.reuse, 0x38, RZ ;  /* 0x0000003800027810 */ /* 0x040fe40007ffe0ff */
[----:B------:R-:W-:Y:S02]  /*1e150*/  IADD3 R0, R0, 0x39, RZ ;  /* 0x0000003900007810 */ /* 0x000fe40007ffe0ff */
[C---:B------:R-:W-:Y:S01]  /*1e160*/  ISETP.GE.AND P0, PT, R2.reuse, R246, PT ;  /* 0x000000f60200720c */ /* 0x040fe20003f06270 */
[C-C-:B------:R-:W-:Y:S03]  /*1e170*/  IMAD.IADD R6, R247.reuse, 0x1, -R2.reuse ;  /* 0x00000001f7067824 */ /* 0x140fe600078e0a02 */
[----:B------:R-:W-:Y:S02]  /*1e180*/  ISETP.GE.OR P0, PT, R2, R252, !P0 ;  /* 0x000000fc0200720c */ /* 0x000fe40004706670 */
[----:B------:R-:W-:Y:S06]  /*1e190*/  IABS R6, R6 ;  /* 0x0000000600067213 */ /* 0x000fec0000000000 */
[----:B------:R-:W1:Y:S02]  /*1e1a0*/  I2F R6, R6 ;  /* 0x0000000600067306 */ /* 0x000e640000201400 */
        /* <DEDUP_REMOVED lines=24> */
[----:B------:R-:W-:Y:S04]  /*1e330*/  LOP3.LUT P0, RZ, R239, 0x8, RZ, 0xc0, !PT ;  /* 0x00000008efff7812 */ /* 0x000fe8000780c0ff */
        /* <DEDUP_REMOVED lines=9> */
[C---:B------:R-:W-:Y:S02]  /*1e3d0*/  ISETP.GE.AND P0, PT, R11.reuse, R243, PT ;  /* 0x000000f30b00720c */ /* 0x040fe40003f06270 */
[----:B------:R-:W-:Y:S02]  /*1e3e0*/  FSEL R27, R134, -INF , !P6 ;  /* 0xff800000861b7808 */ /* 0x000fe40007000000 */
[----:B------:R-:W-:Y:S01]  /*1e3f0*/  ISETP.GE.OR P0, PT, R11, R249, !P0 ;  /* 0x000000f90b00720c */ /* 0x000fe20004706670 */
[----:B-1----:R-:W-:Y:S01]  /*1e400*/  FFMA.FTZ R11, R6, -UR21, R238 ;  /* 0x80000015060b7c23 */ /* 0x002fe200080100ee */
[----:B------:R-:W-:Y:S02]  /*1e410*/  MOV R238, R240 ;  /* 0x000000f000ee7202 */ /* 0x000fe40000000f00 */
[----:B------:R-:W2:Y:S01]  /*1e420*/  LDL.LU R240, [R1+0x3c] ;  /* 0x00003c0001f07983 */ /* 0x000ea20000300800 */
[----:B------:R-:W-:Y:S02]  /*1e430*/  ISETP.GE.AND P6, PT, R8, R244, PT ;  /* 0x000000f40800720c */ /* 0x000fe40003fc6270 */
[----:B------:R-:W-:Y:S02]  /*1e440*/  FSEL R211, R42, -INF , !P0 ;  /* 0xff8000002ad37808 */ /* 0x000fe40004000000 */
[----:B------:R-:W-:Y:S02]  /*1e450*/  ISETP.GE.OR P6, PT, R8, R250, !P6 ;  /* 0x000000fa0800720c */ /* 0x000fe400077c6670 */
[----:B------:R-:W-:Y:S02]  /*1e460*/  IADD3 R8, R248, -R8, RZ ;  /* 0x80000008f8087210 */ /* 0x000fe40007ffe0ff */
[----:B------:R-:W-:Y:S02]  /*1e470*/  FSEL R19, R19, -INF , !P6 ;  /* 0xff80000013137808 */ /* 0x000fe40007000000 */
[C---:B------:R-:W-:Y:S02]  /*1e480*/  ISETP.GE.AND P6, PT, R10.reuse, R243, PT ;  /* 0x000000f30a00720c */ /* 0x040fe40003fc6270 */
[----:B------:R-:W-:Y:S02]  /*1e490*/  IABS R9, R8 ;  /* 0x0000000800097213 */ /* 0x000fe40000000000 */
[----:B------:R-:W-:Y:S01]  /*1e4a0*/  ISETP.GE.OR P6, PT, R10, R249, !P6 ;  /* 0x000000f90a00720c */ /* 0x000fe200077c6670 */
[----:B------:R-:W-:Y:S01]  /*1e4b0*/  IMAD.IADD R10, R248, 0x1, -R10 ;  /* 0x00000001f80a7824 */ /* 0x000fe200078e0a0a */
[----:B------:R-:W-:Y:S02]  /*1e4c0*/  FMNMX.FTZ R8, R62, R132, !PT ;  /* 0x000000843e087209 */ /* 0x000fe40007810000 */
[----:B------:R-:W1:Y:S01]  /*1e4d0*/  I2F R9, R9 ;  /* 0x0000000900097306 */ /* 0x000e620000201400 */
[----:B------:R-:W-:Y:S02]  /*1e4e0*/  ISETP.GE.AND P0, PT, R3, R244, PT ;  /* 0x000000f40300720c */ /* 0x000fe40003f06270 */
[----:B------:R-:W-:Y:S01]  /*1e4f0*/  IABS R6, R10 ;  /* 0x0000000a00067213 */ /* 0x000fe20000000000 */
[----:B------:R-:W-:Y:S01]  /*1e500*/  IMAD.IADD R10, R241, 0x1, -R0 ;  /* 0x00000001f10a7824 */ /* 0x000fe200078e0a00 */
[----:B------:R-:W-:Y:S02]  /*1e510*/  FMNMX.FTZ R8, R58, R8, !PT ;  /* 0x000000083a087209 */ /* 0x000fe40007810000 */
[----:B------:R-:W-:Y:S02]  /*1e520*/  ISETP.GE.OR P0, PT, R3, R250, !P0 ;  /* 0x000000fa0300720c */ /* 0x000fe40004706670 */
[----:B------:R-:W-:Y:S01]  /*1e530*/  FMNMX.FTZ R8, R64, R8, !PT ;  /* 0x0000000840087209 */ /* 0x000fe20007810000 */
[----:B------:R-:W3:Y:S01]  /*1e540*/  I2F R6, R6 ;  /* 0x0000000600067306 */ /* 0x000ee20000201400 */
[----:B------:R-:W-:Y:S02]  /*1e550*/  FSEL R11, R11, -INF , !P0 ;  /* 0xff8000000b0b7808 */ /* 0x000fe40004000000 */
[----:B------:R-:W-:Y:S02]  /*1e560*/  FMNMX.FTZ R8, R47, R8, !PT ;  /* 0x000000082f087209 */ /* 0x000fe40007810000 */
[C---:B------:R-:W-:Y:S04]  /*1e570*/  ISETP.GE.AND P0, PT, R2.reuse, R244, PT ;  /* 0x000000f40200720c */ /* 0x040fe80003f06270 */
[----:B------:R-:W-:Y:S01]  /*1e580*/  ISETP.GE.OR P0, PT, R2, R250, !P0 ;  /* 0x000000fa0200720c */ /* 0x000fe20004706670 */
[----:B-1----:R-:W-:Y:S01]  /*1e590*/  FFMA.FTZ R32, R9, -UR21, R32 ;  /* 0x8000001509207c23 */ /* 0x002fe20008010020 */
[----:B------:R-:W-:Y:S04]  /*1e5a0*/  FMNMX.FTZ R9, R65, R8, !PT ;  /* 0x0000000841097209 */ /* 0x000fe80007810000 */
[----:B------:R-:W-:Y:S02]  /*1e5b0*/  FMNMX.FTZ R9, R60, R9, !PT ;  /* 0x000000093c097209 */ /* 0x000fe40007810000 */
[----:B------:R-:W-:Y:S02]  /*1e5c0*/  FSEL R44, R32, -INF , !P5 ;  /* 0xff800000202c7808 */ /* 0x000fe40006800000 */
[----:B------:R-:W-:Y:S01]  /*1e5d0*/  ISETP.GE.AND P5, PT, R3, R243, PT ;  /* 0x000000f30300720c */ /* 0x000fe20003fa6270 */
[----:B---3--:R-:W-:Y:S02]  /*1e5e0*/  FFMA.FTZ R34, R6, -UR21, R34 ;  /* 0x8000001506227c23 */ /* 0x008fe40008010022 */
[----:B------:R-:W-:Y:S01]  /*1e5f0*/  IMAD.IADD R6, R241, 0x1, -R2 ;  /* 0x00000001f1067824 */ /* 0x000fe200078e0a02 */
[----:B------:R-:W-:Y:S04]  /*1e600*/  ISETP.GE.OR P5, PT, R3, R249, !P5 ;  /* 0x000000f90300720c */ /* 0x000fe80006fa6670 */
[----:B------:R-:W-:Y:S06]  /*1e610*/  IABS R6, R6 ;  /* 0x0000000600067213 */ /* 0x000fec0000000000 */
[----:B------:R-:W1:Y:S02]  /*1e620*/  I2F R6, R6 ;  /* 0x0000000600067306 */ /* 0x000e640000201400 */
[----:B-1----:R-:W-:Y:S01]  /*1e630*/  FFMA.FTZ R33, R6, -UR21, R33 ;  /* 0x8000001506217c23 */ /* 0x002fe20008010021 */
[----:B------:R-:W-:Y:S04]  /*1e640*/  FMNMX.FTZ R6, R66, R133, !PT ;  /* 0x0000008542067209 */ /* 0x000fe80007810000 */
[----:B------:R-:W-:Y:S04]  /*1e650*/  FMNMX.FTZ R6, R63, R6, !PT ;  /* 0x000000063f067209 */ /* 0x000fe80007810000 */
[----:B------:R-:W-:Y:S04]  /*1e660*/  FMNMX.FTZ R6, R50, R6, !PT ;  /* 0x0000000632067209 */ /* 0x000fe80007810000 */
[----:B------:R-:W-:Y:S04]  /*1e670*/  FMNMX.FTZ R6, R52, R6, !PT ;  /* 0x0000000634067209 */ /* 0x000fe80007810000 */
[----:B------:R-:W-:Y:S02]  /*1e680*/  FMNMX.FTZ R8, R61, R6, !PT ;  /* 0x000000063d087209 */ /* 0x000fe40007810000 */
[----:B------:R-:W-:Y:S01]  /*1e690*/  IABS R6, R10 ;  /* 0x0000000a00067213 */ /* 0x000fe20000000000 */
[----:B------:R-:W-:Y:S01]  /*1e6a0*/  IMAD.IADD R10, R248, 0x1, -R7 ;  /* 0x00000001f80a7824 */ /* 0x000fe200078e0a07 */
[----:B------:R-:W-:Y:S02]  /*1e6b0*/  FMNMX.FTZ R7, R57, R9, !PT ;  /* 0x0000000939077209 */ /* 0x000fe40007810000 */
[----:B------:R-:W1:Y:S01]  /*1e6c0*/  I2F R9, R6 ;  /* 0x0000000600097306 */ /* 0x000e620000201400 */
[----:B------:R-:W-:Y:S02]  /*1e6d0*/  FMNMX.FTZ R8, R59, R8, !PT ;  /* 0x000000083b087209 */ /* 0x000fe40007810000 */
[----:B------:R-:W-:Y:S02]  /*1e6e0*/  FMNMX.FTZ R7, R55, R7, !PT ;  /* 0x0000000737077209 */ /* 0x000fe40007810000 */
[----:B------:R-:W-:Y:S02]  /*1e6f0*/  FMNMX.FTZ R8, R56, R8, !PT ;  /* 0x0000000838087209 */ /* 0x000fe40007810000 */
[----:B------:R-:W-:Y:S02]  /*1e700*/  FMNMX.FTZ R7, R53, R7, !PT ;  /* 0x0000000735077209 */ /* 0x000fe40007810000 */
[----:B------:R-:W-:Y:S02]  /*1e710*/  IABS R10, R10 ;  /* 0x0000000a000a7213 */ /* 0x000fe40000000000 */
[----:B------:R-:W-:Y:S01]  /*1e720*/  FMNMX.FTZ R137, R49, R7, !PT ;  /* 0x0000000731897209 */ /* 0x000fe20007810000 */
[----:B------:R-:W-:Y:S03]  /*1e730*/  IMAD.IADD R7, R248, 0x1, -R5 ;  /* 0x00000001f8077824 */ /* 0x000fe600078e0a05 */
[----:B------:R-:W-:Y:S04]  /*1e740*/  FMNMX.FTZ R137, R45, R137, !PT ;  /* 0x000000892d897209 */ /* 0x000fe80007810000 */
[----:B------:R-:W-:Y:S04]  /*1e750*/  FMNMX.FTZ R137, R43, R137, !PT ;  /* 0x000000892b897209 */ /* 0x000fe80007810000 */
[----:B------:R-:W-:Y:S01]  /*1e760*/  FMNMX.FTZ R137, R38, R137, !PT ;  /* 0x0000008926897209 */ /* 0x000fe20007810000 */
[----:B-1----:R-:W-:Y:S01]  /*1e770*/  FFMA.FTZ R9, R9, -UR21, R238 ;  /* 0x8000001509097c23 */ /* 0x002fe200080100ee */
[----:B------:R-:W-:Y:S02]  /*1e780*/  FMNMX.FTZ R6, R54, R8, !PT ;  /* 0x0000000836067209 */ /* 0x000fe40007810000 */
[----:B------:R-:W-:Y:S02]  /*1e790*/  FMNMX.FTZ R137, R36, R137, !PT ;  /* 0x0000008924897209 */ /* 0x000fe40007810000 */
[----:B------:R-:W-:Y:S02]  /*1e7a0*/  FMNMX.FTZ R6, R51, R6, !PT ;  /* 0x0000000633067209 */ /* 0x000fe40007810000 */
[----:B------:R-:W-:Y:S02]  /*1e7b0*/  FMNMX.FTZ R137, R30, R137, !PT ;  /* 0x000000891e897209 */ /* 0x000fe40007810000 */
[----:B------:R-:W-:Y:S02]  /*1e7c0*/  FMNMX.FTZ R6, R48, R6, !PT ;  /* 0x0000000630067209 */ /* 0x000fe40007810000 */
[----:B------:R-:W-:Y:S02]  /*1e7d0*/  FMNMX.FTZ R137, R26, R137, !PT ;  /* 0x000000891a897209 */ /* 0x000fe40007810000 */
[----:B------:R-:W-:Y:S02]  /*1e7e0*/  FMNMX.FTZ R6, R46, R6, !PT ;  /* 0x000000062e067209 */ /* 0x000fe40007810000 */
[----:B------:R-:W-:Y:S02]  /*1e7f0*/  MOV R8, R10 ;  /* 0x0000000a00087202 */ /* 0x000fe40000000f00 */
[----:B------:R-:W-:Y:S02]  /*1e800*/  FMNMX.FTZ R6, R41, R6, !PT ;  /* 0x0000000629067209 */ /* 0x000fe40007810000 */
[----:B------:R-:W-:Y:S02]  /*1e810*/  IABS R10, R7 ;  /* 0x00000007000a7213 */ /* 0x000fe40000000000 */
[----:B------:R-:W-:Y:S01]  /*1e820*/  FMNMX.FTZ R5, R37, R6, !PT ;  /* 0x0000000625057209 */ /* 0x000fe20007810000 */
[----:B------:R-:W-:Y:S01]  /*1e830*/  I2F R8, R8 ;  /* 0x0000000800087306 */ /* 0x000fe20000201400 */
[----:B------:R-:W1:Y:S02]  /*1e840*/  SHFL.BFLY PT, R6, R137, 0x2, 0x1f ;  /* 0x0c401f0089067f89 */ /* 0x000e6400000e0000 */
[----:B------:R-:W-:Y:S04]  /*1e850*/  FMNMX.FTZ R5, R35, R5, !PT ;  /* 0x0000000523057209 */ /* 0x000fe80007810000 */
[----:B------:R-:W-:Y:S03]  /*1e860*/  FMNMX.FTZ R5, R29, R5, !PT ;  /* 0x000000051d057209 */ /* 0x000fe60007810000 */
[----:B------:R-:W3:Y:S01]  /*1e870*/  I2F R10, R10 ;  /* 0x0000000a000a7306 */ /* 0x000ee20000201400 */
[----:B------:R-:W-:Y:S05]  /*1e880*/  FMNMX.FTZ R5, R22, R5, !PT ;  /* 0x0000000516057209 */ /* 0x000fea0007810000 */
[----:B------:R-:W4:Y:S01]  /*1e890*/  SHFL.BFLY PT, R7, R5, 0x2, 0x1f ;  /* 0x0c401f0005077f89 */ /* 0x000f2200000e0000 */
[----:B-1----:R-:W-:Y:S02]  /*1e8a0*/  FMNMX.FTZ R137, R137, R6, !PT ;  /* 0x0000000689897209 */ /* 0x002fe40007810000 */
[----:B------:R-:W-:Y:S01]  /*1e8b0*/  IADD3 R6, R248, -R4, RZ ;  /* 0x80000004f8067210 */ /* 0x000fe20007ffe0ff */
[----:B---3--:R-:W-:Y:S01]  /*1e8c0*/  FFMA.FTZ R31, R10, -UR21, R31 ;  /* 0x800000150a1f7c23 */ /* 0x008fe2000801001f */
[----:B------:R-:W-:Y:S02]  /*1e8d0*/  FSEL R10, R33, -INF , !P0 ;  /* 0xff800000210a7808 */ /* 0x000fe40004000000 */
[----:B------:R-:W-:Y:S02]  /*1e8e0*/  ISETP.GE.AND P0, PT, R0, R244, PT ;  /* 0x000000f40000720c */ /* 0x000fe40003f06270 */
[----:B------:R-:W-:Y:S02]  /*1e8f0*/  FSEL R143, R31, -INF , !P1 ;  /* 0xff8000001f8f7808 */ /* 0x000fe40004800000 */
[----:B----4-:R-:W-:Y:S02]  /*1e900*/  FMNMX.FTZ R5, R5, R7, !PT ;  /* 0x0000000705057209 */ /* 0x010fe40007810000 */
[----:B------:R-:W-:Y:S01]  /*1e910*/  IABS R7, R6 ;  /* 0x0000000600077213 */ /* 0x000fe20000000000 */
[----:B------:R-:W-:Y:S01]  /*1e920*/  IMAD.IADD R6, R248, 0x1, -R3 ;  /* 0x00000001f8067824 */ /* 0x000fe200078e0a03 */
[----:B------:R-:W-:Y:S01]  /*1e930*/  ISETP.GE.OR P0, PT, R0, R250, !P0 ;  /* 0x000000fa0000720c */ /* 0x000fe20004706670 */
[----:B------:R-:W1:Y:S01]  /*1e940*/  SHFL.BFLY PT, R136, R5, 0x1, 0x1f ;  /* 0x0c201f0005887f89 */ /* 0x000e6200000e0000 */
[----:B------:R-:W-:Y:S02]  /*1e950*/  I2F R33, R7 ;  /* 0x0000000700217306 */ /* 0x000fe40000201400 */
[----:B------:R-:W-:Y:S02]  /*1e960*/  IABS R6, R6 ;  /* 0x0000000600067213 */ /* 0x000fe40000000000 */
[----:B------:R-:W-:Y:S02]  /*1e970*/  FSEL R9, R9, -INF , !P0 ;  /* 0xff80000009097808 */ /* 0x000fe40004000000 */
[C---:B------:R-:W-:Y:S04]  /*1e980*/  ISETP.GE.AND P0, PT, R2.reuse, R243, PT ;  /* 0x000000f30200720c */ /* 0x040fe80003f06270 */
[----:B------:R-:W-:Y:S02]  /*1e990*/  ISETP.GE.OR P0, PT, R2, R249, !P0 ;  /* 0x000000f90200720c */ /* 0x000fe40004706670 */
[----:B-1----:R-:W-:Y:S04]  /*1e9a0*/  FMNMX.FTZ R136, R5, R136, !PT ;  /* 0x0000008805887209 */ /* 0x002fe80007810000 */
[----:B------:R-:W-:Y:S01]  /*1e9b0*/  FSETP.NEU.FTZ.AND P1, PT, R136, -INF , PT ;  /* 0xff8000008800780b */ /* 0x000fe20003f3d000 */
[----:B--2---:R-:W-:Y:S02]  /*1e9c0*/  FFMA.FTZ R8, R8, -UR21, R240 ;  /* 0x8000001508087c23 */ /* 0x004fe400080100f0 */
[----:B------:R-:W-:Y:S01]  /*1e9d0*/  IMAD.MOV.U32 R240, RZ, RZ, R130 ;  /* 0x000000fffff07224 */ /* 0x000fe200078e0082 */
[----:B------:R-:W-:Y:S02]  /*1e9e0*/  FSEL R130, R34, -INF , !P6 ;  /* 0xff80000022827808 */ /* 0x000fe40007000000 */
[----:B------:R-:W-:Y:S02]  /*1e9f0*/  ISETP.GE.AND P6, PT, R4, R243, PT ;  /* 0x000000f30400720c */ /* 0x000fe40003fc6270 */
[----:B------:R-:W-:Y:S02]  /*1ea00*/  FSEL R40, R8, -INF , !P2 ;  /* 0xff80000008287808 */ /* 0x000fe40005000000 */
[----:B------:R-:W-:Y:S01]  /*1ea10*/  ISETP.GE.OR P6, PT, R4, R249, !P6 ;  /* 0x000000f90400720c */ /* 0x000fe200077c6670 */
[----:B------:R1:W-:Y:S01]  /*1ea20*/  I2F R8, R6 ;  /* 0x0000000600087306 */ /* 0x0003e20000201400 */
[----:B------:R-:W-:Y:S02]  /*1ea30*/  FMNMX.FTZ R4, R67, R139, !PT ;  /* 0x0000008b43047209 */ /* 0x000fe40007810000 */
[----:B------:R-:W-:Y:S02]  /*1ea40*/  ISETP.GE.AND P2, PT, R0, R243, PT ;  /* 0x000000f30000720c */ /* 0x000fe40003f46270 */
[----:B------:R-:W-:Y:S02]  /*1ea50*/  FMNMX.FTZ R4, R12, R4, !PT ;  /* 0x000000040c047209 */ /* 0x000fe40007810000 */
[----:B------:R-:W-:Y:S02]  /*1ea60*/  ISETP.GE.OR P3, PT, R0, R249, !P2 ;  /* 0x000000f90000720c */ /* 0x000fe40005766670 */
[----:B------:R-:W-:Y:S04]  /*1ea70*/  FMNMX.FTZ R4, R15, R4, !PT ;  /* 0x000000040f047209 */ /* 0x000fe80007810000 */
[----:B------:R-:W-:Y:S01]  /*1ea80*/  FMNMX.FTZ R3, R16, R4, !PT ;  /* 0x0000000410037209 */ /* 0x000fe20007810000 */
[----:B------:R-:W-:Y:S01]  /*1ea90*/  IMAD.IADD R4, R248, 0x1, -R2 ;  /* 0x00000001f8047824 */ /* 0x000fe200078e0a02 */
[----:B------:R-:W-:Y:S02]  /*1eaa0*/  FMNMX.FTZ R2, R141, R140, !PT ;  /* 0x0000008c8d027209 */ /* 0x000fe40007810000 */
[----:B------:R-:W-:Y:S02]  /*1eab0*/  FMNMX.FTZ R3, R21, R3, !PT ;  /* 0x0000000315037209 */ /* 0x000fe40007810000 */
[----:B------:R-:W-:Y:S02]  /*1eac0*/  FMNMX.FTZ R2, R18, R2, !PT ;  /* 0x0000000212027209 */ /* 0x000fe40007810000 */
[----:B------:R-:W-:Y:S02]  /*1ead0*/  FMNMX.FTZ R3, R20, R3, !PT ;  /* 0x0000000314037209 */ /* 0x000fe40007810000 */
[----:B------:R-:W-:Y:S01]  /*1eae0*/  FMNMX.FTZ R2, R28, R2, !PT ;  /* 0x000000021c027209 */ /* 0x000fe20007810000 */
[----:B-1----:R-:W1:Y:S01]  /*1eaf0*/  SHFL.BFLY PT, R6, R137, 0x1, 0x1f ;  /* 0x0c201f0089067f89 */ /* 0x002e6200000e0000 */
[----:B------:R-:W-:Y:S02]  /*1eb00*/  FMNMX.FTZ R3, R25, R3, !PT ;  /* 0x0000000319037209 */ /* 0x000fe40007810000 */
[----:B------:R-:W-:Y:S02]  /*1eb10*/  IABS R4, R4 ;  /* 0x0000000400047213 */ /* 0x000fe40000000000 */
[----:B------:R-:W-:Y:S02]  /*1eb20*/  FMNMX.FTZ R135, R24, R3, !PT ;  /* 0x0000000318877209 */ /* 0x000fe40007810000 */
[----:B------:R-:W-:Y:S01]  /*1eb30*/  IADD3 R3, R248, -R0, RZ ;  /* 0x80000000f8037210 */ /* 0x000fe20007ffe0ff */
[----:B------:R-:W2:Y:S01]  /*1eb40*/  I2F R32, R4 ;  /* 0x0000000400207306 */ /* 0x000ea20000201400 */
[----:B------:R-:W-:Y:S02]  /*1eb50*/  FMNMX.FTZ R0, R27, R2, !PT ;  /* 0x000000021b007209 */ /* 0x000fe40007810000 */
[----:B------:R-:W-:Y:S02]  /*1eb60*/  IABS R2, R3 ;  /* 0x0000000300027213 */ /* 0x000fe40000000000 */
[----:B------:R-:W-:Y:S02]  /*1eb70*/  FMNMX.FTZ R0, R214, R0, !PT ;  /* 0x00000000d6007209 */ /* 0x000fe40007810000 */
[----:B------:R-:W-:Y:S02]  /*1eb80*/  FMNMX.FTZ R135, R23, R135, !PT ;  /* 0x0000008717877209 */ /* 0x000fe40007810000 */
[----:B------:R-:W-:Y:S01]  /*1eb90*/  FMNMX.FTZ R0, R213, R0, !PT ;  /* 0x00000000d5007209 */ /* 0x000fe20007810000 */
[----:B------:R3:W4:Y:S01]  /*1eba0*/  I2F R7, R2 ;  /* 0x0000000200077306 */ /* 0x0007220000201400 */
[----:B------:R-:W-:Y:S02]  /*1ebb0*/  FMNMX.FTZ R135, R19, R135, !PT ;  /* 0x0000008713877209 */ /* 0x000fe40007810000 */
[----:B------:R-:W-:Y:S02]  /*1ebc0*/  FMNMX.FTZ R0, R212, R0, !PT ;  /* 0x00000000d4007209 */ /* 0x000fe40007810000 */
[----:B------:R-:W-:Y:S02]  /*1ebd0*/  FMNMX.FTZ R135, R17, R135, !PT ;  /* 0x0000008711877209 */ /* 0x000fe40007810000 */
[----:B-1----:R-:W-:Y:S02]  /*1ebe0*/  FMNMX.FTZ R137, R137, R6, !PT ;  /* 0x0000000689897209 */ /* 0x002fe40007810000 */
[----:B------:R-:W-:Y:S02]  /*1ebf0*/  FMNMX.FTZ R0, R211, R0, !PT ;  /* 0x00000000d3007209 */ /* 0x000fe40007810000 */
[C---:B------:R-:W-:Y:S01]  /*1ec00*/  FSETP.NEU.FTZ.AND P2, PT, R137.reuse, -INF , PT ;  /* 0xff8000008900780b */ /* 0x040fe20003f5d000 */
[----:B------:R-:W-:Y:S01]  /*1ec10*/  FMUL.FTZ R6, R137, c[0x0][0x23c] ;  /* 0x00008f0089067a20 */ /* 0x000fe20000410000 */
[----:B------:R-:W-:Y:S01]  /*1ec20*/  FMNMX.FTZ R0, R130, R0, !PT ;  /* 0x0000000082007209 */ /* 0x000fe20007810000 */
[----:B--2---:R-:W-:Y:S01]  /*1ec30*/  FFMA.FTZ R3, R32, -UR21, R129 ;  /* 0x8000001520037c23 */ /* 0x004fe20008010081 */
[----:B------:R-:W-:Y:S01]  /*1ec40*/  FMNMX.FTZ R135, R14, R135, !PT ;  /* 0x000000870e877209 */ /* 0x000fe20007810000 */
[----:B------:R-:W-:Y:S01]  /*1ec50*/  FFMA.FTZ R4, R33, -UR21, R240 ;  /* 0x8000001521047c23 */ /* 0x000fe200080100f0 */
[----:B------:R-:W-:Y:S02]  /*1ec60*/  FSEL R6, R6, RZ, P2 ;  /* 0x000000ff06067208 */ /* 0x000fe40001000000 */
[----:B------:R-:W-:Y:S02]  /*1ec70*/  FSEL R39, R3, -INF , !P0 ;  /* 0xff80000003277808 */ /* 0x000fe40004000000 */
[----:B------:R-:W-:Y:S01]  /*1ec80*/  FMNMX.FTZ R0, R44, R0, !PT ;  /* 0x000000002c007209 */ /* 0x000fe20007810000 */
[----:B------:R-:W-:Y:S01]  /*1ec90*/  FFMA.FTZ R129, R60, c[0x0][0x23c], -R6 ;  /* 0x00008f003c817a23 */ /* 0x000fe20000010806 */
[----:B------:R-:W-:Y:S01]  /*1eca0*/  FSEL R142, R4, -INF , !P6 ;  /* 0xff800000048e7808 */ /* 0x000fe20007000000 */
[----:B---3--:R-:W-:Y:S01]  /*1ecb0*/  FFMA.FTZ R2, R8, -UR21, R131 ;  /* 0x8000001508027c23 */ /* 0x008fe20008010083 */
[----:B------:R-:W-:Y:S01]  /*1ecc0*/  FMNMX.FTZ R0, R40, R0, !PT ;  /* 0x0000000028007209 */ /* 0x000fe20007810000 */
[----:B----4-:R-:W-:Y:S01]  /*1ecd0*/  FFMA.FTZ R138, R7, -UR21, R138 ;  /* 0x80000015078a7c23 */ /* 0x010fe2000801008a */
[----:B------:R-:W-:Y:S01]  /*1ece0*/  FMNMX.FTZ R135, R13, R135, !PT ;  /* 0x000000870d877209 */ /* 0x000fe20007810000 */
[----:B------:R-:W-:Y:S01]  /*1ecf0*/  FMUL.FTZ R7, R136, c[0x0][0x23c] ;  /* 0x00008f0088077a20 */ /* 0x000fe20000410000 */
[----:B------:R-:W-:Y:S01]  /*1ed00*/  FSEL R131, R2, -INF , !P5 ;  /* 0xff80000002837808 */ /* 0x000fe20006800000 */
[--C-:B------:R-:W-:Y:S01]  /*1ed10*/  FFMA.FTZ R2, R62, c[0x0][0x23c], -R6.reuse ;  /* 0x00008f003e027a23 */ /* 0x100fe20000010806 */
[----:B------:R-:W-:Y:S01]  /*1ed20*/  FMNMX.FTZ R0, R143, R0, !PT ;  /* 0x000000008f007209 */ /* 0x000fe20007810000 */
[--C-:B------:R-:W-:Y:S01]  /*1ed30*/  FFMA.FTZ R55, R55, c[0x0][0x23c], -R6.reuse ;  /* 0x00008f0037377a23 */ /* 0x100fe20000010806 */
[----:B------:R-:W-:Y:S01]  /*1ed40*/  FSEL R7, R7, RZ, P1 ;  /* 0x000000ff07077208 */ /* 0x000fe20000800000 */
[----:B------:R1:W-:Y:S01]  /*1ed50*/  MUFU.EX2 R210, R2 ;  /* 0x0000000200d27308 */ /* 0x0003e20000000800 */
[----:B------:R-:W-:Y:S01]  /*1ed60*/  FMNMX.FTZ R0, R142, R0, !PT ;  /* 0x000000008e007209 */ /* 0x000fe20007810000 */
[--C-:B------:R-:W-:Y:S01]  /*1ed70*/  FFMA.FTZ R247, R38, c[0x0][0x23c], -R6.reuse ;  /* 0x00008f0026f77a23 */ /* 0x100fe20000010806 */
[----:B------:R-:W-:Y:S01]  /*1ed80*/  FSEL R138, R138, -INF , !P3 ;  /* 0xff8000008a8a7808 */ /* 0x000fe20005800000 */
[--C-:B------:R-:W-:Y:S01]  /*1ed90*/  FFMA.FTZ R3, R66, c[0x0][0x23c], -R7.reuse ;  /* 0x00008f0042037a23 */ /* 0x100fe20000010807 */
[----:B------:R-:W-:Y:S01]  /*1eda0*/  FMNMX.FTZ R0, R131, R0, !PT ;  /* 0x0000000083007209 */ /* 0x000fe20007810000 */
[--C-:B------:R-:W-:Y:S01]  /*1edb0*/  FFMA.FTZ R233, R22, c[0x0][0x23c], -R7.reuse ;  /* 0x00008f0016e97a23 */ /* 0x100fe20000010807 */
[----:B------:R-:W-:Y:S01]  /*1edc0*/  FMNMX.FTZ R135, R11, R135, !PT ;  /* 0x000000870b877209 */ /* 0x000fe20007810000 */
[--C-:B------:R-:W-:Y:S01]  /*1edd0*/  FFMA.FTZ R240, R36, c[0x0][0x23c], -R6.reuse ;  /* 0x00008f0024f07a23 */ /* 0x100fe20000010806 */
[----:B------:R-:W-:Y:S01]  /*1ede0*/  FMNMX.FTZ R0, R39, R0, !PT ;  /* 0x0000000027007209 */ /* 0x000fe20007810000 */
[----:B------:R2:W-:Y:S01]  /*1edf0*/  MUFU.EX2 R209, R3 ;  /* 0x0000000300d17308 */ /* 0x0005e20000000800 */
[----:B------:R-:W-:Y:S01]  /*1ee00*/  FMNMX.FTZ R135, R10, R135, !PT ;  /* 0x000000870a877209 */ /* 0x000fe20007810000 */
[--C-:B------:R-:W-:Y:S01]  /*1ee10*/  FFMA.FTZ R236, R30, c[0x0][0x23c], -R6.reuse ;  /* 0x00008f001eec7a23 */ /* 0x100fe20000010806 */
[----:B------:R-:W-:Y:S01]  /*1ee20*/  FMNMX.FTZ R0, R138, R0, !PT ;  /* 0x000000008a007209 */ /* 0x000fe20007810000 */
[--C-:B------:R-:W-:Y:S01]  /*1ee30*/  FFMA.FTZ R235, R26, c[0x0][0x23c], -R6.reuse ;  /* 0x00008f001aeb7a23 */ /* 0x100fe20000010806 */
[----:B------:R-:W-:Y:S01]  /*1ee40*/  FMNMX.FTZ R135, R9, R135, !PT ;  /* 0x0000008709877209 */ /* 0x000fe20007810000 */
[--C-:B------:R-:W-:Y:S01]  /*1ee50*/  FFMA.FTZ R54, R54, c[0x0][0x23c], -R7.reuse ;  /* 0x00008f0036367a23 */ /* 0x100fe20000010807 */
[----:B------:R-:W-:Y:S01]  /*1ee60*/  LOP3.LUT P3, RZ, R239, 0x100, RZ, 0xc0, !PT ;  /* 0x00000100efff7812 */ /* 0x000fe2000786c0ff */
[--C-:B------:R-:W-:Y:S02]  /*1ee70*/  FFMA.FTZ R238, R37, c[0x0][0x23c], -R7.reuse ;  /* 0x00008f0025ee7a23 */ /* 0x100fe40000010807 */
[----:B------:R-:W3:Y:S01]  /*1ee80*/  SHFL.BFLY PT, R8, R135, 0x2, 0x1f ;  /* 0x0c401f0087087f89 */ /* 0x000ee200000e0000 */
[--C-:B------:R-:W-:Y:S02]  /*1ee90*/  FFMA.FTZ R237, R35, c[0x0][0x23c], -R7.reuse ;  /* 0x00008f0023ed7a23 */ /* 0x100fe40000010807 */
[--C-:B------:R-:W-:Y:S02]  /*1eea0*/  FFMA.FTZ R234, R29, c[0x0][0x23c], -R7.reuse ;  /* 0x00008f001dea7a23 */ /* 0x100fe40000010807 */
[--C-:B-1----:R-:W-:Y:S02]  /*1eeb0*/  FFMA.FTZ R2, R58, c[0x0][0x23c], -R6.reuse ;  /* 0x00008f003a027a23 */ /* 0x102fe40000010806 */
[----:B------:R-:W-:Y:S02]  /*1eec0*/  FFMA.FTZ R42, R65, c[0x0][0x23c], -R6 ;  /* 0x00008f00412a7a23 */ /* 0x000fe40000010806 */
[----:B------:R1:W-:Y:S01]  /*1eed0*/  MUFU.EX2 R33, R2 ;  /* 0x0000000200217308 */ /* 0x0003e20000000800 */
[----:B------:R-:W-:Y:S02]  /*1eee0*/  IMAD.MOV.U32 R60, RZ, RZ, R44 ;  /* 0x000000ffff3c7224 */ /* 0x000fe400078e002c */
[--C-:B------:R-:W-:Y:S01]  /*1eef0*/  FFMA.FTZ R44, R57, c[0x0][0x23c], -R6.reuse ;  /* 0x00008f00392c7a23 */ /* 0x100fe20000010806 */
[----:B------:R-:W-:Y:S01]  /*1ef00*/  MOV R57, R40 ;  /* 0x0000002800397202 */ /* 0x000fe20000000f00 */
[----:B--2---:R-:W-:Y:S02]  /*1ef10*/  FFMA.FTZ R3, R63, c[0x0][0x23c], -R7 ;  /* 0x00008f003f037a23 */ /* 0x004fe40000010807 */
[--C-:B------:R-:W-:Y:S02]  /*1ef20*/  FFMA.FTZ R40, R53, c[0x0][0x23c], -R6.reuse ;  /* 0x00008f0035287a23 */ /* 0x100fe40000010806 */
[----:B------:R-:W-:Y:S01]  /*1ef30*/  IMAD.MOV.U32 R53, RZ, RZ, R143 ;  /* 0x000000ffff357224 */ /* 0x000fe200078e008f */
[----:B------:R2:W-:Y:S01]  /*1ef40*/  MUFU.EX2 R34, R3 ;  /* 0x0000000300227308 */ /* 0x0005e20000000800 */
[----:B------:R-:W-:Y:S02]  /*1ef50*/  FFMA.FTZ R49, R49, c[0x0][0x23c], -R6 ;  /* 0x00008f0031317a23 */ /* 0x000fe40000010806 */
[----:B------:R-:W-:Y:S01]  /*1ef60*/  IMAD.MOV.U32 R58, RZ, RZ, R130 ;  /* 0x000000ffff3a7224 */ /* 0x000fe200078e0082 */
[----:B---3--:R-:W-:Y:S01]  /*1ef70*/  FMNMX.FTZ R135, R135, R8, !PT ;  /* 0x0000000887877209 */ /* 0x008fe20007810000 */
[--C-:B------:R-:W-:Y:S02]  /*1ef80*/  FFMA.FTZ R130, R61, c[0x0][0x23c], -R7.reuse ;  /* 0x00008f003d827a23 */ /* 0x100fe40000010807 */
[--C-:B------:R-:W-:Y:S02]  /*1ef90*/  FFMA.FTZ R56, R56, c[0x0][0x23c], -R7.reuse ;  /* 0x00008f0038387a23 */ /* 0x100fe40000010807 */
[----:B------:R-:W3:Y:S01]  /*1efa0*/  SHFL.BFLY PT, R4, R135, 0x1, 0x1f ;  /* 0x0c201f0087047f89 */ /* 0x000ee200000e0000 */
[--C-:B------:R-:W-:Y:S02]  /*1efb0*/  FFMA.FTZ R51, R51, c[0x0][0x23c], -R7.reuse ;  /* 0x00008f0033337a23 */ /* 0x100fe40000010807 */
[--C-:B------:R-:W-:Y:S02]  /*1efc0*/  FFMA.FTZ R48, R48, c[0x0][0x23c], -R7.reuse ;  /* 0x00008f0030307a23 */ /* 0x100fe40000010807 */
[--C-:B------:R-:W-:Y:S02]  /*1efd0*/  FFMA.FTZ R46, R46, c[0x0][0x23c], -R7.reuse ;  /* 0x00008f002e2e7a23 */ /* 0x100fe40000010807 */
[----:B------:R-:W-:Y:S01]  /*1efe0*/  FFMA.FTZ R65, R41, c[0x0][0x23c], -R7 ;  /* 0x00008f0029417a23 */ /* 0x000fe20000010807 */
[----:B-1----:R-:W1:Y:S01]  /*1eff0*/  SHFL.BFLY PT, R2, R0, 0x2, 0x1f ;  /* 0x0c401f0000027f89 */ /* 0x002e6200000e0000 */
[----:B------:R-:W-:Y:S02]  /*1f000*/  IMAD.MOV.U32 R61, RZ, RZ, R39 ;  /* 0x000000ffff3d7224 */ /* 0x000fe400078e0027 */
[----:B--2---:R-:W-:Y:S05]  /*1f010*/  FFMA.FTZ R3, R64, c[0x0][0x23c], -R6 ;  /* 0x00008f0040037a23 */ /* 0x004fea0000010806 */
[----:B------:R-:W-:Y:S01]  /*1f020*/  LDSM.16.MT88.4 R36, [R222+0xc000] ;  /* 0x00c00000de24783b */ /* 0x000fe20000004200 */
[----:B------:R2:W4:Y:S01]  /*1f030*/  MUFU.EX2 R31, R3 ;  /* 0x00000003001f7308 */ /* 0x0005220000000800 */
[----:B---3--:R-:W-:Y:S04]  /*1f040*/  FMNMX.FTZ R135, R135, R4, !PT ;  /* 0x0000000487877209 */ /* 0x008fe80007810000 */
[C---:B------:R-:W-:Y:S01]  /*1f050*/  FSETP.NEU.FTZ.AND P0, PT, R135.reuse, -INF , PT ;  /* 0xff8000008700780b */ /* 0x040fe20003f1d000 */
[----:B------:R-:W-:Y:S01]  /*1f060*/  FMUL.FTZ R8, R135, c[0x0][0x23c] ;  /* 0x00008f0087087a20 */ /* 0x000fe20000410000 */
[----:B-1----:R-:W-:Y:S01]  /*1f070*/  FMNMX.FTZ R0, R0, R2, !PT ;  /* 0x0000000200007209 */ /* 0x002fe20007810000 */
[----:B------:R-:W-:Y:S03]  /*1f080*/  FFMA.FTZ R2, R50, c[0x0][0x23c], -R7 ;  /* 0x00008f0032027a23 */ /* 0x000fe60000010807 */
[----:B------:R-:W-:Y:S01]  /*1f090*/  FSEL R8, R8, RZ, P0 ;  /* 0x000000ff08087208 */ /* 0x000fe20000000000 */
[----:B------:R1:W-:Y:S01]  /*1f0a0*/  MUFU.EX2 R64, R2 ;  /* 0x0000000200407308 */ /* 0x0003e20000000800 */
[----:B------:R-:W3:Y:S03]  /*1f0b0*/  SHFL.BFLY PT, R4, R0, 0x1, 0x1f ;  /* 0x0c201f0000047f89 */ /* 0x000ee600000e0000 */
[--C-:B------:R-:W-:Y:S02]  /*1f0c0*/  FFMA.FTZ R5, R15, c[0x0][0x23c], -R8.reuse ;  /* 0x00008f000f057a23 */ /* 0x100fe40000010808 */
[----:B------:R-:W-:Y:S02]  /*1f0d0*/  FFMA.FTZ R219, R21, c[0x0][0x23c], -R8 ;  /* 0x00008f0015db7a23 */ /* 0x000fe40000010808 */
[----:B--2---:R-:W-:Y:S02]  /*1f0e0*/  FFMA.FTZ R3, R47, c[0x0][0x23c], -R6 ;  /* 0x00008f002f037a23 */ /* 0x004fe40000010806 */
[----:B----4-:R-:W-:Y:S02]  /*1f0f0*/  IMAD.MOV.U32 R47, RZ, RZ, R31 ;  /* 0x000000ffff2f7224 */ /* 0x010fe400078e001f */
[----:B------:R2:W4:Y:S01]  /*1f100*/  MUFU.EX2 R227, R3 ;  /* 0x0000000300e37308 */ /* 0x0005220000000800 */
[----:B------:R-:W-:Y:S02]  /*1f110*/  FFMA.FTZ R218, R20, c[0x0][0x23c], -R8 ;  /* 0x00008f0014da7a23 */ /* 0x000fe40000010808 */
[----:B------:R-:W-:Y:S02]  /*1f120*/  FFMA.FTZ R15, R45, c[0x0][0x23c], -R6 ;  /* 0x00008f002d0f7a23 */ /* 0x000fe40000010806 */
[----:B------:R-:W-:Y:S02]  /*1f130*/  IMAD.MOV.U32 R45, RZ, RZ, R142 ;  /* 0x000000ffff2d7224 */ /* 0x000fe400078e008e */
[--C-:B------:R-:W-:Y:S02]  /*1f140*/  FFMA.FTZ R232, R13, c[0x0][0x23c], -R8.reuse ;  /* 0x00008f000de87a23 */ /* 0x100fe40000010808 */
[--C-:B------:R-:W-:Y:S01]  /*1f150*/  FFMA.FTZ R231, R11, c[0x0][0x23c], -R8.reuse ;  /* 0x00008f000be77a23 */ /* 0x100fe20000010808 */
[----:B------:R4:W-:Y:S01]  /*1f160*/  MUFU.EX2 R63, R5 ;  /* 0x00000005003f7308 */ /* 0x0009e20000000800 */
[--C-:B------:R-:W-:Y:S02]  /*1f170*/  FFMA.FTZ R230, R10, c[0x0][0x23c], -R8.reuse ;  /* 0x00008f000ae67a23 */ /* 0x100fe40000010808 */
[--C-:B------:R-:W-:Y:S02]  /*1f180*/  FFMA.FTZ R229, R9, c[0x0][0x23c], -R8.reuse ;  /* 0x00008f0009e57a23 */ /* 0x100fe40000010808 */
[----:B-1----:R-:W-:Y:S01]  /*1f190*/  FFMA.FTZ R2, R52, c[0x0][0x23c], -R7 ;  /* 0x00008f0034027a23 */ /* 0x002fe20000010807 */
[----:B---3--:R-:W-:Y:S01]  /*1f1a0*/  FMNMX.FTZ R134, R0, R4, !PT ;  /* 0x0000000400867209 */ /* 0x008fe20007810000 */
[--C-:B------:R-:W-:Y:S01]  /*1f1b0*/  FFMA.FTZ R52, R19, c[0x0][0x23c], -R8.reuse ;  /* 0x00008f0013347a23 */ /* 0x100fe20000010808 */
[----:B------:R-:W-:Y:S01]  /*1f1c0*/  FSEL R0, R135, RZ, P0 ;  /* 0x000000ff87007208 */ /* 0x000fe20000000000 */
[--C-:B------:R-:W-:Y:S01]  /*1f1d0*/  FFMA.FTZ R217, R25, c[0x0][0x23c], -R8.reuse ;  /* 0x00008f0019d97a23 */ /* 0x100fe20000010808 */
[----:B------:R1:W3:Y:S01]  /*1f1e0*/  MUFU.EX2 R226, R2 ;  /* 0x0000000200e27308 */ /* 0x0002e20000000800 */
[----:B------:R-:W-:Y:S01]  /*1f1f0*/  FSETP.NEU.FTZ.AND P0, PT, R134, -INF , PT ;  /* 0xff8000008600780b */ /* 0x000fe20003f1d000 */
[--C-:B------:R-:W-:Y:S01]  /*1f200*/  FFMA.FTZ R216, R24, c[0x0][0x23c], -R8.reuse ;  /* 0x00008f0018d87a23 */ /* 0x100fe20000010808 */
[----:B--2---:R-:W-:Y:S01]  /*1f210*/  FSEL R3, R137, RZ, P2 ;  /* 0x000000ff89037208 */ /* 0x004fe20001000000 */
[--C-:B------:R-:W-:Y:S01]  /*1f220*/  FFMA.FTZ R50, R17, c[0x0][0x23c], -R8.reuse ;  /* 0x00008f0011327a23 */ /* 0x100fe20000010808 */
[----:B----4-:R-:W-:Y:S01]  /*1f230*/  F2FP.PACK_AB R142, R227, R47 ;  /* 0x0000002fe38e723e */ /* 0x010fe200000000ff */
[----:B------:R-:W-:Y:S02]  /*1f240*/  FFMA.FTZ R66, R14, c[0x0][0x23c], -R8 ;  /* 0x00008f000e427a23 */ /* 0x000fe40000010808 */
[----:B------:R-:W-:Y:S02]  /*1f250*/  FADD.FTZ R5, -R3, R132 ;  /* 0x0000008403057221 */ /* 0x000fe40000010100 */
[----:B------:R-:W-:Y:S01]  /*1f260*/  FADD.FTZ R3, -R0, R139 ;  /* 0x0000008b00037221 */ /* 0x000fe20000010100 */
[----:B------:R-:W-:Y:S01]  /*1f270*/  FSEL R0, R134, RZ, P0 ;  /* 0x000000ff86007208 */ /* 0x000fe20000000000 */
[--C-:B-1----:R-:W-:Y:S01]  /*1f280*/  FFMA.FTZ R2, R67, c[0x0][0x23c], -R8.reuse ;  /* 0x00008f0043027a23 */ /* 0x102fe20000010808 */
[----:B---3--:R-:W-:Y:S01]  /*1f290*/  F2FP.PACK_AB R143, R226, R64 ;  /* 0x00000040e28f723e */ /* 0x008fe200000000ff */
[--C-:B------:R-:W-:Y:S02]  /*1f2a0*/  FFMA.FTZ R67, R23, c[0x0][0x23c], -R8.reuse ;  /* 0x00008f0017437a23 */ /* 0x100fe40000010808 */
[----:B------:R1:W-:Y:S01]  /*1f2b0*/  MUFU.EX2 R208, R2 ;  /* 0x0000000200d07308 */ /* 0x0003e20000000800 */
[----:B------:R-:W2:Y:S01]  /*1f2c0*/  LDSM.16.MT88.4 R20, [R221+0xc000] ;  /* 0x00c00000dd14783b */ /* 0x000ea20000004200 */
[--C-:B-1----:R-:W-:Y:S02]  /*1f2d0*/  FFMA.FTZ R2, R12, c[0x0][0x23c], -R8.reuse ;  /* 0x00008f000c027a23 */ /* 0x102fe40000010808 */
[----:B------:R-:W-:Y:S06]  /*1f2e0*/  FFMA.FTZ R12, R16, c[0x0][0x23c], -R8 ;  /* 0x00008f00100c7a23 */ /* 0x000fec0000010808 */
[----:B------:R1:W3:Y:S10]  /*1f2f0*/  MUFU.EX2 R31, R2 ;  /* 0x00000002001f7308 */ /* 0x0002f40000000800 */
[----:B------:R4:W-:Y:S01]  /*1f300*/  MUFU.EX2 R225, R12 ;  /* 0x0000000c00e17308 */ /* 0x0009e20000000800 */
[----:B-1----:R-:W-:Y:S01]  /*1f310*/  FSEL R2, R136, RZ, P1 ;  /* 0x000000ff88027208 */ /* 0x002fe20000800000 */
[----:B---3--:R-:W-:Y:S04]  /*1f320*/  IMAD.MOV.U32 R41, RZ, RZ, R31 ;  /* 0x000000ffff297224 */ /* 0x008fe800078e001f */
[----:B------:R-:W-:Y:S02]  /*1f330*/  FADD.FTZ R4, -R2, R133 ;  /* 0x0000008502047221 */ /* 0x000fe40000010100 */
[----:B------:R-:W-:Y:S05]  /*1f340*/  FMUL.FTZ R2, R134, c[0x0][0x23c] ;  /* 0x00008f0086027a20 */ /* 0x000fea0000410000 */
[----:B------:R-:W-:Y:S01]  /*1f350*/  FSEL R139, R2, RZ, P0 ;  /* 0x000000ff028b7208 */ /* 0x000fe20000000000 */
[----:B------:R-:W-:Y:S01]  /*1f360*/  FADD.FTZ R2, -R0, R140 ;  /* 0x0000008c00027221 */ /* 0x000fe20000010100 */
[----:B------:R-:W-:Y:S02]  /*1f370*/  F2FP.PACK_AB R140, R33, R210 ;  /* 0x000000d2218c723e */ /* 0x000fe400000000ff */
[----:B------:R-:W-:Y:S01]  /*1f380*/  PLOP3.LUT P0, PT, PT, PT, UP0, 0x80, 0x0 ;  /* 0x000000000000781c */ /* 0x000fe20003f0f008 */
[--C-:B------:R-:W-:Y:S02]  /*1f390*/  FFMA.FTZ R0, R18, c[0x0][0x23c], -R139.reuse ;  /* 0x00008f0012007a23 */ /* 0x100fe4000001088b */
[----:B----4-:R-:W-:Y:S01]  /*1f3a0*/  FFMA.FTZ R12, R141, c[0x0][0x23c], -R139 ;  /* 0x00008f008d0c7a23 */ /* 0x010fe2000001088b */
[----:B------:R-:W-:Y:S01]  /*1f3b0*/  F2FP.PACK_AB R141, R34, R209 ;  /* 0x000000d1228d723e */ /* 0x000fe200000000ff */
[----:B------:R1:W-:Y:S10]  /*1f3c0*/  MUFU.EX2 R62, R0 ;  /* 0x00000000003e7308 */ /* 0x0003f40000000800 */
[----:B------:R3:W-:Y:S01]  /*1f3d0*/  MUFU.EX2 R215, R12 ;  /* 0x0000000c00d77308 */ /* 0x0007e20000000800 */
[----:B-1----:R-:W-:Y:S09]  /*1f3e0*/  FMUL.FTZ R0, R5, c[0x0][0x23c] ;  /* 0x00008f0005007a20 */ /* 0x002ff20000410000 */
[----:B------:R1:W4:Y:S01]  /*1f3f0*/  MUFU.EX2 R133, R0 ;  /* 0x0000000000857308 */ /* 0x0003220000000800 */
[----:B---3--:R-:W-:Y:S01]  /*1f400*/  FFMA.FTZ R12, R43, c[0x0][0x23c], -R6 ;  /* 0x00008f002b0c7a23 */ /* 0x008fe20000010806 */
[----:B------:R-:W-:Y:S01]  /*1f410*/  MOV R43, R131 ;  /* 0x00000083002b7202 */ /* 0x000fe20000000f00 */
[----:B------:R-:W-:Y:S01]  /*1f420*/  FFMA.FTZ R131, R59, c[0x0][0x23c], -R7 ;  /* 0x00008f003b837a23 */ /* 0x000fe20000010807 */
[----:B------:R-:W-:Y:S01]  /*1f430*/  MOV R59, R15 ;  /* 0x0000000f003b7202 */ /* 0x000fe20000000f00 */
[----:B------:R-:W-:Y:S02]  /*1f440*/  IMAD.MOV.U32 R35, RZ, RZ, R12 ;  /* 0x000000ffff237224 */ /* 0x000fe400078e000c */
[----:B-1----:R-:W-:Y:S02]  /*1f450*/  FMUL.FTZ R0, R4, c[0x0][0x23c] ;  /* 0x00008f0004007a20 */ /* 0x002fe40000410000 */
[C---:B----4-:R-:W-:Y:S02]  /*1f460*/  FMUL.FTZ R4, R133.reuse, R148 ;  /* 0x0000009485047220 */ /* 0x050fe40000410000 */
[----:B------:R1:W3:Y:S01]  /*1f470*/  MUFU.EX2 R132, R0 ;  /* 0x0000000000847308 */ /* 0x0002e20000000800 */
[C---:B------:R-:W-:Y:S02]  /*1f480*/  FMUL.FTZ R5, R133.reuse, R149 ;  /* 0x0000009585057220 */ /* 0x040fe40000410000 */
[C---:B------:R-:W-:Y:S02]  /*1f490*/  FMUL.FTZ R16, R133.reuse, R152 ;  /* 0x0000009885107220 */ /* 0x040fe40000410000 */
[C---:B------:R-:W-:Y:S02]  /*1f4a0*/  FMUL.FTZ R17, R133.reuse, R153 ;  /* 0x0000009985117220 */ /* 0x040fe40000410000 */
        /* <DEDUP_REMOVED lines=17> */
[-C--:B--2---:R-:W-:Y:S01]  /*1f5c0*/  HMMA.16816.F32 R4, R140, R20.reuse, R4 ;  /* 0x000000148c04723c */ /* 0x084fe20000001804 */
[C---:B------:R-:W-:Y:S02]  /*1f5d0*/  FMUL.FTZ R19, R132.reuse, R155 ;  /* 0x0000009b84137220 */ /* 0x040fe40000410000 */
[----:B------:R-:W-:Y:S02]  /*1f5e0*/  IMAD.MOV.U32 R155, RZ, RZ, R34 ;  /* 0x000000ffff9b7224 */ /* 0x000fe400078e0022 */
[C---:B------:R-:W-:Y:S02]  /*1f5f0*/  FMUL.FTZ R34, R132.reuse, R170 ;  /* 0x000000aa84227220 */ /* 0x040fe40000410000 */
[----:B------:R-:W-:Y:S02]  /*1f600*/  FMUL.FTZ R35, R132, R171 ;  /* 0x000000ab84237220 */ /* 0x000fe40000410000 */
[----:B------:R-:W-:Y:S03]  /*1f610*/  IMAD.MOV.U32 R171, RZ, RZ, R48 ;  /* 0x000000ffffab7224 */ /* 0x000fe600078e0030 */
[----:B------:R-:W-:Y:S02]  /*1f620*/  FMUL.FTZ R48, R133, R184 ;  /* 0x000000b885307220 */ /* 0x000fe40000410000 */
[----:B------:R-:W-:Y:S02]  /*1f630*/  IMAD.MOV.U32 R170, RZ, RZ, R59 ;  /* 0x000000ffffaa7224 */ /* 0x000fe400078e003b */
[----:B-1----:R-:W-:Y:S02]  /*1f640*/  FMUL.FTZ R0, R2, c[0x0][0x23c] ;  /* 0x00008f0002007a20 */ /* 0x002fe40000410000 */
[----:B------:R-:W-:Y:S02]  /*1f650*/  FFMA.FTZ R2, R28, c[0x0][0x23c], -R139 ;  /* 0x00008f001c027a23 */ /* 0x000fe4000001088b */
[----:B---3--:R-:W-:Y:S01]  /*1f660*/  FMUL.FTZ R8, R3, R144 ;  /* 0x0000009003087220 */ /* 0x008fe20000410000 */
[----:B------:R-:W-:Y:S01]  /*1f670*/  F2FP.PACK_AB R144, R41, R208 ;  /* 0x000000d02990723e */ /* 0x000fe200000000ff */
[----:B------:R1:W-:Y:S01]  /*1f680*/  MUFU.EX2 R228, R2 ;  /* 0x0000000200e47308 */ /* 0x0003e20000000800 */
[C---:B------:R-:W-:Y:S01]  /*1f690*/  FMUL.FTZ R9, R3.reuse, R145 ;  /* 0x0000009103097220 */ /* 0x040fe20000410000 */
[----:B------:R-:W-:Y:S01]  /*1f6a0*/  F2FP.PACK_AB R145, R62, R215 ;  /* 0x000000d73e91723e */ /* 0x000fe200000000ff */
[C---:B------:R-:W-:Y:S02]  /*1f6b0*/  FMUL.FTZ R12, R3.reuse, R156 ;  /* 0x0000009c030c7220 */ /* 0x040fe40000410000 */
[C---:B------:R-:W-:Y:S01]  /*1f6c0*/  FMUL.FTZ R13, R3.reuse, R157 ;  /* 0x0000009d030d7220 */ /* 0x040fe20000410000 */
[----:B------:R-:W-:Y:S01]  /*1f6d0*/  MOV R157, R64 ;  /* 0x00000040009d7202 */ /* 0x000fe20000000f00 */
[C---:B------:R-:W-:Y:S01]  /*1f6e0*/  FMUL.FTZ R24, R3.reuse, R160 ;  /* 0x000000a003187220 */ /* 0x040fe20000410000 */
[----:B------:R-:W-:Y:S01]  /*1f6f0*/  MOV R160, R43 ;  /* 0x0000002b00a07202 */ /* 0x000fe20000000f00 */
[C---:B------:R-:W-:Y:S01]  /*1f700*/  FMUL.FTZ R25, R3.reuse, R161 ;  /* 0x000000a103197220 */ /* 0x040fe20000410000 */
[----:B------:R-:W2:Y:S01]  /*1f710*/  MUFU.EX2 R0, R0 ;  /* 0x0000000000007308 */ /* 0x000ea20000000800 */
[C---:B------:R-:W-:Y:S02]  /*1f720*/  FMUL.FTZ R28, R3.reuse, R172 ;  /* 0x000000ac031c7220 */ /* 0x040fe40000410000 */
[C---:B------:R-:W-:Y:S02]  /*1f730*/  FMUL.FTZ R29, R3.reuse, R173 ;  /* 0x000000ad031d7220 */ /* 0x040fe40000410000 */
[C---:B------:R-:W-:Y:S02]  /*1f740*/  FMUL.FTZ R41, R3.reuse, R177 ;  /* 0x000000b103297220 */ /* 0x040fe40000410000 */
[----:B------:R-:W-:Y:S02]  /*1f750*/  IMAD.MOV.U32 R177, RZ, RZ, R55 ;  /* 0x000000ffffb17224 */ /* 0x000fe400078e0037 */
[----:B------:R-:W-:Y:S02]  /*1f760*/  IMAD.MOV.U32 R161, RZ, RZ, R45 ;  /* 0x000000ffffa17224 */ /* 0x000fe400078e002d */
[----:B------:R-:W-:Y:S02]  /*1f770*/  FMUL.FTZ R45, R3, R189 ;  /* 0x000000bd032d7220 */ /* 0x000fe40000410000 */
[----:B------:R-:W-:Y:S01]  /*1f780*/  IMAD.MOV.U32 R173, RZ, RZ, R44 ;  /* 0x000000ffffad7224 */ /* 0x000fe200078e002c */
[----:B------:R-:W-:Y:S01]  /*1f790*/  MUFU.EX2 R189, R216 ;  /* 0x000000d800bd7308 */ /* 0x000fe20000000800 */
[----:B-1----:R-:W-:Y:S02]  /*1f7a0*/  FFMA.FTZ R2, R27, c[0x0][0x23c], -R139 ;  /* 0x00008f001b027a23 */ /* 0x002fe4000001088b */
[----:B------:R-:W-:Y:S02]  /*1f7b0*/  FMUL.FTZ R44, R3, R188 ;  /* 0x000000bc032c7220 */ /* 0x000fe40000410000 */
[----:B------:R-:W-:Y:S02]  /*1f7c0*/  IMAD.MOV.U32 R172, RZ, RZ, R50 ;  /* 0x000000ffffac7224 */ /* 0x000fe400078e0032 */
[----:B------:R-:W-:Y:S02]  /*1f7d0*/  FMUL.FTZ R50, R132, R186 ;  /* 0x000000ba84327220 */ /* 0x000fe40000410000 */
[----:B------:R-:W-:Y:S01]  /*1f7e0*/  IMAD.MOV.U32 R156, RZ, RZ, R63 ;  /* 0x000000ffff9c7224 */ /* 0x000fe200078e003f */
[----:B------:R-:W1:Y:S01]  /*1f7f0*/  MUFU.EX2 R220, R2 ;  /* 0x0000000200dc7308 */ /* 0x000e620000000800 */
[C---:B--2---:R-:W-:Y:S01]  /*1f800*/  FMUL.FTZ R10, R0.reuse, R146 ;  /* 0x00000092000a7220 */ /* 0x044fe20000410000 */
[----:B------:R-:W-:Y:S01]  /*1f810*/  F2FP.PACK_AB R146, R225, R63 ;  /* 0x0000003fe192723e */ /* 0x000fe200000000ff */
[C---:B------:R-:W-:Y:S02]  /*1f820*/  FMUL.FTZ R11, R0.reuse, R147 ;  /* 0x00000093000b7220 */ /* 0x040fe40000410000 */
[C---:B------:R-:W-:Y:S02]  /*1f830*/  FMUL.FTZ R14, R0.reuse, R158 ;  /* 0x0000009e000e7220 */ /* 0x040fe40000410000 */
[C---:B------:R-:W-:Y:S02]  /*1f840*/  FMUL.FTZ R15, R0.reuse, R159 ;  /* 0x0000009f000f7220 */ /* 0x040fe40000410000 */
[C---:B------:R-:W-:Y:S01]  /*1f850*/  FMUL.FTZ R26, R0.reuse, R162 ;  /* 0x000000a2001a7220 */ /* 0x040fe20000410000 */
[----:B------:R-:W-:Y:S01]  /*1f860*/  MOV R162, R53 ;  /* 0x0000003500a27202 */ /* 0x000fe20000000f00 */
[C---:B------:R-:W-:Y:S01]  /*1f870*/  FMUL.FTZ R27, R0.reuse, R163 ;  /* 0x000000a3001b7220 */ /* 0x040fe20000410000 */
[----:B------:R-:W-:Y:S01]  /*1f880*/  MUFU.EX2 R173, R173 ;  /* 0x000000ad00ad7308 */ /* 0x000fe20000000800 */
[C---:B------:R-:W-:Y:S02]  /*1f890*/  FMUL.FTZ R30, R0.reuse, R174 ;  /* 0x000000ae001e7220 */ /* 0x040fe40000410000 */
[C---:B------:R-:W-:Y:S02]  /*1f8a0*/  FMUL.FTZ R31, R0.reuse, R175 ;  /* 0x000000af001f7220 */ /* 0x040fe40000410000 */
[C---:B------:R-:W-:Y:S02]  /*1f8b0*/  FMUL.FTZ R43, R0.reuse, R179 ;  /* 0x000000b3002b7220 */ /* 0x040fe40000410000 */
[----:B------:R-:W-:Y:S02]  /*1f8c0*/  IMAD.MOV.U32 R158, RZ, RZ, R47 ;  /* 0x000000ffff9e7224 */ /* 0x000fe400078e002f */
[----:B------:R-:W-:Y:S02]  /*1f8d0*/  FMUL.FTZ R47, R0, R191 ;  /* 0x000000bf002f7220 */ /* 0x000fe40000410000 */
[----:B------:R-:W-:Y:S01]  /*1f8e0*/  IMAD.MOV.U32 R163, RZ, RZ, R57 ;  /* 0x000000ffffa37224 */ /* 0x000fe200078e0039 */
[----:B-1----:R-:W-:Y:S01]  /*1f8f0*/  F2FP.PACK_AB R147, R220, R228 ;  /* 0x000000e4dc93723e */ /* 0x002fe200000000ff */
[C---:B------:R-:W-:Y:S01]  /*1f900*/  FMUL.FTZ R57, R3.reuse, R193 ;  /* 0x000000c103397220 */ /* 0x040fe20000410000 */
[----:B------:R-:W-:Y:S01]  /*1f910*/  MOV R2, R46 ;  /* 0x0000002e00027202 */ /* 0x000fe20000000f00 */
[----:B------:R-:W-:Y:S02]  /*1f920*/  IMAD.MOV.U32 R159, RZ, RZ, R62 ;  /* 0x000000ffff9f7224 */ /* 0x000fe400078e003e */
[C---:B------:R-:W-:Y:S02]  /*1f930*/  FMUL.FTZ R72, R3.reuse, R72 ;  /* 0x0000004803487220 */ /* 0x040fe40000410000 */
[C---:B------:R-:W-:Y:S01]  /*1f940*/  HMMA.16816.F32 R8, R144.reuse, R20, R8 ;  /* 0x000000149008723c */ /* 0x040fe20000001808 */
[C---:B------:R-:W-:Y:S02]  /*1f950*/  FMUL.FTZ R73, R3.reuse, R73 ;  /* 0x0000004903497220 */ /* 0x040fe40000410000 */
[C---:B------:R-:W-:Y:S02]  /*1f960*/  FMUL.FTZ R76, R3.reuse, R76 ;  /* 0x0000004c034c7220 */ /* 0x040fe40000410000 */
[C---:B------:R-:W-:Y:S02]  /*1f970*/  FMUL.FTZ R77, R3.reuse, R77 ;  /* 0x0000004d034d7220 */ /* 0x040fe40000410000 */
[C---:B------:R-:W-:Y:S01]  /*1f980*/  FMUL.FTZ R88, R3.reuse, R88 ;  /* 0x0000005803587220 */ /* 0x040fe20000410000 */
[-C--:B------:R-:W-:Y:S01]  /*1f990*/  HMMA.16816.F32 R12, R144, R22.reuse, R12 ;  /* 0x00000016900c723c */ /* 0x080fe2000000180c */
[C---:B------:R-:W-:Y:S03]  /*1f9a0*/  FMUL.FTZ R89, R3.reuse, R89 ;  /* 0x0000005903597220 */ /* 0x040fe60000410000 */
        /* <DEDUP_REMOVED lines=15> */
[-C--:B------:R-:W-:Y:S01]  /*1faa0*/  HMMA.16816.F32 R20, R140, R36.reuse, R20 ;  /* 0x000000248c14723c */ /* 0x080fe20000001814 */
[C---:B------:R-:W-:Y:S01]  /*1fab0*/  FMUL.FTZ R109, R3.reuse, R109 ;  /* 0x0000006d036d7220 */ /* 0x040fe20000410000 */
[----:B------:R-:W-:Y:S01]  /*1fac0*/  MUFU.EX2 R167, R167 ;  /* 0x000000a700a77308 */ /* 0x000fe20000000800 */
[C---:B------:R-:W-:Y:S02]  /*1fad0*/  FMUL.FTZ R120, R3.reuse, R120 ;  /* 0x0000007803787220 */ /* 0x040fe40000410000 */
[C---:B------:R-:W-:Y:S02]  /*1fae0*/  FMUL.FTZ R121, R3.reuse, R121 ;  /* 0x0000007903797220 */ /* 0x040fe40000410000 */
[C---:B------:R-:W-:Y:S01]  /*1faf0*/  FMUL.FTZ R124, R3.reuse, R124 ;  /* 0x0000007c037c7220 */ /* 0x040fe20000410000 */
[C---:B------:R-:W-:Y:S01]  /*1fb00*/  HMMA.16816.F32 R24, R144.reuse, R36, R24 ;  /* 0x000000249018723c */ /* 0x040fe20000001818 */
[----:B------:R-:W-:Y:S03]  /*1fb10*/  FMUL.FTZ R125, R3, R125 ;  /* 0x0000007d037d7220 */ /* 0x000fe60000410000 */
[----:B------:R-:W-:Y:S02]  /*1fb20*/  FFMA.FTZ R216, R160, c[0x0][0x23c], -R139 ;  /* 0x00008f00a0d87a23 */ /* 0x000fe4000001088b */
[C---:B------:R-:W-:Y:S02]  /*1fb30*/  FMUL.FTZ R42, R0.reuse, R178 ;  /* 0x000000b2002a7220 */ /* 0x040fe40000410000 */
[-C--:B------:R-:W-:Y:S01]  /*1fb40*/  HMMA.16816.F32 R28, R144, R38.reuse, R28 ;  /* 0x00000026901c723c */ /* 0x080fe2000000181c */
[C---:B------:R-:W-:Y:S01]  /*1fb50*/  FMUL.FTZ R36, R133.reuse, R180 ;  /* 0x000000b485247220 */ /* 0x040fe20000410000 */
[----:B------:R-:W-:Y:S02]  /*1fb60*/  MUFU.EX2 R216, R216 ;  /* 0x000000d800d87308 */ /* 0x000fe40000000800 */
[----:B------:R-:W-:Y:S02]  /*1fb70*/  FMUL.FTZ R37, R133, R181 ;  /* 0x000000b585257220 */ /* 0x000fe40000410000 */
[----:B------:R-:W-:Y:S02]  /*1fb80*/  FMUL.FTZ R46, R0, R190 ;  /* 0x000000be002e7220 */ /* 0x000fe40000410000 */
[C---:B------:R-:W-:Y:S01]  /*1fb90*/  HMMA.16816.F32 R32, R140.reuse, R38, R32 ;  /* 0x000000268c20723c */ /* 0x040fe20000001820 */
[----:B------:R-:W-:Y:S03]  /*1fba0*/  IMAD.MOV.U32 R181, RZ, RZ, R51 ;  /* 0x000000ffffb57224 */ /* 0x000fe600078e0033 */
[C---:B------:R-:W-:Y:S02]  /*1fbb0*/  FMUL.FTZ R51, R132.reuse, R187 ;  /* 0x000000bb84337220 */ /* 0x040fe40000410000 */
[----:B------:R-:W-:Y:S02]  /*1fbc0*/  IMAD.MOV.U32 R174, RZ, RZ, R56 ;  /* 0x000000ffffae7224 */ /* 0x000fe400078e0038 */
[C---:B------:R-:W-:Y:S04]  /*1fbd0*/  FMUL.FTZ R38, R132.reuse, R182 ;  /* 0x000000b684267220 */ /* 0x040fe80000410000 */
[----:B------:R-:W-:Y:S01]  /*1fbe0*/  IMAD.MOV.U32 R182, RZ, RZ, R40 ;  /* 0x000000ffffb67224 */ /* 0x000fe200078e0028 */
[----:B------:R-:W-:Y:S01]  /*1fbf0*/  MUFU.EX2 R174, R174 ;  /* 0x000000ae00ae7308 */ /* 0x000fe20000000800 */
[C---:B------:R-:W-:Y:S01]  /*1fc00*/  FMUL.FTZ R40, R3.reuse, R176 ;  /* 0x000000b003287220 */ /* 0x040fe20000410000 */
[----:B------:R-:W-:Y:S01]  /*1fc10*/  MOV R176, R54 ;  /* 0x0000003600b07202 */ /* 0x000fe20000000f00 */
[----:B------:R-:W-:Y:S01]  /*1fc20*/  FMUL.FTZ R39, R132, R183 ;  /* 0x000000b784277220 */ /* 0x000fe20000410000 */
[----:B------:R-:W1:Y:S01]  /*1fc30*/  LDSM.16.MT88.4 R52, [R224+0xc000] ;  /* 0x00c00000e034783b */ /* 0x000e620000004200 */
[----:B------:R-:W-:Y:S01]  /*1fc40*/  FMUL.FTZ R56, R3, R192 ;  /* 0x000000c003387220 */ /* 0x000fe20000410000 */
[----:B------:R-:W-:Y:S01]  /*1fc50*/  MOV R183, R49 ;  /* 0x0000003100b77202 */ /* 0x000fe20000000f00 */
[----:B------:R-:W-:Y:S01]  /*1fc60*/  FMUL.FTZ R49, R133, R185 ;  /* 0x000000b985317220 */ /* 0x000fe20000410000 */
[----:B------:R-:W-:Y:S01]  /*1fc70*/  MOV R185, R153 ;  /* 0x0000009900b97202 */ /* 0x000fe20000000f00 */
[C---:B------:R-:W-:Y:S01]  /*1fc80*/  FMUL.FTZ R58, R0.reuse, R194 ;  /* 0x000000c2003a7220 */ /* 0x040fe20000410000 */
[----:B------:R-:W-:Y:S01]  /*1fc90*/  MUFU.EX2 R182, R182 ;  /* 0x000000b600b67308 */ /* 0x000fe20000000800 */
[C---:B------:R-:W-:Y:S02]  /*1fca0*/  FMUL.FTZ R59, R0.reuse, R195 ;  /* 0x000000c3003b7220 */ /* 0x040fe40000410000 */
[----:B------:R-:W-:Y:S02]  /*1fcb0*/  IMAD.MOV.U32 R165, RZ, RZ, R61 ;  /* 0x000000ffffa57224 */ /* 0x000fe400078e003d */
[C---:B------:R-:W-:Y:S02]  /*1fcc0*/  FMUL.FTZ R61, R3.reuse, R205 ;  /* 0x000000cd033d7220 */ /* 0x040fe40000410000 */
[----:B------:R-:W-:Y:S02]  /*1fcd0*/  IMAD.MOV.U32 R180, RZ, RZ, R60 ;  /* 0x000000ffffb47224 */ /* 0x000fe400078e003c */
[----:B------:R-:W-:Y:S01]  /*1fce0*/  FMUL.FTZ R60, R3, R204 ;  /* 0x000000cc033c7220 */ /* 0x000fe20000410000 */
[----:B------:R-:W-:Y:S01]  /*1fcf0*/  MUFU.EX2 R205, R185 ;  /* 0x000000b900cd7308 */ /* 0x000fe20000000800 */
[C---:B------:R-:W-:Y:S02]  /*1fd00*/  FMUL.FTZ R62, R0.reuse, R206 ;  /* 0x000000ce003e7220 */ /* 0x040fe40000410000 */
[----:B------:R-:W-:Y:S02]  /*1fd10*/  FMUL.FTZ R63, R0, R207 ;  /* 0x000000cf003f7220 */ /* 0x000fe40000410000 */
[C---:B------:R-:W-:Y:S02]  /*1fd20*/  FMUL.FTZ R64, R133.reuse, R200 ;  /* 0x000000c885407220 */ /* 0x040fe40000410000 */
[C---:B------:R-:W-:Y:S02]  /*1fd30*/  FMUL.FTZ R67, R132.reuse, R203 ;  /* 0x000000cb84437220 */ /* 0x040fe40000410000 */
[C---:B------:R-:W-:Y:S01]  /*1fd40*/  FMUL.FTZ R70, R132.reuse, R70 ;  /* 0x0000004684467220 */ /* 0x040fe20000410000 */
[----:B------:R-:W-:Y:S01]  /*1fd50*/  MUFU.EX2 R207, R236 ;  /* 0x000000ec00cf7308 */ /* 0x000fe20000000800 */
[----:B------:R-:W-:Y:S02]  /*1fd60*/  FMUL.FTZ R71, R132, R71 ;  /* 0x0000004784477220 */ /* 0x000fe40000410000 */
[C---:B------:R-:W-:Y:S02]  /*1fd70*/  FMUL.FTZ R74, R0.reuse, R74 ;  /* 0x0000004a004a7220 */ /* 0x040fe40000410000 */
[C---:B------:R-:W-:Y:S02]  /*1fd80*/  FMUL.FTZ R75, R0.reuse, R75 ;  /* 0x0000004b004b7220 */ /* 0x040fe40000410000 */
[C---:B------:R-:W-:Y:S02]  /*1fd90*/  FMUL.FTZ R78, R0.reuse, R78 ;  /* 0x0000004e004e7220 */ /* 0x040fe40000410000 */
[----:B------:R-:W-:Y:S01]  /*1fda0*/  FMUL.FTZ R79, R0, R79 ;  /* 0x0000004f004f7220 */ /* 0x000fe20000410000 */
[----:B------:R-:W-:Y:S01]  /*1fdb0*/  MUFU.EX2 R206, R234 ;  /* 0x000000ea00ce7308 */ /* 0x000fe20000000800 */
[C---:B------:R-:W-:Y:S02]  /*1fdc0*/  FMUL.FTZ R82, R132.reuse, R82 ;  /* 0x0000005284527220 */ /* 0x040fe40000410000 */
[C---:B------:R-:W-:Y:S01]  /*1fdd0*/  FMUL.FTZ R83, R132.reuse, R83 ;  /* 0x0000005384537220 */ /* 0x040fe20000410000 */
[-C--:B-1----:R-:W-:Y:S01]  /*1fde0*/  HMMA.16816.F32 R36, R140, R52.reuse, R36 ;  /* 0x000000348c24723c */ /* 0x082fe20000001824 */
[C---:B------:R-:W-:Y:S02]  /*1fdf0*/  FMUL.FTZ R85, R133.reuse, R85 ;  /* 0x0000005585557220 */ /* 0x040fe40000410000 */
[C---:B------:R-:W-:Y:S02]  /*1fe00*/  FMUL.FTZ R86, R132.reuse, R86 ;  /* 0x0000005684567220 */ /* 0x040fe40000410000 */
[----:B------:R-:W-:Y:S01]  /*1fe10*/  FMUL.FTZ R87, R132, R87 ;  /* 0x0000005784577220 */ /* 0x000fe20000410000 */
[----:B------:R-:W-:Y:S01]  /*1fe20*/  MUFU.EX2 R203, R231 ;  /* 0x000000e700cb7308 */ /* 0x000fe20000000800 */
[C---:B------:R-:W-:Y:S01]  /*1fe30*/  FMUL.FTZ R90, R0.reuse, R90 ;  /* 0x0000005a005a7220 */ /* 0x040fe20000410000 */
[C---:B------:R-:W-:Y:S01]  /*1fe40*/  HMMA.16816.F32 R40, R144.reuse, R52, R40 ;  /* 0x000000349028723c */ /* 0x040fe20000001828 */
[C---:B------:R-:W-:Y:S03]  /*1fe50*/  FMUL.FTZ R91, R0.reuse, R91 ;  /* 0x0000005b005b7220 */ /* 0x040fe60000410000 */
[C---:B------:R-:W-:Y:S02]  /*1fe60*/  FMUL.FTZ R94, R0.reuse, R94 ;  /* 0x0000005e005e7220 */ /* 0x040fe40000410000 */
[----:B------:R-:W-:Y:S02]  /*1fe70*/  FMUL.FTZ R95, R0, R95 ;  /* 0x0000005f005f7220 */ /* 0x000fe40000410000 */
[-C--:B------:R-:W-:Y:S01]  /*1fe80*/  HMMA.16816.F32 R44, R144, R54.reuse, R44 ;  /* 0x00000036902c723c */ /* 0x080fe2000000182c */
[----:B------:R-:W-:Y:S03]  /*1fe90*/  MUFU.EX2 R204, R230 ;  /* 0x000000e600cc7308 */ /* 0x000fe60000000800 */
[C---:B------:R-:W-:Y:S02]  /*1fea0*/  FMUL.FTZ R52, R133.reuse, R196 ;  /* 0x000000c485347220 */ /* 0x040fe40000410000 */
[C---:B------:R-:W-:Y:S02]  /*1feb0*/  FMUL.FTZ R53, R133.reuse, R197 ;  /* 0x000000c585357220 */ /* 0x040fe40000410000 */
[C---:B------:R-:W-:Y:S01]  /*1fec0*/  HMMA.16816.F32 R48, R140.reuse, R54, R48 ;  /* 0x000000368c30723c */ /* 0x040fe20000001830 */
[----:B------:R-:W-:Y:S03]  /*1fed0*/  IMAD.MOV.U32 R175, RZ, RZ, R66 ;  /* 0x000000ffffaf7224 */ /* 0x000fe600078e0042 */
[C---:B------:R-:W-:Y:S02]  /*1fee0*/  FMUL.FTZ R66, R132.reuse, R202 ;  /* 0x000000ca84427220 */ /* 0x040fe40000410000 */
[C---:B------:R-:W-:Y:S02]  /*1fef0*/  FMUL.FTZ R96, R133.reuse, R96 ;  /* 0x0000006085607220 */ /* 0x040fe40000410000 */
[C---:B------:R-:W-:Y:S04]  /*1ff00*/  FMUL.FTZ R54, R132.reuse, R198 ;  /* 0x000000c684367220 */ /* 0x040fe80000410000 */
[C---:B------:R-:W-:Y:S02]  /*1ff10*/  FMUL.FTZ R55, R132.reuse, R199 ;  /* 0x000000c784377220 */ /* 0x040fe40000410000 */
[C---:B------:R-:W-:Y:S02]  /*1ff20*/  FMUL.FTZ R97, R133.reuse, R97 ;  /* 0x0000006185617220 */ /* 0x040fe40000410000 */
[C---:B------:R-:W-:Y:S02]  /*1ff30*/  FMUL.FTZ R98, R132.reuse, R98 ;  /* 0x0000006284627220 */ /* 0x040fe40000410000 */
[C---:B------:R-:W-:Y:S01]  /*1ff40*/  FMUL.FTZ R99, R132.reuse, R99 ;  /* 0x0000006384637220 */ /* 0x040fe20000410000 */
[-C--:B------:R-:W-:Y:S01]  /*1ff50*/  HMMA.16816.F32 R52, R140, R148.reuse, R52 ;  /* 0x000000948c34723c */ /* 0x080fe20000001834 */
[C---:B------:R-:W-:Y:S02]  /*1ff60*/  FMUL.FTZ R100, R133.reuse, R100 ;  /* 0x0000006485647220 */ /* 0x040fe40000410000 */
[C---:B------:R-:W-:Y:S02]  /*1ff70*/  FMUL.FTZ R101, R133.reuse, R101 ;  /* 0x0000006585657220 */ /* 0x040fe40000410000 */
[C---:B------:R-:W-:Y:S02]  /*1ff80*/  FMUL.FTZ R102, R132.reuse, R102 ;  /* 0x0000006684667220 */ /* 0x040fe40000410000 */
[----:B------:R-:W-:Y:S01]  /*1ff90*/  FMUL.FTZ R103, R132, R103 ;  /* 0x0000006784677220 */ /* 0x000fe20000410000 */
[C---:B------:R-:W-:Y:S01]  /*1ffa0*/  HMMA.16816.F32 R56, R144.reuse, R148, R56 ;  /* 0x000000949038723c */ /* 0x040fe20000001838 */
[C---:B------:R-:W-:Y:S03]  /*1ffb0*/  FMUL.FTZ R106, R0.reuse, R106 ;  /* 0x0000006a006a7220 */ /* 0x040fe60000410000 */
[C---:B------:R-:W-:Y:S02]  /*1ffc0*/  FMUL.FTZ R107, R0.reuse, R107 ;  /* 0x0000006b006b7220 */ /* 0x040fe40000410000 */
[C---:B------:R-:W-:Y:S02]  /*1ffd0*/  FMUL.FTZ R110, R0.reuse, R110 ;  /* 0x0000006e006e7220 */ /* 0x040fe40000410000 */
[-C--:B------:R-:W-:Y:S01]  /*1ffe0*/  HMMA.16816.F32 R60, R144, R150.reuse, R60 ;  /* 0x00000096903c723c */ /* 0x080fe2000000183c */
[----:B------:R-:W-:Y:S03]  /*1fff0*/  FMUL.FTZ R111, R0, R111 ;  /* 0x0000006f006f7220 */ /* 0x000fe60000410000 */
[C---:B------:R-:W-:Y:S02]  /*20000*/  FMUL.FTZ R112, R133.reuse, R112 ;  /* 0x0000007085707220 */ /* 0x040fe40000410000 */
[C---:B------:R-:W-:Y:S02]  /*20010*/  FMUL.FTZ R113, R133.reuse, R113 ;  /* 0x0000007185717220 */ /* 0x040fe40000410000 */
[C---:B------:R-:W-:Y:S01]  /*20020*/  HMMA.16816.F32 R64, R140.reuse, R150, R64 ;  /* 0x000000968c40723c */ /* 0x040fe20000001840 */
[----:B------:R-:W1:Y:S03]  /*20030*/  LDSM.16.MT88.4 R148, [R221+0xe000] ;  /* 0x00e00000dd94783b */ /* 0x000e660000004200 */
[C---:B------:R-:W-:Y:S02]  /*20040*/  FMUL.FTZ R114, R132.reuse, R114 ;  /* 0x0000007284727220 */ /* 0x040fe40000410000 */
[C---:B------:R-:W-:Y:S02]  /*20050*/  FMUL.FTZ R115, R132.reuse, R115 ;  /* 0x0000007384737220 */ /* 0x040fe40000410000 */
[C---:B------:R-:W-:Y:S04]  /*20060*/  FMUL.FTZ R116, R133.reuse, R116 ;  /* 0x0000007485747220 */ /* 0x040fe80000410000 */
[C---:B------:R-:W-:Y:S02]  /*20070*/  FMUL.FTZ R117, R133.reuse, R117 ;  /* 0x0000007585757220 */ /* 0x040fe40000410000 */
[C---:B------:R-:W-:Y:S02]  /*20080*/  FMUL.FTZ R118, R132.reuse, R118 ;  /* 0x0000007684767220 */ /* 0x040fe40000410000 */
[----:B------:R-:W-:Y:S02]  /*20090*/  FMUL.FTZ R119, R132, R119 ;  /* 0x0000007784777220 */ /* 0x000fe40000410000 */
[C---:B------:R-:W-:Y:S02]  /*200a0*/  FMUL.FTZ R122, R0.reuse, R122 ;  /* 0x0000007a007a7220 */ /* 0x040fe40000410000 */
[----:B------:R-:W-:Y:S02]  /*200b0*/  FMUL.FTZ R123, R0, R123 ;  /* 0x0000007b007b7220 */ /* 0x000fe40000410000 */
[----:B------:R-:W-:Y:S02]  /*200c0*/  IMAD.MOV.U32 R186, RZ, RZ, R2 ;  /* 0x000000ffffba7224 */ /* 0x000fe400078e0002 */
[--C-:B------:R-:W-:Y:S02]  /*200d0*/  FFMA.FTZ R2, R214, c[0x0][0x23c], -R139.reuse ;  /* 0x00008f00d6027a23 */ /* 0x100fe4000001088b */
[----:B------:R-:W-:Y:S02]  /*200e0*/  IMAD.MOV.U32 R191, RZ, RZ, R166 ;  /* 0x000000ffffbf7224 */ /* 0x000fe400078e00a6 */
[----:B------:R-:W-:Y:S01]  /*200f0*/  MUFU.EX2 R186, R186 ;  /* 0x000000ba00ba7308 */ /* 0x000fe20000000800 */
[C---:B------:R-:W-:Y:S02]  /*20100*/  FMUL.FTZ R126, R0.reuse, R126 ;  /* 0x0000007e007e7220 */ /* 0x040fe40000410000 */
[----:B------:R-:W-:Y:S02]  /*20110*/  FMUL.FTZ R127, R0, R127 ;  /* 0x0000007f007f7220 */ /* 0x000fe40000410000 */
[----:B------:R-:W-:Y:S02]  /*20120*/  FMUL.FTZ R128, R133, R128 ;  /* 0x0000008085807220 */ /* 0x000fe40000410000 */
[----:B------:R-:W-:Y:S02]  /*20130*/  FFMA.FTZ R165, R165, c[0x0][0x23c], -R139 ;  /* 0x00008f00a5a57a23 */ /* 0x000fe4000001088b */
[----:B------:R-:W-:Y:S01]  /*20140*/  IMAD.MOV.U32 R178, RZ, RZ, R177 ;  /* 0x000000ffffb27224 */ /* 0x000fe200078e00b1 */
[----:B------:R-:W-:Y:S01]  /*20150*/  MUFU.EX2 R193, R191 ;  /* 0x000000bf00c17308 */ /* 0x000fe20000000800 */
[----:B------:R-:W-:Y:S01]  /*20160*/  IMAD.MOV.U32 R177, RZ, RZ, R176 ;  /* 0x000000ffffb17224 */ /* 0x000fe200078e00b0 */
[----:B------:R-:W-:Y:S01]  /*20170*/  MOV R176, R183 ;  /* 0x000000b700b07202 */ /* 0x000fe20000000f00 */
[-C--:B-1----:R-:W-:Y:S01]  /*20180*/  HMMA.16816.F32 R68, R140, R148.reuse, R68 ;  /* 0x000000948c44723c */ /* 0x082fe20000001844 */
[----:B------:R-:W-:Y:S02]  /*20190*/  IMAD.MOV.U32 R179, RZ, RZ, R178 ;  /* 0x000000ffffb37224 */ /* 0x000fe400078e00b2 */
[----:B------:R-:W-:Y:S02]  /*201a0*/  IMAD.MOV.U32 R183, RZ, RZ, R181 ;  /* 0x000000ffffb77224 */ /* 0x000fe400078e00b5 */
[----:B------:R-:W-:Y:S02]  /*201b0*/  IMAD.MOV.U32 R188, RZ, RZ, R179 ;  /* 0x000000ffffbc7224 */ /* 0x000fe400078e00b3 */
[----:B------:R-:W-:Y:S01]  /*201c0*/  MUFU.EX2 R191, R232 ;  /* 0x000000e800bf7308 */ /* 0x000fe20000000800 */
[C---:B------:R-:W-:Y:S01]  /*201d0*/  HMMA.16816.F32 R72, R144.reuse, R148, R72 ;  /* 0x000000949048723c */ /* 0x040fe20000001848 */
[----:B------:R-:W-:Y:S03]  /*201e0*/  IMAD.MOV.U32 R181, RZ, RZ, R171 ;  /* 0x000000ffffb57224 */ /* 0x000fe600078e00ab */
[----:B------:R-:W-:Y:S01]  /*201f0*/  MOV R171, R170 ;  /* 0x000000aa00ab7202 */ /* 0x000fe20000000f00 */
[----:B------:R-:W-:Y:S01]  /*20200*/  IMAD.MOV.U32 R178, RZ, RZ, R177 ;  /* 0x000000ffffb27224 */ /* 0x000fe200078e00b1 */
[----:B------:R-:W-:Y:S01]  /*20210*/  MOV R177, R176 ;  /* 0x000000b000b17202 */ /* 0x000fe20000000f00 */
[----:B------:R-:W-:Y:S01]  /*20220*/  IMAD.MOV.U32 R176, RZ, RZ, R183 ;  /* 0x000000ffffb07224 */ /* 0x000fe200078e00b7 */
[-C--:B------:R-:W-:Y:S01]  /*20230*/  HMMA.16816.F32 R76, R144, R150.reuse, R76 ;  /* 0x00000096904c723c */ /* 0x080fe2000000184c */
[----:B------:R1:W2:Y:S03]  /*20240*/  MUFU.EX2 R170, R129 ;  /* 0x0000008100aa7308 */ /* 0x0002a60000000800 */
[----:B------:R-:W-:Y:S01]  /*20250*/  IMAD.MOV.U32 R183, RZ, RZ, R181 ;  /* 0x000000ffffb77224 */ /* 0x000fe200078e00b5 */
[----:B------:R-:W-:Y:S01]  /*20260*/  MOV R181, R171 ;  /* 0x000000ab00b57202 */ /* 0x000fe20000000f00 */
[----:B------:R-:W-:Y:S01]  /*20270*/  IMAD.MOV.U32 R171, RZ, RZ, R168 ;  /* 0x000000ffffab7224 */ /* 0x000fe200078e00a8 */
[----:B------:R-:W-:Y:S01]  /*20280*/  MOV R179, R178 ;  /* 0x000000b200b37202 */ /* 0x000fe20000000f00 */
[C---:B------:R-:W-:Y:S01]  /*20290*/  HMMA.16816.F32 R80, R140.reuse, R150, R80 ;  /* 0x000000968c50723c */ /* 0x040fe20000001850 */
[----:B------:R-:W2:Y:S02]  /*202a0*/  LDSM.16.MT88.4 R148, [R222+0xe000] ;  /* 0x00e00000de94783b */ /* 0x000ea40000004200 */
[----:B------:R4:W-:Y:S01]  /*202b0*/  MUFU.EX2 R168, R130 ;  /* 0x0000008200a87308 */ /* 0x0009e20000000800 */
[----:B------:R-:W-:Y:S02]  /*202c0*/  IMAD.MOV.U32 R178, RZ, RZ, R177 ;  /* 0x000000ffffb27224 */ /* 0x000fe400078e00b1 */
[----:B------:R-:W-:Y:S01]  /*202d0*/  IMAD.MOV.U32 R177, RZ, RZ, R176 ;  /* 0x000000ffffb17224 */ /* 0x000fe200078e00b0 */
[----:B------:R-:W-:Y:S01]  /*202e0*/  MOV R176, R183 ;  /* 0x000000b700b07202 */ /* 0x000fe20000000f00 */
[----:B------:R-:W-:Y:S01]  /*202f0*/  IMAD.MOV.U32 R183, RZ, RZ, R181 ;  /* 0x000000ffffb77224 */ /* 0x000fe200078e00b5 */
[----:B------:R-:W-:Y:S03]  /*20300*/  MOV R198, R178 ;  /* 0x000000b200c67202 */ /* 0x000fe60000000f00 */
[----:B------:R-:W-:Y:S01]  /*20310*/  IMAD.MOV.U32 R181, RZ, RZ, R171 ;  /* 0x000000ffffb57224 */ /* 0x000fe200078e00ab */
[----:B------:R2:W-:Y:S01]  /*20320*/  MUFU.EX2 R184, R188 ;  /* 0x000000bc00b87308 */ /* 0x0005e20000000800 */
[----:B------:R-:W-:Y:S01]  /*20330*/  MOV R187, R183 ;  /* 0x000000b700bb7202 */ /* 0x000fe20000000f00 */
[----:B------:R-:W-:Y:S01]  /*20340*/  IMAD.MOV.U32 R183, RZ, RZ, R169 ;  /* 0x000000ffffb77224 */ /* 0x000fe200078e00a9 */
[----:B-1----:R-:W3:Y:S01]  /*20350*/  LDL.LU R129, [R1+0xf4] ;  /* 0x0000f40001817983 */ /* 0x002ee20000300800 */
[----:B------:R-:W-:Y:S02]  /*20360*/  IMAD.MOV.U32 R197, RZ, RZ, R177 ;  /* 0x000000ffffc57224 */ /* 0x000fe400078e00b1 */
[----:B------:R-:W-:Y:S02]  /*20370*/  IMAD.MOV.U32 R196, RZ, RZ, R176 ;  /* 0x000000ffffc47224 */ /* 0x000fe400078e00b0 */
[----:B------:R-:W-:Y:S02]  /*20380*/  IMAD.MOV.U32 R178, RZ, RZ, R152 ;  /* 0x000000ffffb27224 */ /* 0x000fe400078e0098 */
[----:B------:R1:W1:Y:S01]  /*20390*/  MUFU.EX2 R171, R131 ;  /* 0x0000008300ab7308 */ /* 0x0002620000000800 */
[----:B------:R-:W-:Y:S01]  /*203a0*/  IMAD.MOV.U32 R177, RZ, RZ, R181 ;  /* 0x000000ffffb17224 */ /* 0x000fe200078e00b5 */
[----:B------:R-:W-:Y:S01]  /*203b0*/  MOV R181, R175 ;  /* 0x000000af00b57202 */ /* 0x000fe20000000f00 */
[----:B----4-:R-:W4:Y:S07]  /*203c0*/  LDL.LU R130, [R1+0xf0] ;  /* 0x0000f00001827983 */ /* 0x010f2e0000300800 */
[----:B------:R1:W-:Y:S01]  /*203d0*/  MUFU.EX2 R169, R2 ;  /* 0x0000000200a97308 */ /* 0x0003e20000000800 */
[----:B--2---:R-:W-:Y:S01]  /*203e0*/  IMAD.MOV.U32 R188, RZ, RZ, R172 ;  /* 0x000000ffffbc7224 */ /* 0x004fe200078e00ac */
[-C--:B------:R-:W-:Y:S08]  /*203f0*/  HMMA.16816.F32 R84, R140, R148.reuse, R84 ;  /* 0x000000948c54723c */ /* 0x080ff00000001854 */
[----:B------:R-:W-:Y:S01]  /*20400*/  MUFU.EX2 R200, R187 ;  /* 0x000000bb00c87308 */ /* 0x000fe20000000800 */
[----:B-1----:R-:W4:Y:S01]  /*20410*/  LDL.LU R131, [R1+0xec] ;  /* 0x0000ec0001837983 */ /* 0x002f220000300800 */
[C---:B------:R-:W-:Y:S08]  /*20420*/  HMMA.16816.F32 R88, R144.reuse, R148, R88 ;  /* 0x000000949058723c */ /* 0x040ff00000001858 */
[----:B------:R-:W-:Y:S01]  /*20430*/  MUFU.EX2 R187, R188 ;  /* 0x000000bc00bb7308 */ /* 0x000fe20000000800 */
[-C--:B------:R-:W-:Y:S03]  /*20440*/  HMMA.16816.F32 R92, R144, R150.reuse, R92 ;  /* 0x00000096905c723c */ /* 0x080fe6000000185c */
[--C-:B------:R-:W-:Y:S06]  /*20450*/  FFMA.FTZ R2, R213, c[0x0][0x23c], -R139.reuse ;  /* 0x00008f00d5027a23 */ /* 0x100fec000001088b */
[----:B------:R-:W-:Y:S01]  /*20460*/  MUFU.EX2 R202, R197 ;  /* 0x000000c500ca7308 */ /* 0x000fe20000000800 */
[C---:B------:R-:W-:Y:S01]  /*20470*/  HMMA.16816.F32 R96, R140.reuse, R150, R96 ;  /* 0x000000968c60723c */ /* 0x040fe20000001860 */
[----:B------:R-:W1:Y:S08]  /*20480*/  LDSM.16.MT88.4 R148, [R224+0xe000] ;  /* 0x00e00000e094783b */ /* 0x000e700000004200 */
[----:B------:R-:W-:Y:S10]  /*20490*/  MUFU.EX2 R197, R233 ;  /* 0x000000e900c57308 */ /* 0x000ff40000000800 */
[----:B------:R1:W-:Y:S10]  /*204a0*/  MUFU.EX2 R166, R2 ;  /* 0x0000000200a67308 */ /* 0x0003f40000000800 */
[----:B------:R-:W-:Y:S10]  /*204b0*/  MUFU.EX2 R175, R219 ;  /* 0x000000db00af7308 */ /* 0x000ff40000000800 */
[----:B------:R-:W-:Y:S01]  /*204c0*/  MUFU.EX2 R219, R238 ;  /* 0x000000ee00db7308 */ /* 0x000fe20000000800 */
[-C--:B-1----:R-:W-:Y:S01]  /*204d0*/  HMMA.16816.F32 R100, R140, R148.reuse, R100 ;  /* 0x000000948c64723c */ /* 0x082fe20000001864 */
[--C-:B------:R-:W-:Y:S08]  /*204e0*/  FFMA.FTZ R2, R212, c[0x0][0x23c], -R139.reuse ;  /* 0x00008f00d4027a23 */ /* 0x100ff0000001088b */
[----:B------:R1:W-:Y:S01]  /*204f0*/  MUFU.EX2 R201, R2 ;  /* 0x0000000200c97308 */ /* 0x0003e20000000800 */
[C---:B------:R-:W-:Y:S08]  /*20500*/  HMMA.16816.F32 R104, R144.reuse, R148, R104 ;  /* 0x000000949068723c */ /* 0x040ff00000001868 */
[-C--:B------:R-:W-:Y:S01]  /*20510*/  HMMA.16816.F32 R108, R144, R150.reuse, R108 ;  /* 0x00000096906c723c */ /* 0x080fe2000000186c */
[----:B------:R-:W-:Y:S07]  /*20520*/  MUFU.EX2 R172, R218 ;  /* 0x000000da00ac7308 */ /* 0x000fee0000000800 */
[C---:B------:R-:W-:Y:S01]  /*20530*/  HMMA.16816.F32 R112, R140.reuse, R150, R112 ;  /* 0x000000968c70723c */ /* 0x040fe20000001870 */
[----:B------:R-:W1:Y:S02]  /*20540*/  LDSM.16.MT88.4 R148, [R223+0xe000] ;  /* 0x00e00000df94783b */ /* 0x000e640000004200 */
[----:B------:R-:W-:Y:S01]  /*20550*/  MUFU.EX2 R218, R247 ;  /* 0x000000f700da7308 */ /* 0x000fe20000000800 */
[--C-:B-1----:R-:W-:Y:S09]  /*20560*/  FFMA.FTZ R2, R211, c[0x0][0x23c], -R139.reuse ;  /* 0x00008f00d3027a23 */ /* 0x102ff2000001088b */
[----:B------:R-:W-:Y:S10]  /*20570*/  MUFU.EX2 R190, R2 ;  /* 0x0000000200be7308 */ /* 0x000ff40000000800 */
[----:B------:R1:W-:Y:S10]  /*20580*/  MUFU.EX2 R176, R217 ;  /* 0x000000d900b07308 */ /* 0x0003f40000000800 */
[----:B------:R-:W-:Y:S01]  /*20590*/  MUFU.EX2 R195, R198 ;  /* 0x000000c600c37308 */ /* 0x000fe20000000800 */
[-C--:B------:R-:W-:Y:S09]  /*205a0*/  HMMA.16816.F32 R116, R140, R148.reuse, R116 ;  /* 0x000000948c74723c */ /* 0x080ff20000001874 */
[----:B------:R-:W-:Y:S03]  /*205b0*/  MUFU.EX2 R198, R235 ;  /* 0x000000eb00c67308 */ /* 0x000fe60000000800 */
[----:B-1----:R-:W-:Y:S01]  /*205c0*/  FFMA.FTZ R217, R161, c[0x0][0x23c], -R139 ;  /* 0x00008f00a1d97a23 */ /* 0x002fe2000001088b */
[C---:B------:R-:W-:Y:S01]  /*205d0*/  HMMA.16816.F32 R120, R144.reuse, R148, R120 ;  /* 0x000000949078723c */ /* 0x040fe20000001878 */
[----:B------:R-:W2:Y:S05]  /*205e0*/  LDL.LU R149, [R1+0x70] ;  /* 0x0000700001957983 */ /* 0x000eaa0000300800 */
[----:B------:R-:W-:Y:S01]  /*205f0*/  MUFU.EX2 R194, R196 ;  /* 0x000000c400c27308 */ /* 0x000fe20000000800 */
[----:B------:R-:W2:Y:S01]  /*20600*/  LDL.LU R148, [R1+0x74] ;  /* 0x0000740001947983 */ /* 0x000ea20000300800 */
[-C--:B------:R-:W-:Y:S03]  /*20610*/  HMMA.16816.F32 R124, R144, R150.reuse, R124 ;  /* 0x00000096907c723c */ /* 0x080fe6000000187c */
[----:B------:R-:W2:Y:S04]  /*20620*/  LDL.LU R2, [R1+0x78] ;  /* 0x0000780001027983 */ /* 0x000ea80000300800 */
[----:B------:R-:W1:Y:S01]  /*20630*/  LDSM.16.MT88.4 R144, [R221+0xc800] ;  /* 0x00c80000dd90783b */ /* 0x000e620000004200 */
[----:B------:R-:W1:Y:S10]  /*20640*/  MUFU.EX2 R179, R179 ;  /* 0x000000b300b37308 */ /* 0x000e740000000800 */
[----:B------:R-:W1:Y:S10]  /*20650*/  MUFU.EX2 R196, R229 ;  /* 0x000000e500c47308 */ /* 0x000e740000000800 */
[----:B------:R-:W-:Y:S10]  /*20660*/  MUFU.EX2 R177, R177 ;  /* 0x000000b100b17308 */ /* 0x000ff40000000800 */
[----:B------:R-:W-:Y:S10]  /*20670*/  MUFU.EX2 R178, R178 ;  /* 0x000000b200b27308 */ /* 0x000ff40000000800 */
[----:B------:R-:W-:Y:S10]  /*20680*/  MUFU.EX2 R181, R181 ;  /* 0x000000b500b57308 */ /* 0x000ff40000000800 */
[----:B------:R-:W1:Y:S01]  /*20690*/  MUFU.EX2 R217, R217 ;  /* 0x000000d900d97308 */ /* 0x000e620000000800 */
[----:B---3--:R-:W-:Y:S02]  /*206a0*/  FMUL.FTZ R129, R133, R129 ;  /* 0x0000008185817220 */ /* 0x008fe40000410000 */
[C---:B----4-:R-:W-:Y:S02]  /*206b0*/  FMUL.FTZ R130, R132.reuse, R130 ;  /* 0x0000008284827220 */ /* 0x050fe40000410000 */
[----:B------:R-:W-:Y:S07]  /*206c0*/  FMUL.FTZ R131, R132, R131 ;  /* 0x0000008384837220 */ /* 0x000fee0000410000 */
[----:B------:R-:W-:Y:S07]  /*206d0*/  HMMA.16816.F32 R128, R140, R150, R128 ;  /* 0x000000968c80723c */ /* 0x000fee0000001880 */
[----:B------:R-:W-:Y:S02]  /*206e0*/  F2FP.PACK_AB R140, R170, R167 ;  /* 0x000000a7aa8c723e */ /* 0x000fe400000000ff */
[----:B------:R-:W-:Y:S03]  /*206f0*/  F2FP.PACK_AB R141, R171, R168 ;  /* 0x000000a8ab8d723e */ /* 0x000fe600000000ff */
[----:B------:R-:W-:Y:S02]  /*20700*/  F2FP.PACK_AB R142, R184, R173 ;  /* 0x000000adb88e723e */ /* 0x000fe400000000ff */
[----:B-1----:R-:W-:Y:S02]  /*20710*/  F2FP.PACK_AB R143, R179, R174 ;  /* 0x000000aeb38f723e */ /* 0x002fe400000000ff */
[----:B------:R-:W-:Y:S02]  /*20720*/  F2FP.PACK_AB R150, R189, R176 ;  /* 0x000000b0bd96723e */ /* 0x000fe400000000ff */
[----:B------:R-:W-:Y:S03]  /*20730*/  F2FP.PACK_AB R151, R190, R201 ;  /* 0x000000c9be97723e */ /* 0x000fe600000000ff */
[-C--:B------:R-:W-:Y:S01]  /*20740*/  HMMA.16816.F32 R4, R140, R144.reuse, R4 ;  /* 0x000000908c04723c */ /* 0x080fe20000001804 */
[----:B--2---:R-:W-:Y:S01]  /*20750*/  FFMA.FTZ R153, R133, R149, R210 ;  /* 0x0000009585997223 */ /* 0x004fe200000100d2 */
[----:B------:R-:W-:Y:S02]  /*20760*/  F2FP.PACK_AB R149, R166, R169 ;  /* 0x000000a9a695723e */ /* 0x000fe400000000ff */
[----:B------:R-:W-:Y:S01]  /*20770*/  F2FP.PACK_AB R210, R196, R204 ;  /* 0x000000ccc4d2723e */ /* 0x000fe200000000ff */
[----:B------:R-:W-:Y:S01]  /*20780*/  FFMA.FTZ R152, R132, R148, R209 ;  /* 0x0000009484987223 */ /* 0x000fe200000100d1 */
[----:B------:R-:W-:Y:S01]  /*20790*/  F2FP.PACK_AB R148, R172, R175 ;  /* 0x000000afac94723e */ /* 0x000fe200000000ff */
[----:B------:R-:W-:Y:S01]  /*207a0*/  FADD.FTZ R132, R164, R153 ;  /* 0x00000099a4847221 */ /* 0x000fe20000010000 */
[----:B------:R-:W-:Y:S01]  /*207b0*/  F2FP.PACK_AB R209, R216, R217 ;  /* 0x000000d9d8d1723e */ /* 0x000fe200000000ff */
[----:B------:R-:W-:Y:S02]  /*207c0*/  FFMA.FTZ R133, R3, R2, R208 ;  /* 0x0000000203857223 */ /* 0x000fe400000100d0 */
[----:B------:R-:W2:Y:S01]  /*207d0*/  LDL.LU R3, [R1+0x7c] ;  /* 0x00007c0001037983 */ /* 0x000ea20000300800 */
[----:B------:R-:W-:Y:S01]  /*207e0*/  FADD.FTZ R132, R158, R132 ;  /* 0x000000849e847221 */ /* 0x000fe20000010000 */
[C---:B------:R-:W-:Y:S01]  /*207f0*/  HMMA.16816.F32 R8, R148.reuse, R144, R8 ;  /* 0x000000909408723c */ /* 0x040fe20000001808 */
[--C-:B------:R-:W-:Y:S01]  /*20800*/  FFMA.FTZ R2, R183, c[0x0][0x23c], -R139.reuse ;  /* 0x00008f00b7027a23 */ /* 0x100fe2000001088b */
[----:B------:R1:W5:Y:S01]  /*20810*/  LDL.LU R247, [R1+0xe8] ;  /* 0x0000e80001f77983 */ /* 0x0003620000300800 */
[----:B------:R-:W-:Y:S05]  /*20820*/  MUFU.EX2 R183, R237 ;  /* 0x000000ed00b77308 */ /* 0x000fea0000000800 */
[-C--:B------:R-:W-:Y:S05]  /*20830*/  HMMA.16816.F32 R12, R148, R146.reuse, R12 ;  /* 0x00000092940c723c */ /* 0x080fea000000180c */
[----:B------:R3:W-:Y:S03]  /*20840*/  MUFU.EX2 R199, R2 ;  /* 0x0000000200c77308 */ /* 0x0007e60000000800 */
[C---:B------:R-:W-:Y:S01]  /*20850*/  HMMA.16816.F32 R16, R140.reuse, R146, R16 ;  /* 0x000000928c10723c */ /* 0x040fe20000001810 */
[----:B------:R-:W4:Y:S03]  /*20860*/  LDSM.16.MT88.4 R144, [R222+0xc800] ;  /* 0x00c80000de90783b */ /* 0x000f260000004200 */
[--C-:B---3--:R-:W-:Y:S03]  /*20870*/  FFMA.FTZ R2, R180, c[0x0][0x23c], -R139.reuse ;  /* 0x00008f00b4027a23 */ /* 0x108fe6000001088b */
[----:B------:R3:W-:Y:S10]  /*20880*/  MUFU.EX2 R180, R240 ;  /* 0x000000f000b47308 */ /* 0x0007f40000000800 */
[----:B------:R1:W-:Y:S01]  /*20890*/  MUFU.EX2 R192, R2 ;  /* 0x0000000200c07308 */ /* 0x0003e20000000800 */
[-C--:B----4-:R-:W-:Y:S01]  /*208a0*/  HMMA.16816.F32 R20, R140, R144.reuse, R20 ;  /* 0x000000908c14723c */ /* 0x090fe20000001814 */
[----:B---3--:R3:W5:Y:S07]  /*208b0*/  LDL.LU R240, [R1+0xe4] ;  /* 0x0000e40001f07983 */ /* 0x00876e0000300800 */
[C---:B------:R-:W-:Y:S01]  /*208c0*/  HMMA.16816.F32 R24, R148.reuse, R144, R24 ;  /* 0x000000909418723c */ /* 0x040fe20000001818 */
[----:B------:R3:W5:Y:S04]  /*208d0*/  LDL.LU R238, [R1+0xe0] ;  /* 0x0000e00001ee7983 */ /* 0x0007680000300800 */
[----:B------:R3:W5:Y:S03]  /*208e0*/  LDL.LU R237, [R1+0xdc] ;  /* 0x0000dc0001ed7983 */ /* 0x0007660000300800 */
[-C--:B------:R-:W-:Y:S01]  /*208f0*/  HMMA.16816.F32 R28, R148, R146.reuse, R28 ;  /* 0x00000092941c723c */ /* 0x080fe2000000181c */
[--C-:B-1----:R-:W-:Y:S01]  /*20900*/  FFMA.FTZ R2, R163, c[0x0][0x23c], -R139.reuse ;  /* 0x00008f00a3027a23 */ /* 0x102fe2000001088b */
[----:B------:R3:W5:Y:S03]  /*20910*/  LDL.LU R236, [R1+0xd8] ;  /* 0x0000d80001ec7983 */ /* 0x0007660000300800 */
[----:B------:R1:W-:Y:S01]  /*20920*/  MUFU.EX2 R185, R2 ;  /* 0x0000000200b97308 */ /* 0x0003e20000000800 */
[----:B------:R3:W5:Y:S02]  /*20930*/  LDL.LU R235, [R1+0xd4] ;  /* 0x0000d40001eb7983 */ /* 0x0007640000300800 */
[C---:B------:R-:W-:Y:S02]  /*20940*/  HMMA.16816.F32 R32, R140.reuse, R146, R32 ;  /* 0x000000928c20723c */ /* 0x040fe40000001820 */
[----:B------:R-:W4:Y:S08]  /*20950*/  LDSM.16.MT88.4 R144, [R224+0xc800] ;  /* 0x00c80000e090783b */ /* 0x000f300000004200 */
[----:B------:R3:W5:Y:S04]  /*20960*/  LDL.LU R234, [R1+0xd0] ;  /* 0x0000d00001ea7983 */ /* 0x0007680000300800 */
[----:B------:R3:W5:Y:S04]  /*20970*/  LDL.LU R233, [R1+0xcc] ;  /* 0x0000cc0001e97983 */ /* 0x0007680000300800 */
[----:B------:R3:W5:Y:S01]  /*20980*/  LDL.LU R232, [R1+0xc8] ;  /* 0x0000c80001e87983 */ /* 0x0007620000300800 */
[--C-:B-1----:R-:W-:Y:S03]  /*20990*/  FFMA.FTZ R2, R162, c[0x0][0x23c], -R139.reuse ;  /* 0x00008f00a2027a23 */ /* 0x102fe6000001088b */
[----:B------:R3:W5:Y:S01]  /*209a0*/  LDL.LU R231, [R1+0xc4] ;  /* 0x0000c40001e77983 */ /* 0x0007620000300800 */
[----:B------:R-:W-:Y:S01]  /*209b0*/  FFMA.FTZ R139, R138, c[0x0][0x23c], -R139 ;  /* 0x00008f008a8b7a23 */ /* 0x000fe2000001088b */
[----:B------:R1:W-:Y:S02]  /*209c0*/  MUFU.EX2 R188, R2 ;  /* 0x0000000200bc7308 */ /* 0x0003e40000000800 */
[----:B------:R-:W-:Y:S08]  /*209d0*/  LDSM.16.MT88.4 R160, [R221+0xd800] ;  /* 0x00d80000dda0783b */ /* 0x000ff00000004200 */
[----:B------:R3:W5:Y:S01]  /*209e0*/  LDL.LU R230, [R1+0xc0] ;  /* 0x0000c00001e67983 */ /* 0x0007620000300800 */
[----:B------:R3:W-:Y:S03]  /*209f0*/  MUFU.EX2 R138, R165 ;  /* 0x000000a5008a7308 */ /* 0x0007e60000000800 */
[----:B------:R2:W5:Y:S01]  /*20a00*/  LDL.LU R229, [R1+0xbc] ;  /* 0x0000bc0001e57983 */ /* 0x0005620000300800 */
[-C--:B----4-:R-:W-:Y:S06]  /*20a10*/  HMMA.16816.F32 R36, R140, R144.reuse, R36 ;  /* 0x000000908c24723c */ /* 0x090fec0000001824 */
[----:B------:R-:W4:Y:S01]  /*20a20*/  MUFU.EX2 R139, R139 ;  /* 0x0000008b008b7308 */ /* 0x000f220000000800 */
[----:B-1----:R-:W-:Y:S01]  /*20a30*/  FADD.FTZ R2, R154, R133 ;  /* 0x000000859a027221 */ /* 0x002fe20000010000 */
[C---:B------:R-:W-:Y:S08]  /*20a40*/  HMMA.16816.F32 R40, R148.reuse, R144, R40 ;  /* 0x000000909428723c */ /* 0x040ff00000001828 */
[-C--:B------:R-:W-:Y:S01]  /*20a50*/  HMMA.16816.F32 R44, R148, R146.reuse, R44 ;  /* 0x00000092942c723c */ /* 0x080fe2000000182c */
[----:B---3--:R-:W-:Y:S07]  /*20a60*/  IMAD.MOV.U32 R165, RZ, RZ, R202 ;  /* 0x000000ffffa57224 */ /* 0x008fee00078e00ca */
[C---:B------:R-:W-:Y:S01]  /*20a70*/  HMMA.16816.F32 R48, R140.reuse, R146, R48 ;  /* 0x000000928c30723c */ /* 0x040fe20000001830 */
[----:B------:R-:W1:Y:S03]  /*20a80*/  LDSM.16.MT88.4 R144, [R223+0xc800] ;  /* 0x00c80000df90783b */ /* 0x000e660000004200 */
[----:B----4-:R-:W-:Y:S04]  /*20a90*/  F2FP.PACK_AB R211, R139, R138 ;  /* 0x0000008a8bd3723e */ /* 0x010fe800000000ff */
        /* <DEDUP_REMOVED lines=10> */
[----:B--2---:R-:W-:Y:S05]  /*20b40*/  FFMA.FTZ R0, R0, R3, R215 ;  /* 0x0000000300007223 */ /* 0x004fea00000100d7 */
[----:B------:R-:W-:Y:S03]  /*20b50*/  LDSM.16.MT88.4 R212, [R221+0xf800] ;  /* 0x00f80000ddd4783b */ /* 0x000fe60000004200 */
[----:B------:R-:W-:Y:S02]  /*20b60*/  FADD.FTZ R3, R155, R152 ;  /* 0x000000989b037221 */ /* 0x000fe40000010000 */
[----:B------:R-:W-:Y:S02]  /*20b70*/  FADD.FTZ R133, R159, R0 ;  /* 0x000000009f857221 */ /* 0x000fe40000010000 */
[----:B------:R-:W-:Y:S02]  /*20b80*/  FADD.FTZ R164, R157, R3 ;  /* 0x000000039da47221 */ /* 0x000fe40000010000 */
[----:B------:R-:W-:Y:S01]  /*20b90*/  FADD.FTZ R0, R156, R2 ;  /* 0x000000029c007221 */ /* 0x000fe20000010000 */
[----:B------:R-:W-:Y:S01]  /*20ba0*/  LDSM.16.MT88.4 R152, [R222+0xd000] ;  /* 0x00d00000de98783b */ /* 0x000fe20000004200 */
[----:B------:R-:W-:Y:S02]  /*20bb0*/  FADD.FTZ R3, R228, R133 ;  /* 0x00000085e4037221 */ /* 0x000fe40000010000 */
[----:B------:R-:W-:Y:S02]  /*20bc0*/  FADD.FTZ R133, R227, R132 ;  /* 0x00000084e3857221 */ /* 0x000fe40000010000 */
[----:B------:R-:W-:Y:S02]  /*20bd0*/  FADD.FTZ R2, R226, R164 ;  /* 0x000000a4e2027221 */ /* 0x000fe40000010000 */
[----:B------:R-:W-:Y:S01]  /*20be0*/  FADD.FTZ R0, R225, R0 ;  /* 0x00000000e1007221 */ /* 0x000fe20000010000 */
[----:B------:R-:W-:Y:S01]  /*20bf0*/  LDSM.16.MT88.4 R156, [R224+0xd000] ;  /* 0x00d00000e09c783b */ /* 0x000fe20000004200 */
[----:B------:R-:W-:Y:S01]  /*20c00*/  FADD.FTZ R3, R220, R3 ;  /* 0x00000003dc037221 */ /* 0x000fe20000010000 */
[-C--:B-1----:R-:W-:Y:S01]  /*20c10*/  HMMA.16816.F32 R84, R140, R144.reuse, R84 ;  /* 0x000000908c54723c */ /* 0x082fe20000001854 */
[----:B------:R-:W-:Y:S02]  /*20c20*/  FADD.FTZ R2, R168, R2 ;  /* 0x00000002a8027221 */ /* 0x000fe40000010000 */
[----:B------:R-:W-:Y:S02]  /*20c30*/  IMAD.MOV.U32 R164, RZ, RZ, R201 ;  /* 0x000000ffffa47224 */ /* 0x000fe400078e00c9 */
[----:B------:R-:W-:Y:S01]  /*20c40*/  FADD.FTZ R2, R171, R2 ;  /* 0x00000002ab027221 */ /* 0x000fe20000010000 */
[----:B------:R1:W5:Y:S01]  /*20c50*/  LDL.LU R228, [R1+0xb8] ;  /* 0x0000b80001e47983 */ /* 0x0003620000300800 */
[----:B------:R-:W-:Y:S01]  /*20c60*/  FADD.FTZ R133, R167, R133 ;  /* 0x00000085a7857221 */ /* 0x000fe20000010000 */
[C---:B------:R-:W-:Y:S01]  /*20c70*/  HMMA.16816.F32 R88, R148.reuse, R144, R88 ;  /* 0x000000909458723c */ /* 0x040fe20000001858 */
[----:B------:R-:W-:Y:S01]  /*20c80*/  MOV R167, R200 ;  /* 0x000000c800a77202 */ /* 0x000fe20000000f00 */
[----:B------:R1:W5:Y:S02]  /*20c90*/  LDL.LU R227, [R1+0xb4] ;  /* 0x0000b40001e37983 */ /* 0x0003640000300800 */
[----:B------:R-:W-:Y:S01]  /*20ca0*/  FADD.FTZ R132, R175, R0 ;  /* 0x00000000af847221 */ /* 0x000fe20000010000 */
[----:B------:R-:W-:Y:S01]  /*20cb0*/  MOV R175, R203 ;  /* 0x000000cb00af7202 */ /* 0x000fe20000000f00 */
[----:B------:R1:W5:Y:S01]  /*20cc0*/  LDL.LU R226, [R1+0xb0] ;  /* 0x0000b00001e27983 */ /* 0x0003620000300800 */
[----:B------:R-:W-:Y:S01]  /*20cd0*/  FADD.FTZ R0, R169, R3 ;  /* 0x00000003a9007221 */ /* 0x000fe20000010000 */
[-C--:B------:R-:W-:Y:S01]  /*20ce0*/  HMMA.16816.F32 R92, R148, R146.reuse, R92 ;  /* 0x00000092945c723c */ /* 0x080fe2000000185c */
[----:B------:R-:W-:Y:S01]  /*20cf0*/  FADD.FTZ R3, R170, R133 ;  /* 0x00000085aa037221 */ /* 0x000fe20000010000 */
[----:B------:R1:W5:Y:S02]  /*20d00*/  LDL.LU R225, [R1+0xac] ;  /* 0x0000ac0001e17983 */ /* 0x0003640000300800 */
[----:B------:R-:W-:Y:S01]  /*20d10*/  F2FP.PACK_AB R208, R175, R191 ;  /* 0x000000bfafd0723e */ /* 0x000fe200000000ff */
[----:B------:R-:W-:Y:S01]  /*20d20*/  FADD.FTZ R132, R172, R132 ;  /* 0x00000084ac847221 */ /* 0x000fe20000010000 */
[----:B------:R-:W-:Y:S01]  /*20d30*/  LDSM.16.MT88.4 R168, [R222+0xd800] ;  /* 0x00d80000dea8783b */ /* 0x000fe20000004200 */
[----:B------:R-:W-:Y:S01]  /*20d40*/  IMAD.MOV.U32 R172, RZ, RZ, R187 ;  /* 0x000000ffffac7224 */ /* 0x000fe200078e00bb */
[C---:B------:R-:W-:Y:S01]  /*20d50*/  HMMA.16816.F32 R96, R140.reuse, R146, R96 ;  /* 0x000000928c60723c */ /* 0x040fe20000001860 */
[----:B------:R-:W-:Y:S03]  /*20d60*/  FADD.FTZ R0, R166, R0 ;  /* 0x00000000a6007221 */ /* 0x000fe60000010000 */
[----:B------:R-:W-:Y:S02]  /*20d70*/  IMAD.MOV.U32 R166, RZ, RZ, R186 ;  /* 0x000000ffffa67224 */ /* 0x000fe400078e00ba */
[----:B------:R-:W2:Y:S01]  /*20d80*/  LDSM.16.MT88.4 R144, [R224+0xe800] ;  /* 0x00e80000e090783b */ /* 0x000ea20000004200 */
[----:B------:R-:W-:Y:S01]  /*20d90*/  FADD.FTZ R133, R173, R3 ;  /* 0x00000003ad857221 */ /* 0x000fe20000010000 */
[----:B------:R-:W-:Y:S01]  /*20da0*/  MOV R173, R185 ;  /* 0x000000b900ad7202 */ /* 0x000fe20000000f00 */
[----:B------:R-:W-:Y:S03]  /*20db0*/  FADD.FTZ R3, R174, R2 ;  /* 0x00000002ae037221 */ /* 0x000fe60000010000 */
[----:B------:R-:W-:Y:S02]  /*20dc0*/  IMAD.MOV.U32 R2, RZ, RZ, R184 ;  /* 0x000000ffff027224 */ /* 0x000fe400078e00b8 */
[----:B------:R1:W5:Y:S01]  /*20dd0*/  LDL.LU R220, [R1+0xa8] ;  /* 0x0000a80001dc7983 */ /* 0x0003620000300800 */
        /* <DEDUP_REMOVED lines=181> */
.L_x_817:
        /* <DEDUP_REMOVED lines=447> */
.L_x_822:
[----:B---34-:R-:W-:Y:S05]  /*23520*/  BSYNC B0 ;  /* 0x0000000000007941 */ /* 0x018fea0003800000 */
.L_x_821:
        /* <DEDUP_REMOVED lines=36> */
.L_x_824:
[----:B----4-:R-:W-:Y:S05]  /*23770*/  BSYNC B0 ;  /* 0x0000000000007941 */ /* 0x010fea0003800000 */
.L_x_823:
        /* <DEDUP_REMOVED lines=18> */
.L_x_826:
[----:B------:R-:W-:Y:S05]  /*238a0*/  BSYNC B0 ;  /* 0x0000000000007941 */ /* 0x000fea0003800000 */
.L_x_825:
        /* <DEDUP_REMOVED lines=18> */
.L_x_828:
[----:B------:R-:W-:Y:S05]  /*239d0*/  BSYNC B0 ;  /* 0x0000000000007941 */ /* 0x000fea0003800000 */
.L_x_827:
        /* <DEDUP_REMOVED lines=18> */
.L_x_830:
[----:B------:R-:W-:Y:S05]  /*23b00*/  BSYNC B0 ;  /* 0x0000000000007941 */ /* 0x000fea0003800000 */
.L_x_829:
        /* <DEDUP_REMOVED lines=18> */
.L_x_832:
[----:B------:R-:W-:Y:S05]  /*23c30*/  BSYNC B0 ;  /* 0x0000000000007941 */ /* 0x000fea0003800000 */
.L_x_831:
        /* <DEDUP_REMOVED lines=18> */
.L_x_834:
[----:B------:R-:W-:Y:S05]  /*23d60*/  BSYNC B0 ;  /* 0x0000000000007941 */ /* 0x000fea0003800000 */
.L_x_833:
        /* <DEDUP_REMOVED lines=18> */
.L_x_836:
[----:B------:R-:W-:Y:S05]  /*23e90*/  BSYNC B0 ;  /* 0x0000000000007941 */ /* 0x000fea0003800000 */
.L_x_835:
        /* <DEDUP_REMOVED lines=19> */
.L_x_837:
        /* <DEDUP_REMOVED lines=11> */
.L_x_2385:


//--------------------- .text._ZN5flash16flash_fwd_kernelI23Flash_fwd_kernel_traitsILi128ELi128ELi32ELi4ELb0ELb0EN7cutlass6half_tE19Flash_kernel_traitsILi128ELi128ELi32ELi4ES3_EELb0ELb0ELb0ELb0ELb0ELb1ELb0ELb0EEEvNS_16Flash_fwd_paramsE --------------------------
	.section	.text._ZN5flash16flash_fwd_kernelI23Flash_fwd_kernel_traitsILi128ELi128ELi32ELi4ELb0ELb0EN7cutlass6half_tE19Flash_kernel_traitsILi128ELi128ELi32ELi4ES3_EELb0ELb0ELb0ELb0ELb0ELb1ELb0ELb0EEEvNS_16Flash_fwd_paramsE,"ax",@progbits
	.sectioninfo	@"SHI_REGISTERS=255"
	.align	128
        .global         _ZN5flash16flash_fwd_kernelI23Flash_fwd_kernel_traitsILi128ELi128ELi32ELi4ELb0ELb0EN7cutlass6half_tE19Flash_kernel_traitsILi128ELi128ELi32ELi4ES3_EELb0ELb0ELb0ELb0ELb0ELb1ELb0ELb0EEEvNS_16Flash_fwd_paramsE
        .type           _ZN5flash16flash_fwd_kernelI23Flash_fwd_kernel_traitsILi128ELi128ELi32ELi4ELb0ELb0EN7cutlass6half_tE19Flash_kernel_traitsILi128ELi128ELi32ELi4ES3_EELb0ELb0ELb0ELb0ELb0ELb1ELb0ELb0EEEvNS_16Flash_fwd_paramsE,@function
        .size           _ZN5flash16flash_fwd_kernelI23Flash_fwd_kernel_traitsILi128ELi128ELi32ELi4ELb0ELb0EN7cutlass6half_tE19Flash_kernel_traitsILi128ELi128ELi32ELi4ES3_EELb0ELb0ELb0ELb0ELb0ELb1ELb0ELb0EEEvNS_16Flash_fwd_paramsE,(.L_x_2386 - _ZN5flash16flash_fwd_kernelI23Flash_fwd_kernel_traitsILi128ELi128ELi32ELi4ELb0ELb0EN7cutlass6half_tE19Flash_kernel_traitsILi128ELi128ELi32ELi4ES3_EELb0ELb0ELb0ELb0ELb0ELb1ELb0ELb0EEEvNS_16Flash_fwd_paramsE)
        .other          _ZN5flash16flash_fwd_kernelI23Flash_fwd_kernel_traitsILi128ELi128ELi32ELi4ELb0ELb0EN7cutlass6half_tE19Flash_kernel_traitsILi128ELi128ELi32ELi4ES3_EELb0ELb0ELb0ELb0ELb0ELb1ELb0ELb0EEEvNS_16Flash_fwd_paramsE,@"STO_CUDA_ENTRY STV_DEFAULT"
_ZN5flash16flash_fwd_kernelI23Flash_fwd_kernel_traitsILi128ELi128ELi32ELi4ELb0ELb0EN7cutlass6half_tE19Flash_kernel_traitsILi128ELi128ELi32ELi4ES3_EELb0ELb0ELb0ELb0ELb0ELb1ELb0ELb0EEEvNS_16Flash_fwd_paramsE:
.text._ZN5flash16flash_fwd_kernelI23Flash_fwd_kernel_traitsILi128ELi128ELi32ELi4ELb0ELb0EN7cutlass6half_tE19Flash_kernel_traitsILi128ELi128ELi32ELi4ES3_EELb0ELb0ELb0ELb0ELb0ELb1ELb0ELb0EEEvNS_16Flash_fwd_paramsE:
[----:B------:R-:W-:Y:S02]  /*0000*/  MOV R1, c[0x0][0x28] ;  /* 0x00000a0000017a02 */ /* 0x000fe40000000f00 */
[----:B------:R-:W1:Y:S01]  /*0010*/  S2R R11, SR_CTAID.Y ;  /* 0x00000000000b7919 */ /* 0x000e620000002600 */
[----:B------:R-:W2:Y:S01]  /*0020*/  LDC.U8 R0, c[0x0][0x312] ;  /* 0x0000c480ff007b82 */ /* 0x000ea20000000000 */
[----:B------:R-:W-:Y:S01]  /*0030*/  ISETP.NE.U32.AND P2, PT, RZ, c[0x0][0x240], PT ;  /* 0x00009000ff007a0c */ /* 0x000fe20003f45070 */
[----:B------:R-:W-:Y:S01]  /*0040*/  IMAD.MOV.U32 R30, RZ, RZ, 0x4 ;  /* 0x00000004ff1e7424 */ /* 0x000fe200078e00ff */
[----:B------:R-:W-:Y:S01]  /*0050*/  ULDC.64 UR6, c[0x0][0x118] ;  /* 0x0000460000067ab9 */ /* 0x000fe20000000a00 */
[----:B------:R-:W-:Y:S01]  /*0060*/  IMAD.MOV.U32 R9, RZ, RZ, -0x1 ;  /* 0xffffffffff097424 */ /* 0x000fe200078e00ff */
[----:B------:R-:W-:Y:S02]  /*0070*/  ISETP.NE.AND.EX P2, PT, RZ, c[0x0][0x244], PT, P2 ;  /* 0x00009100ff007a0c */ /* 0x000fe40003f45320 */
[----:B------:R-:W-:Y:S02]  /*0080*/  ISETP.EQ.U32.AND P1, PT, RZ, c[0x0][0x248], PT ;  /* 0x00009200ff007a0c */ /* 0x000fe40003f22070 */
[----:B------:R-:W-:Y:S01]  /*0090*/  ISETP.NE.U32.AND P0, PT, RZ, c[0x0][0x250], PT ;  /* 0x00009400ff007a0c */ /* 0x000fe20003f05070 */
[----:B------:R-:W-:Y:S01]  /*00a0*/  IMAD.MOV.U32 R8, RZ, RZ, -0x1 ;  /* 0xffffffffff087424 */ /* 0x000fe200078e00ff */
[----:B------:R-:W-:-:S02]  /*00b0*/  IADD3 R1, R1, -0x30, RZ ;  /* 0xffffffd001017810 */ /* 0x000fc40007ffe0ff */
[----:B------:R-:W-:Y:S01]  /*00c0*/  ISETP.NE.AND.EX P0, PT, RZ, c[0x0][0x254], PT, P0 ;  /* 0x00009500ff007a0c */ /* 0x000fe20003f05300 */
[----:B-1----:R-:W-:Y:S01]  /*00d0*/  IMAD.WIDE R2, R11, R30, c[0x0][0x240] ;  /* 0x000090000b027625 */ /* 0x002fe200078e021e */
[----:B--2---:R-:W-:-:S04]  /*00e0*/  ISETP.NE.AND P3, PT, R0, RZ, PT ;  /* 0x000000ff0000720c */ /* 0x004fc80003f65270 */
[----:B------:R1:W2:Y:S01]  /*00f0*/  @P2 LDG.E R9, [R2.64] ;  /* 0x0000000602092981 */ /* 0x0002a2000c1e1900 */
[----:B------:R-:W-:Y:S01]  /*0100*/  ISETP.EQ.OR.EX P1, PT, RZ, c[0x0][0x24c], !P3, P1 ;  /* 0x00009300ff007a0c */ /* 0x000fe20005f22710 */
[----:B------:R-:W-:Y:S02]  /*0110*/  IMAD.WIDE R4, R11, R30, c[0x0][0x248] ;  /* 0x000092000b047625 */ /* 0x000fe400078e021e */
[----:B------:R1:W3:Y:S10]  /*0120*/  @P2 LDG.E R0, [R2.64+0x4] ;  /* 0x0000040602002981 */ /* 0x0002f4000c1e1900 */
[----:B------:R4:W5:Y:S01]  /*0130*/  @!P1 LDG.E R8, [R4.64] ;  /* 0x0000000604089981 */ /* 0x000962000c1e1900 */
[----:B------:R-:W-:-:S03]  /*0140*/  IMAD.MOV.U32 R6, RZ, RZ, RZ ;  /* 0x000000ffff067224 */ /* 0x000fc600078e00ff */
[----:B------:R-:W2:Y:S04]  /*0150*/  S2R R246, SR_CTAID.X ;  /* 0x0000000000f67919 */ /* 0x000ea80000002500 */
[----:B------:R-:W2:Y:S01]  /*0160*/  S2R R16, SR_CTAID.Z ;  /* 0x0000000000107919 */ /* 0x000ea20000002700 */
[----:B-1----:R-:W-:-:S03]  /*0170*/  @P0 IMAD.WIDE R2, R11, R30, c[0x0][0x250] ;  /* 0x000094000b020625 */ /* 0x002fc600078e021e */
[----:B------:R-:W1:Y:S04]  /*0180*/  S2R R89, SR_TID.X ;  /* 0x0000000000597919 */ /* 0x000e680000002100 */
[----:B------:R4:W5:Y:S01]  /*0190*/  @P0 LDG.E R6, [R2.64] ;  /* 0x0000000602060981 */ /* 0x000962000c1e1900 */
[----:B------:R-:W-:-:S04]  /*01a0*/  ISETP.NE.U32.AND P0, PT, RZ, c[0x0][0x248], PT ;  /* 0x00009200ff007a0c */ /* 0x000fc80003f05070 */
[----:B------:R-:W-:Y:S01]  /*01b0*/  ISETP.NE.AND.EX P0, PT, RZ, c[0x0][0x24c], PT, P0 ;  /* 0x00009300ff007a0c */ /* 0x000fe20003f05300 */
[----:B--2---:R4:W-:Y:S01]  /*01c0*/  STL [R1+0xc], R9 ;  /* 0x00000c0901007387 */ /* 0x0049e20000100800 */
[----:B---3--:R-:W-:Y:S02]  /*01d0*/  @P2 IMAD.IADD R14, R0, 0x1, -R9 ;  /* 0x00000001000e2824 */ /* 0x008fe400078e0a09 */
[----:B------:R-:W-:-:S09]  /*01e0*/  @!P2 IMAD.MOV.U32 R14, RZ, RZ, c[0x0][0x214] ;  /* 0x00008500ff0ea624 */ /* 0x000fd200078e00ff */
[----:B------:R-:W-:Y:S05]  /*01f0*/  @!P0 BRA `(.L_x_838) ;  /* 0x0000004000008947 */ /* 0x000fea0003800000 */
[----:B-1----:R-:W2:Y:S02]  /*0200*/  @P3 LDG.E R0, [R4.64+0x4] ;  /* 0x0000040604003981 */ /* 0x002ea4000c1e1900 */
[----:B--2--5:R-:W-:-:S06]  /*0210*/  @P3 IADD3 R0, R0, -R8, RZ ;  /* 0x8000000800003210 */ /* 0x024fcc0007ffe0ff */
[----:B------:R1:W5:Y:S01]  /*0220*/  @!P3 LDG.E R0, [R4.64] ;  /* 0x000000060400b981 */ /* 0x000362000c1e1900 */
[----:B------:R-:W-:Y:S05]  /*0230*/  BRA `(.L_x_839) ;  /* 0x0000001000007947 */ /* 0x000fea0003800000 */
.L_x_838:
[----:B-1----:R-:W-:Y:S02]  /*0240*/  MOV R0, c[0x0][0x218] ;  /* 0x0000860000007a02 */ /* 0x002fe40000000f00 */
.L_x_839:
[----:B------:R-:W-:-:S04]  /*0250*/  ISETP.NE.U32.AND P2, PT, RZ, c[0x0][0x258], PT ;  /* 0x00009600ff007a0c */ /* 0x000fc80003f45070 */
[----:B------:R-:W-:-:S13]  /*0260*/  ISETP.NE.AND.EX P2, PT, RZ, c[0x0][0x25c], PT, P2 ;  /* 0x00009700ff007a0c */ /* 0x000fda0003f45320 */
[----:B----4-:R-:W-:-:S06]  /*0270*/  @P2 IMAD.WIDE R2, R11, R30, c[0x0][0x258] ;  /* 0x000096000b022625 */ /* 0x010fcc00078e021e */
[----:B------:R-:W2:Y:S01]  /*0280*/  @P2 LDG.E R3, [R2.64] ;  /* 0x0000000602032981 */ /* 0x000ea2000c1e1900 */
[----:B------:R-:W-:Y:S01]  /*0290*/  IMAD.SHL.U32 R252, R246, 0x80, RZ ;  /* 0x00000080f6fc7824 */ /* 0x000fe200078e00ff */
[----:B------:R-:W-:-:S04]  /*02a0*/  @!P2 ISETP.NE.U32.AND P1, PT, RZ, c[0x0][0x268], PT ;  /* 0x00009a00ff00aa0c */ /* 0x000fc80003f25070 */
[----:B------:R-:W-:Y:S02]  /*02b0*/  ISETP.GT.AND P0, PT, R14, R252, PT ;  /* 0x000000fc0e00720c */ /* 0x000fe40003f04270 */
[----:B------:R-:W-:-:S04]  /*02c0*/  @!P2 ISETP.NE.AND.EX P1, PT, RZ, c[0x0][0x26c], PT, P1 ;  /* 0x00009b00ff00aa0c */ /* 0x000fc80003f25310 */
[----:B------:R-:W-:Y:S01]  /*02d0*/  @!P2 SEL R2, RZ, c[0x0][0x21c], !P1 ;  /* 0x00008700ff02aa07 */ /* 0x000fe20004800000 */
[----:B--2--5:R-:W-:-:S03]  /*02e0*/  @P2 IMAD.IADD R56, R3, 0x1, -R6 ;  /* 0x0000000103382824 */ /* 0x024fc600078e0a06 */
[----:B------:R-:W-:-:S03]  /*02f0*/  @!P2 IADD3 R56, R2, R0, -R6 ;  /* 0x000000000238a210 */ /* 0x000fc60007ffe806 */
[----:B------:R-:W-:Y:S05]  /*0300*/  @!P0 EXIT ;  /* 0x000000000000894d */ /* 0x000fea0003800000 */
[C---:B------:R-:W-:Y:S02]  /*0310*/  ISETP.GE.AND P0, PT, R56.reuse, 0x1, PT ;  /* 0x000000013800780c */ /* 0x040fe40003f06270 */
[----:B------:R-:W-:-:S04]  /*0320*/  IADD3 R0, R56, 0x1f, RZ ;  /* 0x0000001f38007810 */ /* 0x000fc80007ffe0ff */
[----:B------:R-:W-:-:S04]  /*0330*/  SHF.R.S32.HI R2, RZ, 0x1f, R0 ;  /* 0x0000001fff027819 */ /* 0x000fc80000011400 */
[----:B------:R-:W-:-:S03]  /*0340*/  LEA.HI R224, R2, R0, RZ, 0x5 ;  /* 0x0000000002e07211 */ /* 0x000fc600078f28ff */
[----:B------:R-:W-:Y:S05]  /*0350*/  @!P0 BRA `(.L_x_840) ;  /* 0x000075d000008947 */ /* 0x000fea0003800000 */
[----:B------:R-:W-:Y:S02]  /*0360*/  ISETP.NE.AND P1, PT, R9, -0x1, PT ;  /* 0xffffffff0900780c */ /* 0x000fe40003f25270 */
[----:B------:R-:W-:-:S11]  /*0370*/  ISETP.NE.AND P0, PT, R8, -0x1, PT ;  /* 0xffffffff0800780c */ /* 0x000fd60003f05270 */
[----:B-1----:R-:W-:Y:S01]  /*0380*/  @!P1 SHF.R.S32.HI R4, RZ, 0x1f, R11 ;  /* 0x0000001fff049819 */ /* 0x002fe2000001140b */
[----:B------:R-:W-:Y:S01]  /*0390*/  @P1 IMAD.WIDE.U32 R2, R9, c[0x0][0x190], RZ ;  /* 0x0000640009021a25 */ /* 0x000fe200078e00ff */
[----:B------:R-:W-:-:S03]  /*03a0*/  @P0 IADD3 R0, R6, R8, RZ ;  /* 0x0000000806000210 */ /* 0x000fc60007ffe0ff */
[----:B------:R-:W-:Y:S02]  /*03b0*/  @!P1 IMAD R7, R4, c[0x0][0x178], RZ ;  /* 0x00005e0004079a24 */ /* 0x000fe400078e02ff */
[----:B------:R-:W-:Y:S01]  /*03c0*/  @P1 IMAD R10, R9, c[0x0][0x194], R3 ;  /* 0x00006500090a1a24 */ /* 0x000fe200078e0203 */
[----:B------:R-:W-:Y:S01]  /*03d0*/  @P1 MOV R9, R2 ;  /* 0x0000000200091202 */ /* 0x000fe20000000f00 */
[----:B------:R-:W-:-:S04]  /*03e0*/  @P0 IMAD.WIDE.U32 R2, R0, c[0x0][0x198], RZ ;  /* 0x0000660000020a25 */ /* 0x000fc800078e00ff */
[----:B------:R-:W-:Y:S01]  /*03f0*/  @!P1 IMAD.WIDE.U32 R4, R11, c[0x0][0x178], RZ ;  /* 0x00005e000b049a25 */ /* 0x000fe200078e00ff */
[----:B------:R-:W-:-:S03]  /*0400*/  @P0 MOV R27, R2 ;  /* 0x00000002001b0202 */ /* 0x000fc60000000f00 */
[----:B------:R-:W-:Y:S01]  /*0410*/  @!P1 IMAD R7, R11, c[0x0][0x17c], R7 ;  /* 0x00005f000b079a24 */ /* 0x000fe200078e0207 */
[----:B------:R-:W-:Y:S01]  /*0420*/  @!P1 MOV R9, R4 ;  /* 0x0000000400099202 */ /* 0x000fe20000000f00 */
[----:B------:R-:W-:-:S03]  /*0430*/  @P0 IMAD R28, R0, c[0x0][0x19c], R3 ;  /* 0x00006700001c0a24 */ /* 0x000fc600078e0203 */
[----:B------:R-:W-:Y:S01]  /*0440*/  @!P1 IADD3 R10, R5, R7, RZ ;  /* 0x00000007050a9210 */ /* 0x000fe20007ffe0ff */
[----:B------:R-:W-:Y:S05]  /*0450*/  @P0 BRA `(.L_x_841) ;  /* 0x000000b000000947 */ /* 0x000fea0003800000 */
[----:B------:R-:W-:Y:S01]  /*0460*/  SHF.R.S32.HI R0, RZ, 0x1f, R6 ;  /* 0x0000001fff007819 */ /* 0x000fe20000011406 */
[----:B------:R-:W-:Y:S01]  /*0470*/  IMAD.WIDE.U32 R2, R6, c[0x0][0x198], RZ ;  /* 0x0000660006027a25 */ /* 0x000fe200078e00ff */
[----:B------:R-:W-:-:S03]  /*0480*/  SHF.R.S32.HI R4, RZ, 0x1f, R11 ;  /* 0x0000001fff047819 */ /* 0x000fc6000001140b */
[----:B------:R-:W-:Y:S02]  /*0490*/  IMAD R0, R0, c[0x0][0x198], RZ ;  /* 0x0000660000007a24 */ /* 0x000fe400078e02ff */
[----:B------:R-:W-:Y:S02]  /*04a0*/  IMAD R4, R4, c[0x0][0x180], RZ ;  /* 0x0000600004047a24 */ /* 0x000fe400078e02ff */
[----:B------:R-:W-:-:S05]  /*04b0*/  IMAD R0, R6, c[0x0][0x19c], R0 ;  /* 0x0000670006007a24 */ /* 0x000fca00078e0200 */
[----:B------:R-:W-:Y:S01]  /*04c0*/  IADD3 R3, R3, R0, RZ ;  /* 0x0000000003037210 */ /* 0x000fe20007ffe0ff */
[----:B------:R-:W-:-:S04]  /*04d0*/  IMAD R0, R11, c[0x0][0x184], R4 ;  /* 0x000061000b007a24 */ /* 0x000fc800078e0204 */
[----:B------:R-:W-:-:S05]  /*04e0*/  IMAD.WIDE.U32 R2, R11, c[0x0][0x180], R2 ;  /* 0x000060000b027a25 */ /* 0x000fca00078e0002 */
[----:B------:R-:W-:Y:S02]  /*04f0*/  IADD3 R28, R3, R0, RZ ;  /* 0x00000000031c7210 */ /* 0x000fe40007ffe0ff */
[----:B------:R-:W-:Y:S02]  /*0500*/  MOV R27, R2 ;  /* 0x00000002001b7202 */ /* 0x000fe40000000f00 */
.L_x_841:
[----:B------:R-:W-:Y:S02]  /*0510*/  IABS R4, c[0x0][0x1c8] ;  /* 0x0000720000047a13 */ /* 0x000fe40000000000 */
[----:B------:R-:W-:Y:S02]  /*0520*/  IABS R5, R16 ;  /* 0x0000001000057213 */ /* 0x000fe40000000000 */
[----:B------:R-:W1:Y:S01]  /*0530*/  I2F.RP R2, R4 ;  /* 0x0000000400027306 */ /* 0x000e620000209400 */
[----:B------:R-:W-:-:S07]  /*0540*/  SHF.R.S32.HI R7, RZ, 0x1f, R16 ;  /* 0x0000001fff077819 */ /* 0x000fce0000011410 */
[----:B-1----:R-:W1:Y:S02]  /*0550*/  MUFU.RCP R2, R2 ;  /* 0x0000000200027308 */ /* 0x002e640000001000 */
[----:B-1----:R-:W-:-:S06]  /*0560*/  IADD3 R2, R2, 0xffffffe, RZ ;  /* 0x0ffffffe02027810 */ /* 0x002fcc0007ffe0ff */
        /* <DEDUP_REMOVED lines=13> */
[----:B------:R-:W-:Y:S01]  /*0640*/  ISETP.GE.U32.AND P3, PT, R2, R4, PT ;  /* 0x000000040200720c */ /* 0x000fe20003f66070 */
[----:B------:R-:W-:Y:S01]  /*0650*/  @P0 IMAD.IADD R4, R6, 0x1, R8 ;  /* 0x0000000106040824 */ /* 0x000fe200078e0208 */
[----:B------:R-:W-:-:S04]  /*0660*/  LOP3.LUT R2, R16, c[0x0][0x1c8], RZ, 0x3c, !PT ;  /* 0x0000720010027a12 */ /* 0x000fc800078e3cff */
[----:B------:R-:W-:Y:S01]  /*0670*/  ISETP.GE.AND P1, PT, R2, RZ, PT ;  /* 0x000000ff0200720c */ /* 0x000fe20003f26270 */
[----:B------:R-:W-:-:S04]  /*0680*/  @P0 IMAD.WIDE.U32 R2, R4, c[0x0][0x1a0], RZ ;  /* 0x0000680004020a25 */ /* 0x000fc800078e00ff */
[----:B------:R-:W-:Y:S01]  /*0690*/  @P0 IMAD R26, R4, c[0x0][0x1a4], R3 ;  /* 0x00006900041a0a24 */ /* 0x000fe200078e0203 */
[----:B------:R-:W-:Y:S02]  /*06a0*/  @P0 MOV R23, R2 ;  /* 0x0000000200170202 */ /* 0x000fe40000000f00 */
[----:B------:R-:W-:-:S04]  /*06b0*/  @P3 IADD3 R0, R0, 0x1, RZ ;  /* 0x0000000100003810 */ /* 0x000fc80007ffe0ff */
[----:B------:R-:W-:-:S05]  /*06c0*/  MOV R22, R0 ;  /* 0x0000000000167202 */ /* 0x000fca0000000f00 */
[----:B------:R-:W-:Y:S01]  /*06d0*/  @!P1 IMAD.MOV R22, RZ, RZ, -R22 ;  /* 0x000000ffff169224 */ /* 0x000fe200078e0a16 */
[----:B------:R-:W-:Y:S01]  /*06e0*/  @!P2 LOP3.LUT R22, RZ, c[0x0][0x1c8], RZ, 0x33, !PT ;  /* 0x00007200ff16aa12 */ /* 0x000fe200078e33ff */
        /* <DEDUP_REMOVED lines=12> */
.L_x_842:
[----:B------:R-:W-:Y:S01]  /*07b0*/  SHF.R.S32.HI R29, RZ, 0x1f, R89 ;  /* 0x0000001fff1d7819 */ /* 0x000fe20000011459 */
[----:B------:R-:W-:Y:S01]  /*07c0*/  IMAD.IADD R252, R14, 0x1, -R252 ;  /* 0x000000010efc7824 */ /* 0x000fe200078e0afc */
[----:B------:R-:W-:Y:S01]  /*07d0*/  LEA.HI.SX32 R59, R224, 0xffffffff, 0x1b ;  /* 0xffffffffe03b7811 */ /* 0x000fe200078fdaff */
[----:B------:R-:W-:Y:S01]  /*07e0*/  IMAD R7, R7, c[0x0][0x1a8], RZ ;  /* 0x00006a0007077a24 */ /* 0x000fe200078e02ff */
[----:B------:R-:W-:-:S03]  /*07f0*/  LEA.HI R2, R29, R89, RZ, 0x3 ;  /* 0x000000591d027211 */ /* 0x000fc600078f18ff */
[----:B------:R-:W-:Y:S01]  /*0800*/  IMAD R7, R16, c[0x0][0x1ac], R7 ;  /* 0x00006b0010077a24 */ /* 0x000fe200078e0207 */
[----:B------:R-:W-:Y:S02]  /*0810*/  LOP3.LUT R0, R2, 0xfffffff8, RZ, 0xc0, !PT ;  /* 0xfffffff802007812 */ /* 0x000fe400078ec0ff */
[----:B------:R-:W-:-:S03]  /*0820*/  SHF.R.S32.HI R2, RZ, 0x3, R2 ;  /* 0x00000003ff027819 */ /* 0x000fc60000011402 */
[----:B------:R-:W-:Y:S01]  /*0830*/  IMAD.IADD R25, R89, 0x1, -R0 ;  /* 0x0000000159197824 */ /* 0x000fe200078e0a00 */
[C---:B------:R-:W-:Y:S01]  /*0840*/  IADD3 R24, R2.reuse, 0x10, RZ ;  /* 0x0000001002187810 */ /* 0x040fe20007ffe0ff */
[C---:B------:R-:W-:Y:S01]  /*0850*/  IMAD.SHL.U32 R0, R2.reuse, 0x40, RZ ;  /* 0x0000004002007824 */ /* 0x040fe200078e00ff */
[----:B------:R-:W-:Y:S01]  /*0860*/  IADD3 R8, R2, 0x20, RZ ;  /* 0x0000002002087810 */ /* 0x000fe20007ffe0ff */
[----:B------:R-:W-:Y:S01]  /*0870*/  IMAD.SHL.U32 R34, R25, 0x8, RZ ;  /* 0x0000000819227824 */ /* 0x000fe200078e00ff */
[----:B------:R-:W-:Y:S02]  /*0880*/  ISETP.GE.AND P0, PT, R24, R252, PT ;  /* 0x000000fc1800720c */ /* 0x000fe40003f06270 */
[--C-:B------:R-:W-:Y:S01]  /*0890*/  SHF.R.S32.HI R3, RZ, 0x1f, R2.reuse ;  /* 0x0000001fff037819 */ /* 0x100fe20000011402 */
[----:B------:R1:W-:Y:S01]  /*08a0*/  STL [R1+0x20], R8 ;  /* 0x0000200801007387 */ /* 0x0003e20000100800 */
[----:B------:R-:W-:Y:S02]  /*08b0*/  LOP3.LUT R0, R0, 0x1c0, RZ, 0xc0, !PT ;  /* 0x000001c000007812 */ /* 0x000fe400078ec0ff */
[----:B------:R-:W-:Y:S01]  /*08c0*/  IADD3 R4, P1, R34, R9, RZ ;  /* 0x0000000922047210 */ /* 0x000fe20007f3e0ff */
[----:B------:R-:W-:Y:S01]  /*08d0*/  IMAD.WIDE R246, R246, 0x80, R2 ;  /* 0x00000080f6f67825 */ /* 0x000fe200078e0202 */
[----:B------:R-:W-:-:S02]  /*08e0*/  SHF.R.S32.HI R35, RZ, 0x1f, R34 ;  /* 0x0000001fff237819 */ /* 0x000fc40000011422 */
[----:B------:R-:W-:Y:S02]  /*08f0*/  ISETP.GE.AND P5, PT, R8, R252, PT ;  /* 0x000000fc0800720c */ /* 0x000fe40003fa6270 */
[----:B------:R-:W-:Y:S01]  /*0900*/  LOP3.LUT R6, R0, 0x38, R34, 0xf8, !PT ;  /* 0x0000003800067812 */ /* 0x000fe200078ef822 */
[----:B------:R-:W-:Y:S01]  /*0910*/  IMAD.X R5, R35, 0x1, R10, P1 ;  /* 0x0000000123057824 */ /* 0x000fe200008e060a */
[----:B------:R-:W-:Y:S01]  /*0920*/  SHF.R.U32.HI R0, RZ, 0x3, R0 ;  /* 0x00000003ff007819 */ /* 0x000fe20000011600 */
[----:B------:R-:W-:Y:S01]  /*0930*/  STL.64 [R1+0x10], R34 ;  /* 0x0000102201007387 */ /* 0x000fe20000100a00 */
[----:B------:R-:W-:Y:S01]  /*0940*/  IADD3 R9, R2, 0x40, RZ ;  /* 0x0000004002097810 */ /* 0x000fe20007ffe0ff */
[----:B------:R-:W-:Y:S01]  /*0950*/  IMAD.WIDE.U32 R4, R16, c[0x0][0x1a8], R4 ;  /* 0x00006a0010047a25 */ /* 0x000fe200078e0004 */
[----:B------:R-:W-:Y:S02]  /*0960*/  LOP3.LUT R10, R6, R0, RZ, 0x3c, !PT ;  /* 0x00000000060a7212 */ /* 0x000fe400078e3cff */
[----:B------:R-:W-:Y:S01]  /*0970*/  @!P0 IADD3 R0, P2, R246, 0x10, RZ ;  /* 0x00000010f6008810 */ /* 0x000fe20007f5e0ff */
[----:B------:R-:W-:Y:S01]  /*0980*/  IMAD.IADD R5, R5, 0x1, R7 ;  /* 0x0000000105057824 */ /* 0x000fe200078e0207 */
[----:B------:R-:W-:-:S02]  /*0990*/  IADD3 R11, R2, 0x30, RZ ;  /* 0x00000030020b7810 */ /* 0x000fc40007ffe0ff */
[-C--:B------:R-:W-:Y:S01]  /*09a0*/  ISETP.GE.AND P1, PT, R2, R252.reuse, PT ;  /* 0x000000fc0200720c */ /* 0x080fe20003f26270 */
[----:B------:R-:W-:Y:S01]  /*09b0*/  @!P0 IMAD.X R6, RZ, RZ, R247, P2 ;  /* 0x000000ffff068224 */ /* 0x000fe200010e06f7 */
[-C--:B------:R-:W-:Y:S01]  /*09c0*/  ISETP.GE.AND P3, PT, R9, R252.reuse, PT ;  /* 0x000000fc0900720c */ /* 0x080fe20003f66270 */
[----:B------:R-:W-:Y:S01]  /*09d0*/  STL [R1+0x24], R11 ;  /* 0x0000240b01007387 */ /* 0x000fe20000100800 */
[----:B------:R-:W-:Y:S01]  /*09e0*/  @!P5 IADD3 R12, P2, R246, 0x20, RZ ;  /* 0x00000020f60cd810 */ /* 0x000fe20007f5e0ff */
[----:B------:R-:W-:Y:S01]  /*09f0*/  @!P0 IMAD.WIDE.U32 R16, R0, c[0x0][0x190], R4 ;  /* 0x0000640000108a25 */ /* 0x000fe200078e0004 */
[----:B------:R-:W-:Y:S01]  /*0a00*/  ISETP.GE.AND P4, PT, R11, R252, PT ;  /* 0x000000fc0b00720c */ /* 0x000fe20003f86270 */
[----:B------:R2:W-:Y:S01]  /*0a10*/  STL [R1+0x2c], R9 ;  /* 0x00002c0901007387 */ /* 0x0005e20000100800 */
[----:B-1----:R-:W-:Y:S02]  /*0a20*/  LEA.HI R8, R29, R89, RZ, 0x6 ;  /* 0x000000591d087211 */ /* 0x002fe400078f30ff */
[----:B------:R-:W-:-:S02]  /*0a30*/  IADD3 R32, R2, 0x50, RZ ;  /* 0x0000005002207810 */ /* 0x000fc40007ffe0ff */
[----:B------:R-:W-:Y:S01]  /*0a40*/  IADD3 R31, R2, 0x60, RZ ;  /* 0x00000060021f7810 */ /* 0x000fe20007ffe0ff */
[----:B------:R-:W-:Y:S02]  /*0a50*/  IMAD.SHL.U32 R8, R8, 0x8, RZ ;  /* 0x0000000808087824 */ /* 0x000fe400078e00ff */
[----:B------:R-:W-:Y:S03]  /*0a60*/  STL [R1+0x18], R32 ;  /* 0x0000182001007387 */ /* 0x000fe60000100800 */
[----:B------:R-:W-:Y:S01]  /*0a70*/  LOP3.LUT R223, R10, 0xfffffe00, R8, 0xf8, !PT ;  /* 0xfffffe000adf7812 */ /* 0x000fe200078ef808 */
[----:B------:R-:W-:Y:S01]  /*0a80*/  STL [R1+0x1c], R31 ;  /* 0x00001c1f01007387 */ /* 0x000fe20000100800 */
[----:B------:R-:W-:-:S03]  /*0a90*/  @!P4 IADD3 R8, P6, R246, 0x30, RZ ;  /* 0x00000030f608c810 */ /* 0x000fc60007fde0ff */
[----:B------:R-:W-:Y:S02]  /*0aa0*/  IMAD.SHL.U32 R223, R223, 0x2, RZ ;  /* 0x00000002dfdf7824 */ /* 0x000fe400078e00ff */
[----:B--2---:R-:W-:Y:S02]  /*0ab0*/  @!P0 IMAD R9, R6, c[0x0][0x190], RZ ;  /* 0x0000640006098a24 */ /* 0x004fe400078e02ff */
[----:B------:R-:W-:Y:S01]  /*0ac0*/  @!P5 IMAD.X R6, RZ, RZ, R247, P2 ;  /* 0x000000ffff06d224 */ /* 0x000fe200010e06f7 */
[----:B------:R-:W-:Y:S01]  /*0ad0*/  @!P3 IADD3 R11, P2, R246, 0x40, RZ ;  /* 0x00000040f60bb810 */ /* 0x000fe20007f5e0ff */
[----:B------:R-:W-:Y:S02]  /*0ae0*/  @!P0 IMAD R18, R0, c[0x0][0x194], R9 ;  /* 0x0000650000128a24 */ /* 0x000fe400078e0209 */
[----:B------:R-:W-:Y:S02]  /*0af0*/  @!P5 IMAD R6, R6, c[0x0][0x190], RZ ;  /* 0x000064000606da24 */ /* 0x000fe400078e02ff */
[----:B------:R-:W-:-:S02]  /*0b00*/  @!P1 IMAD R0, R247, c[0x0][0x190], RZ ;  /* 0x00006400f7009a24 */ /* 0x000fc400078e02ff */
[----:B------:R-:W-:Y:S02]  /*0b10*/  @!P5 IMAD R19, R12, c[0x0][0x194], R6 ;  /* 0x000065000c13da24 */ /* 0x000fe400078e0206 */
[C---:B------:R-:W-:Y:S02]  /*0b20*/  @!P1 IMAD R0, R246.reuse, c[0x0][0x194], R0 ;  /* 0x00006500f6009a24 */ /* 0x040fe400078e0200 */
[----:B------:R-:W-:-:S04]  /*0b30*/  @!P1 IMAD.WIDE.U32 R6, R246, c[0x0][0x190], R4 ;  /* 0x00006400f6069a25 */ /* 0x000fc800078e0004 */
[----:B------:R-:W-:Y:S01]  /*0b40*/  @!P3 IMAD.X R10, RZ, RZ, R247, P2 ;  /* 0x000000ffff0ab224 */ /* 0x000fe200010e06f7 */
[----:B------:R-:W-:Y:S01]  /*0b50*/  @!P1 LEA R14, P2, R6, c[0x0][0x160], 0x1 ;  /* 0x00005800060e9a11 */ /* 0x000fe200078408ff */
[----:B------:R-:W-:Y:S02]  /*0b60*/  @!P1 IMAD.IADD R0, R7, 0x1, R0 ;  /* 0x0000000107009824 */ /* 0x000fe400078e0200 */
[----:B------:R-:W-:-:S03]  /*0b70*/  @!P5 IMAD.WIDE.U32 R12, R12, c[0x0][0x190], R4 ;  /* 0x000064000c0cda25 */ /* 0x000fc600078e0004 */
[----:B------:R-:W-:Y:S01]  /*0b80*/  @!P1 LEA.HI.X R15, R6, c[0x0][0x164], R0, 0x1, P2 ;  /* 0x00005900060f9a11 */ /* 0x000fe200010f0c00 */
[----:B------:R-:W-:Y:S02]  /*0b90*/  @!P3 IMAD R10, R10, c[0x0][0x190], RZ ;  /* 0x000064000a0aba24 */ /* 0x000fe400078e02ff */
[----:B------:R-:W-:Y:S02]  /*0ba0*/  @!P4 IMAD.X R9, RZ, RZ, R247, P6 ;  /* 0x000000ffff09c224 */ /* 0x000fe400030e06f7 */
[----:B------:R-:W-:Y:S01]  /*0bb0*/  @!P0 IMAD.IADD R0, R17, 0x1, R18 ;  /* 0x0000000111008824 */ /* 0x000fe200078e0212 */
[----:B------:R-:W-:Y:S01]  /*0bc0*/  @!P5 LEA R18, P2, R12, c[0x0][0x160], 0x1 ;  /* 0x000058000c12da11 */ /* 0x000fe200078408ff */
[----:B------:R-:W-:Y:S01]  /*0bd0*/  @!P5 IMAD.IADD R13, R13, 0x1, R19 ;  /* 0x000000010d0dd824 */ /* 0x000fe200078e0213 */
[----:B------:R-:W-:Y:S01]  /*0be0*/  @!PT LDS RZ, [RZ] ;  /* 0x00000000fffff984 */ /* 0x000fe20000000800 */
[----:B------:R-:W-:Y:S01]  /*0bf0*/  @!PT LDS RZ, [RZ] ;  /* 0x00000000fffff984 */ /* 0x000fe20000000800 */
[----:B------:R-:W-:Y:S01]  /*0c00*/  @!PT LDS RZ, [RZ] ;  /* 0x00000000fffff984 */ /* 0x000fe20000000800 */
[----:B------:R1:W-:Y:S01]  /*0c10*/  @!P1 LDGSTS.E.BYPASS.LTC128B.128 [R223], [R14.64] ;  /* 0x000000000edf9fae */ /* 0x0003e2000b901d46 */
[----:B------:R-:W-:Y:S01]  /*0c20*/  @!P3 IMAD R20, R11, c[0x0][0x194], R10 ;  /* 0x000065000b14ba24 */ /* 0x000fe200078e020a */
[----:B------:R-:W-:Y:S01]  /*0c30*/  @!P0 LEA R10, P6, R16, c[0x0][0x160], 0x1 ;  /* 0x00005800100a8a11 */ /* 0x000fe200078c08ff */
[----:B------:R-:W-:Y:S01]  /*0c40*/  @!P3 IMAD.MOV.U32 R6, RZ, RZ, R4 ;  /* 0x000000ffff06b224 */ /* 0x000fe200078e0004 */
[----:B------:R-:W-:Y:S01]  /*0c50*/  @!P5 LEA.HI.X R19, R12, c[0x0][0x164], R13, 0x1, P2 ;  /* 0x000059000c13da11 */ /* 0x000fe200010f0c0d */
[----:B------:R-:W-:Y:S01]  /*0c60*/  @!P3 IMAD.MOV.U32 R7, RZ, RZ, R5 ;  /* 0x000000ffff07b224 */ /* 0x000fe200078e0005 */
[----:B------:R-:W-:Y:S01]  /*0c70*/  ISETP.GE.AND P2, PT, R32, R252, PT ;  /* 0x000000fc2000720c */ /* 0x000fe20003f46270 */
[----:B------:R-:W-:Y:S01]  /*0c80*/  @!P4 IMAD R9, R9, c[0x0][0x190], RZ ;  /* 0x000064000909ca24 */ /* 0x000fe200078e02ff */
[----:B------:R1:W-:Y:S01]  /*0c90*/  @!P1 LDGSTS.E.BYPASS.LTC128B.128 [R223+0x4000], [R14.64+0x80] ;  /* 0x040000800edf9fae */ /* 0x0003e2000b901d46 */
[----:B------:R-:W-:Y:S01]  /*0ca0*/  @!P3 IMAD.WIDE.U32 R6, R11, c[0x0][0x190], R6 ;  /* 0x000064000b06ba25 */ /* 0x000fe200078e0006 */
[----:B------:R-:W-:-:S02]  /*0cb0*/  @!P0 LEA.HI.X R11, R16, c[0x0][0x164], R0, 0x1, P6 ;  /* 0x00005900100b8a11 */ /* 0x000fc400030f0c00 */
[----:B------:R-:W-:Y:S01]  /*0cc0*/  ISETP.GE.AND P1, PT, R31, R252, PT ;  /* 0x000000fc1f00720c */ /* 0x000fe20003f26270 */
[----:B------:R-:W-:Y:S01]  /*0cd0*/  @!P4 IMAD R21, R8, c[0x0][0x194], R9 ;  /* 0x000065000815ca24 */ /* 0x000fe200078e0209 */
[----:B------:R-:W-:Y:S01]  /*0ce0*/  @!P3 LEA R12, P6, R6, c[0x0][0x160], 0x1 ;  /* 0x00005800060cba11 */ /* 0x000fe200078c08ff */
[----:B------:R-:W-:Y:S01]  /*0cf0*/  @!P4 IMAD.WIDE.U32 R8, R8, c[0x0][0x190], R4 ;  /* 0x000064000808ca25 */ /* 0x000fe200078e0004 */
[----:B------:R2:W-:Y:S03]  /*0d00*/  @!P0 LDGSTS.E.BYPASS.LTC128B.128 [R223+0x800], [R10.64] ;  /* 0x008000000adf8fae */ /* 0x0005e6000b901d46 */
[----:B------:R-:W-:Y:S01]  /*0d10*/  @!P4 IMAD.IADD R0, R9, 0x1, R21 ;  /* 0x000000010900c824 */ /* 0x000fe200078e0215 */
[----:B------:R2:W-:Y:S01]  /*0d20*/  @!P0 LDGSTS.E.BYPASS.LTC128B.128 [R223+0x4800], [R10.64+0x80] ;  /* 0x048000800adf8fae */ /* 0x0005e2000b901d46 */
[----:B------:R-:W-:-:S03]  /*0d30*/  @!P3 IMAD.IADD R7, R7, 0x1, R20 ;  /* 0x000000010707b824 */ /* 0x000fc600078e0214 */
[----:B------:R3:W-:Y:S02]  /*0d40*/  @!P5 LDGSTS.E.BYPASS.LTC128B.128 [R223+0x1000], [R18.64] ;  /* 0x0100000012dfdfae */ /* 0x0007e4000b901d46 */
[----:B------:R-:W-:Y:S02]  /*0d50*/  @!P3 LEA.HI.X R13, R6, c[0x0][0x164], R7, 0x1, P6 ;  /* 0x00005900060dba11 */ /* 0x000fe400030f0c07 */
[----:B------:R3:W-:Y:S01]  /*0d60*/  @!P5 LDGSTS.E.BYPASS.LTC128B.128 [R223+0x5000], [R18.64+0x80] ;  /* 0x0500008012dfdfae */ /* 0x0007e2000b901d46 */
[----:B-1----:R-:W-:-:S04]  /*0d70*/  @!P4 LEA R14, P0, R8, c[0x0][0x160], 0x1 ;  /* 0x00005800080eca11 */ /* 0x002fc800078008ff */
[----:B------:R-:W-:-:S05]  /*0d80*/  @!P4 LEA.HI.X R15, R8, c[0x0][0x164], R0, 0x1, P0 ;  /* 0x00005900080fca11 */ /* 0x000fca00000f0c00 */
[----:B------:R1:W-:Y:S01]  /*0d90*/  @!P4 LDGSTS.E.BYPASS.LTC128B.128 [R223+0x1800], [R14.64] ;  /* 0x018000000edfcfae */ /* 0x0003e2000b901d46 */
[----:B--2---:R-:W-:-:S03]  /*0da0*/  IADD3 R10, R2, 0x70, RZ ;  /* 0x00000070020a7810 */ /* 0x004fc60007ffe0ff */
[----:B------:R1:W-:Y:S01]  /*0db0*/  @!P4 LDGSTS.E.BYPASS.LTC128B.128 [R223+0x5800], [R14.64+0x80] ;  /* 0x058000800edfcfae */ /* 0x0003e2000b901d46 */
[----:B------:R-:W-:-:S03]  /*0dc0*/  ISETP.GE.AND P0, PT, R10, R252, PT ;  /* 0x000000fc0a00720c */ /* 0x000fc60003f06270 */
[----:B------:R2:W-:Y:S01]  /*0dd0*/  STL [R1+0x28], R10 ;  /* 0x0000280a01007387 */ /* 0x0005e20000100800 */
[----:B---3--:R-:W-:-:S03]  /*0de0*/  IMAD.MOV.U32 R18, RZ, RZ, c[0x0][0x198] ;  /* 0x00006600ff127624 */ /* 0x008fc600078e00ff */
[----:B------:R3:W-:Y:S01]  /*0df0*/  @!P3 LDGSTS.E.BYPASS.LTC128B.128 [R223+0x2000], [R12.64] ;  /* 0x020000000cdfbfae */ /* 0x0007e2000b901d46 */
[----:B------:R-:W-:Y:S01]  /*0e00*/  SHF.R.S32.HI R19, RZ, 0x1f, R59 ;  /* 0x0000001fff137819 */ /* 0x000fe2000001143b */
[C---:B------:R-:W-:Y:S02]  /*0e10*/  IMAD.SHL.U32 R91, R18.reuse, 0x20, RZ ;  /* 0x00000020125b7824 */ /* 0x040fe400078e00ff */
[----:B------:R3:W-:Y:S01]  /*0e20*/  @!P3 LDGSTS.E.BYPASS.LTC128B.128 [R223+0x6000], [R12.64+0x80] ;  /* 0x060000800cdfbfae */ /* 0x0007e2000b901d46 */
[C---:B------:R-:W-:Y:S01]  /*0e30*/  IMAD.SHL.U32 R90, R18.reuse, 0x10, RZ ;  /* 0x00000010125a7824 */ /* 0x040fe200078e00ff */
[----:B------:R-:W-:Y:S02]  /*0e40*/  SHF.L.U64.HI R88, R18, R30, c[0x0][0x19c] ;  /* 0x0000670012587619 */ /* 0x000fe4000001021e */
[----:B-1----:R-:W-:Y:S02]  /*0e50*/  LEA.HI R15, R29, R89, RZ, 0x4 ;  /* 0x000000591d0f7211 */ /* 0x002fe400078f20ff */
[----:B--2---:R-:W-:-:S05]  /*0e60*/  @!P2 IADD3 R10, P6, R246, 0x50, RZ ;  /* 0x00000050f60aa810 */ /* 0x004fca0007fde0ff */
[----:B------:R-:W-:Y:S01]  /*0e70*/  @!P2 IMAD.X R0, RZ, RZ, R247, P6 ;  /* 0x000000ffff00a224 */ /* 0x000fe200030e06f7 */
[----:B------:R-:W-:-:S03]  /*0e80*/  @!P1 IADD3 R8, P6, R246, 0x60, RZ ;  /* 0x00000060f6089810 */ /* 0x000fc60007fde0ff */
[----:B------:R-:W-:Y:S01]  /*0e90*/  @!P2 IMAD R9, R0, c[0x0][0x190], RZ ;  /* 0x000064000009aa24 */ /* 0x000fe200078e02ff */
[----:B---3--:R-:W-:Y:S01]  /*0ea0*/  SHF.R.S32.HI R13, RZ, 0x1f, R22 ;  /* 0x0000001fff0d7819 */ /* 0x008fe20000011416 */
[----:B------:R-:W-:Y:S01]  /*0eb0*/  @!P1 IMAD.X R6, RZ, RZ, R247, P6 ;  /* 0x000000ffff069224 */ /* 0x000fe200030e06f7 */
[----:B------:R-:W-:Y:S02]  /*0ec0*/  @!P0 IADD3 R7, P6, R246, 0x70, RZ ;  /* 0x00000070f6078810 */ /* 0x000fe40007fde0ff */
[----:B------:R-:W-:Y:S01]  /*0ed0*/  SHF.R.S32.HI R12, RZ, 0x4, R15 ;  /* 0x00000004ff0c7819 */ /* 0x000fe2000001140f */
[----:B------:R-:W-:Y:S02]  /*0ee0*/  @!P1 IMAD R16, R6, c[0x0][0x190], RZ ;  /* 0x0000640006109a24 */ /* 0x000fe400078e02ff */
[----:B------:R-:W-:Y:S02]  /*0ef0*/  @!P0 IMAD.X R0, RZ, RZ, R247, P6 ;  /* 0x000000ffff008224 */ /* 0x000fe400030e06f7 */
[----:B------:R-:W-:-:S02]  /*0f00*/  @!P2 IMAD R6, R10, c[0x0][0x194], R9 ;  /* 0x000065000a06aa24 */ /* 0x000fc400078e0209 */
[----:B------:R-:W-:-:S04]  /*0f10*/  @!P2 IMAD.WIDE.U32 R10, R10, c[0x0][0x190], R4 ;  /* 0x000064000a0aaa25 */ /* 0x000fc800078e0004 */
[----:B------:R-:W-:Y:S02]  /*0f20*/  @!P1 IMAD R17, R8, c[0x0][0x194], R16 ;  /* 0x0000650008119a24 */ /* 0x000fe400078e0210 */
[----:B------:R-:W-:Y:S02]  /*0f30*/  @!P0 IMAD R16, R0, c[0x0][0x190], RZ ;  /* 0x0000640000108a24 */ /* 0x000fe400078e02ff */
[----:B------:R-:W-:Y:S01]  /*0f40*/  @!P2 IMAD.IADD R0, R11, 0x1, R6 ;  /* 0x000000010b00a824 */ /* 0x000fe200078e0206 */
[----:B------:R-:W-:Y:S01]  /*0f50*/  @!P2 LEA R6, P6, R10, c[0x0][0x160], 0x1 ;  /* 0x000058000a06aa11 */ /* 0x000fe200078c08ff */
[----:B------:R-:W-:-:S04]  /*0f60*/  @!P1 IMAD.WIDE.U32 R8, R8, c[0x0][0x190], R4 ;  /* 0x0000640008089a25 */ /* 0x000fc800078e0004 */
[C---:B------:R-:W-:Y:S02]  /*0f70*/  @!P0 IMAD R11, R7.reuse, c[0x0][0x194], R16 ;  /* 0x00006500070b8a24 */ /* 0x040fe400078e0210 */
[----:B------:R-:W-:Y:S01]  /*0f80*/  @!P0 IMAD.WIDE.U32 R4, R7, c[0x0][0x190], R4 ;  /* 0x0000640007048a25 */ /* 0x000fe200078e0004 */
[----:B------:R-:W-:Y:S02]  /*0f90*/  @!P2 LEA.HI.X R7, R10, c[0x0][0x164], R0, 0x1, P6 ;  /* 0x000059000a07aa11 */ /* 0x000fe400030f0c00 */
[C---:B------:R-:W-:Y:S01]  /*0fa0*/  @!P1 LEA R20, P6, R8.reuse, c[0x0][0x160], 0x1 ;  /* 0x0000580008149a11 */ /* 0x040fe200078c08ff */
[----:B------:R-:W-:Y:S02]  /*0fb0*/  @!P1 IMAD.IADD R0, R9, 0x1, R17 ;  /* 0x0000000109009824 */ /* 0x000fe400078e0211 */
[----:B------:R1:W-:Y:S03]  /*0fc0*/  @!P2 LDGSTS.E.BYPASS.LTC128B.128 [R223+0x2800], [R6.64] ;  /* 0x0280000006dfafae */ /* 0x0003e6000b901d46 */
[----:B------:R-:W-:Y:S01]  /*0fd0*/  @!P1 LEA.HI.X R21, R8, c[0x0][0x164], R0, 0x1, P6 ;  /* 0x0000590008159a11 */ /* 0x000fe200030f0c00 */
[----:B------:R-:W-:Y:S01]  /*0fe0*/  @!P0 IMAD.IADD R0, R5, 0x1, R11 ;  /* 0x0000000105008824 */ /* 0x000fe200078e020b */
[C---:B------:R-:W-:Y:S01]  /*0ff0*/  @!P0 LEA R16, P6, R4.reuse, c[0x0][0x160], 0x1 ;  /* 0x0000580004108a11 */ /* 0x040fe200078c08ff */
[----:B------:R1:W-:Y:S03]  /*1000*/  @!P2 LDGSTS.E.BYPASS.LTC128B.128 [R223+0x6800], [R6.64+0x80] ;  /* 0x0680008006dfafae */ /* 0x0003e6000b901d46 */
[----:B------:R-:W-:Y:S01]  /*1010*/  @!P0 LEA.HI.X R17, R4, c[0x0][0x164], R0, 0x1, P6 ;  /* 0x0000590004118a11 */ /* 0x000fe200030f0c00 */
[C---:B------:R-:W-:Y:S01]  /*1020*/  IMAD.WIDE.U32 R4, R2.reuse, c[0x0][0x198], R34 ;  /* 0x0000660002047a25 */ /* 0x040fe200078e0022 */
[----:B------:R2:W-:Y:S03]  /*1030*/  @!P1 LDGSTS.E.BYPASS.LTC128B.128 [R223+0x3000], [R20.64] ;  /* 0x0300000014df9fae */ /* 0x0005e6000b901d46 */
[----:B------:R-:W-:Y:S01]  /*1040*/  IMAD R0, R59, -0x20, R56 ;  /* 0xffffffe03b007824 */ /* 0x000fe200078e0238 */
[----:B------:R-:W-:Y:S01]  /*1050*/  IADD3 R4, P2, R27, R4, RZ ;  /* 0x000000041b047210 */ /* 0x000fe20007f5e0ff */
[----:B------:R2:W-:Y:S03]  /*1060*/  @!P1 LDGSTS.E.BYPASS.LTC128B.128 [R223+0x7000], [R20.64+0x80] ;  /* 0x0700008014df9fae */ /* 0x0005e6000b901d46 */
[CC--:B------:R-:W-:Y:S01]  /*1070*/  ISETP.GE.AND P6, PT, R2.reuse, R0.reuse, PT ;  /* 0x000000000200720c */ /* 0x0c0fe20003fc6270 */
[----:B------:R3:W-:Y:S01]  /*1080*/  @!P0 LDGSTS.E.BYPASS.LTC128B.128 [R223+0x3800], [R16.64] ;  /* 0x0380000010df8fae */ /* 0x0007e2000b901d46 */
[----:B------:R-:W-:-:S02]  /*1090*/  ISETP.GE.AND P4, PT, R2, R0, PT ;  /* 0x000000000200720c */ /* 0x000fc40003f86270 */
[CC--:B------:R-:W-:Y:S01]  /*10a0*/  ISETP.GE.AND P5, PT, R24.reuse, R0.reuse, PT ;  /* 0x000000001800720c */ /* 0x0c0fe20003fa6270 */
[----:B------:R3:W-:Y:S01]  /*10b0*/  @!P0 LDGSTS.E.BYPASS.LTC128B.128 [R223+0x7800], [R16.64+0x80] ;  /* 0x0780008010df8fae */ /* 0x0007e2000b901d46 */
[----:B------:R-:W-:Y:S01]  /*10c0*/  ISETP.GE.AND P3, PT, R24, R0, PT ;  /* 0x000000001800720c */ /* 0x000fe20003f66270 */
[----:B------:R-:W-:Y:S02]  /*10d0*/  IMAD R0, R13, c[0x0][0x1b0], RZ ;  /* 0x00006c000d007a24 */ /* 0x000fe400078e02ff */
[C---:B-1----:R-:W-:Y:S02]  /*10e0*/  IMAD R6, R3.reuse, c[0x0][0x198], RZ ;  /* 0x0000660003067a24 */ /* 0x042fe400078e02ff */
[----:B------:R-:W-:Y:S02]  /*10f0*/  IMAD.MOV.U32 R7, RZ, RZ, 0x5 ;  /* 0x00000005ff077424 */ /* 0x000fe400078e00ff */
[----:B------:R-:W-:Y:S02]  /*1100*/  IMAD R6, R2, c[0x0][0x19c], R6 ;  /* 0x0000670002067a24 */ /* 0x000fe400078e0206 */
[----:B------:R-:W-:Y:S01]  /*1110*/  IMAD R3, R3, c[0x0][0x1a0], RZ ;  /* 0x0000680003037a24 */ /* 0x000fe200078e02ff */
[----:B------:R-:W-:-:S02]  /*1120*/  SHF.L.U64.HI R92, R18, R7, c[0x0][0x19c] ;  /* 0x00006700125c7619 */ /* 0x000fc40000010207 */
[----:B------:R-:W-:Y:S01]  /*1130*/  IADD3.X R5, R28, R5, R6, P2, !PT ;  /* 0x000000051c057210 */ /* 0x000fe200017fe406 */
[----:B------:R-:W-:Y:S01]  /*1140*/  IMAD R6, R22, c[0x0][0x1b4], R0 ;  /* 0x00006d0016067a24 */ /* 0x000fe200078e0200 */
[----:B------:R-:W-:Y:S01]  /*1150*/  LOP3.LUT R0, R15, 0xfffffff0, RZ, 0xc0, !PT ;  /* 0xfffffff00f007812 */ /* 0x000fe200078ec0ff */
[----:B------:R-:W-:Y:S02]  /*1160*/  IMAD R7, R92, R59, RZ ;  /* 0x0000003b5c077224 */ /* 0x000fe400078e02ff */
[----:B------:R-:W-:-:S04]  /*1170*/  IMAD.WIDE.U32 R32, R22, c[0x0][0x1b0], R4 ;  /* 0x00006c0016207a25 */ /* 0x000fc800078e0004 */
[C---:B------:R-:W-:Y:S01]  /*1180*/  IMAD.WIDE.U32 R4, R2.reuse, c[0x0][0x1a0], R34 ;  /* 0x0000680002047a25 */ /* 0x040fe200078e0022 */
[----:B------:R-:W-:Y:S03]  /*1190*/  STL.64 [R1], R32 ;  /* 0x0000002001007387 */ /* 0x000fe60000100a00 */
[----:B------:R-:W-:Y:S01]  /*11a0*/  IMAD.IADD R249, R33, 0x1, R6 ;  /* 0x0000000121f97824 */ /* 0x000fe200078e0206 */
[----:B------:R-:W-:Y:S01]  /*11b0*/  IADD3 R10, P2, R23, R4, RZ ;  /* 0x00000004170a7210 */ /* 0x000fe20007f5e0ff */
[----:B------:R-:W-:Y:S01]  /*11c0*/  IMAD.MOV.U32 R248, RZ, RZ, R32 ;  /* 0x000000fffff87224 */ /* 0x000fe200078e0020 */
[----:B------:R-:W-:Y:S01]  /*11d0*/  LEA.HI R4, R15, R12, RZ, 0x1 ;  /* 0x0000000c0f047211 */ /* 0x000fe200078f08ff */
[----:B------:R-:W-:Y:S02]  /*11e0*/  IMAD R3, R2, c[0x0][0x1a4], R3 ;  /* 0x0000690002037a24 */ /* 0x000fe400078e0203 */
[-C--:B------:R-:W-:Y:S01]  /*11f0*/  IMAD R6, R19, R91.reuse, R7 ;  /* 0x0000005b13067224 */ /* 0x080fe200078e0207 */
[----:B------:R-:W-:Y:S01]  /*1200*/  LOP3.LUT R4, R4, 0xfffffffe, RZ, 0xc0, !PT ;  /* 0xfffffffe04047812 */ /* 0x000fe200078ec0ff */
[----:B------:R-:W-:Y:S01]  /*1210*/  IMAD.WIDE.U32 R8, R59, R91, R248 ;  /* 0x0000005b3b087225 */ /* 0x000fe200078e00f8 */
[----:B------:R-:W-:-:S03]  /*1220*/  IADD3.X R11, R26, R5, R3, P2, !PT ;  /* 0x000000051a0b7210 */ /* 0x000fc600017fe403 */
[----:B------:R-:W-:Y:S01]  /*1230*/  IMAD.IADD R3, R9, 0x1, R6 ;  /* 0x0000000109037824 */ /* 0x000fe200078e0206 */
[----:B------:R-:W-:Y:S01]  /*1240*/  @!P6 LEA R6, P2, R8, c[0x0][0x168], 0x1 ;  /* 0x00005a000806ea11 */ /* 0x000fe200078408ff */
[----:B------:R-:W-:Y:S02]  /*1250*/  IMAD.IADD R15, R12, 0x1, -R4 ;  /* 0x000000010c0f7824 */ /* 0x000fe400078e0a04 */
[----:B------:R-:W-:Y:S01]  /*1260*/  IMAD R5, R13, c[0x0][0x1b8], RZ ;  /* 0x00006e000d057a24 */ /* 0x000fe200078e02ff */
[----:B------:R-:W-:Y:S01]  /*1270*/  @!P6 LEA.HI.X R7, R8, c[0x0][0x16c], R3, 0x1, P2 ;  /* 0x00005b000807ea11 */ /* 0x000fe200010f0c03 */
[----:B------:R-:W-:Y:S01]  /*1280*/  IMAD.IADD R0, R89, 0x1, -R0 ;  /* 0x0000000159007824 */ /* 0x000fe200078e0a00 */
[----:B------:R-:W-:Y:S01]  /*1290*/  @!P5 IADD3 R8, P2, R90, R8, RZ ;  /* 0x000000085a08d210 */ /* 0x000fe20007f5e0ff */
[----:B------:R-:W-:Y:S02]  /*12a0*/  IMAD R12, R22, c[0x0][0x1bc], R5 ;  /* 0x00006f00160c7a24 */ /* 0x000fe400078e0205 */
[----:B------:R1:W-:Y:S01]  /*12b0*/  @!P6 LDGSTS.E.BYPASS.LTC128B.128 [R223+0x8000], [R6.64] ;  /* 0x0800000006dfefae */ /* 0x0003e2000b901d46 */
[----:B------:R-:W-:Y:S01]  /*12c0*/  SHF.R.S32.HI R14, RZ, 0x1f, R0 ;  /* 0x0000001fff0e7819 */ /* 0x000fe20000011400 */
[----:B------:R-:W-:Y:S01]  /*12d0*/  @!P5 IMAD.X R3, R88, 0x1, R3, P2 ;  /* 0x000000015803d824 */ /* 0x000fe200010e0603 */
[----:B------:R-:W-:Y:S01]  /*12e0*/  @!P5 LEA R4, P2, R8, c[0x0][0x168], 0x1 ;  /* 0x00005a000804da11 */ /* 0x000fe200078408ff */
[----:B------:R1:W-:Y:S01]  /*12f0*/  @!P6 LDGSTS.E.BYPASS.LTC128B.128 [R223+0x9000], [R6.64+0x80] ;  /* 0x0900008006dfefae */ /* 0x0003e2000b901d46 */
[----:B------:R-:W-:Y:S01]  /*1300*/  LEA.HI R14, R14, R0, RZ, 0x3 ;  /* 0x000000000e0e7211 */ /* 0x000fe200078f18ff */
[----:B------:R-:W-:Y:S01]  /*1310*/  IMAD.WIDE.U32 R250, R22, c[0x0][0x1b8], R10 ;  /* 0x00006e0016fa7a25 */ /* 0x000fe200078e000a */
[----:B------:R-:W-:-:S02]  /*1320*/  @!P5 LEA.HI.X R5, R8, c[0x0][0x16c], R3, 0x1, P2 ;  /* 0x00005b000805da11 */ /* 0x000fc400010f0c03 */
[----:B------:R-:W-:Y:S01]  /*1330*/  LOP3.LUT R9, R14, 0xfffffff8, RZ, 0xc0, !PT ;  /* 0xfffffff80e097812 */ /* 0x000fe200078ec0ff */
[----:B------:R-:W-:Y:S02]  /*1340*/  IMAD.SHL.U32 R3, R2, 0x8, RZ ;  /* 0x0000000802037824 */ /* 0x000fe400078e00ff */
[----:B------:R4:W-:Y:S01]  /*1350*/  @!P5 LDGSTS.E.BYPASS.LTC128B.128 [R223+0x8800], [R4.64] ;  /* 0x0880000004dfdfae */ /* 0x0009e2000b901d46 */
[----:B------:R-:W-:Y:S02]  /*1360*/  IMAD.IADD R23, R251, 0x1, R12 ;  /* 0x00000001fb177824 */ /* 0x000fe400078e020c */
[----:B------:R-:W-:Y:S01]  /*1370*/  IMAD.IADD R18, R0, 0x1, -R9 ;  /* 0x0000000100127824 */ /* 0x000fe200078e0a09 */
[----:B------:R4:W-:Y:S01]  /*1380*/  @!P5 LDGSTS.E.BYPASS.LTC128B.128 [R223+0x9800], [R4.64+0x80] ;  /* 0x0980008004dfdfae */ /* 0x0009e2000b901d46 */
[----:B------:R-:W-:Y:S02]  /*1390*/  IMAD R0, R19, c[0x0][0x1a0], RZ ;  /* 0x0000680013007a24 */ /* 0x000fe400078e02ff */
[C---:B------:R-:W-:Y:S01]  /*13a0*/  IMAD.WIDE.U32 R8, R59.reuse, c[0x0][0x1a0], RZ ;  /* 0x000068003b087a25 */ /* 0x040fe200078e00ff */
[----:B------:R-:W0:Y:S04]  /*13b0*/  LDGDEPBAR ;  /* 0x00000000000079af */ /* 0x000e280000000000 */
[----:B------:R-:W-:Y:S01]  /*13c0*/  STL [R1+0x8], R23 ;  /* 0x0000081701007387 */ /* 0x000fe20000100800 */
[----:B-1----:R-:W-:-:S04]  /*13d0*/  IMAD R6, R59, c[0x0][0x1a4], R0 ;  /* 0x000069003b067a24 */ /* 0x002fc800078e0200 */
[----:B------:R-:W-:Y:S02]  /*13e0*/  IMAD.IADD R6, R9, 0x1, R6 ;  /* 0x0000000109067824 */ /* 0x000fe400078e0206 */
[----:B----4-:R-:W-:Y:S01]  /*13f0*/  IMAD.SHL.U32 R4, R25, 0x40, RZ ;  /* 0x0000004019047824 */ /* 0x010fe200078e00ff */
[----:B------:R-:W-:-:S04]  /*1400*/  DEPBAR.LE SB0, 0x0 ;  /* 0x000080000000791a */ /* 0x000fc80000000000 */
[----:B------:R-:W-:Y:S01]  /*1410*/  IMAD.SHL.U32 R5, R18, 0x40, RZ ;  /* 0x0000004012057824 */ /* 0x000fe200078e00ff */
[----:B------:R-:W-:Y:S01]  /*1420*/  LOP3.LUT R0, R4, 0x1c0, RZ, 0xc0, !PT ;  /* 0x000001c004007812 */ /* 0x000fe200078ec0ff */
[----:B------:R-:W-:Y:S01]  /*1430*/  IMAD.SHL.U32 R4, R15, 0x8, RZ ;  /* 0x000000080f047824 */ /* 0x000fe200078e00ff */
[----:B------:R-:W-:Y:S02]  /*1440*/  BAR.SYNC.DEFER_BLOCKING 0x0 ;  /* 0x0000000000007b1d */ /* 0x000fe40000010000 */
[----:B------:R-:W-:Y:S02]  /*1450*/  LOP3.LUT R2, R5, 0x1c0, RZ, 0xc0, !PT ;  /* 0x000001c005027812 */ /* 0x000fe400078ec0ff */
[----:B------:R-:W-:Y:S02]  /*1460*/  LOP3.LUT R7, R0, 0x8, R3, 0xf8, !PT ;  /* 0x0000000800077812 */ /* 0x000fe400078ef803 */
[----:B------:R-:W-:Y:S01]  /*1470*/  LOP3.LUT R3, R2, 0x8, R4, 0xf8, !PT ;  /* 0x0000000802037812 */ /* 0x000fe200078ef804 */
[----:B------:R-:W-:Y:S01]  /*1480*/  @!P3 IMAD.MOV.U32 R4, RZ, RZ, c[0x0][0x1a4] ;  /* 0x00006900ff04b624 */ /* 0x000fe200078e00ff */
[----:B------:R-:W-:-:S02]  /*1490*/  SHF.R.U32.HI R5, RZ, 0x3, R0 ;  /* 0x00000003ff057819 */ /* 0x000fc40000011600 */
[----:B------:R-:W-:Y:S02]  /*14a0*/  SHF.R.U32.HI R2, RZ, 0x3, R2 ;  /* 0x00000003ff027819 */ /* 0x000fe40000011602 */
[----:B------:R-:W-:Y:S02]  /*14b0*/  LEA R0, P0, R8, R250, 0x5 ;  /* 0x000000fa08007211 */ /* 0x000fe400078028ff */
[----:B------:R-:W-:Y:S01]  /*14c0*/  LOP3.LUT R9, R7, R5, RZ, 0x3c, !PT ;  /* 0x0000000507097212 */ /* 0x000fe200078e3cff */
[----:B------:R-:W-:Y:S01]  /*14d0*/  IMAD.SHL.U32 R7, R14, 0x40, RZ ;  /* 0x000000400e077824 */ /* 0x000fe200078e00ff */
[----:B------:R-:W-:Y:S01]  /*14e0*/  LOP3.LUT R58, R3, R2, RZ, 0x3c, !PT ;  /* 0x00000002033a7212 */ /* 0x000fe200078e3cff */
[----:B------:R-:W-:Y:S01]  /*14f0*/  @!P3 IMAD.MOV.U32 R3, RZ, RZ, c[0x0][0x1a0] ;  /* 0x00006800ff03b624 */ /* 0x000fe200078e00ff */
[----:B------:R-:W-:Y:S02]  /*1500*/  LEA.HI.X R2, R8, R23, R6, 0x5, P0 ;  /* 0x0000001708027211 */ /* 0x000fe400000f2c06 */
[----:B------:R-:W-:-:S02]  /*1510*/  LEA.HI R8, R29, R89, RZ, 0x5 ;  /* 0x000000591d087211 */ /* 0x000fc400078f28ff */
[----:B------:R-:W-:Y:S02]  /*1520*/  @!P3 LEA R5, P0, R3, R0, 0x4 ;  /* 0x000000000305b211 */ /* 0x000fe400078020ff */
[C---:B------:R-:W-:Y:S01]  /*1530*/  @!P4 LEA R6, P1, R0.reuse, c[0x0][0x170], 0x1 ;  /* 0x00005c000006ca11 */ /* 0x040fe200078208ff */
[----:B------:R-:W-:Y:S01]  /*1540*/  @P4 STS.128 [R223+0xa000], RZ ;  /* 0x00a000ffdf004388 */ /* 0x000fe20000000c00 */
[----:B------:R-:W-:Y:S02]  /*1550*/  SHF.R.S32.HI R8, RZ, 0x5, R8 ;  /* 0x00000005ff087819 */ /* 0x000fe40000011408 */
[----:B------:R-:W-:Y:S01]  /*1560*/  LOP3.LUT R57, R7, 0xfffffe00, RZ, 0xc0, !PT ;  /* 0xfffffe0007397812 */ /* 0x000fe200078ec0ff */
[----:B------:R-:W-:Y:S01]  /*1570*/  @P4 STS.128 [R223+0xb000], RZ ;  /* 0x00b000ffdf004388 */ /* 0x000fe20000000c00 */
[----:B------:R-:W-:Y:S02]  /*1580*/  @!P3 LEA.HI.X R3, R3, R2, R4, 0x4, P0 ;  /* 0x000000020303b211 */ /* 0x000fe400000f2404 */
[----:B------:R-:W-:Y:S01]  /*1590*/  @!P4 LEA.HI.X R7, R0, c[0x0][0x174], R2, 0x1, P1 ;  /* 0x00005d000007ca11 */ /* 0x000fe200008f0c02 */
[----:B------:R-:W-:Y:S01]  /*15a0*/  IMAD R2, R8, 0x400, R57 ;  /* 0x0000040008027824 */ /* 0x000fe200078e0239 */
[----:B------:R-:W-:Y:S01]  /*15b0*/  @!P3 LEA R4, P0, R5, c[0x0][0x170], 0x1 ;  /* 0x00005c000504ba11 */ /* 0x000fe200078008ff */
[----:B------:R-:W-:-:S02]  /*15c0*/  IMAD R0, R15, 0x200, R9 ;  /* 0x000002000f007824 */ /* 0x000fc400078e0209 */
[----:B------:R-:W-:Y:S01]  /*15d0*/  IMAD.IADD R2, R58, 0x1, R2 ;  /* 0x000000013a027824 */ /* 0x000fe200078e0202 */
[----:B------:R-:W-:Y:S01]  /*15e0*/  @!P3 LEA.HI.X R5, R5, c[0x0][0x174], R3, 0x1, P0 ;  /* 0x00005d000505ba11 */ /* 0x000fe200000f0c03 */
[----:B------:R-:W-:Y:S01]  /*15f0*/  @!PT LDS RZ, [RZ] ;  /* 0x00000000fffff984 */ /* 0x000fe20000000800 */
[----:B------:R-:W-:Y:S01]  /*1600*/  @!PT LDS RZ, [RZ] ;  /* 0x00000000fffff984 */ /* 0x000fe20000000800 */
[----:B------:R-:W-:Y:S01]  /*1610*/  @!PT LDS RZ, [RZ] ;  /* 0x00000000fffff984 */ /* 0x000fe20000000800 */
[----:B------:R1:W-:Y:S01]  /*1620*/  @!P4 LDGSTS.E.BYPASS.LTC128B.128 [R223+0xa000], [R6.64] ;  /* 0x0a00000006dfcfae */ /* 0x0003e2000b901d46 */
[----:B------:R-:W-:Y:S02]  /*1630*/  IMAD.SHL.U32 R208, R0, 0x2, RZ ;  /* 0x0000000200d07824 */ /* 0x000fe400078e00ff */
[----:B------:R-:W-:Y:S01]  /*1640*/  IMAD.SHL.U32 R210, R2, 0x2, RZ ;  /* 0x0000000202d27824 */ /* 0x000fe200078e00ff */
[----:B------:R1:W-:Y:S01]  /*1650*/  @!P4 LDGSTS.E.BYPASS.LTC128B.128 [R223+0xb000], [R6.64+0x80] ;  /* 0x0b00008006dfcfae */ /* 0x0003e2000b901d46 */
[----:B------:R-:W-:Y:S01]  /*1660*/  IMAD.MOV.U32 R0, RZ, RZ, -0x20 ;  /* 0xffffffe0ff007424 */ /* 0x000fe200078e00ff */
[----:B------:R-:W-:Y:S02]  /*1670*/  IADD3 R2, R208, 0x8000, RZ ;  /* 0x00008000d0027810 */ /* 0x000fe40007ffe0ff */
[----:B------:R-:W-:Y:S01]  /*1680*/  @P3 STS.128 [R223+0xa800], RZ ;  /* 0x00a800ffdf003388 */ /* 0x000fe20000000c00 */
[----:B------:R-:W-:-:S02]  /*1690*/  R2P PR, R18, 0x6 ;  /* 0x0000000612007804 */ /* 0x000fc40000000000 */
[----:B------:R-:W-:Y:S01]  /*16a0*/  IADD3 R219, R208, 0x8020, RZ ;  /* 0x00008020d0db7810 */ /* 0x000fe20007ffe0ff */
[----:B------:R-:W-:Y:S02]  /*16b0*/  @P3 STS.128 [R223+0xb800], RZ ;  /* 0x00b800ffdf003388 */ /* 0x000fe40000000c00 */
[----:B------:R-:W-:Y:S02]  /*16c0*/  SEL R0, R0, 0x20, P2 ;  /* 0x0000002000007807 */ /* 0x000fe40001000000 */
[----:B------:R-:W-:Y:S01]  /*16d0*/  @!PT LDS RZ, [RZ] ;  /* 0x00000000fffff984 */ /* 0x000fe20000000800 */
[----:B------:R-:W-:Y:S01]  /*16e0*/  @!PT LDS RZ, [RZ] ;  /* 0x00000000fffff984 */ /* 0x000fe20000000800 */
[----:B------:R-:W-:Y:S01]  /*16f0*/  @!PT LDS RZ, [RZ] ;  /* 0x00000000fffff984 */ /* 0x000fe20000000800 */
[----:B------:R4:W-:Y:S03]  /*1700*/  @!P3 LDGSTS.E.BYPASS.LTC128B.128 [R223+0xa800], [R4.64] ;  /* 0x0a80000004dfbfae */ /* 0x0009e6000b901d46 */
[----:B------:R-:W-:Y:S01]  /*1710*/  IMAD R218, R0, 0x2, R210 ;  /* 0x0000000200da7824 */ /* 0x000fe200078e02d2 */
[----:B------:R4:W-:Y:S04]  /*1720*/  @!P3 LDGSTS.E.BYPASS.LTC128B.128 [R223+0xb800], [R4.64+0x80] ;  /* 0x0b80008004dfbfae */ /* 0x0009e8000b901d46 */
[----:B--2---:R-:W-:Y:S04]  /*1730*/  LDSM.16.M88.4 R20, [R208+0x8000] ;  /* 0x00800000d014783b */ /* 0x004fe80000000200 */
[----:B------:R-:W2:Y:S04]  /*1740*/  LDSM.16.M88.4 R8, [R210+0x2000] ;  /* 0x00200000d208783b */ /* 0x000ea80000000200 */
[----:B------:R-:W5:Y:S04]  /*1750*/  LDSM.16.M88.4 R28, [R208+0x8800] ;  /* 0x00880000d01c783b */ /* 0x000f680000000200 */
[----:B------:R-:W1:Y:S04]  /*1760*/  LDSM.16.M88.4 R12, [R210] ;  /* 0x00000000d20c783b */ /* 0x000e680000000200 */
[----:B------:R-:W0:Y:S01]  /*1770*/  LDGDEPBAR ;  /* 0x00000000000079af */ /* 0x000e220000000000 */
[----:B----4-:R-:W-:-:S05]  /*1780*/  IMAD.MOV.U32 R4, RZ, RZ, 0x10 ;  /* 0x00000010ff047424 */ /* 0x010fca00078e00ff */
[----:B------:R-:W-:Y:S02]  /*1790*/  SEL R4, R4, 0xfffffff0, !P1 ;  /* 0xfffffff004047807 */ /* 0x000fe40004800000 */
[----:B------:R-:W-:-:S03]  /*17a0*/  R2P PR, R25, 0x6 ;  /* 0x0000000619007804 */ /* 0x000fc60000000000 */
[----:B------:R-:W-:-:S04]  /*17b0*/  IMAD R212, R4, 0x2, R210 ;  /* 0x0000000204d47824 */ /* 0x000fc800078e02d2 */
[----:B------:R-:W-:Y:S01]  /*17c0*/  IMAD R217, R0, 0x2, R212 ;  /* 0x0000000200d97824 */ /* 0x000fe200078e02d4 */
[----:B---3--:R-:W-:Y:S04]  /*17d0*/  LDSM.16.M88.4 R16, [R212+0x2000] ;  /* 0x00200000d410783b */ /* 0x008fe80000000200 */
[----:B------:R-:W-:Y:S01]  /*17e0*/  LDSM.16.M88.4 R24, [R212] ;  /* 0x00000000d418783b */ /* 0x000fe20000000200 */
[----:B------:R-:W-:Y:S01]  /*17f0*/  @P1 IADD3 R219, R2, -0x20, RZ ;  /* 0xffffffe002db1810 */ /* 0x000fe20007ffe0ff */
[----:B--2---:R-:W-:Y:S01]  /*1800*/  HMMA.16816.F32 R36, R8, R20, RZ ;  /* 0x000000140824723c */ /* 0x004fe200000018ff */
[----:B------:R-:W-:Y:S02]  /*1810*/  IMAD.MOV.U32 R2, RZ, RZ, 0x40 ;  /* 0x00000040ff027424 */ /* 0x000fe400078e00ff */
[C---:B------:R-:W-:Y:S01]  /*1820*/  IADD3 R222, R219.reuse, 0x800, RZ ;  /* 0x00000800dbde7810 */ /* 0x040fe20007ffe0ff */
[----:B------:R-:W2:Y:S01]  /*1830*/  LDSM.16.M88.4 R32, [R219] ;  /* 0x00000000db20783b */ /* 0x000ea20000000200 */
[----:B------:R-:W-:-:S02]  /*1840*/  IADD3 R221, R219, 0x1000, RZ ;  /* 0x00001000dbdd7810 */ /* 0x000fc40007ffe0ff */
[----:B------:R-:W-:Y:S01]  /*1850*/  SEL R2, R2, 0xffffffc0, !P2 ;  /* 0xffffffc002027807 */ /* 0x000fe20005000000 */
[----:B------:R-:W3:Y:S01]  /*1860*/  LDSM.16.M88.4 R44, [R219+0x800] ;  /* 0x00080000db2c783b */ /* 0x000ee20000000200 */
[----:B-----5:R-:W-:Y:S01]  /*1870*/  HMMA.16816.F32 R40, R8, R28, RZ ;  /* 0x0000001c0828723c */ /* 0x020fe200000018ff */
[----:B------:R-:W-:Y:S02]  /*1880*/  IADD3 R220, R219, 0x1800, RZ ;  /* 0x00001800dbdc7810 */ /* 0x000fe40007ffe0ff */
[----:B------:R-:W-:Y:S02]  /*1890*/  IMAD.IADD R216, R208, 0x1, R2 ;  /* 0x00000001d0d87824 */ /* 0x000fe400078e0202 */
[----:B------:R-:W-:Y:S02]  /*18a0*/  IMAD.IADD R215, R2, 0x1, R219 ;  /* 0x0000000102d77824 */ /* 0x000fe400078e02db */
[----:B------:R-:W-:Y:S01]  /*18b0*/  IMAD.SHL.U32 R2, R89, 0x2, RZ ;  /* 0x0000000259027824 */ /* 0x000fe200078e00ff */
[----:B-1----:R-:W-:Y:S04]  /*18c0*/  HMMA.16816.F32 R64, R12, R20, RZ ;  /* 0x000000140c40723c */ /* 0x002fe800000018ff */
[----:B------:R-:W-:-:S04]  /*18d0*/  LOP3.LUT R2, R2, 0x6, RZ, 0xc0, !PT ;  /* 0x0000000602027812 */ /* 0x000fc800078ec0ff */
[----:B------:R-:W-:Y:S01]  /*18e0*/  HMMA.16816.F32 R48, R8, R22, RZ ;  /* 0x000000160830723c */ /* 0x000fe200000018ff */
[----:B------:R-:W-:-:S05]  /*18f0*/  IMAD R2, R59, 0x20, R2 ;  /* 0x000000203b027824 */ /* 0x000fca00078e0202 */
[C---:B------:R-:W-:Y:S02]  /*1900*/  IADD3 R5, R2.reuse, 0x1, RZ ;  /* 0x0000000102057810 */ /* 0x040fe40007ffe0ff */
[----:B------:R-:W-:Y:S01]  /*1910*/  HMMA.16816.F32 R72, R12, R22, RZ ;  /* 0x000000160c48723c */ /* 0x000fe200000018ff */
[C---:B------:R-:W-:Y:S02]  /*1920*/  IADD3 R3, R2.reuse, 0x8, RZ ;  /* 0x0000000802037810 */ /* 0x040fe40007ffe0ff */
[-C--:B------:R-:W-:Y:S02]  /*1930*/  ISETP.GE.AND P0, PT, R5, R56.reuse, PT ;  /* 0x000000380500720c */ /* 0x080fe40003f06270 */
[----:B------:R-:W-:Y:S02]  /*1940*/  ISETP.GE.AND P6, PT, R3, R56, PT ;  /* 0x000000380300720c */ /* 0x000fe40003fc6270 */
[C---:B------:R-:W-:Y:S01]  /*1950*/  IADD3 R3, R2.reuse, 0x9, RZ ;  /* 0x0000000902037810 */ /* 0x040fe20007ffe0ff */
[----:B------:R-:W-:Y:S01]  /*1960*/  HMMA.16816.F32 R20, R8, R30, RZ ;  /* 0x0000001e0814723c */ /* 0x000fe200000018ff */
[----:B------:R-:W-:Y:S01]  /*1970*/  LDSM.16.M88.4 R8, [R218+0x2000] ;  /* 0x00200000da08783b */ /* 0x000fe20000000200 */
[----:B------:R-:W-:-:S02]  /*1980*/  IADD3 R6, R2, 0x10, RZ ;  /* 0x0000001002067810 */ /* 0x000fc40007ffe0ff */
[-C--:B------:R-:W-:Y:S02]  /*1990*/  ISETP.GE.AND P5, PT, R3, R56.reuse, PT ;  /* 0x000000380300720c */ /* 0x080fe40003fa6270 */
[C---:B------:R-:W-:Y:S02]  /*19a0*/  IADD3 R5, R2.reuse, 0x11, RZ ;  /* 0x0000001102057810 */ /* 0x040fe40007ffe0ff */
[----:B------:R-:W-:Y:S01]  /*19b0*/  HMMA.16816.F32 R60, R12, R28, RZ ;  /* 0x0000001c0c3c723c */ /* 0x000fe200000018ff */
[C---:B------:R-:W-:Y:S02]  /*19c0*/  IADD3 R3, R2.reuse, 0x18, RZ ;  /* 0x0000001802037810 */ /* 0x040fe40007ffe0ff */
[CC--:B------:R-:W-:Y:S02]  /*19d0*/  ISETP.GE.AND P1, PT, R2.reuse, R56.reuse, PT ;  /* 0x000000380200720c */ /* 0x0c0fe40003f26270 */
[----:B------:R-:W-:Y:S02]  /*19e0*/  IADD3 R2, R2, 0x19, RZ ;  /* 0x0000001902027810 */ /* 0x000fe40007ffe0ff */
[-C--:B------:R-:W-:Y:S01]  /*19f0*/  ISETP.GE.AND P4, PT, R6, R56.reuse, PT ;  /* 0x000000380600720c */ /* 0x080fe20003f86270 */
[----:B--2---:R-:W-:Y:S01]  /*1a00*/  HMMA.16816.F32 R84, R16, R32, R36 ;  /* 0x000000201054723c */ /* 0x004fe20000001824 */
[----:B------:R-:W1:Y:S01]  /*1a10*/  LDSM.16.M88.4 R36, [R216+0x8000] ;  /* 0x00800000d824783b */ /* 0x000e620000000200 */
[----:B------:R-:W-:-:S02]  /*1a20*/  ISETP.GE.AND P3, PT, R5, R56, PT ;  /* 0x000000380500720c */ /* 0x000fc40003f66270 */
[----:B------:R-:W-:-:S04]  /*1a30*/  ISETP.GE.AND P2, PT, R3, R56, PT ;  /* 0x000000380300720c */ /* 0x000fc80003f46270 */
[----:B---3--:R-:W-:Y:S01]  /*1a40*/  HMMA.16816.F32 R76, R16, R44, R40 ;  /* 0x0000002c104c723c */ /* 0x008fe20000001828 */
[----:B------:R-:W2:Y:S07]  /*1a50*/  LDSM.16.M88.4 R40, [R216+0x8800] ;  /* 0x00880000d828783b */ /* 0x000eae0000000200 */
[----:B------:R-:W-:Y:S01]  /*1a60*/  HMMA.16816.F32 R68, R12, R30, RZ ;  /* 0x0000001e0c44723c */ /* 0x000fe200000018ff */
[----:B------:R-:W3:Y:S04]  /*1a70*/  LDSM.16.M88.4 R12, [R218] ;  /* 0x00000000da0c783b */ /* 0x000ee80000000200 */
[----:B------:R-:W-:Y:S03]  /*1a80*/  LDSM.16.M88.4 R28, [R215+0x800] ;  /* 0x00080000d71c783b */ /* 0x000fe60000000200 */
[C---:B------:R-:W-:Y:S08]  /*1a90*/  HMMA.16816.F32 R80, R16.reuse, R34, R48 ;  /* 0x000000221050723c */ /* 0x040ff00000001830 */
[----:B------:R-:W-:Y:S01]  /*1aa0*/  HMMA.16816.F32 R52, R16, R46, R20 ;  /* 0x0000002e1034723c */ /* 0x000fe20000001814 */
[----:B------:R-:W-:Y:S07]  /*1ab0*/  LDSM.16.M88.4 R20, [R217+0x2000] ;  /* 0x00200000d914783b */ /* 0x000fee0000000200 */
[C---:B------:R-:W-:Y:S08]  /*1ac0*/  HMMA.16816.F32 R48, R24.reuse, R32, R64 ;  /* 0x000000201830723c */ /* 0x040ff00000001840 */
[C---:B------:R-:W-:Y:S08]  /*1ad0*/  HMMA.16816.F32 R60, R24.reuse, R44, R60 ;  /* 0x0000002c183c723c */ /* 0x040ff0000000183c */
[C---:B------:R-:W-:Y:S01]  /*1ae0*/  HMMA.16816.F32 R16, R24.reuse, R34, R72 ;  /* 0x000000221810723c */ /* 0x040fe20000001848 */
[----:B------:R-:W4:Y:S07]  /*1af0*/  LDSM.16.M88.4 R32, [R215] ;  /* 0x00000000d720783b */ /* 0x000f2e0000000200 */
[----:B------:R-:W-:Y:S01]  /*1b00*/  HMMA.16816.F32 R68, R24, R46, R68 ;  /* 0x0000002e1844723c */ /* 0x000fe20000001844 */
[----:B------:R-:W5:Y:S04]  /*1b10*/  LDSM.16.M88.4 R24, [R217] ;  /* 0x00000000d918783b */ /* 0x000f680000000200 */
[----:B------:R-:W-:Y:S03]  /*1b20*/  LDSM.16.M88.4 R44, [R208+0x9000] ;  /* 0x00900000d02c783b */ /* 0x000fe60000000200 */
[C---:B-1----:R-:W-:Y:S08]  /*1b30*/  HMMA.16816.F32 R72, R8.reuse, R36, R84 ;  /* 0x000000240848723c */ /* 0x042ff00000001854 */
[C---:B--2---:R-:W-:Y:S08]  /*1b40*/  HMMA.16816.F32 R84, R8.reuse, R40, R76 ;  /* 0x000000280854723c */ /* 0x044ff0000000184c */
[C---:B------:R-:W-:Y:S08]  /*1b50*/  HMMA.16816.F32 R80, R8.reuse, R38, R80 ;  /* 0x000000260850723c */ /* 0x040ff00000001850 */
[----:B------:R-:W-:Y:S08]  /*1b60*/  HMMA.16816.F32 R76, R8, R42, R52 ;  /* 0x0000002a084c723c */ /* 0x000ff00000001834 */
[C---:B---3--:R-:W-:Y:S01]  /*1b70*/  HMMA.16816.F32 R64, R12.reuse, R36, R48 ;  /* 0x000000240c40723c */ /* 0x048fe20000001830 */
[----:B------:R-:W-:Y:S07]  /*1b80*/  LDSM.16.M88.4 R48, [R208+0x9800] ;  /* 0x00980000d030783b */ /* 0x000fee0000000200 */
[C---:B------:R-:W-:Y:S01]  /*1b90*/  HMMA.16816.F32 R36, R12.reuse, R38, R16 ;  /* 0x000000260c24723c */ /* 0x040fe20000001810 */
[----:B------:R-:W1:Y:S07]  /*1ba0*/  LDSM.16.M88.4 R16, [R210+0x6000] ;  /* 0x00600000d210783b */ /* 0x000e6e0000000200 */
[C---:B------:R-:W-:Y:S08]  /*1bb0*/  HMMA.16816.F32 R8, R12.reuse, R40, R60 ;  /* 0x000000280c08723c */ /* 0x040ff0000000183c */
[----:B------:R-:W-:Y:S01]  /*1bc0*/  HMMA.16816.F32 R52, R12, R42, R68 ;  /* 0x0000002a0c34723c */ /* 0x000fe20000001844 */
[----:B------:R-:W2:Y:S04]  /*1bd0*/  LDSM.16.M88.4 R12, [R210+0x4000] ;  /* 0x00400000d20c783b */ /* 0x000ea80000000200 */
[----:B------:R-:W-:Y:S03]  /*1be0*/  LDSM.16.M88.4 R40, [R219+0x1000] ;  /* 0x00100000db28783b */ /* 0x000fe60000000200 */
[C---:B----4-:R-:W-:Y:S08]  /*1bf0*/  HMMA.16816.F32 R60, R20.reuse, R32, R72 ;  /* 0x00000020143c723c */ /* 0x050ff00000001848 */
[C---:B------:R-:W-:Y:S08]  /*1c00*/  HMMA.16816.F32 R68, R20.reuse, R34, R80 ;  /* 0x000000221444723c */ /* 0x040ff00000001850 */
[C---:B------:R-:W-:Y:S08]  /*1c10*/  HMMA.16816.F32 R72, R20.reuse, R28, R84 ;  /* 0x0000001c1448723c */ /* 0x040ff00000001854 */
[----:B------:R-:W-:Y:S08]  /*1c20*/  HMMA.16816.F32 R80, R20, R30, R76 ;  /* 0x0000001e1450723c */ /* 0x000ff0000000184c */
[C---:B-----5:R-:W-:Y:S01]  /*1c30*/  HMMA.16816.F32 R20, R24.reuse, R28, R8 ;  /* 0x0000001c1814723c */ /* 0x060fe20000001808 */
[----:B------:R-:W3:Y:S07]  /*1c40*/  LDSM.16.M88.4 R8, [R212+0x6000] ;  /* 0x00600000d408783b */ /* 0x000eee0000000200 */
[C---:B------:R-:W-:Y:S08]  /*1c50*/  HMMA.16816.F32 R76, R24.reuse, R32, R64 ;  /* 0x00000020184c723c */ /* 0x040ff00000001840 */
[C---:B------:R-:W-:Y:S01]  /*1c60*/  HMMA.16816.F32 R32, R24.reuse, R34, R36 ;  /* 0x000000221820723c */ /* 0x040fe20000001824 */
[----:B------:R-:W4:Y:S07]  /*1c70*/  LDSM.16.M88.4 R36, [R219+0x1800] ;  /* 0x00180000db24783b */ /* 0x000f2e0000000200 */
[----:B------:R-:W-:Y:S01]  /*1c80*/  HMMA.16816.F32 R28, R24, R30, R52 ;  /* 0x0000001e181c723c */ /* 0x000fe20000001834 */
[----:B------:R-:W5:Y:S04]  /*1c90*/  LDSM.16.M88.4 R24, [R212+0x4000] ;  /* 0x00400000d418783b */ /* 0x000f680000000200 */
[----:B------:R-:W-:Y:S03]  /*1ca0*/  LDSM.16.M88.4 R52, [R216+0x9000] ;  /* 0x00900000d834783b */ /* 0x000fe60000000200 */
[C---:B-1----:R-:W-:Y:S08]  /*1cb0*/  HMMA.16816.F32 R60, R16.reuse, R44, R60 ;  /* 0x0000002c103c723c */ /* 0x042ff0000000183c */
[----:B------:R-:W-:Y:S08]  /*1cc0*/  HMMA.16816.F32 R64, R16, R50, R80 ;  /* 0x000000321040723c */ /* 0x000ff00000001850 */
[-C--:B--2---:R-:W-:Y:S01]  /*1cd0*/  HMMA.16816.F32 R80, R12, R48.reuse, R20 ;  /* 0x000000300c50723c */ /* 0x084fe20000001814 */
[----:B------:R-:W1:Y:S07]  /*1ce0*/  LDSM.16.M88.4 R20, [R218+0x6000] ;  /* 0x00600000da14783b */ /* 0x000e6e0000000200 */
[----:B------:R-:W-:Y:S08]  /*1cf0*/  HMMA.16816.F32 R72, R16, R48, R72 ;  /* 0x000000301048723c */ /* 0x000ff00000001848 */
[----:B------:R-:W-:Y:S08]  /*1d00*/  HMMA.16816.F32 R76, R12, R44, R76 ;  /* 0x0000002c0c4c723c */ /* 0x000ff0000000184c */
[-C--:B------:R-:W-:Y:S08]  /*1d10*/  HMMA.16816.F32 R68, R16, R46.reuse, R68 ;  /* 0x0000002e1044723c */ /* 0x080ff00000001844 */
[C---:B------:R-:W-:Y:S01]  /*1d20*/  HMMA.16816.F32 R44, R12.reuse, R46, R32 ;  /* 0x0000002e0c2c723c */ /* 0x040fe20000001820 */
[----:B------:R-:W-:Y:S07]  /*1d30*/  LDSM.16.M88.4 R32, [R216+0x9800] ;  /* 0x00980000d820783b */ /* 0x000fee0000000200 */
[----:B------:R-:W-:Y:S01]  /*1d40*/  HMMA.16816.F32 R48, R12, R50, R28 ;  /* 0x000000320c30723c */ /* 0x000fe2000000181c */
[----:B------:R-:W2:Y:S04]  /*1d50*/  LDSM.16.M88.4 R12, [R218+0x4000] ;  /* 0x00400000da0c783b */ /* 0x000ea80000000200 */
[----:B------:R-:W-:Y:S03]  /*1d60*/  LDSM.16.M88.4 R28, [R215+0x1000] ;  /* 0x00100000d71c783b */ /* 0x000fe60000000200 */
[C---:B---3--:R-:W-:Y:S08]  /*1d70*/  HMMA.16816.F32 R16, R8.reuse, R40, R60 ;  /* 0x000000280810723c */ /* 0x048ff0000000183c */
[----:B----4-:R-:W-:Y:S08]  /*1d80*/  HMMA.16816.F32 R84, R8, R36, R72 ;  /* 0x000000240854723c */ /* 0x010ff00000001848 */
[----:B-----5:R-:W-:Y:S08]  /*1d90*/  HMMA.16816.F32 R72, R24, R40, R76 ;  /* 0x000000281848723c */ /* 0x020ff0000000184c */
[C---:B------:R-:W-:Y:S08]  /*1da0*/  HMMA.16816.F32 R60, R8.reuse, R42, R68 ;  /* 0x0000002a083c723c */ /* 0x040ff00000001844 */
[----:B------:R-:W-:Y:S01]  /*1db0*/  HMMA.16816.F32 R68, R8, R38, R64 ;  /* 0x000000260844723c */ /* 0x000fe20000001840 */
[----:B------:R-:W3:Y:S04]  /*1dc0*/  LDSM.16.M88.4 R8, [R217+0x6000] ;  /* 0x00600000d908783b */ /* 0x000ee80000000200 */
[----:B------:R-:W-:Y:S03]  /*1dd0*/  LDSM.16.M88.4 R64, [R215+0x1800] ;  /* 0x00180000d740783b */ /* 0x000fe60000000200 */
[----:B------:R-:W-:Y:S08]  /*1de0*/  HMMA.16816.F32 R76, R24, R42, R44 ;  /* 0x0000002a184c723c */ /* 0x000ff0000000182c */
[----:B-1----:R-:W-:Y:S01]  /*1df0*/  HMMA.16816.F32 R44, R20, R52, R16 ;  /* 0x00000034142c723c */ /* 0x002fe20000001810 */
[----:B------:R-:W1:Y:S01]  /*1e00*/  LDSM.16.M88.4 R16, [R217+0x4000] ;  /* 0x00400000d910783b */ /* 0x000e620000000200 */
[----:B------:R-:W-:-:S06]  /*1e10*/  DEPBAR.LE SB0, 0x0 ;  /* 0x000080000000791a */ /* 0x000fcc0000000000 */
[C---:B------:R-:W-:Y:S08]  /*1e20*/  HMMA.16816.F32 R80, R24.reuse, R36, R80 ;  /* 0x000000241850723c */ /* 0x040ff00000001850 */
[----:B------:R-:W-:Y:S08]  /*1e30*/  HMMA.16816.F32 R48, R24, R38, R48 ;  /* 0x000000261830723c */ /* 0x000ff00000001830 */
[----:B--2---:R-:W-:Y:S08]  /*1e40*/  HMMA.16816.F32 R24, R12, R52, R72 ;  /* 0x000000340c18723c */ /* 0x004ff00000001848 */
[C---:B------:R-:W-:Y:S08]  /*1e50*/  HMMA.16816.F32 R40, R20.reuse, R54, R60 ;  /* 0x000000361428723c */ /* 0x040ff0000000183c */
[C---:B------:R-:W-:Y:S08]  /*1e60*/  HMMA.16816.F32 R36, R20.reuse, R32, R84 ;  /* 0x000000201424723c */ /* 0x040ff00000001854 */
[----:B------:R-:W-:Y:S08]  /*1e70*/  HMMA.16816.F32 R20, R20, R34, R68 ;  /* 0x000000221414723c */ /* 0x000ff00000001844 */
[C---:B------:R-:W-:Y:S08]  /*1e80*/  HMMA.16816.F32 R52, R12.reuse, R54, R76 ;  /* 0x000000360c34723c */ /* 0x040ff0000000184c */
[C---:B------:R-:W-:Y:S08]  /*1e90*/  HMMA.16816.F32 R60, R12.reuse, R32, R80 ;  /* 0x000000200c3c723c */ /* 0x040ff00000001850 */
[----:B------:R-:W-:Y:S08]  /*1ea0*/  HMMA.16816.F32 R48, R12, R34, R48 ;  /* 0x000000220c30723c */ /* 0x000ff00000001830 */
[-C--:B---3--:R-:W-:Y:S08]  /*1eb0*/  HMMA.16816.F32 R44, R8, R28.reuse, R44 ;  /* 0x0000001c082c723c */ /* 0x088ff0000000182c */
[----:B-1----:R-:W-:Y:S08]  /*1ec0*/  HMMA.16816.F32 R12, R16, R28, R24 ;  /* 0x0000001c100c723c */ /* 0x002ff00000001818 */
[C---:B------:R-:W-:Y:S08]  /*1ed0*/  HMMA.16816.F32 R40, R8.reuse, R30, R40 ;  /* 0x0000001e0828723c */ /* 0x040ff00000001828 */
[----:B------:R-:W-:Y:S01]  /*1ee0*/  HMMA.16816.F32 R36, R8, R64, R36 ;  /* 0x000000400824723c */ /* 0x000fe20000001824 */
[----:B------:R-:W-:-:S07]  /*1ef0*/  FSEL R24, R47, -INF , !P0 ;  /* 0xff8000002f187808 */ /* 0x000fce0004000000 */
[----:B------:R-:W-:Y:S01]  /*1f00*/  HMMA.16816.F32 R32, R8, R66, R20 ;  /* 0x000000420820723c */ /* 0x000fe20000001814 */
[----:B------:R-:W-:-:S06]  /*1f10*/  FSEL R47, R13, -INF , !P0 ;  /* 0xff8000000d2f7808 */ /* 0x000fcc0004000000 */
        /* <DEDUP_REMOVED lines=12> */
[----:B------:R-:W-:Y:S02]  /*1fe0*/  ISETP.GE.AND P0, PT, R56, 0x21, PT ;  /* 0x000000213800780c */ /* 0x000fe40003f06270 */
[----:B------:R-:W-:Y:S02]  /*1ff0*/  FSEL R62, R14, -INF , !P1 ;  /* 0xff8000000e3e7808 */ /* 0x000fe40004800000 */
[----:B------:R-:W-:Y:S01]  /*2000*/  ISETP.GE.AND P1, PT, R2, R56, PT ;  /* 0x000000380200720c */ /* 0x000fe20003f26270 */
[----:B------:R-:W-:Y:S01]  /*2010*/  IMAD.IADD R2, R57, 0x1, R58 ;  /* 0x0000000139027824 */ /* 0x000fe200078e023a */
        /* <DEDUP_REMOVED lines=19> */
[----:B------:R-:W-:Y:S01]  /*2150*/  FSEL R133, R17, -INF , !P1 ;  /* 0xff80000011857808 */ /* 0x000fe20004800000 */
[----:B------:R-:W-:Y:S06]  /*2160*/  BAR.SYNC.DEFER_BLOCKING 0x0 ;  /* 0x0000000000007b1d */ /* 0x000fec0000010000 */
[----:B------:R-:W-:Y:S05]  /*2170*/  @!P0 BRA `(.L_x_843) ;  /* 0x0000012000008947 */ /* 0x000fea0003800000 */
[----:B------:R-:W-:-:S04]  /*2180*/  LEA.HI.SX32 R8, R224, 0xfffffffe, 0x1b ;  /* 0xfffffffee0087811 */ /* 0x000fc800078fdaff */
[----:B------:R-:W-:Y:S01]  /*2190*/  SHF.R.S32.HI R5, RZ, 0x1f, R8 ;  /* 0x0000001fff057819 */ /* 0x000fe20000011408 */
[----:B------:R-:W-:Y:S02]  /*21a0*/  IMAD R3, R92, R8, RZ ;  /* 0x000000085c037224 */ /* 0x000fe400078e02ff */
[----:B------:R-:W-:-:S04]  /*21b0*/  IMAD.WIDE.U32 R8, R8, R91, R248 ;  /* 0x0000005b08087225 */ /* 0x000fc800078e00f8 */
[----:B------:R-:W-:Y:S01]  /*21c0*/  IMAD R3, R5, R91, R3 ;  /* 0x0000005b05037224 */ /* 0x000fe200078e0203 */
[----:B------:R-:W-:-:S03]  /*21d0*/  LEA R6, P2, R8, c[0x0][0x168], 0x1 ;  /* 0x00005a0008067a11 */ /* 0x000fc600078408ff */
[----:B------:R-:W-:Y:S01]  /*21e0*/  IMAD.IADD R3, R9, 0x1, R3 ;  /* 0x0000000109037824 */ /* 0x000fe200078e0203 */
[----:B------:R-:W-:-:S04]  /*21f0*/  LEA R10, P1, R90, R6, 0x1 ;  /* 0x000000065a0a7211 */ /* 0x000fc800078208ff */
[----:B------:R-:W-:-:S04]  /*2200*/  LEA.HI.X R7, R8, c[0x0][0x16c], R3, 0x1, P2 ;  /* 0x00005b0008077a11 */ /* 0x000fc800010f0c03 */
[----:B------:R-:W-:Y:S01]  /*2210*/  LEA.HI.X R11, R90, R7, R88, 0x1, P1 ;  /* 0x000000075a0b7211 */ /* 0x000fe200008f0c58 */
[----:B------:R-:W-:Y:S01]  /*2220*/  @!PT LDS RZ, [RZ] ;  /* 0x00000000fffff984 */ /* 0x000fe20000000800 */
[----:B------:R-:W-:Y:S01]  /*2230*/  @!PT LDS RZ, [RZ] ;  /* 0x00000000fffff984 */ /* 0x000fe20000000800 */
[----:B------:R-:W-:Y:S01]  /*2240*/  @!PT LDS RZ, [RZ] ;  /* 0x00000000fffff984 */ /* 0x000fe20000000800 */
[----:B------:R1:W-:Y:S04]  /*2250*/  LDGSTS.E.BYPASS.LTC128B.128 [R223+0x8000], [R6.64] ;  /* 0x0800000006df7fae */ /* 0x0003e8000b901d46 */
[----:B------:R1:W-:Y:S04]  /*2260*/  LDGSTS.E.BYPASS.LTC128B.128 [R223+0x9000], [R6.64+0x80] ;  /* 0x0900008006df7fae */ /* 0x0003e8000b901d46 */
[----:B------:R1:W-:Y:S04]  /*2270*/  LDGSTS.E.BYPASS.LTC128B.128 [R223+0x8800], [R10.64] ;  /* 0x088000000adf7fae */ /* 0x0003e8000b901d46 */
[----:B------:R1:W-:Y:S04]  /*2280*/  LDGSTS.E.BYPASS.LTC128B.128 [R223+0x9800], [R10.64+0x80] ;  /* 0x098000800adf7fae */ /* 0x0003e8000b901d46 */
[----:B------:R-:W0:Y:S02]  /*2290*/  LDGDEPBAR ;  /* 0x00000000000079af */ /* 0x000e240000000000 */
.L_x_843:
        /* <DEDUP_REMOVED lines=14> */
[----:B------:R-:W-:Y:S01]  /*2380*/  SHF.L.U32 R209, R2, 0x1, RZ ;  /* 0x0000000102d17819 */ /* 0x000fe200000006ff */
[----:B-1----:R-:W1:Y:S03]  /*2390*/  SHFL.BFLY PT, R6, R3, 0x2, 0x1f ;  /* 0x0c401f0003067f89 */ /* 0x002e6600000e0000 */
[-C--:B------:R-:W-:Y:S01]  /*23a0*/  LEA R211, R4, R209.reuse, 0x1 ;  /* 0x000000d104d37211 */ /* 0x080fe200078e08ff */
[----:B------:R-:W-:Y:S01]  /*23b0*/  LDSM.16.MT88.4 R36, [R209+0xa000] ;  /* 0x00a00000d124783b */ /* 0x000fe20000004200 */
[C---:B------:R-:W-:Y:S02]  /*23c0*/  LEA R214, R0.reuse, R209, 0x1 ;  /* 0x000000d100d67211 */ /* 0x040fe400078e08ff */
[----:B------:R-:W-:Y:S01]  /*23d0*/  LEA R213, R0, R211, 0x1 ;  /* 0x000000d300d57211 */ /* 0x000fe200078e08ff */
[----:B------:R-:W-:Y:S04]  /*23e0*/  LDSM.16.MT88.4 R32, [R211+0xa000] ;  /* 0x00a00000d320783b */ /* 0x000fe80000004200 */
[----:B------:R-:W-:Y:S04]  /*23f0*/  LDSM.16.MT88.4 R16, [R214+0xa000] ;  /* 0x00a00000d610783b */ /* 0x000fe80000004200 */
[----:B------:R-:W-:Y:S04]  /*2400*/  LDSM.16.MT88.4 R48, [R213+0xa000] ;  /* 0x00a00000d530783b */ /* 0x000fe80000004200 */
[----:B------:R-:W-:Y:S01]  /*2410*/  LDSM.16.MT88.4 R52, [R209+0xb000] ;  /* 0x00b00000d134783b */ /* 0x000fe20000004200 */
[----:B-1----:R-:W-:-:S03]  /*2420*/  FMNMX.FTZ R3, R6, R3, !PT ;  /* 0x0000000306037209 */ /* 0x002fc60007810000 */
[----:B------:R-:W-:Y:S04]  /*2430*/  LDSM.16.MT88.4 R64, [R214+0xb000] ;  /* 0x00b00000d640783b */ /* 0x000fe80000004200 */
[----:B------:R-:W1:Y:S04]  /*2440*/  SHFL.BFLY PT, R6, R5, 0x2, 0x1f ;  /* 0x0c401f0005067f89 */ /* 0x000e6800000e0000 */
[----:B------:R-:W2:Y:S04]  /*2450*/  SHFL.BFLY PT, R134, R3, 0x1, 0x1f ;  /* 0x0c201f0003867f89 */ /* 0x000ea800000e0000 */
[----:B------:R-:W-:Y:S04]  /*2460*/  LDSM.16.MT88.4 R68, [R213+0xb000] ;  /* 0x00b00000d544783b */ /* 0x000fe80000004200 */
[----:B------:R-:W-:Y:S04]  /*2470*/  LDSM.16.MT88.4 R96, [R209+0xb800] ;  /* 0x00b80000d160783b */ /* 0x000fe80000004200 */
[----:B------:R-:W-:Y:S04]  /*2480*/  LDSM.16.MT88.4 R108, [R211+0xb800] ;  /* 0x00b80000d36c783b */ /* 0x000fe80000004200 */
[----:B------:R-:W-:Y:S01]  /*2490*/  LDSM.16.MT88.4 R152, [R209+0xa800] ;  /* 0x00a80000d198783b */ /* 0x000fe20000004200 */
[----:B-1----:R-:W-:-:S03]  /*24a0*/  FMNMX.FTZ R5, R6, R5, !PT ;  /* 0x0000000506057209 */ /* 0x002fc60007810000 */
[----:B------:R-:W-:Y:S01]  /*24b0*/  LDSM.16.MT88.4 R80, [R213+0xa800] ;  /* 0x00a80000d550783b */ /* 0x000fe20000004200 */
[----:B--2---:R-:W-:-:S03]  /*24c0*/  FMNMX.FTZ R134, R3, R134, !PT ;  /* 0x0000008603867209 */ /* 0x004fc60007810000 */
[----:B------:R-:W1:Y:S01]  /*24d0*/  SHFL.BFLY PT, R6, R5, 0x1, 0x1f ;  /* 0x0c201f0005067f89 */ /* 0x000e6200000e0000 */
[C---:B------:R-:W-:Y:S01]  /*24e0*/  FSETP.NEU.FTZ.AND P1, PT, R134.reuse, -INF , PT ;  /* 0xff8000008600780b */ /* 0x040fe20003f3d000 */
[----:B------:R-:W-:Y:S02]  /*24f0*/  FMUL.FTZ R8, R134, c[0x0][0x23c] ;  /* 0x00008f0086087a20 */ /* 0x000fe40000410000 */
[----:B------:R-:W-:Y:S03]  /*2500*/  LDSM.16.MT88.4 R120, [R214+0xb800] ;  /* 0x00b80000d678783b */ /* 0x000fe60000004200 */
[----:B------:R-:W-:-:S05]  /*2510*/  FSEL R8, R8, RZ, P1 ;  /* 0x000000ff08087208 */ /* 0x000fca0000800000 */
[--C-:B------:R-:W-:Y:S02]  /*2520*/  FFMA.FTZ R3, R20, c[0x0][0x23c], -R8.reuse ;  /* 0x00008f0014037a23 */ /* 0x100fe40000010808 */
[--C-:B------:R-:W-:Y:S02]  /*2530*/  FFMA.FTZ R9, R22, c[0x0][0x23c], -R8.reuse ;  /* 0x00008f0016097a23 */ /* 0x100fe40000010808 */
[----:B------:R2:W-:Y:S01]  /*2540*/  MUFU.EX2 R235, R3 ;  /* 0x0000000300eb7308 */ /* 0x0005e20000000800 */
[----:B------:R-:W-:-:S07]  /*2550*/  FFMA.FTZ R10, R25, c[0x0][0x23c], -R8 ;  /* 0x00008f00190a7a23 */ /* 0x000fce0000010808 */
[----:B------:R-:W-:Y:S01]  /*2560*/  MUFU.EX2 R229, R9 ;  /* 0x0000000900e57308 */ /* 0x000fe20000000800 */
[----:B--2---:R-:W-:-:S07]  /*2570*/  FFMA.FTZ R3, R21, c[0x0][0x23c], -R8 ;  /* 0x00008f0015037a23 */ /* 0x004fce0000010808 */
[----:B------:R2:W3:Y:S08]  /*2580*/  MUFU.EX2 R231, R10 ;  /* 0x0000000a00e77308 */ /* 0x0004f00000000800 */
[----:B------:R1:W-:Y:S01]  /*2590*/  MUFU.EX2 R234, R3 ;  /* 0x0000000300ea7308 */ /* 0x0003e20000000800 */
[----:B--2---:R-:W-:Y:S01]  /*25a0*/  FFMA.FTZ R10, R26, c[0x0][0x23c], -R8 ;  /* 0x00008f001a0a7a23 */ /* 0x004fe20000010808 */
[----:B---3--:R-:W-:-:S06]  /*25b0*/  F2FP.PACK_AB R128, R231, R229 ;  /* 0x000000e5e780723e */ /* 0x008fcc00000000ff */
[----:B------:R2:W-:Y:S01]  /*25c0*/  MUFU.EX2 R230, R10 ;  /* 0x0000000a00e67308 */ /* 0x0005e20000000800 */
[----:B-1----:R-:W-:Y:S01]  /*25d0*/  FMNMX.FTZ R3, R5, R6, !PT ;  /* 0x0000000605037209 */ /* 0x002fe20007810000 */
[----:B------:R-:W-:-:S03]  /*25e0*/  FFMA.FTZ R5, R12, c[0x0][0x23c], -R8 ;  /* 0x00008f000c057a23 */ /* 0x000fc60000010808 */
[C---:B------:R-:W-:Y:S01]  /*25f0*/  FSETP.NEU.FTZ.AND P1, PT, R3.reuse, -INF , PT ;  /* 0xff8000000300780b */ /* 0x040fe20003f3d000 */
[----:B------:R-:W-:Y:S02]  /*2600*/  FMUL.FTZ R6, R3, c[0x0][0x23c] ;  /* 0x00008f0003067a20 */ /* 0x000fe40000410000 */
[----:B------:R1:W-:Y:S03]  /*2610*/  MUFU.EX2 R233, R5 ;  /* 0x0000000500e97308 */ /* 0x0003e60000000800 */
[----:B------:R-:W-:-:S05]  /*2620*/  FSEL R2, R6, RZ, P1 ;  /* 0x000000ff06027208 */ /* 0x000fca0000800000 */
[--C-:B------:R-:W-:Y:S02]  /*2630*/  FFMA.FTZ R0, R24, c[0x0][0x23c], -R2.reuse ;  /* 0x00008f0018007a23 */ /* 0x100fe40000010802 */
[--C-:B--2---:R-:W-:Y:S02]  /*2640*/  FFMA.FTZ R10, R28, c[0x0][0x23c], -R2.reuse ;  /* 0x00008f001c0a7a23 */ /* 0x104fe40000010802 */
[----:B------:R2:W-:Y:S01]  /*2650*/  MUFU.EX2 R226, R0 ;  /* 0x0000000000e27308 */ /* 0x0005e20000000800 */
[----:B------:R-:W-:Y:S02]  /*2660*/  FFMA.FTZ R4, R23, c[0x0][0x23c], -R2 ;  /* 0x00008f0017047a23 */ /* 0x000fe40000010802 */
[--C-:B-1----:R-:W-:Y:S01]  /*2670*/  FFMA.FTZ R5, R13, c[0x0][0x23c], -R8.reuse ;  /* 0x00008f000d057a23 */ /* 0x102fe20000010808 */
[----:B------:R-:W-:Y:S01]  /*2680*/  LDSM.16.MT88.4 R20, [R211+0xa800] ;  /* 0x00a80000d314783b */ /* 0x000fe20000004200 */
[----:B------:R-:W-:-:S03]  /*2690*/  FFMA.FTZ R8, R27, c[0x0][0x23c], -R8 ;  /* 0x00008f001b087a23 */ /* 0x000fc60000010808 */
[----:B------:R-:W-:Y:S01]  /*26a0*/  MUFU.EX2 R206, R10 ;  /* 0x0000000a00ce7308 */ /* 0x000fe20000000800 */
[----:B------:R-:W-:Y:S01]  /*26b0*/  LDSM.16.MT88.4 R24, [R214+0xa800] ;  /* 0x00a80000d618783b */ /* 0x000fe20000004200 */
[----:B--2---:R-:W-:-:S06]  /*26c0*/  FFMA.FTZ R0, R14, c[0x0][0x23c], -R2 ;  /* 0x00008f000e007a23 */ /* 0x004fcc0000010802 */
[----:B------:R-:W1:Y:S08]  /*26d0*/  MUFU.EX2 R243, R8 ;  /* 0x0000000800f37308 */ /* 0x000e700000000800 */
[----:B------:R2:W-:Y:S08]  /*26e0*/  MUFU.EX2 R227, R0 ;  /* 0x0000000000e37308 */ /* 0x0005f00000000800 */
[----:B------:R-:W3:Y:S01]  /*26f0*/  MUFU.EX2 R236, R5 ;  /* 0x0000000500ec7308 */ /* 0x000ee20000000800 */
[----:B-1----:R-:W-:Y:S01]  /*2700*/  F2FP.PACK_AB R130, R243, R230 ;  /* 0x000000e6f382723e */ /* 0x002fe200000000ff */
[----:B--2---:R-:W-:-:S06]  /*2710*/  FFMA.FTZ R0, R15, c[0x0][0x23c], -R2 ;  /* 0x00008f000f007a23 */ /* 0x004fcc0000010802 */
[----:B------:R1:W2:Y:S01]  /*2720*/  MUFU.EX2 R228, R4 ;  /* 0x0000000400e47308 */ /* 0x0002a20000000800 */
[----:B------:R-:W4:Y:S01]  /*2730*/  LDSM.16.MT88.4 R12, [R211+0xb000] ;  /* 0x00b00000d30c783b */ /* 0x000f220000004200 */
[----:B---3--:R-:W-:-:S06]  /*2740*/  F2FP.PACK_AB R6, R236, R233 ;  /* 0x000000e9ec06723e */ /* 0x008fcc00000000ff */
[----:B------:R3:W5:Y:S01]  /*2750*/  MUFU.EX2 R232, R0 ;  /* 0x0000000000e87308 */ /* 0x0007620000000800 */
[----:B-1----:R-:W-:Y:S02]  /*2760*/  F2FP.PACK_AB R4, R234, R235 ;  /* 0x000000ebea04723e */ /* 0x002fe400000000ff */
[----:B--2---:R-:W-:Y:S02]  /*2770*/  F2FP.PACK_AB R5, R226, R228 ;  /* 0x000000e4e205723e */ /* 0x004fe400000000ff */
[----:B---3--:R-:W-:Y:S02]  /*2780*/  FMNMX.FTZ R0, R45, R47, !PT ;  /* 0x0000002f2d007209 */ /* 0x008fe40007810000 */
[----:B-----5:R-:W-:Y:S02]  /*2790*/  F2FP.PACK_AB R7, R232, R227 ;  /* 0x000000e3e807723e */ /* 0x020fe400000000ff */
[----:B------:R-:W-:-:S04]  /*27a0*/  FMNMX.FTZ R0, R44, R0, !PT ;  /* 0x000000002c007209 */ /* 0x000fc80007810000 */
[----:B------:R-:W-:Y:S01]  /*27b0*/  FMNMX.FTZ R0, R46, R0, !PT ;  /* 0x000000002e007209 */ /* 0x000fe20007810000 */
[----:B------:R-:W-:Y:S03]  /*27c0*/  HMMA.16816.F32 R140, R4, R36, RZ ;  /* 0x00000024048c723c */ /* 0x000fe600000018ff */
[----:B------:R-:W-:-:S04]  /*27d0*/  FMNMX.FTZ R0, R137, R0, !PT ;  /* 0x0000000089007209 */ /* 0x000fc80007810000 */
[----:B------:R-:W-:Y:S01]  /*27e0*/  FMNMX.FTZ R0, R138, R0, !PT ;  /* 0x000000008a007209 */ /* 0x000fe20007810000 */
[----:B------:R-:W-:Y:S03]  /*27f0*/  HMMA.16816.F32 R40, R4, R32, RZ ;  /* 0x000000200428723c */ /* 0x000fe600000018ff */
[----:B------:R-:W-:-:S04]  /*2800*/  FMNMX.FTZ R0, R132, R0, !PT ;  /* 0x0000000084007209 */ /* 0x000fc80007810000 */
[----:B------:R-:W-:Y:S01]  /*2810*/  FMNMX.FTZ R9, R133, R0, !PT ;  /* 0x0000000085097209 */ /* 0x000fe20007810000 */
[----:B------:R-:W-:Y:S01]  /*2820*/  HMMA.16816.F32 R56, R4, R16, RZ ;  /* 0x000000100438723c */ /* 0x000fe200000018ff */
[----:B------:R-:W-:-:S03]  /*2830*/  FMNMX.FTZ R0, R62, R63, !PT ;  /* 0x0000003f3e007209 */ /* 0x000fc60007810000 */
[----:B------:R-:W1:Y:S01]  /*2840*/  SHFL.BFLY PT, R11, R9, 0x2, 0x1f ;  /* 0x0c401f00090b7f89 */ /* 0x000e6200000e0000 */
[----:B------:R-:W-:-:S03]  /*2850*/  FMNMX.FTZ R0, R60, R0, !PT ;  /* 0x000000003c007209 */ /* 0x000fc60007810000 */
[----:B------:R-:W-:Y:S01]  /*2860*/  HMMA.16816.F32 R72, R4, R48, RZ ;  /* 0x000000300448723c */ /* 0x000fe200000018ff */
[----:B------:R-:W-:-:S04]  /*2870*/  FMNMX.FTZ R0, R61, R0, !PT ;  /* 0x000000003d007209 */ /* 0x000fc80007810000 */
[----:B------:R-:W-:-:S03]  /*2880*/  FMNMX.FTZ R0, R160, R0, !PT ;  /* 0x00000000a0007209 */ /* 0x000fc60007810000 */
[----:B------:R-:W-:Y:S01]  /*2890*/  HMMA.16816.F32 R88, R4, R52, RZ ;  /* 0x000000340458723c */ /* 0x000fe200000018ff */
[----:B------:R-:W-:-:S04]  /*28a0*/  FMNMX.FTZ R0, R161, R0, !PT ;  /* 0x00000000a1007209 */ /* 0x000fc80007810000 */
[----:B------:R-:W-:-:S03]  /*28b0*/  FMNMX.FTZ R0, R139, R0, !PT ;  /* 0x000000008b007209 */ /* 0x000fc60007810000 */
[C---:B----4-:R-:W-:Y:S01]  /*28c0*/  HMMA.16816.F32 R100, R4.reuse, R12, RZ ;  /* 0x0000000c0464723c */ /* 0x050fe200000018ff */
[----:B------:R-:W-:Y:S02]  /*28d0*/  FMNMX.FTZ R0, R164, R0, !PT ;  /* 0x00000000a4007209 */ /* 0x000fe40007810000 */
[----:B-1----:R-:W-:Y:S01]  /*28e0*/  FMNMX.FTZ R8, R9, R11, !PT ;  /* 0x0000000b09087209 */ /* 0x002fe20007810000 */
[--C-:B------:R-:W-:Y:S02]  /*28f0*/  FFMA.FTZ R9, R30, c[0x0][0x23c], -R2.reuse ;  /* 0x00008f001e097a23 */ /* 0x100fe40000010802 */
[----:B------:R-:W1:Y:S02]  /*2900*/  SHFL.BFLY PT, R10, R0, 0x2, 0x1f ;  /* 0x0c401f00000a7f89 */ /* 0x000e6400000e0000 */
[C---:B------:R-:W-:Y:S01]  /*2910*/  HMMA.16816.F32 R112, R4.reuse, R64, RZ ;  /* 0x000000400470723c */ /* 0x040fe200000018ff */
[----:B------:R2:W3:Y:S01]  /*2920*/  MUFU.EX2 R207, R9 ;  /* 0x0000000900cf7308 */ /* 0x0004e20000000800 */
[----:B------:R-:W4:Y:S06]  /*2930*/  SHFL.BFLY PT, R11, R8, 0x1, 0x1f ;  /* 0x0c201f00080b7f89 */ /* 0x000f2c00000e0000 */
[C---:B------:R-:W-:Y:S08]  /*2940*/  HMMA.16816.F32 R124, R4.reuse, R68, RZ ;  /* 0x00000044047c723c */ /* 0x040ff000000018ff */
[----:B------:R-:W-:Y:S01]  /*2950*/  HMMA.16816.F32 R148, R4, R38, RZ ;  /* 0x000000260494723c */ /* 0x000fe200000018ff */
[--C-:B--2---:R-:W-:Y:S01]  /*2960*/  FFMA.FTZ R9, R31, c[0x0][0x23c], -R2.reuse ;  /* 0x00008f001f097a23 */ /* 0x104fe20000010802 */
[----:B---3--:R-:W-:Y:S01]  /*2970*/  F2FP.PACK_AB R129, R207, R206 ;  /* 0x000000cecf81723e */ /* 0x008fe200000000ff */
[----:B------:R-:W-:-:S02]  /*2980*/  FFMA.FTZ R2, R29, c[0x0][0x23c], -R2 ;  /* 0x00008f001d027a23 */ /* 0x000fc40000010802 */
[----:B------:R-:W-:Y:S01]  /*2990*/  LDSM.16.MT88.4 R28, [R213+0xb800] ;  /* 0x00b80000d51c783b */ /* 0x000fe20000004200 */
[----:B-1----:R-:W-:Y:S01]  /*29a0*/  FMNMX.FTZ R0, R10, R0, !PT ;  /* 0x000000000a007209 */ /* 0x002fe20007810000 */
[----:B------:R1:W-:Y:S01]  /*29b0*/  MUFU.EX2 R242, R2 ;  /* 0x0000000200f27308 */ /* 0x0003e20000000800 */
[C---:B------:R-:W-:Y:S01]  /*29c0*/  HMMA.16816.F32 R92, R4.reuse, R34, RZ ;  /* 0x00000022045c723c */ /* 0x040fe200000018ff */
[----:B----4-:R-:W-:Y:S02]  /*29d0*/  FMNMX.FTZ R136, R8, R11, !PT ;  /* 0x0000000b08887209 */ /* 0x010fe40007810000 */
[----:B------:R-:W2:Y:S02]  /*29e0*/  SHFL.BFLY PT, R8, R0, 0x1, 0x1f ;  /* 0x0c201f0000087f89 */ /* 0x000ea400000e0000 */
[C---:B------:R-:W-:Y:S02]  /*29f0*/  FSETP.NEU.FTZ.AND P1, PT, R136.reuse, -INF , PT ;  /* 0xff8000008800780b */ /* 0x040fe40003f3d000 */
[----:B------:R-:W3:Y:S01]  /*2a00*/  MUFU.EX2 R225, R9 ;  /* 0x0000000900e17308 */ /* 0x000ee20000000800 */
[----:B------:R-:W-:Y:S01]  /*2a10*/  HMMA.16816.F32 R84, R4, R18, RZ ;  /* 0x000000120454723c */ /* 0x000fe200000018ff */
[----:B-1----:R-:W-:-:S07]  /*2a20*/  FMUL.FTZ R2, R136, c[0x0][0x23c] ;  /* 0x00008f0088027a20 */ /* 0x002fce0000410000 */
[----:B------:R-:W-:Y:S01]  /*2a30*/  HMMA.16816.F32 R76, R4, R50, RZ ;  /* 0x00000032044c723c */ /* 0x000fe200000018ff */
[----:B------:R-:W-:Y:S02]  /*2a40*/  FSEL R2, R2, RZ, P1 ;  /* 0x000000ff02027208 */ /* 0x000fe40000800000 */
[----:B---3--:R-:W-:-:S05]  /*2a50*/  F2FP.PACK_AB R131, R242, R225 ;  /* 0x000000e1f283723e */ /* 0x008fca00000000ff */
[----:B------:R-:W-:Y:S01]  /*2a60*/  HMMA.16816.F32 R104, R4, R54, RZ ;  /* 0x000000360468723c */ /* 0x000fe200000018ff */
[----:B--2---:R-:W-:Y:S01]  /*2a70*/  FMNMX.FTZ R135, R0, R8, !PT ;  /* 0x0000000800877209 */ /* 0x004fe20007810000 */
[--C-:B------:R-:W-:Y:S02]  /*2a80*/  FFMA.FTZ R0, R47, c[0x0][0x23c], -R2.reuse ;  /* 0x00008f002f007a23 */ /* 0x100fe40000010802 */
[----:B------:R-:W-:-:S04]  /*2a90*/  FFMA.FTZ R8, R137, c[0x0][0x23c], -R2 ;  /* 0x00008f0089087a23 */ /* 0x000fc80000010802 */
[----:B------:R-:W-:Y:S01]  /*2aa0*/  HMMA.16816.F32 R116, R4, R14, RZ ;  /* 0x0000000e0474723c */ /* 0x000fe200000018ff */
[----:B------:R1:W-:Y:S01]  /*2ab0*/  MUFU.EX2 R202, R0 ;  /* 0x0000000000ca7308 */ /* 0x0003e20000000800 */
[----:B------:R-:W-:-:S06]  /*2ac0*/  FSETP.NEU.FTZ.AND P1, PT, R135, -INF , PT ;  /* 0xff8000008700780b */ /* 0x000fcc0003f3d000 */
[C---:B------:R-:W-:Y:S01]  /*2ad0*/  HMMA.16816.F32 R156, R4.reuse, R66, RZ ;  /* 0x00000042049c723c */ /* 0x040fe200000018ff */
[----:B------:R2:W-:Y:S07]  /*2ae0*/  MUFU.EX2 R197, R8 ;  /* 0x0000000800c57308 */ /* 0x0005ee0000000800 */
[----:B------:R-:W-:Y:S01]  /*2af0*/  HMMA.16816.F32 R144, R4, R70, RZ ;  /* 0x000000460490723c */ /* 0x000fe200000018ff */
[----:B-1----:R-:W-:-:S05]  /*2b00*/  FMUL.FTZ R0, R135, c[0x0][0x23c] ;  /* 0x00008f0087007a20 */ /* 0x002fca0000410000 */
[----:B------:R-:W-:Y:S01]  /*2b10*/  FSEL R0, R0, RZ, P1 ;  /* 0x000000ff00007208 */ /* 0x000fe20000800000 */
[--C-:B------:R-:W-:Y:S01]  /*2b20*/  FFMA.FTZ R4, R45, c[0x0][0x23c], -R2.reuse ;  /* 0x00008f002d047a23 */ /* 0x100fe20000010802 */
[C---:B------:R-:W-:Y:S01]  /*2b30*/  HMMA.16816.F32 R140, R128.reuse, R152, R140 ;  /* 0x00000098808c723c */ /* 0x040fe2000000188c */
[--C-:B--2---:R-:W-:Y:S02]  /*2b40*/  FFMA.FTZ R8, R138, c[0x0][0x23c], -R2.reuse ;  /* 0x00008f008a087a23 */ /* 0x104fe40000010802 */
[----:B------:R1:W-:Y:S05]  /*2b50*/  MUFU.EX2 R205, R4 ;  /* 0x0000000400cd7308 */ /* 0x0003ea0000000800 */
[C---:B------:R-:W-:Y:S03]  /*2b60*/  HMMA.16816.F32 R40, R128.reuse, R20, R40 ;  /* 0x000000148028723c */ /* 0x040fe60000001828 */
[----:B------:R2:W3:Y:S05]  /*2b70*/  MUFU.EX2 R196, R8 ;  /* 0x0000000800c47308 */ /* 0x0004ea0000000800 */
[----:B------:R-:W-:Y:S01]  /*2b80*/  HMMA.16816.F32 R56, R128, R24, R56 ;  /* 0x000000188038723c */ /* 0x000fe20000001838 */
[----:B-1----:R-:W-:-:S04]  /*2b90*/  FFMA.FTZ R4, R44, c[0x0][0x23c], -R2 ;  /* 0x00008f002c047a23 */ /* 0x002fc80000010802 */
[----:B------:R1:W-:Y:S03]  /*2ba0*/  MUFU.EX2 R203, R4 ;  /* 0x0000000400cb7308 */ /* 0x0003e60000000800 */
[----:B------:R-:W-:Y:S01]  /*2bb0*/  HMMA.16816.F32 R72, R128, R80, R72 ;  /* 0x000000508048723c */ /* 0x000fe20000001848 */
[----:B--2---:R-:W-:Y:S01]  /*2bc0*/  FFMA.FTZ R8, R132, c[0x0][0x23c], -R2 ;  /* 0x00008f0084087a23 */ /* 0x004fe20000010802 */
[----:B---3--:R-:W-:-:S03]  /*2bd0*/  F2FP.PACK_AB R168, R196, R197 ;  /* 0x000000c5c4a8723e */ /* 0x008fc600000000ff */
[----:B------:R-:W-:Y:S03]  /*2be0*/  MUFU.EX2 R138, R8 ;  /* 0x00000008008a7308 */ /* 0x000fe60000000800 */
[----:B------:R-:W-:Y:S01]  /*2bf0*/  HMMA.16816.F32 R88, R128, R96, R88 ;  /* 0x000000608058723c */ /* 0x000fe20000001858 */
[----:B-1----:R-:W-:-:S07]  /*2c00*/  FFMA.FTZ R4, R46, c[0x0][0x23c], -R2 ;  /* 0x00008f002e047a23 */ /* 0x002fce0000010802 */
[C---:B------:R-:W-:Y:S01]  /*2c10*/  HMMA.16816.F32 R100, R128.reuse, R108, R100 ;  /* 0x0000006c8064723c */ /* 0x040fe20000001864 */
[----:B------:R-:W-:Y:S01]  /*2c20*/  FFMA.FTZ R2, R133, c[0x0][0x23c], -R2 ;  /* 0x00008f0085027a23 */ /* 0x000fe20000010802 */
[----:B------:R1:W2:Y:S06]  /*2c30*/  MUFU.EX2 R204, R4 ;  /* 0x0000000400cc7308 */ /* 0x0002ac0000000800 */
[C---:B------:R-:W-:Y:S02]  /*2c40*/  HMMA.16816.F32 R44, R128.reuse, R22, R92 ;  /* 0x00000016802c723c */ /* 0x040fe4000000185c */
[----:B------:R3:W4:Y:S06]  /*2c50*/  MUFU.EX2 R245, R2 ;  /* 0x0000000200f57308 */ /* 0x00072c0000000800 */
[----:B------:R-:W-:Y:S01]  /*2c60*/  HMMA.16816.F32 R92, R128, R98, R104 ;  /* 0x00000062805c723c */ /* 0x000fe20000001868 */
[----:B-1----:R-:W-:Y:S01]  /*2c70*/  FFMA.FTZ R4, R62, c[0x0][0x23c], -R0 ;  /* 0x00008f003e047a23 */ /* 0x002fe20000010800 */
[----:B--2---:R-:W-:-:S03]  /*2c80*/  F2FP.PACK_AB R6, R204, R203 ;  /* 0x000000cbcc06723e */ /* 0x004fc600000000ff */
[----:B------:R1:W-:Y:S03]  /*2c90*/  MUFU.EX2 R201, R4 ;  /* 0x0000000400c97308 */ /* 0x0003e60000000800 */
[----:B------:R-:W-:Y:S01]  /*2ca0*/  HMMA.16816.F32 R104, R128, R110, R116 ;  /* 0x0000006e8068723c */ /* 0x000fe20000001874 */
[----:B---3--:R-:W-:Y:S01]  /*2cb0*/  FFMA.FTZ R2, R160, c[0x0][0x23c], -R0 ;  /* 0x00008f00a0027a23 */ /* 0x008fe20000010800 */
[----:B----4-:R-:W-:-:S03]  /*2cc0*/  F2FP.PACK_AB R170, R245, R138 ;  /* 0x0000008af5aa723e */ /* 0x010fc600000000ff */
[----:B------:R2:W-:Y:S03]  /*2cd0*/  MUFU.EX2 R137, R2 ;  /* 0x0000000200897308 */ /* 0x0005e60000000800 */
[----:B------:R-:W-:Y:S01]  /*2ce0*/  HMMA.16816.F32 R112, R128, R120, R112 ;  /* 0x000000788070723c */ /* 0x000fe20000001870 */
[----:B-1----:R-:W-:-:S07]  /*2cf0*/  FFMA.FTZ R4, R63, c[0x0][0x23c], -R0 ;  /* 0x00008f003f047a23 */ /* 0x002fce0000010800 */
[----:B------:R-:W-:Y:S01]  /*2d00*/  HMMA.16816.F32 R124, R128, R28, R124 ;  /* 0x0000001c807c723c */ /* 0x000fe2000000187c */
[----:B------:R1:W3:Y:S01]  /*2d10*/  MUFU.EX2 R200, R4 ;  /* 0x0000000400c87308 */ /* 0x0002e20000000800 */
[----:B--2---:R-:W-:-:S06]  /*2d20*/  FFMA.FTZ R2, R161, c[0x0][0x23c], -R0 ;  /* 0x00008f00a1027a23 */ /* 0x004fcc0000010800 */
[C---:B------:R-:W-:Y:S01]  /*2d30*/  HMMA.16816.F32 R148, R128.reuse, R154, R148 ;  /* 0x0000009a8094723c */ /* 0x040fe20000001894 */
[----:B------:R2:W4:Y:S07]  /*2d40*/  MUFU.EX2 R133, R2 ;  /* 0x0000000200857308 */ /* 0x00052e0000000800 */
[----:B------:R-:W-:Y:S01]  /*2d50*/  HMMA.16816.F32 R76, R128, R82, R76 ;  /* 0x00000052804c723c */ /* 0x000fe2000000184c */
[----:B-1----:R-:W-:Y:S01]  /*2d60*/  FFMA.FTZ R4, R60, c[0x0][0x23c], -R0 ;  /* 0x00008f003c047a23 */ /* 0x002fe20000010800 */
[----:B---3--:R-:W-:-:S03]  /*2d70*/  F2FP.PACK_AB R5, R200, R201 ;  /* 0x000000c9c805723e */ /* 0x008fc600000000ff */
[----:B------:R1:W3:Y:S03]  /*2d80*/  MUFU.EX2 R198, R4 ;  /* 0x0000000400c67308 */ /* 0x0002e60000000800 */
[----:B------:R-:W-:Y:S01]  /*2d90*/  HMMA.16816.F32 R116, R128, R122, R156 ;  /* 0x0000007a8074723c */ /* 0x000fe2000000189c */
[----:B--2---:R-:W-:Y:S01]  /*2da0*/  FFMA.FTZ R2, R139, c[0x0][0x23c], -R0 ;  /* 0x00008f008b027a23 */ /* 0x004fe20000010800 */
[----:B----4-:R-:W-:-:S03]  /*2db0*/  F2FP.PACK_AB R169, R133, R137 ;  /* 0x0000008985a9723e */ /* 0x010fc600000000ff */
[----:B------:R2:W-:Y:S01]  /*2dc0*/  MUFU.EX2 R132, R2 ;  /* 0x0000000200847308 */ /* 0x0005e20000000800 */
[--C-:B-1----:R-:W-:Y:S02]  /*2dd0*/  FFMA.FTZ R4, R61, c[0x0][0x23c], -R0.reuse ;  /* 0x00008f003d047a23 */ /* 0x102fe40000010800 */
[----:B------:R-:W-:Y:S01]  /*2de0*/  HMMA.16816.F32 R60, R128, R26, R84 ;  /* 0x0000001a803c723c */ /* 0x000fe20000001854 */
[----:B------:R-:W-:-:S04]  /*2df0*/  FFMA.FTZ R0, R164, c[0x0][0x23c], -R0 ;  /* 0x00008f00a4007a23 */ /* 0x000fc80000010800 */
[----:B------:R1:W4:Y:S01]  /*2e00*/  MUFU.EX2 R199, R4 ;  /* 0x0000000400c77308 */ /* 0x0003220000000800 */
[----:B--2---:R-:W-:Y:S02]  /*2e10*/  FADD.FTZ R2, R201, R200 ;  /* 0x000000c8c9027221 */ /* 0x004fe40000010000 */
[----:B------:R-:W-:Y:S05]  /*2e20*/  HMMA.16816.F32 R128, R128, R30, R144 ;  /* 0x0000001e8080723c */ /* 0x000fea0000001890 */
[----:B------:R2:W5:Y:S01]  /*2e30*/  MUFU.EX2 R244, R0 ;  /* 0x0000000000f47308 */ /* 0x0005620000000800 */
[----:B---3--:R-:W-:Y:S01]  /*2e40*/  FADD.FTZ R2, R198, R2 ;  /* 0x00000002c6027221 */ /* 0x008fe20000010000 */
[----:B-1----:R-:W-:-:S02]  /*2e50*/  F2FP.PACK_AB R4, R202, R205 ;  /* 0x000000cdca04723e */ /* 0x002fc400000000ff */
[----:B----4-:R-:W-:Y:S01]  /*2e60*/  F2FP.PACK_AB R7, R199, R198 ;  /* 0x000000c6c707723e */ /* 0x010fe200000000ff */
[----:B--2---:R-:W-:-:S06]  /*2e70*/  FADD.FTZ R0, R205, R202 ;  /* 0x000000cacd007221 */ /* 0x004fcc0000010000 */
[----:B------:R-:W-:Y:S01]  /*2e80*/  HMMA.16816.F32 R144, R4, R36, RZ ;  /* 0x000000240490723c */ /* 0x000fe200000018ff */
[----:B-----5:R-:W-:Y:S01]  /*2e90*/  F2FP.PACK_AB R171, R244, R132 ;  /* 0x00000084f4ab723e */ /* 0x020fe200000000ff */
[----:B------:R-:W-:-:S06]  /*2ea0*/  FADD.FTZ R0, R203, R0 ;  /* 0x00000000cb007221 */ /* 0x000fcc0000010000 */
        /* <DEDUP_REMOVED lines=26> */
[C---:B------:R-:W-:Y:S01]  /*3050*/  HMMA.16816.F32 R84, R168.reuse, R96, R84 ;  /* 0x00000060a854723c */ /* 0x040fe20000001854 */
        /* <DEDUP_REMOVED lines=14> */
[----:B------:R-:W-:Y:S01]  /*3140*/  HMMA.16816.F32 R36, R168, R20, R36 ;  /* 0x00000014a824723c */ /* 0x000fe20000001824 */
[----:B------:R-:W-:Y:S02]  /*3150*/  FADD.FTZ R244, R244, R4 ;  /* 0x00000004f4f47221 */ /* 0x000fe40000010000 */
[----:B------:R-:W-:Y:S02]  /*3160*/  FADD.FTZ R243, R243, R2 ;  /* 0x00000002f3f37221 */ /* 0x000fe40000010000 */
[----:B------:R-:W-:-:S03]  /*3170*/  FADD.FTZ R242, R242, R0 ;  /* 0x00000000f2f27221 */ /* 0x000fc60000010000 */
        /* <DEDUP_REMOVED lines=10> */
[----:B------:R-:W-:Y:S07]  /*3220*/  @!P0 BRA `(.L_x_844) ;  /* 0x000022c000008947 */ /* 0x000fee0003800000 */
[----:B------:R-:W-:Y:S01]  /*3230*/  ULDC.64 UR4, c[0x0][0x1a0] ;  /* 0x0000680000047ab9 */ /* 0x000fe20000000a00 */
[----:B------:R-:W-:Y:S01]  /*3240*/  LEA.HI.SX32 R224, R224, 0xfffffffe, 0x1b ;  /* 0xfffffffee0e07811 */ /* 0x000fe200078fdaff */
[----:B------:R-:W-:Y:S01]  /*3250*/  IMAD.MOV.U32 R137, RZ, RZ, R135 ;  /* 0x000000ffff897224 */ /* 0x000fe200078e0087 */
[----:B------:R-:W-:Y:S01]  /*3260*/  MOV R139, R3 ;  /* 0x00000003008b7202 */ /* 0x000fe20000000f00 */
[----:B------:R-:W-:Y:S01]  /*3270*/  IMAD.MOV.U32 R132, RZ, RZ, R136 ;  /* 0x000000ffff847224 */ /* 0x000fe200078e0088 */
[----:B------:R-:W-:Y:S01]  /*3280*/  MOV R138, R134 ;  /* 0x00000086008a7202 */ /* 0x000fe20000000f00 */
[----:B------:R-:W-:-:S02]  /*3290*/  USHF.L.U64.HI UR5, UR4, 0x5, UR5 ;  /* 0x0000000504057899 */ /* 0x000fc40008010205 */
[----:B------:R-:W-:Y:S01]  /*32a0*/  USHF.L.U32 UR4, UR4, 0x5, URZ ;  /* 0x0000000504047899 */ /* 0x000fe2000800063f */
[----:B------:R-:W-:Y:S07]  /*32b0*/  BRA `(.L_x_845) ;  /* 0x000001b000007947 */ /* 0x000fee0003800000 */
.L_x_847:
[----:B------:R-:W2:Y:S01]  /*32c0*/  LDL.64 R226, [R1] ;  /* 0x0000000001e27983 */ /* 0x000ea20000100a00 */
[----:B------:R-:W-:Y:S01]  /*32d0*/  IADD3 R0, R224, -0x1, RZ ;  /* 0xffffffffe0007810 */ /* 0x000fe20007ffe0ff */
[----:B------:R-:W-:Y:S02]  /*32e0*/  IMAD.MOV.U32 R225, RZ, RZ, c[0x0][0x198] ;  /* 0x00006600ffe17624 */ /* 0x000fe400078e00ff */
[----:B------:R-:W-:Y:S01]  /*32f0*/  IMAD.MOV.U32 R136, RZ, RZ, 0x5 ;  /* 0x00000005ff887424 */ /* 0x000fe200078e00ff */
[----:B------:R-:W-:Y:S01]  /*3300*/  SHF.R.S32.HI R2, RZ, 0x1f, R0 ;  /* 0x0000001fff027819 */ /* 0x000fe20000011400 */
[----:B------:R-:W-:Y:S01]  /*3310*/  IMAD.WIDE.U32 R134, R0, c[0x0][0x198], RZ ;  /* 0x0000660000867a25 */ /* 0x000fe200078e00ff */
[----:B------:R-:W-:Y:S03]  /*3320*/  SHF.L.U32 R225, R225, 0x5, RZ ;  /* 0x00000005e1e17819 */ /* 0x000fe600000006ff */
[----:B------:R-:W-:Y:S02]  /*3330*/  IMAD R2, R2, c[0x0][0x198], RZ ;  /* 0x0000660002027a24 */ /* 0x000fe400078e02ff */
[----:B------:R-:W-:Y:S02]  /*3340*/  IMAD.MOV.U32 R133, RZ, RZ, c[0x0][0x198] ;  /* 0x00006600ff857624 */ /* 0x000fe400078e00ff */
[----:B------:R-:W-:Y:S03]  /*3350*/  IMAD R2, R0, c[0x0][0x19c], R2 ;  /* 0x0000670000027a24 */ /* 0x000fe600078e0202 */
[----:B------:R-:W-:Y:S01]  /*3360*/  SHF.L.U64.HI R133, R133, R136, c[0x0][0x19c] ;  /* 0x0000670085857619 */ /* 0x000fe20000010288 */
[----:B------:R-:W-:Y:S01]  /*3370*/  IMAD.IADD R3, R135, 0x1, R2 ;  /* 0x0000000187037824 */ /* 0x000fe200078e0202 */
[----:B--2---:R-:W-:Y:S04]  /*3380*/  LEA R0, P1, R134, R226, 0x5 ;  /* 0x000000e286007211 */ /* 0x004fe800078228ff */
[----:B------:R-:W-:Y:S02]  /*3390*/  LEA R2, P2, R0, c[0x0][0x168], 0x1 ;  /* 0x00005a0000027a11 */ /* 0x000fe400078408ff */
[----:B------:R-:W-:Y:S02]  /*33a0*/  LEA.HI.X R3, R134, R249, R3, 0x5, P1 ;  /* 0x000000f986037211 */ /* 0x000fe400008f2c03 */
[----:B------:R-:W-:Y:S02]  /*33b0*/  IADD3 R134, P1, R225, R2, RZ ;  /* 0x00000002e1867210 */ /* 0x000fe40007f3e0ff */
[----:B------:R-:W-:Y:S04]  /*33c0*/  LEA.HI.X R3, R0, c[0x0][0x16c], R3, 0x1, P2 ;  /* 0x00005b0000037a11 */ /* 0x000fe800010f0c03 */
[----:B------:R-:W-:Y:S01]  /*33d0*/  IADD3.X R135, R133, R3, RZ, P1, !PT ;  /* 0x0000000385877210 */ /* 0x000fe20000ffe4ff */
[----:B------:R-:W-:Y:S01]  /*33e0*/  @!PT LDS RZ, [RZ] ;  /* 0x00000000fffff984 */ /* 0x000fe20000000800 */
[----:B------:R-:W-:Y:S01]  /*33f0*/  @!PT LDS RZ, [RZ] ;  /* 0x00000000fffff984 */ /* 0x000fe20000000800 */
[----:B------:R-:W-:Y:S01]  /*3400*/  @!PT LDS RZ, [RZ] ;  /* 0x00000000fffff984 */ /* 0x000fe20000000800 */
[----:B------:R1:W-:Y:S04]  /*3410*/  LDGSTS.E.BYPASS.LTC128B.128 [R223+0x8000], [R2.64] ;  /* 0x0800000002df7fae */ /* 0x0003e8000b901d46 */
[----:B------:R1:W-:Y:S04]  /*3420*/  LDGSTS.E.BYPASS.LTC128B.128 [R223+0x9000], [R2.64+0x80] ;  /* 0x0900008002df7fae */ /* 0x0003e8000b901d46 */
[----:B------:R1:W-:Y:S04]  /*3430*/  LDGSTS.E.BYPASS.LTC128B.128 [R223+0x8800], [R134.64] ;  /* 0x0880000086df7fae */ /* 0x0003e8000b901d46 */
[----:B------:R1:W-:Y:S04]  /*3440*/  LDGSTS.E.BYPASS.LTC128B.128 [R223+0x9800], [R134.64+0x80] ;  /* 0x0980008086df7fae */ /* 0x0003e8000b901d46 */
[----:B------:R-:W0:Y:S01]  /*3450*/  LDGDEPBAR ;  /* 0x00000000000079af */ /* 0x000e220000000000 */
[----:B------:R-:W-:-:S05]  /*3460*/  BRA `(.L_x_846) ;  /* 0x000007a000007947 */ /* 0x000fca0003800000 */
.L_x_845:
[----:B------:R-:W2:Y:S01]  /*3470*/  LDL R6, [R1+0x8] ;  /* 0x0000080001067983 */ /* 0x000ea20000100800 */
[----:B------:R-:W-:Y:S01]  /*3480*/  SHF.R.S32.HI R0, RZ, 0x1f, R224 ;  /* 0x0000001fff007819 */ /* 0x000fe200000114e0 */
[----:B------:R-:W-:Y:S04]  /*3490*/  DEPBAR.LE SB0, 0x0 ;  /* 0x000080000000791a */ /* 0x000fe80000000000 */
[----:B------:R-:W-:Y:S01]  /*34a0*/  BAR.SYNC.DEFER_BLOCKING 0x0 ;  /* 0x0000000000007b1d */ /* 0x000fe20000010000 */
[----:B------:R-:W-:Y:S02]  /*34b0*/  IMAD R0, R0, c[0x0][0x1a0], RZ ;  /* 0x0000680000007a24 */ /* 0x000fe400078e02ff */
[C---:B------:R-:W-:Y:S04]  /*34c0*/  IMAD.WIDE.U32 R4, R224.reuse, c[0x0][0x1a0], RZ ;  /* 0x00006800e0047a25 */ /* 0x040fe800078e00ff */
[----:B------:R-:W-:Y:S01]  /*34d0*/  IMAD R2, R224, c[0x0][0x1a4], R0 ;  /* 0x00006900e0027a24 */ /* 0x000fe200078e0200 */
[----:B------:R-:W-:Y:S03]  /*34e0*/  LEA R0, P0, R4, R250, 0x5 ;  /* 0x000000fa04007211 */ /* 0x000fe600078028ff */
[----:B------:R-:W-:Y:S01]  /*34f0*/  IMAD.IADD R5, R5, 0x1, R2 ;  /* 0x0000000105057824 */ /* 0x000fe200078e0202 */
[----:B------:R-:W-:Y:S04]  /*3500*/  LEA R2, P1, R0, c[0x0][0x170], 0x1 ;  /* 0x00005c0000027a11 */ /* 0x000fe800078208ff */
[----:B--2---:R-:W-:Y:S02]  /*3510*/  LEA.HI.X R5, R4, R6, R5, 0x5, P0 ;  /* 0x0000000604057211 */ /* 0x004fe400000f2c05 */
[----:B------:R-:W-:Y:S02]  /*3520*/  IADD3 R4, P0, R2, UR4, RZ ;  /* 0x0000000402047c10 */ /* 0x000fe4000ff1e0ff */
[----:B------:R-:W-:Y:S04]  /*3530*/  LEA.HI.X R3, R0, c[0x0][0x174], R5, 0x1, P1 ;  /* 0x00005d0000037a11 */ /* 0x000fe800008f0c05 */
[----:B------:R-:W-:Y:S01]  /*3540*/  IADD3.X R5, R3, UR5, RZ, P0, !PT ;  /* 0x0000000503057c10 */ /* 0x000fe200087fe4ff */
[----:B------:R-:W-:Y:S01]  /*3550*/  @!PT LDS RZ, [RZ] ;  /* 0x00000000fffff984 */ /* 0x000fe20000000800 */
[----:B------:R-:W-:Y:S01]  /*3560*/  @!PT LDS RZ, [RZ] ;  /* 0x00000000fffff984 */ /* 0x000fe20000000800 */
[----:B------:R-:W-:Y:S01]  /*3570*/  @!PT LDS RZ, [RZ] ;  /* 0x00000000fffff984 */ /* 0x000fe20000000800 */
[----:B------:R1:W-:Y:S01]  /*3580*/  LDGSTS.E.BYPASS.LTC128B.128 [R223+0xa000], [R2.64] ;  /* 0x0a00000002df7fae */ /* 0x0003e2000b901d46 */
[----:B------:R-:W-:Y:S04]  /*3590*/  ISETP.GT.AND P0, PT, R224, RZ, PT ;  /* 0x000000ffe000720c */ /* 0x000fe80003f04270 */
[----:B------:R1:W-:Y:S05]  /*35a0*/  LDGSTS.E.BYPASS.LTC128B.128 [R223+0xb000], [R2.64+0x80] ;  /* 0x0b00008002df7fae */ /* 0x0003ea000b901d46 */
[----:B------:R2:W-:Y:S05]  /*35b0*/  LDGSTS.E.BYPASS.LTC128B.128 [R223+0xa800], [R4.64] ;  /* 0x0a80000004df7fae */ /* 0x0005ea000b901d46 */
[----:B------:R2:W-:Y:S05]  /*35c0*/  LDGSTS.E.BYPASS.LTC128B.128 [R223+0xb800], [R4.64+0x80] ;  /* 0x0b80008004df7fae */ /* 0x0005ea000b901d46 */
[----:B------:R-:W-:Y:S05]  /*35d0*/  LDSM.16.M88.4 R32, [R210] ;  /* 0x00000000d220783b */ /* 0x000fea0000000200 */
[----:B------:R-:W2:Y:S05]  /*35e0*/  LDSM.16.M88.4 R16, [R208+0x8000] ;  /* 0x00800000d010783b */ /* 0x000eaa0000000200 */
[----:B------:R-:W3:Y:S05]  /*35f0*/  LDSM.16.M88.4 R28, [R210+0x2000] ;  /* 0x00200000d21c783b */ /* 0x000eea0000000200 */
[----:B------:R-:W4:Y:S05]  /*3600*/  LDSM.16.M88.4 R172, [R208+0x8800] ;  /* 0x00880000d0ac783b */ /* 0x000f2a0000000200 */
[----:B------:R-:W0:Y:S05]  /*3610*/  LDGDEPBAR ;  /* 0x00000000000079af */ /* 0x000e2a0000000000 */
[----:B------:R-:W-:Y:S05]  /*3620*/  LDSM.16.M88.4 R176, [R212] ;  /* 0x00000000d4b0783b */ /* 0x000fea0000000200 */
[----:B------:R-:W5:Y:S05]  /*3630*/  LDSM.16.M88.4 R180, [R219] ;  /* 0x00000000dbb4783b */ /* 0x000f6a0000000200 */
[----:B------:R-:W1:Y:S05]  /*3640*/  LDSM.16.M88.4 R184, [R212+0x2000] ;  /* 0x00200000d4b8783b */ /* 0x000e6a0000000200 */
[----:B------:R-:W1:Y:S01]  /*3650*/  LDSM.16.M88.4 R188, [R222] ;  /* 0x00000000debc783b */ /* 0x000e620000000200 */
[-C--:B--2---:R-:W-:Y:S04]  /*3660*/  HMMA.16816.F32 R4, R32, R16.reuse, RZ ;  /* 0x000000102004723c */ /* 0x084fe800000018ff */
[----:B------:R-:W-:Y:S05]  /*3670*/  LDSM.16.M88.4 R192, [R218] ;  /* 0x00000000dac0783b */ /* 0x000fea0000000200 */
[----:B------:R-:W2:Y:S01]  /*3680*/  LDSM.16.M88.4 R196, [R216+0x8000] ;  /* 0x00800000d8c4783b */ /* 0x000ea20000000200 */
[C---:B---3--:R-:W-:Y:S04]  /*3690*/  HMMA.16816.F32 R8, R28.reuse, R16, RZ ;  /* 0x000000101c08723c */ /* 0x048fe800000018ff */
[----:B------:R-:W3:Y:S04]  /*36a0*/  LDSM.16.M88.4 R200, [R218+0x2000] ;  /* 0x00200000dac8783b */ /* 0x000ee80000000200 */
[-C--:B------:R-:W-:Y:S01]  /*36b0*/  HMMA.16816.F32 R12, R28, R18.reuse, RZ ;  /* 0x000000121c0c723c */ /* 0x080fe200000018ff */
[----:B------:R-:W-:Y:S07]  /*36c0*/  LDSM.16.M88.4 R204, [R217+0x2000] ;  /* 0x00200000d9cc783b */ /* 0x000fee0000000200 */
[C---:B------:R-:W-:Y:S08]  /*36d0*/  HMMA.16816.F32 R16, R32.reuse, R18, RZ ;  /* 0x000000122010723c */ /* 0x040ff000000018ff */
[-C--:B----4-:R-:W-:Y:S08]  /*36e0*/  HMMA.16816.F32 R20, R32, R172.reuse, RZ ;  /* 0x000000ac2014723c */ /* 0x090ff000000018ff */
[C---:B------:R-:W-:Y:S08]  /*36f0*/  HMMA.16816.F32 R24, R28.reuse, R172, RZ ;  /* 0x000000ac1c18723c */ /* 0x040ff000000018ff */
[-C--:B------:R-:W-:Y:S08]  /*3700*/  HMMA.16816.F32 R28, R28, R174.reuse, RZ ;  /* 0x000000ae1c1c723c */ /* 0x080ff000000018ff */
[----:B------:R-:W-:Y:S01]  /*3710*/  HMMA.16816.F32 R32, R32, R174, RZ ;  /* 0x000000ae2020723c */ /* 0x000fe200000018ff */
[----:B------:R-:W4:Y:S07]  /*3720*/  LDSM.16.M88.4 R172, [R216+0x8800] ;  /* 0x00880000d8ac783b */ /* 0x000f2e0000000200 */
[-C--:B-----5:R-:W-:Y:S08]  /*3730*/  HMMA.16816.F32 R4, R176, R180.reuse, R4 ;  /* 0x000000b4b004723c */ /* 0x0a0ff00000001804 */
[C---:B-1----:R-:W-:Y:S08]  /*3740*/  HMMA.16816.F32 R8, R184.reuse, R180, R8 ;  /* 0x000000b4b808723c */ /* 0x042ff00000001808 */
[-C--:B------:R-:W-:Y:S08]  /*3750*/  HMMA.16816.F32 R12, R184, R182.reuse, R12 ;  /* 0x000000b6b80c723c */ /* 0x080ff0000000180c */
[C---:B------:R-:W-:Y:S01]  /*3760*/  HMMA.16816.F32 R16, R176.reuse, R182, R16 ;  /* 0x000000b6b010723c */ /* 0x040fe20000001810 */
[----:B------:R-:W-:Y:S07]  /*3770*/  LDSM.16.M88.4 R180, [R217] ;  /* 0x00000000d9b4783b */ /* 0x000fee0000000200 */
[-C--:B------:R-:W-:Y:S08]  /*3780*/  HMMA.16816.F32 R20, R176, R188.reuse, R20 ;  /* 0x000000bcb014723c */ /* 0x080ff00000001814 */
[C---:B------:R-:W-:Y:S08]  /*3790*/  HMMA.16816.F32 R24, R184.reuse, R188, R24 ;  /* 0x000000bcb818723c */ /* 0x040ff00000001818 */
[-C--:B------:R-:W-:Y:S01]  /*37a0*/  HMMA.16816.F32 R28, R184, R190.reuse, R28 ;  /* 0x000000beb81c723c */ /* 0x080fe2000000181c */
[----:B------:R-:W1:Y:S07]  /*37b0*/  LDSM.16.M88.4 R184, [R215] ;  /* 0x00000000d7b8783b */ /* 0x000e6e0000000200 */
[----:B------:R-:W-:Y:S01]  /*37c0*/  HMMA.16816.F32 R32, R176, R190, R32 ;  /* 0x000000beb020723c */ /* 0x000fe20000001820 */
[----:B------:R-:W5:Y:S05]  /*37d0*/  LDSM.16.M88.4 R176, [R215+0x800] ;  /* 0x00080000d7b0783b */ /* 0x000f6a0000000200 */
[----:B------:R-:W-:Y:S02]  /*37e0*/  LDSM.16.M88.4 R188, [R210+0x4000] ;  /* 0x00400000d2bc783b */ /* 0x000fe40000000200 */
[-C--:B--2---:R-:W-:Y:S08]  /*37f0*/  HMMA.16816.F32 R4, R192, R196.reuse, R4 ;  /* 0x000000c4c004723c */ /* 0x084ff00000001804 */
[C---:B---3--:R-:W-:Y:S08]  /*3800*/  HMMA.16816.F32 R8, R200.reuse, R196, R8 ;  /* 0x000000c4c808723c */ /* 0x048ff00000001808 */
[-C--:B------:R-:W-:Y:S08]  /*3810*/  HMMA.16816.F32 R12, R200, R198.reuse, R12 ;  /* 0x000000c6c80c723c */ /* 0x080ff0000000180c */
[C---:B------:R-:W-:Y:S01]  /*3820*/  HMMA.16816.F32 R16, R192.reuse, R198, R16 ;  /* 0x000000c6c010723c */ /* 0x040fe20000001810 */
[----:B------:R-:W2:Y:S07]  /*3830*/  LDSM.16.M88.4 R196, [R208+0x9000] ;  /* 0x00900000d0c4783b */ /* 0x000eae0000000200 */
[-C--:B----4-:R-:W-:Y:S08]  /*3840*/  HMMA.16816.F32 R20, R192, R172.reuse, R20 ;  /* 0x000000acc014723c */ /* 0x090ff00000001814 */
[C---:B------:R-:W-:Y:S08]  /*3850*/  HMMA.16816.F32 R24, R200.reuse, R172, R24 ;  /* 0x000000acc818723c */ /* 0x040ff00000001818 */
[-C--:B------:R-:W-:Y:S01]  /*3860*/  HMMA.16816.F32 R28, R200, R174.reuse, R28 ;  /* 0x000000aec81c723c */ /* 0x080fe2000000181c */
[----:B------:R-:W3:Y:S07]  /*3870*/  LDSM.16.M88.4 R200, [R210+0x6000] ;  /* 0x00600000d2c8783b */ /* 0x000eee0000000200 */
[----:B------:R-:W-:Y:S01]  /*3880*/  HMMA.16816.F32 R32, R192, R174, R32 ;  /* 0x000000aec020723c */ /* 0x000fe20000001820 */
[----:B------:R-:W4:Y:S05]  /*3890*/  LDSM.16.M88.4 R172, [R208+0x9800] ;  /* 0x00980000d0ac783b */ /* 0x000f2a0000000200 */
[----:B------:R-:W-:Y:S02]  /*38a0*/  LDSM.16.M88.4 R192, [R221] ;  /* 0x00000000ddc0783b */ /* 0x000fe40000000200 */
[-C--:B-1----:R-:W-:Y:S08]  /*38b0*/  HMMA.16816.F32 R4, R180, R184.reuse, R4 ;  /* 0x000000b8b404723c */ /* 0x082ff00000001804 */
[C---:B------:R-:W-:Y:S08]  /*38c0*/  HMMA.16816.F32 R8, R204.reuse, R184, R8 ;  /* 0x000000b8cc08723c */ /* 0x040ff00000001808 */
[-C--:B------:R-:W-:Y:S08]  /*38d0*/  HMMA.16816.F32 R12, R204, R186.reuse, R12 ;  /* 0x000000bacc0c723c */ /* 0x080ff0000000180c */
[C---:B------:R-:W-:Y:S01]  /*38e0*/  HMMA.16816.F32 R16, R180.reuse, R186, R16 ;  /* 0x000000bab410723c */ /* 0x040fe20000001810 */
[----:B------:R-:W1:Y:S07]  /*38f0*/  LDSM.16.M88.4 R184, [R212+0x4000] ;  /* 0x00400000d4b8783b */ /* 0x000e6e0000000200 */
[-C--:B-----5:R-:W-:Y:S08]  /*3900*/  HMMA.16816.F32 R20, R180, R176.reuse, R20 ;  /* 0x000000b0b414723c */ /* 0x0a0ff00000001814 */
[C---:B------:R-:W-:Y:S08]  /*3910*/  HMMA.16816.F32 R24, R204.reuse, R176, R24 ;  /* 0x000000b0cc18723c */ /* 0x040ff00000001818 */
[-C--:B------:R-:W-:Y:S01]  /*3920*/  HMMA.16816.F32 R28, R204, R178.reuse, R28 ;  /* 0x000000b2cc1c723c */ /* 0x080fe2000000181c */
[----:B------:R-:W5:Y:S07]  /*3930*/  LDSM.16.M88.4 R204, [R212+0x6000] ;  /* 0x00600000d4cc783b */ /* 0x000f6e0000000200 */
[----:B------:R-:W-:Y:S01]  /*3940*/  HMMA.16816.F32 R32, R180, R178, R32 ;  /* 0x000000b2b420723c */ /* 0x000fe20000001820 */
[----:B------:R-:W1:Y:S05]  /*3950*/  LDSM.16.M88.4 R176, [R220] ;  /* 0x00000000dcb0783b */ /* 0x000e6a0000000200 */
        /* <DEDUP_REMOVED lines=12> */
[----:B------:R-:W-:Y:S02]  /*3a20*/  LDSM.16.M88.4 R188, [R217+0x4000] ;  /* 0x00400000d9bc783b */ /* 0x000fe40000000200 */
[-C--:B-1----:R-:W-:Y:S08]  /*3a30*/  HMMA.16816.F32 R4, R184, R192.reuse, R4 ;  /* 0x000000c0b804723c */ /* 0x082ff00000001804 */
[C---:B-----5:R-:W-:Y:S08]  /*3a40*/  HMMA.16816.F32 R8, R204.reuse, R192, R8 ;  /* 0x000000c0cc08723c */ /* 0x060ff00000001808 */
[-C--:B------:R-:W-:Y:S08]  /*3a50*/  HMMA.16816.F32 R12, R204, R194.reuse, R12 ;  /* 0x000000c2cc0c723c */ /* 0x080ff0000000180c */
[C---:B------:R-:W-:Y:S01]  /*3a60*/  HMMA.16816.F32 R16, R184.reuse, R194, R16 ;  /* 0x000000c2b810723c */ /* 0x040fe20000001810 */
[----:B------:R-:W1:Y:S07]  /*3a70*/  LDSM.16.M88.4 R192, [R215+0x1000] ;  /* 0x00100000d7c0783b */ /* 0x000e6e0000000200 */
[-C--:B------:R-:W-:Y:S08]  /*3a80*/  HMMA.16816.F32 R20, R184, R176.reuse, R20 ;  /* 0x000000b0b814723c */ /* 0x080ff00000001814 */
[C---:B------:R-:W-:Y:S08]  /*3a90*/  HMMA.16816.F32 R24, R204.reuse, R176, R24 ;  /* 0x000000b0cc18723c */ /* 0x040ff00000001818 */
[-C--:B------:R-:W-:Y:S01]  /*3aa0*/  HMMA.16816.F32 R28, R204, R178.reuse, R28 ;  /* 0x000000b2cc1c723c */ /* 0x080fe2000000181c */
[----:B------:R-:W5:Y:S07]  /*3ab0*/  LDSM.16.M88.4 R204, [R217+0x6000] ;  /* 0x00600000d9cc783b */ /* 0x000f6e0000000200 */
[----:B------:R-:W-:Y:S01]  /*3ac0*/  HMMA.16816.F32 R32, R184, R178, R32 ;  /* 0x000000b2b820723c */ /* 0x000fe20000001820 */
[----:B------:R-:W1:Y:S01]  /*3ad0*/  LDSM.16.M88.4 R176, [R215+0x1800] ;  /* 0x00180000d7b0783b */ /* 0x000e620000000200 */
[----:B------:R-:W-:Y:S04]  /*3ae0*/  DEPBAR.LE SB0, 0x0 ;  /* 0x000080000000791a */ /* 0x000fe80000000000 */
[----:B------:R-:W-:Y:S02]  /*3af0*/  BAR.SYNC.DEFER_BLOCKING 0x0 ;  /* 0x0000000000007b1d */ /* 0x000fe40000010000 */
[-C--:B--2---:R-:W-:Y:S08]  /*3b00*/  HMMA.16816.F32 R4, R180, R196.reuse, R4 ;  /* 0x000000c4b404723c */ /* 0x084ff00000001804 */
[C---:B---3--:R-:W-:Y:S08]  /*3b10*/  HMMA.16816.F32 R8, R200.reuse, R196, R8 ;  /* 0x000000c4c808723c */ /* 0x048ff00000001808 */
[-C--:B------:R-:W-:Y:S08]  /*3b20*/  HMMA.16816.F32 R12, R200, R198.reuse, R12 ;  /* 0x000000c6c80c723c */ /* 0x080ff0000000180c */
[C---:B------:R-:W-:Y:S08]  /*3b30*/  HMMA.16816.F32 R16, R180.reuse, R198, R16 ;  /* 0x000000c6b410723c */ /* 0x040ff00000001810 */
[-C--:B----4-:R-:W-:Y:S08]  /*3b40*/  HMMA.16816.F32 R20, R180, R172.reuse, R20 ;  /* 0x000000acb414723c */ /* 0x090ff00000001814 */
[C---:B------:R-:W-:Y:S08]  /*3b50*/  HMMA.16816.F32 R24, R200.reuse, R172, R24 ;  /* 0x000000acc818723c */ /* 0x040ff00000001818 */
[-C--:B------:R-:W-:Y:S08]  /*3b60*/  HMMA.16816.F32 R28, R200, R174.reuse, R28 ;  /* 0x000000aec81c723c */ /* 0x080ff0000000181c */
[----:B------:R-:W-:Y:S08]  /*3b70*/  HMMA.16816.F32 R32, R180, R174, R32 ;  /* 0x000000aeb420723c */ /* 0x000ff00000001820 */
[-C--:B-1----:R-:W-:Y:S08]  /*3b80*/  HMMA.16816.F32 R4, R188, R192.reuse, R4 ;  /* 0x000000c0bc04723c */ /* 0x082ff00000001804 */
[C---:B-----5:R-:W-:Y:S08]  /*3b90*/  HMMA.16816.F32 R8, R204.reuse, R192, R8 ;  /* 0x000000c0cc08723c */ /* 0x060ff00000001808 */
[-C--:B------:R-:W-:Y:S08]  /*3ba0*/  HMMA.16816.F32 R12, R204, R194.reuse, R12 ;  /* 0x000000c2cc0c723c */ /* 0x080ff0000000180c */
[C---:B------:R-:W-:Y:S08]  /*3bb0*/  HMMA.16816.F32 R16, R188.reuse, R194, R16 ;  /* 0x000000c2bc10723c */ /* 0x040ff00000001810 */
[-C--:B------:R-:W-:Y:S08]  /*3bc0*/  HMMA.16816.F32 R20, R188, R176.reuse, R20 ;  /* 0x000000b0bc14723c */ /* 0x080ff00000001814 */
[C---:B------:R-:W-:Y:S08]  /*3bd0*/  HMMA.16816.F32 R24, R204.reuse, R176, R24 ;  /* 0x000000b0cc18723c */ /* 0x040ff00000001818 */
[-C--:B------:R-:W-:Y:S08]  /*3be0*/  HMMA.16816.F32 R28, R204, R178.reuse, R28 ;  /* 0x000000b2cc1c723c */ /* 0x080ff0000000181c */
[----:B------:R-:W-:Y:S01]  /*3bf0*/  HMMA.16816.F32 R32, R188, R178, R32 ;  /* 0x000000b2bc20723c */ /* 0x000fe20000001820 */
[----:B------:R-:W-:-:S07]  /*3c00*/  @P0 BRA `(.L_x_847) ;  /* 0xfffff6b000000947 */ /* 0x000fce000383ffff */
.L_x_846:
[----:B------:R-:W-:Y:S01]  /*3c10*/  FMNMX.FTZ R0, R4, R132, !PT ;  /* 0x0000008404007209 */ /* 0x000fe20007810000 */
[----:B------:R-:W-:Y:S01]  /*3c20*/  LDSM.16.MT88.4 R176, [R211+0xa000] ;  /* 0x00a00000d3b0783b */ /* 0x000fe20000004200 */
[----:B------:R-:W-:Y:S02]  /*3c30*/  IADD3 R224, R224, -0x1, RZ ;  /* 0xffffffffe0e07810 */ /* 0x000fe40007ffe0ff */
[----:B-1----:R-:W-:Y:S02]  /*3c40*/  FMNMX.FTZ R2, R5, R0, !PT ;  /* 0x0000000005027209 */ /* 0x002fe40007810000 */
[----:B------:R-:W-:Y:S02]  /*3c50*/  FMNMX.FTZ R0, R6, R137, !PT ;  /* 0x0000008906007209 */ /* 0x000fe40007810000 */
[----:B------:R-:W-:Y:S01]  /*3c60*/  FMNMX.FTZ R3, R16, R2, !PT ;  /* 0x0000000210037209 */ /* 0x000fe20007810000 */
[----:B------:R-:W-:Y:S01]  /*3c70*/  LDSM.16.MT88.4 R184, [R211+0xb800] ;  /* 0x00b80000d3b8783b */ /* 0x000fe20000004200 */
[----:B------:R-:W-:Y:S02]  /*3c80*/  FMNMX.FTZ R2, R7, R0, !PT ;  /* 0x0000000007027209 */ /* 0x000fe40007810000 */
[----:B------:R-:W-:Y:S02]  /*3c90*/  FMNMX.FTZ R133, R17, R3, !PT ;  /* 0x0000000311857209 */ /* 0x000fe40007810000 */
        /* <DEDUP_REMOVED lines=12> */
[----:B------:R-:W-:Y:S01]  /*3d60*/  SHFL.BFLY PT, R172, R136, 0x2, 0x1f ;  /* 0x0c401f0088ac7f89 */ /* 0x000fe200000e0000 */
        /* <DEDUP_REMOVED lines=14> */
[----:B------:R-:W-:Y:S01]  /*3e50*/  SHFL.BFLY PT, R135, R3, 0x2, 0x1f ;  /* 0x0c401f0003877f89 */ /* 0x000fe200000e0000 */
[----:B------:R-:W-:Y:S04]  /*3e60*/  FMNMX.FTZ R133, R28, R2, !PT ;  /* 0x000000021c857209 */ /* 0x000fe80007810000 */
[----:B------:R-:W-:Y:S03]  /*3e70*/  FMNMX.FTZ R133, R29, R133, !PT ;  /* 0x000000851d857209 */ /* 0x000fe60007810000 */
[----:B------:R-:W-:Y:S08]  /*3e80*/  SHFL.BFLY PT, R2, R0, 0x2, 0x1f ;  /* 0x0c401f0000027f89 */ /* 0x000ff000000e0000 */
[----:B------:R-:W1:Y:S02]  /*3e90*/  SHFL.BFLY PT, R134, R133, 0x2, 0x1f ;  /* 0x0c401f0085867f89 */ /* 0x000e6400000e0000 */
[----:B-1----:R-:W-:Y:S02]  /*3ea0*/  FMNMX.FTZ R134, R133, R134, !PT ;  /* 0x0000008685867209 */ /* 0x002fe40007810000 */
[----:B------:R-:W-:Y:S02]  /*3eb0*/  FMNMX.FTZ R136, R136, R172, !PT ;  /* 0x000000ac88887209 */ /* 0x000fe40007810000 */
[----:B------:R-:W-:Y:S02]  /*3ec0*/  FMNMX.FTZ R135, R3, R135, !PT ;  /* 0x0000008703877209 */ /* 0x000fe40007810000 */
[----:B------:R-:W1:Y:S01]  /*3ed0*/  SHFL.BFLY PT, R174, R134, 0x1, 0x1f ;  /* 0x0c201f0086ae7f89 */ /* 0x000e6200000e0000 */
[----:B------:R-:W-:Y:S07]  /*3ee0*/  FMNMX.FTZ R2, R0, R2, !PT ;  /* 0x0000000200027209 */ /* 0x000fee0007810000 */
[----:B------:R-:W2:Y:S08]  /*3ef0*/  SHFL.BFLY PT, R172, R136, 0x1, 0x1f ;  /* 0x0c201f0088ac7f89 */ /* 0x000eb000000e0000 */
[----:B------:R-:W3:Y:S08]  /*3f00*/  SHFL.BFLY PT, R173, R135, 0x1, 0x1f ;  /* 0x0c201f0087ad7f89 */ /* 0x000ef000000e0000 */
[----:B------:R-:W4:Y:S01]  /*3f10*/  SHFL.BFLY PT, R3, R2, 0x1, 0x1f ;  /* 0x0c201f0002037f89 */ /* 0x000f2200000e0000 */
[----:B-1----:R-:W-:Y:S02]  /*3f20*/  FMNMX.FTZ R134, R134, R174, !PT ;  /* 0x000000ae86867209 */ /* 0x002fe40007810000 */
[----:B--2---:R-:W-:Y:S04]  /*3f30*/  FMNMX.FTZ R136, R136, R172, !PT ;  /* 0x000000ac88887209 */ /* 0x004fe80007810000 */
[C---:B------:R-:W-:Y:S01]  /*3f40*/  FSETP.NEU.FTZ.AND P1, PT, R136.reuse, -INF , PT ;  /* 0xff8000008800780b */ /* 0x040fe20003f3d000 */
[----:B------:R-:W-:Y:S01]  /*3f50*/  FADD.FTZ R0, -R136, R132 ;  /* 0x0000008488007221 */ /* 0x000fe20000010100 */
[----:B---3--:R-:W-:Y:S03]  /*3f60*/  FMNMX.FTZ R135, R135, R173, !PT ;  /* 0x000000ad87877209 */ /* 0x008fe60007810000 */
[----:B------:R-:W-:Y:S01]  /*3f70*/  FMUL.FTZ R0, R0, c[0x0][0x23c] ;  /* 0x00008f0000007a20 */ /* 0x000fe20000410000 */
[----:B------:R-:W1:Y:S03]  /*3f80*/  LDSM.16.MT88.4 R172, [R209+0xa000] ;  /* 0x00a00000d1ac783b */ /* 0x000e660000004200 */
[----:B------:R2:W3:Y:S01]  /*3f90*/  MUFU.EX2 R133, R0 ;  /* 0x0000000000857308 */ /* 0x0004e20000000800 */
[----:B----4-:R-:W-:Y:S05]  /*3fa0*/  FMNMX.FTZ R3, R2, R3, !PT ;  /* 0x0000000302037209 */ /* 0x010fea0007810000 */
[----:B------:R-:W-:Y:S02]  /*3fb0*/  FMUL.FTZ R180, R3, c[0x0][0x23c] ;  /* 0x00008f0003b47a20 */ /* 0x000fe40000410000 */
[----:B--2---:R-:W-:Y:S02]  /*3fc0*/  FADD.FTZ R0, -R135, R137 ;  /* 0x0000008987007221 */ /* 0x004fe40000010100 */
[----:B------:R-:W-:Y:S02]  /*3fd0*/  FMUL.FTZ R137, R136, c[0x0][0x23c] ;  /* 0x00008f0088897a20 */ /* 0x000fe40000410000 */
[----:B------:R-:W-:Y:S02]  /*3fe0*/  FMUL.FTZ R0, R0, c[0x0][0x23c] ;  /* 0x00008f0000007a20 */ /* 0x000fe40000410000 */
[----:B---3--:R-:W-:Y:S01]  /*3ff0*/  FMUL.FTZ R36, R133, R36 ;  /* 0x0000002485247220 */ /* 0x008fe20000410000 */
[----:B------:R-:W-:Y:S01]  /*4000*/  FSEL R137, R137, RZ, P1 ;  /* 0x000000ff89897208 */ /* 0x000fe20000800000 */
[----:B------:R2:W3:Y:S01]  /*4010*/  MUFU.EX2 R132, R0 ;  /* 0x0000000000847308 */ /* 0x0004e20000000800 */
        /* <DEDUP_REMOVED lines=27> */
[C---:B----4-:R-:W-:Y:S02]  /*41d0*/  FMUL.FTZ R16, R133.reuse, R152 ;  /* 0x0000009885107220 */ /* 0x050fe40000410000 */
[----:B-----5:R-:W-:Y:S02]  /*41e0*/  FMUL.FTZ R17, R133, R153 ;  /* 0x0000009985117220 */ /* 0x020fe40000410000 */
        /* <DEDUP_REMOVED lines=8> */
[C---:B---3--:R-:W-:Y:S01]  /*4270*/  FMUL.FTZ R40, R2.reuse, R40 ;  /* 0x0000002802287220 */ /* 0x048fe20000410000 */
[----:B------:R-:W-:Y:S01]  /*4280*/  FSEL R139, R139, RZ, P1 ;  /* 0x000000ff8b8b7208 */ /* 0x000fe20000800000 */
[----:B------:R2:W-:Y:S01]  /*4290*/  MUFU.EX2 R239, R4 ;  /* 0x0000000400ef7308 */ /* 0x0005e20000000800 */
[----:B------:R-:W-:Y:S01]  /*42a0*/  FSETP.NEU.FTZ.AND P1, PT, R3, -INF , PT ;  /* 0xff8000000300780b */ /* 0x000fe20003f3d000 */
[----:B------:R-:W-:Y:S02]  /*42b0*/  FMUL.FTZ R41, R2, R41 ;  /* 0x0000002902297220 */ /* 0x000fe40000410000 */
[--C-:B------:R-:W-:Y:S01]  /*42c0*/  FFMA.FTZ R12, R12, c[0x0][0x23c], -R139.reuse ;  /* 0x00008f000c0c7a23 */ /* 0x100fe2000001088b */
[----:B------:R-:W-:Y:S01]  /*42d0*/  FSEL R180, R180, RZ, P1 ;  /* 0x000000ffb4b47208 */ /* 0x000fe20000800000 */
[--C-:B------:R-:W-:Y:S02]  /*42e0*/  FFMA.FTZ R13, R13, c[0x0][0x23c], -R139.reuse ;  /* 0x00008f000d0d7a23 */ /* 0x100fe4000001088b */
[--C-:B------:R-:W-:Y:S02]  /*42f0*/  FFMA.FTZ R8, R8, c[0x0][0x23c], -R139.reuse ;  /* 0x00008f0008087a23 */ /* 0x100fe4000001088b */
[----:B------:R-:W3:Y:S01]  /*4300*/  MUFU.EX2 R241, R5 ;  /* 0x0000000500f17308 */ /* 0x000ee20000000800 */
[--C-:B------:R-:W-:Y:S02]  /*4310*/  FFMA.FTZ R10, R10, c[0x0][0x23c], -R180.reuse ;  /* 0x00008f000a0a7a23 */ /* 0x100fe400000108b4 */
[--C-:B------:R-:W-:Y:S02]  /*4320*/  FFMA.FTZ R11, R11, c[0x0][0x23c], -R180.reuse ;  /* 0x00008f000b0b7a23 */ /* 0x100fe400000108b4 */
[--C-:B------:R-:W-:Y:S02]  /*4330*/  FFMA.FTZ R14, R14, c[0x0][0x23c], -R180.reuse ;  /* 0x00008f000e0e7a23 */ /* 0x100fe400000108b4 */
[----:B------:R-:W-:Y:S02]  /*4340*/  FFMA.FTZ R15, R15, c[0x0][0x23c], -R180 ;  /* 0x00008f000f0f7a23 */ /* 0x000fe400000108b4 */
[----:B------:R-:W-:Y:S01]  /*4350*/  FFMA.FTZ R9, R9, c[0x0][0x23c], -R139 ;  /* 0x00008f0009097a23 */ /* 0x000fe2000001088b */
[----:B------:R5:W-:Y:S01]  /*4360*/  MUFU.EX2 R235, R6 ;  /* 0x0000000600eb7308 */ /* 0x000be20000000800 */
[C---:B-1----:R-:W-:Y:S02]  /*4370*/  FMUL.FTZ R18, R132.reuse, R154 ;  /* 0x0000009a84127220 */ /* 0x042fe40000410000 */
[----:B----4-:R-:W-:Y:S02]  /*4380*/  FMUL.FTZ R19, R132, R155 ;  /* 0x0000009b84137220 */ /* 0x010fe40000410000 */
[----:B--2---:R-:W-:Y:S01]  /*4390*/  FMUL.FTZ R4, R133, R144 ;  /* 0x0000009085047220 */ /* 0x004fe20000410000 */
[----:B------:R-:W-:Y:S01]  /*43a0*/  LDSM.16.MT88.4 R152, [R213+0xa000] ;  /* 0x00a00000d598783b */ /* 0x000fe20000004200 */
[C---:B------:R-:W-:Y:S02]  /*43b0*/  FMUL.FTZ R44, R2.reuse, R44 ;  /* 0x0000002c022c7220 */ /* 0x040fe40000410000 */
[C---:B------:R-:W-:Y:S01]  /*43c0*/  FMUL.FTZ R45, R2.reuse, R45 ;  /* 0x0000002d022d7220 */ /* 0x040fe20000410000 */
[----:B------:R-:W1:Y:S01]  /*43d0*/  MUFU.EX2 R237, R7 ;  /* 0x0000000700ed7308 */ /* 0x000e620000000800 */
[C---:B------:R-:W-:Y:S02]  /*43e0*/  FMUL.FTZ R56, R2.reuse, R56 ;  /* 0x0000003802387220 */ /* 0x040fe40000410000 */
[C---:B------:R-:W-:Y:S01]  /*43f0*/  FMUL.FTZ R57, R2.reuse, R57 ;  /* 0x0000003902397220 */ /* 0x040fe20000410000 */
[----:B---3--:R-:W-:Y:S01]  /*4400*/  F2FP.PACK_AB R144, R241, R239 ;  /* 0x000000eff190723e */ /* 0x008fe200000000ff */
[C---:B------:R-:W-:Y:S02]  /*4410*/  FMUL.FTZ R5, R133.reuse, R145 ;  /* 0x0000009185057220 */ /* 0x040fe40000410000 */
[C---:B------:R-:W-:Y:S02]  /*4420*/  FMUL.FTZ R60, R2.reuse, R60 ;  /* 0x0000003c023c7220 */ /* 0x040fe40000410000 */
[----:B------:R-:W-:Y:S01]  /*4430*/  FMUL.FTZ R61, R2, R61 ;  /* 0x0000003d023d7220 */ /* 0x000fe20000410000 */
[----:B------:R-:W2:Y:S01]  /*4440*/  MUFU.EX2 R0, R0 ;  /* 0x0000000000007308 */ /* 0x000ea20000000800 */
[C---:B------:R-:W-:Y:S02]  /*4450*/  FMUL.FTZ R66, R132.reuse, R66 ;  /* 0x0000004284427220 */ /* 0x040fe40000410000 */
[C---:B------:R-:W-:Y:S02]  /*4460*/  FMUL.FTZ R67, R132.reuse, R67 ;  /* 0x0000004384437220 */ /* 0x040fe40000410000 */
[----:B-----5:R-:W-:Y:S01]  /*4470*/  FMUL.FTZ R6, R132, R146 ;  /* 0x0000009284067220 */ /* 0x020fe20000410000 */
[----:B------:R-:W-:Y:S01]  /*4480*/  F2FP.PACK_AB R146, R240, R238 ;  /* 0x000000eef092723e */ /* 0x000fe200000000ff */
[C---:B------:R-:W-:Y:S02]  /*4490*/  FMUL.FTZ R68, R133.reuse, R68 ;  /* 0x0000004485447220 */ /* 0x040fe40000410000 */
[----:B------:R-:W-:Y:S01]  /*44a0*/  FMUL.FTZ R69, R133, R69 ;  /* 0x0000004585457220 */ /* 0x000fe20000410000 */
[----:B------:R3:W-:Y:S01]  /*44b0*/  MUFU.EX2 R230, R12 ;  /* 0x0000000c00e67308 */ /* 0x0007e20000000800 */
[C---:B------:R-:W-:Y:S02]  /*44c0*/  FMUL.FTZ R70, R132.reuse, R70 ;  /* 0x0000004684467220 */ /* 0x040fe40000410000 */
[C---:B------:R-:W-:Y:S01]  /*44d0*/  FMUL.FTZ R71, R132.reuse, R71 ;  /* 0x0000004784477220 */ /* 0x040fe20000410000 */
[----:B-1----:R-:W-:Y:S01]  /*44e0*/  F2FP.PACK_AB R145, R237, R235 ;  /* 0x000000ebed91723e */ /* 0x002fe200000000ff */
[----:B------:R-:W-:Y:S01]  /*44f0*/  FMUL.FTZ R7, R132, R147 ;  /* 0x0000009384077220 */ /* 0x000fe20000410000 */
[----:B------:R-:W-:Y:S01]  /*4500*/  F2FP.PACK_AB R147, R236, R234 ;  /* 0x000000eaec93723e */ /* 0x000fe200000000ff */
[C---:B------:R-:W-:Y:S02]  /*4510*/  FMUL.FTZ R72, R2.reuse, R72 ;  /* 0x0000004802487220 */ /* 0x040fe40000410000 */
[C---:B------:R-:W-:Y:S01]  /*4520*/  FMUL.FTZ R73, R2.reuse, R73 ;  /* 0x0000004902497220 */ /* 0x040fe20000410000 */
[----:B------:R1:W-:Y:S01]  /*4530*/  MUFU.EX2 R232, R13 ;  /* 0x0000000d00e87308 */ /* 0x0003e20000000800 */
[----:B------:R-:W-:Y:S02]  /*4540*/  FMUL.FTZ R76, R2, R76 ;  /* 0x0000004c024c7220 */ /* 0x000fe40000410000 */
[-C--:B------:R-:W-:Y:S05]  /*4550*/  HMMA.16816.F32 R4, R144, R172.reuse, R4 ;  /* 0x000000ac9004723c */ /* 0x080fea0000001804 */
[C---:B--2---:R-:W-:Y:S02]  /*4560*/  FMUL.FTZ R42, R0.reuse, R42 ;  /* 0x0000002a002a7220 */ /* 0x044fe40000410000 */
[----:B------:R2:W-:Y:S01]  /*4570*/  MUFU.EX2 R226, R14 ;  /* 0x0000000e00e27308 */ /* 0x0005e20000000800 */
[----:B------:R-:W-:Y:S04]  /*4580*/  FMUL.FTZ R43, R0, R43 ;  /* 0x0000002b002b7220 */ /* 0x000fe80000410000 */
[----:B---3--:R-:W-:Y:S02]  /*4590*/  FMUL.FTZ R12, R2, R148 ;  /* 0x00000094020c7220 */ /* 0x008fe40000410000 */
[C---:B------:R-:W-:Y:S02]  /*45a0*/  FMUL.FTZ R46, R0.reuse, R46 ;  /* 0x0000002e002e7220 */ /* 0x040fe40000410000 */
[C---:B------:R-:W-:Y:S01]  /*45b0*/  FMUL.FTZ R47, R0.reuse, R47 ;  /* 0x0000002f002f7220 */ /* 0x040fe20000410000 */
[----:B------:R3:W-:Y:S01]  /*45c0*/  MUFU.EX2 R228, R15 ;  /* 0x0000000f00e47308 */ /* 0x0007e20000000800 */
[C---:B------:R-:W-:Y:S02]  /*45d0*/  FMUL.FTZ R58, R0.reuse, R58 ;  /* 0x0000003a003a7220 */ /* 0x040fe40000410000 */
[----:B------:R-:W-:Y:S02]  /*45e0*/  FMUL.FTZ R59, R0, R59 ;  /* 0x0000003b003b7220 */ /* 0x000fe40000410000 */
[----:B-1----:R-:W-:Y:S02]  /*45f0*/  FMUL.FTZ R13, R2, R149 ;  /* 0x00000095020d7220 */ /* 0x002fe40000410000 */
[C---:B------:R-:W-:Y:S02]  /*4600*/  FMUL.FTZ R62, R0.reuse, R62 ;  /* 0x0000003e003e7220 */ /* 0x040fe40000410000 */
[C---:B------:R-:W-:Y:S01]  /*4610*/  FMUL.FTZ R63, R0.reuse, R63 ;  /* 0x0000003f003f7220 */ /* 0x040fe20000410000 */
[----:B------:R1:W-:Y:S01]  /*4620*/  MUFU.EX2 R231, R8 ;  /* 0x0000000800e77308 */ /* 0x0003e20000000800 */
[C---:B------:R-:W-:Y:S02]  /*4630*/  FMUL.FTZ R74, R0.reuse, R74 ;  /* 0x0000004a004a7220 */ /* 0x040fe40000410000 */
[C---:B------:R-:W-:Y:S02]  /*4640*/  FMUL.FTZ R75, R0.reuse, R75 ;  /* 0x0000004b004b7220 */ /* 0x040fe40000410000 */
[----:B--2---:R-:W-:Y:S02]  /*4650*/  FMUL.FTZ R14, R0, R150 ;  /* 0x00000096000e7220 */ /* 0x004fe40000410000 */
[----:B------:R-:W-:Y:S02]  /*4660*/  FMUL.FTZ R77, R2, R77 ;  /* 0x0000004d024d7220 */ /* 0x000fe40000410000 */
[C---:B------:R-:W-:Y:S01]  /*4670*/  FMUL.FTZ R78, R0.reuse, R78 ;  /* 0x0000004e004e7220 */ /* 0x040fe20000410000 */
[----:B------:R-:W2:Y:S01]  /*4680*/  MUFU.EX2 R233, R9 ;  /* 0x0000000900e97308 */ /* 0x000ea20000000800 */
[C---:B------:R-:W-:Y:S02]  /*4690*/  FMUL.FTZ R79, R0.reuse, R79 ;  /* 0x0000004f004f7220 */ /* 0x040fe40000410000 */
[C---:B------:R-:W-:Y:S02]  /*46a0*/  FMUL.FTZ R80, R133.reuse, R80 ;  /* 0x0000005085507220 */ /* 0x040fe40000410000 */
[----:B---3--:R-:W-:Y:S02]  /*46b0*/  FMUL.FTZ R15, R0, R151 ;  /* 0x00000097000f7220 */ /* 0x008fe40000410000 */
[----:B------:R-:W3:Y:S01]  /*46c0*/  LDSM.16.MT88.4 R148, [R214+0xa000] ;  /* 0x00a00000d694783b */ /* 0x000ee20000004200 */
[C---:B------:R-:W-:Y:S02]  /*46d0*/  FMUL.FTZ R81, R133.reuse, R81 ;  /* 0x0000005185517220 */ /* 0x040fe40000410000 */
[----:B------:R4:W-:Y:S01]  /*46e0*/  MUFU.EX2 R227, R10 ;  /* 0x0000000a00e37308 */ /* 0x0009e20000000800 */
[C---:B------:R-:W-:Y:S02]  /*46f0*/  FMUL.FTZ R82, R132.reuse, R82 ;  /* 0x0000005284527220 */ /* 0x040fe40000410000 */
[----:B------:R-:W-:Y:S02]  /*4700*/  FMUL.FTZ R83, R132, R83 ;  /* 0x0000005384537220 */ /* 0x000fe40000410000 */
[----:B-1----:R-:W-:Y:S02]  /*4710*/  FMUL.FTZ R8, R2, R140 ;  /* 0x0000008c02087220 */ /* 0x002fe40000410000 */
[C---:B------:R-:W-:Y:S02]  /*4720*/  FMUL.FTZ R84, R133.reuse, R84 ;  /* 0x0000005485547220 */ /* 0x040fe40000410000 */
[----:B------:R-:W-:Y:S01]  /*4730*/  FMUL.FTZ R85, R133, R85 ;  /* 0x0000005585557220 */ /* 0x000fe20000410000 */
[----:B------:R-:W1:Y:S01]  /*4740*/  MUFU.EX2 R229, R11 ;  /* 0x0000000b00e57308 */ /* 0x000e620000000800 */
[C---:B------:R-:W-:Y:S02]  /*4750*/  FMUL.FTZ R86, R132.reuse, R86 ;  /* 0x0000005684567220 */ /* 0x040fe40000410000 */
[----:B------:R-:W-:Y:S01]  /*4760*/  FMUL.FTZ R87, R132, R87 ;  /* 0x0000005784577220 */ /* 0x000fe20000410000 */
[----:B--2---:R-:W-:Y:S01]  /*4770*/  F2FP.PACK_AB R140, R233, R231 ;  /* 0x000000e7e98c723e */ /* 0x004fe200000000ff */
[----:B------:R-:W-:Y:S02]  /*4780*/  FMUL.FTZ R9, R2, R141 ;  /* 0x0000008d02097220 */ /* 0x000fe40000410000 */
[--C-:B------:R-:W-:Y:S02]  /*4790*/  FFMA.FTZ R20, R20, c[0x0][0x23c], -R137.reuse ;  /* 0x00008f0014147a23 */ /* 0x100fe40000010889 */
[--C-:B------:R-:W-:Y:S02]  /*47a0*/  FFMA.FTZ R21, R21, c[0x0][0x23c], -R137.reuse ;  /* 0x00008f0015157a23 */ /* 0x100fe40000010889 */
[--C-:B------:R-:W-:Y:S01]  /*47b0*/  FFMA.FTZ R22, R22, c[0x0][0x23c], -R138.reuse ;  /* 0x00008f0016167a23 */ /* 0x100fe2000001088a */
[----:B------:R2:W-:Y:S01]  /*47c0*/  MUFU.EX2 R225, R20 ;  /* 0x0000001400e17308 */ /* 0x0005e20000000800 */
[--C-:B------:R-:W-:Y:S02]  /*47d0*/  FFMA.FTZ R23, R23, c[0x0][0x23c], -R138.reuse ;  /* 0x00008f0017177a23 */ /* 0x100fe4000001088a */
[----:B----4-:R-:W-:Y:S01]  /*47e0*/  FMUL.FTZ R10, R0, R142 ;  /* 0x0000008e000a7220 */ /* 0x010fe20000410000 */
[----:B------:R-:W-:Y:S01]  /*47f0*/  F2FP.PACK_AB R142, R232, R230 ;  /* 0x000000e6e88e723e */ /* 0x000fe200000000ff */
[C---:B------:R-:W-:Y:S02]  /*4800*/  FMUL.FTZ R88, R2.reuse, R88 ;  /* 0x0000005802587220 */ /* 0x040fe40000410000 */
[----:B------:R-:W-:Y:S02]  /*4810*/  FMUL.FTZ R89, R2, R89 ;  /* 0x0000005902597220 */ /* 0x000fe40000410000 */
[C---:B------:R-:W-:Y:S01]  /*4820*/  FMUL.FTZ R90, R0.reuse, R90 ;  /* 0x0000005a005a7220 */ /* 0x040fe20000410000 */
[----:B------:R4:W-:Y:S01]  /*4830*/  MUFU.EX2 R207, R21 ;  /* 0x0000001500cf7308 */ /* 0x0009e20000000800 */
[C---:B------:R-:W-:Y:S01]  /*4840*/  FMUL.FTZ R91, R0.reuse, R91 ;  /* 0x0000005b005b7220 */ /* 0x040fe20000410000 */
[----:B-1----:R-:W-:Y:S01]  /*4850*/  F2FP.PACK_AB R141, R229, R227 ;  /* 0x000000e3e58d723e */ /* 0x002fe200000000ff */
[----:B------:R-:W-:Y:S01]  /*4860*/  FMUL.FTZ R11, R0, R143 ;  /* 0x0000008f000b7220 */ /* 0x000fe20000410000 */
[----:B------:R-:W-:Y:S01]  /*4870*/  F2FP.PACK_AB R143, R228, R226 ;  /* 0x000000e2e48f723e */ /* 0x000fe200000000ff */
[C---:B------:R-:W-:Y:S02]  /*4880*/  FMUL.FTZ R92, R2.reuse, R92 ;  /* 0x0000005c025c7220 */ /* 0x040fe40000410000 */
[----:B------:R-:W-:Y:S02]  /*4890*/  FMUL.FTZ R93, R2, R93 ;  /* 0x0000005d025d7220 */ /* 0x000fe40000410000 */
[C---:B------:R-:W-:Y:S01]  /*48a0*/  FMUL.FTZ R94, R0.reuse, R94 ;  /* 0x0000005e005e7220 */ /* 0x040fe20000410000 */
[----:B------:R1:W-:Y:S01]  /*48b0*/  MUFU.EX2 R206, R22 ;  /* 0x0000001600ce7308 */ /* 0x0003e20000000800 */
[C---:B------:R-:W-:Y:S04]  /*48c0*/  HMMA.16816.F32 R8, R140.reuse, R172, R8 ;  /* 0x000000ac8c08723c */ /* 0x040fe80000001808 */
[C---:B--2---:R-:W-:Y:S02]  /*48d0*/  FMUL.FTZ R20, R133.reuse, R156 ;  /* 0x0000009c85147220 */ /* 0x044fe40000410000 */
[----:B------:R-:W-:Y:S02]  /*48e0*/  FMUL.FTZ R95, R0, R95 ;  /* 0x0000005f005f7220 */ /* 0x000fe40000410000 */
[-C--:B------:R-:W-:Y:S01]  /*48f0*/  HMMA.16816.F32 R12, R140, R174.reuse, R12 ;  /* 0x000000ae8c0c723c */ /* 0x080fe2000000180c */
[----:B------:R2:W-:Y:S03]  /*4900*/  MUFU.EX2 R205, R23 ;  /* 0x0000001700cd7308 */ /* 0x0005e60000000800 */
[C---:B------:R-:W-:Y:S02]  /*4910*/  FMUL.FTZ R96, R133.reuse, R96 ;  /* 0x0000006085607220 */ /* 0x040fe40000410000 */
[C---:B----4-:R-:W-:Y:S02]  /*4920*/  FMUL.FTZ R21, R133.reuse, R157 ;  /* 0x0000009d85157220 */ /* 0x050fe40000410000 */
[C---:B------:R-:W-:Y:S04]  /*4930*/  HMMA.16816.F32 R16, R144.reuse, R174, R16 ;  /* 0x000000ae9010723c */ /* 0x040fe80000001810 */
[C---:B------:R-:W-:Y:S02]  /*4940*/  FMUL.FTZ R97, R133.reuse, R97 ;  /* 0x0000006185617220 */ /* 0x040fe40000410000 */
[C---:B------:R-:W-:Y:S02]  /*4950*/  FMUL.FTZ R98, R132.reuse, R98 ;  /* 0x0000006284627220 */ /* 0x040fe40000410000 */
[-C--:B------:R-:W-:Y:S04]  /*4960*/  HMMA.16816.F32 R36, R144, R176.reuse, R36 ;  /* 0x000000b09024723c */ /* 0x080fe80000001824 */
[C---:B-1----:R-:W-:Y:S02]  /*4970*/  FMUL.FTZ R22, R132.reuse, R158 ;  /* 0x0000009e84167220 */ /* 0x042fe40000410000 */
[C---:B------:R-:W-:Y:S02]  /*4980*/  FMUL.FTZ R99, R132.reuse, R99 ;  /* 0x0000006384637220 */ /* 0x040fe40000410000 */
[C---:B------:R-:W-:Y:S04]  /*4990*/  HMMA.16816.F32 R40, R140.reuse, R176, R40 ;  /* 0x000000b08c28723c */ /* 0x040fe80000001828 */
[----:B--2---:R-:W-:Y:S02]  /*49a0*/  FMUL.FTZ R23, R132, R159 ;  /* 0x0000009f84177220 */ /* 0x004fe40000410000 */
[----:B------:R-:W-:Y:S01]  /*49b0*/  LDSM.16.MT88.4 R156, [R209+0xa800] ;  /* 0x00a80000d19c783b */ /* 0x000fe20000004200 */
[--C-:B------:R-:W-:Y:S01]  /*49c0*/  FFMA.FTZ R32, R32, c[0x0][0x23c], -R137.reuse ;  /* 0x00008f0020207a23 */ /* 0x100fe20000010889 */
[-C--:B------:R-:W-:Y:S03]  /*49d0*/  HMMA.16816.F32 R44, R140, R178.reuse, R44 ;  /* 0x000000b28c2c723c */ /* 0x080fe6000000182c */
[----:B------:R1:W-:Y:S01]  /*49e0*/  MUFU.EX2 R204, R32 ;  /* 0x0000002000cc7308 */ /* 0x0003e20000000800 */
[--C-:B------:R-:W-:Y:S02]  /*49f0*/  FFMA.FTZ R34, R34, c[0x0][0x23c], -R138.reuse ;  /* 0x00008f0022227a23 */ /* 0x100fe4000001088a */
[C---:B------:R-:W-:Y:S02]  /*4a00*/  FMUL.FTZ R100, R2.reuse, R100 ;  /* 0x0000006402647220 */ /* 0x040fe40000410000 */
[C---:B------:R-:W-:Y:S01]  /*4a10*/  HMMA.16816.F32 R48, R144.reuse, R178, R48 ;  /* 0x000000b29030723c */ /* 0x040fe20000001830 */
[----:B------:R-:W-:Y:S03]  /*4a20*/  LDSM.16.MT88.4 R176, [R213+0xa800] ;  /* 0x00a80000d5b0783b */ /* 0x000fe60000004200 */
[----:B------:R-:W-:Y:S01]  /*4a30*/  FMUL.FTZ R101, R2, R101 ;  /* 0x0000006502657220 */ /* 0x000fe20000410000 */
[----:B------:R2:W-:Y:S01]  /*4a40*/  MUFU.EX2 R202, R34 ;  /* 0x0000002200ca7308 */ /* 0x0005e20000000800 */
[C---:B------:R-:W-:Y:S02]  /*4a50*/  FMUL.FTZ R102, R0.reuse, R102 ;  /* 0x0000006600667220 */ /* 0x040fe40000410000 */
[-C--:B---3--:R-:W-:Y:S04]  /*4a60*/  HMMA.16816.F32 R52, R144, R148.reuse, R52 ;  /* 0x000000949034723c */ /* 0x088fe80000001834 */
[----:B------:R-:W-:Y:S02]  /*4a70*/  FMUL.FTZ R103, R0, R103 ;  /* 0x0000006700677220 */ /* 0x000fe40000410000 */
[C---:B------:R-:W-:Y:S02]  /*4a80*/  FMUL.FTZ R104, R2.reuse, R104 ;  /* 0x0000006802687220 */ /* 0x040fe40000410000 */
[C---:B------:R-:W-:Y:S04]  /*4a90*/  HMMA.16816.F32 R56, R140.reuse, R148, R56 ;  /* 0x000000948c38723c */ /* 0x040fe80000001838 */
[C---:B-1----:R-:W-:Y:S02]  /*4aa0*/  FMUL.FTZ R32, R133.reuse, R160 ;  /* 0x000000a085207220 */ /* 0x042fe40000410000 */
[----:B------:R-:W-:Y:S02]  /*4ab0*/  FMUL.FTZ R105, R2, R105 ;  /* 0x0000006902697220 */ /* 0x000fe40000410000 */
[-C--:B------:R-:W-:Y:S04]  /*4ac0*/  HMMA.16816.F32 R60, R140, R150.reuse, R60 ;  /* 0x000000968c3c723c */ /* 0x080fe8000000183c */
[----:B------:R-:W-:Y:S02]  /*4ad0*/  FMUL.FTZ R106, R0, R106 ;  /* 0x0000006a006a7220 */ /* 0x000fe40000410000 */
[----:B--2---:R-:W-:Y:S02]  /*4ae0*/  FMUL.FTZ R34, R132, R162 ;  /* 0x000000a284227220 */ /* 0x004fe40000410000 */
[C---:B------:R-:W-:Y:S01]  /*4af0*/  HMMA.16816.F32 R64, R144.reuse, R150, R64 ;  /* 0x000000969040723c */ /* 0x040fe20000001840 */
[----:B------:R-:W1:Y:S03]  /*4b00*/  LDSM.16.MT88.4 R148, [R209+0xb000] ;  /* 0x00b00000d194783b */ /* 0x000e660000004200 */
[----:B------:R-:W-:Y:S02]  /*4b10*/  FMUL.FTZ R107, R0, R107 ;  /* 0x0000006b006b7220 */ /* 0x000fe40000410000 */
[C---:B------:R-:W-:Y:S02]  /*4b20*/  FMUL.FTZ R108, R133.reuse, R108 ;  /* 0x0000006c856c7220 */ /* 0x040fe40000410000 */
[-C--:B------:R-:W-:Y:S04]  /*4b30*/  HMMA.16816.F32 R68, R144, R152.reuse, R68 ;  /* 0x000000989044723c */ /* 0x080fe80000001844 */
[----:B------:R-:W-:Y:S02]  /*4b40*/  FMUL.FTZ R109, R133, R109 ;  /* 0x0000006d856d7220 */ /* 0x000fe40000410000 */
[C---:B------:R-:W-:Y:S02]  /*4b50*/  FMUL.FTZ R110, R132.reuse, R110 ;  /* 0x0000006e846e7220 */ /* 0x040fe40000410000 */
[C---:B------:R-:W-:Y:S04]  /*4b60*/  HMMA.16816.F32 R72, R140.reuse, R152, R72 ;  /* 0x000000988c48723c */ /* 0x040fe80000001848 */
[C---:B------:R-:W-:Y:S02]  /*4b70*/  FMUL.FTZ R111, R132.reuse, R111 ;  /* 0x0000006f846f7220 */ /* 0x040fe40000410000 */
[----:B------:R-:W-:Y:S02]  /*4b80*/  FFMA.FTZ R137, R33, c[0x0][0x23c], -R137 ;  /* 0x00008f0021897a23 */ /* 0x000fe40000010889 */
[-C--:B------:R-:W-:Y:S02]  /*4b90*/  HMMA.16816.F32 R76, R140, R154.reuse, R76 ;  /* 0x0000009a8c4c723c */ /* 0x080fe4000000184c */
[----:B------:R-:W-:Y:S02]  /*4ba0*/  MUFU.EX2 R203, R137 ;  /* 0x0000008900cb7308 */ /* 0x000fe40000000800 */
[----:B------:R-:W-:Y:S02]  /*4bb0*/  FMUL.FTZ R33, R133, R161 ;  /* 0x000000a185217220 */ /* 0x000fe40000410000 */
[----:B------:R-:W-:Y:S02]  /*4bc0*/  FFMA.FTZ R138, R35, c[0x0][0x23c], -R138 ;  /* 0x00008f00238a7a23 */ /* 0x000fe4000001088a */
[C---:B------:R-:W-:Y:S01]  /*4bd0*/  HMMA.16816.F32 R80, R144.reuse, R154, R80 ;  /* 0x0000009a9050723c */ /* 0x040fe20000001850 */
[----:B------:R-:W2:Y:S03]  /*4be0*/  LDSM.16.MT88.4 R152, [R211+0xb000] ;  /* 0x00b00000d398783b */ /* 0x000ea60000004200 */
[----:B------:R-:W-:Y:S01]  /*4bf0*/  FMUL.FTZ R35, R132, R163 ;  /* 0x000000a384237220 */ /* 0x000fe20000410000 */
[----:B------:R-:W-:Y:S01]  /*4c00*/  MUFU.EX2 R201, R138 ;  /* 0x0000008a00c97308 */ /* 0x000fe20000000800 */
[--C-:B------:R-:W-:Y:S02]  /*4c10*/  FFMA.FTZ R24, R24, c[0x0][0x23c], -R139.reuse ;  /* 0x00008f0018187a23 */ /* 0x100fe4000001088b */
[--C-:B------:R-:W-:Y:S01]  /*4c20*/  FFMA.FTZ R25, R25, c[0x0][0x23c], -R139.reuse ;  /* 0x00008f0019197a23 */ /* 0x100fe2000001088b */
[-C--:B-1----:R-:W-:Y:S01]  /*4c30*/  HMMA.16816.F32 R84, R144, R148.reuse, R84 ;  /* 0x000000949054723c */ /* 0x082fe20000001854 */
[----:B------:R-:W-:Y:S02]  /*4c40*/  LDSM.16.MT88.4 R160, [R211+0xa800] ;  /* 0x00a80000d3a0783b */ /* 0x000fe40000004200 */
[--C-:B------:R-:W-:Y:S02]  /*4c50*/  FFMA.FTZ R26, R26, c[0x0][0x23c], -R180.reuse ;  /* 0x00008f001a1a7a23 */ /* 0x100fe400000108b4 */
[--C-:B------:R-:W-:Y:S01]  /*4c60*/  FFMA.FTZ R27, R27, c[0x0][0x23c], -R180.reuse ;  /* 0x00008f001b1b7a23 */ /* 0x100fe200000108b4 */
[----:B------:R1:W-:Y:S01]  /*4c70*/  MUFU.EX2 R200, R24 ;  /* 0x0000001800c87308 */ /* 0x0003e20000000800 */
[--C-:B------:R-:W-:Y:S01]  /*4c80*/  FFMA.FTZ R30, R30, c[0x0][0x23c], -R180.reuse ;  /* 0x00008f001e1e7a23 */ /* 0x100fe200000108b4 */
[C---:B------:R-:W-:Y:S04]  /*4c90*/  HMMA.16816.F32 R88, R140.reuse, R148, R88 ;  /* 0x000000948c58723c */ /* 0x040fe80000001858 */
[----:B------:R-:W-:Y:S02]  /*4ca0*/  FFMA.FTZ R180, R31, c[0x0][0x23c], -R180 ;  /* 0x00008f001fb47a23 */ /* 0x000fe400000108b4 */
[C---:B------:R-:W-:Y:S02]  /*4cb0*/  FMUL.FTZ R112, R2.reuse, R112 ;  /* 0x0000007002707220 */ /* 0x040fe40000410000 */
[-C--:B------:R-:W-:Y:S01]  /*4cc0*/  HMMA.16816.F32 R92, R140, R150.reuse, R92 ;  /* 0x000000968c5c723c */ /* 0x080fe2000000185c */
[----:B------:R3:W-:Y:S03]  /*4cd0*/  MUFU.EX2 R137, R180 ;  /* 0x000000b400897308 */ /* 0x0007e60000000800 */
[----:B------:R-:W-:Y:S02]  /*4ce0*/  FMUL.FTZ R113, R2, R113 ;  /* 0x0000007102717220 */ /* 0x000fe40000410000 */
[C---:B------:R-:W-:Y:S02]  /*4cf0*/  FMUL.FTZ R114, R0.reuse, R114 ;  /* 0x0000007200727220 */ /* 0x040fe40000410000 */
[C---:B------:R-:W-:Y:S01]  /*4d00*/  HMMA.16816.F32 R96, R144.reuse, R150, R96 ;  /* 0x000000969060723c */ /* 0x040fe20000001860 */
[----:B------:R-:W4:Y:S02]  /*4d10*/  LDSM.16.MT88.4 R148, [R214+0xb000] ;  /* 0x00b00000d694783b */ /* 0x000f240000004200 */
[----:B------:R5:W5:Y:S01]  /*4d20*/  MUFU.EX2 R199, R25 ;  /* 0x0000001900c77308 */ /* 0x000b620000000800 */
[----:B------:R-:W-:Y:S02]  /*4d30*/  FMUL.FTZ R115, R0, R115 ;  /* 0x0000007300737220 */ /* 0x000fe40000410000 */
[C---:B-1----:R-:W-:Y:S02]  /*4d40*/  FMUL.FTZ R24, R133.reuse, R164 ;  /* 0x000000a485187220 */ /* 0x042fe40000410000 */
[-C--:B--2---:R-:W-:Y:S04]  /*4d50*/  HMMA.16816.F32 R20, R144, R152.reuse, R20 ;  /* 0x000000989014723c */ /* 0x084fe80000001814 */
[C---:B------:R-:W-:Y:S01]  /*4d60*/  FMUL.FTZ R116, R2.reuse, R116 ;  /* 0x0000007402747220 */ /* 0x040fe20000410000 */
[----:B------:R1:W-:Y:S01]  /*4d70*/  MUFU.EX2 R198, R26 ;  /* 0x0000001a00c67308 */ /* 0x0003e20000000800 */
[----:B------:R-:W-:Y:S02]  /*4d80*/  FMUL.FTZ R117, R2, R117 ;  /* 0x0000007502757220 */ /* 0x000fe40000410000 */
[C---:B------:R-:W-:Y:S01]  /*4d90*/  HMMA.16816.F32 R100, R140.reuse, R152, R100 ;  /* 0x000000988c64723c */ /* 0x040fe20000001864 */
[----:B---3--:R-:W-:Y:S03]  /*4da0*/  LDSM.16.MT88.4 R180, [R209+0xb800] ;  /* 0x00b80000d1b4783b */ /* 0x008fe60000004200 */
[C---:B------:R-:W-:Y:S02]  /*4db0*/  FMUL.FTZ R118, R0.reuse, R118 ;  /* 0x0000007600767220 */ /* 0x040fe40000410000 */
[----:B------:R-:W-:Y:S01]  /*4dc0*/  FMUL.FTZ R119, R0, R119 ;  /* 0x0000007700777220 */ /* 0x000fe20000410000 */
[----:B------:R-:W2:Y:S01]  /*4dd0*/  MUFU.EX2 R197, R27 ;  /* 0x0000001b00c57308 */ /* 0x000ea20000000800 */
[-C--:B------:R-:W-:Y:S04]  /*4de0*/  HMMA.16816.F32 R104, R140, R154.reuse, R104 ;  /* 0x0000009a8c68723c */ /* 0x080fe80000001868 */
[----:B-----5:R-:W-:Y:S01]  /*4df0*/  FMUL.FTZ R25, R133, R165 ;  /* 0x000000a585197220 */ /* 0x020fe20000410000 */
[----:B------:R-:W-:Y:S01]  /*4e00*/  F2FP.PACK_AB R172, R199, R200 ;  /* 0x000000c8c7ac723e */ /* 0x000fe200000000ff */
[C---:B------:R-:W-:Y:S02]  /*4e10*/  FMUL.FTZ R120, R133.reuse, R120 ;  /* 0x0000007885787220 */ /* 0x040fe40000410000 */
[C---:B------:R-:W-:Y:S01]  /*4e20*/  HMMA.16816.F32 R108, R144.reuse, R154, R108 ;  /* 0x0000009a906c723c */ /* 0x040fe2000000186c */
[----:B------:R-:W3:Y:S01]  /*4e30*/  LDSM.16.MT88.4 R152, [R213+0xb000] ;  /* 0x00b00000d598783b */ /* 0x000ee20000004200 */
[----:B------:R-:W5:Y:S02]  /*4e40*/  MUFU.EX2 R138, R30 ;  /* 0x0000001e008a7308 */ /* 0x000f640000000800 */
[----:B------:R-:W-:Y:S02]  /*4e50*/  FMUL.FTZ R121, R133, R121 ;  /* 0x0000007985797220 */ /* 0x000fe40000410000 */
[C---:B-1----:R-:W-:Y:S02]  /*4e60*/  FMUL.FTZ R26, R132.reuse, R166 ;  /* 0x000000a6841a7220 */ /* 0x042fe40000410000 */
[C---:B------:R-:W-:Y:S01]  /*4e70*/  FMUL.FTZ R122, R132.reuse, R122 ;  /* 0x0000007a847a7220 */ /* 0x040fe20000410000 */
[-C--:B----4-:R-:W-:Y:S03]  /*4e80*/  HMMA.16816.F32 R32, R144, R148.reuse, R32 ;  /* 0x000000949020723c */ /* 0x090fe60000001820 */
[----:B------:R-:W-:Y:S02]  /*4e90*/  FMUL.FTZ R123, R132, R123 ;  /* 0x0000007b847b7220 */ /* 0x000fe40000410000 */
[--C-:B------:R-:W-:Y:S01]  /*4ea0*/  FFMA.FTZ R28, R28, c[0x0][0x23c], -R139.reuse ;  /* 0x00008f001c1c7a23 */ /* 0x100fe2000001088b */
[----:B--2---:R-:W-:Y:S01]  /*4eb0*/  F2FP.PACK_AB R173, R197, R198 ;  /* 0x000000c6c5ad723e */ /* 0x004fe200000000ff */
[----:B------:R-:W-:Y:S01]  /*4ec0*/  FMUL.FTZ R27, R132, R167 ;  /* 0x000000a7841b7220 */ /* 0x000fe20000410000 */
[C---:B------:R-:W-:Y:S01]  /*4ed0*/  HMMA.16816.F32 R112, R140.reuse, R148, R112 ;  /* 0x000000948c70723c */ /* 0x040fe20000001870 */
[----:B------:R-:W1:Y:S01]  /*4ee0*/  LDSM.16.MT88.4 R164, [R214+0xa800] ;  /* 0x00a80000d6a4783b */ /* 0x000e620000004200 */
[----:B------:R2:W-:Y:S02]  /*4ef0*/  MUFU.EX2 R196, R28 ;  /* 0x0000001c00c47308 */ /* 0x0005e40000000800 */
[C---:B------:R-:W-:Y:S02]  /*4f00*/  FMUL.FTZ R124, R2.reuse, R124 ;  /* 0x0000007c027c7220 */ /* 0x040fe40000410000 */
[----:B------:R-:W-:Y:S02]  /*4f10*/  FMUL.FTZ R125, R2, R125 ;  /* 0x0000007d027d7220 */ /* 0x000fe40000410000 */
[-C--:B------:R-:W-:Y:S04]  /*4f20*/  HMMA.16816.F32 R116, R140, R150.reuse, R116 ;  /* 0x000000968c74723c */ /* 0x080fe80000001874 */
[C---:B------:R-:W-:Y:S01]  /*4f30*/  FMUL.FTZ R126, R0.reuse, R126 ;  /* 0x0000007e007e7220 */ /* 0x040fe20000410000 */
[----:B-----5:R-:W-:Y:S01]  /*4f40*/  F2FP.PACK_AB R175, R137, R138 ;  /* 0x0000008a89af723e */ /* 0x020fe200000000ff */
[----:B------:R-:W-:Y:S02]  /*4f50*/  FMUL.FTZ R127, R0, R127 ;  /* 0x0000007f007f7220 */ /* 0x000fe40000410000 */
[C---:B------:R-:W-:Y:S04]  /*4f60*/  HMMA.16816.F32 R120, R144.reuse, R150, R120 ;  /* 0x000000969078723c */ /* 0x040fe80000001878 */
[----:B------:R-:W-:Y:S02]  /*4f70*/  FFMA.FTZ R139, R29, c[0x0][0x23c], -R139 ;  /* 0x00008f001d8b7a23 */ /* 0x000fe4000001088b */
[C---:B------:R-:W-:Y:S02]  /*4f80*/  FMUL.FTZ R128, R2.reuse, R128 ;  /* 0x0000008002807220 */ /* 0x040fe40000410000 */
[-C--:B---3--:R-:W-:Y:S02]  /*4f90*/  HMMA.16816.F32 R24, R144, R152.reuse, R24 ;  /* 0x000000989018723c */ /* 0x088fe40000001818 */
[----:B------:R-:W3:Y:S02]  /*4fa0*/  MUFU.EX2 R139, R139 ;  /* 0x0000008b008b7308 */ /* 0x000ee40000000800 */
[----:B------:R-:W-:Y:S02]  /*4fb0*/  FMUL.FTZ R129, R2, R129 ;  /* 0x0000008102817220 */ /* 0x000fe40000410000 */
[C---:B------:R-:W-:Y:S02]  /*4fc0*/  FMUL.FTZ R130, R0.reuse, R130 ;  /* 0x0000008200827220 */ /* 0x040fe40000410000 */
[C---:B------:R-:W-:Y:S04]  /*4fd0*/  HMMA.16816.F32 R124, R140.reuse, R152, R124 ;  /* 0x000000988c7c723c */ /* 0x040fe8000000187c */
[----:B------:R-:W-:Y:S02]  /*4fe0*/  FMUL.FTZ R131, R0, R131 ;  /* 0x0000008300837220 */ /* 0x000fe40000410000 */
[----:B--2---:R-:W-:Y:S01]  /*4ff0*/  FMUL.FTZ R28, R133, R168 ;  /* 0x000000a8851c7220 */ /* 0x004fe20000410000 */
[----:B------:R-:W-:Y:S01]  /*5000*/  F2FP.PACK_AB R168, R207, R225 ;  /* 0x000000e1cfa8723e */ /* 0x000fe200000000ff */
[----:B------:R-:W-:Y:S01]  /*5010*/  FMUL.FTZ R29, R133, R169 ;  /* 0x000000a9851d7220 */ /* 0x000fe20000410000 */
[----:B------:R-:W-:Y:S02]  /*5020*/  F2FP.PACK_AB R169, R205, R206 ;  /* 0x000000cecda9723e */ /* 0x000fe400000000ff */
[-C--:B------:R-:W-:Y:S03]  /*5030*/  HMMA.16816.F32 R128, R140, R154.reuse, R128 ;  /* 0x0000009a8c80723c */ /* 0x080fe60000001880 */
[C---:B------:R-:W-:Y:S01]  /*5040*/  FMUL.FTZ R30, R132.reuse, R170 ;  /* 0x000000aa841e7220 */ /* 0x040fe20000410000 */
[----:B------:R-:W-:Y:S01]  /*5050*/  F2FP.PACK_AB R170, R203, R204 ;  /* 0x000000cccbaa723e */ /* 0x000fe200000000ff */
[C---:B------:R-:W-:Y:S01]  /*5060*/  FMUL.FTZ R31, R132.reuse, R171 ;  /* 0x000000ab841f7220 */ /* 0x040fe20000410000 */
[----:B------:R-:W-:Y:S01]  /*5070*/  F2FP.PACK_AB R171, R201, R202 ;  /* 0x000000cac9ab723e */ /* 0x000fe200000000ff */
[----:B------:R-:W-:Y:S01]  /*5080*/  FFMA.FTZ R133, R133, R245, R239 ;  /* 0x000000f585857223 */ /* 0x000fe200000100ef */
[----:B---3--:R-:W-:Y:S01]  /*5090*/  F2FP.PACK_AB R174, R139, R196 ;  /* 0x000000c48bae723e */ /* 0x008fe200000000ff */
[----:B------:R-:W-:Y:S03]  /*50a0*/  FFMA.FTZ R132, R132, R244, R235 ;  /* 0x000000f484847223 */ /* 0x000fe600000100eb */
[----:B------:R-:W-:Y:S04]  /*50b0*/  HMMA.16816.F32 R28, R144, R154, R28 ;  /* 0x0000009a901c723c */ /* 0x000fe8000000181c */
[----:B------:R-:W-:Y:S02]  /*50c0*/  FFMA.FTZ R2, R2, R243, R231 ;  /* 0x000000f302027223 */ /* 0x000fe400000100e7 */
[----:B------:R-:W-:Y:S02]  /*50d0*/  FFMA.FTZ R0, R0, R242, R227 ;  /* 0x000000f200007223 */ /* 0x000fe400000100e3 */
[-C--:B------:R-:W-:Y:S05]  /*50e0*/  HMMA.16816.F32 R144, R168, R156.reuse, R4 ;  /* 0x0000009ca890723c */ /* 0x080fea0000001804 */
[----:B------:R-:W-:Y:S02]  /*50f0*/  FADD.FTZ R133, R241, R133 ;  /* 0x00000085f1857221 */ /* 0x000fe40000010000 */
[----:B------:R-:W-:Y:S01]  /*5100*/  FADD.FTZ R4, R237, R132 ;  /* 0x00000084ed047221 */ /* 0x000fe20000010000 */
[C---:B------:R-:W-:Y:S04]  /*5110*/  HMMA.16816.F32 R140, R172.reuse, R156, R8 ;  /* 0x0000009cac8c723c */ /* 0x040fe80000001808 */
[----:B------:R-:W-:Y:S01]  /*5120*/  FADD.FTZ R6, R233, R2 ;  /* 0x00000002e9067221 */ /* 0x000fe20000010000 */
[----:B------:R-:W-:Y:S01]  /*5130*/  MOV R132, R136 ;  /* 0x0000008800847202 */ /* 0x000fe20000000f00 */
        /* <DEDUP_REMOVED lines=36> */
[----:B------:R-:W-:Y:S01]  /*5380*/  FADD.FTZ R243, R139, R2 ;  /* 0x000000028bf37221 */ /* 0x000fe20000010000 */
[----:B------:R-:W-:Y:S01]  /*5390*/  MOV R139, R3 ;  /* 0x00000003008b7202 */ /* 0x000fe20000000f00 */
[----:B------:R-:W-:Y:S01]  /*53a0*/  FADD.FTZ R242, R137, R0 ;  /* 0x0000000089f27221 */ /* 0x000fe20000010000 */
[----:B------:R-:W-:Y:S01]  /*53b0*/  MOV R137, R135 ;  /* 0x0000008700897202 */ /* 0x000fe20000000f00 */
        /* <DEDUP_REMOVED lines=17> */
[----:B------:R-:W-:Y:S01]  /*54d0*/  HMMA.16816.F32 R168, R168, R194, R28 ;  /* 0x000000c2a8a8723c */ /* 0x000fe2000000181c */
[----:B------:R-:W-:-:S07]  /*54e0*/  @P0 BRA `(.L_x_845) ;  /* 0xffffdf8000000947 */ /* 0x000fce000383ffff */
.L_x_844:
[----:B------:R-:W2:Y:S01]  /*54f0*/  LDL.LU R174, [R1+0xc] ;  /* 0x00000c0001ae7983 */ /* 0x000ea20000300800 */
[----:B------:R-:W-:Y:S03]  /*5500*/  BSSY B0, `(.L_x_848) ;  /* 0x00001b5000007945 */ /* 0x000fe60003800000 */
[----:B------:R-:W1:Y:S04]  /*5510*/  SHFL.BFLY PT, R0, R245, 0x2, 0x1f ;  /* 0x0c401f00f5007f89 */ /* 0x000e6800000e0000 */
[----:B------:R-:W3:Y:S04]  /*5520*/  SHFL.BFLY PT, R2, R244, 0x2, 0x1f ;  /* 0x0c401f00f4027f89 */ /* 0x000ee800000e0000 */
[----:B------:R-:W4:Y:S04]  /*5530*/  SHFL.BFLY PT, R4, R243, 0x2, 0x1f ;  /* 0x0c401f00f3047f89 */ /* 0x000f2800000e0000 */
[----:B------:R-:W5:Y:S04]  /*5540*/  S2R R173, SR_CTAID.Y ;  /* 0x0000000000ad7919 */ /* 0x000f680000002600 */
[----:B------:R-:W5:Y:S01]  /*5550*/  S2R R172, SR_TID.X ;  /* 0x0000000000ac7919 */ /* 0x000f620000002100 */
[----:B-1----:R-:W-:-:S03]  /*5560*/  FADD.FTZ R245, R0, R245 ;  /* 0x000000f500f57221 */ /* 0x002fc60000010000 */
[----:B------:R-:W1:Y:S01]  /*5570*/  SHFL.BFLY PT, R0, R242, 0x2, 0x1f ;  /* 0x0c401f00f2007f89 */ /* 0x000e6200000e0000 */
[----:B---3--:R-:W-:-:S03]  /*5580*/  FADD.FTZ R244, R2, R244 ;  /* 0x000000f402f47221 */ /* 0x008fc60000010000 */
[----:B------:R-:W3:Y:S01]  /*5590*/  SHFL.BFLY PT, R5, R245, 0x1, 0x1f ;  /* 0x0c201f00f5057f89 */ /* 0x000ee200000e0000 */
[----:B----4-:R-:W-:-:S03]  /*55a0*/  FADD.FTZ R243, R4, R243 ;  /* 0x000000f304f37221 */ /* 0x010fc60000010000 */
[----:B------:R-:W4:Y:S04]  /*55b0*/  SHFL.BFLY PT, R7, R244, 0x1, 0x1f ;  /* 0x0c201f00f4077f89 */ /* 0x000f2800000e0000 */
[----:B------:R-:W4:Y:S01]  /*55c0*/  SHFL.BFLY PT, R2, R243, 0x1, 0x1f ;  /* 0x0c201f00f3027f89 */ /* 0x000f2200000e0000 */
[----:B-----5:R-:W-:Y:S01]  /*55d0*/  SHF.R.S32.HI R138, RZ, 0x1f, R172 ;  /* 0x0000001fff8a7819 */ /* 0x020fe200000114ac */
[----:B-1----:R-:W-:Y:S01]  /*55e0*/  FADD.FTZ R242, R0, R242 ;  /* 0x000000f200f27221 */ /* 0x002fe20000010000 */
[----:B------:R-:W-:Y:S01]  /*55f0*/  MOV R0, 0x3f800000 ;  /* 0x3f80000000007802 */ /* 0x000fe20000000f00 */
[----:B---3--:R-:W-:-:S03]  /*5600*/  FADD.FTZ R245, R245, R5 ;  /* 0x00000005f5f57221 */ /* 0x008fc60000010000 */
[----:B------:R-:W1:Y:S01]  /*5610*/  SHFL.BFLY PT, R6, R242, 0x1, 0x1f ;  /* 0x0c201f00f2067f89 */ /* 0x000e6200000e0000 */
[----:B----4-:R-:W-:Y:S01]  /*5620*/  FADD.FTZ R244, R244, R7 ;  /* 0x00000007f4f47221 */ /* 0x010fe20000010000 */
[----:B------:R-:W-:Y:S01]  /*5630*/  FSETP.NE.FTZ.AND P6, PT, R245, RZ, PT ;  /* 0x000000fff500720b */ /* 0x000fe20003fd5000 */
[----:B------:R-:W-:-:S03]  /*5640*/  FADD.FTZ R243, R243, R2 ;  /* 0x00000002f3f37221 */ /* 0x000fc60000010000 */
[----:B------:R-:W-:Y:S02]  /*5650*/  FSETP.NE.FTZ.AND P5, PT, R244, RZ, PT ;  /* 0x000000fff400720b */ /* 0x000fe40003fb5000 */
[----:B------:R-:W-:-:S07]  /*5660*/  FSETP.NE.FTZ.AND P4, PT, R243, RZ, PT ;  /* 0x000000fff300720b */ /* 0x000fce0003f95000 */
[----:B------:R-:W3:Y:S01]  /*5670*/  @P6 MUFU.RCP R0, R245 ;  /* 0x000000f500006308 */ /* 0x000ee20000001000 */
[----:B-1----:R-:W-:-:S05]  /*5680*/  FADD.FTZ R242, R242, R6 ;  /* 0x00000006f2f27221 */ /* 0x002fca0000010000 */
[----:B------:R-:W-:Y:S01]  /*5690*/  FSETP.NE.FTZ.AND P3, PT, R242, RZ, PT ;  /* 0x000000fff200720b */ /* 0x000fe20003f75000 */
[C---:B---3--:R-:W-:Y:S02]  /*56a0*/  FMUL.FTZ R144, R0.reuse, R144 ;  /* 0x0000009000907220 */ /* 0x048fe40000410000 */
[C---:B------:R-:W-:Y:S02]  /*56b0*/  FMUL.FTZ R152, R0.reuse, R152 ;  /* 0x0000009800987220 */ /* 0x040fe40000410000 */
[C---:B------:R-:W-:Y:S02]  /*56c0*/  FMUL.FTZ R153, R0.reuse, R153 ;  /* 0x0000009900997220 */ /* 0x040fe40000410000 */
[C---:B------:R-:W-:Y:S02]  /*56d0*/  FMUL.FTZ R16, R0.reuse, R36 ;  /* 0x0000002400107220 */ /* 0x040fe40000410000 */
[C---:B------:R-:W-:Y:S02]  /*56e0*/  FMUL.FTZ R13, R0.reuse, R37 ;  /* 0x00000025000d7220 */ /* 0x040fe40000410000 */
        /* <DEDUP_REMOVED lines=10> */
[C---:B------:R-:W-:Y:S02]  /*5790*/  FMUL.FTZ R132, R0.reuse, R69 ;  /* 0x0000004500847220 */ /* 0x040fe40000410000 */
[C---:B------:R-:W-:Y:S02]  /*57a0*/  FMUL.FTZ R80, R0.reuse, R80 ;  /* 0x0000005000507220 */ /* 0x040fe40000410000 */
[C---:B------:R-:W-:Y:S02]  /*57b0*/  FMUL.FTZ R81, R0.reuse, R81 ;  /* 0x0000005100517220 */ /* 0x040fe40000410000 */
[C---:B------:R-:W-:Y:S02]  /*57c0*/  FMUL.FTZ R84, R0.reuse, R84 ;  /* 0x0000005400547220 */ /* 0x040fe40000410000 */
[C---:B------:R-:W-:Y:S02]  /*57d0*/  FMUL.FTZ R85, R0.reuse, R85 ;  /* 0x0000005500557220 */ /* 0x040fe40000410000 */
        /* <DEDUP_REMOVED lines=16> */
[----:B--2---:R-:W-:-:S13]  /*58e0*/  ISETP.NE.AND P0, PT, R174, -0x1, PT ;  /* 0xffffffffae00780c */ /* 0x004fda0003f05270 */
[----:B------:R-:W-:Y:S01]  /*58f0*/  @P0 IMAD.WIDE.U32 R4, R174, c[0x0][0x1e8], RZ ;  /* 0x00007a00ae040a25 */ /* 0x000fe200078e00ff */
[----:B------:R-:W-:-:S03]  /*5900*/  @!P0 SHF.R.S32.HI R7, RZ, 0x1f, R173 ;  /* 0x0000001fff078819 */ /* 0x000fc600000114ad */
[----:B------:R-:W-:Y:S01]  /*5910*/  @!P0 IMAD.WIDE.U32 R8, R173, c[0x0][0x1e0], RZ ;  /* 0x00007800ad088a25 */ /* 0x000fe200078e00ff */
[----:B------:R-:W-:-:S03]  /*5920*/  @P0 MOV R137, R4 ;  /* 0x0000000400890202 */ /* 0x000fc60000000f00 */
[----:B------:R-:W-:Y:S01]  /*5930*/  @!P0 IMAD R4, R7, c[0x0][0x1e0], RZ ;  /* 0x0000780007048a24 */ /* 0x000fe200078e02ff */
[----:B------:R-:W-:Y:S01]  /*5940*/  @!P0 MOV R137, R8 ;  /* 0x0000000800898202 */ /* 0x000fe20000000f00 */
[----:B------:R-:W-:Y:S01]  /*5950*/  @P0 IMAD R139, R174, c[0x0][0x1ec], R5 ;  /* 0x00007b00ae8b0a24 */ /* 0x000fe200078e0205 */
[----:B------:R-:W-:Y:S01]  /*5960*/  LEA.HI R5, R138, R172, RZ, 0x2 ;  /* 0x000000ac8a057211 */ /* 0x000fe200078f10ff */
[----:B------:R-:W-:Y:S01]  /*5970*/  @!P0 IMAD R2, R173, c[0x0][0x1e4], R4 ;  /* 0x00007900ad028a24 */ /* 0x000fe200078e0204 */
[----:B------:R-:W-:Y:S01]  /*5980*/  MOV R4, 0x3f800000 ;  /* 0x3f80000000047802 */ /* 0x000fe20000000f00 */
[----:B------:R-:W-:Y:S01]  /*5990*/  FMUL.FTZ R7, R0, R145 ;  /* 0x0000009100077220 */ /* 0x000fe20000410000 */
[----:B------:R-:W-:Y:S02]  /*59a0*/  MOV R0, 0x3f800000 ;  /* 0x3f80000000007802 */ /* 0x000fe40000000f00 */
[----:B------:R-:W-:Y:S02]  /*59b0*/  @!P0 IADD3 R139, R9, R2, RZ ;  /* 0x00000002098b8210 */ /* 0x000fe40007ffe0ff */
[----:B------:R-:W-:Y:S01]  /*59c0*/  MOV R2, 0x3f800000 ;  /* 0x3f80000000027802 */ /* 0x000fe20000000f00 */
[----:B------:R-:W1:Y:S01]  /*59d0*/  @P5 MUFU.RCP R4, R244 ;  /* 0x000000f400045308 */ /* 0x000e620000001000 */
[----:B------:R-:W-:-:S02]  /*59e0*/  LOP3.LUT R6, R5, 0x3ffffffc, RZ, 0xc0, !PT ;  /* 0x3ffffffc05067812 */ /* 0x000fc400078ec0ff */
[-C--:B------:R-:W-:Y:S02]  /*59f0*/  LEA.HI R138, R138, R172.reuse, RZ, 0x5 ;  /* 0x000000ac8a8a7211 */ /* 0x080fe400078f28ff */
[----:B------:R-:W-:Y:S02]  /*5a00*/  IADD3 R172, -R6, R172, RZ ;  /* 0x000000ac06ac7210 */ /* 0x000fe40007ffe1ff */
[----:B------:R-:W-:Y:S01]  /*5a10*/  SHF.R.S32.HI R34, RZ, 0x5, R138 ;  /* 0x00000005ff227819 */ /* 0x000fe2000001148a */
[----:B------:R-:W2:Y:S01]  /*5a20*/  @P4 MUFU.RCP R2, R243 ;  /* 0x000000f300024308 */ /* 0x000ea20000001000 */
[----:B------:R-:W-:Y:S01]  /*5a30*/  F2FP.PACK_AB R7, R7, R144 ;  /* 0x000000900707723e */ /* 0x000fe200000000ff */
[----:B-1----:R-:W-:-:S06]  /*5a40*/  FMUL.FTZ R27, R4, R66 ;  /* 0x00000042041b7220 */ /* 0x002fcc0000410000 */
[----:B------:R-:W1:Y:S01]  /*5a50*/  @P3 MUFU.RCP R0, R242 ;  /* 0x000000f200003308 */ /* 0x000e620000001000 */
[C---:B------:R-:W-:Y:S02]  /*5a60*/  FMUL.FTZ R146, R4.reuse, R146 ;  /* 0x0000009204927220 */ /* 0x040fe40000410000 */
[C---:B------:R-:W-:Y:S02]  /*5a70*/  FMUL.FTZ R6, R4.reuse, R147 ;  /* 0x0000009304067220 */ /* 0x040fe40000410000 */
[----:B------:R-:W-:Y:S02]  /*5a80*/  FMUL.FTZ R154, R4, R154 ;  /* 0x0000009a049a7220 */ /* 0x000fe40000410000 */
[----:B--2---:R-:W-:Y:S01]  /*5a90*/  FMUL.FTZ R17, R2, R41 ;  /* 0x0000002902117220 */ /* 0x004fe20000410000 */
[----:B------:R-:W-:Y:S01]  /*5aa0*/  F2FP.PACK_AB R6, R6, R146 ;  /* 0x000000920606723e */ /* 0x000fe200000000ff */
[C---:B------:R-:W-:Y:S02]  /*5ab0*/  FMUL.FTZ R25, R2.reuse, R45 ;  /* 0x0000002d02197220 */ /* 0x040fe40000410000 */
[----:B------:R-:W-:-:S02]  /*5ac0*/  FMUL.FTZ R21, R2, R57 ;  /* 0x0000003902157220 */ /* 0x000fc40000410000 */
[C---:B------:R-:W-:Y:S02]  /*5ad0*/  FMUL.FTZ R8, R4.reuse, R155 ;  /* 0x0000009b04087220 */ /* 0x040fe40000410000 */
[C---:B------:R-:W-:Y:S02]  /*5ae0*/  FMUL.FTZ R38, R4.reuse, R38 ;  /* 0x0000002604267220 */ /* 0x040fe40000410000 */
[----:B------:R-:W-:Y:S01]  /*5af0*/  FMUL.FTZ R12, R4, R39 ;  /* 0x00000027040c7220 */ /* 0x000fe20000410000 */
[----:B------:R-:W-:Y:S01]  /*5b00*/  F2FP.PACK_AB R8, R8, R154 ;  /* 0x0000009a0808723e */ /* 0x000fe200000000ff */
[C---:B------:R-:W-:Y:S01]  /*5b10*/  FMUL.FTZ R50, R4.reuse, R50 ;  /* 0x0000003204327220 */ /* 0x040fe20000410000 */
        /* <DEDUP_REMOVED lines=10> */
[C---:B------:R-:W-:Y:S02]  /*5bc0*/  FMUL.FTZ R82, R4.reuse, R82 ;  /* 0x0000005204527220 */ /* 0x040fe40000410000 */
[C---:B------:R-:W-:Y:S01]  /*5bd0*/  FMUL.FTZ R83, R4.reuse, R83 ;  /* 0x0000005304537220 */ /* 0x040fe20000410000 */
        /* <DEDUP_REMOVED lines=17> */
[C---:B------:R-:W-:Y:S02]  /*5cf0*/  FMUL.FTZ R167, R4.reuse, R167 ;  /* 0x000000a704a77220 */ /* 0x040fe40000410000 */
[C---:B------:R-:W-:Y:S02]  /*5d00*/  FMUL.FTZ R170, R4.reuse, R170 ;  /* 0x000000aa04aa7220 */ /* 0x040fe40000410000 */
[----:B------:R-:W-:Y:S01]  /*5d10*/  FMUL.FTZ R171, R4, R171 ;  /* 0x000000ab04ab7220 */ /* 0x000fe20000410000 */
[----:B------:R-:W-:Y:S01]  /*5d20*/  SHF.R.S32.HI R4, RZ, 0x1f, R5 ;  /* 0x0000001fff047819 */ /* 0x000fe20000011405 */
        /* <DEDUP_REMOVED lines=64> */
[----:B------:R-:W-:Y:S01]  /*6130*/  FMUL.FTZ R18, R0, R42 ;  /* 0x0000002a00127220 */ /* 0x000fe20000410000 */
[----:B------:R-:W-:Y:S01]  /*6140*/  LEA R2, R34, R172, 0x9 ;  /* 0x000000ac22027211 */ /* 0x000fe200078e48ff */
[----:B------:R-:W-:Y:S01]  /*6150*/  FMUL.FTZ R47, R0, R47 ;  /* 0x0000002f002f7220 */ /* 0x000fe20000410000 */
[----:B------:R-:W-:Y:S01]  /*6160*/  LOP3.LUT R61, R4, 0x1, RZ, 0xc0, !PT ;  /* 0x00000001043d7812 */ /* 0x000fe200078ec0ff */
[C---:B------:R-:W-:Y:S01]  /*6170*/  FMUL.FTZ R24, R0.reuse, R46 ;  /* 0x0000002e00187220 */ /* 0x040fe20000410000 */
[----:B------:R-:W-:Y:S01]  /*6180*/  F2FP.PACK_AB R14, R151, R14 ;  /* 0x0000000e970e723e */ /* 0x000fe200000000ff */
[C---:B------:R-:W-:Y:S01]  /*6190*/  FMUL.FTZ R59, R0.reuse, R59 ;  /* 0x0000003b003b7220 */ /* 0x040fe20000410000 */
        /* <DEDUP_REMOVED lines=61> */
[----:B------:R5:W-:Y:S01]  /*6570*/  STS [R2+0x2000], R11 ;  /* 0x0020000b02007388 */ /* 0x000be20000000800 */
[----:B-1----:R-:W-:-:S03]  /*6580*/  MOV R6, 0x40 ;  /* 0x0000004000067802 */ /* 0x002fc60000000f00 */
[----:B------:R1:W-:Y:S01]  /*6590*/  STS [R2+0x2400], R14 ;  /* 0x0024000e02007388 */ /* 0x0003e20000000800 */
[----:B------:R-:W-:Y:S02]  /*65a0*/  SEL R6, R6, 0xffffffc0, !P2 ;  /* 0xffffffc006067807 */ /* 0x000fe40005000000 */
[----:B--2---:R-:W-:Y:S02]  /*65b0*/  IADD3 R5, R0, R4, RZ ;  /* 0x0000000400057210 */ /* 0x004fe40007ffe0ff */
[----:B------:R-:W-:Y:S02]  /*65c0*/  IADD3 R4, R4, R2, RZ ;  /* 0x0000000204047210 */ /* 0x000fe40007ffe0ff */
[-C--:B---3--:R-:W-:Y:S01]  /*65d0*/  IADD3 R8, R0, R6.reuse, RZ ;  /* 0x0000000600087210 */ /* 0x088fe20007ffe0ff */
[----:B------:R2:W-:Y:S01]  /*65e0*/  STS [R5], R13 ;  /* 0x0000000d05007388 */ /* 0x0005e20000000800 */
[----:B------:R-:W-:Y:S01]  /*65f0*/  IADD3 R7, R5, R6, RZ ;  /* 0x0000000605077210 */ /* 0x000fe20007ffe0ff */
[----:B----4-:R-:W3:Y:S02]  /*6600*/  LDC.U8 R10, c[0x0][0x329] ;  /* 0x0000ca40ff0a7b82 */ /* 0x010ee40000000000 */
[----:B------:R4:W-:Y:S01]  /*6610*/  STS [R5+0x400], R12 ;  /* 0x0004000c05007388 */ /* 0x0009e20000000800 */
[----:B-----5:R-:W-:-:S03]  /*6620*/  IADD3 R9, R6, R2, RZ ;  /* 0x0000000206097210 */ /* 0x020fc60007ffe0ff */
[----:B------:R5:W-:Y:S01]  /*6630*/  STS [R4], R16 ;  /* 0x0000001004007388 */ /* 0x000be20000000800 */
[----:B------:R-:W-:Y:S01]  /*6640*/  IADD3 R6, R4, R6, RZ ;  /* 0x0000000604067210 */ /* 0x000fe20007ffe0ff */
[----:B------:R-:W5:Y:S02]  /*6650*/  LDC.U8 R11, c[0x0][0x328] ;  /* 0x0000ca00ff0b7b82 */ /* 0x000f640000000000 */
[----:B------:R-:W-:Y:S01]  /*6660*/  STS [R4+0x400], R15 ;  /* 0x0004000f04007388 */ /* 0x000fe20000000800 */
[----:B-1----:R-:W-:-:S03]  /*6670*/  MOV R14, 0x7f800000 ;  /* 0x7f800000000e7802 */ /* 0x002fc60000000f00 */
[----:B------:R1:W-:Y:S04]  /*6680*/  STS [R5+0x2000], R17 ;  /* 0x0020001105007388 */ /* 0x0003e80000000800 */
[----:B------:R-:W-:Y:S04]  /*6690*/  STS [R5+0x2400], R18 ;  /* 0x0024001205007388 */ /* 0x000fe80000000800 */
[----:B------:R-:W-:Y:S01]  /*66a0*/  STS [R4+0x2000], R25 ;  /* 0x0020001904007388 */ /* 0x000fe20000000800 */
[----:B--2---:R-:W-:Y:S01]  /*66b0*/  @P5 MUFU.LG2 R13, R244 ;  /* 0x000000f4000d5308 */ /* 0x004fe20000000c00 */
[----:B---3--:R-:W-:-:S02]  /*66c0*/  ISETP.NE.AND P1, PT, R10, RZ, PT ;  /* 0x000000ff0a00720c */ /* 0x008fc40003f25270 */
[----:B------:R-:W-:Y:S04]  /*66d0*/  STS [R4+0x2400], R24 ;  /* 0x0024001804007388 */ /* 0x000fe80000000800 */
[----:B------:R-:W-:Y:S01]  /*66e0*/  STS [R8], R23 ;  /* 0x0000001708007388 */ /* 0x000fe20000000800 */
[----:B----4-:R-:W-:Y:S01]  /*66f0*/  @P4 MUFU.LG2 R12, R243 ;  /* 0x000000f3000c4308 */ /* 0x010fe20000000c00 */
[----:B-----5:R-:W-:Y:S02]  /*6700*/  MOV R16, 0x7f800000 ;  /* 0x7f80000000107802 */ /* 0x020fe40000000f00 */
[----:B------:R-:W-:Y:S01]  /*6710*/  STS [R8+0x400], R22 ;  /* 0x0004001608007388 */ /* 0x000fe20000000800 */
[----:B------:R-:W-:-:S03]  /*6720*/  ISETP.NE.AND P2, PT, R11, RZ, PT ;  /* 0x000000ff0b00720c */ /* 0x000fc60003f45270 */
[----:B------:R-:W-:Y:S01]  /*6730*/  STS [R9], R20 ;  /* 0x0000001409007388 */ /* 0x000fe20000000800 */
[----:B-1----:R-:W-:-:S03]  /*6740*/  MOV R17, 0x7f800000 ;  /* 0x7f80000000117802 */ /* 0x002fc60000000f00 */
        /* <DEDUP_REMOVED lines=24> */
[----:B------:R-:W-:Y:S01]  /*68d0*/  STS [R4+0x4400], R33 ;  /* 0x0044002104007388 */ /* 0x000fe20000000800 */
[----:B-1----:R-:W-:-:S03]  /*68e0*/  @P1 MOV R0, c[0x0][0x210] ;  /* 0x0000840000001a02 */ /* 0x002fc60000000f00 */
        /* <DEDUP_REMOVED lines=10> */
[----:B-1----:R-:W-:-:S03]  /*6990*/  CS2R R4, SRZ ;  /* 0x0000000000047805 */ /* 0x002fc6000001ff00 */
[----:B------:R-:W-:Y:S04]  /*69a0*/  STS [R9+0x6000], R58 ;  /* 0x0060003a09007388 */ /* 0x000fe80000000800 */
[----:B------:R1:W-:Y:S04]  /*69b0*/  STS [R9+0x6400], R62 ;  /* 0x0064003e09007388 */ /* 0x0003e80000000800 */
[----:B------:R-:W-:Y:S04]  /*69c0*/  STS [R7+0x4000], R61 ;  /* 0x0040003d07007388 */ /* 0x000fe80000000800 */
[----:B------:R-:W-:Y:S04]  /*69d0*/  STS [R7+0x4400], R67 ;  /* 0x0044004307007388 */ /* 0x000fe80000000800 */
[----:B------:R-:W-:Y:S04]  /*69e0*/  STS [R6+0x4000], R64 ;  /* 0x0040004006007388 */ /* 0x000fe80000000800 */
[----:B------:R-:W-:Y:S01]  /*69f0*/  STS [R6+0x4400], R63 ;  /* 0x0044003f06007388 */ /* 0x000fe20000000800 */
[----:B--2---:R-:W-:Y:S01]  /*6a00*/  @P1 IMAD R8, R0, c[0x0][0x214], RZ ;  /* 0x0000850000081a24 */ /* 0x004fe200078e02ff */
[----:B------:R-:W-:-:S02]  /*6a10*/  @!P1 MOV R0, c[0x0][0x214] ;  /* 0x0000850000009a02 */ /* 0x000fc40000000f00 */
[----:B------:R-:W-:Y:S02]  /*6a20*/  STS [R7+0x6000], R66 ;  /* 0x0060004207007388 */ /* 0x000fe40000000800 */
[----:B------:R-:W-:Y:S02]  /*6a30*/  @!P1 SEL R8, R0, c[0x0][0x234], !P2 ;  /* 0x00008d0000089a07 */ /* 0x000fe40005000000 */
[----:B------:R2:W-:Y:S01]  /*6a40*/  STS [R7+0x6400], R65 ;  /* 0x0064004107007388 */ /* 0x0005e20000000800 */
[----:B-1----:R-:W2:Y:S01]  /*6a50*/  @P6 MUFU.LG2 R9, R245 ;  /* 0x000000f500096308 */ /* 0x002ea20000000c00 */
[----:B------:R-:W-:Y:S02]  /*6a60*/  ISETP.NE.OR P2, PT, R10, RZ, !P2 ;  /* 0x000000ff0a00720c */ /* 0x000fe40005745670 */
[----:B------:R-:W-:Y:S01]  /*6a70*/  STS [R6+0x6000], R69 ;  /* 0x0060004506007388 */ /* 0x000fe20000000800 */
[----:B------:R-:W-:Y:S01]  /*6a80*/  @P1 MOV R0, 0x1 ;  /* 0x0000000100001802 */ /* 0x000fe20000000f00 */
[----:B------:R-:W-:-:S02]  /*6a90*/  @!P1 IMAD R0, R8, c[0x0][0x1c0], RZ ;  /* 0x0000700008009a24 */ /* 0x000fc400078e02ff */
[----:B------:R1:W-:Y:S01]  /*6aa0*/  STS [R6+0x6400], R68 ;  /* 0x0064004406007388 */ /* 0x0003e20000000800 */
[----:B------:R-:W3:Y:S01]  /*6ab0*/  @P3 MUFU.LG2 R10, R242 ;  /* 0x000000f2000a3308 */ /* 0x000ee20000000c00 */
[C---:B------:R-:W-:Y:S02]  /*6ac0*/  IMAD R0, R173.reuse, R0, RZ ;  /* 0x00000000ad007224 */ /* 0x040fe400078e02ff */
[----:B------:R-:W-:Y:S03]  /*6ad0*/  BAR.SYNC.DEFER_BLOCKING 0x0 ;  /* 0x0000000000007b1d */ /* 0x000fe60000010000 */
[----:B------:R-:W-:-:S03]  /*6ae0*/  @!P2 IMAD R2, R173, c[0x0][0x214], RZ ;  /* 0x00008500ad02aa24 */ /* 0x000fc600078e02ff */
[----:B------:R-:W4:Y:S02]  /*6af0*/  S2R R18, SR_TID.X ;  /* 0x0000000000127919 */ /* 0x000f240000002100 */
[----:B------:R-:W-:Y:S02]  /*6b00*/  @!P2 SEL R2, R2, R174, !P0 ;  /* 0x000000ae0202a207 */ /* 0x000fe40004000000 */
[----:B------:R-:W5:Y:S02]  /*6b10*/  S2R R15, SR_CTAID.X ;  /* 0x00000000000f7919 */ /* 0x000f640000002500 */
[----:B------:R-:W-:Y:S01]  /*6b20*/  @!P2 SHF.R.S32.HI R5, RZ, 0x1f, R2 ;  /* 0x0000001fff05a819 */ /* 0x000fe20000011402 */
[----:B--2---:R-:W-:Y:S01]  /*6b30*/  @P6 FMUL.FTZ R7, R9, 0.69314718246459960938 ;  /* 0x3f31721809076820 */ /* 0x004fe20000410000 */
[----:B------:R-:W2:Y:S01]  /*6b40*/  S2R R32, SR_CTAID.Z ;  /* 0x0000000000207919 */ /* 0x000ea20000002700 */
[----:B------:R-:W-:Y:S02]  /*6b50*/  SEL R9, R0, RZ, P2 ;  /* 0x000000ff00097207 */ /* 0x000fe40001000000 */
[----:B------:R-:W-:Y:S01]  /*6b60*/  @!P2 MOV R4, R2 ;  /* 0x000000020004a202 */ /* 0x000fe20000000f00 */
[----:B------:R-:W-:Y:S01]  /*6b70*/  @P6 FFMA.FTZ R17, R136, c[0x0][0x238], R7 ;  /* 0x00008e0088116a23 */ /* 0x000fe20000010007 */
[----:B-1----:R-:W-:-:S02]  /*6b80*/  @P1 MOV R6, c[0x0][0x210] ;  /* 0x0000840000061a02 */ /* 0x002fc40000000f00 */
[----:B------:R-:W-:Y:S01]  /*6b90*/  @!P1 MOV R6, 0x1 ;  /* 0x0000000100069802 */ /* 0x000fe20000000f00 */
[----:B------:R1:W1:Y:S04]  /*6ba0*/  LDS.128 R24, [R223] ;  /* 0x00000000df187984 */ /* 0x0002680000000c00 */
[----:B------:R1:W1:Y:S01]  /*6bb0*/  LDS.128 R36, [R223+0x800] ;  /* 0x00080000df247984 */ /* 0x0002620000000c00 */
[----:B----4-:R-:W-:-:S03]  /*6bc0*/  SHF.R.S32.HI R19, RZ, 0x1f, R18 ;  /* 0x0000001fff137819 */ /* 0x010fc60000011412 */
[----:B------:R4:W1:Y:S01]  /*6bd0*/  LDS.128 R44, [R223+0x1000] ;  /* 0x00100000df2c7984 */ /* 0x0008620000000c00 */
[----:B------:R-:W-:Y:S01]  /*6be0*/  LEA.HI R11, R19, R18, RZ, 0x5 ;  /* 0x00000012130b7211 */ /* 0x000fe200078f28ff */
[----:B-----5:R-:W-:Y:S02]  /*6bf0*/  IMAD R7, R15, R6, RZ ;  /* 0x000000060f077224 */ /* 0x020fe400078e02ff */
[----:B------:R4:W1:Y:S01]  /*6c00*/  LDS.128 R52, [R223+0x1800] ;  /* 0x00180000df347984 */ /* 0x0008620000000c00 */
[----:B------:R-:W-:Y:S01]  /*6c10*/  MOV R15, 0x7f800000 ;  /* 0x7f800000000f7802 */ /* 0x000fe20000000f00 */
[----:B--2---:R-:W-:Y:S01]  /*6c20*/  IMAD R2, R32, R8, R9 ;  /* 0x0000000820027224 */ /* 0x004fe200078e0209 */
[----:B------:R-:W-:Y:S01]  /*6c30*/  LOP3.LUT R0, R11, 0xffffffe0, RZ, 0xc0, !PT ;  /* 0xffffffe00b007812 */ /* 0x000fe200078ec0ff */
[----:B------:R4:W2:Y:S01]  /*6c40*/  LDS.128 R60, [R223+0x2000] ;  /* 0x00200000df3c7984 */ /* 0x0008a20000000c00 */
[----:B------:R-:W-:Y:S01]  /*6c50*/  SHF.L.U32 R11, R7, 0x7, RZ ;  /* 0x00000007070b7819 */ /* 0x000fe200000006ff */
[----:B---3--:R-:W-:Y:S01]  /*6c60*/  @P3 FMUL.FTZ R7, R10, 0.69314718246459960938 ;  /* 0x3f3172180a073820 */ /* 0x008fe20000410000 */
[----:B------:R-:W-:Y:S01]  /*6c70*/  IADD3 R0, -R0, R18, RZ ;  /* 0x0000001200007210 */ /* 0x000fe20007ffe1ff */
[----:B------:R4:W3:Y:S01]  /*6c80*/  LDS.128 R68, [R223+0x2800] ;  /* 0x00280000df447984 */ /* 0x0008e20000000c00 */
[--C-:B------:R-:W-:Y:S01]  /*6c90*/  IADD3 R10, P1, P0, R11, R4, R2.reuse ;  /* 0x000000040b0a7210 */ /* 0x100fe2000783e002 */
[----:B------:R-:W-:Y:S01]  /*6ca0*/  @P5 FMUL.FTZ R9, R13, 0.69314718246459960938 ;  /* 0x3f3172180d095820 */ /* 0x000fe20000410000 */
[----:B------:R-:W-:Y:S01]  /*6cb0*/  LOP3.LUT P2, RZ, R0, 0x3, RZ, 0xc0, !PT ;  /* 0x0000000300ff7812 */ /* 0x000fe2000784c0ff */
[----:B------:R4:W1:Y:S01]  /*6cc0*/  LDS.128 R76, [R223+0x3000] ;  /* 0x00300000df4c7984 */ /* 0x0008620000000c00 */
[----:B------:R-:W-:Y:S01]  /*6cd0*/  @P4 FMUL.FTZ R8, R12, 0.69314718246459960938 ;  /* 0x3f3172180c084820 */ /* 0x000fe20000410000 */
[----:B------:R-:W-:Y:S01]  /*6ce0*/  SHF.R.S32.HI R4, RZ, 0x1f, R11 ;  /* 0x0000001fff047819 */ /* 0x000fe2000001140b */
[----:B------:R-:W-:Y:S01]  /*6cf0*/  @P5 FFMA.FTZ R16, R135, c[0x0][0x238], R9 ;  /* 0x00008e0087105a23 */ /* 0x000fe20000010009 */
[----:B------:R4:W1:Y:S01]  /*6d00*/  LDS.128 R84, [R223+0x3800] ;  /* 0x00380000df547984 */ /* 0x0008620000000c00 */
[----:B------:R-:W-:Y:S01]  /*6d10*/  SHF.R.S32.HI R2, RZ, 0x1f, R2 ;  /* 0x0000001fff027819 */ /* 0x000fe20000011402 */
[----:B------:R-:W-:-:S02]  /*6d20*/  @P4 FFMA.FTZ R14, R134, c[0x0][0x238], R8 ;  /* 0x00008e00860e4a23 */ /* 0x000fc40000010008 */
[----:B------:R4:W1:Y:S01]  /*6d30*/  LDS.128 R20, [R223+0x4000] ;  /* 0x00400000df147984 */ /* 0x0008620000000c00 */
[----:B------:R-:W-:Y:S01]  /*6d40*/  @P3 FFMA.FTZ R15, R3, c[0x0][0x238], R7 ;  /* 0x00008e00030f3a23 */ /* 0x000fe20000010007 */
[----:B------:R-:W-:Y:S02]  /*6d50*/  IADD3.X R11, R4, R5, R2, P1, P0 ;  /* 0x00000005040b7210 */ /* 0x000fe40000fe0402 */
        /* <DEDUP_REMOVED lines=8> */
[----:B--23--:R-:W-:Y:S02]  /*6de0*/  SHF.R.S32.HI R2, RZ, 0x1f, R34 ;  /* 0x0000001fff027819 */ /* 0x00cfe40000011422 */
[----:B------:R-:W-:-:S02]  /*6df0*/  SHF.R.S32.HI R3, RZ, 0x1f, R0 ;  /* 0x0000001fff037819 */ /* 0x000fc40000011400 */
[----:B------:R-:W-:Y:S02]  /*6e00*/  LEA.HI R2, R2, R34, RZ, 0x2 ;  /* 0x0000002202027211 */ /* 0x000fe400078f10ff */
        /* <DEDUP_REMOVED lines=36> */
.L_x_849:
[----:B--23--:R-:W-:Y:S05]  /*7050*/  BSYNC B0 ;  /* 0x0000000000007941 */ /* 0x00cfea0003800000 */
.L_x_848:
[----:B------:R-:W2:Y:S01]  /*7060*/  LDL.LU.64 R8, [R1+0x10] ;  /* 0x0000100001087983 */ /* 0x000ea20000300a00 */
[----:B------:R-:W-:Y:S01]  /*7070*/  LEA.HI R0, R19, R18, RZ, 0x3 ;  /* 0x0000001213007211 */ /* 0x000fe200078f18ff */
[----:B------:R-:W-:Y:S01]  /*7080*/  BSSY B0, `(.L_x_850) ;  /* 0x0000014000007945 */ /* 0x000fe20003800000 */
[----:B------:R-:W-:-:S02]  /*7090*/  SHF.R.S32.HI R4, RZ, 0x1f, R32 ;  /* 0x0000001fff047819 */ /* 0x000fc40000011420 */
[----:B------:R-:W-:-:S03]  /*70a0*/  SHF.R.S32.HI R10, RZ, 0x3, R0 ;  /* 0x00000003ff0a7819 */ /* 0x000fc60000011400 */
[----:B------:R-:W-:-:S04]  /*70b0*/  IMAD R0, R4, c[0x0][0x1f0], RZ ;  /* 0x00007c0004007a24 */ /* 0x000fc800078e02ff */
[----:B------:R-:W-:Y:S01]  /*70c0*/  IMAD R0, R32, c[0x0][0x1f4], R0 ;  /* 0x00007d0020007a24 */ /* 0x000fe200078e0200 */
[----:B--2---:R-:W-:-:S05]  /*70d0*/  IADD3 R2, P0, R8, R137, RZ ;  /* 0x0000008908027210 */ /* 0x004fca0007f1e0ff */
[----:B------:R-:W-:Y:S01]  /*70e0*/  IMAD.X R3, R9, 0x1, R139, P0 ;  /* 0x0000000109037824 */ /* 0x000fe200000e068b */
[----:B------:R-:W-:-:S03]  /*70f0*/  ISETP.GE.AND P0, PT, R10, R252, PT ;  /* 0x000000fc0a00720c */ /* 0x000fc60003f06270 */
[----:B------:R-:W-:-:S04]  /*7100*/  IMAD.WIDE.U32 R8, R32, c[0x0][0x1f0], R2 ;  /* 0x00007c0020087a25 */ /* 0x000fc800078e0002 */
[----:B------:R-:W-:-:S06]  /*7110*/  IMAD.IADD R7, R9, 0x1, R0 ;  /* 0x0000000109077824 */ /* 0x000fcc00078e0200 */
[----:B------:R-:W-:Y:S05]  /*7120*/  @P0 BRA `(.L_x_851) ;  /* 0x0000009000000947 */ /* 0x000fea0003800000 */
[----:B------:R-:W-:Y:S01]  /*7130*/  MOV R6, R8 ;  /* 0x0000000800067202 */ /* 0x000fe20000000f00 */
[----:B------:R-:W-:-:S04]  /*7140*/  IMAD R0, R247, c[0x0][0x1e8], RZ ;  /* 0x00007a00f7007a24 */ /* 0x000fc800078e02ff */
[----:B------:R-:W-:-:S04]  /*7150*/  IMAD.WIDE.U32 R2, R246, c[0x0][0x1e8], R6 ;  /* 0x00007a00f6027a25 */ /* 0x000fc800078e0006 */
[----:B------:R-:W-:Y:S01]  /*7160*/  IMAD R0, R246, c[0x0][0x1ec], R0 ;  /* 0x00007b00f6007a24 */ /* 0x000fe200078e0200 */
[----:B------:R-:W-:-:S04]  /*7170*/  LEA R4, P0, R2, c[0x0][0x1d0], 0x1 ;  /* 0x0000740002047a11 */ /* 0x000fc800078008ff */
[----:B------:R-:W-:-:S04]  /*7180*/  IADD3 R0, R3, R0, RZ ;  /* 0x0000000003007210 */ /* 0x000fc80007ffe0ff */
[----:B------:R-:W-:-:S05]  /*7190*/  LEA.HI.X R5, R2, c[0x0][0x1d4], R0, 0x1, P0 ;  /* 0x0000750002057a11 */ /* 0x000fca00000f0c00 */
[----:B-1----:R1:W-:Y:S04]  /*71a0*/  STG.E.128 [R4.64], R24 ;  /* 0x0000001804007986 */ /* 0x0023e8000c101d06 */
[----:B------:R1:W-:Y:S02]  /*71b0*/  STG.E.128 [R4.64+0x80], R20 ;  /* 0x0000801404007986 */ /* 0x0003e4000c101d06 */
.L_x_851:
[----:B------:R-:W-:Y:S05]  /*71c0*/  BSYNC B0 ;  /* 0x0000000000007941 */ /* 0x000fea0003800000 */
.L_x_850:
[----:B------:R-:W-:Y:S01]  /*71d0*/  IADD3 R0, R10, 0x10, RZ ;  /* 0x000000100a007810 */ /* 0x000fe20007ffe0ff */
[----:B------:R-:W-:Y:S03]  /*71e0*/  BSSY B0, `(.L_x_852) ;  /* 0x000000f000007945 */ /* 0x000fe60003800000 */
[----:B------:R-:W-:-:S13]  /*71f0*/  ISETP.GE.AND P0, PT, R0, R252, PT ;  /* 0x000000fc0000720c */ /* 0x000fda0003f06270 */
[----:B------:R-:W-:Y:S05]  /*7200*/  @P0 BRA `(.L_x_853) ;  /* 0x000000c000000947 */ /* 0x000fea0003800000 */
[----:B-1----:R-:W-:Y:S01]  /*7210*/  IADD3 R4, P0, R246, 0x10, RZ ;  /* 0x00000010f6047810 */ /* 0x002fe20007f1e0ff */
        /* <DEDUP_REMOVED lines=11> */
.L_x_853:
[----:B------:R-:W-:Y:S05]  /*72d0*/  BSYNC B0 ;  /* 0x0000000000007941 */ /* 0x000fea0003800000 */
.L_x_852:
[----:B------:R-:W2:Y:S01]  /*72e0*/  LDL.LU R0, [R1+0x20] ;  /* 0x0000200001007983 */ /* 0x000ea20000300800 */
[----:B------:R-:W-:Y:S01]  /*72f0*/  BSSY B0, `(.L_x_854) ;  /* 0x000000f000007945 */ /* 0x000fe20003800000 */
[----:B--2---:R-:W-:-:S13]  /*7300*/  ISETP.GE.AND P0, PT, R0, R252, PT ;  /* 0x000000fc0000720c */ /* 0x004fda0003f06270 */
        /* <DEDUP_REMOVED lines=13> */
.L_x_855:
[----:B------:R-:W-:Y:S05]  /*73e0*/  BSYNC B0 ;  /* 0x0000000000007941 */ /* 0x000fea0003800000 */
.L_x_854:
        /* <DEDUP_REMOVED lines=16> */
.L_x_857:
[----:B------:R-:W-:Y:S05]  /*74f0*/  BSYNC B0 ;  /* 0x0000000000007941 */ /* 0x000fea0003800000 */
.L_x_856:
        /* <DEDUP_REMOVED lines=16> */
.L_x_859:
[----:B------:R-:W-:Y:S05]  /*7600*/  BSYNC B0 ;  /* 0x0000000000007941 */ /* 0x000fea0003800000 */
.L_x_858:
        /* <DEDUP_REMOVED lines=16> */
.L_x_861:
[----:B------:R-:W-:Y:S05]  /*7710*/  BSYNC B0 ;  /* 0x0000000000007941 */ /* 0x000fea0003800000 */
.L_x_860:
        /* <DEDUP_REMOVED lines=16> */
.L_x_863:
[----:B------:R-:W-:Y:S05]  /*7820*/  BSYNC B0 ;  /* 0x0000000000007941 */ /* 0x000fea0003800000 */
.L_x_862:
[----:B------:R-:W2:Y:S02]  /*7830*/  LDL.LU R0, [R1+0x28] ;  /* 0x0000280001007983 */ /* 0x000ea40000300800 */
[----:B--2---:R-:W-:-:S13]  /*7840*/  ISETP.GE.AND P0, PT, R0, R252, PT ;  /* 0x000000fc0000720c */ /* 0x004fda0003f06270 */
[----:B------:R-:W-:Y:S05]  /*7850*/  @P0 EXIT ;  /* 0x000000000000094d */ /* 0x000fea0003800000 */
        /* <DEDUP_REMOVED lines=13> */
.L_x_840:
[----:B------:R-:W2:Y:S01]  /*7930*/  LDL.LU R17, [R1+0xc] ;  /* 0x00000c0001117983 */ /* 0x000ea20000300800 */
[----:B-1----:R-:W1:Y:S01]  /*7940*/  LDC.U8 R4, c[0x0][0x329] ;  /* 0x0000ca40ff047b82 */ /* 0x002e620000000000 */
[----:B------:R-:W-:Y:S01]  /*7950*/  SHF.R.S32.HI R10, RZ, 0x1f, R89 ;  /* 0x0000001fff0a7819 */ /* 0x000fe20000011459 */
[----:B------:R-:W-:Y:S01]  /*7960*/  IMAD.IADD R14, R14, 0x1, -R252 ;  /* 0x000000010e0e7824 */ /* 0x000fe200078e0afc */
[----:B------:R-:W-:Y:S02]  /*7970*/  BSSY B0, `(.L_x_864) ;  /* 0x000003d000007945 */ /* 0x000fe40003800000 */
[----:B------:R-:W-:-:S03]  /*7980*/  LEA.HI R10, R10, R89, RZ, 0x3 ;  /* 0x000000590a0a7211 */ /* 0x000fc600078f18ff */
[----:B------:R-:W3:Y:S01]  /*7990*/  LDC.U8 R0, c[0x0][0x328] ;  /* 0x0000ca00ff007b82 */ /* 0x000ee20000000000 */
[----:B-1----:R-:W-:Y:S02]  /*79a0*/  ISETP.NE.AND P1, PT, R4, RZ, PT ;  /* 0x000000ff0400720c */ /* 0x002fe40003f25270 */
[----:B---3--:R-:W-:-:S04]  /*79b0*/  ISETP.NE.AND P3, PT, R0, RZ, PT ;  /* 0x000000ff0000720c */ /* 0x008fc80003f65270 */
[----:B------:R-:W-:-:S07]  /*79c0*/  ISETP.NE.OR P2, PT, R4, RZ, !P3 ;  /* 0x000000ff0400720c */ /* 0x000fce0005f45670 */
[----:B------:R-:W-:Y:S01]  /*79d0*/  @P1 IMAD.MOV.U32 R7, RZ, RZ, c[0x0][0x210] ;  /* 0x00008400ff071624 */ /* 0x000fe200078e00ff */
[----:B------:R-:W-:Y:S01]  /*79e0*/  LOP3.LUT R4, R10, 0x1ffffff8, RZ, 0xc0, !PT ;  /* 0x1ffffff80a047812 */ /* 0x000fe200078ec0ff */
[----:B------:R-:W-:Y:S01]  /*79f0*/  @!P1 IMAD.MOV.U32 R6, RZ, RZ, c[0x0][0x214] ;  /* 0x00008500ff069624 */ /* 0x000fe200078e00ff */
[----:B------:R-:W-:Y:S01]  /*7a00*/  SHF.R.S32.HI R10, RZ, 0x3, R10 ;  /* 0x00000003ff0a7819 */ /* 0x000fe2000001140a */
[----:B------:R-:W-:Y:S02]  /*7a10*/  @P1 IMAD R7, R7, c[0x0][0x214], RZ ;  /* 0x0000850007071a24 */ /* 0x000fe400078e02ff */
[----:B------:R-:W-:Y:S01]  /*7a20*/  @P1 IMAD.MOV.U32 R15, RZ, RZ, c[0x0][0x210] ;  /* 0x00008400ff0f1624 */ /* 0x000fe200078e00ff */
[----:B------:R-:W-:Y:S02]  /*7a30*/  @!P1 SEL R7, R6, c[0x0][0x234], !P3 ;  /* 0x00008d0006079a07 */ /* 0x000fe40005800000 */
[----:B------:R-:W-:-:S05]  /*7a40*/  @!P1 MOV R15, 0x1 ;  /* 0x00000001000f9802 */ /* 0x000fca0000000f00 */
[----:B------:R-:W-:Y:S01]  /*7a50*/  IMAD R6, R252, R15, RZ ;  /* 0x0000000ffc067224 */ /* 0x000fe200078e02ff */
[C---:B--2---:R-:W-:Y:S02]  /*7a60*/  ISETP.NE.AND P4, PT, R17.reuse, -0x1, PT ;  /* 0xffffffff1100780c */ /* 0x044fe40003f85270 */
[----:B------:R-:W-:-:S11]  /*7a70*/  ISETP.NE.OR P0, PT, R17, -0x1, P2 ;  /* 0xffffffff1100780c */ /* 0x000fd60001705670 */
[----:B------:R-:W-:Y:S01]  /*7a80*/  @P4 IMAD.WIDE.U32 R2, R17, c[0x0][0x1e8], RZ ;  /* 0x00007a0011024a25 */ /* 0x000fe200078e00ff */
[----:B------:R-:W-:-:S03]  /*7a90*/  @!P4 SHF.R.S32.HI R0, RZ, 0x1f, R11 ;  /* 0x0000001fff00c819 */ /* 0x000fc6000001140b */
[----:B------:R-:W-:Y:S02]  /*7aa0*/  @P4 IMAD R5, R17, c[0x0][0x1ec], R3 ;  /* 0x00007b0011054a24 */ /* 0x000fe400078e0203 */
[----:B------:R-:W-:Y:S02]  /*7ab0*/  @!P4 IMAD R3, R0, c[0x0][0x1e0], RZ ;  /* 0x000078000003ca24 */ /* 0x000fe400078e02ff */
[----:B------:R-:W-:-:S04]  /*7ac0*/  @!P4 IMAD.WIDE.U32 R8, R11, c[0x0][0x1e0], RZ ;  /* 0x000078000b08ca25 */ /* 0x000fc800078e00ff */
[----:B------:R-:W-:Y:S01]  /*7ad0*/  IMAD.IADD R0, R89, 0x1, -R4 ;  /* 0x0000000159007824 */ /* 0x000fe200078e0a04 */
[----:B------:R-:W-:Y:S01]  /*7ae0*/  @!P4 MOV R2, R8 ;  /* 0x000000080002c202 */ /* 0x000fe20000000f00 */
[----:B------:R-:W-:Y:S01]  /*7af0*/  @!P4 IMAD R4, R11, c[0x0][0x1e4], R3 ;  /* 0x000079000b04ca24 */ /* 0x000fe200078e0203 */
[----:B------:R-:W-:Y:S01]  /*7b00*/  SHF.R.S32.HI R8, RZ, 0x1f, R16 ;  /* 0x0000001fff087819 */ /* 0x000fe20000011410 */
[----:B------:R-:W-:Y:S02]  /*7b10*/  IMAD.SHL.U32 R0, R0, 0x8, RZ ;  /* 0x0000000800007824 */ /* 0x000fe400078e00ff */
[----:B------:R-:W-:Y:S01]  /*7b20*/  @P1 IMAD.MOV.U32 R3, RZ, RZ, 0x1 ;  /* 0x00000001ff031424 */ /* 0x000fe200078e00ff */
[----:B------:R-:W-:Y:S01]  /*7b30*/  @!P4 IADD3 R5, R9, R4, RZ ;  /* 0x000000040905c210 */ /* 0x000fe20007ffe0ff */
[----:B------:R-:W-:Y:S01]  /*7b40*/  @!P1 IMAD R3, R7, c[0x0][0x1c0], RZ ;  /* 0x0000700007039a24 */ /* 0x000fe200078e02ff */
[----:B------:R-:W-:Y:S01]  /*7b50*/  IADD3 R4, P3, R0, R2, RZ ;  /* 0x0000000200047210 */ /* 0x000fe20007f7e0ff */
[----:B------:R-:W-:-:S02]  /*7b60*/  @!P0 IMAD R17, R11, c[0x0][0x214], RZ ;  /* 0x000085000b118a24 */ /* 0x000fc400078e02ff */
[----:B------:R-:W-:Y:S01]  /*7b70*/  IMAD R8, R8, c[0x0][0x1f0], RZ ;  /* 0x00007c0008087a24 */ /* 0x000fe200078e02ff */
[----:B------:R-:W-:Y:S01]  /*7b80*/  LEA.HI.X.SX32 R5, R0, R5, 0x1, P3 ;  /* 0x0000000500057211 */ /* 0x000fe200018f0eff */
[----:B------:R-:W-:Y:S01]  /*7b90*/  IMAD R0, R11, R3, RZ ;  /* 0x000000030b007224 */ /* 0x000fe200078e02ff */
[----:B------:R1:W-:Y:S01]  /*7ba0*/  @!P0 STL [R1+0xc], R17 ;  /* 0x00000c1101008387 */ /* 0x0003e20000100800 */
[----:B------:R-:W-:Y:S01]  /*7bb0*/  CS2R R2, SRZ ;  /* 0x0000000000027805 */ /* 0x000fe2000001ff00 */
[----:B------:R-:W-:Y:S01]  /*7bc0*/  IMAD R8, R16, c[0x0][0x1f4], R8 ;  /* 0x00007d0010087a24 */ /* 0x000fe200078e0208 */
[--C-:B------:R-:W-:Y:S01]  /*7bd0*/  @!P2 SHF.R.S32.HI R3, RZ, 0x1f, R17.reuse ;  /* 0x0000001fff03a819 */ /* 0x100fe20000011411 */
[----:B------:R-:W-:Y:S01]  /*7be0*/  @!P2 IMAD.MOV.U32 R2, RZ, RZ, R17 ;  /* 0x000000ffff02a224 */ /* 0x000fe200078e0011 */
[----:B------:R-:W-:Y:S01]  /*7bf0*/  SEL R0, R0, RZ, P2 ;  /* 0x000000ff00007207 */ /* 0x000fe20001000000 */
[----:B------:R-:W-:Y:S01]  /*7c00*/  IMAD.WIDE.U32 R12, R16, c[0x0][0x1f0], R4 ;  /* 0x00007c00100c7a25 */ /* 0x000fe200078e0004 */
[----:B------:R-:W-:-:S02]  /*7c10*/  ISETP.GE.AND P2, PT, R10, R14, PT ;  /* 0x0000000e0a00720c */ /* 0x000fc40003f46270 */
[----:B------:R-:W-:Y:S01]  /*7c20*/  SHF.R.S32.HI R11, RZ, 0x1f, R10 ;  /* 0x0000001fff0b7819 */ /* 0x000fe2000001140a */
[----:B------:R-:W-:Y:S01]  /*7c30*/  IMAD R0, R16, R7, R0 ;  /* 0x0000000710007224 */ /* 0x000fe200078e0200 */
[----:B------:R-:W-:Y:S02]  /*7c40*/  SHF.R.S32.HI R4, RZ, 0x1f, R6 ;  /* 0x0000001fff047819 */ /* 0x000fe40000011406 */
[----:B------:R-:W-:Y:S02]  /*7c50*/  IADD3 R9, R8, R13, RZ ;  /* 0x0000000d08097210 */ /* 0x000fe40007ffe0ff */
[----:B------:R-:W-:Y:S01]  /*7c60*/  IADD3 R18, P1, P0, R6, R2, R0 ;  /* 0x0000000206127210 */ /* 0x000fe2000783e000 */
[----:B------:R-:W-:Y:S01]  /*7c70*/  IMAD.WIDE R6, R246, 0x80, R10 ;  /* 0x00000080f6067825 */ /* 0x000fe200078e020a */
[----:B------:R-:W-:-:S04]  /*7c80*/  SHF.R.S32.HI R0, RZ, 0x1f, R0 ;  /* 0x0000001fff007819 */ /* 0x000fc80000011400 */
[----:B-1----:R-:W-:Y:S01]  /*7c90*/  IADD3.X R17, R4, R3, R0, P1, P0 ;  /* 0x0000000304117210 */ /* 0x002fe20000fe0400 */
        /* <DEDUP_REMOVED lines=10> */
.L_x_865:
[----:B------:R-:W-:Y:S05]  /*7d40*/  BSYNC B0 ;  /* 0x0000000000007941 */ /* 0x000fea0003800000 */
.L_x_864:
[----:B------:R-:W-:Y:S01]  /*7d50*/  IADD3 R24, R10, 0x10, RZ ;  /* 0x000000100a187810 */ /* 0x000fe20007ffe0ff */
[----:B------:R-:W-:Y:S03]  /*7d60*/  BSSY B0, `(.L_x_866) ;  /* 0x000000f000007945 */ /* 0x000fe60003800000 */
[----:B------:R-:W-:-:S13]  /*7d70*/  ISETP.GE.AND P0, PT, R24, R14, PT ;  /* 0x0000000e1800720c */ /* 0x000fda0003f06270 */
        /* <DEDUP_REMOVED lines=13> */
.L_x_867:
[----:B------:R-:W-:Y:S05]  /*7e50*/  BSYNC B0 ;  /* 0x0000000000007941 */ /* 0x000fea0003800000 */
.L_x_866:
        /* <DEDUP_REMOVED lines=16> */
.L_x_869:
[----:B------:R-:W-:Y:S05]  /*7f60*/  BSYNC B0 ;  /* 0x0000000000007941 */ /* 0x000fea0003800000 */
.L_x_868:
        /* <DEDUP_REMOVED lines=16> */
.L_x_871:
[----:B------:R-:W-:Y:S05]  /*8070*/  BSYNC B0 ;  /* 0x0000000000007941 */ /* 0x000fea0003800000 */
.L_x_870:
        /* <DEDUP_REMOVED lines=16> */
.L_x_873:
[----:B------:R-:W-:Y:S05]  /*8180*/  BSYNC B0 ;  /* 0x0000000000007941 */ /* 0x000fea0003800000 */
.L_x_872:
        /* <DEDUP_REMOVED lines=16> */
.L_x_875:
[----:B------:R-:W-:Y:S05]  /*8290*/  BSYNC B0 ;  /* 0x0000000000007941 */ /* 0x000fea0003800000 */
.L_x_874:
        /* <DEDUP_REMOVED lines=16> */
.L_x_877:
[----:B------:R-:W-:Y:S05]  /*83a0*/  BSYNC B0 ;  /* 0x0000000000007941 */ /* 0x000fea0003800000 */
.L_x_876:
[----:B------:R-:W-:Y:S01]  /*83b0*/  IADD3 R19, R10, 0x70, RZ ;  /* 0x000000700a137810 */ /* 0x000fe20007ffe0ff */
[----:B------:R-:W-:Y:S03]  /*83c0*/  BSSY B0, `(.L_x_878) ;  /* 0x000000f000007945 */ /* 0x000fe60003800000 */
[----:B------:R-:W-:-:S13]  /*83d0*/  ISETP.GE.AND P0, PT, R19, R14, PT ;  /* 0x0000000e1300720c */ /* 0x000fda0003f06270 */
        /* <DEDUP_REMOVED lines=13> */
.L_x_879:
[----:B------:R-:W-:Y:S05]  /*84b0*/  BSYNC B0 ;  /* 0x0000000000007941 */ /* 0x000fea0003800000 */
.L_x_878:
[----:B------:R-:W-:-:S04]  /*84c0*/  LOP3.LUT P6, RZ, R89, 0x7, RZ, 0xc0, !PT ;  /* 0x0000000759ff7812 */ /* 0x000fc800078cc0ff */
[-C--:B------:R-:W-:Y:S02]  /*84d0*/  ISETP.GE.OR P2, PT, R10, R14.reuse, P6 ;  /* 0x0000000e0a00720c */ /* 0x080fe40003746670 */
[-C--:B------:R-:W-:Y:S02]  /*84e0*/  ISETP.GE.OR P1, PT, R24, R14.reuse, P6 ;  /* 0x0000000e1800720c */ /* 0x080fe40003726670 */
[-C--:B------:R-:W-:Y:S02]  /*84f0*/  ISETP.GE.OR P5, PT, R23, R14.reuse, P6 ;  /* 0x0000000e1700720c */ /* 0x080fe400037a6670 */
[-C--:B------:R-:W-:Y:S02]  /*8500*/  ISETP.GE.OR P4, PT, R22, R14.reuse, P6 ;  /* 0x0000000e1600720c */ /* 0x080fe40003786670 */
[----:B------:R-:W-:-:S05]  /*8510*/  ISETP.GE.OR P3, PT, R21, R14, P6 ;  /* 0x0000000e1500720c */ /* 0x000fca0003766670 */
[-C--:B------:R-:W-:Y:S02]  /*8520*/  @!P2 IMAD R0, R10, R15.reuse, RZ ;  /* 0x0000000f0a00a224 */ /* 0x080fe400078e02ff */
[----:B-1----:R-:W-:Y:S02]  /*8530*/  @!P2 IMAD.MOV.U32 R5, RZ, RZ, 0x7f800000 ;  /* 0x7f800000ff05a424 */ /* 0x002fe400078e00ff */
[----:B------:R-:W-:Y:S01]  /*8540*/  @!P5 IMAD R6, R23, R15, RZ ;  /* 0x0000000f1706d224 */ /* 0x000fe200078e02ff */
[----:B------:R-:W-:Y:S01]  /*8550*/  @!P2 IADD3 R3, P0, R0, R18, RZ ;  /* 0x000000120003a210 */ /* 0x000fe20007f1e0ff */
[----:B------:R-:W-:-:S03]  /*8560*/  @!P5 IMAD.MOV.U32 R12, RZ, RZ, 0x7f800000 ;  /* 0x7f800000ff0cd424 */ /* 0x000fc600078e00ff */
[----:B------:R-:W-:Y:S01]  /*8570*/  @!P2 LEA.HI.X.SX32 R4, R0, R17, 0x1, P0 ;  /* 0x000000110004a211 */ /* 0x000fe200000f0eff */
[----:B------:R-:W-:Y:S01]  /*8580*/  @!P1 IMAD R0, R24, R15, RZ ;  /* 0x0000000f18009224 */ /* 0x000fe200078e02ff */
[----:B------:R-:W-:-:S04]  /*8590*/  @!P2 LEA R2, P0, R3, c[0x0][0x200], 0x2 ;  /* 0x000080000302aa11 */ /* 0x000fc800078010ff */
[----:B------:R-:W-:Y:S02]  /*85a0*/  @!P2 LEA.HI.X R3, R3, c[0x0][0x204], R4, 0x2, P0 ;  /* 0x000081000303aa11 */ /* 0x000fe400000f1404 */
[----:B------:R-:W-:-:S03]  /*85b0*/  @!P1 IADD3 R4, P0, R0, R18, RZ ;  /* 0x0000001200049210 */ /* 0x000fc60007f1e0ff */
[----:B------:R1:W-:Y:S02]  /*85c0*/  @!P2 STG.E [R2.64], R5 ;  /* 0x000000050200a986 */ /* 0x0003e4000c101906 */
[----:B-1----:R-:W-:Y:S01]  /*85d0*/  @!P1 LEA.HI.X.SX32 R3, R0, R17, 0x1, P0 ;  /* 0x0000001100039211 */ /* 0x002fe200000f0eff */
[----:B------:R-:W-:Y:S01]  /*85e0*/  @!P4 IMAD R5, R22, R15, RZ ;  /* 0x0000000f1605c224 */ /* 0x000fe200078e02ff */
[----:B------:R-:W-:Y:S02]  /*85f0*/  @!P1 LEA R2, P2, R4, c[0x0][0x200], 0x2 ;  /* 0x0000800004029a11 */ /* 0x000fe400078410ff */
[----:B------:R-:W-:Y:S02]  /*8600*/  @!P5 IADD3 R0, P0, R6, R18, RZ ;  /* 0x000000120600d210 */ /* 0x000fe40007f1e0ff */
[----:B------:R-:W-:Y:S02]  /*8610*/  @!P1 LEA.HI.X R3, R4, c[0x0][0x204], R3, 0x2, P2 ;  /* 0x0000810004039a11 */ /* 0x000fe400010f1403 */
[----:B------:R-:W-:-:S02]  /*8620*/  @!P5 LEA.HI.X.SX32 R6, R6, R17, 0x1, P0 ;  /* 0x000000110606d211 */ /* 0x000fc400000f0eff */
[C---:B------:R-:W-:Y:S02]  /*8630*/  @!P5 LEA R10, P2, R0.reuse, c[0x0][0x200], 0x2 ;  /* 0x00008000000ada11 */ /* 0x040fe400078410ff */
[C---:B------:R-:W-:Y:S02]  /*8640*/  @!P4 IADD3 R4, P0, R5.reuse, R18, RZ ;  /* 0x000000120504c210 */ /* 0x040fe40007f1e0ff */
[----:B------:R-:W-:Y:S01]  /*8650*/  @!P5 LEA.HI.X R11, R0, c[0x0][0x204], R6, 0x2, P2 ;  /* 0x00008100000bda11 */ /* 0x000fe200010f1406 */
[----:B------:R-:W-:Y:S01]  /*8660*/  @!P1 IMAD.MOV.U32 R6, RZ, RZ, 0x7f800000 ;  /* 0x7f800000ff069424 */ /* 0x000fe200078e00ff */
[-C--:B------:R-:W-:Y:S02]  /*8670*/  ISETP.GE.OR P2, PT, R20, R14.reuse, P6 ;  /* 0x0000000e1400720c */ /* 0x080fe40003746670 */
[----:B------:R-:W-:Y:S01]  /*8680*/  @!P4 LEA.HI.X.SX32 R0, R5, R17, 0x1, P0 ;  /* 0x000000110500c211 */ /* 0x000fe200000f0eff */
[----:B------:R-:W-:Y:S01]  /*8690*/  @!P3 IMAD R5, R21, R15, RZ ;  /* 0x0000000f1505b224 */ /* 0x000fe200078e02ff */
[----:B------:R-:W-:Y:S01]  /*86a0*/  @!P4 LEA R8, P0, R4, c[0x0][0x200], 0x2 ;  /* 0x000080000408ca11 */ /* 0x000fe200078010ff */
[----:B------:R1:W-:Y:S01]  /*86b0*/  @!P1 STG.E [R2.64], R6 ;  /* 0x0000000602009986 */ /* 0x0003e2000c101906 */
[----:B------:R-:W-:-:S02]  /*86c0*/  ISETP.GE.OR P1, PT, R16, R14, P6 ;  /* 0x0000000e1000720c */ /* 0x000fc40003726670 */
[----:B------:R-:W-:Y:S01]  /*86d0*/  @!P4 LEA.HI.X R9, R4, c[0x0][0x204], R0, 0x2, P0 ;  /* 0x000081000409ca11 */ /* 0x000fe200000f1400 */
[----:B------:R2:W-:Y:S01]  /*86e0*/  @!P5 STG.E [R10.64], R12 ;  /* 0x0000000c0a00d986 */ /* 0x0005e2000c101906 */
[----:B------:R-:W-:Y:S02]  /*86f0*/  @!P3 IADD3 R0, P0, R5, R18, RZ ;  /* 0x000000120500b210 */ /* 0x000fe40007f1e0ff */
[----:B------:R-:W-:Y:S02]  /*8700*/  ISETP.GE.OR P6, PT, R19, R14, P6 ;  /* 0x0000000e1300720c */ /* 0x000fe400037c6670 */
[----:B-1----:R-:W-:Y:S01]  /*8710*/  @!P3 LEA.HI.X.SX32 R3, R5, R17, 0x1, P0 ;  /* 0x000000110503b211 */ /* 0x002fe200000f0eff */
[----:B------:R-:W-:Y:S01]  /*8720*/  @!P2 IMAD R2, R20, R15, RZ ;  /* 0x0000000f1402a224 */ /* 0x000fe200078e02ff */
[----:B------:R-:W-:Y:S01]  /*8730*/  @!P3 LEA R6, P0, R0, c[0x0][0x200], 0x2 ;  /* 0x000080000006ba11 */ /* 0x000fe200078010ff */
[----:B--2---:R-:W-:-:S03]  /*8740*/  @!P3 IMAD.MOV.U32 R10, RZ, RZ, 0x7f800000 ;  /* 0x7f800000ff0ab424 */ /* 0x004fc600078e00ff */
[----:B------:R-:W-:Y:S01]  /*8750*/  @!P3 LEA.HI.X R7, R0, c[0x0][0x204], R3, 0x2, P0 ;  /* 0x000081000007ba11 */ /* 0x000fe200000f1403 */
[----:B------:R-:W-:Y:S01]  /*8760*/  @!P1 IMAD R3, R16, R15, RZ ;  /* 0x0000000f10039224 */ /* 0x000fe200078e02ff */
[----:B------:R-:W-:-:S04]  /*8770*/  @!P2 IADD3 R0, P0, R2, R18, RZ ;  /* 0x000000120200a210 */ /* 0x000fc80007f1e0ff */
[----:B------:R-:W-:Y:S02]  /*8780*/  @!P2 LEA.HI.X.SX32 R2, R2, R17, 0x1, P0 ;  /* 0x000000110202a211 */ /* 0x000fe400000f0eff */
[----:B------:R-:W-:-:S04]  /*8790*/  @!P2 LEA R4, P0, R0, c[0x0][0x200], 0x2 ;  /* 0x000080000004aa11 */ /* 0x000fc800078010ff */
[----:B------:R-:W-:Y:S02]  /*87a0*/  @!P2 LEA.HI.X R5, R0, c[0x0][0x204], R2, 0x2, P0 ;  /* 0x000081000005aa11 */ /* 0x000fe400000f1402 */
[----:B------:R-:W-:-:S04]  /*87b0*/  @!P1 IADD3 R0, P0, R3, R18, RZ ;  /* 0x0000001203009210 */ /* 0x000fc80007f1e0ff */
[----:B------:R-:W-:Y:S02]  /*87c0*/  @!P1 LEA.HI.X.SX32 R3, R3, R17, 0x1, P0 ;  /* 0x0000001103039211 */ /* 0x000fe400000f0eff */
        /* <DEDUP_REMOVED lines=10> */
[----:B--2---:R-:W-:-:S05]  /*8870*/  IMAD R0, R19, R15, RZ ;  /* 0x0000000f13007224 */ /* 0x004fca00078e02ff */
[----:B------:R-:W-:-:S04]  /*8880*/  IADD3 R3, P0, R0, R18, RZ ;  /* 0x0000001200037210 */ /* 0x000fc80007f1e0ff */
[----:B------:R-:W-:Y:S02]  /*8890*/  LEA.HI.X.SX32 R0, R0, R17, 0x1, P0 ;  /* 0x0000001100007211 */ /* 0x000fe400000f0eff */
[----:B------:R-:W-:-:S04]  /*88a0*/  LEA R2, P0, R3, c[0x0][0x200], 0x2 ;  /* 0x0000800003027a11 */ /* 0x000fc800078010ff */
[----:B------:R-:W-:Y:S01]  /*88b0*/  LEA.HI.X R3, R3, c[0x0][0x204], R0, 0x2, P0 ;  /* 0x0000810003037a11 */ /* 0x000fe200000f1400 */
[----:B------:R-:W-:-:S05]  /*88c0*/  IMAD.MOV.U32 R0, RZ, RZ, 0x7f800000 ;  /* 0x7f800000ff007424 */ /* 0x000fca00078e00ff */
[----:B------:R-:W-:Y:S01]  /*88d0*/  STG.E [R2.64], R0 ;  /* 0x0000000002007986 */ /* 0x000fe2000c101906 */
[----:B------:R-:W-:Y:S05]  /*88e0*/  EXIT ;  /* 0x000000000000794d */ /* 0x000fea0003800000 */
.L_x_880:
        /* <DEDUP_REMOVED lines=9> */
.L_x_2386:


//--------------------- .text._ZN5flash16flash_fwd_kernelI23Flash_fwd_kernel_traitsILi128ELi128ELi32ELi4ELb0ELb0EN7cutlass6half_tE19Flash_kernel_traitsILi128ELi128ELi32ELi4ES3_EELb0ELb0ELb0ELb0ELb1ELb1ELb0ELb0EEEvNS_16Flash_fwd_paramsE --------------------------
	.section	.text._ZN5flash16flash_fwd_kernelI23Flash_fwd_kernel_traitsILi128ELi128ELi32ELi4ELb0ELb0EN7cutlass6half_tE19Flash_kernel_traitsILi128ELi128ELi32ELi4ES3_EELb0ELb0ELb0ELb0ELb1ELb1ELb0ELb0EEEvNS_16Flash_fwd_paramsE,"ax",@progbits
	.sectioninfo	@"SHI_REGISTERS=255"
	.align	128
        .global         _ZN5flash16flash_fwd_kernelI23Flash_fwd_kernel_traitsILi128ELi128ELi32ELi4ELb0ELb0EN7cutlass6half_tE19Flash_kernel_traitsILi128ELi128ELi32ELi4ES3_EELb0ELb0ELb0ELb0ELb1ELb1ELb0ELb0EEEvNS_16Flash_fwd_paramsE
        .type           _ZN5flash16flash_fwd_kernelI23Flash_fwd_kernel_traitsILi128ELi128ELi32ELi4ELb0ELb0EN7cutlass6half_tE19Flash_kernel_traitsILi128ELi128ELi32ELi4ES3_EELb0ELb0ELb0ELb0ELb1ELb1ELb0ELb0EEEvNS_16Flash_fwd_paramsE,@function
        .size           _ZN5flash16flash_fwd_kernelI23Flash_fwd_kernel_traitsILi128ELi128ELi32ELi4ELb0ELb0EN7cutlass6half_tE19Flash_kernel_traitsILi128ELi128ELi32ELi4ES3_EELb0ELb0ELb0ELb0ELb1ELb1ELb0ELb0EEEvNS_16Flash_fwd_paramsE,(.L_x_2387 - _ZN5flash16flash_fwd_kernelI23Flash_fwd_kernel_traitsILi128ELi128ELi32ELi4ELb0ELb0EN7cutlass6half_tE19Flash_kernel_traitsILi128ELi128ELi32ELi4ES3_EELb0ELb0ELb0ELb0ELb1ELb1ELb0ELb0EEEvNS_16Flash_fwd_paramsE)
        .other          _ZN5flash16flash_fwd_kernelI23Flash_fwd_kernel_traitsILi128ELi128ELi32ELi4ELb0ELb0EN7cutlass6half_tE19Flash_kernel_traitsILi128ELi128ELi32ELi4ES3_EELb0ELb0ELb0ELb0ELb1ELb1ELb0ELb0EEEvNS_16Flash_fwd_paramsE,@"STO_CUDA_ENTRY STV_DEFAULT"
_ZN5flash16flash_fwd_kernelI23Flash_fwd_kernel_traitsILi128ELi128ELi32ELi4ELb0ELb0EN7cutlass6half_tE19Flash_kernel_traitsILi128ELi128ELi32ELi4ES3_EELb0ELb0ELb0ELb0ELb1ELb1ELb0ELb0EEEvNS_16Flash_fwd_paramsE:
.text._ZN5flash16flash_fwd_kernelI23Flash_fwd_kernel_traitsILi128ELi128ELi32ELi4ELb0ELb0EN7cutlass6half_tE19Flash_kernel_traitsILi128ELi128ELi32ELi4ES3_EELb0ELb0ELb0ELb0ELb1ELb1ELb0ELb0EEEvNS_16Flash_fwd_paramsE:
        /* <DEDUP_REMOVED lines=26> */
[----:B------:R-:W-:Y:S01]  /*01a0*/  IADD3 R3, R84, 0x1f, RZ ;  /* 0x0000001f54037810 */ /* 0x000fe20007ffe0ff */
[----:B------:R-:W-:Y:S01]  /*01b0*/  IMAD.MOV.U32 R89, RZ, RZ, c[0x0][0x198] ;  /* 0x00006600ff597624 */ /* 0x000fe200078e00ff */
[----:B------:R-:W-:Y:S01]  /*01c0*/  SHF.R.S32.HI R24, RZ, 0x1f, R25 ;  /* 0x0000001fff187819 */ /* 0x000fe20000011419 */
[----:B------:R-:W-:Y:S01]  /*01d0*/  IMAD.MOV.U32 R23, RZ, RZ, R0 ;  /* 0x000000ffff177224 */ /* 0x000fe200078e0000 */
[----:B------:R-:W2:Y:S01]  /*01e0*/  S2R R20, SR_CTAID.Z ;  /* 0x0000000000147919 */ /* 0x000ea20000002700 */
[----:B------:R-:W-:Y:S01]  /*01f0*/  SHF.R.S32.HI R4, RZ, 0x1f, R3 ;  /* 0x0000001fff047819 */ /* 0x000fe20000011403 */
[----:B------:R-:W-:Y:S01]  /*0200*/  IMAD.SHL.U32 R90, R89, 0x20, RZ ;  /* 0x00000020595a7824 */ /* 0x000fe200078e00ff */
[----:B------:R-:W3:Y:S02]  /*0210*/  I2F.RP R0, R23 ;  /* 0x0000001700007306 */ /* 0x000ee40000209400 */
[----:B------:R-:W-:-:S06]  /*0220*/  LEA.HI R224, R4, R3, RZ, 0x5 ;  /* 0x0000000304e07211 */ /* 0x000fcc00078f28ff */
[----:B---3--:R-:W3:Y:S01]  /*0230*/  MUFU.RCP R0, R0 ;  /* 0x0000000000007308 */ /* 0x008ee20000001000 */
[----:B-1----:R-:W-:Y:S02]  /*0240*/  SHF.R.S32.HI R21, RZ, 0x1f, R88 ;  /* 0x0000001fff157819 */ /* 0x002fe40000011458 */
[----:B--2---:R-:W-:Y:S02]  /*0250*/  LOP3.LUT R2, R20, c[0x0][0x1c8], RZ, 0x3c, !PT ;  /* 0x0000720014027a12 */ /* 0x004fe400078e3cff */
[CC--:B------:R-:W-:Y:S02]  /*0260*/  LEA.HI R12, R21.reuse, R88.reuse, RZ, 0x3 ;  /* 0x00000058150c7211 */ /* 0x0c0fe400078f18ff */
[----:B------:R-:W-:Y:S02]  /*0270*/  ISETP.GE.AND P0, PT, R2, RZ, PT ;  /* 0x000000ff0200720c */ /* 0x000fe40003f06270 */
[----:B------:R-:W-:Y:S02]  /*0280*/  LOP3.LUT R4, R12, 0xfffffff8, RZ, 0xc0, !PT ;  /* 0xfffffff80c047812 */ /* 0x000fe400078ec0ff */
[----:B------:R-:W-:-:S02]  /*0290*/  LEA.HI R11, R21, R88, RZ, 0x4 ;  /* 0x00000058150b7211 */ /* 0x000fc400078f20ff */
[----:B------:R-:W-:Y:S01]  /*02a0*/  SHF.R.S32.HI R2, RZ, 0x3, R12 ;  /* 0x00000003ff027819 */ /* 0x000fe2000001140c */
[----:B------:R-:W-:Y:S01]  /*02b0*/  IMAD.IADD R36, R88, 0x1, -R4 ;  /* 0x0000000158247824 */ /* 0x000fe200078e0a04 */
[----:B---3--:R-:W-:Y:S02]  /*02c0*/  IADD3 R0, R0, 0xffffffe, RZ ;  /* 0x0ffffffe00007810 */ /* 0x008fe40007ffe0ff */
[----:B------:R-:W-:Y:S01]  /*02d0*/  SHF.R.S32.HI R9, RZ, 0x4, R11 ;  /* 0x00000004ff097819 */ /* 0x000fe2000001140b */
[----:B------:R-:W-:Y:S01]  /*02e0*/  IMAD.SHL.U32 R4, R2, 0x40, RZ ;  /* 0x0000004002047824 */ /* 0x000fe200078e00ff */
[----:B------:R1:W2:Y:S01]  /*02f0*/  F2I.FTZ.U32.TRUNC.NTZ R5, R0 ;  /* 0x0000000000057305 */ /* 0x0002a2000021f000 */
[--C-:B------:R-:W-:Y:S02]  /*0300*/  SHF.R.S32.HI R3, RZ, 0x1f, R2.reuse ;  /* 0x0000001fff037819 */ /* 0x100fe40000011402 */
[----:B------:R-:W-:Y:S02]  /*0310*/  LEA.HI R7, R11, R9, RZ, 0x1 ;  /* 0x000000090b077211 */ /* 0x000fe400078f08ff */
[----:B------:R-:W-:Y:S01]  /*0320*/  LEA.HI R10, R21, R88, RZ, 0x6 ;  /* 0x00000058150a7211 */ /* 0x000fe200078f30ff */
[----:B------:R-:W-:Y:S01]  /*0330*/  IMAD.WIDE R16, R16, 0x80, R2 ;  /* 0x0000008010107825 */ /* 0x000fe200078e0202 */
[----:B------:R-:W-:-:S02]  /*0340*/  IABS R22, R20 ;  /* 0x0000001400167213 */ /* 0x000fc40000000000 */
[----:B------:R-:W-:Y:S02]  /*0350*/  SHF.R.S32.HI R13, RZ, 0x1f, R20 ;  /* 0x0000001fff0d7819 */ /* 0x000fe40000011414 */
[----:B------:R-:W-:-:S03]  /*0360*/  LEA.HI R87, R21, R88, RZ, 0x5 ;  /* 0x0000005815577211 */ /* 0x000fc600078f28ff */
[----:B------:R-:W-:Y:S01]  /*0370*/  IMAD R13, R13, c[0x0][0x1a8], RZ ;  /* 0x00006a000d0d7a24 */ /* 0x000fe200078e02ff */
[----:B-1----:R-:W-:Y:S01]  /*0380*/  IADD3 R0, P1, R2, R6, RZ ;  /* 0x0000000602007210 */ /* 0x002fe20007f3e0ff */
[----:B------:R-:W-:Y:S02]  /*0390*/  IMAD.SHL.U32 R2, R36, 0x8, RZ ;  /* 0x0000000824027824 */ /* 0x000fe400078e00ff */
[----:B------:R-:W-:Y:S01]  /*03a0*/  IMAD R13, R20, c[0x0][0x1ac], R13 ;  /* 0x00006b00140d7a24 */ /* 0x000fe200078e020d */
[----:B------:R-:W-:Y:S01]  /*03b0*/  LEA.HI.X.SX32 R8, R6, R3, 0x1, P1 ;  /* 0x0000000306087211 */ /* 0x000fe200008f0eff */
[----:B--2---:R-:W-:Y:S01]  /*03c0*/  IMAD.MOV R3, RZ, RZ, -R5 ;  /* 0x000000ffff037224 */ /* 0x004fe200078e0a05 */
[----:B------:R-:W-:Y:S02]  /*03d0*/  LOP3.LUT R6, R4, 0x1c0, RZ, 0xc0, !PT ;  /* 0x000001c004067812 */ /* 0x000fe400078ec0ff */
[----:B------:R-:W-:Y:S02]  /*03e0*/  LOP3.LUT R4, R7, 0xfffffffe, RZ, 0xc0, !PT ;  /* 0xfffffffe07047812 */ /* 0x000fe400078ec0ff */
[----:B------:R-:W-:-:S02]  /*03f0*/  SHF.R.U32.HI R7, RZ, 0x3, R6 ;  /* 0x00000003ff077819 */ /* 0x000fc40000011606 */
[----:B------:R-:W-:Y:S01]  /*0400*/  LOP3.LUT R6, R6, 0x38, R2, 0xf8, !PT ;  /* 0x0000003806067812 */ /* 0x000fe200078ef802 */
[----:B------:R-:W-:Y:S01]  /*0410*/  IMAD.IADD R19, R9, 0x1, -R4 ;  /* 0x0000000109137824 */ /* 0x000fe200078e0a04 */
[----:B------:R-:W-:Y:S01]  /*0420*/  SHF.L.U32 R4, R10, 0x3, RZ ;  /* 0x000000030a047819 */ /* 0x000fe200000006ff */
[----:B------:R-:W-:Y:S01]  /*0430*/  IMAD.MOV.U32 R9, RZ, RZ, R3 ;  /* 0x000000ffff097224 */ /* 0x000fe200078e0003 */
[----:B------:R-:W-:Y:S02]  /*0440*/  LOP3.LUT R6, R6, R7, RZ, 0x3c, !PT ;  /* 0x0000000706067212 */ /* 0x000fe400078e3cff */
[----:B------:R-:W-:Y:S01]  /*0450*/  LOP3.LUT R3, R11, 0xfffffff0, RZ, 0xc0, !PT ;  /* 0xfffffff00b037812 */ /* 0x000fe200078ec0ff */
[----:B------:R-:W-:Y:S01]  /*0460*/  IMAD R7, R9, R23, RZ ;  /* 0x0000001709077224 */ /* 0x000fe200078e02ff */
[----:B------:R-:W-:Y:S01]  /*0470*/  LOP3.LUT R223, R6, 0x7ffffe00, R4, 0xf8, !PT ;  /* 0x7ffffe0006df7812 */ /* 0x000fe200078ef804 */
[----:B------:R-:W-:Y:S02]  /*0480*/  IMAD.MOV.U32 R4, RZ, RZ, RZ ;  /* 0x000000ffff047224 */ /* 0x000fe400078e00ff */
[----:B------:R-:W-:Y:S01]  /*0490*/  IMAD.IADD R6, R88, 0x1, -R3 ;  /* 0x0000000158067824 */ /* 0x000fe200078e0a03 */
[----:B------:R-:W-:Y:S01]  /*04a0*/  SHF.R.S32.HI R3, RZ, 0x1f, R2 ;  /* 0x0000001fff037819 */ /* 0x000fe20000011402 */
[----:B------:R-:W-:Y:S01]  /*04b0*/  IMAD.HI.U32 R10, R5, R7, R4 ;  /* 0x00000007050a7227 */ /* 0x000fe200078e0004 */
[----:B------:R-:W-:-:S02]  /*04c0*/  SHF.L.U32 R223, R223, 0x1, RZ ;  /* 0x00000001dfdf7819 */ /* 0x000fc400000006ff */
[----:B------:R-:W-:Y:S01]  /*04d0*/  SHF.R.S32.HI R9, RZ, 0x1f, R6 ;  /* 0x0000001fff097819 */ /* 0x000fe20000011406 */
[C---:B------:R-:W-:Y:S02]  /*04e0*/  IMAD R5, R8.reuse, c[0x0][0x198], RZ ;  /* 0x0000660008057a24 */ /* 0x040fe400078e02ff */
[----:B------:R-:W-:Y:S01]  /*04f0*/  IMAD R4, R8, c[0x0][0x1a0], RZ ;  /* 0x0000680008047a24 */ /* 0x000fe200078e02ff */
[----:B------:R-:W-:Y:S01]  /*0500*/  LEA.HI R18, R9, R6, RZ, 0x3 ;  /* 0x0000000609127211 */ /* 0x000fe200078f18ff */
[C---:B------:R-:W-:Y:S02]  /*0510*/  IMAD R14, R0.reuse, c[0x0][0x19c], R5 ;  /* 0x00006700000e7a24 */ /* 0x040fe400078e0205 */
[C---:B------:R-:W-:Y:S02]  /*0520*/  IMAD R15, R0.reuse, c[0x0][0x1a4], R4 ;  /* 0x00006900000f7a24 */ /* 0x040fe400078e0204 */
[----:B------:R-:W-:-:S04]  /*0530*/  IMAD.WIDE.U32 R4, R0, c[0x0][0x198], R2 ;  /* 0x0000660000047a25 */ /* 0x000fc800078e0002 */
[----:B------:R-:W-:Y:S01]  /*0540*/  IMAD.WIDE.U32 R8, R0, c[0x0][0x1a0], R2 ;  /* 0x0000680000087a25 */ /* 0x000fe200078e0002 */
[----:B------:R-:W-:-:S03]  /*0550*/  LOP3.LUT R0, R18, 0xfffffff8, RZ, 0xc0, !PT ;  /* 0xfffffff812007812 */ /* 0x000fc600078ec0ff */
[----:B------:R-:W-:Y:S02]  /*0560*/  IMAD.SHL.U32 R11, R36, 0x40, RZ ;  /* 0x00000040240b7824 */ /* 0x000fe400078e00ff */
[----:B------:R-:W-:Y:S02]  /*0570*/  IMAD.IADD R37, R6, 0x1, -R0 ;  /* 0x0000000106257824 */ /* 0x000fe400078e0a00 */
[----:B------:R-:W-:Y:S01]  /*0580*/  IMAD.HI.U32 R10, R10, R22, RZ ;  /* 0x000000160a0a7227 */ /* 0x000fe200078e00ff */
[----:B------:R-:W-:-:S03]  /*0590*/  LOP3.LUT R0, R11, 0x1c0, RZ, 0xc0, !PT ;  /* 0x000001c00b007812 */ /* 0x000fc600078ec0ff */
[----:B------:R-:W-:Y:S01]  /*05a0*/  IMAD R7, R24, c[0x0][0x178], RZ ;  /* 0x00005e0018077a24 */ /* 0x000fe200078e02ff */
[----:B------:R-:W-:Y:S01]  /*05b0*/  LOP3.LUT R12, R0, 0x8, R12, 0xf8, !PT ;  /* 0x00000008000c7812 */ /* 0x000fe200078ef80c */
[----:B------:R-:W-:Y:S01]  /*05c0*/  IMAD.WIDE.U32 R2, R25, c[0x0][0x178], R2 ;  /* 0x00005e0019027a25 */ /* 0x000fe200078e0002 */
[----:B------:R-:W-:-:S03]  /*05d0*/  SHF.R.U32.HI R11, RZ, 0x3, R0 ;  /* 0x00000003ff0b7819 */ /* 0x000fc60000011600 */
[----:B------:R-:W-:Y:S02]  /*05e0*/  IMAD.MOV R0, RZ, RZ, -R10 ;  /* 0x000000ffff007224 */ /* 0x000fe400078e0a0a */
[----:B------:R-:W-:Y:S02]  /*05f0*/  IMAD R7, R25, c[0x0][0x17c], R7 ;  /* 0x00005f0019077a24 */ /* 0x000fe400078e0207 */
[----:B------:R-:W-:Y:S02]  /*0600*/  IMAD R0, R23, R0, R22 ;  /* 0x0000000017007224 */ /* 0x000fe400078e0216 */
[----:B------:R-:W-:Y:S02]  /*0610*/  IMAD.IADD R3, R3, 0x1, R7 ;  /* 0x0000000103037824 */ /* 0x000fe400078e0207 */
[----:B------:R-:W-:Y:S01]  /*0620*/  IMAD.IADD R5, R5, 0x1, R14 ;  /* 0x0000000105057824 */ /* 0x000fe200078e020e */
[----:B------:R-:W-:Y:S01]  /*0630*/  ISETP.GT.U32.AND P1, PT, R23, R0, PT ;  /* 0x000000001700720c */ /* 0x000fe20003f24070 */
[----:B------:R-:W-:Y:S01]  /*0640*/  IMAD.WIDE.U32 R6, R20, c[0x0][0x1a8], R2 ;  /* 0x00006a0014067a25 */ /* 0x000fe200078e0002 */
[----:B------:R-:W-:-:S02]  /*0650*/  IADD3 R3, R9, R15, RZ ;  /* 0x0000000f09037210 */ /* 0x000fc40007ffe0ff */
[----:B------:R-:W-:Y:S01]  /*0660*/  LOP3.LUT R20, R12, R11, RZ, 0x3c, !PT ;  /* 0x0000000b0c147212 */ /* 0x000fe200078e3cff */
[----:B------:R-:W-:Y:S01]  /*0670*/  IMAD.MOV.U32 R2, RZ, RZ, R8 ;  /* 0x000000ffff027224 */ /* 0x000fe200078e0008 */
[----:B------:R-:W-:Y:S01]  /*0680*/  LEA.HI.SX32 R14, R224, 0xffffffff, 0x1b ;  /* 0xffffffffe00e7811 */ /* 0x000fe200078fdaff */
[----:B------:R-:W-:Y:S02]  /*0690*/  IMAD.IADD R7, R7, 0x1, R13 ;  /* 0x0000000107077824 */ /* 0x000fe400078e020d */
[----:B------:R-:W-:Y:S02]  /*06a0*/  IMAD R8, R17, c[0x0][0x190], RZ ;  /* 0x0000640011087a24 */ /* 0x000fe400078e02ff */
[----:B------:R-:W-:Y:S02]  /*06b0*/  IMAD.WIDE.U32 R6, R16, c[0x0][0x190], R6 ;  /* 0x0000640010067a25 */ /* 0x000fe400078e0006 */
[----:B------:R-:W-:Y:S02]  /*06c0*/  @!P1 IADD3 R10, R10, 0x1, RZ ;  /* 0x000000010a0a9810 */ /* 0x000fe40007ffe0ff */
[----:B------:R-:W-:-:S02]  /*06d0*/  @!P1 IMAD.IADD R0, R0, 0x1, -R23 ;  /* 0x0000000100009824 */ /* 0x000fc400078e0a17 */
[----:B------:R-:W-:Y:S02]  /*06e0*/  IMAD R11, R16, c[0x0][0x194], R8 ;  /* 0x00006500100b7a24 */ /* 0x000fe400078e0208 */
[----:B------:R-:W-:Y:S01]  /*06f0*/  IMAD.WIDE.U32 R8, R25, c[0x0][0x180], R4 ;  /* 0x0000600019087a25 */ /* 0x000fe200078e0004 */
[----:B------:R-:W-:-:S03]  /*0700*/  ISETP.GE.U32.AND P3, PT, R0, R23, PT ;  /* 0x000000170000720c */ /* 0x000fc60003f66070 */
[----:B------:R-:W-:Y:S01]  /*0710*/  IMAD.WIDE.U32 R4, R25, c[0x0][0x188], R2 ;  /* 0x0000620019047a25 */ /* 0x000fe200078e0002 */
[----:B------:R-:W-:-:S03]  /*0720*/  LEA R2, P2, R6, c[0x0][0x160], 0x1 ;  /* 0x0000580006027a11 */ /* 0x000fc600078408ff */
[----:B------:R-:W-:Y:S02]  /*0730*/  IMAD.IADD R11, R7, 0x1, R11 ;  /* 0x00000001070b7824 */ /* 0x000fe400078e020b */
[----:B------:R-:W-:Y:S02]  /*0740*/  IMAD.MOV.U32 R17, RZ, RZ, 0x5 ;  /* 0x00000005ff117424 */ /* 0x000fe400078e00ff */
[----:B------:R-:W-:Y:S01]  /*0750*/  IMAD R12, R24, c[0x0][0x188], RZ ;  /* 0x00006200180c7a24 */ /* 0x000fe200078e02ff */
[----:B------:R-:W-:Y:S01]  /*0760*/  LEA.HI.X R3, R6, c[0x0][0x164], R11, 0x1, P2 ;  /* 0x0000590006037a11 */ /* 0x000fe200010f0c0b */
[----:B------:R-:W-:Y:S01]  /*0770*/  IMAD.MOV.U32 R16, RZ, RZ, c[0x0][0x190] ;  /* 0x00006400ff107624 */ /* 0x000fe200078e00ff */
[----:B------:R-:W-:Y:S01]  /*0780*/  ISETP.NE.AND P2, PT, RZ, c[0x0][0x1c8], PT ;  /* 0x00007200ff007a0c */ /* 0x000fe20003f45270 */
[----:B------:R-:W-:Y:S01]  /*0790*/  IMAD R12, R25, c[0x0][0x18c], R12 ;  /* 0x00006300190c7a24 */ /* 0x000fe200078e020c */
[----:B------:R-:W-:Y:S01]  /*07a0*/  @P3 IADD3 R10, R10, 0x1, RZ ;  /* 0x000000010a0a3810 */ /* 0x000fe20007ffe0ff */
[C---:B------:R-:W-:Y:S01]  /*07b0*/  IMAD.SHL.U32 R22, R16.reuse, 0x20, RZ ;  /* 0x0000002010167824 */ /* 0x040fe200078e00ff */
[-C--:B------:R-:W-:Y:S01]  /*07c0*/  SHF.L.U64.HI R91, R89, R17.reuse, c[0x0][0x19c] ;  /* 0x00006700595b7619 */ /* 0x080fe20000010211 */
[----:B------:R-:W-:Y:S01]  /*07d0*/  IMAD.MOV.U32 R6, RZ, RZ, R4 ;  /* 0x000000ffff067224 */ /* 0x000fe200078e0004 */
[----:B------:R1:W-:Y:S01]  /*07e0*/  LDGSTS.E.BYPASS.LTC128B.128 [R223], [R2.64] ;  /* 0x0000000002df7fae */ /* 0x0003e2000b901d48 */
[----:B------:R-:W-:Y:S01]  /*07f0*/  IMAD.MOV.U32 R0, RZ, RZ, R10 ;  /* 0x000000ffff007224 */ /* 0x000fe200078e000a */
[----:B------:R-:W-:Y:S01]  /*0800*/  SHF.R.S32.HI R4, RZ, 0x1f, R14 ;  /* 0x0000001fff047819 */ /* 0x000fe2000001140e */
[----:B------:R-:W-:Y:S01]  /*0810*/  IMAD.IADD R7, R5, 0x1, R12 ;  /* 0x0000000105077824 */ /* 0x000fe200078e020c */
[----:B------:R1:W-:Y:S01]  /*0820*/  LDGSTS.E.BYPASS.LTC128B.128 [R223+0x4000], [R2.64+0x80] ;  /* 0x0400008002df7fae */ /* 0x0003e2000b901d48 */
[----:B------:R-:W-:Y:S01]  /*0830*/  IMAD R5, R91, R14, RZ ;  /* 0x0000000e5b057224 */ /* 0x000fe200078e02ff */
[----:B------:R-:W-:Y:S01]  /*0840*/  SHF.L.U64.HI R16, R16, R17, c[0x0][0x194] ;  /* 0x0000650010107619 */ /* 0x000fe20000010211 */
[----:B------:R-:W-:Y:S01]  /*0850*/  @!P0 IMAD.MOV R0, RZ, RZ, -R0 ;  /* 0x000000ffff008224 */ /* 0x000fe200078e0a00 */
[----:B------:R-:W-:Y:S01]  /*0860*/  @!P2 LOP3.LUT R0, RZ, c[0x0][0x1c8], RZ, 0x33, !PT ;  /* 0x00007200ff00aa12 */ /* 0x000fe200078e33ff */
[----:B------:R-:W-:-:S02]  /*0870*/  IMAD R13, R24, c[0x0][0x180], RZ ;  /* 0x00006000180d7a24 */ /* 0x000fc400078e02ff */
[C---:B------:R-:W-:Y:S01]  /*0880*/  IMAD R15, R4.reuse, R90, R5 ;  /* 0x0000005a040f7224 */ /* 0x040fe200078e0205 */
[----:B------:R-:W-:Y:S01]  /*0890*/  SHF.R.S32.HI R10, RZ, 0x1f, R0 ;  /* 0x0000001fff0a7819 */ /* 0x000fe20000011400 */
[----:B------:R-:W-:Y:S02]  /*08a0*/  IMAD R5, R4, c[0x0][0x1a0], RZ ;  /* 0x0000680004057a24 */ /* 0x000fe400078e02ff */
[----:B------:R-:W-:Y:S02]  /*08b0*/  IMAD R13, R25, c[0x0][0x184], R13 ;  /* 0x00006100190d7a24 */ /* 0x000fe400078e020d */
[----:B------:R-:W-:Y:S02]  /*08c0*/  IMAD R11, R14, c[0x0][0x1a4], R5 ;  /* 0x000069000e0b7a24 */ /* 0x000fe400078e0205 */
[----:B------:R-:W-:Y:S02]  /*08d0*/  IMAD.IADD R9, R9, 0x1, R13 ;  /* 0x0000000109097824 */ /* 0x000fe400078e020d */
[----:B------:R-:W-:-:S04]  /*08e0*/  IMAD.WIDE.U32 R248, R0, c[0x0][0x1b8], R6 ;  /* 0x00006e0000f87a25 */ /* 0x000fc800078e0006 */
[----:B------:R-:W-:-:S04]  /*08f0*/  IMAD.WIDE.U32 R250, R0, c[0x0][0x1b0], R8 ;  /* 0x00006c0000fa7a25 */ /* 0x000fc800078e0008 */
[----:B------:R-:W-:Y:S01]  /*0900*/  IMAD.WIDE.U32 R12, R14, c[0x0][0x1a0], RZ ;  /* 0x000068000e0c7a25 */ /* 0x000fe200078e00ff */
[----:B-1----:R-:W-:-:S03]  /*0910*/  IADD3 R2, P1, R22, R2, RZ ;  /* 0x0000000216027210 */ /* 0x002fc60007f3e0ff */
[----:B------:R-:W-:Y:S01]  /*0920*/  IMAD.IADD R6, R13, 0x1, R11 ;  /* 0x000000010d067824 */ /* 0x000fe200078e020b */
[----:B------:R-:W-:Y:S01]  /*0930*/  IADD3.X R3, R16, R3, RZ, P1, !PT ;  /* 0x0000000310037210 */ /* 0x000fe20000ffe4ff */
[----:B------:R-:W-:Y:S01]  /*0940*/  IMAD.MOV.U32 R246, RZ, RZ, R250 ;  /* 0x000000fffff67224 */ /* 0x000fe200078e00fa */
[----:B------:R-:W-:-:S03]  /*0950*/  IADD3 R4, P0, R2, R22, RZ ;  /* 0x0000001602047210 */ /* 0x000fc60007f1e0ff */
[----:B------:R1:W-:Y:S02]  /*0960*/  LDGSTS.E.BYPASS.LTC128B.128 [R223+0x800], [R2.64] ;  /* 0x0080000002df7fae */ /* 0x0003e4000b901d48 */
[----:B------:R-:W-:Y:S02]  /*0970*/  IMAD.X R5, R3, 0x1, R16, P0 ;  /* 0x0000000103057824 */ /* 0x000fe400000e0610 */
[----:B------:R1:W-:Y:S04]  /*0980*/  LDGSTS.E.BYPASS.LTC128B.128 [R223+0x4800], [R2.64+0x80] ;  /* 0x0480008002df7fae */ /* 0x0003e8000b901d48 */
[----:B------:R2:W-:Y:S04]  /*0990*/  LDGSTS.E.BYPASS.LTC128B.128 [R223+0x1000], [R4.64] ;  /* 0x0100000004df7fae */ /* 0x0005e8000b901d48 */
[----:B------:R2:W-:Y:S01]  /*09a0*/  LDGSTS.E.BYPASS.LTC128B.128 [R223+0x5000], [R4.64+0x80] ;  /* 0x0500008004df7fae */ /* 0x0005e2000b901d48 */
[----:B-1----:R-:W-:Y:S01]  /*09b0*/  IMAD R3, R10, c[0x0][0x1b0], RZ ;  /* 0x00006c000a037a24 */ /* 0x002fe200078e02ff */
[----:B------:R-:W-:Y:S01]  /*09c0*/  IADD3 R2, P0, R4, R22, RZ ;  /* 0x0000001604027210 */ /* 0x000fe20007f1e0ff */
[----:B------:R-:W-:-:S02]  /*09d0*/  IMAD R10, R10, c[0x0][0x1b8], RZ ;  /* 0x00006e000a0a7a24 */ /* 0x000fc400078e02ff */
[----:B------:R-:W-:Y:S01]  /*09e0*/  IMAD R7, R0, c[0x0][0x1b4], R3 ;  /* 0x00006d0000077a24 */ /* 0x000fe200078e0203 */
[----:B------:R-:W-:Y:S01]  /*09f0*/  IADD3 R8, P1, R2, R22, RZ ;  /* 0x0000001602087210 */ /* 0x000fe20007f3e0ff */
[----:B------:R-:W-:Y:S02]  /*0a00*/  IMAD R0, R0, c[0x0][0x1bc], R10 ;  /* 0x00006f0000007a24 */ /* 0x000fe400078e020a */
[----:B------:R-:W-:Y:S01]  /*0a10*/  IMAD.X R3, R5, 0x1, R16, P0 ;  /* 0x0000000105037824 */ /* 0x000fe200000e0610 */
[C---:B------:R-:W-:Y:S01]  /*0a20*/  LEA R13, P0, R12.reuse, R248, 0x5 ;  /* 0x000000f80c0d7211 */ /* 0x040fe200078028ff */
[----:B------:R-:W-:Y:S01]  /*0a30*/  IMAD.IADD R252, R249, 0x1, R0 ;  /* 0x00000001f9fc7824 */ /* 0x000fe200078e0200 */
[----:B------:R-:W-:Y:S01]  /*0a40*/  IADD3 R247, R251, R7, RZ ;  /* 0x00000007fbf77210 */ /* 0x000fe20007ffe0ff */
[----:B------:R-:W-:Y:S01]  /*0a50*/  IMAD.X R9, R3, 0x1, R16, P1 ;  /* 0x0000000103097824 */ /* 0x000fe200008e0610 */
[----:B------:R1:W-:Y:S02]  /*0a60*/  LDGSTS.E.BYPASS.LTC128B.128 [R223+0x1800], [R2.64] ;  /* 0x0180000002df7fae */ /* 0x0003e4000b901d48 */
[----:B------:R-:W-:Y:S01]  /*0a70*/  LEA.HI.X R12, R12, R252, R6, 0x5, P0 ;  /* 0x000000fc0c0c7211 */ /* 0x000fe200000f2c06 */
[----:B------:R-:W-:Y:S01]  /*0a80*/  IMAD.WIDE.U32 R10, R14, R90, R246 ;  /* 0x0000005a0e0a7225 */ /* 0x000fe200078e00f6 */
[-C--:B------:R-:W-:Y:S01]  /*0a90*/  IADD3 R6, P0, R8, R22.reuse, RZ ;  /* 0x0000001608067210 */ /* 0x080fe20007f1e0ff */
[----:B------:R1:W-:Y:S02]  /*0aa0*/  LDGSTS.E.BYPASS.LTC128B.128 [R223+0x5800], [R2.64+0x80] ;  /* 0x0580008002df7fae */ /* 0x0003e4000b901d48 */
[----:B------:R-:W-:Y:S01]  /*0ab0*/  IMAD.IADD R0, R11, 0x1, R15 ;  /* 0x000000010b007824 */ /* 0x000fe200078e020f */
[----:B--2---:R-:W-:Y:S01]  /*0ac0*/  IADD3 R4, P1, R6, R22, RZ ;  /* 0x0000001606047210 */ /* 0x004fe20007f3e0ff */
[--C-:B------:R-:W-:Y:S01]  /*0ad0*/  IMAD.X R7, R9, 0x1, R16.reuse, P0 ;  /* 0x0000000109077824 */ /* 0x100fe200000e0610 */
[----:B------:R2:W-:Y:S03]  /*0ae0*/  LDGSTS.E.BYPASS.LTC128B.128 [R223+0x2000], [R8.64] ;  /* 0x0200000008df7fae */ /* 0x0005e6000b901d48 */
[----:B------:R-:W-:Y:S01]  /*0af0*/  IMAD.X R5, R7, 0x1, R16, P1 ;  /* 0x0000000107057824 */ /* 0x000fe200008e0610 */
[----:B------:R2:W-:Y:S01]  /*0b00*/  LDGSTS.E.BYPASS.LTC128B.128 [R223+0x6000], [R8.64+0x80] ;  /* 0x0600008008df7fae */ /* 0x0005e2000b901d48 */
[----:B------:R-:W-:-:S03]  /*0b10*/  LOP3.LUT P1, RZ, R37, 0x2, RZ, 0xc0, !PT ;  /* 0x0000000225ff7812 */ /* 0x000fc6000782c0ff */
[----:B------:R3:W-:Y:S04]  /*0b20*/  LDGSTS.E.BYPASS.LTC128B.128 [R223+0x2800], [R6.64] ;  /* 0x0280000006df7fae */ /* 0x0007e8000b901d48 */
[----:B------:R3:W-:Y:S04]  /*0b30*/  LDGSTS.E.BYPASS.LTC128B.128 [R223+0x6800], [R6.64+0x80] ;  /* 0x0680008006df7fae */ /* 0x0007e8000b901d48 */
[----:B------:R4:W-:Y:S04]  /*0b40*/  LDGSTS.E.BYPASS.LTC128B.128 [R223+0x3000], [R4.64] ;  /* 0x0300000004df7fae */ /* 0x0009e8000b901d48 */
[----:B------:R4:W-:Y:S01]  /*0b50*/  LDGSTS.E.BYPASS.LTC128B.128 [R223+0x7000], [R4.64+0x80] ;  /* 0x0700008004df7fae */ /* 0x0009e2000b901d48 */
[----:B-1----:R-:W-:-:S04]  /*0b60*/  LEA R2, P0, R10, c[0x0][0x168], 0x1 ;  /* 0x00005a000a027a11 */ /* 0x002fc800078008ff */
[----:B------:R-:W-:Y:S01]  /*0b70*/  LEA.HI.X R3, R10, c[0x0][0x16c], R0, 0x1, P0 ;  /* 0x00005b000a037a11 */ /* 0x000fe200000f0c00 */
[----:B------:R-:W-:Y:S01]  /*0b80*/  IMAD.SHL.U32 R0, R37, 0x40, RZ ;  /* 0x0000004025007824 */ /* 0x000fe200078e00ff */
[----:B--2---:R-:W-:-:S04]  /*0b90*/  IADD3 R8, P0, R4, R22, RZ ;  /* 0x0000001604087210 */ /* 0x004fc80007f1e0ff */
[----:B------:R-:W-:Y:S01]  /*0ba0*/  LOP3.LUT R0, R0, 0x1c0, RZ, 0xc0, !PT ;  /* 0x000001c000007812 */ /* 0x000fe200078ec0ff */
[----:B------:R-:W-:Y:S02]  /*0bb0*/  IMAD.X R9, R5, 0x1, R16, P0 ;  /* 0x0000000105097824 */ /* 0x000fe400000e0610 */
[----:B---3--:R-:W-:Y:S01]  /*0bc0*/  IMAD.MOV.U32 R7, RZ, RZ, c[0x0][0x1a0] ;  /* 0x00006800ff077624 */ /* 0x008fe200078e00ff */
[----:B------:R-:W-:Y:S02]  /*0bd0*/  SHF.R.S32.HI R6, RZ, 0x5, R87 ;  /* 0x00000005ff067819 */ /* 0x000fe40000011457 */
[----:B------:R1:W-:Y:S01]  /*0be0*/  LDGSTS.E.BYPASS.LTC128B.128 [R223+0x3800], [R8.64] ;  /* 0x0380000008df7fae */ /* 0x0003e2000b901d48 */
[C---:B------:R-:W-:Y:S01]  /*0bf0*/  IMAD.SHL.U32 R27, R7.reuse, 0x20, RZ ;  /* 0x00000020071b7824 */ /* 0x040fe200078e00ff */
[----:B------:R-:W-:Y:S02]  /*0c00*/  SHF.L.U64.HI R26, R7, R17, c[0x0][0x1a4] ;  /* 0x00006900071a7619 */ /* 0x000fe40000010211 */
[----:B------:R1:W-:Y:S01]  /*0c10*/  LDGSTS.E.BYPASS.LTC128B.128 [R223+0x7800], [R8.64+0x80] ;  /* 0x0780008008df7fae */ /* 0x0003e2000b901d48 */
[----:B----4-:R-:W-:-:S03]  /*0c20*/  IADD3 R4, P0, R2, R90, RZ ;  /* 0x0000005a02047210 */ /* 0x010fc60007f1e0ff */
[----:B------:R2:W-:Y:S01]  /*0c30*/  LDGSTS.E.BYPASS.LTC128B.128 [R223+0x8000], [R2.64] ;  /* 0x0800000002df7fae */ /* 0x0005e2000b901d48 */
[----:B------:R-:W-:-:S03]  /*0c40*/  IADD3.X R5, R3, R91, RZ, P0, !PT ;  /* 0x0000005b03057210 */ /* 0x000fc600007fe4ff */
[----:B------:R2:W-:Y:S04]  /*0c50*/  LDGSTS.E.BYPASS.LTC128B.128 [R223+0x9000], [R2.64+0x80] ;  /* 0x0900008002df7fae */ /* 0x0005e8000b901d48 */
[----:B------:R3:W-:Y:S04]  /*0c60*/  LDGSTS.E.BYPASS.LTC128B.128 [R223+0x8800], [R4.64] ;  /* 0x0880000004df7fae */ /* 0x0007e8000b901d48 */
[----:B------:R3:W-:Y:S04]  /*0c70*/  LDGSTS.E.BYPASS.LTC128B.128 [R223+0x9800], [R4.64+0x80] ;  /* 0x0980008004df7fae */ /* 0x0007e8000b901d48 */
[----:B------:R-:W0:Y:S01]  /*0c80*/  LDGDEPBAR ;  /* 0x00000000000079af */ /* 0x000e220000000000 */
[----:B--2---:R-:W-:-:S02]  /*0c90*/  IMAD.SHL.U32 R2, R19, 0x8, RZ ;  /* 0x0000000813027824 */ /* 0x004fc400078e00ff */
[----:B------:R-:W-:-:S03]  /*0ca0*/  IMAD.SHL.U32 R3, R18, 0x40, RZ ;  /* 0x0000004012037824 */ /* 0x000fc600078e00ff */
[----:B------:R-:W-:Y:S02]  /*0cb0*/  LOP3.LUT R2, R0, 0x8, R2, 0xf8, !PT ;  /* 0x0000000800027812 */ /* 0x000fe400078ef802 */
[----:B------:R-:W-:Y:S01]  /*0cc0*/  SHF.R.U32.HI R0, RZ, 0x3, R0 ;  /* 0x00000003ff007819 */ /* 0x000fe20000011600 */
[----:B------:R-:W-:-:S04]  /*0cd0*/  DEPBAR.LE SB0, 0x0 ;  /* 0x000080000000791a */ /* 0x000fc80000000000 */
[----:B------:R-:W-:Y:S01]  /*0ce0*/  LOP3.LUT R86, R3, 0xfffffe00, RZ, 0xc0, !PT ;  /* 0xfffffe0003567812 */ /* 0x000fe200078ec0ff */
[----:B------:R-:W-:Y:S01]  /*0cf0*/  BAR.SYNC.DEFER_BLOCKING 0x0 ;  /* 0x0000000000007b1d */ /* 0x000fe20000010000 */
[C---:B---3--:R-:W-:Y:S02]  /*0d00*/  LEA R4, P0, R13.reuse, c[0x0][0x170], 0x1 ;  /* 0x00005c000d047a11 */ /* 0x048fe400078008ff */
[----:B------:R-:W-:Y:S01]  /*0d10*/  LOP3.LUT R85, R2, R0, RZ, 0x3c, !PT ;  /* 0x0000000002557212 */ /* 0x000fe200078e3cff */
[----:B------:R-:W-:Y:S01]  /*0d20*/  IMAD R2, R6, 0x400, R86 ;  /* 0x0000040006027824 */ /* 0x000fe200078e0256 */
[----:B------:R-:W-:Y:S02]  /*0d30*/  LEA.HI.X R5, R13, c[0x0][0x174], R12, 0x1, P0 ;  /* 0x00005d000d057a11 */ /* 0x000fe400000f0c0c */
[----:B------:R-:W-:Y:S01]  /*0d40*/  IADD3 R6, P0, R27, R4, RZ ;  /* 0x000000041b067210 */ /* 0x000fe20007f1e0ff */
[----:B------:R-:W-:Y:S01]  /*0d50*/  IMAD.IADD R2, R2, 0x1, R85 ;  /* 0x0000000102027824 */ /* 0x000fe200078e0255 */
[----:B------:R-:W-:-:S03]  /*0d60*/  LEA R0, R19, R20, 0x9 ;  /* 0x0000001413007211 */ /* 0x000fc600078e48ff */
[----:B------:R-:W-:Y:S01]  /*0d70*/  IMAD.X R7, R26, 0x1, R5, P0 ;  /* 0x000000011a077824 */ /* 0x000fe200000e0605 */
[----:B------:R-:W-:Y:S01]  /*0d80*/  LOP3.LUT P0, RZ, R36, 0x2, RZ, 0xc0, !PT ;  /* 0x0000000224ff7812 */ /* 0x000fe2000780c0ff */
[----:B------:R-:W-:Y:S01]  /*0d90*/  IMAD.SHL.U32 R209, R2, 0x2, RZ ;  /* 0x0000000202d17824 */ /* 0x000fe200078e00ff */
[C---:B------:R-:W-:Y:S01]  /*0da0*/  LEA R218, R0.reuse, 0x8000, 0x1 ;  /* 0x0000800000da7811 */ /* 0x040fe200078e08ff */
[----:B------:R-:W-:Y:S01]  /*0db0*/  IMAD.SHL.U32 R3, R0, 0x2, RZ ;  /* 0x0000000200037824 */ /* 0x000fe200078e00ff */
[----:B------:R-:W-:Y:S02]  /*0dc0*/  MOV R2, 0x40 ;  /* 0x0000004000027802 */ /* 0x000fe40000000f00 */
[C---:B------:R-:W-:Y:S01]  /*0dd0*/  IADD3 R219, R218.reuse, 0x20, RZ ;  /* 0x00000020dadb7810 */ /* 0x040fe20007ffe0ff */
[----:B------:R-:W-:Y:S01]  /*0de0*/  @!PT LDS RZ, [RZ] ;  /* 0x00000000fffff984 */ /* 0x000fe20000000800 */
[----:B------:R-:W-:Y:S01]  /*0df0*/  @!PT LDS RZ, [RZ] ;  /* 0x00000000fffff984 */ /* 0x000fe20000000800 */
[----:B------:R-:W-:Y:S01]  /*0e00*/  @!PT LDS RZ, [RZ] ;  /* 0x00000000fffff984 */ /* 0x000fe20000000800 */
[----:B------:R2:W-:Y:S06]  /*0e10*/  LDGSTS.E.BYPASS.LTC128B.128 [R223+0xa000], [R4.64] ;  /* 0x0a00000004df7fae */ /* 0x0005ec000b901d48 */
[----:B------:R-:W-:Y:S01]  /*0e20*/  @P0 IADD3 R219, R218, -0x20, RZ ;  /* 0xffffffe0dadb0810 */ /* 0x000fe20007ffe0ff */
[----:B------:R2:W-:Y:S01]  /*0e30*/  LDGSTS.E.BYPASS.LTC128B.128 [R223+0xb000], [R4.64+0x80] ;  /* 0x0b00008004df7fae */ /* 0x0005e2000b901d48 */
[----:B------:R-:W-:-:S02]  /*0e40*/  LOP3.LUT P0, RZ, R36, 0x4, RZ, 0xc0, !PT ;  /* 0x0000000424ff7812 */ /* 0x000fc4000780c0ff */
[C---:B------:R-:W-:Y:S01]  /*0e50*/  IADD3 R222, R219.reuse, 0x800, RZ ;  /* 0x00000800dbde7810 */ /* 0x040fe20007ffe0ff */
[----:B------:R3:W-:Y:S01]  /*0e60*/  LDGSTS.E.BYPASS.LTC128B.128 [R223+0xa800], [R6.64] ;  /* 0x0a80000006df7fae */ /* 0x0007e2000b901d48 */
[C---:B------:R-:W-:Y:S02]  /*0e70*/  IADD3 R221, R219.reuse, 0x1000, RZ ;  /* 0x00001000dbdd7810 */ /* 0x040fe40007ffe0ff */
[----:B------:R-:W-:Y:S01]  /*0e80*/  IADD3 R220, R219, 0x1800, RZ ;  /* 0x00001800dbdc7810 */ /* 0x000fe20007ffe0ff */
[----:B------:R3:W-:Y:S04]  /*0e90*/  LDGSTS.E.BYPASS.LTC128B.128 [R223+0xb800], [R6.64+0x80] ;  /* 0x0b80008006df7fae */ /* 0x0007e8000b901d48 */
[----:B------:R-:W-:Y:S04]  /*0ea0*/  LDSM.16.M88.4 R12, [R209] ;  /* 0x00000000d10c783b */ /* 0x000fe80000000200 */
[----:B------:R-:W4:Y:S04]  /*0eb0*/  LDSM.16.M88.4 R16, [R3+0x8000] ;  /* 0x008000000310783b */ /* 0x000f280000000200 */
[----:B-1----:R-:W1:Y:S04]  /*0ec0*/  LDSM.16.M88.4 R8, [R209+0x2000] ;  /* 0x00200000d108783b */ /* 0x002e680000000200 */
[----:B------:R-:W5:Y:S01]  /*0ed0*/  LDSM.16.M88.4 R24, [R3+0x8800] ;  /* 0x008800000318783b */ /* 0x000f620000000200 */
[----:B--2---:R-:W-:-:S03]  /*0ee0*/  IMAD.MOV.U32 R4, RZ, RZ, 0x20 ;  /* 0x00000020ff047424 */ /* 0x004fc600078e00ff */
[----:B------:R-:W-:Y:S02]  /*0ef0*/  LDSM.16.M88.4 R28, [R219] ;  /* 0x00000000db1c783b */ /* 0x000fe40000000200 */
[----:B------:R-:W-:Y:S02]  /*0f00*/  SEL R4, R4, 0xffffffe0, !P1 ;  /* 0xffffffe004047807 */ /* 0x000fe40004800000 */
[----:B------:R-:W-:Y:S01]  /*0f10*/  LDSM.16.M88.4 R32, [R219+0x800] ;  /* 0x00080000db20783b */ /* 0x000fe20000000200 */
[----:B------:R-:W-:Y:S02]  /*0f20*/  LOP3.LUT P1, RZ, R37, 0x4, RZ, 0xc0, !PT ;  /* 0x0000000425ff7812 */ /* 0x000fe4000782c0ff */
[----:B------:R-:W-:Y:S02]  /*0f30*/  IMAD.IADD R211, R209, 0x1, R4 ;  /* 0x00000001d1d37824 */ /* 0x000fe400078e0204 */
[C---:B------:R-:W-:Y:S01]  /*0f40*/  SEL R0, R2.reuse, 0xffffffc0, !P1 ;  /* 0xffffffc002007807 */ /* 0x040fe20004800000 */
[----:B------:R-:W0:Y:S01]  /*0f50*/  LDGDEPBAR ;  /* 0x00000000000079af */ /* 0x000e220000000000 */
[----:B------:R-:W-:-:S02]  /*0f60*/  SEL R2, R2, 0xffffffc0, !P0 ;  /* 0xffffffc002027807 */ /* 0x000fc40004000000 */
[----:B------:R-:W-:Y:S01]  /*0f70*/  ISETP.GE.AND P0, PT, R84, 0x21, PT ;  /* 0x000000215400780c */ /* 0x000fe20003f06270 */
[----:B------:R-:W-:Y:S01]  /*0f80*/  LDSM.16.M88.4 R20, [R211] ;  /* 0x00000000d314783b */ /* 0x000fe20000000200 */
[----:B------:R-:W-:Y:S02]  /*0f90*/  IMAD.IADD R217, R209, 0x1, R0 ;  /* 0x00000001d1d97824 */ /* 0x000fe400078e0200 */
[----:B------:R-:W-:Y:S02]  /*0fa0*/  IMAD.IADD R216, R218, 0x1, R2 ;  /* 0x00000001dad87824 */ /* 0x000fe400078e0202 */
[----:B------:R-:W-:Y:S02]  /*0fb0*/  IMAD.IADD R215, R211, 0x1, R0 ;  /* 0x00000001d3d77824 */ /* 0x000fe400078e0200 */
[----:B------:R-:W-:Y:S01]  /*0fc0*/  IMAD.IADD R214, R2, 0x1, R219 ;  /* 0x0000000102d67824 */ /* 0x000fe200078e02db */
[----:B------:R-:W-:Y:S01]  /*0fd0*/  LDSM.16.M88.4 R40, [R216] ;  /* 0x00000000d828783b */ /* 0x000fe20000000200 */
[----:B------:R-:W-:-:S03]  /*0fe0*/  LOP3.LUT R2, R87, 0xffffffe0, RZ, 0xc0, !PT ;  /* 0xffffffe057027812 */ /* 0x000fc600078ec0ff */
[----:B------:R-:W-:Y:S01]  /*0ff0*/  LDSM.16.M88.4 R36, [R216+0x800] ;  /* 0x00080000d824783b */ /* 0x000fe20000000200 */
[-C--:B----4-:R-:W-:Y:S08]  /*1000*/  HMMA.16816.F32 R64, R12, R16.reuse, RZ ;  /* 0x000000100c40723c */ /* 0x090ff000000018ff */
[C---:B-1----:R-:W-:Y:S08]  /*1010*/  HMMA.16816.F32 R60, R8.reuse, R16, RZ ;  /* 0x00000010083c723c */ /* 0x042ff000000018ff */
[-C--:B------:R-:W-:Y:S08]  /*1020*/  HMMA.16816.F32 R56, R8, R18.reuse, RZ ;  /* 0x000000120838723c */ /* 0x080ff000000018ff */
[----:B------:R-:W-:Y:S01]  /*1030*/  HMMA.16816.F32 R68, R12, R18, RZ ;  /* 0x000000120c44723c */ /* 0x000fe200000018ff */
[----:B------:R-:W1:Y:S07]  /*1040*/  LDSM.16.M88.4 R16, [R211+0x2000] ;  /* 0x00200000d310783b */ /* 0x000e6e0000000200 */
[C---:B-----5:R-:W-:Y:S08]  /*1050*/  HMMA.16816.F32 R52, R8.reuse, R24, RZ ;  /* 0x000000180834723c */ /* 0x060ff000000018ff */
[----:B------:R-:W-:Y:S01]  /*1060*/  HMMA.16816.F32 R48, R8, R26, RZ ;  /* 0x0000001a0830723c */ /* 0x000fe200000018ff */
[----:B------:R-:W2:Y:S07]  /*1070*/  LDSM.16.M88.4 R8, [R217+0x2000] ;  /* 0x00200000d908783b */ /* 0x000eae0000000200 */
[C---:B------:R-:W-:Y:S08]  /*1080*/  HMMA.16816.F32 R44, R12.reuse, R24, RZ ;  /* 0x000000180c2c723c */ /* 0x040ff000000018ff */
[----:B------:R-:W-:Y:S01]  /*1090*/  HMMA.16816.F32 R24, R12, R26, RZ ;  /* 0x0000001a0c18723c */ /* 0x000fe200000018ff */
[----:B------:R-:W4:Y:S07]  /*10a0*/  LDSM.16.M88.4 R12, [R217] ;  /* 0x00000000d90c783b */ /* 0x000f2e0000000200 */
[C---:B-1----:R-:W-:Y:S08]  /*10b0*/  HMMA.16816.F32 R76, R16.reuse, R28, R60 ;  /* 0x0000001c104c723c */ /* 0x042ff0000000183c */
[C---:B------:R-:W-:Y:S08]  /*10c0*/  HMMA.16816.F32 R60, R16.reuse, R30, R56 ;  /* 0x0000001e103c723c */ /* 0x040ff00000001838 */
[C---:B------:R-:W-:Y:S08]  /*10d0*/  HMMA.16816.F32 R72, R16.reuse, R32, R52 ;  /* 0x000000201048723c */ /* 0x040ff00000001834 */
[----:B------:R-:W-:Y:S01]  /*10e0*/  HMMA.16816.F32 R56, R16, R34, R48 ;  /* 0x000000221038723c */ /* 0x000fe20000001830 */
[----:B------:R-:W-:Y:S07]  /*10f0*/  LDSM.16.M88.4 R16, [R215+0x2000] ;  /* 0x00200000d710783b */ /* 0x000fee0000000200 */
[C---:B------:R-:W-:Y:S08]  /*1100*/  HMMA.16816.F32 R52, R20.reuse, R28, R64 ;  /* 0x0000001c1434723c */ /* 0x040ff00000001840 */
[C---:B------:R-:W-:Y:S08]  /*1110*/  HMMA.16816.F32 R48, R20.reuse, R32, R44 ;  /* 0x000000201430723c */ /* 0x040ff0000000182c */
[C---:B------:R-:W-:Y:S01]  /*1120*/  HMMA.16816.F32 R44, R20.reuse, R30, R68 ;  /* 0x0000001e142c723c */ /* 0x040fe20000001844 */
[----:B------:R-:W1:Y:S07]  /*1130*/  LDSM.16.M88.4 R28, [R214] ;  /* 0x00000000d61c783b */ /* 0x000e6e0000000200 */
[----:B------:R-:W-:Y:S01]  /*1140*/  HMMA.16816.F32 R32, R20, R34, R24 ;  /* 0x000000221420723c */ /* 0x000fe20000001818 */
[----:B------:R-:W5:Y:S04]  /*1150*/  LDSM.16.M88.4 R24, [R214+0x800] ;  /* 0x00080000d618783b */ /* 0x000f680000000200 */
[----:B------:R-:W1:Y:S03]  /*1160*/  LDSM.16.M88.4 R20, [R215] ;  /* 0x00000000d714783b */ /* 0x000e660000000200 */
[C---:B--2---:R-:W-:Y:S08]  /*1170*/  HMMA.16816.F32 R64, R8.reuse, R42, R60 ;  /* 0x0000002a0840723c */ /* 0x044ff0000000183c */
[C---:B------:R-:W-:Y:S08]  /*1180*/  HMMA.16816.F32 R68, R8.reuse, R40, R76 ;  /* 0x000000280844723c */ /* 0x040ff0000000184c */
[C---:B------:R-:W-:Y:S08]  /*1190*/  HMMA.16816.F32 R60, R8.reuse, R38, R56 ;  /* 0x00000026083c723c */ /* 0x040ff00000001838 */
[----:B------:R-:W-:Y:S01]  /*11a0*/  HMMA.16816.F32 R72, R8, R36, R72 ;  /* 0x000000240848723c */ /* 0x000fe20000001848 */
[----:B------:R-:W-:Y:S07]  /*11b0*/  LDSM.16.M88.4 R8, [R209+0x6000] ;  /* 0x00600000d108783b */ /* 0x000fee0000000200 */
[C---:B----4-:R-:W-:Y:S08]  /*11c0*/  HMMA.16816.F32 R56, R12.reuse, R40, R52 ;  /* 0x000000280c38723c */ /* 0x050ff00000001834 */
[C---:B------:R-:W-:Y:S01]  /*11d0*/  HMMA.16816.F32 R52, R12.reuse, R42, R44 ;  /* 0x0000002a0c34723c */ /* 0x040fe2000000182c */
[----:B------:R-:W2:Y:S04]  /*11e0*/  LDSM.16.M88.4 R44, [R3+0x9000] ;  /* 0x00900000032c783b */ /* 0x000ea80000000200 */
[----:B------:R4:W2:Y:S03]  /*11f0*/  LDSM.16.M88.4 R40, [R3+0x9800] ;  /* 0x009800000328783b */ /* 0x0008a60000000200 */
[C---:B------:R-:W-:Y:S08]  /*1200*/  HMMA.16816.F32 R48, R12.reuse, R36, R48 ;  /* 0x000000240c30723c */ /* 0x040ff00000001830 */
[----:B------:R-:W-:Y:S01]  /*1210*/  HMMA.16816.F32 R36, R12, R38, R32 ;  /* 0x000000260c24723c */ /* 0x000fe20000001820 */
[----:B------:R-:W2:Y:S04]  /*1220*/  LDSM.16.M88.4 R12, [R209+0x4000] ;  /* 0x00400000d10c783b */ /* 0x000ea80000000200 */
[----:B------:R-:W-:Y:S03]  /*1230*/  LDSM.16.M88.4 R32, [R219+0x1800] ;  /* 0x00180000db20783b */ /* 0x000fe60000000200 */
[----:B-1----:R-:W-:Y:S01]  /*1240*/  HMMA.16816.F32 R68, R16, R28, R68 ;  /* 0x0000001c1044723c */ /* 0x002fe20000001844 */
[----:B----4-:R-:W-:Y:S01]  /*1250*/  IMAD.IADD R3, R88, 0x1, -R2 ;  /* 0x0000000158037824 */ /* 0x010fe200078e0a02 */
[----:B------:R-:W-:-:S06]  /*1260*/  LOP3.LUT R2, R85, R86, RZ, 0xfc, !PT ;  /* 0x0000005655027212 */ /* 0x000fcc00078efcff */
[C---:B------:R-:W-:Y:S01]  /*1270*/  HMMA.16816.F32 R64, R16.reuse, R30, R64 ;  /* 0x0000001e1040723c */ /* 0x040fe20000001840 */
[----:B------:R-:W-:Y:S07]  /*1280*/  STL [R1], R3 ;  /* 0x0000000301007387 */ /* 0x000fee0000100800 */
[C---:B-----5:R-:W-:Y:S08]  /*1290*/  HMMA.16816.F32 R80, R16.reuse, R24, R72 ;  /* 0x000000181050723c */ /* 0x060ff00000001848 */
[----:B------:R-:W-:Y:S08]  /*12a0*/  HMMA.16816.F32 R60, R16, R26, R60 ;  /* 0x0000001a103c723c */ /* 0x000ff0000000183c */
[C---:B------:R-:W-:Y:S08]  /*12b0*/  HMMA.16816.F32 R56, R20.reuse, R28, R56 ;  /* 0x0000001c1438723c */ /* 0x040ff00000001838 */
[C---:B------:R-:W-:Y:S01]  /*12c0*/  HMMA.16816.F32 R52, R20.reuse, R30, R52 ;  /* 0x0000001e1434723c */ /* 0x040fe20000001834 */
[----:B------:R-:W-:Y:S07]  /*12d0*/  LDSM.16.M88.4 R28, [R211+0x4000] ;  /* 0x00400000d31c783b */ /* 0x000fee0000000200 */
[C---:B------:R-:W-:Y:S08]  /*12e0*/  HMMA.16816.F32 R16, R20.reuse, R24, R48 ;  /* 0x000000181410723c */ /* 0x040ff00000001830 */
[----:B------:R-:W-:Y:S01]  /*12f0*/  HMMA.16816.F32 R20, R20, R26, R36 ;  /* 0x0000001a1414723c */ /* 0x000fe20000001824 */
[----:B------:R-:W-:Y:S04]  /*1300*/  LDSM.16.M88.4 R24, [R211+0x6000] ;  /* 0x00600000d318783b */ /* 0x000fe80000000200 */
[----:B------:R-:W1:Y:S03]  /*1310*/  LDSM.16.M88.4 R36, [R219+0x1000] ;  /* 0x00100000db24783b */ /* 0x000e660000000200 */
[C---:B--2---:R-:W-:Y:S08]  /*1320*/  HMMA.16816.F32 R68, R8.reuse, R44, R68 ;  /* 0x0000002c0844723c */ /* 0x044ff00000001844 */
[C---:B------:R-:W-:Y:S08]  /*1330*/  HMMA.16816.F32 R64, R8.reuse, R46, R64 ;  /* 0x0000002e0840723c */ /* 0x040ff00000001840 */
[C---:B------:R-:W-:Y:S08]  /*1340*/  HMMA.16816.F32 R80, R8.reuse, R40, R80 ;  /* 0x000000280850723c */ /* 0x040ff00000001850 */
[----:B------:R-:W-:Y:S08]  /*1350*/  HMMA.16816.F32 R60, R8, R42, R60 ;  /* 0x0000002a083c723c */ /* 0x000ff0000000183c */
[C---:B------:R-:W-:Y:S08]  /*1360*/  HMMA.16816.F32 R56, R12.reuse, R44, R56 ;  /* 0x0000002c0c38723c */ /* 0x040ff00000001838 */
[C---:B------:R-:W-:Y:S01]  /*1370*/  HMMA.16816.F32 R48, R12.reuse, R46, R52 ;  /* 0x0000002e0c30723c */ /* 0x040fe20000001834 */
[----:B------:R-:W-:Y:S07]  /*1380*/  LDSM.16.M88.4 R44, [R216+0x1000] ;  /* 0x00100000d82c783b */ /* 0x000fee0000000200 */
[C---:B------:R-:W-:Y:S01]  /*1390*/  HMMA.16816.F32 R8, R12.reuse, R40, R16 ;  /* 0x000000280c08723c */ /* 0x040fe20000001810 */
[----:B------:R-:W2:Y:S07]  /*13a0*/  LDSM.16.M88.4 R16, [R217+0x6000] ;  /* 0x00600000d910783b */ /* 0x000eae0000000200 */
[----:B------:R-:W-:Y:S01]  /*13b0*/  HMMA.16816.F32 R12, R12, R42, R20 ;  /* 0x0000002a0c0c723c */ /* 0x000fe20000001814 */
[----:B------:R-:W4:Y:S04]  /*13c0*/  LDSM.16.M88.4 R40, [R216+0x1800] ;  /* 0x00180000d828783b */ /* 0x000f280000000200 */
[----:B------:R-:W5:Y:S03]  /*13d0*/  LDSM.16.M88.4 R20, [R217+0x4000] ;  /* 0x00400000d914783b */ /* 0x000f660000000200 */
        /* <DEDUP_REMOVED lines=8> */
[----:B------:R-:W-:Y:S07]  /*1460*/  LDSM.16.M88.4 R8, [R215+0x6000] ;  /* 0x00600000d708783b */ /* 0x000fee0000000200 */
[----:B------:R-:W-:Y:S01]  /*1470*/  HMMA.16816.F32 R48, R28, R34, R12 ;  /* 0x000000221c30723c */ /* 0x000fe2000000180c */
[----:B------:R-:W1:Y:S04]  /*1480*/  LDSM.16.M88.4 R28, [R214+0x1000] ;  /* 0x00100000d61c783b */ /* 0x000e680000000200 */
[----:B------:R-:W1:Y:S01]  /*1490*/  LDSM.16.M88.4 R12, [R215+0x4000] ;  /* 0x00400000d70c783b */ /* 0x000e620000000200 */
[----:B------:R-:W-:-:S04]  /*14a0*/  DEPBAR.LE SB0, 0x0 ;  /* 0x000080000000791a */ /* 0x000fc80000000000 */
[C---:B--2---:R-:W-:Y:S08]  /*14b0*/  HMMA.16816.F32 R60, R16.reuse, R46, R72 ;  /* 0x0000002e103c723c */ /* 0x044ff00000001848 */
[C---:B------:R-:W-:Y:S08]  /*14c0*/  HMMA.16816.F32 R52, R16.reuse, R44, R52 ;  /* 0x0000002c1034723c */ /* 0x040ff00000001834 */
[C---:B----4-:R-:W-:Y:S08]  /*14d0*/  HMMA.16816.F32 R72, R16.reuse, R40, R80 ;  /* 0x000000281048723c */ /* 0x050ff00000001850 */
[----:B------:R-:W-:Y:S08]  /*14e0*/  HMMA.16816.F32 R36, R16, R42, R76 ;  /* 0x0000002a1024723c */ /* 0x000ff0000000184c */
[C---:B-----5:R-:W-:Y:S08]  /*14f0*/  HMMA.16816.F32 R32, R20.reuse, R44, R68 ;  /* 0x0000002c1420723c */ /* 0x060ff00000001844 */
[C---:B------:R-:W-:Y:S08]  /*1500*/  HMMA.16816.F32 R44, R20.reuse, R46, R64 ;  /* 0x0000002e142c723c */ /* 0x040ff00000001840 */
[C---:B------:R-:W-:Y:S08]  /*1510*/  HMMA.16816.F32 R16, R20.reuse, R40, R56 ;  /* 0x000000281410723c */ /* 0x040ff00000001838 */
[----:B------:R-:W-:Y:S08]  /*1520*/  HMMA.16816.F32 R20, R20, R42, R48 ;  /* 0x0000002a1414723c */ /* 0x000ff00000001830 */
[C---:B-1----:R-:W-:Y:S08]  /*1530*/  HMMA.16816.F32 R40, R8.reuse, R28, R52 ;  /* 0x0000001c0828723c */ /* 0x042ff00000001834 */
[C---:B------:R-:W-:Y:S08]  /*1540*/  HMMA.16816.F32 R48, R8.reuse, R30, R60 ;  /* 0x0000001e0830723c */ /* 0x040ff0000000183c */
[C---:B------:R-:W-:Y:S08]  /*1550*/  HMMA.16816.F32 R72, R8.reuse, R24, R72 ;  /* 0x000000180848723c */ /* 0x040ff00000001848 */
[----:B------:R-:W-:Y:S08]  /*1560*/  HMMA.16816.F32 R60, R8, R26, R36 ;  /* 0x0000001a083c723c */ /* 0x000ff00000001824 */
[C---:B------:R-:W-:Y:S08]  /*1570*/  HMMA.16816.F32 R52, R12.reuse, R28, R32 ;  /* 0x0000001c0c34723c */ /* 0x040ff00000001820 */
[C---:B------:R-:W-:Y:S08]  /*1580*/  HMMA.16816.F32 R56, R12.reuse, R30, R44 ;  /* 0x0000001e0c38723c */ /* 0x040ff0000000182c */
[C---:B------:R-:W-:Y:S08]  /*1590*/  HMMA.16816.F32 R104, R12.reuse, R24, R16 ;  /* 0x000000180c68723c */ /* 0x040ff00000001810 */
[----:B------:R-:W-:Y:S01]  /*15a0*/  HMMA.16816.F32 R92, R12, R26, R20 ;  /* 0x0000001a0c5c723c */ /* 0x000fe20000001814 */
[----:B------:R-:W-:Y:S06]  /*15b0*/  BAR.SYNC.DEFER_BLOCKING 0x0 ;  /* 0x0000000000007b1d */ /* 0x000fec0000010000 */
[----:B------:R-:W-:Y:S05]  /*15c0*/  @!P0 BRA `(.L_x_881) ;  /* 0x0000015000008947 */ /* 0x000fea0003800000 */
[----:B---3--:R-:W-:Y:S01]  /*15d0*/  LEA.HI.SX32 R3, R224, 0xfffffffe, 0x1b ;  /* 0xfffffffee0037811 */ /* 0x008fe200078fdaff */
[----:B------:R-:W-:-:S03]  /*15e0*/  IMAD.SHL.U32 R11, R89, 0x10, RZ ;  /* 0x00000010590b7824 */ /* 0x000fc600078e00ff */
[----:B------:R-:W-:Y:S01]  /*15f0*/  SHF.R.S32.HI R6, RZ, 0x1f, R3 ;  /* 0x0000001fff067819 */ /* 0x000fe20000011403 */
[----:B------:R-:W-:Y:S02]  /*1600*/  IMAD R5, R91, R3, RZ ;  /* 0x000000035b057224 */ /* 0x000fe400078e02ff */
[----:B------:R-:W-:-:S04]  /*1610*/  IMAD.WIDE.U32 R8, R3, R90, R246 ;  /* 0x0000005a03087225 */ /* 0x000fc800078e00f6 */
[----:B------:R-:W-:Y:S01]  /*1620*/  IMAD R3, R6, R90, R5 ;  /* 0x0000005a06037224 */ /* 0x000fe200078e0205 */
[C---:B------:R-:W-:Y:S01]  /*1630*/  LEA R6, P2, R8.reuse, c[0x0][0x168], 0x1 ;  /* 0x00005a0008067a11 */ /* 0x040fe200078408ff */
[----:B------:R-:W-:Y:S02]  /*1640*/  IMAD.MOV.U32 R5, RZ, RZ, 0x4 ;  /* 0x00000004ff057424 */ /* 0x000fe400078e00ff */
[----:B------:R-:W-:Y:S01]  /*1650*/  IMAD.IADD R3, R9, 0x1, R3 ;  /* 0x0000000109037824 */ /* 0x000fe200078e0203 */
[----:B------:R-:W-:Y:S02]  /*1660*/  LEA R10, P1, R11, R6, 0x1 ;  /* 0x000000060b0a7211 */ /* 0x000fe400078208ff */
[----:B------:R-:W-:Y:S02]  /*1670*/  SHF.L.U64.HI R5, R89, R5, c[0x0][0x19c] ;  /* 0x0000670059057619 */ /* 0x000fe40000010205 */
        /* <DEDUP_REMOVED lines=10> */
.L_x_881:
[----:B---3--:R-:W-:Y:S02]  /*1720*/  FMNMX.FTZ R3, R40, R41, !PT ;  /* 0x0000002928037209 */ /* 0x008fe40007810000 */
        /* <DEDUP_REMOVED lines=13> */
[----:B------:R-:W-:Y:S01]  /*1800*/  FMNMX.FTZ R8, R52, R53, !PT ;  /* 0x0000003534087209 */ /* 0x000fe20007810000 */
[----:B-1----:R-:W1:Y:S01]  /*1810*/  SHFL.BFLY PT, R6, R3, 0x2, 0x1f ;  /* 0x0c401f0003067f89 */ /* 0x002e6200000e0000 */
[----:B------:R-:W-:-:S04]  /*1820*/  SHF.L.U32 R208, R2, 0x1, RZ ;  /* 0x0000000102d07819 */ /* 0x000fc800000006ff */
[----:B------:R-:W-:Y:S01]  /*1830*/  IADD3 R210, R4, R208, RZ ;  /* 0x000000d004d27210 */ /* 0x000fe20007ffe0ff */
[C---:B------:R-:W-:Y:S01]  /*1840*/  IMAD.IADD R213, R0.reuse, 0x1, R208 ;  /* 0x0000000100d57824 */ /* 0x040fe200078e02d0 */
[----:B------:R-:W-:Y:S02]  /*1850*/  LDSM.16.MT88.4 R36, [R208+0xa000] ;  /* 0x00a00000d024783b */ /* 0x000fe40000004200 */
[----:B------:R-:W-:Y:S02]  /*1860*/  IADD3 R212, R0, R210, RZ ;  /* 0x000000d200d47210 */ /* 0x000fe40007ffe0ff */
[----:B------:R-:W-:Y:S04]  /*1870*/  LDSM.16.MT88.4 R28, [R210+0xa000] ;  /* 0x00a00000d21c783b */ /* 0x000fe80000004200 */
[----:B------:R-:W-:Y:S04]  /*1880*/  LDSM.16.MT88.4 R24, [R213+0xa000] ;  /* 0x00a00000d518783b */ /* 0x000fe80000004200 */
[----:B------:R-:W-:Y:S04]  /*1890*/  LDSM.16.MT88.4 R20, [R212+0xa000] ;  /* 0x00a00000d414783b */ /* 0x000fe80000004200 */
[----:B------:R-:W-:Y:S01]  /*18a0*/  LDSM.16.MT88.4 R16, [R208+0xb000] ;  /* 0x00b00000d010783b */ /* 0x000fe20000004200 */
[----:B-1----:R-:W-:-:S03]  /*18b0*/  FMNMX.FTZ R3, R6, R3, !PT ;  /* 0x0000000306037209 */ /* 0x002fc60007810000 */
        /* <DEDUP_REMOVED lines=8> */
[----:B------:R-:W-:Y:S02]  /*1940*/  FMNMX.FTZ R6, R56, R8, !PT ;  /* 0x0000000838067209 */ /* 0x000fe40007810000 */
[----:B--2---:R-:W-:Y:S01]  /*1950*/  FMNMX.FTZ R134, R3, R7, !PT ;  /* 0x0000000703867209 */ /* 0x004fe20007810000 */
[----:B------:R-:W1:Y:S01]  /*1960*/  SHFL.BFLY PT, R9, R5, 0x1, 0x1f ;  /* 0x0c201f0005097f89 */ /* 0x000e6200000e0000 */
[----:B------:R-:W-:Y:S02]  /*1970*/  FMNMX.FTZ R6, R57, R6, !PT ;  /* 0x0000000639067209 */ /* 0x000fe40007810000 */
[C---:B------:R-:W-:Y:S01]  /*1980*/  FSETP.NEU.FTZ.AND P1, PT, R134.reuse, -INF , PT ;  /* 0xff8000008600780b */ /* 0x040fe20003f3d000 */
[----:B------:R-:W-:Y:S01]  /*1990*/  FMUL.FTZ R3, R134, c[0x0][0x23c] ;  /* 0x00008f0086037a20 */ /* 0x000fe20000410000 */
[----:B------:R-:W-:Y:S01]  /*19a0*/  FMNMX.FTZ R6, R104, R6, !PT ;  /* 0x0000000668067209 */ /* 0x000fe20007810000 */
[----:B------:R-:W-:Y:S03]  /*19b0*/  LDSM.16.MT88.4 R80, [R212+0xa800] ;  /* 0x00a80000d450783b */ /* 0x000fe60000004200 */
[----:B------:R-:W-:Y:S01]  /*19c0*/  FSEL R13, R3, RZ, P1 ;  /* 0x000000ff030d7208 */ /* 0x000fe20000800000 */
[----:B------:R-:W-:Y:S01]  /*19d0*/  LDSM.16.MT88.4 R96, [R208+0xb800] ;  /* 0x00b80000d060783b */ /* 0x000fe20000004200 */
[----:B------:R-:W-:-:S03]  /*19e0*/  FMNMX.FTZ R6, R105, R6, !PT ;  /* 0x0000000669067209 */ /* 0x000fc60007810000 */
[--C-:B------:R-:W-:Y:S01]  /*19f0*/  FFMA.FTZ R3, R40, c[0x0][0x23c], -R13.reuse ;  /* 0x00008f0028037a23 */ /* 0x100fe2000001080d */
[----:B------:R-:W-:Y:S01]  /*1a00*/  FMNMX.FTZ R6, R92, R6, !PT ;  /* 0x000000065c067209 */ /* 0x000fe20007810000 */
[----:B------:R-:W-:Y:S01]  /*1a10*/  FFMA.FTZ R8, R41, c[0x0][0x23c], -R13 ;  /* 0x00008f0029087a23 */ /* 0x000fe2000001080d */
[----:B------:R-:W-:Y:S01]  /*1a20*/  LDSM.16.MT88.4 R152, [R208+0xa800] ;  /* 0x00a80000d098783b */ /* 0x000fe20000004200 */
[----:B------:R2:W-:Y:S01]  /*1a30*/  MUFU.EX2 R11, R3 ;  /* 0x00000003000b7308 */ /* 0x0005e20000000800 */
[----:B------:R-:W-:-:S07]  /*1a40*/  FMNMX.FTZ R6, R93, R6, !PT ;  /* 0x000000065d067209 */ /* 0x000fce0007810000 */
[----:B------:R3:W-:Y:S01]  /*1a50*/  MUFU.EX2 R132, R8 ;  /* 0x0000000800847308 */ /* 0x0007e20000000800 */
[----:B--2---:R-:W-:-:S04]  /*1a60*/  FMNMX.FTZ R3, R54, R55, !PT ;  /* 0x0000003736037209 */ /* 0x004fc80007810000 */
[----:B------:R-:W-:Y:S02]  /*1a70*/  FMNMX.FTZ R7, R58, R3, !PT ;  /* 0x000000033a077209 */ /* 0x000fe40007810000 */
[----:B-1----:R-:W-:Y:S02]  /*1a80*/  FMNMX.FTZ R3, R5, R9, !PT ;  /* 0x0000000905037209 */ /* 0x002fe40007810000 */
[----:B------:R-:W-:Y:S01]  /*1a90*/  FMNMX.FTZ R5, R59, R7, !PT ;  /* 0x000000073b057209 */ /* 0x000fe20007810000 */
[----:B------:R-:W1:Y:S01]  /*1aa0*/  SHFL.BFLY PT, R9, R6, 0x2, 0x1f ;  /* 0x0c401f0006097f89 */ /* 0x000e6200000e0000 */
[--C-:B---3--:R-:W-:Y:S01]  /*1ab0*/  FFMA.FTZ R8, R49, c[0x0][0x23c], -R13.reuse ;  /* 0x00008f0031087a23 */ /* 0x108fe2000001080d */
[----:B------:R-:W-:Y:S01]  /*1ac0*/  FSETP.NEU.FTZ.AND P1, PT, R3, -INF , PT ;  /* 0xff8000000300780b */ /* 0x000fe20003f3d000 */
[----:B------:R-:W-:Y:S01]  /*1ad0*/  FFMA.FTZ R7, R48, c[0x0][0x23c], -R13 ;  /* 0x00008f0030077a23 */ /* 0x000fe2000001080d */
[----:B------:R-:W-:Y:S01]  /*1ae0*/  FMNMX.FTZ R5, R106, R5, !PT ;  /* 0x000000056a057209 */ /* 0x000fe20007810000 */
[----:B------:R2:W-:Y:S03]  /*1af0*/  MUFU.EX2 R137, R8 ;  /* 0x0000000800897308 */ /* 0x0005e60000000800 */
[----:B------:R-:W-:-:S04]  /*1b00*/  FMNMX.FTZ R5, R107, R5, !PT ;  /* 0x000000056b057209 */ /* 0x000fc80007810000 */
[----:B------:R-:W-:Y:S01]  /*1b10*/  FMNMX.FTZ R5, R94, R5, !PT ;  /* 0x000000055e057209 */ /* 0x000fe20007810000 */
[----:B------:R3:W4:Y:S03]  /*1b20*/  MUFU.EX2 R15, R7 ;  /* 0x00000007000f7308 */ /* 0x0007260000000800 */
[----:B------:R-:W-:-:S05]  /*1b30*/  FMNMX.FTZ R5, R95, R5, !PT ;  /* 0x000000055f057209 */ /* 0x000fca0007810000 */
[----:B--2---:R-:W2:Y:S01]  /*1b40*/  SHFL.BFLY PT, R8, R5, 0x2, 0x1f ;  /* 0x0c401f0005087f89 */ /* 0x004ea200000e0000 */
[----:B-1----:R-:W-:-:S05]  /*1b50*/  FMNMX.FTZ R2, R6, R9, !PT ;  /* 0x0000000906027209 */ /* 0x002fca0007810000 */
[----:B------:R-:W1:Y:S01]  /*1b60*/  SHFL.BFLY PT, R6, R2, 0x1, 0x1f ;  /* 0x0c201f0002067f89 */ /* 0x000e6200000e0000 */
[----:B---3--:R-:W-:-:S05]  /*1b70*/  FMUL.FTZ R7, R3, c[0x0][0x23c] ;  /* 0x00008f0003077a20 */ /* 0x008fca0000410000 */
[----:B------:R-:W-:-:S05]  /*1b80*/  FSEL R12, R7, RZ, P1 ;  /* 0x000000ff070c7208 */ /* 0x000fca0000800000 */
[--C-:B------:R-:W-:Y:S02]  /*1b90*/  FFMA.FTZ R7, R42, c[0x0][0x23c], -R12.reuse ;  /* 0x00008f002a077a23 */ /* 0x100fe4000001080c */
[--C-:B------:R-:W-:Y:S02]  /*1ba0*/  FFMA.FTZ R0, R51, c[0x0][0x23c], -R12.reuse ;  /* 0x00008f0033007a23 */ /* 0x100fe4000001080c */
[----:B------:R3:W-:Y:S01]  /*1bb0*/  MUFU.EX2 R14, R7 ;  /* 0x00000007000e7308 */ /* 0x0007e20000000800 */
[----:B--2---:R-:W-:Y:S01]  /*1bc0*/  FMNMX.FTZ R8, R8, R5, !PT ;  /* 0x0000000508087209 */ /* 0x004fe20007810000 */
[----:B------:R-:W-:Y:S02]  /*1bd0*/  FFMA.FTZ R4, R50, c[0x0][0x23c], -R12 ;  /* 0x00008f0032047a23 */ /* 0x000fe4000001080c */
[----:B------:R-:W-:Y:S04]  /*1be0*/  LDSM.16.MT88.4 R48, [R210+0xa800] ;  /* 0x00a80000d230783b */ /* 0x000fe80000004200 */
[----:B------:R-:W2:Y:S01]  /*1bf0*/  SHFL.BFLY PT, R9, R8, 0x1, 0x1f ;  /* 0x0c201f0008097f89 */ /* 0x000ea200000e0000 */
[----:B-1----:R-:W-:Y:S01]  /*1c00*/  FMNMX.FTZ R136, R2, R6, !PT ;  /* 0x0000000602887209 */ /* 0x002fe20007810000 */
[----:B------:R1:W-:Y:S01]  /*1c10*/  MUFU.EX2 R133, R0 ;  /* 0x0000000000857308 */ /* 0x0003e20000000800 */
[----:B----4-:R-:W-:-:S02]  /*1c20*/  F2FP.PACK_AB R6, R137, R15 ;  /* 0x0000000f8906723e */ /* 0x010fc400000000ff */
[C---:B------:R-:W-:Y:S01]  /*1c30*/  FSETP.NEU.FTZ.AND P1, PT, R136.reuse, -INF , PT ;  /* 0xff8000008800780b */ /* 0x040fe20003f3d000 */
[----:B---3--:R-:W-:Y:S02]  /*1c40*/  FFMA.FTZ R7, R43, c[0x0][0x23c], -R12 ;  /* 0x00008f002b077a23 */ /* 0x008fe4000001080c */
[----:B------:R-:W3:Y:S02]  /*1c50*/  LDSM.16.MT88.4 R40, [R213+0xb000] ;  /* 0x00b00000d528783b */ /* 0x000ee40000004200 */
[----:B------:R4:W-:Y:S01]  /*1c60*/  MUFU.EX2 R241, R4 ;  /* 0x0000000400f17308 */ /* 0x0009e20000000800 */
[----:B-1----:R-:W-:-:S07]  /*1c70*/  FMUL.FTZ R0, R136, c[0x0][0x23c] ;  /* 0x00008f0088007a20 */ /* 0x002fce0000410000 */
[----:B------:R-:W1:Y:S01]  /*1c80*/  MUFU.EX2 R240, R7 ;  /* 0x0000000700f07308 */ /* 0x000e620000000800 */
[----:B------:R-:W-:Y:S02]  /*1c90*/  FSEL R0, R0, RZ, P1 ;  /* 0x000000ff00007208 */ /* 0x000fe40000800000 */
[----:B--2---:R-:W-:Y:S02]  /*1ca0*/  FMNMX.FTZ R135, R8, R9, !PT ;  /* 0x0000000908877209 */ /* 0x004fe40007810000 */
[----:B----4-:R-:W-:Y:S01]  /*1cb0*/  F2FP.PACK_AB R4, R132, R11 ;  /* 0x0000000b8404723e */ /* 0x010fe200000000ff */
[--C-:B------:R-:W-:Y:S01]  /*1cc0*/  FFMA.FTZ R2, R52, c[0x0][0x23c], -R0.reuse ;  /* 0x00008f0034027a23 */ /* 0x100fe20000010800 */
[----:B------:R-:W-:Y:S01]  /*1cd0*/  FSETP.NEU.FTZ.AND P1, PT, R135, -INF , PT ;  /* 0xff8000008700780b */ /* 0x000fe20003f3d000 */
[----:B------:R-:W-:Y:S02]  /*1ce0*/  FFMA.FTZ R8, R56, c[0x0][0x23c], -R0 ;  /* 0x00008f0038087a23 */ /* 0x000fe40000010800 */
[----:B------:R2:W-:Y:S01]  /*1cf0*/  MUFU.EX2 R237, R2 ;  /* 0x0000000200ed7308 */ /* 0x0005e20000000800 */
[----:B-1----:R-:W-:-:S02]  /*1d00*/  F2FP.PACK_AB R5, R240, R14 ;  /* 0x0000000ef005723e */ /* 0x002fc400000000ff */
[----:B------:R-:W-:-:S05]  /*1d10*/  F2FP.PACK_AB R7, R133, R241 ;  /* 0x000000f18507723e */ /* 0x000fca00000000ff */
[----:B------:R1:W-:Y:S02]  /*1d20*/  MUFU.EX2 R238, R8 ;  /* 0x0000000800ee7308 */ /* 0x0003e40000000800 */
[----:B------:R-:W-:Y:S01]  /*1d30*/  HMMA.16816.F32 R140, R4, R36, RZ ;  /* 0x00000024048c723c */ /* 0x000fe200000018ff */
[----:B--2---:R-:W-:-:S05]  /*1d40*/  FFMA.FTZ R2, R53, c[0x0][0x23c], -R0 ;  /* 0x00008f0035027a23 */ /* 0x004fca0000010800 */
[----:B------:R2:W-:Y:S02]  /*1d50*/  MUFU.EX2 R235, R2 ;  /* 0x0000000200eb7308 */ /* 0x0005e40000000800 */
[----:B------:R-:W-:Y:S01]  /*1d60*/  HMMA.16816.F32 R68, R4, R28, RZ ;  /* 0x0000001c0444723c */ /* 0x000fe200000018ff */
[----:B-1----:R-:W-:-:S05]  /*1d70*/  FFMA.FTZ R8, R57, c[0x0][0x23c], -R0 ;  /* 0x00008f0039087a23 */ /* 0x002fca0000010800 */
[----:B------:R-:W1:Y:S02]  /*1d80*/  MUFU.EX2 R239, R8 ;  /* 0x0000000800ef7308 */ /* 0x000e640000000800 */
[----:B------:R-:W-:Y:S01]  /*1d90*/  HMMA.16816.F32 R76, R4, R24, RZ ;  /* 0x00000018044c723c */ /* 0x000fe200000018ff */
[----:B--2---:R-:W-:-:S07]  /*1da0*/  FMUL.FTZ R2, R135, c[0x0][0x23c] ;  /* 0x00008f0087027a20 */ /* 0x004fce0000410000 */
[----:B------:R-:W-:Y:S01]  /*1db0*/  HMMA.16816.F32 R84, R4, R20, RZ ;  /* 0x000000140454723c */ /* 0x000fe200000018ff */
[----:B------:R-:W-:Y:S02]  /*1dc0*/  FSEL R2, R2, RZ, P1 ;  /* 0x000000ff02027208 */ /* 0x000fe40000800000 */
[----:B-1----:R-:W-:-:S05]  /*1dd0*/  F2FP.PACK_AB R10, R239, R238 ;  /* 0x000000eeef0a723e */ /* 0x002fca00000000ff */
[----:B------:R-:W-:Y:S01]  /*1de0*/  HMMA.16816.F32 R88, R4, R16, RZ ;  /* 0x000000100458723c */ /* 0x000fe200000018ff */
[----:B------:R-:W-:-:S04]  /*1df0*/  FFMA.FTZ R8, R54, c[0x0][0x23c], -R2 ;  /* 0x00008f0036087a23 */ /* 0x000fc80000010802 */
[----:B------:R1:W-:Y:S03]  /*1e00*/  MUFU.EX2 R234, R8 ;  /* 0x0000000800ea7308 */ /* 0x0003e60000000800 */
[C---:B------:R-:W-:Y:S08]  /*1e10*/  HMMA.16816.F32 R100, R4.reuse, R32, RZ ;  /* 0x000000200464723c */ /* 0x040ff000000018ff */
[----:B---3--:R-:W-:Y:S01]  /*1e20*/  HMMA.16816.F32 R112, R4, R40, RZ ;  /* 0x000000280470723c */ /* 0x008fe200000018ff */
        /* <DEDUP_REMOVED lines=15> */
[----:B-1----:R-:W-:-:S07]  /*1f20*/  F2FP.PACK_AB R8, R235, R237 ;  /* 0x000000edeb08723e */ /* 0x002fce00000000ff */
[----:B------:R-:W-:Y:S07]  /*1f30*/  HMMA.16816.F32 R172, R4, R46, RZ ;  /* 0x0000002e04ac723c */ /* 0x000fee00000018ff */
[----:B------:R-:W-:Y:S01]  /*1f40*/  FFMA.FTZ R4, R72, c[0x0][0x23c], -R13 ;  /* 0x00008f0048047a23 */ /* 0x000fe2000001080d */
[----:B------:R-:W-:Y:S01]  /*1f50*/  MOV R7, R14 ;  /* 0x0000000e00077202 */ /* 0x000fe20000000f00 */
[----:B------:R-:W-:Y:S01]  /*1f60*/  IMAD.MOV.U32 R6, RZ, RZ, R11 ;  /* 0x000000ffff067224 */ /* 0x000fe200078e000b */
[----:B--2---:R-:W-:Y:S01]  /*1f70*/  F2FP.PACK_AB R11, R236, R233 ;  /* 0x000000e9ec0b723e */ /* 0x004fe200000000ff */
[----:B------:R1:W-:Y:S01]  /*1f80*/  MUFU.EX2 R231, R4 ;  /* 0x0000000400e77308 */ /* 0x0003e20000000800 */
[----:B------:R-:W-:-:S02]  /*1f90*/  IMAD.MOV.U32 R5, RZ, RZ, R15 ;  /* 0x000000ffff057224 */ /* 0x000fc400078e000f */
[----:B------:R-:W-:-:S03]  /*1fa0*/  FADD.FTZ R7, R7, R240 ;  /* 0x000000f007077221 */ /* 0x000fc60000010000 */
[----:B------:R-:W-:Y:S01]  /*1fb0*/  HMMA.16816.F32 R180, R8, R36, RZ ;  /* 0x0000002408b4723c */ /* 0x000fe200000018ff */
[----:B------:R-:W-:-:S07]  /*1fc0*/  FADD.FTZ R7, R241, R7 ;  /* 0x00000007f1077221 */ /* 0x000fce0000010000 */
        /* <DEDUP_REMOVED lines=28> */
[----:B------:R1:W-:Y:S02]  /*2190*/  MUFU.EX2 R226, R4 ;  /* 0x0000000400e27308 */ /* 0x0003e40000000800 */
[----:B-1----:R-:W-:-:S05]  /*21a0*/  FFMA.FTZ R4, R63, c[0x0][0x23c], -R12 ;  /* 0x00008f003f047a23 */ /* 0x002fca000001080c */
[----:B------:R-:W-:Y:S01]  /*21b0*/  HMMA.16816.F32 R12, R8, R42, RZ ;  /* 0x0000002a080c723c */ /* 0x000fe200000018ff */
[----:B------:R-:W1:Y:S01]  /*21c0*/  LDSM.16.MT88.4 R8, [R212+0xb800] ;  /* 0x00b80000d408783b */ /* 0x000e620000004200 */
[----:B------:R2:W3:Y:S02]  /*21d0*/  MUFU.EX2 R242, R4 ;  /* 0x0000000400f27308 */ /* 0x0004e40000000800 */
[----:B--2---:R-:W-:Y:S01]  /*21e0*/  FFMA.FTZ R4, R104, c[0x0][0x23c], -R0 ;  /* 0x00008f0068047a23 */ /* 0x004fe20000010800 */
[----:B---3--:R-:W-:-:S05]  /*21f0*/  F2FP.PACK_AB R131, R242, R226 ;  /* 0x000000e2f283723e */ /* 0x008fca00000000ff */
[----:B------:R2:W-:Y:S02]  /*2200*/  MUFU.EX2 R225, R4 ;  /* 0x0000000400e17308 */ /* 0x0005e40000000800 */
[C---:B------:R-:W-:Y:S07]  /*2210*/  HMMA.16816.F32 R40, R128.reuse, R48, R68 ;  /* 0x000000308028723c */ /* 0x040fee0000001844 */
[----:B------:R-:W-:Y:S01]  /*2220*/  MOV R71, R137 ;  /* 0x0000008900477202 */ /* 0x000fe20000000f00 */
[----:B------:R-:W-:Y:S01]  /*2230*/  HMMA.16816.F32 R60, R128, R66, R116 ;  /* 0x00000042803c723c */ /* 0x000fe20000001874 */
[----:B------:R-:W-:Y:S01]  /*2240*/  MOV R70, R133 ;  /* 0x0000008500467202 */ /* 0x000fe20000000f00 */
[----:B--2---:R-:W-:-:S04]  /*2250*/  FFMA.FTZ R4, R105, c[0x0][0x23c], -R0 ;  /* 0x00008f0069047a23 */ /* 0x004fc80000010800 */
[----:B------:R2:W3:Y:S02]  /*2260*/  MUFU.EX2 R139, R4 ;  /* 0x00000004008b7308 */ /* 0x0004e40000000800 */
[C---:B------:R-:W-:Y:S07]  /*2270*/  HMMA.16816.F32 R116, R128.reuse, R122, R176 ;  /* 0x0000007a8074723c */ /* 0x040fee00000018b0 */
[----:B------:R-:W-:Y:S01]  /*2280*/  MOV R179, R70 ;  /* 0x0000004600b37202 */ /* 0x000fe20000000f00 */
[----:B------:R-:W-:Y:S01]  /*2290*/  HMMA.16816.F32 R56, R128, R64, R76 ;  /* 0x000000408038723c */ /* 0x000fe2000000184c */
[----:B------:R-:W-:Y:S01]  /*22a0*/  MOV R178, R71 ;  /* 0x0000004700b27202 */ /* 0x000fe20000000f00 */
[----:B--2---:R-:W-:-:S06]  /*22b0*/  FFMA.FTZ R4, R92, c[0x0][0x23c], -R0 ;  /* 0x00008f005c047a23 */ /* 0x004fcc0000010800 */
[C---:B------:R-:W-:Y:S01]  /*22c0*/  HMMA.16816.F32 R72, R128.reuse, R80, R84 ;  /* 0x000000508048723c */ /* 0x040fe20000001854 */
[----:B------:R-:W-:Y:S01]  /*22d0*/  FFMA.FTZ R0, R93, c[0x0][0x23c], -R0 ;  /* 0x00008f005d007a23 */ /* 0x000fe20000010800 */
[----:B------:R2:W-:Y:S06]  /*22e0*/  MUFU.EX2 R138, R4 ;  /* 0x00000004008a7308 */ /* 0x0005ec0000000800 */
[C---:B------:R-:W-:Y:S02]  /*22f0*/  HMMA.16816.F32 R44, R128.reuse, R50, R52 ;  /* 0x00000032802c723c */ /* 0x040fe40000001834 */
[----:B------:R4:W5:Y:S06]  /*2300*/  MUFU.EX2 R245, R0 ;  /* 0x0000000000f57308 */ /* 0x00096c0000000800 */
[----:B------:R-:W-:Y:S01]  /*2310*/  HMMA.16816.F32 R76, R128, R82, R144 ;  /* 0x00000052804c723c */ /* 0x000fe20000001890 */
[----:B--2---:R-:W-:-:S04]  /*2320*/  IMAD.MOV.U32 R4, RZ, RZ, R132 ;  /* 0x000000ffff047224 */ /* 0x004fc800078e0084 */
[----:B------:R-:W-:-:S03]  /*2330*/  FADD.FTZ R6, R6, R4 ;  /* 0x0000000406067221 */ /* 0x000fc60000010000 */
[C---:B------:R-:W-:Y:S01]  /*2340*/  HMMA.16816.F32 R140, R128.reuse, R152, R140 ;  /* 0x00000098808c723c */ /* 0x040fe2000000188c */
[----:B----4-:R-:W-:Y:S02]  /*2350*/  FFMA.FTZ R0, R106, c[0x0][0x23c], -R2 ;  /* 0x00008f006a007a23 */ /* 0x010fe40000010802 */
[----:B------:R-:W-:Y:S02]  /*2360*/  FADD.FTZ R6, R5, R6 ;  /* 0x0000000605067221 */ /* 0x000fe40000010000 */
[----:B------:R2:W-:Y:S03]  /*2370*/  MUFU.EX2 R137, R0 ;  /* 0x0000000000897308 */ /* 0x0005e60000000800 */
[C---:B------:R-:W-:Y:S08]  /*2380*/  HMMA.16816.F32 R88, R128.reuse, R96, R88 ;  /* 0x000000608058723c */ /* 0x040ff00000001858 */
[----:B------:R-:W-:Y:S01]  /*2390*/  HMMA.16816.F32 R100, R128, R108, R100 ;  /* 0x0000006c8064723c */ /* 0x000fe20000001864 */
[----:B--2---:R-:W-:-:S07]  /*23a0*/  FFMA.FTZ R0, R107, c[0x0][0x23c], -R2 ;  /* 0x00008f006b007a23 */ /* 0x004fce0000010802 */
[C---:B------:R-:W-:Y:S01]  /*23b0*/  HMMA.16816.F32 R112, R128.reuse, R120, R112 ;  /* 0x000000788070723c */ /* 0x040fe20000001870 */
[----:B------:R2:W4:Y:S07]  /*23c0*/  MUFU.EX2 R133, R0 ;  /* 0x0000000000857308 */ /* 0x00052e0000000800 */
[C---:B------:R-:W-:Y:S07]  /*23d0*/  HMMA.16816.F32 R104, R128.reuse, R110, R168 ;  /* 0x0000006e8068723c */ /* 0x040fee00000018a8 */
[----:B---3--:R-:W-:Y:S01]  /*23e0*/  F2FP.PACK_AB R168, R139, R225 ;  /* 0x000000e18ba8723e */ /* 0x008fe200000000ff */
[----:B------:R-:W-:Y:S01]  /*23f0*/  HMMA.16816.F32 R148, R128, R154, R148 ;  /* 0x0000009a8094723c */ /* 0x000fe20000001894 */
[----:B-----5:R-:W-:Y:S01]  /*2400*/  F2FP.PACK_AB R170, R245, R138 ;  /* 0x0000008af5aa723e */ /* 0x020fe200000000ff */
[--C-:B--2---:R-:W-:Y:S01]  /*2410*/  FFMA.FTZ R0, R94, c[0x0][0x23c], -R2.reuse ;  /* 0x00008f005e007a23 */ /* 0x104fe20000010802 */
[----:B----4-:R-:W-:Y:S01]  /*2420*/  F2FP.PACK_AB R169, R133, R137 ;  /* 0x0000008985a9723e */ /* 0x010fe200000000ff */
[----:B------:R-:W-:-:S02]  /*2430*/  FFMA.FTZ R2, R95, c[0x0][0x23c], -R2 ;  /* 0x00008f005f027a23 */ /* 0x000fc40000010802 */
[----:B------:R2:W-:Y:S02]  /*2440*/  MUFU.EX2 R132, R0 ;  /* 0x0000000000847308 */ /* 0x0005e40000000800 */
[C---:B------:R-:W-:Y:S06]  /*2450*/  HMMA.16816.F32 R92, R128.reuse, R98, R156 ;  /* 0x00000062805c723c */ /* 0x040fec000000189c */
[----:B------:R3:W4:Y:S02]  /*2460*/  MUFU.EX2 R244, R2 ;  /* 0x0000000200f47308 */ /* 0x0007240000000800 */
[----:B-1----:R-:W-:Y:S01]  /*2470*/  HMMA.16816.F32 R124, R128, R8, R124 ;  /* 0x00000008807c723c */ /* 0x002fe2000000187c */
[----:B--2---:R-:W-:-:S07]  /*2480*/  FADD.FTZ R0, R237, R235 ;  /* 0x000000ebed007221 */ /* 0x004fce0000010000 */
[----:B------:R-:W-:Y:S01]  /*2490*/  HMMA.16816.F32 R128, R128, R10, R172 ;  /* 0x0000000a8080723c */ /* 0x000fe200000018ac */
[----:B------:R-:W-:Y:S02]  /*24a0*/  FADD.FTZ R0, R238, R0 ;  /* 0x00000000ee007221 */ /* 0x000fe40000010000 */
[----:B---3--:R-:W-:Y:S01]  /*24b0*/  FADD.FTZ R2, R234, R232 ;  /* 0x000000e8ea027221 */ /* 0x008fe20000010000 */
[----:B----4-:R-:W-:Y:S01]  /*24c0*/  F2FP.PACK_AB R171, R244, R132 ;  /* 0x00000084f4ab723e */ /* 0x010fe200000000ff */
        /* <DEDUP_REMOVED lines=25> */
[----:B------:R-:W-:-:S07]  /*2660*/  FADD.FTZ R242, R242, R0 ;  /* 0x00000000f2f27221 */ /* 0x000fce0000010000 */
        /* <DEDUP_REMOVED lines=11> */
[----:B------:R-:W-:Y:S01]  /*2720*/  @!UPT UIADD3 URZ, URZ, URZ, URZ ;  /* 0x0000003f3f3ff290 */ /* 0x000fe2000fffe03f */
[----:B------:R-:W-:Y:S11]  /*2730*/  @!P0 BRA `(.L_x_882) ;  /* 0x000022c000008947 */ /* 0x000ff60003800000 */
[----:B------:R-:W-:Y:S01]  /*2740*/  LEA.HI.SX32 R224, R224, 0xfffffffe, 0x1b ;  /* 0xfffffffee0e07811 */ /* 0x000fe200078fdaff */
[----:B------:R-:W-:Y:S01]  /*2750*/  IMAD.MOV.U32 R137, RZ, RZ, R135 ;  /* 0x000000ffff897224 */ /* 0x000fe200078e0087 */
[----:B------:R-:W-:Y:S01]  /*2760*/  MOV R139, R3 ;  /* 0x00000003008b7202 */ /* 0x000fe20000000f00 */
[----:B------:R-:W-:Y:S01]  /*2770*/  IMAD.MOV.U32 R132, RZ, RZ, R136 ;  /* 0x000000ffff847224 */ /* 0x000fe200078e0088 */
[----:B------:R-:W-:Y:S01]  /*2780*/  MOV R138, R134 ;  /* 0x00000086008a7202 */ /* 0x000fe20000000f00 */
[----:B------:R-:W-:Y:S06]  /*2790*/  BRA `(.L_x_883) ;  /* 0x000001a000007947 */ /* 0x000fec0003800000 */
.L_x_885:
        /* <DEDUP_REMOVED lines=8> */
[----:B------:R-:W-:Y:S01]  /*2820*/  IMAD R2, R0, c[0x0][0x19c], R2 ;  /* 0x0000670000027a24 */ /* 0x000fe200078e0202 */
[----:B------:R-:W-:Y:S02]  /*2830*/  LEA R0, P1, R134, R250, 0x5 ;  /* 0x000000fa86007211 */ /* 0x000fe400078228ff */
[----:B------:R-:W-:Y:S01]  /*2840*/  SHF.L.U64.HI R133, R133, R136, c[0x0][0x19c] ;  /* 0x0000670085857619 */ /* 0x000fe20000010288 */
[----:B------:R-:W-:Y:S01]  /*2850*/  IMAD.IADD R3, R135, 0x1, R2 ;  /* 0x0000000187037824 */ /* 0x000fe200078e0202 */
[----:B------:R-:W-:Y:S04]  /*2860*/  LEA R2, P2, R0, c[0x0][0x168], 0x1 ;  /* 0x00005a0000027a11 */ /* 0x000fe800078408ff */
        /* <DEDUP_REMOVED lines=13> */
.L_x_883:
[----:B------:R-:W-:Y:S01]  /*2940*/  SHF.R.S32.HI R0, RZ, 0x1f, R224 ;  /* 0x0000001fff007819 */ /* 0x000fe200000114e0 */
[----:B------:R-:W-:Y:S04]  /*2950*/  DEPBAR.LE SB0, 0x0 ;  /* 0x000080000000791a */ /* 0x000fe80000000000 */
[----:B------:R-:W-:Y:S01]  /*2960*/  BAR.SYNC.DEFER_BLOCKING 0x0 ;  /* 0x0000000000007b1d */ /* 0x000fe20000010000 */
[----:B------:R-:W-:Y:S02]  /*2970*/  IMAD R0, R0, c[0x0][0x1a0], RZ ;  /* 0x0000680000007a24 */ /* 0x000fe400078e02ff */
[C---:B------:R-:W-:Y:S04]  /*2980*/  IMAD.WIDE.U32 R4, R224.reuse, c[0x0][0x1a0], RZ ;  /* 0x00006800e0047a25 */ /* 0x040fe800078e00ff */
[----:B------:R-:W-:Y:S01]  /*2990*/  IMAD R2, R224, c[0x0][0x1a4], R0 ;  /* 0x00006900e0027a24 */ /* 0x000fe200078e0200 */
[----:B------:R-:W-:Y:S01]  /*29a0*/  LEA R0, P0, R4, R248, 0x5 ;  /* 0x000000f804007211 */ /* 0x000fe200078028ff */
[----:B------:R-:W-:Y:S02]  /*29b0*/  IMAD.MOV.U32 R8, RZ, RZ, c[0x0][0x1a0] ;  /* 0x00006800ff087624 */ /* 0x000fe400078e00ff */
[----:B------:R-:W-:Y:S01]  /*29c0*/  IMAD.IADD R5, R5, 0x1, R2 ;  /* 0x0000000105057824 */ /* 0x000fe200078e0202 */
[----:B------:R-:W-:Y:S01]  /*29d0*/  LEA R2, P1, R0, c[0x0][0x170], 0x1 ;  /* 0x00005c0000027a11 */ /* 0x000fe200078208ff */
[----:B------:R-:W-:Y:S01]  /*29e0*/  IMAD.MOV.U32 R7, RZ, RZ, 0x5 ;  /* 0x00000005ff077424 */ /* 0x000fe200078e00ff */
[----:B------:R-:W-:Y:S01]  /*29f0*/  SHF.L.U32 R8, R8, 0x5, RZ ;  /* 0x0000000508087819 */ /* 0x000fe200000006ff */
[----:B------:R-:W-:Y:S01]  /*2a00*/  IMAD.MOV.U32 R6, RZ, RZ, c[0x0][0x1a0] ;  /* 0x00006800ff067624 */ /* 0x000fe200078e00ff */
[----:B------:R-:W-:Y:S02]  /*2a10*/  LEA.HI.X R5, R4, R252, R5, 0x5, P0 ;  /* 0x000000fc04057211 */ /* 0x000fe400000f2c05 */
[----:B------:R-:W-:Y:S02]  /*2a20*/  IADD3 R4, P0, R2, R8, RZ ;  /* 0x0000000802047210 */ /* 0x000fe40007f1e0ff */
[----:B------:R-:W-:Y:S02]  /*2a30*/  LEA.HI.X R3, R0, c[0x0][0x174], R5, 0x1, P1 ;  /* 0x00005d0000037a11 */ /* 0x000fe400008f0c05 */
[----:B------:R-:W-:Y:S03]  /*2a40*/  SHF.L.U64.HI R6, R6, R7, c[0x0][0x1a4] ;  /* 0x0000690006067619 */ /* 0x000fe60000010207 */
[----:B------:R-:W-:Y:S01]  /*2a50*/  @!PT LDS RZ, [RZ] ;  /* 0x00000000fffff984 */ /* 0x000fe20000000800 */
[----:B------:R-:W-:Y:S01]  /*2a60*/  @!PT LDS RZ, [RZ] ;  /* 0x00000000fffff984 */ /* 0x000fe20000000800 */
[----:B------:R-:W-:Y:S01]  /*2a70*/  @!PT LDS RZ, [RZ] ;  /* 0x00000000fffff984 */ /* 0x000fe20000000800 */
[----:B------:R1:W-:Y:S01]  /*2a80*/  LDGSTS.E.BYPASS.LTC128B.128 [R223+0xa000], [R2.64] ;  /* 0x0a00000002df7fae */ /* 0x0003e2000b901d48 */
[----:B------:R-:W-:Y:S02]  /*2a90*/  IADD3.X R5, R3, R6, RZ, P0, !PT ;  /* 0x0000000603057210 */ /* 0x000fe400007fe4ff */
[----:B------:R-:W-:Y:S03]  /*2aa0*/  ISETP.GT.AND P0, PT, R224, RZ, PT ;  /* 0x000000ffe000720c */ /* 0x000fe60003f04270 */
[----:B------:R1:W-:Y:S06]  /*2ab0*/  LDGSTS.E.BYPASS.LTC128B.128 [R223+0xb000], [R2.64+0x80] ;  /* 0x0b00008002df7fae */ /* 0x0003ec000b901d48 */
[----:B------:R2:W-:Y:S06]  /*2ac0*/  LDGSTS.E.BYPASS.LTC128B.128 [R223+0xa800], [R4.64] ;  /* 0x0a80000004df7fae */ /* 0x0005ec000b901d48 */
[----:B------:R2:W-:Y:S06]  /*2ad0*/  LDGSTS.E.BYPASS.LTC128B.128 [R223+0xb800], [R4.64+0x80] ;  /* 0x0b80008004df7fae */ /* 0x0005ec000b901d48 */
[----:B------:R-:W-:Y:S06]  /*2ae0*/  LDSM.16.M88.4 R32, [R209] ;  /* 0x00000000d120783b */ /* 0x000fec0000000200 */
[----:B------:R-:W2:Y:S06]  /*2af0*/  LDSM.16.M88.4 R16, [R218] ;  /* 0x00000000da10783b */ /* 0x000eac0000000200 */
[----:B------:R-:W3:Y:S06]  /*2b00*/  LDSM.16.M88.4 R28, [R209+0x2000] ;  /* 0x00200000d11c783b */ /* 0x000eec0000000200 */
[----:B------:R-:W4:Y:S06]  /*2b10*/  LDSM.16.M88.4 R172, [R218+0x800] ;  /* 0x00080000daac783b */ /* 0x000f2c0000000200 */
[----:B------:R-:W0:Y:S06]  /*2b20*/  LDGDEPBAR ;  /* 0x00000000000079af */ /* 0x000e2c0000000000 */
[----:B------:R-:W-:Y:S06]  /*2b30*/  LDSM.16.M88.4 R176, [R211] ;  /* 0x00000000d3b0783b */ /* 0x000fec0000000200 */
[----:B------:R-:W5:Y:S06]  /*2b40*/  LDSM.16.M88.4 R180, [R219] ;  /* 0x00000000dbb4783b */ /* 0x000f6c0000000200 */
[----:B------:R-:W1:Y:S01]  /*2b50*/  LDSM.16.M88.4 R184, [R211+0x2000] ;  /* 0x00200000d3b8783b */ /* 0x000e620000000200 */
[-C--:B--2---:R-:W-:Y:S05]  /*2b60*/  HMMA.16816.F32 R4, R32, R16.reuse, RZ ;  /* 0x000000102004723c */ /* 0x084fea00000018ff */
[----:B------:R-:W2:Y:S03]  /*2b70*/  LDSM.16.M88.4 R188, [R222] ;  /* 0x00000000debc783b */ /* 0x000ea60000000200 */
[C---:B---3--:R-:W-:Y:S03]  /*2b80*/  HMMA.16816.F32 R8, R28.reuse, R16, RZ ;  /* 0x000000101c08723c */ /* 0x048fe600000018ff */
[----:B------:R-:W-:Y:S06]  /*2b90*/  LDSM.16.M88.4 R192, [R217] ;  /* 0x00000000d9c0783b */ /* 0x000fec0000000200 */
[----:B------:R-:W3:Y:S01]  /*2ba0*/  LDSM.16.M88.4 R196, [R216] ;  /* 0x00000000d8c4783b */ /* 0x000ee20000000200 */
[-C--:B------:R-:W-:Y:S05]  /*2bb0*/  HMMA.16816.F32 R12, R28, R18.reuse, RZ ;  /* 0x000000121c0c723c */ /* 0x080fea00000018ff */
[----:B------:R-:W1:Y:S03]  /*2bc0*/  LDSM.16.M88.4 R200, [R217+0x2000] ;  /* 0x00200000d9c8783b */ /* 0x000e660000000200 */
[C---:B------:R-:W-:Y:S03]  /*2bd0*/  HMMA.16816.F32 R16, R32.reuse, R18, RZ ;  /* 0x000000122010723c */ /* 0x040fe600000018ff */
[----:B------:R-:W-:Y:S05]  /*2be0*/  LDSM.16.M88.4 R204, [R215+0x2000] ;  /* 0x00200000d7cc783b */ /* 0x000fea0000000200 */
        /* <DEDUP_REMOVED lines=16> */
[----:B------:R-:W-:Y:S01]  /*2cf0*/  LDSM.16.M88.4 R188, [R209+0x4000] ;  /* 0x00400000d1bc783b */ /* 0x000fe20000000200 */
[-C--:B---3--:R-:W-:Y:S08]  /*2d00*/  HMMA.16816.F32 R4, R192, R196.reuse, R4 ;  /* 0x000000c4c004723c */ /* 0x088ff00000001804 */
[C---:B------:R-:W-:Y:S08]  /*2d10*/  HMMA.16816.F32 R8, R200.reuse, R196, R8 ;  /* 0x000000c4c808723c */ /* 0x040ff00000001808 */
[-C--:B------:R-:W-:Y:S08]  /*2d20*/  HMMA.16816.F32 R12, R200, R198.reuse, R12 ;  /* 0x000000c6c80c723c */ /* 0x080ff0000000180c */
[C---:B------:R-:W-:Y:S01]  /*2d30*/  HMMA.16816.F32 R16, R192.reuse, R198, R16 ;  /* 0x000000c6c010723c */ /* 0x040fe20000001810 */
[----:B------:R-:W3:Y:S07]  /*2d40*/  LDSM.16.M88.4 R196, [R218+0x1000] ;  /* 0x00100000dac4783b */ /* 0x000eee0000000200 */
[-C--:B----4-:R-:W-:Y:S08]  /*2d50*/  HMMA.16816.F32 R20, R192, R172.reuse, R20 ;  /* 0x000000acc014723c */ /* 0x090ff00000001814 */
[C---:B------:R-:W-:Y:S08]  /*2d60*/  HMMA.16816.F32 R24, R200.reuse, R172, R24 ;  /* 0x000000acc818723c */ /* 0x040ff00000001818 */
[-C--:B------:R-:W-:Y:S01]  /*2d70*/  HMMA.16816.F32 R28, R200, R174.reuse, R28 ;  /* 0x000000aec81c723c */ /* 0x080fe2000000181c */
[----:B------:R-:W4:Y:S07]  /*2d80*/  LDSM.16.M88.4 R200, [R209+0x6000] ;  /* 0x00600000d1c8783b */ /* 0x000f2e0000000200 */
[----:B------:R-:W-:Y:S01]  /*2d90*/  HMMA.16816.F32 R32, R192, R174, R32 ;  /* 0x000000aec020723c */ /* 0x000fe20000001820 */
[----:B------:R-:W5:Y:S06]  /*2da0*/  LDSM.16.M88.4 R172, [R218+0x1800] ;  /* 0x00180000daac783b */ /* 0x000f6c0000000200 */
[----:B------:R-:W-:Y:S01]  /*2db0*/  LDSM.16.M88.4 R192, [R221] ;  /* 0x00000000ddc0783b */ /* 0x000fe20000000200 */
[-C--:B-1----:R-:W-:Y:S08]  /*2dc0*/  HMMA.16816.F32 R4, R180, R184.reuse, R4 ;  /* 0x000000b8b404723c */ /* 0x082ff00000001804 */
[C---:B------:R-:W-:Y:S08]  /*2dd0*/  HMMA.16816.F32 R8, R204.reuse, R184, R8 ;  /* 0x000000b8cc08723c */ /* 0x040ff00000001808 */
[-C--:B------:R-:W-:Y:S08]  /*2de0*/  HMMA.16816.F32 R12, R204, R186.reuse, R12 ;  /* 0x000000bacc0c723c */ /* 0x080ff0000000180c */
[C---:B------:R-:W-:Y:S01]  /*2df0*/  HMMA.16816.F32 R16, R180.reuse, R186, R16 ;  /* 0x000000bab410723c */ /* 0x040fe20000001810 */
[----:B------:R-:W1:Y:S07]  /*2e00*/  LDSM.16.M88.4 R184, [R211+0x4000] ;  /* 0x00400000d3b8783b */ /* 0x000e6e0000000200 */
[-C--:B--2---:R-:W-:Y:S08]  /*2e10*/  HMMA.16816.F32 R20, R180, R176.reuse, R20 ;  /* 0x000000b0b414723c */ /* 0x084ff00000001814 */
[C---:B------:R-:W-:Y:S08]  /*2e20*/  HMMA.16816.F32 R24, R204.reuse, R176, R24 ;  /* 0x000000b0cc18723c */ /* 0x040ff00000001818 */
[-C--:B------:R-:W-:Y:S01]  /*2e30*/  HMMA.16816.F32 R28, R204, R178.reuse, R28 ;  /* 0x000000b2cc1c723c */ /* 0x080fe2000000181c */
[----:B------:R-:W2:Y:S07]  /*2e40*/  LDSM.16.M88.4 R204, [R211+0x6000] ;  /* 0x00600000d3cc783b */ /* 0x000eae0000000200 */
[----:B------:R-:W-:Y:S01]  /*2e50*/  HMMA.16816.F32 R32, R180, R178, R32 ;  /* 0x000000b2b420723c */ /* 0x000fe20000001820 */
[----:B------:R-:W1:Y:S06]  /*2e60*/  LDSM.16.M88.4 R176, [R220] ;  /* 0x00000000dcb0783b */ /* 0x000e6c0000000200 */
[----:B------:R-:W-:Y:S01]  /*2e70*/  LDSM.16.M88.4 R180, [R217+0x4000] ;  /* 0x00400000d9b4783b */ /* 0x000fe20000000200 */
[-C--:B---3--:R-:W-:Y:S08]  /*2e80*/  HMMA.16816.F32 R4, R188, R196.reuse, R4 ;  /* 0x000000c4bc04723c */ /* 0x088ff00000001804 */
[C---:B----4-:R-:W-:Y:S08]  /*2e90*/  HMMA.16816.F32 R8, R200.reuse, R196, R8 ;  /* 0x000000c4c808723c */ /* 0x050ff00000001808 */
[-C--:B------:R-:W-:Y:S08]  /*2ea0*/  HMMA.16816.F32 R12, R200, R198.reuse, R12 ;  /* 0x000000c6c80c723c */ /* 0x080ff0000000180c */
[C---:B------:R-:W-:Y:S01]  /*2eb0*/  HMMA.16816.F32 R16, R188.reuse, R198, R16 ;  /* 0x000000c6bc10723c */ /* 0x040fe20000001810 */
[----:B------:R-:W3:Y:S07]  /*2ec0*/  LDSM.16.M88.4 R196, [R216+0x1000] ;  /* 0x00100000d8c4783b */ /* 0x000eee0000000200 */
[-C--:B-----5:R-:W-:Y:S08]  /*2ed0*/  HMMA.16816.F32 R20, R188, R172.reuse, R20 ;  /* 0x000000acbc14723c */ /* 0x0a0ff00000001814 */
[C---:B------:R-:W-:Y:S08]  /*2ee0*/  HMMA.16816.F32 R24, R200.reuse, R172, R24 ;  /* 0x000000acc818723c */ /* 0x040ff00000001818 */
[-C--:B------:R-:W-:Y:S01]  /*2ef0*/  HMMA.16816.F32 R28, R200, R174.reuse, R28 ;  /* 0x000000aec81c723c */ /* 0x080fe2000000181c */
[----:B------:R-:W4:Y:S07]  /*2f00*/  LDSM.16.M88.4 R200, [R217+0x6000] ;  /* 0x00600000d9c8783b */ /* 0x000f2e0000000200 */
[----:B------:R-:W-:Y:S01]  /*2f10*/  HMMA.16816.F32 R32, R188, R174, R32 ;  /* 0x000000aebc20723c */ /* 0x000fe20000001820 */
[----:B------:R-:W5:Y:S06]  /*2f20*/  LDSM.16.M88.4 R172, [R216+0x1800] ;  /* 0x00180000d8ac783b */ /* 0x000f6c0000000200 */
[----:B------:R-:W-:Y:S01]  /*2f30*/  LDSM.16.M88.4 R188, [R215+0x4000] ;  /* 0x00400000d7bc783b */ /* 0x000fe20000000200 */
[-C--:B-1----:R-:W-:Y:S08]  /*2f40*/  HMMA.16816.F32 R4, R184, R192.reuse, R4 ;  /* 0x000000c0b804723c */ /* 0x082ff00000001804 */
[C---:B--2---:R-:W-:Y:S08]  /*2f50*/  HMMA.16816.F32 R8, R204.reuse, R192, R8 ;  /* 0x000000c0cc08723c */ /* 0x044ff00000001808 */
[-C--:B------:R-:W-:Y:S08]  /*2f60*/  HMMA.16816.F32 R12, R204, R194.reuse, R12 ;  /* 0x000000c2cc0c723c */ /* 0x080ff0000000180c */
[C---:B------:R-:W-:Y:S01]  /*2f70*/  HMMA.16816.F32 R16, R184.reuse, R194, R16 ;  /* 0x000000c2b810723c */ /* 0x040fe20000001810 */
[----:B------:R-:W1:Y:S07]  /*2f80*/  LDSM.16.M88.4 R192, [R214+0x1000] ;  /* 0x00100000d6c0783b */ /* 0x000e6e0000000200 */
[-C--:B------:R-:W-:Y:S08]  /*2f90*/  HMMA.16816.F32 R20, R184, R176.reuse, R20 ;  /* 0x000000b0b814723c */ /* 0x080ff00000001814 */
[C---:B------:R-:W-:Y:S08]  /*2fa0*/  HMMA.16816.F32 R24, R204.reuse, R176, R24 ;  /* 0x000000b0cc18723c */ /* 0x040ff00000001818 */
[-C--:B------:R-:W-:Y:S01]  /*2fb0*/  HMMA.16816.F32 R28, R204, R178.reuse, R28 ;  /* 0x000000b2cc1c723c */ /* 0x080fe2000000181c */
[----:B------:R-:W2:Y:S07]  /*2fc0*/  LDSM.16.M88.4 R204, [R215+0x6000] ;  /* 0x00600000d7cc783b */ /* 0x000eae0000000200 */
[----:B------:R-:W-:Y:S01]  /*2fd0*/  HMMA.16816.F32 R32, R184, R178, R32 ;  /* 0x000000b2b820723c */ /* 0x000fe20000001820 */
[----:B------:R-:W1:Y:S01]  /*2fe0*/  LDSM.16.M88.4 R176, [R214+0x1800] ;  /* 0x00180000d6b0783b */ /* 0x000e620000000200 */
[----:B------:R-:W-:Y:S05]  /*2ff0*/  DEPBAR.LE SB0, 0x0 ;  /* 0x000080000000791a */ /* 0x000fea0000000000 */
[----:B------:R-:W-:Y:S01]  /*3000*/  BAR.SYNC.DEFER_BLOCKING 0x0 ;  /* 0x0000000000007b1d */ /* 0x000fe20000010000 */
[-C--:B---3--:R-:W-:Y:S08]  /*3010*/  HMMA.16816.F32 R4, R180, R196.reuse, R4 ;  /* 0x000000c4b404723c */ /* 0x088ff00000001804 */
[C---:B----4-:R-:W-:Y:S08]  /*3020*/  HMMA.16816.F32 R8, R200.reuse, R196, R8 ;  /* 0x000000c4c808723c */ /* 0x050ff00000001808 */
[-C--:B------:R-:W-:Y:S08]  /*3030*/  HMMA.16816.F32 R12, R200, R198.reuse, R12 ;  /* 0x000000c6c80c723c */ /* 0x080ff0000000180c */
[C---:B------:R-:W-:Y:S08]  /*3040*/  HMMA.16816.F32 R16, R180.reuse, R198, R16 ;  /* 0x000000c6b410723c */ /* 0x040ff00000001810 */
[-C--:B-----5:R-:W-:Y:S08]  /*3050*/  HMMA.16816.F32 R20, R180, R172.reuse, R20 ;  /* 0x000000acb414723c */ /* 0x0a0ff00000001814 */
[C---:B------:R-:W-:Y:S08]  /*3060*/  HMMA.16816.F32 R24, R200.reuse, R172, R24 ;  /* 0x000000acc818723c */ /* 0x040ff00000001818 */
[-C--:B------:R-:W-:Y:S08]  /*3070*/  HMMA.16816.F32 R28, R200, R174.reuse, R28 ;  /* 0x000000aec81c723c */ /* 0x080ff0000000181c */
[----:B------:R-:W-:Y:S08]  /*3080*/  HMMA.16816.F32 R32, R180, R174, R32 ;  /* 0x000000aeb420723c */ /* 0x000ff00000001820 */
[-C--:B-1----:R-:W-:Y:S08]  /*3090*/  HMMA.16816.F32 R4, R188, R192.reuse, R4 ;  /* 0x000000c0bc04723c */ /* 0x082ff00000001804 */
[C---:B--2---:R-:W-:Y:S08]  /*30a0*/  HMMA.16816.F32 R8, R204.reuse, R192, R8 ;  /* 0x000000c0cc08723c */ /* 0x044ff00000001808 */
[-C--:B------:R-:W-:Y:S08]  /*30b0*/  HMMA.16816.F32 R12, R204, R194.reuse, R12 ;  /* 0x000000c2cc0c723c */ /* 0x080ff0000000180c */
[C---:B------:R-:W-:Y:S08]  /*30c0*/  HMMA.16816.F32 R16, R188.reuse, R194, R16 ;  /* 0x000000c2bc10723c */ /* 0x040ff00000001810 */
[-C--:B------:R-:W-:Y:S08]  /*30d0*/  HMMA.16816.F32 R20, R188, R176.reuse, R20 ;  /* 0x000000b0bc14723c */ /* 0x080ff00000001814 */
[C---:B------:R-:W-:Y:S08]  /*30e0*/  HMMA.16816.F32 R24, R204.reuse, R176, R24 ;  /* 0x000000b0cc18723c */ /* 0x040ff00000001818 */
[-C--:B------:R-:W-:Y:S08]  /*30f0*/  HMMA.16816.F32 R28, R204, R178.reuse, R28 ;  /* 0x000000b2cc1c723c */ /* 0x080ff0000000181c */
[----:B------:R-:W-:Y:S01]  /*3100*/  HMMA.16816.F32 R32, R188, R178, R32 ;  /* 0x000000b2bc20723c */ /* 0x000fe20000001820 */
[----:B------:R-:W-:-:S07]  /*3110*/  @P0 BRA `(.L_x_885) ;  /* 0xfffff68000000947 */ /* 0x000fce000383ffff */
.L_x_884:
        /* <DEDUP_REMOVED lines=398> */
.L_x_882:
[----:B------:R-:W2:Y:S01]  /*4a00*/  LDL R174, [R1] ;  /* 0x0000000001ae7983 */ /* 0x000ea20000100800 */
[----:B------:R-:W-:Y:S01]  /*4a10*/  ULDC.U8 UR4, c[0x0][0x329] ;  /* 0x0000ca4000047ab9 */ /* 0x000fe20000000000 */
[----:B------:R-:W-:Y:S01]  /*4a20*/  BSSY B0, `(.L_x_886) ;  /* 0x00001a6000007945 */ /* 0x000fe20003800000 */
[----:B------:R-:W-:Y:S01]  /*4a30*/  ULDC.U8 UR5, c[0x0][0x328] ;  /* 0x0000ca0000057ab9 */ /* 0x000fe20000000000 */
[----:B------:R-:W1:Y:S01]  /*4a40*/  SHFL.BFLY PT, R0, R245, 0x2, 0x1f ;  /* 0x0c401f00f5007f89 */ /* 0x000e6200000e0000 */
[----:B------:R-:W-:-:S02]  /*4a50*/  ISETP.NE.AND P0, PT, RZ, UR4, PT ;  /* 0x00000004ff007c0c */ /* 0x000fc4000bf05270 */
[----:B------:R-:W-:Y:S01]  /*4a60*/  ISETP.NE.AND P3, PT, RZ, UR5, PT ;  /* 0x00000005ff007c0c */ /* 0x000fe2000bf65270 */
[----:B------:R-:W3:Y:S04]  /*4a70*/  SHFL.BFLY PT, R5, R243, 0x2, 0x1f ;  /* 0x0c401f00f3057f89 */ /* 0x000ee800000e0000 */
[----:B------:R-:W4:Y:S04]  /*4a80*/  SHFL.BFLY PT, R2, R244, 0x2, 0x1f ;  /* 0x0c401f00f4027f89 */ /* 0x000f2800000e0000 */
[----:B------:R-:W5:Y:S02]  /*4a90*/  SHFL.BFLY PT, R4, R242, 0x2, 0x1f ;  /* 0x0c401f00f2047f89 */ /* 0x000f6400000e0000 */
[----:B------:R-:W-:-:S02]  /*4aa0*/  @P0 MOV R132, c[0x0][0x210] ;  /* 0x0000840000840a02 */ /* 0x000fc40000000f00 */
[----:B------:R-:W5:Y:S03]  /*4ab0*/  S2R R172, SR_TID.X ;  /* 0x0000000000ac7919 */ /* 0x000f660000002100 */
[----:B------:R-:W-:Y:S02]  /*4ac0*/  @P0 IMAD R132, R132, c[0x0][0x214], RZ ;  /* 0x0000850084840a24 */ /* 0x000fe400078e02ff */
[----:B-1----:R-:W-:Y:S02]  /*4ad0*/  FADD.FTZ R245, R0, R245 ;  /* 0x000000f500f57221 */ /* 0x002fe40000010000 */
[----:B---3--:R-:W-:-:S03]  /*4ae0*/  FADD.FTZ R243, R5, R243 ;  /* 0x000000f305f37221 */ /* 0x008fc60000010000 */
[----:B------:R-:W1:Y:S01]  /*4af0*/  SHFL.BFLY PT, R0, R245, 0x1, 0x1f ;  /* 0x0c201f00f5007f89 */ /* 0x000e6200000e0000 */
[----:B----4-:R-:W-:-:S03]  /*4b00*/  FADD.FTZ R244, R2, R244 ;  /* 0x000000f402f47221 */ /* 0x010fc60000010000 */
[----:B------:R-:W3:Y:S01]  /*4b10*/  SHFL.BFLY PT, R2, R243, 0x1, 0x1f ;  /* 0x0c201f00f3027f89 */ /* 0x000ee200000e0000 */
[----:B-----5:R-:W-:Y:S01]  /*4b20*/  FADD.FTZ R242, R4, R242 ;  /* 0x000000f204f27221 */ /* 0x020fe20000010000 */
[----:B------:R-:W-:Y:S02]  /*4b30*/  MOV R4, 0x3f800000 ;  /* 0x3f80000000047802 */ /* 0x000fe40000000f00 */
[----:B------:R-:W4:Y:S01]  /*4b40*/  SHFL.BFLY PT, R6, R244, 0x1, 0x1f ;  /* 0x0c201f00f4067f89 */ /* 0x000f2200000e0000 */
[----:B------:R-:W-:-:S03]  /*4b50*/  SHF.R.S32.HI R173, RZ, 0x1f, R172 ;  /* 0x0000001fffad7819 */ /* 0x000fc600000114ac */
[----:B------:R-:W5:Y:S01]  /*4b60*/  SHFL.BFLY PT, R5, R242, 0x1, 0x1f ;  /* 0x0c201f00f2057f89 */ /* 0x000f6200000e0000 */
[----:B------:R-:W-:-:S04]  /*4b70*/  LEA.HI R18, R173, R172, RZ, 0x2 ;  /* 0x000000acad127211 */ /* 0x000fc800078f10ff */
[----:B------:R-:W-:Y:S01]  /*4b80*/  SHF.R.S32.HI R8, RZ, 0x2, R18 ;  /* 0x00000002ff087819 */ /* 0x000fe20000011412 */
[----:B-1----:R-:W-:Y:S01]  /*4b90*/  FADD.FTZ R245, R245, R0 ;  /* 0x00000000f5f57221 */ /* 0x002fe20000010000 */
[----:B------:R-:W-:-:S04]  /*4ba0*/  MOV R0, 0x3f800000 ;  /* 0x3f80000000007802 */ /* 0x000fc80000000f00 */
[----:B------:R-:W-:Y:S01]  /*4bb0*/  FSETP.NE.FTZ.AND P6, PT, R245, RZ, PT ;  /* 0x000000fff500720b */ /* 0x000fe20003fd5000 */
[----:B---3--:R-:W-:Y:S01]  /*4bc0*/  FADD.FTZ R243, R243, R2 ;  /* 0x00000002f3f37221 */ /* 0x008fe20000010000 */
[----:B------:R-:W-:Y:S02]  /*4bd0*/  SHF.R.S32.HI R2, RZ, 0x1f, R18 ;  /* 0x0000001fff027819 */ /* 0x000fe40000011412 */
[----:B------:R-:W-:Y:S01]  /*4be0*/  LOP3.LUT R18, R18, 0x3ffffffc, RZ, 0xc0, !PT ;  /* 0x3ffffffc12127812 */ /* 0x000fe200078ec0ff */
[----:B----4-:R-:W-:Y:S01]  /*4bf0*/  FADD.FTZ R244, R244, R6 ;  /* 0x00000006f4f47221 */ /* 0x010fe20000010000 */
[----:B------:R-:W-:Y:S01]  /*4c00*/  LEA.HI R2, R2, R8, RZ, 0x3 ;  /* 0x0000000802027211 */ /* 0x000fe200078f18ff */
[----:B-----5:R-:W-:Y:S01]  /*4c10*/  FADD.FTZ R242, R242, R5 ;  /* 0x00000005f2f27221 */ /* 0x020fe20000010000 */
[----:B------:R-:W-:Y:S02]  /*4c20*/  IADD3 R18, -R18, R172, RZ ;  /* 0x000000ac12127210 */ /* 0x000fe40007ffe1ff */
[----:B------:R-:W-:-:S03]  /*4c30*/  LOP3.LUT R2, R2, 0xfffffff8, RZ, 0xc0, !PT ;  /* 0xfffffff802027812 */ /* 0x000fc600078ec0ff */
[----:B------:R-:W1:Y:S01]  /*4c40*/  @P6 MUFU.RCP R0, R245 ;  /* 0x000000f500006308 */ /* 0x000e620000001000 */
[----:B------:R-:W-:Y:S02]  /*4c50*/  FSETP.NE.FTZ.AND P5, PT, R244, RZ, PT ;  /* 0x000000fff400720b */ /* 0x000fe40003fb5000 */
[----:B------:R-:W-:Y:S02]  /*4c60*/  FSETP.NE.FTZ.AND P4, PT, R243, RZ, PT ;  /* 0x000000fff300720b */ /* 0x000fe40003f95000 */
[----:B------:R-:W-:-:S04]  /*4c70*/  @!P0 MOV R6, c[0x0][0x214] ;  /* 0x0000850000068a02 */ /* 0x000fc80000000f00 */
[----:B------:R-:W-:-:S05]  /*4c80*/  @!P0 SEL R132, R6, c[0x0][0x234], !P3 ;  /* 0x00008d0006848a07 */ /* 0x000fca0005800000 */
[----:B------:R-:W3:Y:S01]  /*4c90*/  @P5 MUFU.RCP R4, R244 ;  /* 0x000000f400045308 */ /* 0x000ee20000001000 */
[C---:B-1----:R-:W-:Y:S02]  /*4ca0*/  FMUL.FTZ R7, R0.reuse, R145 ;  /* 0x0000009100077220 */ /* 0x042fe40000410000 */
[C---:B------:R-:W-:Y:S02]  /*4cb0*/  FMUL.FTZ R144, R0.reuse, R144 ;  /* 0x0000009000907220 */ /* 0x040fe40000410000 */
[C---:B------:R-:W-:Y:S02]  /*4cc0*/  FMUL.FTZ R152, R0.reuse, R152 ;  /* 0x0000009800987220 */ /* 0x040fe40000410000 */
[C---:B------:R-:W-:Y:S01]  /*4cd0*/  FMUL.FTZ R153, R0.reuse, R153 ;  /* 0x0000009900997220 */ /* 0x040fe20000410000 */
[----:B------:R-:W-:Y:S01]  /*4ce0*/  F2FP.PACK_AB R7, R7, R144 ;  /* 0x000000900707723e */ /* 0x000fe200000000ff */
[C---:B------:R-:W-:Y:S02]  /*4cf0*/  FMUL.FTZ R13, R0.reuse, R36 ;  /* 0x00000024000d7220 */ /* 0x040fe40000410000 */
        /* <DEDUP_REMOVED lines=11> */
[----:B------:R-:W-:Y:S01]  /*4db0*/  MOV R68, 0x20 ;  /* 0x0000002000447802 */ /* 0x000fe20000000f00 */
[----:B------:R-:W-:-:S02]  /*4dc0*/  FMUL.FTZ R69, R0, R69 ;  /* 0x0000004500457220 */ /* 0x000fc40000410000 */
[C---:B------:R-:W-:Y:S02]  /*4dd0*/  FMUL.FTZ R80, R0.reuse, R80 ;  /* 0x0000005000507220 */ /* 0x040fe40000410000 */
[C---:B------:R-:W-:Y:S02]  /*4de0*/  FMUL.FTZ R81, R0.reuse, R81 ;  /* 0x0000005100517220 */ /* 0x040fe40000410000 */
[C---:B------:R-:W-:Y:S01]  /*4df0*/  FMUL.FTZ R145, R0.reuse, R84 ;  /* 0x0000005400917220 */ /* 0x040fe20000410000 */
[----:B------:R-:W-:Y:S01]  /*4e00*/  LEA.HI R84, R173, R172, RZ, 0x5 ;  /* 0x000000acad547211 */ /* 0x000fe200078f28ff */
[C---:B------:R-:W-:Y:S02]  /*4e10*/  FMUL.FTZ R85, R0.reuse, R85 ;  /* 0x0000005500557220 */ /* 0x040fe40000410000 */
[C---:B------:R-:W-:Y:S01]  /*4e20*/  FMUL.FTZ R96, R0.reuse, R96 ;  /* 0x0000006000607220 */ /* 0x040fe20000410000 */
[----:B------:R-:W-:Y:S01]  /*4e30*/  SHF.R.S32.HI R84, RZ, 0x5, R84 ;  /* 0x00000005ff547819 */ /* 0x000fe20000011454 */
[----:B------:R-:W-:-:S02]  /*4e40*/  FMUL.FTZ R97, R0, R97 ;  /* 0x0000006100617220 */ /* 0x000fc40000410000 */
[----:B------:R-:W-:Y:S01]  /*4e50*/  FMUL.FTZ R156, R0, R156 ;  /* 0x0000009c009c7220 */ /* 0x000fe20000410000 */
[----:B------:R-:W-:Y:S01]  /*4e60*/  LEA R18, R84, R18, 0x9 ;  /* 0x0000001254127211 */ /* 0x000fe200078e48ff */
        /* <DEDUP_REMOVED lines=8> */
[C---:B------:R-:W-:Y:S01]  /*4ef0*/  FMUL.FTZ R165, R0.reuse, R165 ;  /* 0x000000a500a57220 */ /* 0x040fe20000410000 */
[----:B------:R-:W-:Y:S01]  /*4f00*/  F2FP.PACK_AB R35, R121, R120 ;  /* 0x000000787923723e */ /* 0x000fe200000000ff */
[C---:B------:R-:W-:Y:S02]  /*4f10*/  FMUL.FTZ R168, R0.reuse, R168 ;  /* 0x000000a800a87220 */ /* 0x040fe40000410000 */
[----:B------:R-:W-:Y:S01]  /*4f20*/  FMUL.FTZ R169, R0, R169 ;  /* 0x000000a900a97220 */ /* 0x000fe20000410000 */
[----:B------:R-:W-:Y:S01]  /*4f30*/  IADD3 R0, R8, -R2, RZ ;  /* 0x8000000208007210 */ /* 0x000fe20007ffe0ff */
[C---:B---3--:R-:W-:Y:S01]  /*4f40*/  FMUL.FTZ R146, R4.reuse, R146 ;  /* 0x0000009204927220 */ /* 0x048fe20000410000 */
        /* <DEDUP_REMOVED lines=36> */
[C---:B------:R-:W-:Y:S01]  /*5190*/  FMUL.FTZ R87, R4.reuse, R87 ;  /* 0x0000005704577220 */ /* 0x040fe20000410000 */
[----:B------:R-:W-:Y:S01]  /*51a0*/  F2FP.PACK_AB R21, R21, R54 ;  /* 0x000000361515723e */ /* 0x000fe200000000ff */
[----:B------:R-:W-:Y:S01]  /*51b0*/  FMUL.FTZ R98, R4, R98 ;  /* 0x0000006204627220 */ /* 0x000fe20000410000 */
[----:B------:R-:W-:Y:S01]  /*51c0*/  F2FP.PACK_AB R55, R85, R145 ;  /* 0x000000915537723e */ /* 0x000fe200000000ff */
[C---:B-1----:R-:W-:Y:S01]  /*51d0*/  FMUL.FTZ R140, R2.reuse, R140 ;  /* 0x0000008c028c7220 */ /* 0x042fe20000410000 */
[----:B------:R-:W-:Y:S01]  /*51e0*/  F2FP.PACK_AB R54, R87, R86 ;  /* 0x000000565736723e */ /* 0x000fe200000000ff */
[----:B------:R-:W-:Y:S01]  /*51f0*/  FMUL.FTZ R5, R2, R141 ;  /* 0x0000008d02057220 */ /* 0x000fe20000410000 */
[----:B------:R-:W-:Y:S01]  /*5200*/  F2FP.PACK_AB R39, R161, R160 ;  /* 0x000000a0a127723e */ /* 0x000fe200000000ff */
[C---:B------:R-:W-:Y:S01]  /*5210*/  FMUL.FTZ R99, R4.reuse, R99 ;  /* 0x0000006304637220 */ /* 0x040fe20000410000 */
[----:B------:R-:W-:Y:S01]  /*5220*/  ISETP.NE.OR P3, PT, RZ, UR4, !P3 ;  /* 0x00000004ff007c0c */ /* 0x000fe2000df65670 */
[----:B------:R-:W1:Y:S01]  /*5230*/  @P1 MUFU.RCP R0, R242 ;  /* 0x000000f200001308 */ /* 0x000e620000001000 */
[C---:B------:R-:W-:Y:S01]  /*5240*/  FMUL.FTZ R158, R4.reuse, R158 ;  /* 0x0000009e049e7220 */ /* 0x040fe20000410000 */
[----:B------:R-:W-:Y:S01]  /*5250*/  F2FP.PACK_AB R5, R5, R140 ;  /* 0x0000008c0505723e */ /* 0x000fe200000000ff */
[----:B------:R-:W-:-:S02]  /*5260*/  FMUL.FTZ R159, R4, R159 ;  /* 0x0000009f049f7220 */ /* 0x000fc40000410000 */
[C---:B------:R-:W-:Y:S02]  /*5270*/  FMUL.FTZ R110, R4.reuse, R110 ;  /* 0x0000006e046e7220 */ /* 0x040fe40000410000 */
[C---:B------:R-:W-:Y:S02]  /*5280*/  FMUL.FTZ R111, R4.reuse, R111 ;  /* 0x0000006f046f7220 */ /* 0x040fe40000410000 */
[----:B------:R-:W-:Y:S01]  /*5290*/  FMUL.FTZ R162, R4, R162 ;  /* 0x000000a204a27220 */ /* 0x000fe20000410000 */
[----:B---3--:R-:W-:Y:S01]  /*52a0*/  IADD3 R7, R68, R20, RZ ;  /* 0x0000001444077210 */ /* 0x008fe20007ffe0ff */
[C---:B------:R-:W-:Y:S02]  /*52b0*/  FMUL.FTZ R163, R4.reuse, R163 ;  /* 0x000000a304a37220 */ /* 0x040fe40000410000 */
[C---:B------:R-:W-:Y:S02]  /*52c0*/  FMUL.FTZ R122, R4.reuse, R122 ;  /* 0x0000007a047a7220 */ /* 0x040fe40000410000 */
[C---:B------:R-:W-:Y:S01]  /*52d0*/  FMUL.FTZ R34, R4.reuse, R123 ;  /* 0x0000007b04227220 */ /* 0x040fe20000410000 */
[----:B------:R-:W-:Y:S01]  /*52e0*/  F2FP.PACK_AB R38, R163, R162 ;  /* 0x000000a2a326723e */ /* 0x000fe200000000ff */
[----:B------:R-:W-:-:S02]  /*52f0*/  FMUL.FTZ R166, R4, R166 ;  /* 0x000000a604a67220 */ /* 0x000fc40000410000 */
[----:B------:R-:W-:Y:S01]  /*5300*/  FMUL.FTZ R167, R4, R167 ;  /* 0x000000a704a77220 */ /* 0x000fe20000410000 */
[----:B------:R-:W-:Y:S01]  /*5310*/  F2FP.PACK_AB R34, R34, R122 ;  /* 0x0000007a2222723e */ /* 0x000fe200000000ff */
[C---:B------:R-:W-:Y:S02]  /*5320*/  FMUL.FTZ R170, R4.reuse, R170 ;  /* 0x000000aa04aa7220 */ /* 0x040fe40000410000 */
[----:B------:R-:W-:Y:S02]  /*5330*/  FMUL.FTZ R171, R4, R171 ;  /* 0x000000ab04ab7220 */ /* 0x000fe40000410000 */
[C---:B------:R-:W-:Y:S02]  /*5340*/  FMUL.FTZ R12, R2.reuse, R40 ;  /* 0x00000028020c7220 */ /* 0x040fe40000410000 */
[C---:B------:R-:W-:Y:S02]  /*5350*/  FMUL.FTZ R14, R2.reuse, R41 ;  /* 0x00000029020e7220 */ /* 0x040fe40000410000 */
[----:B------:R-:W-:-:S02]  /*5360*/  FMUL.FTZ R16, R2, R44 ;  /* 0x0000002c02107220 */ /* 0x000fc40000410000 */
[----:B------:R-:W-:Y:S01]  /*5370*/  FMUL.FTZ R24, R2, R45 ;  /* 0x0000002d02187220 */ /* 0x000fe20000410000 */
        /* <DEDUP_REMOVED lines=111> */
[----:B------:R5:W-:Y:S04]  /*5a70*/  STS [R20+0x2000], R8 ;  /* 0x0020000814007388 */ /* 0x000be80000000800 */
[----:B------:R-:W-:Y:S01]  /*5a80*/  STS [R20+0x2400], R11 ;  /* 0x0024000b14007388 */ /* 0x000fe20000000800 */
[----:B-1----:R-:W-:-:S02]  /*5a90*/  IADD3 R0, R18, R68, RZ ;  /* 0x0000004412007210 */ /* 0x002fc40007ffe0ff */
[----:B---3--:R-:W-:-:S03]  /*5aa0*/  MOV R5, 0x40 ;  /* 0x0000004000057802 */ /* 0x008fc60000000f00 */
[----:B------:R-:W-:Y:S01]  /*5ab0*/  STS [R0], R10 ;  /* 0x0000000a00007388 */ /* 0x000fe20000000800 */
[----:B------:R-:W-:-:S03]  /*5ac0*/  SEL R5, R5, 0xffffffc0, !P2 ;  /* 0xffffffc005057807 */ /* 0x000fc60005000000 */
[----:B------:R1:W-:Y:S01]  /*5ad0*/  STS [R0+0x400], R9 ;  /* 0x0004000900007388 */ /* 0x0003e20000000800 */
[----:B----4-:R-:W-:-:S03]  /*5ae0*/  IADD3 R4, R18, R5, RZ ;  /* 0x0000000512047210 */ /* 0x010fc60007ffe0ff */
[----:B------:R3:W-:Y:S01]  /*5af0*/  STS [R7], R13 ;  /* 0x0000000d07007388 */ /* 0x0007e20000000800 */
[----:B------:R-:W-:Y:S01]  /*5b00*/  IADD3 R6, R5, R20, RZ ;  /* 0x0000001405067210 */ /* 0x000fe20007ffe0ff */
[----:B-----5:R-:W4:Y:S01]  /*5b10*/  @P4 MUFU.LG2 R8, R243 ;  /* 0x000000f300084308 */ /* 0x020f220000000c00 */
[-C--:B------:R-:W-:Y:S01]  /*5b20*/  IADD3 R2, R0, R5.reuse, RZ ;  /* 0x0000000500027210 */ /* 0x080fe20007ffe0ff */
[----:B------:R-:W-:Y:S01]  /*5b30*/  STS [R7+0x400], R12 ;  /* 0x0004000c07007388 */ /* 0x000fe20000000800 */
[----:B------:R-:W-:-:S03]  /*5b40*/  IADD3 R5, R7, R5, RZ ;  /* 0x0000000507057210 */ /* 0x000fc60007ffe0ff */
[----:B------:R5:W-:Y:S04]  /*5b50*/  STS [R0+0x2000], R14 ;  /* 0x0020000e00007388 */ /* 0x000be80000000800 */
[----:B------:R2:W-:Y:S04]  /*5b60*/  STS [R0+0x2400], R15 ;  /* 0x0024000f00007388 */ /* 0x0005e80000000800 */
[----:B------:R-:W-:Y:S01]  /*5b70*/  STS [R7+0x2000], R24 ;  /* 0x0020001807007388 */ /* 0x000fe20000000800 */
[----:B----4-:R-:W-:-:S03]  /*5b80*/  @P4 FMUL.FTZ R8, R8, 0.69314718246459960938 ;  /* 0x3f31721808084820 */ /* 0x010fc60000410000 */
[----:B------:R-:W-:Y:S01]  /*5b90*/  STS [R7+0x2400], R23 ;  /* 0x0024001707007388 */ /* 0x000fe20000000800 */
[----:B-1----:R-:W1:Y:S03]  /*5ba0*/  @P5 MUFU.LG2 R9, R244 ;  /* 0x000000f400095308 */ /* 0x002e660000000c00 */
[----:B------:R-:W-:Y:S01]  /*5bb0*/  STS [R4], R22 ;  /* 0x0000001604007388 */ /* 0x000fe20000000800 */
[----:B---3--:R-:W-:Y:S01]  /*5bc0*/  MOV R13, 0x7f800000 ;  /* 0x7f800000000d7802 */ /* 0x008fe20000000f00 */
[----:B------:R-:W-:Y:S02]  /*5bd0*/  @P4 FFMA.FTZ R13, R134, c[0x0][0x238], R8 ;  /* 0x00008e00860d4a23 */ /* 0x000fe40000010008 */
[----:B------:R-:W-:Y:S04]  /*5be0*/  STS [R4+0x400], R21 ;  /* 0x0004001504007388 */ /* 0x000fe80000000800 */
[----:B------:R-:W-:Y:S01]  /*5bf0*/  STS [R6], R17 ;  /* 0x0000001106007388 */ /* 0x000fe20000000800 */
[----:B-----5:R-:W-:-:S03]  /*5c00*/  MOV R14, 0x7f800000 ;  /* 0x7f800000000e7802 */ /* 0x020fc60000000f00 */
[----:B------:R3:W-:Y:S01]  /*5c10*/  STS [R6+0x400], R16 ;  /* 0x0004001006007388 */ /* 0x0007e20000000800 */
[----:B-1----:R-:W-:Y:S01]  /*5c20*/  @P5 FMUL.FTZ R9, R9, 0.69314718246459960938 ;  /* 0x3f31721809095820 */ /* 0x002fe20000410000 */
[----:B--2---:R-:W-:Y:S02]  /*5c30*/  MOV R15, 0x7f800000 ;  /* 0x7f800000000f7802 */ /* 0x004fe40000000f00 */
[----:B------:R-:W-:Y:S01]  /*5c40*/  STS [R4+0x2000], R19 ;  /* 0x0020001304007388 */ /* 0x000fe20000000800 */
[----:B------:R-:W-:-:S03]  /*5c50*/  @P5 FFMA.FTZ R15, R135, c[0x0][0x238], R9 ;  /* 0x00008e00870f5a23 */ /* 0x000fc60000010009 */
[----:B------:R-:W-:Y:S04]  /*5c60*/  STS [R4+0x2400], R25 ;  /* 0x0024001904007388 */ /* 0x000fe80000000800 */
[----:B------:R-:W-:Y:S04]  /*5c70*/  STS [R6+0x2000], R65 ;  /* 0x0020004106007388 */ /* 0x000fe80000000800 */
        /* <DEDUP_REMOVED lines=34> */
[----:B--2---:R-:W1:Y:S03]  /*5ea0*/  @P1 MUFU.LG2 R7, R242 ;  /* 0x000000f200071308 */ /* 0x004e660000000c00 */
[----:B------:R-:W-:Y:S04]  /*5eb0*/  STS [R6+0x6000], R33 ;  /* 0x0060002106007388 */ /* 0x000fe80000000800 */
[----:B------:R2:W-:Y:S04]  /*5ec0*/  STS [R6+0x6400], R32 ;  /* 0x0064002006007388 */ /* 0x0005e80000000800 */
[----:B------:R-:W-:Y:S04]  /*5ed0*/  STS [R2+0x4000], R31 ;  /* 0x0040001f02007388 */ /* 0x000fe80000000800 */
[----:B------:R-:W-:Y:S01]  /*5ee0*/  STS [R2+0x4400], R30 ;  /* 0x0044001e02007388 */ /* 0x000fe20000000800 */
[----:B-1----:R-:W-:-:S03]  /*5ef0*/  @P1 FMUL.FTZ R7, R7, 0.69314718246459960938 ;  /* 0x3f31721807071820 */ /* 0x002fc60000410000 */
[----:B------:R-:W-:Y:S01]  /*5f00*/  STS [R5+0x4000], R27 ;  /* 0x0040001b05007388 */ /* 0x000fe20000000800 */
[----:B------:R-:W-:-:S03]  /*5f10*/  @P1 FFMA.FTZ R14, R3, c[0x0][0x238], R7 ;  /* 0x00008e00030e1a23 */ /* 0x000fc60000010007 */
[----:B------:R-:W-:Y:S04]  /*5f20*/  STS [R5+0x4400], R26 ;  /* 0x0044001a05007388 */ /* 0x000fe80000000800 */
[----:B------:R-:W-:Y:S04]  /*5f30*/  STS [R2+0x6000], R29 ;  /* 0x0060001d02007388 */ /* 0x000fe80000000800 */
[----:B------:R1:W-:Y:S01]  /*5f40*/  STS [R2+0x6400], R28 ;  /* 0x0064001c02007388 */ /* 0x0003e20000000800 */
[----:B--2---:R-:W-:Y:S02]  /*5f50*/  @P0 MOV R6, c[0x0][0x210] ;  /* 0x0000840000060a02 */ /* 0x004fe40000000f00 */
[----:B------:R-:W-:Y:S01]  /*5f60*/  @!P0 MOV R6, 0x1 ;  /* 0x0000000100068802 */ /* 0x000fe20000000f00 */
[----:B------:R-:W-:Y:S04]  /*5f70*/  STS [R5+0x6000], R67 ;  /* 0x0060004305007388 */ /* 0x000fe80000000800 */
[----:B------:R2:W-:Y:S04]  /*5f80*/  STS [R5+0x6400], R66 ;  /* 0x0064004205007388 */ /* 0x0005e80000000800 */
[----:B------:R-:W-:Y:S06]  /*5f90*/  BAR.SYNC.DEFER_BLOCKING 0x0 ;  /* 0x0000000000007b1d */ /* 0x000fec0000010000 */
[----:B------:R-:W3:Y:S04]  /*5fa0*/  S2R R18, SR_CTAID.Y ;  /* 0x0000000000127919 */ /* 0x000ee80000002600 */
[----:B------:R-:W4:Y:S01]  /*5fb0*/  S2R R19, SR_CTAID.Z ;  /* 0x0000000000137919 */ /* 0x000f220000002700 */
[----:B-1----:R-:W1:Y:S03]  /*5fc0*/  @P6 MUFU.LG2 R2, R245 ;  /* 0x000000f500026308 */ /* 0x002e660000000c00 */
[----:B------:R-:W5:Y:S01]  /*5fd0*/  S2R R17, SR_CTAID.X ;  /* 0x0000000000117919 */ /* 0x000f620000002500 */
[----:B--2---:R-:W-:-:S03]  /*5fe0*/  CS2R R4, SRZ ;  /* 0x0000000000047805 */ /* 0x004fc6000001ff00 */
[----:B------:R2:W2:Y:S04]  /*5ff0*/  LDS.128 R20, [R223] ;  /* 0x00000000df147984 */ /* 0x0004a80000000c00 */
[----:B------:R2:W2:Y:S01]  /*6000*/  LDS.128 R28, [R223+0x800] ;  /* 0x00080000df1c7984 */ /* 0x0004a20000000c00 */
[----:B-1----:R-:W-:Y:S02]  /*6010*/  @P6 FMUL.FTZ R2, R2, 0.69314718246459960938 ;  /* 0x3f31721802026820 */ /* 0x002fe40000410000 */
[C---:B---3--:R-:W-:Y:S01]  /*6020*/  IMAD R0, R18.reuse, R0, RZ ;  /* 0x0000000012007224 */ /* 0x048fe200078e02ff */
[----:B------:R1:W3:Y:S01]  /*6030*/  LDS.128 R36, [R223+0x1000] ;  /* 0x00100000df247984 */ /* 0x0002e20000000c00 */
[----:B------:R-:W-:Y:S02]  /*6040*/  @!P3 IMAD R10, R18, c[0x0][0x214], RZ ;  /* 0x00008500120aba24 */ /* 0x000fe400078e02ff */
[----:B------:R-:W-:Y:S01]  /*6050*/  @P6 FFMA.FTZ R16, R136, c[0x0][0x238], R2 ;  /* 0x00008e0088106a23 */ /* 0x000fe20000010002 */
[----:B------:R1:W1:Y:S01]  /*6060*/  LDS.128 R44, [R223+0x1800] ;  /* 0x00180000df2c7984 */ /* 0x0002620000000c00 */
[----:B------:R-:W-:-:S02]  /*6070*/  SEL R0, R0, RZ, P3 ;  /* 0x000000ff00007207 */ /* 0x000fc40001800000 */
[----:B------:R-:W-:Y:S01]  /*6080*/  @!P3 SHF.R.S32.HI R5, RZ, 0x1f, R10 ;  /* 0x0000001fff05b819 */ /* 0x000fe2000001140a */
[----:B------:R1:W1:Y:S01]  /*6090*/  LDS.128 R56, [R223+0x2000] ;  /* 0x00200000df387984 */ /* 0x0002620000000c00 */
[----:B------:R-:W-:Y:S01]  /*60a0*/  @!P3 MOV R4, R10 ;  /* 0x0000000a0004b202 */ /* 0x000fe20000000f00 */
[----:B----4-:R-:W-:Y:S01]  /*60b0*/  IMAD R2, R19, R132, R0 ;  /* 0x0000008413027224 */ /* 0x010fe200078e0200 */
[----:B------:R-:W-:Y:S01]  /*60c0*/  LOP3.LUT P3, RZ, R174, 0x3, RZ, 0xc0, !PT ;  /* 0x00000003aeff7812 */ /* 0x000fe2000786c0ff */
[----:B------:R4:W1:Y:S01]  /*60d0*/  LDS.128 R80, [R223+0x2800] ;  /* 0x00280000df507984 */ /* 0x0008620000000c00 */
[----:B-----5:R-:W-:-:S03]  /*60e0*/  IMAD R0, R17, R6, RZ ;  /* 0x0000000611007224 */ /* 0x020fc600078e02ff */
[----:B------:R4:W1:Y:S02]  /*60f0*/  LDS.128 R76, [R223+0x3000] ;  /* 0x00300000df4c7984 */ /* 0x0008640000000c00 */
[----:B------:R-:W-:Y:S02]  /*6100*/  SHF.L.U32 R0, R0, 0x7, RZ ;  /* 0x0000000700007819 */ /* 0x000fe400000006ff */
[----:B------:R4:W1:Y:S02]  /*6110*/  LDS.128 R72, [R223+0x3800] ;  /* 0x00380000df487984 */ /* 0x0008640000000c00 */
[----:B------:R-:W-:Y:S02]  /*6120*/  IADD3 R10, P2, P0, R0, R4, R2 ;  /* 0x00000004000a7210 */ /* 0x000fe4000785e002 */
[----:B------:R4:W1:Y:S01]  /*6130*/  LDS.128 R24, [R223+0x4000] ;  /* 0x00400000df187984 */ /* 0x0008620000000c00 */
[----:B------:R-:W-:Y:S02]  /*6140*/  SHF.R.S32.HI R0, RZ, 0x1f, R0 ;  /* 0x0000001fff007819 */ /* 0x000fe40000011400 */
        /* <DEDUP_REMOVED lines=10> */
[----:B--23--:R-:W-:Y:S01]  /*61f0*/  SHF.R.S32.HI R2, RZ, 0x1f, R84 ;  /* 0x0000001fff027819 */ /* 0x00cfe20000011454 */
        /* <DEDUP_REMOVED lines=40> */
.L_x_887:
[----:B--23--:R-:W-:Y:S05]  /*6480*/  BSYNC B0 ;  /* 0x0000000000007941 */ /* 0x00cfea0003800000 */
.L_x_886:
        /* <DEDUP_REMOVED lines=59> */
.L_x_888:
        /* <DEDUP_REMOVED lines=12> */
.L_x_2387:


//--------------------- .text._ZN5flash16flash_fwd_kernelI23Flash_fwd_kernel_traitsILi128ELi128ELi32ELi4ELb0ELb0EN7cutlass6half_tE19Flash_kernel_traitsILi128ELi128ELi32ELi4ES3_EELb0ELb0ELb0ELb0ELb0ELb0ELb0ELb0EEEvNS_16Flash_fwd_paramsE --------------------------
	.section	.text._ZN5flash16flash_fwd_kernelI23Flash_fwd_kernel_traitsILi128ELi128ELi32ELi4ELb0ELb0EN7cutlass6half_tE19Flash_kernel_traitsILi128ELi128ELi32ELi4ES3_EELb0ELb0ELb0ELb0ELb0ELb0ELb0ELb0EEEvNS_16Flash_fwd_paramsE,"ax",@progbits
	.sectioninfo	@"SHI_REGISTERS=255"
	.align	128
        .global         _ZN5flash16flash_fwd_kernelI23Flash_fwd_kernel_traitsILi128ELi128ELi32ELi4ELb0ELb0EN7cutlass6half_tE19Flash_kernel_traitsILi128ELi128ELi32ELi4ES3_EELb0ELb0ELb0ELb0ELb0ELb0ELb0ELb0EEEvNS_16Flash_fwd_paramsE
        .type           _ZN5flash16flash_fwd_kernelI23Flash_fwd_kernel_traitsILi128ELi128ELi32ELi4ELb0ELb0EN7cutlass6half_tE19Flash_kernel_traitsILi128ELi128ELi32ELi4ES3_EELb0ELb0ELb0ELb0ELb0ELb0ELb0ELb0EEEvNS_16Flash_fwd_paramsE,@function
        .size           _ZN5flash16flash_fwd_kernelI23Flash_fwd_kernel_traitsILi128ELi128ELi32ELi4ELb0ELb0EN7cutlass6half_tE19Flash_kernel_traitsILi128ELi128ELi32ELi4ES3_EELb0ELb0ELb0ELb0ELb0ELb0ELb0ELb0EEEvNS_16Flash_fwd_paramsE,(.L_x_2388 - _ZN5flash16flash_fwd_kernelI23Flash_fwd_kernel_traitsILi128ELi128ELi32ELi4ELb0ELb0EN7cutlass6half_tE19Flash_kernel_traitsILi128ELi128ELi32ELi4ES3_EELb0ELb0ELb0ELb0ELb0ELb0ELb0ELb0EEEvNS_16Flash_fwd_paramsE)
        .other          _ZN5flash16flash_fwd_kernelI23Flash_fwd_kernel_traitsILi128ELi128ELi32ELi4ELb0ELb0EN7cutlass6half_tE19Flash_kernel_traitsILi128ELi128ELi32ELi4ES3_EELb0ELb0ELb0ELb0ELb0ELb0ELb0ELb0EEEvNS_16Flash_fwd_paramsE,@"STO_CUDA_ENTRY STV_DEFAULT"
_ZN5flash16flash_fwd_kernelI23Flash_fwd_kernel_traitsILi128ELi128ELi32ELi4ELb0ELb0EN7cutlass6half_tE19Flash_kernel_traitsILi128ELi128ELi32ELi4ES3_EELb0ELb0ELb0ELb0ELb0ELb0ELb0ELb0EEEvNS_16Flash_fwd_paramsE:
.text._ZN5flash16flash_fwd_kernelI23Flash_fwd_kernel_traitsILi128ELi128ELi32ELi4ELb0ELb0EN7cutlass6half_tE19Flash_kernel_traitsILi128ELi128ELi32ELi4ES3_EELb0ELb0ELb0ELb0ELb0ELb0ELb0ELb0EEEvNS_16Flash_fwd_paramsE:
[----:B------:R-:W-:Y:S02]  /*0000*/  MOV R1, c[0x0][0x28] ;  /* 0x00000a0000017a02 */ /* 0x000fe40000000f00 */
[----:B------:R-:W1:Y:S01]  /*0010*/  LDC.U8 R0, c[0x0][0x312] ;  /* 0x0000c480ff007b82 */ /* 0x000e620000000000 */
[----:B------:R-:W2:Y:S01]  /*0020*/  S2R R17, SR_CTAID.Y ;  /* 0x0000000000117919 */ /* 0x000ea20000002600 */
[----:B------:R-:W-:Y:S01]  /*0030*/  ISETP.NE.U32.AND P2, PT, RZ, c[0x0][0x240], PT ;  /* 0x00009000ff007a0c */ /* 0x000fe20003f45070 */
[----:B------:R-:W-:Y:S01]  /*0040*/  IMAD.MOV.U32 R24, RZ, RZ, 0x4 ;  /* 0x00000004ff187424 */ /* 0x000fe200078e00ff */
[----:B------:R-:W-:Y:S01]  /*0050*/  ISETP.EQ.U32.AND P1, PT, RZ, c[0x0][0x248], PT ;  /* 0x00009200ff007a0c */ /* 0x000fe20003f22070 */
[----:B------:R-:W-:Y:S01]  /*0060*/  IMAD.MOV.U32 R251, RZ, RZ, -0x1 ;  /* 0xfffffffffffb7424 */ /* 0x000fe200078e00ff */
[----:B------:R-:W-:Y:S01]  /*0070*/  ISETP.NE.AND.EX P2, PT, RZ, c[0x0][0x244], PT, P2 ;  /* 0x00009100ff007a0c */ /* 0x000fe20003f45320 */
[----:B------:R-:W-:Y:S01]  /*0080*/  ULDC.64 UR4, c[0x0][0x118] ;  /* 0x0000460000047ab9 */ /* 0x000fe20000000a00 */
[----:B------:R-:W-:Y:S01]  /*0090*/  IMAD.MOV.U32 R8, RZ, RZ, -0x1 ;  /* 0xffffffffff087424 */ /* 0x000fe200078e00ff */
[----:B------:R-:W-:Y:S02]  /*00a0*/  ISETP.NE.U32.AND P0, PT, RZ, c[0x0][0x250], PT ;  /* 0x00009400ff007a0c */ /* 0x000fe40003f05070 */
[----:B------:R-:W-:-:S02]  /*00b0*/  IADD3 R1, R1, -0x18, RZ ;  /* 0xffffffe801017810 */ /* 0x000fc40007ffe0ff */
[----:B------:R-:W-:Y:S02]  /*00c0*/  ISETP.NE.AND.EX P0, PT, RZ, c[0x0][0x254], PT, P0 ;  /* 0x00009500ff007a0c */ /* 0x000fe40003f05300 */
[----:B-1----:R-:W-:Y:S01]  /*00d0*/  ISETP.NE.AND P3, PT, R0, RZ, PT ;  /* 0x000000ff0000720c */ /* 0x002fe20003f65270 */
[----:B--2---:R-:W-:-:S03]  /*00e0*/  IMAD.WIDE R2, R17, R24, c[0x0][0x240] ;  /* 0x0000900011027625 */ /* 0x004fc600078e0218 */
[----:B------:R-:W-:Y:S01]  /*00f0*/  ISETP.EQ.OR.EX P1, PT, RZ, c[0x0][0x24c], !P3, P1 ;  /* 0x00009300ff007a0c */ /* 0x000fe20005f22710 */
[----:B------:R-:W-:Y:S01]  /*0100*/  IMAD.WIDE R4, R17, R24, c[0x0][0x248] ;  /* 0x0000920011047625 */ /* 0x000fe200078e0218 */
[----:B------:R1:W2:Y:S04]  /*0110*/  @P2 LDG.E R251, [R2.64] ;  /* 0x0000000402fb2981 */ /* 0x0002a8000c1e1900 */
[----:B------:R1:W2:Y:S01]  /*0120*/  @P2 LDG.E R0, [R2.64+0x4] ;  /* 0x0000040402002981 */ /* 0x0002a2000c1e1900 */
[----:B------:R-:W-:-:S06]  /*0130*/  IMAD.MOV.U32 R6, RZ, RZ, RZ ;  /* 0x000000ffff067224 */ /* 0x000fcc00078e00ff */
[----:B------:R3:W5:Y:S04]  /*0140*/  @!P1 LDG.E R8, [R4.64] ;  /* 0x0000000404089981 */ /* 0x000768000c1e1900 */
[----:B------:R-:W4:Y:S04]  /*0150*/  S2R R240, SR_CTAID.X ;  /* 0x0000000000f07919 */ /* 0x000f280000002500 */
[----:B------:R-:W2:Y:S01]  /*0160*/  S2R R25, SR_CTAID.Z ;  /* 0x0000000000197919 */ /* 0x000ea20000002700 */
[----:B-1----:R-:W-:-:S05]  /*0170*/  @P0 IMAD.WIDE R2, R17, R24, c[0x0][0x250] ;  /* 0x0000940011020625 */ /* 0x002fca00078e0218 */
[----:B------:R3:W5:Y:S01]  /*0180*/  @P0 LDG.E R6, [R2.64] ;  /* 0x0000000402060981 */ /* 0x000762000c1e1900 */
[----:B------:R-:W-:-:S04]  /*0190*/  ISETP.NE.U32.AND P0, PT, RZ, c[0x0][0x248], PT ;  /* 0x00009200ff007a0c */ /* 0x000fc80003f05070 */
[----:B------:R-:W-:Y:S01]  /*01a0*/  ISETP.NE.AND.EX P0, PT, RZ, c[0x0][0x24c], PT, P0 ;  /* 0x00009300ff007a0c */ /* 0x000fe20003f05300 */
[----:B--2---:R-:W-:Y:S02]  /*01b0*/  @P2 IMAD.IADD R14, R0, 0x1, -R251 ;  /* 0x00000001000e2824 */ /* 0x004fe400078e0afb */
[----:B------:R-:W-:-:S10]  /*01c0*/  @!P2 IMAD.MOV.U32 R14, RZ, RZ, c[0x0][0x214] ;  /* 0x00008500ff0ea624 */ /* 0x000fd400078e00ff */
[----:B------:R-:W-:Y:S05]  /*01d0*/  @!P0 BRA `(.L_x_889) ;  /* 0x0000004000008947 */ /* 0x000fea0003800000 */
[----:B---34-:R-:W2:Y:S02]  /*01e0*/  @P3 LDG.E R0, [R4.64+0x4] ;  /* 0x0000040404003981 */ /* 0x018ea4000c1e1900 */
[----:B--2--5:R-:W-:-:S06]  /*01f0*/  @P3 IADD3 R0, R0, -R8, RZ ;  /* 0x8000000800003210 */ /* 0x024fcc0007ffe0ff */
[----:B------:R1:W5:Y:S01]  /*0200*/  @!P3 LDG.E R0, [R4.64] ;  /* 0x000000040400b981 */ /* 0x000362000c1e1900 */
[----:B------:R-:W-:Y:S05]  /*0210*/  BRA `(.L_x_890) ;  /* 0x0000001000007947 */ /* 0x000fea0003800000 */
.L_x_889:
[----:B---34-:R-:W-:Y:S02]  /*0220*/  MOV R0, c[0x0][0x218] ;  /* 0x0000860000007a02 */ /* 0x018fe40000000f00 */
.L_x_890:
[----:B------:R-:W-:-:S04]  /*0230*/  ISETP.NE.U32.AND P2, PT, RZ, c[0x0][0x258], PT ;  /* 0x00009600ff007a0c */ /* 0x000fc80003f45070 */
[----:B------:R-:W-:-:S13]  /*0240*/  ISETP.NE.AND.EX P2, PT, RZ, c[0x0][0x25c], PT, P2 ;  /* 0x00009700ff007a0c */ /* 0x000fda0003f45320 */
[----:B------:R-:W-:-:S06]  /*0250*/  @P2 IMAD.WIDE R2, R17, R24, c[0x0][0x258] ;  /* 0x0000960011022625 */ /* 0x000fcc00078e0218 */
        /* <DEDUP_REMOVED lines=9> */
[----:B------:R-:W2:Y:S01]  /*02f0*/  S2R R89, SR_TID.X ;  /* 0x0000000000597919 */ /* 0x000ea20000002100 */
        /* <DEDUP_REMOVED lines=10> */
[----:B------:R-:W-:Y:S01]  /*03a0*/  @!P1 IMAD R7, R4, c[0x0][0x178], RZ ;  /* 0x00005e0004079a24 */ /* 0x000fe200078e02ff */
[----:B------:R-:W-:Y:S01]  /*03b0*/  @P1 MOV R11, R2 ;  /* 0x00000002000b1202 */ /* 0x000fe20000000f00 */
[----:B------:R-:W-:Y:S02]  /*03c0*/  @P1 IMAD R13, R251, c[0x0][0x194], R3 ;  /* 0x00006500fb0d1a24 */ /* 0x000fe400078e0203 */
        /* <DEDUP_REMOVED lines=19> */
.L_x_892:
        /* <DEDUP_REMOVED lines=42> */
.L_x_893:
[----:B--2---:R-:W-:Y:S01]  /*07a0*/  SHF.R.S32.HI R21, RZ, 0x1f, R89 ;  /* 0x0000001fff157819 */ /* 0x004fe20000011459 */
[----:B------:R-:W-:Y:S01]  /*07b0*/  IMAD R17, R7, c[0x0][0x1a8], RZ ;  /* 0x00006a0007117a24 */ /* 0x000fe200078e02ff */
[----:B------:R-:W-:Y:S01]  /*07c0*/  BSSY B0, `(.L_x_894) ;  /* 0x0000052000007945 */ /* 0x000fe20003800000 */
[----:B------:R-:W-:Y:S01]  /*07d0*/  IMAD.IADD R250, R14, 0x1, -R250 ;  /* 0x000000010efa7824 */ /* 0x000fe200078e0afa */
[-C--:B------:R-:W-:Y:S01]  /*07e0*/  LEA.HI R2, R21, R89.reuse, RZ, 0x3 ;  /* 0x0000005915027211 */ /* 0x080fe200078f18ff */
[----:B------:R-:W-:Y:S01]  /*07f0*/  IMAD R17, R25, c[0x0][0x1ac], R17 ;  /* 0x00006b0019117a24 */ /* 0x000fe200078e0211 */
[----:B------:R-:W-:Y:S02]  /*0800*/  LEA.HI R23, R21, R89, RZ, 0x4 ;  /* 0x0000005915177211 */ /* 0x000fe400078f20ff */
[----:B------:R-:W-:-:S02]  /*0810*/  SHF.R.S32.HI R8, RZ, 0x3, R2 ;  /* 0x00000003ff087819 */ /* 0x000fc40000011402 */
[----:B------:R-:W-:Y:S02]  /*0820*/  LOP3.LUT R2, R2, 0xfffffff8, RZ, 0xc0, !PT ;  /* 0xfffffff802027812 */ /* 0x000fe400078ec0ff */
        /* <DEDUP_REMOVED lines=9> */
[----:B------:R-:W-:Y:S01]  /*08c0*/  SHF.R.S32.HI R4, RZ, 0x1f, R0 ;  /* 0x0000001fff047819 */ /* 0x000fe20000011400 */
[----:B------:R-:W-:Y:S01]  /*08d0*/  IMAD.WIDE R240, R240, 0x80, R8 ;  /* 0x00000080f0f07825 */ /* 0x000fe200078e0208 */
[----:B------:R-:W-:-:S02]  /*08e0*/  LOP3.LUT R3, R2, 0x38, R238, 0xf8, !PT ;  /* 0x0000003802037812 */ /* 0x000fc400078ef8ee */
[----:B------:R-:W-:Y:S01]  /*08f0*/  SHF.R.U32.HI R2, RZ, 0x3, R2 ;  /* 0x00000003ff027819 */ /* 0x000fe20000011602 */
[----:B------:R-:W-:Y:S01]  /*0900*/  IMAD R14, R8, c[0x0][0x1a4], R14 ;  /* 0x00006900080e7a24 */ /* 0x000fe200078e020e */
[----:B------:R-:W-:Y:S01]  /*0910*/  LEA.HI R22, R4, R0, RZ, 0x3 ;  /* 0x0000000004167211 */ /* 0x000fe200078f18ff */
[----:B------:R-:W-:Y:S01]  /*0920*/  IMAD.SHL.U32 R4, R5, 0x8, RZ ;  /* 0x0000000805047824 */ /* 0x000fe200078e00ff */
[----:B------:R-:W-:Y:S02]  /*0930*/  LOP3.LUT R3, R3, R2, RZ, 0x3c, !PT ;  /* 0x0000000203037212 */ /* 0x000fe400078e3cff */
[----:B------:R-:W-:Y:S02]  /*0940*/  LOP3.LUT R2, R22, 0xfffffff8, RZ, 0xc0, !PT ;  /* 0xfffffff816027812 */ /* 0x000fe400078ec0ff */
[----:B------:R-:W-:Y:S02]  /*0950*/  SHF.R.S32.HI R239, RZ, 0x1f, R238 ;  /* 0x0000001fffef7819 */ /* 0x000fe400000114ee */
[----:B------:R-:W-:Y:S01]  /*0960*/  LOP3.LUT R223, R3, 0xfffffe00, R4, 0xf8, !PT ;  /* 0xfffffe0003df7812 */ /* 0x000fe200078ef804 */
[----:B------:R-:W-:Y:S01]  /*0970*/  IMAD.IADD R20, R0, 0x1, -R2 ;  /* 0x0000000100147824 */ /* 0x000fe200078e0a02 */
[----:B------:R-:W-:Y:S01]  /*0980*/  IADD3 R2, P0, R238, R11, RZ ;  /* 0x0000000bee027210 */ /* 0x000fe20007f1e0ff */
[----:B------:R-:W-:Y:S01]  /*0990*/  IMAD.WIDE.U32 R6, R8, c[0x0][0x198], R238 ;  /* 0x0000660008067a25 */ /* 0x000fe200078e00ee */
[----:B------:R-:W-:-:S02]  /*09a0*/  SHF.R.S32.HI R11, RZ, 0x1f, R10 ;  /* 0x0000001fff0b7819 */ /* 0x000fc4000001140a */
[----:B------:R-:W-:Y:S01]  /*09b0*/  IADD3 R244, R238, 0x40, RZ ;  /* 0x00000040eef47810 */ /* 0x000fe20007ffe0ff */
[----:B------:R-:W-:Y:S01]  /*09c0*/  IMAD R0, R9, c[0x0][0x198], RZ ;  /* 0x0000660009007a24 */ /* 0x000fe200078e02ff */
[----:B------:R-:W-:Y:S01]  /*09d0*/  IADD3 R6, P1, R12, R6, RZ ;  /* 0x000000060c067210 */ /* 0x000fe20007f3e0ff */
[----:B------:R-:W-:Y:S02]  /*09e0*/  IMAD.X R3, R239, 0x1, R13, P0 ;  /* 0x00000001ef037824 */ /* 0x000fe400000e060d */
[----:B------:R-:W-:-:S04]  /*09f0*/  IMAD.WIDE.U32 R4, R8, c[0x0][0x1a0], R238 ;  /* 0x0000680008047a25 */ /* 0x000fc800078e00ee */
[----:B------:R-:W-:Y:S02]  /*0a00*/  IMAD R0, R8, c[0x0][0x19c], R0 ;  /* 0x0000670008007a24 */ /* 0x000fe400078e0200 */
[----:B------:R-:W-:Y:S01]  /*0a10*/  IMAD.WIDE.U32 R12, R25, c[0x0][0x1a8], R2 ;  /* 0x00006a00190c7a25 */ /* 0x000fe200078e0002 */
[----:B------:R-:W-:Y:S02]  /*0a20*/  IADD3 R2, P0, R15, R4, RZ ;  /* 0x000000040f027210 */ /* 0x000fe40007f1e0ff */
[----:B------:R-:W-:Y:S01]  /*0a30*/  IADD3.X R7, R18, R7, R0, P1, !PT ;  /* 0x0000000712077210 */ /* 0x000fe20000ffe400 */
[C---:B------:R-:W-:Y:S01]  /*0a40*/  IMAD R0, R11.reuse, c[0x0][0x1b8], RZ ;  /* 0x00006e000b007a24 */ /* 0x040fe200078e02ff */
[----:B------:R-:W-:Y:S01]  /*0a50*/  IADD3.X R3, R16, R5, R14, P0, !PT ;  /* 0x0000000510037210 */ /* 0x000fe200007fe40e */
[----:B------:R-:W-:Y:S01]  /*0a60*/  IMAD R4, R11, c[0x0][0x1b0], RZ ;  /* 0x00006c000b047a24 */ /* 0x000fe200078e02ff */
[----:B------:R-:W-:Y:S01]  /*0a70*/  R2P PR, R20, 0x6 ;  /* 0x0000000614007804 */ /* 0x000fe20000000000 */
[----:B------:R-:W-:Y:S01]  /*0a80*/  IMAD R5, R10, c[0x0][0x1bc], R0 ;  /* 0x00006f000a057a24 */ /* 0x000fe200078e0200 */
[----:B------:R-:W-:Y:S01]  /*0a90*/  ISETP.GE.AND P0, PT, R8, R250, PT ;  /* 0x000000fa0800720c */ /* 0x000fe20003f06270 */
[----:B------:R-:W-:Y:S01]  /*0aa0*/  IMAD.MOV.U32 R0, RZ, RZ, 0x20 ;  /* 0x00000020ff007424 */ /* 0x000fe200078e00ff */
[----:B------:R-:W-:Y:S01]  /*0ab0*/  LEA.HI R11, R21, R89, RZ, 0x5 ;  /* 0x00000059150b7211 */ /* 0x000fe200078f28ff */
[----:B------:R-:W-:-:S02]  /*0ac0*/  IMAD.MOV.U32 R16, RZ, RZ, 0x10 ;  /* 0x00000010ff107424 */ /* 0x000fc400078e00ff */
[C---:B------:R-:W-:Y:S01]  /*0ad0*/  IMAD R14, R10.reuse, c[0x0][0x1b4], R4 ;  /* 0x00006d000a0e7a24 */ /* 0x040fe200078e0204 */
[----:B------:R-:W-:Y:S01]  /*0ae0*/  SHF.R.S32.HI R58, RZ, 0x5, R11 ;  /* 0x00000005ff3a7819 */ /* 0x000fe2000001140b */
[----:B------:R-:W-:Y:S01]  /*0af0*/  IMAD.WIDE.U32 R248, R10, c[0x0][0x1b0], R6 ;  /* 0x00006c000af87a25 */ /* 0x000fe200078e0006 */
[----:B------:R-:W-:Y:S02]  /*0b00*/  SEL R0, R0, 0xffffffe0, !P2 ;  /* 0xffffffe000007807 */ /* 0x000fe40005000000 */
[----:B------:R-:W-:Y:S01]  /*0b10*/  SEL R4, R16, 0xfffffff0, !P1 ;  /* 0xfffffff010047807 */ /* 0x000fe20004800000 */
[----:B------:R-:W-:-:S04]  /*0b20*/  IMAD.WIDE.U32 R246, R10, c[0x0][0x1b8], R2 ;  /* 0x00006e000af67a25 */ /* 0x000fc800078e0002 */
[----:B------:R-:W-:Y:S02]  /*0b30*/  IMAD.SHL.U32 R223, R223, 0x2, RZ ;  /* 0x00000002dfdf7824 */ /* 0x000fe400078e00ff */
[----:B------:R-:W-:Y:S02]  /*0b40*/  IMAD.IADD R11, R13, 0x1, R17 ;  /* 0x000000010d0b7824 */ /* 0x000fe400078e0211 */
[----:B------:R-:W-:Y:S02]  /*0b50*/  IMAD.IADD R243, R249, 0x1, R14 ;  /* 0x00000001f9f37824 */ /* 0x000fe400078e020e */
[----:B------:R-:W-:Y:S01]  /*0b60*/  IMAD.IADD R245, R247, 0x1, R5 ;  /* 0x00000001f7f57824 */ /* 0x000fe200078e0205 */
[----:B------:R-:W-:Y:S05]  /*0b70*/  @P0 BRA `(.L_x_895) ;  /* 0x0000016000000947 */ /* 0x000fea0003800000 */
[----:B------:R-:W-:Y:S01]  /*0b80*/  ISETP.GE.AND P2, PT, R238, c[0x0][0x220], PT ;  /* 0x00008800ee007a0c */ /* 0x000fe20003f46270 */
[----:B------:R-:W-:Y:S01]  /*0b90*/  IMAD R2, R241, c[0x0][0x190], RZ ;  /* 0x00006400f1027a24 */ /* 0x000fe200078e02ff */
[----:B------:R-:W-:Y:S01]  /*0ba0*/  ISETP.GE.AND P1, PT, R244, c[0x0][0x220], PT ;  /* 0x00008800f4007a0c */ /* 0x000fe20003f26270 */
[----:B------:R-:W-:-:S02]  /*0bb0*/  IMAD.MOV.U32 R10, RZ, RZ, R12 ;  /* 0x000000ffff0a7224 */ /* 0x000fc400078e000c */
        /* <DEDUP_REMOVED lines=18> */
.L_x_895:
[----:B------:R-:W-:Y:S05]  /*0ce0*/  BSYNC B0 ;  /* 0x0000000000007941 */ /* 0x000fea0003800000 */
.L_x_894:
[----:B------:R-:W-:Y:S01]  /*0cf0*/  IADD3 R14, R8, 0x10, RZ ;  /* 0x00000010080e7810 */ /* 0x000fe20007ffe0ff */
[----:B------:R-:W-:Y:S03]  /*0d00*/  BSSY B0, `(.L_x_896) ;  /* 0x000001c000007945 */ /* 0x000fe60003800000 */
[----:B------:R-:W-:-:S13]  /*0d10*/  ISETP.GE.AND P0, PT, R14, R250, PT ;  /* 0x000000fa0e00720c */ /* 0x000fda0003f06270 */
[----:B------:R-:W-:Y:S05]  /*0d20*/  @P0 BRA `(.L_x_897) ;  /* 0x0000019000000947 */ /* 0x000fea0003800000 */
[----:B------:R-:W-:Y:S02]  /*0d30*/  IADD3 R5, P0, R240, 0x10, RZ ;  /* 0x00000010f0057810 */ /* 0x000fe40007f1e0ff */
[----:B------:R-:W-:Y:S02]  /*0d40*/  ISETP.GE.AND P1, PT, R238, c[0x0][0x220], PT ;  /* 0x00008800ee007a0c */ /* 0x000fe40003f26270 */
[----:B-1----:R-:W-:Y:S01]  /*0d50*/  MOV R3, R11 ;  /* 0x0000000b00037202 */ /* 0x002fe20000000f00 */
        /* <DEDUP_REMOVED lines=22> */
.L_x_897:
[----:B------:R-:W-:Y:S05]  /*0ec0*/  BSYNC B0 ;  /* 0x0000000000007941 */ /* 0x000fea0003800000 */
.L_x_896:
[----:B-1----:R-:W-:Y:S01]  /*0ed0*/  IADD3 R2, R8, 0x20, RZ ;  /* 0x0000002008027810 */ /* 0x002fe20007ffe0ff */
[----:B------:R-:W-:Y:S03]  /*0ee0*/  BSSY B0, `(.L_x_898) ;  /* 0x000001c000007945 */ /* 0x000fe60003800000 */
[----:B------:R-:W-:-:S13]  /*0ef0*/  ISETP.GE.AND P0, PT, R2, R250, PT ;  /* 0x000000fa0200720c */ /* 0x000fda0003f06270 */
        /* <DEDUP_REMOVED lines=26> */
.L_x_899:
[----:B------:R-:W-:Y:S05]  /*10a0*/  BSYNC B0 ;  /* 0x0000000000007941 */ /* 0x000fea0003800000 */
.L_x_898:
[----:B------:R-:W-:Y:S01]  /*10b0*/  IADD3 R2, R8, 0x30, RZ ;  /* 0x0000003008027810 */ /* 0x000fe20007ffe0ff */
        /* <DEDUP_REMOVED lines=8> */
[----:B-1----:R-:W-:Y:S02]  /*1140*/  IMAD R6, R2, c[0x0][0x190], RZ ;  /* 0x0000640002067a24 */ /* 0x002fe400078e02ff */
        /* <DEDUP_REMOVED lines=19> */
.L_x_901:
[----:B------:R-:W-:Y:S05]  /*1280*/  BSYNC B0 ;  /* 0x0000000000007941 */ /* 0x000fea0003800000 */
.L_x_900:
[----:B------:R-:W-:Y:S01]  /*1290*/  IADD3 R2, R8, 0x40, RZ ;  /* 0x0000004008027810 */ /* 0x000fe20007ffe0ff */
[----:B------:R-:W-:Y:S03]  /*12a0*/  BSSY B0, `(.L_x_902) ;  /* 0x000001d000007945 */ /* 0x000fe60003800000 */
[----:B------:R-:W-:Y:S01]  /*12b0*/  ISETP.GE.AND P0, PT, R2, R250, PT ;  /* 0x000000fa0200720c */ /* 0x000fe20003f06270 */
[----:B------:R2:W-:-:S12]  /*12c0*/  STL [R1+0xc], R2 ;  /* 0x00000c0201007387 */ /* 0x0005d80000100800 */
[----:B------:R-:W-:Y:S05]  /*12d0*/  @P0 BRA `(.L_x_903) ;  /* 0x0000019000000947 */ /* 0x000fea0003800000 */
[----:B------:R-:W-:Y:S02]  /*12e0*/  IADD3 R5, P0, R240, 0x40, RZ ;  /* 0x00000040f0057810 */ /* 0x000fe40007f1e0ff */
[----:B------:R-:W-:Y:S02]  /*12f0*/  ISETP.GE.AND P1, PT, R238, c[0x0][0x220], PT ;  /* 0x00008800ee007a0c */ /* 0x000fe40003f26270 */
[----:B------:R-:W-:Y:S01]  /*1300*/  MOV R3, R11 ;  /* 0x0000000b00037202 */ /* 0x000fe20000000f00 */
[----:B--2---:R-:W-:Y:S01]  /*1310*/  IMAD.X R2, RZ, RZ, R241, P0 ;  /* 0x000000ffff027224 */ /* 0x004fe200000e06f1 */
        /* <DEDUP_REMOVED lines=21> */
.L_x_903:
[----:B------:R-:W-:Y:S05]  /*1470*/  BSYNC B0 ;  /* 0x0000000000007941 */ /* 0x000fea0003800000 */
.L_x_902:
[----:B--2---:R-:W-:Y:S01]  /*1480*/  IADD3 R2, R8, 0x50, RZ ;  /* 0x0000005008027810 */ /* 0x004fe20007ffe0ff */
        /* <DEDUP_REMOVED lines=29> */
.L_x_905:
[----:B------:R-:W-:Y:S05]  /*1660*/  BSYNC B0 ;  /* 0x0000000000007941 */ /* 0x000fea0003800000 */
.L_x_904:
        /* <DEDUP_REMOVED lines=30> */
.L_x_907:
[----:B------:R-:W-:Y:S05]  /*1850*/  BSYNC B0 ;  /* 0x0000000000007941 */ /* 0x000fea0003800000 */
.L_x_906:
[----:B--2---:R-:W-:Y:S01]  /*1860*/  IADD3 R2, R8, 0x70, RZ ;  /* 0x0000007008027810 */ /* 0x004fe20007ffe0ff */
[----:B------:R-:W-:Y:S01]  /*1870*/  IMAD.MOV.U32 R15, RZ, RZ, c[0x0][0x198] ;  /* 0x00006600ff0f7624 */ /* 0x000fe200078e00ff */
[----:B------:R-:W-:Y:S01]  /*1880*/  BSSY B0, `(.L_x_908) ;  /* 0x0000020000007945 */ /* 0x000fe20003800000 */
[----:B------:R-:W-:Y:S01]  /*1890*/  IMAD.MOV.U32 R90, RZ, RZ, 0x5 ;  /* 0x00000005ff5a7424 */ /* 0x000fe200078e00ff */
[----:B------:R-:W-:Y:S01]  /*18a0*/  ISETP.GE.AND P0, PT, R2, R250, PT ;  /* 0x000000fa0200720c */ /* 0x000fe20003f06270 */
[----:B------:R2:W-:Y:S01]  /*18b0*/  STL [R1], R2 ;  /* 0x0000000201007387 */ /* 0x0005e20000100800 */
[C---:B------:R-:W-:Y:S02]  /*18c0*/  IMAD.SHL.U32 R91, R15.reuse, 0x20, RZ ;  /* 0x000000200f5b7824 */ /* 0x040fe400078e00ff */
[----:B------:R-:W-:-:S09]  /*18d0*/  SHF.L.U64.HI R90, R15, R90, c[0x0][0x19c] ;  /* 0x000067000f5a7619 */ /* 0x000fd2000001025a */
[----:B------:R-:W-:Y:S05]  /*18e0*/  @P0 BRA `(.L_x_909) ;  /* 0x0000019000000947 */ /* 0x000fea0003800000 */
[----:B------:R-:W-:Y:S02]  /*18f0*/  IADD3 R5, P0, R240, 0x70, RZ ;  /* 0x00000070f0057810 */ /* 0x000fe40007f1e0ff */
[----:B------:R-:W-:Y:S02]  /*1900*/  ISETP.GE.AND P1, PT, R238, c[0x0][0x220], PT ;  /* 0x00008800ee007a0c */ /* 0x000fe40003f26270 */
[----:B------:R-:W-:Y:S01]  /*1910*/  MOV R3, R11 ;  /* 0x0000000b00037202 */ /* 0x000fe20000000f00 */
[----:B--2---:R-:W-:Y:S01]  /*1920*/  IMAD.X R2, RZ, RZ, R241, P0 ;  /* 0x000000ffff027224 */ /* 0x004fe200000e06f1 */
[----:B------:R-:W-:-:S03]  /*1930*/  ISETP.GE.AND P0, PT, R244, c[0x0][0x220], PT ;  /* 0x00008800f4007a0c */ /* 0x000fc60003f06270 */
        /* <DEDUP_REMOVED lines=20> */
.L_x_909:
[----:B------:R-:W-:Y:S05]  /*1a80*/  BSYNC B0 ;  /* 0x0000000000007941 */ /* 0x000fea0003800000 */
.L_x_908:
[----:B------:R-:W-:Y:S01]  /*1a90*/  LEA.HI.SX32 R56, R224, 0xffffffff, 0x1b ;  /* 0xffffffffe0387811 */ /* 0x000fe200078fdaff */
[----:B------:R-:W-:Y:S01]  /*1aa0*/  BSSY B0, `(.L_x_910) ;  /* 0x000001b000007945 */ /* 0x000fe20003800000 */
[----:B------:R-:W-:Y:S02]  /*1ab0*/  MOV R242, R248 ;  /* 0x000000f800f27202 */ /* 0x000fe40000000f00 */
[----:B------:R-:W-:Y:S01]  /*1ac0*/  SHF.R.S32.HI R12, RZ, 0x1f, R56 ;  /* 0x0000001fff0c7819 */ /* 0x000fe20000011438 */
[----:B------:R-:W-:Y:S02]  /*1ad0*/  IMAD R11, R56, -0x20, R57 ;  /* 0xffffffe0380b7824 */ /* 0x000fe400078e0239 */
[----:B------:R-:W-:Y:S02]  /*1ae0*/  IMAD R10, R90, R56, RZ ;  /* 0x000000385a0a7224 */ /* 0x000fe400078e02ff */
[----:B-12---:R-:W-:Y:S01]  /*1af0*/  IMAD.WIDE.U32 R2, R56, R91, R242 ;  /* 0x0000005b38027225 */ /* 0x006fe200078e00f2 */
[----:B------:R-:W-:-:S03]  /*1b00*/  ISETP.GE.AND P0, PT, R8, R11, PT ;  /* 0x0000000b0800720c */ /* 0x000fc60003f06270 */
[----:B------:R-:W-:-:S05]  /*1b10*/  IMAD R10, R12, R91, R10 ;  /* 0x0000005b0c0a7224 */ /* 0x000fca00078e020a */
[----:B------:R-:W-:-:S05]  /*1b20*/  IADD3 R10, R3, R10, RZ ;  /* 0x0000000a030a7210 */ /* 0x000fca0007ffe0ff */
        /* <DEDUP_REMOVED lines=18> */
.L_x_911:
[----:B------:R-:W-:Y:S05]  /*1c50*/  BSYNC B0 ;  /* 0x0000000000007941 */ /* 0x000fea0003800000 */
.L_x_910:
[----:B------:R-:W-:Y:S01]  /*1c60*/  ISETP.GE.AND P0, PT, R14, R11, PT ;  /* 0x0000000b0e00720c */ /* 0x000fe20003f06270 */
[----:B------:R-:W-:Y:S01]  /*1c70*/  BSSY B0, `(.L_x_912) ;  /* 0x0000017000007945 */ /* 0x000fe20003800000 */
[C---:B------:R-:W-:Y:S01]  /*1c80*/  SHF.L.U64.HI R92, R15.reuse, R24, c[0x0][0x19c] ;  /* 0x000067000f5c7619 */ /* 0x040fe20000010218 */
[----:B------:R-:W-:-:S10]  /*1c90*/  IMAD.SHL.U32 R93, R15, 0x10, RZ ;  /* 0x000000100f5d7824 */ /* 0x000fd400078e00ff */
[----:B------:R-:W-:Y:S05]  /*1ca0*/  @P0 BRA `(.L_x_913) ;  /* 0x0000013000000947 */ /* 0x000fea0003800000 */
[----:B------:R-:W-:Y:S02]  /*1cb0*/  ISETP.GE.AND P1, PT, R238, c[0x0][0x220], PT ;  /* 0x00008800ee007a0c */ /* 0x000fe40003f26270 */
[----:B------:R-:W-:Y:S02]  /*1cc0*/  IADD3 R5, P2, R93, R2, RZ ;  /* 0x000000025d057210 */ /* 0x000fe40007f5e0ff */
[----:B------:R-:W-:-:S03]  /*1cd0*/  ISETP.GE.AND P0, PT, R244, c[0x0][0x220], PT ;  /* 0x00008800f4007a0c */ /* 0x000fc60003f06270 */
[----:B------:R-:W-:-:S06]  /*1ce0*/  IMAD.X R10, R92, 0x1, R10, P2 ;  /* 0x000000015c0a7824 */ /* 0x000fcc00010e060a */
        /* <DEDUP_REMOVED lines=15> */
.L_x_913:
[----:B------:R-:W-:Y:S05]  /*1de0*/  BSYNC B0 ;  /* 0x0000000000007941 */ /* 0x000fea0003800000 */
.L_x_912:
[----:B------:R-:W0:Y:S01]  /*1df0*/  LDGDEPBAR ;  /* 0x00000000000079af */ /* 0x000e220000000000 */
[----:B------:R-:W-:Y:S01]  /*1e00*/  ISETP.GE.AND P1, PT, R8, R11, PT ;  /* 0x0000000b0800720c */ /* 0x000fe20003f26270 */
[----:B--2---:R-:W-:Y:S01]  /*1e10*/  IMAD R2, R12, c[0x0][0x1a0], RZ ;  /* 0x000068000c027a24 */ /* 0x004fe200078e02ff */
[----:B------:R-:W-:Y:S01]  /*1e20*/  BSSY B0, `(.L_x_914) ;  /* 0x000001c000007945 */ /* 0x000fe20003800000 */
[----:B-1----:R-:W-:-:S04]  /*1e30*/  IMAD.WIDE.U32 R6, R56, c[0x0][0x1a0], RZ ;  /* 0x0000680038067a25 */ /* 0x002fc800078e00ff */
[----:B------:R-:W-:Y:S01]  /*1e40*/  IMAD R3, R56, c[0x0][0x1a4], R2 ;  /* 0x0000690038037a24 */ /* 0x000fe200078e0202 */
[----:B------:R-:W-:-:S04]  /*1e50*/  LEA R2, P0, R6, R246, 0x5 ;  /* 0x000000f606027211 */ /* 0x000fc800078028ff */
[----:B------:R-:W-:-:S04]  /*1e60*/  IADD3 R3, R7, R3, RZ ;  /* 0x0000000307037210 */ /* 0x000fc80007ffe0ff */
[----:B------:R-:W-:Y:S01]  /*1e70*/  LEA.HI.X R3, R6, R245, R3, 0x5, P0 ;  /* 0x000000f506037211 */ /* 0x000fe200000f2c03 */
[----:B------:R-:W-:-:S04]  /*1e80*/  DEPBAR.LE SB0, 0x0 ;  /* 0x000080000000791a */ /* 0x000fc80000000000 */
[----:B------:R-:W-:Y:S06]  /*1e90*/  BAR.SYNC.DEFER_BLOCKING 0x0 ;  /* 0x0000000000007b1d */ /* 0x000fec0000010000 */
        /* <DEDUP_REMOVED lines=20> */
.L_x_915:
[----:B------:R-:W-:Y:S05]  /*1fe0*/  BSYNC B0 ;  /* 0x0000000000007941 */ /* 0x000fea0003800000 */
.L_x_914:
[----:B------:R-:W-:Y:S01]  /*1ff0*/  ISETP.GE.AND P0, PT, R14, R11, PT ;  /* 0x0000000b0e00720c */ /* 0x000fe20003f06270 */
        /* <DEDUP_REMOVED lines=25> */
.L_x_917:
[----:B------:R-:W-:Y:S05]  /*2190*/  BSYNC B0 ;  /* 0x0000000000007941 */ /* 0x000fea0003800000 */
.L_x_916:
[----:B--2---:R-:W-:Y:S01]  /*21a0*/  SHF.R.S32.HI R7, RZ, 0x4, R23 ;  /* 0x00000004ff077819 */ /* 0x004fe20000011417 */
[C---:B------:R-:W-:Y:S01]  /*21b0*/  IMAD.SHL.U32 R6, R19.reuse, 0x40, RZ ;  /* 0x0000004013067824 */ /* 0x040fe200078e00ff */
[----:B------:R-:W-:Y:S01]  /*21c0*/  R2P PR, R19, 0x6 ;  /* 0x0000000613007804 */ /* 0x000fe20000000000 */
[----:B------:R-:W-:Y:S01]  /*21d0*/  IMAD.SHL.U32 R3, R20, 0x40, RZ ;  /* 0x0000004014037824 */ /* 0x000fe200078e00ff */
[----:B------:R-:W-:Y:S01]  /*21e0*/  LEA.HI R2, R23, R7, RZ, 0x1 ;  /* 0x0000000717027211 */ /* 0x000fe200078f08ff */
[----:B------:R-:W-:Y:S01]  /*21f0*/  IMAD.SHL.U32 R5, R8, 0x8, RZ ;  /* 0x0000000808057824 */ /* 0x000fe200078e00ff */
[----:B------:R-:W0:Y:S01]  /*2200*/  LDGDEPBAR ;  /* 0x00000000000079af */ /* 0x000e220000000000 */
[----:B------:R-:W-:Y:S01]  /*2210*/  IMAD.SHL.U32 R9, R22, 0x40, RZ ;  /* 0x0000004016097824 */ /* 0x000fe200078e00ff */
[----:B------:R-:W-:Y:S02]  /*2220*/  LOP3.LUT R2, R2, 0xfffffffe, RZ, 0xc0, !PT ;  /* 0xfffffffe02027812 */ /* 0x000fe400078ec0ff */
        /* <DEDUP_REMOVED lines=16> */
[----:B------:R-:W-:Y:S02]  /*2330*/  SHF.R.S32.HI R3, RZ, 0x1f, R58 ;  /* 0x0000001fff037819 */ /* 0x000fe4000001143a */
[----:B------:R-:W-:Y:S01]  /*2340*/  LDSM.16.M88.4 R20, [R208+0x8000] ;  /* 0x00800000d014783b */ /* 0x000fe20000000200 */
[----:B------:R-:W-:Y:S01]  /*2350*/  IADD3 R2, R208, 0x8000, RZ ;  /* 0x00008000d0027810 */ /* 0x000fe20007ffe0ff */
[--C-:B------:R-:W-:Y:S01]  /*2360*/  IMAD R212, R4, 0x2, R210.reuse ;  /* 0x0000000204d47824 */ /* 0x100fe200078e02d2 */
[----:B------:R-:W-:Y:S01]  /*2370*/  IADD3 R219, R208, 0x8020, RZ ;  /* 0x00008020d0db7810 */ /* 0x000fe20007ffe0ff */
[----:B------:R-:W2:Y:S01]  /*2380*/  LDSM.16.M88.4 R8, [R210+0x2000] ;  /* 0x00200000d208783b */ /* 0x000ea20000000200 */
[----:B------:R-:W-:Y:S01]  /*2390*/  @P1 IADD3 R219, R2, -0x20, RZ ;  /* 0xffffffe002db1810 */ /* 0x000fe20007ffe0ff */
[----:B------:R-:W-:Y:S01]  /*23a0*/  IMAD.MOV.U32 R2, RZ, RZ, 0x40 ;  /* 0x00000040ff027424 */ /* 0x000fe200078e00ff */
[----:B------:R-:W-:Y:S01]  /*23b0*/  LEA.HI R3, R3, R58, RZ, 0x2 ;  /* 0x0000003a03037211 */ /* 0x000fe200078f10ff */
[----:B------:R-:W4:Y:S01]  /*23c0*/  LDSM.16.M88.4 R28, [R208+0x8800] ;  /* 0x00880000d01c783b */ /* 0x000f220000000200 */
[C---:B------:R-:W-:Y:S01]  /*23d0*/  IMAD R218, R0.reuse, 0x2, R210 ;  /* 0x0000000200da7824 */ /* 0x040fe200078e02d2 */
[----:B------:R-:W-:Y:S01]  /*23e0*/  IADD3 R222, R219, 0x800, RZ ;  /* 0x00000800dbde7810 */ /* 0x000fe20007ffe0ff */
[----:B------:R-:W-:Y:S01]  /*23f0*/  IMAD R216, R0, 0x2, R212 ;  /* 0x0000000200d87824 */ /* 0x000fe200078e02d4 */
[----:B------:R-:W5:Y:S01]  /*2400*/  LDSM.16.M88.4 R12, [R210] ;  /* 0x00000000d20c783b */ /* 0x000f620000000200 */
[----:B------:R-:W-:-:S02]  /*2410*/  SEL R2, R2, 0xffffffc0, !P2 ;  /* 0xffffffc002027807 */ /* 0x000fc40005000000 */
[----:B------:R-:W-:Y:S01]  /*2420*/  LOP3.LUT R3, R3, 0xfffffffc, RZ, 0xc0, !PT ;  /* 0xfffffffc03037812 */ /* 0x000fe200078ec0ff */
[----:B------:R-:W-:Y:S01]  /*2430*/  LDSM.16.M88.4 R32, [R219] ;  /* 0x00000000db20783b */ /* 0x000fe20000000200 */
[C---:B------:R-:W-:Y:S01]  /*2440*/  IADD3 R221, R219.reuse, 0x1000, RZ ;  /* 0x00001000dbdd7810 */ /* 0x040fe20007ffe0ff */
[----:B------:R-:W-:Y:S01]  /*2450*/  IMAD.IADD R217, R208, 0x1, R2 ;  /* 0x00000001d0d97824 */ /* 0x000fe200078e0202 */
[----:B------:R-:W-:Y:S01]  /*2460*/  IADD3 R220, R219, 0x1800, RZ ;  /* 0x00001800dbdc7810 */ /* 0x000fe20007ffe0ff */
[----:B------:R-:W1:Y:S01]  /*2470*/  LDSM.16.M88.4 R16, [R212+0x2000] ;  /* 0x00200000d410783b */ /* 0x000e620000000200 */
[----:B------:R-:W-:Y:S02]  /*2480*/  IMAD.IADD R215, R2, 0x1, R219 ;  /* 0x0000000102d77824 */ /* 0x000fe400078e02db */
[----:B------:R-:W-:Y:S01]  /*2490*/  IMAD.SHL.U32 R2, R89, 0x2, RZ ;  /* 0x0000000259027824 */ /* 0x000fe200078e00ff */
[----:B------:R-:W3:Y:S01]  /*24a0*/  LDSM.16.M88.4 R44, [R219+0x800] ;  /* 0x00080000db2c783b */ /* 0x000ee20000000200 */
[----:B------:R-:W-:-:S03]  /*24b0*/  IMAD.IADD R3, R58, 0x1, -R3 ;  /* 0x000000013a037824 */ /* 0x000fc600078e0a03 */
[----:B------:R-:W1:Y:S01]  /*24c0*/  LDSM.16.M88.4 R24, [R212] ;  /* 0x00000000d418783b */ /* 0x000e620000000200 */
[----:B------:R-:W-:-:S03]  /*24d0*/  LOP3.LUT R2, R2, 0x6, RZ, 0xc0, !PT ;  /* 0x0000000602027812 */ /* 0x000fc600078ec0ff */
[----:B------:R5:W-:Y:S02]  /*24e0*/  STL [R1+0x10], R3 ;  /* 0x0000100301007387 */ /* 0x000be40000100800 */
[----:B------:R-:W-:-:S05]  /*24f0*/  IMAD R2, R56, 0x20, R2 ;  /* 0x0000002038027824 */ /* 0x000fca00078e0202 */
[C---:B------:R-:W-:Y:S02]  /*2500*/  IADD3 R6, R2.reuse, 0x1, RZ ;  /* 0x0000000102067810 */ /* 0x040fe40007ffe0ff */
[-C--:B------:R-:W-:Y:S02]  /*2510*/  ISETP.GE.AND P3, PT, R2, R57.reuse, PT ;  /* 0x000000390200720c */ /* 0x080fe40003f66270 */
[-C--:B------:R-:W-:Y:S01]  /*2520*/  ISETP.GE.AND P0, PT, R6, R57.reuse, PT ;  /* 0x000000390600720c */ /* 0x080fe20003f06270 */
[----:B--2---:R-:W-:Y:S01]  /*2530*/  HMMA.16816.F32 R36, R8, R20, RZ ;  /* 0x000000140824723c */ /* 0x004fe200000018ff */
[C---:B------:R-:W-:Y:S02]  /*2540*/  IADD3 R5, R2.reuse, 0x8, RZ ;  /* 0x0000000802057810 */ /* 0x040fe40007ffe0ff */
[----:B------:R-:W-:Y:S02]  /*2550*/  IADD3 R6, R2, 0x10, RZ ;  /* 0x0000001002067810 */ /* 0x000fe40007ffe0ff */
[----:B------:R-:W-:-:S02]  /*2560*/  ISETP.GE.AND P6, PT, R5, R57, PT ;  /* 0x000000390500720c */ /* 0x000fc40003fc6270 */
[----:B------:R-:W-:Y:S01]  /*2570*/  IADD3 R5, R2, 0x11, RZ ;  /* 0x0000001102057810 */ /* 0x000fe20007ffe0ff */
[----:B----4-:R-:W-:Y:S01]  /*2580*/  HMMA.16816.F32 R40, R8, R28, RZ ;  /* 0x0000001c0828723c */ /* 0x010fe200000018ff */
[-C--:B------:R-:W-:Y:S02]  /*2590*/  ISETP.GE.AND P4, PT, R6, R57.reuse, PT ;  /* 0x000000390600720c */ /* 0x080fe40003f86270 */
[----:B------:R-:W-:Y:S02]  /*25a0*/  ISETP.GE.AND P2, PT, R5, R57, PT ;  /* 0x000000390500720c */ /* 0x000fe40003f46270 */
[----:B-----5:R-:W-:-:S03]  /*25b0*/  IADD3 R3, R2, 0x9, RZ ;  /* 0x0000000902037810 */ /* 0x020fc60007ffe0ff */
[----:B------:R-:W-:Y:S01]  /*25c0*/  HMMA.16816.F32 R64, R12, R20, RZ ;  /* 0x000000140c40723c */ /* 0x000fe200000018ff */
[-C--:B------:R-:W-:Y:S02]  /*25d0*/  ISETP.GE.AND P5, PT, R3, R57.reuse, PT ;  /* 0x000000390300720c */ /* 0x080fe40003fa6270 */
[C---:B------:R-:W-:Y:S02]  /*25e0*/  IADD3 R3, R2.reuse, 0x18, RZ ;  /* 0x0000001802037810 */ /* 0x040fe40007ffe0ff */
[----:B------:R-:W-:Y:S02]  /*25f0*/  IADD3 R2, R2, 0x19, RZ ;  /* 0x0000001902027810 */ /* 0x000fe40007ffe0ff */
[----:B------:R-:W-:Y:S01]  /*2600*/  ISETP.GE.AND P1, PT, R3, R57, PT ;  /* 0x000000390300720c */ /* 0x000fe20003f26270 */
[-C--:B------:R-:W-:Y:S08]  /*2610*/  HMMA.16816.F32 R48, R8, R22.reuse, RZ ;  /* 0x000000160830723c */ /* 0x080ff000000018ff */
[----:B------:R-:W-:Y:S08]  /*2620*/  HMMA.16816.F32 R72, R12, R22, RZ ;  /* 0x000000160c48723c */ /* 0x000ff000000018ff */
[----:B------:R-:W-:Y:S01]  /*2630*/  HMMA.16816.F32 R20, R8, R30, RZ ;  /* 0x0000001e0814723c */ /* 0x000fe200000018ff */
[----:B------:R-:W-:Y:S07]  /*2640*/  LDSM.16.M88.4 R8, [R218+0x2000] ;  /* 0x00200000da08783b */ /* 0x000fee0000000200 */
[----:B------:R-:W-:Y:S08]  /*2650*/  HMMA.16816.F32 R60, R12, R28, RZ ;  /* 0x0000001c0c3c723c */ /* 0x000ff000000018ff */
[C---:B-1----:R-:W-:Y:S01]  /*2660*/  HMMA.16816.F32 R84, R16.reuse, R32, R36 ;  /* 0x000000201054723c */ /* 0x042fe20000001824 */
[----:B------:R-:W1:Y:S07]  /*2670*/  LDSM.16.M88.4 R36, [R217+0x8000] ;  /* 0x00800000d924783b */ /* 0x000e6e0000000200 */
        /* <DEDUP_REMOVED lines=25> */
[----:B------:R-:W2:Y:S07]  /*2810*/  LDSM.16.M88.4 R12, [R210+0x4000] ;  /* 0x00400000d20c783b */ /* 0x000eae0000000200 */
[C---:B----4-:R-:W-:Y:S08]  /*2820*/  HMMA.16816.F32 R72, R20.reuse, R32, R72 ;  /* 0x000000201448723c */ /* 0x050ff00000001848 */
[C---:B------:R-:W-:Y:S08]  /*2830*/  HMMA.16816.F32 R76, R20.reuse, R34, R76 ;  /* 0x00000022144c723c */ /* 0x040ff0000000184c */
[C---:B------:R-:W-:Y:S08]  /*2840*/  HMMA.16816.F32 R80, R20.reuse, R28, R84 ;  /* 0x0000001c1450723c */ /* 0x040ff00000001854 */
[----:B------:R-:W-:Y:S08]  /*2850*/  HMMA.16816.F32 R64, R20, R30, R64 ;  /* 0x0000001e1440723c */ /* 0x000ff00000001840 */
[C---:B-----5:R-:W-:Y:S08]  /*2860*/  HMMA.16816.F32 R52, R24.reuse, R32, R52 ;  /* 0x000000201834723c */ /* 0x060ff00000001834 */
[C---:B------:R-:W-:Y:S01]  /*2870*/  HMMA.16816.F32 R32, R24.reuse, R34, R36 ;  /* 0x000000221820723c */ /* 0x040fe20000001824 */
[----:B------:R-:W-:Y:S07]  /*2880*/  LDSM.16.M88.4 R36, [R219+0x1000] ;  /* 0x00100000db24783b */ /* 0x000fee0000000200 */
[C---:B------:R-:W-:Y:S01]  /*2890*/  HMMA.16816.F32 R20, R24.reuse, R28, R8 ;  /* 0x0000001c1814723c */ /* 0x040fe20000001808 */
[----:B------:R-:W3:Y:S07]  /*28a0*/  LDSM.16.M88.4 R8, [R212+0x6000] ;  /* 0x00600000d408783b */ /* 0x000eee0000000200 */
[----:B------:R-:W-:Y:S01]  /*28b0*/  HMMA.16816.F32 R28, R24, R30, R40 ;  /* 0x0000001e181c723c */ /* 0x000fe20000001828 */
[----:B------:R-:W4:Y:S04]  /*28c0*/  LDSM.16.M88.4 R24, [R212+0x4000] ;  /* 0x00400000d418783b */ /* 0x000f280000000200 */
[----:B------:R-:W5:Y:S03]  /*28d0*/  LDSM.16.M88.4 R40, [R219+0x1800] ;  /* 0x00180000db28783b */ /* 0x000f660000000200 */
[C---:B-1----:R-:W-:Y:S08]  /*28e0*/  HMMA.16816.F32 R72, R16.reuse, R44, R72 ;  /* 0x0000002c1048723c */ /* 0x042ff00000001848 */
[----:B------:R-:W-:Y:S08]  /*28f0*/  HMMA.16816.F32 R68, R16, R50, R64 ;  /* 0x000000321044723c */ /* 0x000ff00000001840 */
[C---:B--2---:R-:W-:Y:S01]  /*2900*/  HMMA.16816.F32 R64, R12.reuse, R44, R52 ;  /* 0x0000002c0c40723c */ /* 0x044fe20000001834 */
[----:B------:R-:W-:Y:S07]  /*2910*/  LDSM.16.M88.4 R52, [R217+0x9000] ;  /* 0x00900000d934783b */ /* 0x000fee0000000200 */
[----:B------:R-:W-:Y:S01]  /*2920*/  HMMA.16816.F32 R60, R12, R48, R20 ;  /* 0x000000300c3c723c */ /* 0x000fe20000001814 */
[----:B------:R-:W1:Y:S07]  /*2930*/  LDSM.16.M88.4 R20, [R218+0x6000] ;  /* 0x00600000da14783b */ /* 0x000e6e0000000200 */
[C---:B------:R-:W-:Y:S08]  /*2940*/  HMMA.16816.F32 R76, R16.reuse, R46, R76 ;  /* 0x0000002e104c723c */ /* 0x040ff0000000184c */
[----:B------:R-:W-:Y:S08]  /*2950*/  HMMA.16816.F32 R80, R16, R48, R80 ;  /* 0x000000301050723c */ /* 0x000ff00000001850 */
[C---:B------:R-:W-:Y:S01]  /*2960*/  HMMA.16816.F32 R44, R12.reuse, R46, R32 ;  /* 0x0000002e0c2c723c */ /* 0x040fe20000001820 */
[----:B------:R-:W-:Y:S07]  /*2970*/  LDSM.16.M88.4 R32, [R217+0x9800] ;  /* 0x00980000d920783b */ /* 0x000fee0000000200 */
[----:B------:R-:W-:Y:S01]  /*2980*/  HMMA.16816.F32 R48, R12, R50, R28 ;  /* 0x000000320c30723c */ /* 0x000fe2000000181c */
[----:B------:R-:W2:Y:S04]  /*2990*/  LDSM.16.M88.4 R12, [R218+0x4000] ;  /* 0x00400000da0c783b */ /* 0x000ea80000000200 */
[----:B------:R-:W-:Y:S03]  /*29a0*/  LDSM.16.M88.4 R28, [R215+0x1000] ;  /* 0x00100000d71c783b */ /* 0x000fe60000000200 */
[C---:B---3--:R-:W-:Y:S08]  /*29b0*/  HMMA.16816.F32 R16, R8.reuse, R36, R72 ;  /* 0x000000240810723c */ /* 0x048ff00000001848 */
[----:B------:R-:W-:Y:S08]  /*29c0*/  HMMA.16816.F32 R72, R8, R38, R76 ;  /* 0x000000260848723c */ /* 0x000ff0000000184c */
[----:B----4-:R-:W-:Y:S08]  /*29d0*/  HMMA.16816.F32 R76, R24, R36, R64 ;  /* 0x00000024184c723c */ /* 0x010ff00000001840 */
[C---:B-----5:R-:W-:Y:S08]  /*29e0*/  HMMA.16816.F32 R84, R8.reuse, R40, R80 ;  /* 0x000000280854723c */ /* 0x060ff00000001850 */
[----:B------:R-:W-:Y:S01]  /*29f0*/  HMMA.16816.F32 R80, R8, R42, R68 ;  /* 0x0000002a0850723c */ /* 0x000fe20000001844 */
[----:B------:R-:W3:Y:S07]  /*2a00*/  LDSM.16.M88.4 R8, [R216+0x6000] ;  /* 0x00600000d808783b */ /* 0x000eee0000000200 */
[----:B------:R-:W-:Y:S08]  /*2a10*/  HMMA.16816.F32 R68, R24, R38, R44 ;  /* 0x000000261844723c */ /* 0x000ff0000000182c */
[----:B-1----:R-:W-:Y:S01]  /*2a20*/  HMMA.16816.F32 R44, R20, R52, R16 ;  /* 0x00000034142c723c */ /* 0x002fe20000001810 */
[----:B------:R-:W1:Y:S07]  /*2a30*/  LDSM.16.M88.4 R16, [R216+0x4000] ;  /* 0x00400000d810783b */ /* 0x000e6e0000000200 */
[----:B------:R-:W-:Y:S01]  /*2a40*/  HMMA.16816.F32 R64, R24, R40, R60 ;  /* 0x000000281840723c */ /* 0x000fe2000000183c */
[----:B------:R-:W4:Y:S01]  /*2a50*/  LDSM.16.M88.4 R60, [R215+0x1800] ;  /* 0x00180000d73c783b */ /* 0x000f220000000200 */
[----:B------:R-:W-:-:S06]  /*2a60*/  DEPBAR.LE SB0, 0x0 ;  /* 0x000080000000791a */ /* 0x000fcc0000000000 */
        /* <DEDUP_REMOVED lines=11> */
[----:B----4-:R-:W-:Y:S01]  /*2b20*/  HMMA.16816.F32 R36, R8, R60, R36 ;  /* 0x0000003c0824723c */ /* 0x010fe20000001824 */
[----:B------:R-:W-:-:S02]  /*2b30*/  FSEL R24, R46, -INF , !P3 ;  /* 0xff8000002e187808 */ /* 0x000fc40005800000 */
[----:B------:R-:W-:-:S05]  /*2b40*/  FSEL R25, R47, -INF , !P0 ;  /* 0xff8000002f197808 */ /* 0x000fca0004000000 */
[----:B------:R-:W-:Y:S01]  /*2b50*/  HMMA.16816.F32 R32, R8, R62, R20 ;  /* 0x0000003e0820723c */ /* 0x000fe20000001814 */
[----:B------:R-:W-:Y:S02]  /*2b60*/  FSEL R76, R14, -INF , !P3 ;  /* 0xff8000000e4c7808 */ /* 0x000fe40005800000 */
[----:B------:R-:W-:Y:S02]  /*2b70*/  FSEL R77, R15, -INF , !P0 ;  /* 0xff8000000f4d7808 */ /* 0x000fe40004000000 */
[----:B------:R-:W-:Y:S02]  /*2b80*/  FSEL R47, R13, -INF , !P0 ;  /* 0xff8000000d2f7808 */ /* 0x000fe40004000000 */
[----:B------:R-:W-:Y:S01]  /*2b90*/  FSEL R21, R45, -INF , !P0 ;  /* 0xff8000002d157808 */ /* 0x000fe20004000000 */
[----:B------:R-:W-:Y:S01]  /*2ba0*/  HMMA.16816.F32 R28, R16, R30, R52 ;  /* 0x0000001e101c723c */ /* 0x000fe20000001834 */
[----:B------:R-:W-:Y:S02]  /*2bb0*/  FSEL R20, R44, -INF , !P3 ;  /* 0xff8000002c147808 */ /* 0x000fe40005800000 */
[----:B------:R-:W-:-:S02]  /*2bc0*/  FSEL R45, R12, -INF , !P3 ;  /* 0xff8000000c2d7808 */ /* 0x000fc40005800000 */
[----:B------:R-:W-:Y:S02]  /*2bd0*/  ISETP.GE.AND P3, PT, R57, 0x21, PT ;  /* 0x000000213900780c */ /* 0x000fe40003f66270 */
[----:B------:R-:W-:Y:S01]  /*2be0*/  ISETP.GE.AND P0, PT, R2, R57, PT ;  /* 0x000000390200720c */ /* 0x000fe20003f06270 */
[C---:B------:R-:W-:Y:S01]  /*2bf0*/  HMMA.16816.F32 R8, R16.reuse, R60, R64 ;  /* 0x0000003c1008723c */ /* 0x040fe20000001840 */
[----:B------:R-:W-:Y:S02]  /*2c00*/  LOP3.LUT R2, R59, R88, RZ, 0xfc, !PT ;  /* 0x000000583b027212 */ /* 0x000fe400078efcff */
[----:B------:R-:W-:Y:S02]  /*2c10*/  FSEL R22, R42, -INF , !P6 ;  /* 0xff8000002a167808 */ /* 0x000fe40007000000 */
[----:B------:R-:W-:Y:S02]  /*2c20*/  FSEL R14, R40, -INF , !P6 ;  /* 0xff800000280e7808 */ /* 0x000fe40007000000 */
[----:B------:R-:W-:Y:S01]  /*2c30*/  FSEL R23, R43, -INF , !P5 ;  /* 0xff8000002b177808 */ /* 0x000fe20006800000 */
[----:B------:R-:W-:Y:S01]  /*2c40*/  HMMA.16816.F32 R16, R16, R62, R48 ;  /* 0x0000003e1010723c */ /* 0x000fe20000001830 */
        /* <DEDUP_REMOVED lines=23> */
[----:B------:R-:W-:Y:S01]  /*2dc0*/  LEA.HI.SX32 R6, R224, 0xfffffffe, 0x1b ;  /* 0xfffffffee0067811 */ /* 0x000fe200078fdaff */
[----:B------:R-:W-:Y:S01]  /*2dd0*/  BSSY B0, `(.L_x_919) ;  /* 0x0000027000007945 */ /* 0x000fe20003800000 */
[----:B------:R-:W-:-:S02]  /*2de0*/  ISETP.GE.AND P2, PT, R238, c[0x0][0x220], PT ;  /* 0x00008800ee007a0c */ /* 0x000fc40003f46270 */
[----:B------:R-:W-:Y:S01]  /*2df0*/  ISETP.GE.AND P1, PT, R244, c[0x0][0x220], PT ;  /* 0x00008800f4007a0c */ /* 0x000fe20003f26270 */
[----:B------:R-:W-:Y:S01]  /*2e00*/  IMAD R5, R90, R6, RZ ;  /* 0x000000065a057224 */ /* 0x000fe200078e02ff */
[----:B------:R-:W-:Y:S01]  /*2e10*/  SHF.R.S32.HI R3, RZ, 0x1f, R6 ;  /* 0x0000001fff037819 */ /* 0x000fe20000011406 */
[----:B------:R-:W-:-:S04]  /*2e20*/  IMAD.WIDE.U32 R6, R6, R91, R242 ;  /* 0x0000005b06067225 */ /* 0x000fc800078e00f2 */
[----:B------:R-:W-:Y:S01]  /*2e30*/  IMAD R5, R3, R91, R5 ;  /* 0x0000005b03057224 */ /* 0x000fe200078e0205 */
[----:B------:R-:W-:-:S03]  /*2e40*/  IADD3 R3, P5, R93, R6, RZ ;  /* 0x000000065d037210 */ /* 0x000fc60007fbe0ff */
[----:B------:R-:W-:Y:S01]  /*2e50*/  IMAD.IADD R5, R7, 0x1, R5 ;  /* 0x0000000107057824 */ /* 0x000fe200078e0205 */
[C---:B------:R-:W-:Y:S01]  /*2e60*/  @!P2 LEA R12, P6, R6.reuse, c[0x0][0x168], 0x1 ;  /* 0x00005a00060caa11 */ /* 0x040fe200078c08ff */
[----:B------:R1:W-:Y:S01]  /*2e70*/  @P2 STS.128 [R223+0x8000], RZ ;  /* 0x008000ffdf002388 */ /* 0x0003e20000000c00 */
[----:B------:R-:W-:Y:S01]  /*2e80*/  @!P1 LEA R8, P0, R6, c[0x0][0x168], 0x1 ;  /* 0x00005a0006089a11 */ /* 0x000fe200078008ff */
[--C-:B------:R-:W-:Y:S01]  /*2e90*/  IMAD.X R7, R92, 0x1, R5.reuse, P5 ;  /* 0x000000015c077824 */ /* 0x100fe200028e0605 */
[C---:B------:R-:W-:Y:S02]  /*2ea0*/  @!P2 LEA R10, P4, R3.reuse, c[0x0][0x168], 0x1 ;  /* 0x00005a00030aaa11 */ /* 0x040fe400078808ff */
[C-C-:B------:R-:W-:Y:S02]  /*2eb0*/  @!P2 LEA.HI.X R13, R6.reuse, c[0x0][0x16c], R5.reuse, 0x1, P6 ;  /* 0x00005b00060daa11 */ /* 0x140fe400030f0c05 */
[----:B------:R-:W-:Y:S02]  /*2ec0*/  @!P1 LEA.HI.X R9, R6, c[0x0][0x16c], R5, 0x1, P0 ;  /* 0x00005b0006099a11 */ /* 0x000fe400000f0c05 */
[----:B------:R-:W-:Y:S01]  /*2ed0*/  @!P2 LEA.HI.X R11, R3, c[0x0][0x16c], R7, 0x1, P4 ;  /* 0x00005b00030baa11 */ /* 0x000fe200020f0c07 */
        /* <DEDUP_REMOVED lines=16> */
[----:B------:R-:W-:-:S04]  /*2fe0*/  LEA R6, P0, R3, c[0x0][0x168], 0x1 ;  /* 0x00005a0003067a11 */ /* 0x000fc800078008ff */
[----:B------:R-:W-:-:S05]  /*2ff0*/  LEA.HI.X R7, R3, c[0x0][0x16c], R7, 0x1, P0 ;  /* 0x00005b0003077a11 */ /* 0x000fca00000f0c07 */
[----:B------:R-:W-:Y:S01]  /*3000*/  @!PT LDS RZ, [RZ] ;  /* 0x00000000fffff984 */ /* 0x000fe20000000800 */
[----:B------:R-:W-:Y:S01]  /*3010*/  @!PT LDS RZ, [RZ] ;  /* 0x00000000fffff984 */ /* 0x000fe20000000800 */
[----:B------:R-:W-:Y:S01]  /*3020*/  @!PT LDS RZ, [RZ] ;  /* 0x00000000fffff984 */ /* 0x000fe20000000800 */
[----:B------:R2:W-:Y:S04]  /*3030*/  LDGSTS.E.BYPASS.LTC128B.128 [R223+0x9800], [R6.64+0x80] ;  /* 0x0980008006df7fae */ /* 0x0005e8000b901d44 */
.L_x_920:
[----:B------:R-:W-:Y:S05]  /*3040*/  BSYNC B0 ;  /* 0x0000000000007941 */ /* 0x000fea0003800000 */
.L_x_919:
[----:B------:R-:W0:Y:S02]  /*3050*/  LDGDEPBAR ;  /* 0x00000000000079af */ /* 0x000e240000000000 */
.L_x_918:
        /* <DEDUP_REMOVED lines=14> */
[----:B------:R-:W-:Y:S01]  /*3140*/  SHF.L.U32 R209, R2, 0x1, RZ ;  /* 0x0000000102d17819 */ /* 0x000fe200000006ff */
[----:B--2---:R-:W2:Y:S03]  /*3150*/  SHFL.BFLY PT, R6, R3, 0x2, 0x1f ;  /* 0x0c401f0003067f89 */ /* 0x004ea600000e0000 */
[-C--:B------:R-:W-:Y:S01]  /*3160*/  LEA R211, R4, R209.reuse, 0x1 ;  /* 0x000000d104d37211 */ /* 0x080fe200078e08ff */
[----:B------:R-:W-:Y:S01]  /*3170*/  LDSM.16.MT88.4 R48, [R209+0xa000] ;  /* 0x00a00000d130783b */ /* 0x000fe20000004200 */
[----:B------:R-:W-:-:S02]  /*3180*/  LEA R214, R0, R209, 0x1 ;  /* 0x000000d100d67211 */ /* 0x000fc400078e08ff */
[----:B------:R-:W-:Y:S01]  /*3190*/  LEA R213, R0, R211, 0x1 ;  /* 0x000000d300d57211 */ /* 0x000fe200078e08ff */
[----:B------:R-:W-:Y:S04]  /*31a0*/  LDSM.16.MT88.4 R16, [R211+0xa000] ;  /* 0x00a00000d310783b */ /* 0x000fe80000004200 */
[----:B------:R-:W-:Y:S04]  /*31b0*/  LDSM.16.MT88.4 R52, [R213+0xa000] ;  /* 0x00a00000d534783b */ /* 0x000fe80000004200 */
[----:B------:R-:W-:Y:S04]  /*31c0*/  LDSM.16.MT88.4 R64, [R209+0xb000] ;  /* 0x00b00000d140783b */ /* 0x000fe80000004200 */
        /* <DEDUP_REMOVED lines=14> */
[----:B-1----:R-:W-:-:S05]  /*32b0*/  FMUL.FTZ R8, R134, c[0x0][0x23c] ;  /* 0x00008f0086087a20 */ /* 0x002fca0000410000 */
[----:B------:R-:W-:-:S05]  /*32c0*/  FSEL R8, R8, RZ, P0 ;  /* 0x000000ff08087208 */ /* 0x000fca0000000000 */
[--C-:B------:R-:W-:Y:S02]  /*32d0*/  FFMA.FTZ R3, R20, c[0x0][0x23c], -R8.reuse ;  /* 0x00008f0014037a23 */ /* 0x100fe40000010808 */
[--C-:B------:R-:W-:Y:S02]  /*32e0*/  FFMA.FTZ R9, R26, c[0x0][0x23c], -R8.reuse ;  /* 0x00008f001a097a23 */ /* 0x100fe40000010808 */
[----:B------:R1:W-:Y:S01]  /*32f0*/  MUFU.EX2 R168, R3 ;  /* 0x0000000300a87308 */ /* 0x0003e20000000800 */
[----:B------:R-:W-:-:S07]  /*3300*/  FFMA.FTZ R10, R27, c[0x0][0x23c], -R8 ;  /* 0x00008f001b0a7a23 */ /* 0x000fce0000010808 */
[----:B------:R-:W-:Y:S01]  /*3310*/  MUFU.EX2 R229, R9 ;  /* 0x0000000900e57308 */ /* 0x000fe20000000800 */
[----:B-1----:R-:W-:-:S07]  /*3320*/  FFMA.FTZ R3, R21, c[0x0][0x23c], -R8 ;  /* 0x00008f0015037a23 */ /* 0x002fce0000010808 */
[----:B------:R1:W3:Y:S08]  /*3330*/  MUFU.EX2 R231, R10 ;  /* 0x0000000a00e77308 */ /* 0x0002f00000000800 */
[----:B------:R2:W-:Y:S01]  /*3340*/  MUFU.EX2 R252, R3 ;  /* 0x0000000300fc7308 */ /* 0x0005e20000000800 */
[----:B-1----:R-:W-:Y:S01]  /*3350*/  FFMA.FTZ R10, R28, c[0x0][0x23c], -R8 ;  /* 0x00008f001c0a7a23 */ /* 0x002fe20000010808 */
[----:B---3--:R-:W-:-:S06]  /*3360*/  F2FP.PACK_AB R128, R231, R229 ;  /* 0x000000e5e780723e */ /* 0x008fcc00000000ff */
[----:B------:R1:W-:Y:S01]  /*3370*/  MUFU.EX2 R230, R10 ;  /* 0x0000000a00e67308 */ /* 0x0003e20000000800 */
[----:B--2---:R-:W-:Y:S01]  /*3380*/  FMNMX.FTZ R3, R5, R6, !PT ;  /* 0x0000000605037209 */ /* 0x004fe20007810000 */
[----:B------:R-:W-:-:S03]  /*3390*/  FFMA.FTZ R5, R14, c[0x0][0x23c], -R8 ;  /* 0x00008f000e057a23 */ /* 0x000fc60000010808 */
[C---:B------:R-:W-:Y:S01]  /*33a0*/  FSETP.NEU.FTZ.AND P0, PT, R3.reuse, -INF , PT ;  /* 0xff8000000300780b */ /* 0x040fe20003f1d000 */
[----:B------:R-:W-:Y:S02]  /*33b0*/  FMUL.FTZ R6, R3, c[0x0][0x23c] ;  /* 0x00008f0003067a20 */ /* 0x000fe40000410000 */
[----:B------:R2:W-:Y:S03]  /*33c0*/  MUFU.EX2 R233, R5 ;  /* 0x0000000500e97308 */ /* 0x0005e60000000800 */
[----:B------:R-:W-:-:S05]  /*33d0*/  FSEL R2, R6, RZ, P0 ;  /* 0x000000ff06027208 */ /* 0x000fca0000000000 */
[--C-:B------:R-:W-:Y:S02]  /*33e0*/  FFMA.FTZ R0, R25, c[0x0][0x23c], -R2.reuse ;  /* 0x00008f0019007a23 */ /* 0x100fe40000010802 */
[--C-:B-1----:R-:W-:Y:S02]  /*33f0*/  FFMA.FTZ R10, R30, c[0x0][0x23c], -R2.reuse ;  /* 0x00008f001e0a7a23 */ /* 0x102fe40000010802 */
[----:B------:R1:W-:Y:S01]  /*3400*/  MUFU.EX2 R226, R0 ;  /* 0x0000000000e27308 */ /* 0x0003e20000000800 */
[----:B------:R-:W-:Y:S02]  /*3410*/  FFMA.FTZ R4, R24, c[0x0][0x23c], -R2 ;  /* 0x00008f0018047a23 */ /* 0x000fe40000010802 */
[--C-:B--2---:R-:W-:Y:S01]  /*3420*/  FFMA.FTZ R5, R15, c[0x0][0x23c], -R8.reuse ;  /* 0x00008f000f057a23 */ /* 0x104fe20000010808 */
[----:B------:R-:W-:Y:S01]  /*3430*/  LDSM.16.MT88.4 R24, [R211+0xa800] ;  /* 0x00a80000d318783b */ /* 0x000fe20000004200 */
[----:B------:R-:W-:-:S03]  /*3440*/  FFMA.FTZ R8, R29, c[0x0][0x23c], -R8 ;  /* 0x00008f001d087a23 */ /* 0x000fc60000010808 */
[----:B------:R-:W-:Y:S01]  /*3450*/  MUFU.EX2 R206, R10 ;  /* 0x0000000a00ce7308 */ /* 0x000fe20000000800 */
[----:B------:R-:W2:Y:S01]  /*3460*/  LDSM.16.MT88.4 R12, [R214+0xa000] ;  /* 0x00a00000d60c783b */ /* 0x000ea20000004200 */
[----:B-1----:R-:W-:-:S06]  /*3470*/  FFMA.FTZ R0, R22, c[0x0][0x23c], -R2 ;  /* 0x00008f0016007a23 */ /* 0x002fcc0000010802 */
[----:B------:R-:W1:Y:S08]  /*3480*/  MUFU.EX2 R235, R8 ;  /* 0x0000000800eb7308 */ /* 0x000e700000000800 */
[----:B------:R3:W-:Y:S08]  /*3490*/  MUFU.EX2 R227, R0 ;  /* 0x0000000000e37308 */ /* 0x0007f00000000800 */
[----:B------:R-:W4:Y:S01]  /*34a0*/  MUFU.EX2 R162, R5 ;  /* 0x0000000500a27308 */ /* 0x000f220000000800 */
[----:B-1----:R-:W-:Y:S01]  /*34b0*/  F2FP.PACK_AB R130, R235, R230 ;  /* 0x000000e6eb82723e */ /* 0x002fe200000000ff */
[----:B---3--:R-:W-:-:S06]  /*34c0*/  FFMA.FTZ R0, R23, c[0x0][0x23c], -R2 ;  /* 0x00008f0017007a23 */ /* 0x008fcc0000010802 */
[----:B------:R1:W3:Y:S01]  /*34d0*/  MUFU.EX2 R228, R4 ;  /* 0x0000000400e47308 */ /* 0x0002e20000000800 */
[----:B------:R-:W5:Y:S01]  /*34e0*/  LDSM.16.MT88.4 R20, [R211+0xb000] ;  /* 0x00b00000d314783b */ /* 0x000f620000004200 */
[----:B----4-:R-:W-:-:S06]  /*34f0*/  F2FP.PACK_AB R6, R162, R233 ;  /* 0x000000e9a206723e */ /* 0x010fcc00000000ff */
[----:B------:R4:W2:Y:S01]  /*3500*/  MUFU.EX2 R232, R0 ;  /* 0x0000000000e87308 */ /* 0x0008a20000000800 */
[----:B-1----:R-:W-:Y:S02]  /*3510*/  F2FP.PACK_AB R4, R252, R168 ;  /* 0x000000a8fc04723e */ /* 0x002fe400000000ff */
[----:B---3--:R-:W-:Y:S02]  /*3520*/  F2FP.PACK_AB R5, R226, R228 ;  /* 0x000000e4e205723e */ /* 0x008fe400000000ff */
[----:B----4-:R-:W-:Y:S02]  /*3530*/  FMNMX.FTZ R0, R45, R47, !PT ;  /* 0x0000002f2d007209 */ /* 0x010fe40007810000 */
[----:B--2---:R-:W-:Y:S02]  /*3540*/  F2FP.PACK_AB R7, R232, R227 ;  /* 0x000000e3e807723e */ /* 0x004fe400000000ff */
        /* <DEDUP_REMOVED lines=18> */
[C---:B-----5:R-:W-:Y:S01]  /*3670*/  HMMA.16816.F32 R100, R4.reuse, R20, RZ ;  /* 0x000000140464723c */ /* 0x060fe200000018ff */
        /* <DEDUP_REMOVED lines=11> */
[----:B------:R-:W-:Y:S01]  /*3730*/  FFMA.FTZ R2, R31, c[0x0][0x23c], -R2 ;  /* 0x00008f001f027a23 */ /* 0x000fe20000010802 */
[----:B------:R-:W-:Y:S01]  /*3740*/  LDSM.16.MT88.4 R32, [R214+0xa800] ;  /* 0x00a80000d620783b */ /* 0x000fe20000004200 */
[----:B------:R-:W-:Y:S01]  /*3750*/  MUFU.EX2 R225, R9 ;  /* 0x0000000900e17308 */ /* 0x000fe20000000800 */
[----:B-1----:R-:W-:-:S02]  /*3760*/  FMNMX.FTZ R0, R10, R0, !PT ;  /* 0x000000000a007209 */ /* 0x002fc40007810000 */
[----:B------:R-:W-:Y:S01]  /*3770*/  HMMA.16816.F32 R92, R4, R18, RZ ;  /* 0x00000012045c723c */ /* 0x000fe200000018ff */
[----:B------:R-:W-:Y:S01]  /*3780*/  LDSM.16.MT88.4 R28, [R213+0xa800] ;  /* 0x00a80000d51c783b */ /* 0x000fe20000004200 */
[----:B----4-:R-:W-:-:S03]  /*3790*/  FMNMX.FTZ R136, R8, R11, !PT ;  /* 0x0000000b08887209 */ /* 0x010fc60007810000 */
[----:B------:R-:W1:Y:S01]  /*37a0*/  SHFL.BFLY PT, R8, R0, 0x1, 0x1f ;  /* 0x0c201f0000087f89 */ /* 0x000e6200000e0000 */
[----:B------:R2:W3:Y:S01]  /*37b0*/  MUFU.EX2 R234, R2 ;  /* 0x0000000200ea7308 */ /* 0x0004e20000000800 */
[C---:B------:R-:W-:Y:S01]  /*37c0*/  FSETP.NEU.FTZ.AND P0, PT, R136.reuse, -INF , PT ;  /* 0xff8000008800780b */ /* 0x040fe20003f1d000 */
[C---:B------:R-:W-:Y:S08]  /*37d0*/  HMMA.16816.F32 R84, R4.reuse, R14, RZ ;  /* 0x0000000e0454723c */ /* 0x040ff000000018ff */
[----:B------:R-:W-:Y:S01]  /*37e0*/  HMMA.16816.F32 R36, R4, R54, RZ ;  /* 0x000000360424723c */ /* 0x000fe200000018ff */
[----:B--2---:R-:W-:Y:S01]  /*37f0*/  FMUL.FTZ R2, R136, c[0x0][0x23c] ;  /* 0x00008f0088027a20 */ /* 0x004fe20000410000 */
[----:B---3--:R-:W-:-:S06]  /*3800*/  F2FP.PACK_AB R131, R234, R225 ;  /* 0x000000e1ea83723e */ /* 0x008fcc00000000ff */
[----:B------:R-:W-:Y:S01]  /*3810*/  HMMA.16816.F32 R104, R4, R66, RZ ;  /* 0x000000420468723c */ /* 0x000fe200000018ff */
[----:B------:R-:W-:Y:S02]  /*3820*/  FSEL R2, R2, RZ, P0 ;  /* 0x000000ff02027208 */ /* 0x000fe40000000000 */
[----:B-1----:R-:W-:-:S05]  /*3830*/  FMNMX.FTZ R135, R0, R8, !PT ;  /* 0x0000000800877209 */ /* 0x002fca0007810000 */
[C---:B------:R-:W-:Y:S01]  /*3840*/  HMMA.16816.F32 R116, R4.reuse, R22, RZ ;  /* 0x000000160474723c */ /* 0x040fe200000018ff */
[--C-:B------:R-:W-:Y:S01]  /*3850*/  FFMA.FTZ R0, R47, c[0x0][0x23c], -R2.reuse ;  /* 0x00008f002f007a23 */ /* 0x100fe20000010802 */
[----:B------:R-:W-:Y:S01]  /*3860*/  FSETP.NEU.FTZ.AND P0, PT, R135, -INF , PT ;  /* 0xff8000008700780b */ /* 0x000fe20003f1d000 */
[----:B------:R-:W-:Y:S02]  /*3870*/  FFMA.FTZ R8, R137, c[0x0][0x23c], -R2 ;  /* 0x00008f0089087a23 */ /* 0x000fe40000010802 */
[----:B------:R1:W-:Y:S03]  /*3880*/  MUFU.EX2 R202, R0 ;  /* 0x0000000000ca7308 */ /* 0x0003e60000000800 */
[C---:B------:R-:W-:Y:S05]  /*3890*/  HMMA.16816.F32 R156, R4.reuse, R70, RZ ;  /* 0x00000046049c723c */ /* 0x040fea00000018ff */
[----:B------:R2:W-:Y:S03]  /*38a0*/  MUFU.EX2 R197, R8 ;  /* 0x0000000800c57308 */ /* 0x0005e60000000800 */
[----:B------:R-:W-:Y:S01]  /*38b0*/  HMMA.16816.F32 R144, R4, R82, RZ ;  /* 0x000000520490723c */ /* 0x000fe200000018ff */
[----:B-1----:R-:W-:-:S06]  /*38c0*/  FMUL.FTZ R0, R135, c[0x0][0x23c] ;  /* 0x00008f0087007a20 */ /* 0x002fcc0000410000 */
[--C-:B------:R-:W-:Y:S01]  /*38d0*/  FFMA.FTZ R4, R45, c[0x0][0x23c], -R2.reuse ;  /* 0x00008f002d047a23 */ /* 0x100fe20000010802 */
[----:B------:R-:W-:Y:S01]  /*38e0*/  HMMA.16816.F32 R140, R128, R152, R140 ;  /* 0x00000098808c723c */ /* 0x000fe2000000188c */
[----:B------:R-:W-:Y:S02]  /*38f0*/  FSEL R0, R0, RZ, P0 ;  /* 0x000000ff00007208 */ /* 0x000fe40000000000 */
[----:B------:R1:W-:Y:S01]  /*3900*/  MUFU.EX2 R205, R4 ;  /* 0x0000000400cd7308 */ /* 0x0003e20000000800 */
[----:B--2---:R-:W-:-:S04]  /*3910*/  FFMA.FTZ R8, R138, c[0x0][0x23c], -R2 ;  /* 0x00008f008a087a23 */ /* 0x004fc80000010802 */
[C---:B------:R-:W-:Y:S03]  /*3920*/  HMMA.16816.F32 R40, R128.reuse, R24, R40 ;  /* 0x000000188028723c */ /* 0x040fe60000001828 */
[----:B------:R2:W-:Y:S05]  /*3930*/  MUFU.EX2 R196, R8 ;  /* 0x0000000800c47308 */ /* 0x0005ea0000000800 */
[----:B------:R-:W-:Y:S01]  /*3940*/  HMMA.16816.F32 R56, R128, R32, R56 ;  /* 0x000000208038723c */ /* 0x000fe20000001838 */
[----:B-1----:R-:W-:-:S04]  /*3950*/  FFMA.FTZ R4, R44, c[0x0][0x23c], -R2 ;  /* 0x00008f002c047a23 */ /* 0x002fc80000010802 */
[----:B------:R1:W-:Y:S03]  /*3960*/  MUFU.EX2 R203, R4 ;  /* 0x0000000400cb7308 */ /* 0x0003e60000000800 */
[----:B------:R-:W-:Y:S01]  /*3970*/  HMMA.16816.F32 R72, R128, R28, R72 ;  /* 0x0000001c8048723c */ /* 0x000fe20000001848 */
[----:B--2---:R-:W-:-:S04]  /*3980*/  FFMA.FTZ R8, R132, c[0x0][0x23c], -R2 ;  /* 0x00008f0084087a23 */ /* 0x004fc80000010802 */
        /* <DEDUP_REMOVED lines=27> */
[C---:B------:R-:W-:Y:S01]  /*3b40*/  HMMA.16816.F32 R116, R128.reuse, R122, R156 ;  /* 0x0000007a8074723c */ /* 0x040fe2000000189c */
[--C-:B--2---:R-:W-:Y:S01]  /*3b50*/  FFMA.FTZ R2, R139, c[0x0][0x23c], -R0.reuse ;  /* 0x00008f008b027a23 */ /* 0x104fe20000010800 */
[----:B------:R-:W-:Y:S02]  /*3b60*/  MOV R139, R162 ;  /* 0x000000a2008b7202 */ /* 0x000fe40000000f00 */
[----:B----4-:R-:W-:Y:S01]  /*3b70*/  F2FP.PACK_AB R169, R133, R137 ;  /* 0x0000008985a9723e */ /* 0x010fe200000000ff */
        /* <DEDUP_REMOVED lines=31> */
[----:B------:R-:W-:Y:S01]  /*3d70*/  FADD.FTZ R5, R204, R0 ;  /* 0x00000000cc057221 */ /* 0x000fe20000010000 */
[----:B------:R-:W-:Y:S01]  /*3d80*/  F2FP.PACK_AB R168, R196, R197 ;  /* 0x000000c5c4a8723e */ /* 0x000fe200000000ff */
        /* <DEDUP_REMOVED lines=40> */
[----:B------:R-:W-:Y:S01]  /*4010*/  LEA.HI.SX32 R224, R224, 0xfffffffe, 0x1b ;  /* 0xfffffffee0e07811 */ /* 0x000fe200078fdaff */
[----:B------:R-:W-:Y:S01]  /*4020*/  IMAD.MOV.U32 R137, RZ, RZ, R135 ;  /* 0x000000ffff897224 */ /* 0x000fe200078e0087 */
[----:B------:R-:W-:Y:S01]  /*4030*/  MOV R139, R3 ;  /* 0x00000003008b7202 */ /* 0x000fe20000000f00 */
[----:B------:R-:W-:Y:S01]  /*4040*/  IMAD.MOV.U32 R132, RZ, RZ, R136 ;  /* 0x000000ffff847224 */ /* 0x000fe200078e0088 */
[----:B------:R-:W-:Y:S01]  /*4050*/  ISETP.GE.AND P3, PT, R238, c[0x0][0x220], PT ;  /* 0x00008800ee007a0c */ /* 0x000fe20003f66270 */
[----:B------:R-:W-:Y:S01]  /*4060*/  IMAD.MOV.U32 R138, RZ, RZ, R134 ;  /* 0x000000ffff8a7224 */ /* 0x000fe200078e0086 */
[----:B------:R-:W-:-:S02]  /*4070*/  ISETP.GE.AND P2, PT, R244, c[0x0][0x220], PT ;  /* 0x00008800f4007a0c */ /* 0x000fc40003f46270 */
[----:B------:R-:W-:Y:S01]  /*4080*/  MOV R252, c[0x0][0x1a0] ;  /* 0x0000680000fc7a02 */ /* 0x000fe20000000f00 */
[----:B------:R-:W-:Y:S07]  /*4090*/  BRA `(.L_x_922) ;  /* 0x000002d000007947 */ /* 0x000fee0003800000 */
.L_x_924:
[----:B------:R1:W-:Y:S01]  /*40a0*/  @P3 STS.128 [R223+0x8000], RZ ;  /* 0x008000ffdf003388 */ /* 0x0003e20000000c00 */
[----:B------:R-:W-:Y:S01]  /*40b0*/  IADD3 R0, R224, -0x1, RZ ;  /* 0xffffffffe0007810 */ /* 0x000fe20007ffe0ff */
[----:B------:R-:W-:Y:S02]  /*40c0*/  IMAD.MOV.U32 R133, RZ, RZ, c[0x0][0x198] ;  /* 0x00006600ff857624 */ /* 0x000fe400078e00ff */
[----:B------:R-:W-:Y:S01]  /*40d0*/  IMAD.MOV.U32 R136, RZ, RZ, 0x4 ;  /* 0x00000004ff887424 */ /* 0x000fe200078e00ff */
[----:B------:R-:W-:Y:S01]  /*40e0*/  SHF.R.S32.HI R2, RZ, 0x1f, R0 ;  /* 0x0000001fff027819 */ /* 0x000fe20000011400 */
[----:B------:R-:W-:Y:S04]  /*40f0*/  IMAD.WIDE.U32 R134, R0, c[0x0][0x198], RZ ;  /* 0x0000660000867a25 */ /* 0x000fe800078e00ff */
[----:B------:R-:W-:Y:S02]  /*4100*/  IMAD R2, R2, c[0x0][0x198], RZ ;  /* 0x0000660002027a24 */ /* 0x000fe400078e02ff */
[----:B------:R-:W-:Y:S02]  /*4110*/  IMAD.SHL.U32 R133, R133, 0x10, RZ ;  /* 0x0000001085857824 */ /* 0x000fe400078e00ff */
[----:B------:R-:W-:Y:S01]  /*4120*/  IMAD R2, R0, c[0x0][0x19c], R2 ;  /* 0x0000670000027a24 */ /* 0x000fe200078e0202 */
[----:B------:R-:W-:Y:S03]  /*4130*/  LEA R0, P1, R134, R248, 0x5 ;  /* 0x000000f886007211 */ /* 0x000fe600078228ff */
[----:B------:R-:W-:Y:S01]  /*4140*/  IMAD.IADD R3, R135, 0x1, R2 ;  /* 0x0000000187037824 */ /* 0x000fe200078e0202 */
[----:B------:R-:W-:Y:S02]  /*4150*/  @!P3 LEA R176, P6, R0, c[0x0][0x168], 0x1 ;  /* 0x00005a0000b0ba11 */ /* 0x000fe400078c08ff */
[----:B------:R-:W-:Y:S01]  /*4160*/  IADD3 R2, P0, R133, R0, RZ ;  /* 0x0000000085027210 */ /* 0x000fe20007f1e0ff */
[----:B------:R-:W-:Y:S01]  /*4170*/  IMAD.MOV.U32 R133, RZ, RZ, c[0x0][0x198] ;  /* 0x00006600ff857624 */ /* 0x000fe200078e00ff */
[----:B------:R-:W-:Y:S02]  /*4180*/  LEA.HI.X R3, R134, R243, R3, 0x5, P1 ;  /* 0x000000f386037211 */ /* 0x000fe400008f2c03 */
[C---:B------:R-:W-:Y:S02]  /*4190*/  @!P2 LEA R172, P1, R0.reuse, c[0x0][0x168], 0x1 ;  /* 0x00005a0000acaa11 */ /* 0x040fe400078208ff */
[C-C-:B------:R-:W-:Y:S02]  /*41a0*/  @!P3 LEA.HI.X R177, R0.reuse, c[0x0][0x16c], R3.reuse, 0x1, P6 ;  /* 0x00005b0000b1ba11 */ /* 0x140fe400030f0c03 */
[--C-:B------:R-:W-:Y:S02]  /*41b0*/  @!P2 LEA.HI.X R173, R0, c[0x0][0x16c], R3.reuse, 0x1, P1 ;  /* 0x00005b0000adaa11 */ /* 0x100fe400008f0c03 */
[C---:B------:R-:W-:Y:S01]  /*41c0*/  @!P3 LEA R174, P5, R2.reuse, c[0x0][0x168], 0x1 ;  /* 0x00005a0002aeba11 */ /* 0x040fe200078a08ff */
[----:B------:R-:W-:Y:S01]  /*41d0*/  @!PT LDS RZ, [RZ] ;  /* 0x00000000fffff984 */ /* 0x000fe20000000800 */
[----:B------:R-:W-:Y:S01]  /*41e0*/  @!PT LDS RZ, [RZ] ;  /* 0x00000000fffff984 */ /* 0x000fe20000000800 */
[----:B------:R-:W-:Y:S01]  /*41f0*/  @!PT LDS RZ, [RZ] ;  /* 0x00000000fffff984 */ /* 0x000fe20000000800 */
[----:B------:R1:W-:Y:S01]  /*4200*/  @!P3 LDGSTS.E.BYPASS.LTC128B.128 [R223+0x8000], [R176.64] ;  /* 0x08000000b0dfbfae */ /* 0x0003e2000b901d44 */
[----:B------:R-:W-:Y:S03]  /*4210*/  SHF.L.U64.HI R133, R133, R136, c[0x0][0x19c] ;  /* 0x0000670085857619 */ /* 0x000fe60000010288 */
[----:B------:R1:W-:Y:S02]  /*4220*/  @P2 STS.128 [R223+0x9000], RZ ;  /* 0x009000ffdf002388 */ /* 0x0003e40000000c00 */
[----:B------:R-:W-:Y:S01]  /*4230*/  IMAD.X R133, R133, 0x1, R3, P0 ;  /* 0x0000000185857824 */ /* 0x000fe200000e0603 */
[C---:B------:R-:W-:Y:S01]  /*4240*/  @!P2 LEA R134, P0, R2.reuse, c[0x0][0x168], 0x1 ;  /* 0x00005a000286aa11 */ /* 0x040fe200078008ff */
[----:B------:R-:W-:Y:S01]  /*4250*/  @!PT LDS RZ, [RZ] ;  /* 0x00000000fffff984 */ /* 0x000fe20000000800 */
[----:B------:R-:W-:Y:S01]  /*4260*/  @!PT LDS RZ, [RZ] ;  /* 0x00000000fffff984 */ /* 0x000fe20000000800 */
[----:B------:R-:W-:Y:S01]  /*4270*/  @!PT LDS RZ, [RZ] ;  /* 0x00000000fffff984 */ /* 0x000fe20000000800 */
[----:B------:R1:W-:Y:S03]  /*4280*/  @!P2 LDGSTS.E.BYPASS.LTC128B.128 [R223+0x9000], [R172.64+0x80] ;  /* 0x09000080acdfafae */ /* 0x0003e6000b901d44 */
[C-C-:B------:R-:W-:Y:S01]  /*4290*/  @!P3 LEA.HI.X R175, R2.reuse, c[0x0][0x16c], R133.reuse, 0x1, P5 ;  /* 0x00005b0002afba11 */ /* 0x140fe200028f0c85 */
[----:B------:R1:W-:Y:S01]  /*42a0*/  @P3 STS.128 [R223+0x8800], RZ ;  /* 0x008800ffdf003388 */ /* 0x0003e20000000c00 */
[----:B------:R-:W-:Y:S03]  /*42b0*/  @!P2 LEA.HI.X R135, R2, c[0x0][0x16c], R133, 0x1, P0 ;  /* 0x00005b000287aa11 */ /* 0x000fe600000f0c85 */
        /* <DEDUP_REMOVED lines=11> */
.L_x_922:
[----:B------:R-:W-:Y:S04]  /*4370*/  DEPBAR.LE SB0, 0x0 ;  /* 0x000080000000791a */ /* 0x000fe80000000000 */
[----:B------:R-:W-:Y:S01]  /*4380*/  BAR.SYNC.DEFER_BLOCKING 0x0 ;  /* 0x0000000000007b1d */ /* 0x000fe20000010000 */
[----:B------:R-:W-:Y:S01]  /*4390*/  SHF.R.S32.HI R0, RZ, 0x1f, R224 ;  /* 0x0000001fff007819 */ /* 0x000fe200000114e0 */
[----:B------:R-:W-:Y:S04]  /*43a0*/  IMAD.WIDE.U32 R4, R224, c[0x0][0x1a0], RZ ;  /* 0x00006800e0047a25 */ /* 0x000fe800078e00ff */
[----:B------:R-:W-:Y:S02]  /*43b0*/  IMAD R0, R0, c[0x0][0x1a0], RZ ;  /* 0x0000680000007a24 */ /* 0x000fe400078e02ff */
[----:B------:R-:W-:Y:S02]  /*43c0*/  IMAD.MOV.U32 R12, RZ, RZ, c[0x0][0x1a4] ;  /* 0x00006900ff0c7624 */ /* 0x000fe400078e00ff */
[----:B------:R-:W-:Y:S01]  /*43d0*/  IMAD R2, R224, c[0x0][0x1a4], R0 ;  /* 0x00006900e0027a24 */ /* 0x000fe200078e0200 */
[----:B------:R-:W-:Y:S03]  /*43e0*/  LEA R0, P1, R4, R246, 0x5 ;  /* 0x000000f604007211 */ /* 0x000fe600078228ff */
[----:B------:R-:W-:Y:S01]  /*43f0*/  IMAD.IADD R3, R5, 0x1, R2 ;  /* 0x0000000105037824 */ /* 0x000fe200078e0202 */
[----:B------:R-:W-:Y:S02]  /*4400*/  @!P3 LEA R10, P5, R0, c[0x0][0x170], 0x1 ;  /* 0x00005c00000aba11 */ /* 0x000fe400078a08ff */
[----:B------:R-:W-:Y:S02]  /*4410*/  LEA R2, P0, R252, R0, 0x4 ;  /* 0x00000000fc027211 */ /* 0x000fe400078020ff */
[----:B------:R-:W-:Y:S02]  /*4420*/  LEA.HI.X R3, R4, R245, R3, 0x5, P1 ;  /* 0x000000f504037211 */ /* 0x000fe400008f2c03 */
[C---:B------:R-:W-:Y:S02]  /*4430*/  @!P2 LEA R6, P1, R0.reuse, c[0x0][0x170], 0x1 ;  /* 0x00005c000006aa11 */ /* 0x040fe400078208ff */
[C-C-:B------:R-:W-:Y:S01]  /*4440*/  @!P3 LEA.HI.X R11, R0.reuse, c[0x0][0x174], R3.reuse, 0x1, P5 ;  /* 0x00005d00000bba11 */ /* 0x140fe200028f0c03 */
[----:B------:R-:W-:Y:S01]  /*4450*/  @P3 STS.128 [R223+0xa000], RZ ;  /* 0x00a000ffdf003388 */ /* 0x000fe20000000c00 */
[----:B------:R-:W-:Y:S02]  /*4460*/  @!P2 LEA.HI.X R7, R0, c[0x0][0x174], R3, 0x1, P1 ;  /* 0x00005d000007aa11 */ /* 0x000fe400008f0c03 */
[----:B------:R-:W-:Y:S02]  /*4470*/  @!P3 LEA R8, P4, R2, c[0x0][0x170], 0x1 ;  /* 0x00005c000208ba11 */ /* 0x000fe400078808ff */
[----:B------:R-:W-:Y:S01]  /*4480*/  @!PT LDS RZ, [RZ] ;  /* 0x00000000fffff984 */ /* 0x000fe20000000800 */
[----:B------:R-:W-:Y:S01]  /*4490*/  @!PT LDS RZ, [RZ] ;  /* 0x00000000fffff984 */ /* 0x000fe20000000800 */
[----:B------:R-:W-:Y:S01]  /*44a0*/  @!PT LDS RZ, [RZ] ;  /* 0x00000000fffff984 */ /* 0x000fe20000000800 */
[----:B------:R1:W-:Y:S01]  /*44b0*/  @!P3 LDGSTS.E.BYPASS.LTC128B.128 [R223+0xa000], [R10.64] ;  /* 0x0a0000000adfbfae */ /* 0x0003e2000b901d44 */
[----:B------:R-:W-:Y:S02]  /*44c0*/  LEA.HI.X R5, R252, R3, R12, 0x4, P0 ;  /* 0x00000003fc057211 */ /* 0x000fe400000f240c */
[C---:B------:R-:W-:Y:S02]  /*44d0*/  @!P2 LEA R4, P0, R2.reuse, c[0x0][0x170], 0x1 ;  /* 0x00005c000204aa11 */ /* 0x040fe400078008ff */
[----:B------:R-:W-:Y:S01]  /*44e0*/  @P2 STS.128 [R223+0xb000], RZ ;  /* 0x00b000ffdf002388 */ /* 0x000fe20000000c00 */
[C-C-:B------:R-:W-:Y:S02]  /*44f0*/  @!P3 LEA.HI.X R9, R2.reuse, c[0x0][0x174], R5.reuse, 0x1, P4 ;  /* 0x00005d000209ba11 */ /* 0x140fe400020f0c05 */
[----:B------:R-:W-:Y:S02]  /*4500*/  @!P2 LEA.HI.X R5, R2, c[0x0][0x174], R5, 0x1, P0 ;  /* 0x00005d000205aa11 */ /* 0x000fe400000f0c05 */
[----:B------:R-:W-:Y:S01]  /*4510*/  @!PT LDS RZ, [RZ] ;  /* 0x00000000fffff984 */ /* 0x000fe20000000800 */
[----:B------:R-:W-:Y:S01]  /*4520*/  @!PT LDS RZ, [RZ] ;  /* 0x00000000fffff984 */ /* 0x000fe20000000800 */
[----:B------:R-:W-:Y:S01]  /*4530*/  @!PT LDS RZ, [RZ] ;  /* 0x00000000fffff984 */ /* 0x000fe20000000800 */
[----:B------:R2:W-:Y:S01]  /*4540*/  @!P2 LDGSTS.E.BYPASS.LTC128B.128 [R223+0xb000], [R6.64+0x80] ;  /* 0x0b00008006dfafae */ /* 0x0005e2000b901d44 */
[----:B------:R-:W-:Y:S04]  /*4550*/  ISETP.GT.AND P4, PT, R224, RZ, PT ;  /* 0x000000ffe000720c */ /* 0x000fe80003f84270 */
[----:B------:R-:W-:Y:S05]  /*4560*/  @P3 STS.128 [R223+0xa800], RZ ;  /* 0x00a800ffdf003388 */ /* 0x000fea0000000c00 */
[----:B------:R-:W-:Y:S01]  /*4570*/  @!PT LDS RZ, [RZ] ;  /* 0x00000000fffff984 */ /* 0x000fe20000000800 */
[----:B------:R-:W-:Y:S01]  /*4580*/  @!PT LDS RZ, [RZ] ;  /* 0x00000000fffff984 */ /* 0x000fe20000000800 */
[----:B------:R-:W-:Y:S01]  /*4590*/  @!PT LDS RZ, [RZ] ;  /* 0x00000000fffff984 */ /* 0x000fe20000000800 */
[----:B------:R1:W-:Y:S05]  /*45a0*/  @!P3 LDGSTS.E.BYPASS.LTC128B.128 [R223+0xa800], [R8.64] ;  /* 0x0a80000008dfbfae */ /* 0x0003ea000b901d44 */
[----:B------:R-:W-:Y:S05]  /*45b0*/  @P2 STS.128 [R223+0xb800], RZ ;  /* 0x00b800ffdf002388 */ /* 0x000fea0000000c00 */
[----:B------:R-:W-:Y:S01]  /*45c0*/  @!PT LDS RZ, [RZ] ;  /* 0x00000000fffff984 */ /* 0x000fe20000000800 */
[----:B------:R-:W-:Y:S01]  /*45d0*/  @!PT LDS RZ, [RZ] ;  /* 0x00000000fffff984 */ /* 0x000fe20000000800 */
[----:B------:R-:W-:Y:S01]  /*45e0*/  @!PT LDS RZ, [RZ] ;  /* 0x00000000fffff984 */ /* 0x000fe20000000800 */
[----:B------:R2:W-:Y:S05]  /*45f0*/  @!P2 LDGSTS.E.BYPASS.LTC128B.128 [R223+0xb800], [R4.64+0x80] ;  /* 0x0b80008004dfafae */ /* 0x0005ea000b901d44 */
[----:B------:R-:W-:Y:S05]  /*4600*/  LDSM.16.M88.4 R32, [R210] ;  /* 0x00000000d220783b */ /* 0x000fea0000000200 */
[----:B------:R-:W2:Y:S05]  /*4610*/  LDSM.16.M88.4 R16, [R208+0x8000] ;  /* 0x00800000d010783b */ /* 0x000eaa0000000200 */
[----:B------:R-:W1:Y:S05]  /*4620*/  LDSM.16.M88.4 R28, [R210+0x2000] ;  /* 0x00200000d21c783b */ /* 0x000e6a0000000200 */
[----:B------:R-:W3:Y:S05]  /*4630*/  LDSM.16.M88.4 R172, [R208+0x8800] ;  /* 0x00880000d0ac783b */ /* 0x000eea0000000200 */
[----:B------:R-:W0:Y:S05]  /*4640*/  LDGDEPBAR ;  /* 0x00000000000079af */ /* 0x000e2a0000000000 */
[----:B------:R-:W-:Y:S05]  /*4650*/  LDSM.16.M88.4 R176, [R212] ;  /* 0x00000000d4b0783b */ /* 0x000fea0000000200 */
[----:B------:R-:W4:Y:S05]  /*4660*/  LDSM.16.M88.4 R180, [R219] ;  /* 0x00000000dbb4783b */ /* 0x000f2a0000000200 */
[----:B------:R-:W5:Y:S05]  /*4670*/  LDSM.16.M88.4 R184, [R212+0x2000] ;  /* 0x00200000d4b8783b */ /* 0x000f6a0000000200 */
[----:B------:R-:W4:Y:S01]  /*4680*/  LDSM.16.M88.4 R188, [R222] ;  /* 0x00000000debc783b */ /* 0x000f220000000200 */
[-C--:B--2---:R-:W-:Y:S04]  /*4690*/  HMMA.16816.F32 R4, R32, R16.reuse, RZ ;  /* 0x000000102004723c */ /* 0x084fe800000018ff */
[----:B------:R-:W-:Y:S05]  /*46a0*/  LDSM.16.M88.4 R192, [R218] ;  /* 0x00000000dac0783b */ /* 0x000fea0000000200 */
[----:B------:R-:W2:Y:S01]  /*46b0*/  LDSM.16.M88.4 R196, [R217+0x8000] ;  /* 0x00800000d9c4783b */ /* 0x000ea20000000200 */
[C---:B-1----:R-:W-:Y:S04]  /*46c0*/  HMMA.16816.F32 R8, R28.reuse, R16, RZ ;  /* 0x000000101c08723c */ /* 0x042fe800000018ff */
[----:B------:R-:W1:Y:S04]  /*46d0*/  LDSM.16.M88.4 R200, [R218+0x2000] ;  /* 0x00200000dac8783b */ /* 0x000e680000000200 */
[-C--:B------:R-:W-:Y:S01]  /*46e0*/  HMMA.16816.F32 R12, R28, R18.reuse, RZ ;  /* 0x000000121c0c723c */ /* 0x080fe200000018ff */
[----:B------:R-:W-:Y:S07]  /*46f0*/  LDSM.16.M88.4 R204, [R216+0x2000] ;  /* 0x00200000d8cc783b */ /* 0x000fee0000000200 */
[C---:B------:R-:W-:Y:S08]  /*4700*/  HMMA.16816.F32 R16, R32.reuse, R18, RZ ;  /* 0x000000122010723c */ /* 0x040ff000000018ff */
[-C--:B---3--:R-:W-:Y:S08]  /*4710*/  HMMA.16816.F32 R20, R32, R172.reuse, RZ ;  /* 0x000000ac2014723c */ /* 0x088ff000000018ff */
[C---:B------:R-:W-:Y:S08]  /*4720*/  HMMA.16816.F32 R24, R28.reuse, R172, RZ ;  /* 0x000000ac1c18723c */ /* 0x040ff000000018ff */
[-C--:B------:R-:W-:Y:S08]  /*4730*/  HMMA.16816.F32 R28, R28, R174.reuse, RZ ;  /* 0x000000ae1c1c723c */ /* 0x080ff000000018ff */
[----:B------:R-:W-:Y:S01]  /*4740*/  HMMA.16816.F32 R32, R32, R174, RZ ;  /* 0x000000ae2020723c */ /* 0x000fe200000018ff */
[----:B------:R-:W3:Y:S07]  /*4750*/  LDSM.16.M88.4 R172, [R217+0x8800] ;  /* 0x00880000d9ac783b */ /* 0x000eee0000000200 */
[-C--:B----4-:R-:W-:Y:S08]  /*4760*/  HMMA.16816.F32 R4, R176, R180.reuse, R4 ;  /* 0x000000b4b004723c */ /* 0x090ff00000001804 */
[C---:B-----5:R-:W-:Y:S08]  /*4770*/  HMMA.16816.F32 R8, R184.reuse, R180, R8 ;  /* 0x000000b4b808723c */ /* 0x060ff00000001808 */
[-C--:B------:R-:W-:Y:S08]  /*4780*/  HMMA.16816.F32 R12, R184, R182.reuse, R12 ;  /* 0x000000b6b80c723c */ /* 0x080ff0000000180c */
[C---:B------:R-:W-:Y:S01]  /*4790*/  HMMA.16816.F32 R16, R176.reuse, R182, R16 ;  /* 0x000000b6b010723c */ /* 0x040fe20000001810 */
[----:B------:R-:W-:Y:S07]  /*47a0*/  LDSM.16.M88.4 R180, [R216] ;  /* 0x00000000d8b4783b */ /* 0x000fee0000000200 */
[-C--:B------:R-:W-:Y:S08]  /*47b0*/  HMMA.16816.F32 R20, R176, R188.reuse, R20 ;  /* 0x000000bcb014723c */ /* 0x080ff00000001814 */
[C---:B------:R-:W-:Y:S08]  /*47c0*/  HMMA.16816.F32 R24, R184.reuse, R188, R24 ;  /* 0x000000bcb818723c */ /* 0x040ff00000001818 */
[-C--:B------:R-:W-:Y:S01]  /*47d0*/  HMMA.16816.F32 R28, R184, R190.reuse, R28 ;  /* 0x000000beb81c723c */ /* 0x080fe2000000181c */
[----:B------:R-:W4:Y:S07]  /*47e0*/  LDSM.16.M88.4 R184, [R215] ;  /* 0x00000000d7b8783b */ /* 0x000f2e0000000200 */
[----:B------:R-:W-:Y:S01]  /*47f0*/  HMMA.16816.F32 R32, R176, R190, R32 ;  /* 0x000000beb020723c */ /* 0x000fe20000001820 */
[----:B------:R-:W5:Y:S05]  /*4800*/  LDSM.16.M88.4 R176, [R215+0x800] ;  /* 0x00080000d7b0783b */ /* 0x000f6a0000000200 */
[----:B------:R-:W-:Y:S02]  /*4810*/  LDSM.16.M88.4 R188, [R210+0x4000] ;  /* 0x00400000d2bc783b */ /* 0x000fe40000000200 */
[-C--:B--2---:R-:W-:Y:S08]  /*4820*/  HMMA.16816.F32 R4, R192, R196.reuse, R4 ;  /* 0x000000c4c004723c */ /* 0x084ff00000001804 */
[C---:B-1----:R-:W-:Y:S08]  /*4830*/  HMMA.16816.F32 R8, R200.reuse, R196, R8 ;  /* 0x000000c4c808723c */ /* 0x042ff00000001808 */
[-C--:B------:R-:W-:Y:S08]  /*4840*/  HMMA.16816.F32 R12, R200, R198.reuse, R12 ;  /* 0x000000c6c80c723c */ /* 0x080ff0000000180c */
[C---:B------:R-:W-:Y:S01]  /*4850*/  HMMA.16816.F32 R16, R192.reuse, R198, R16 ;  /* 0x000000c6c010723c */ /* 0x040fe20000001810 */
[----:B------:R-:W1:Y:S07]  /*4860*/  LDSM.16.M88.4 R196, [R208+0x9000] ;  /* 0x00900000d0c4783b */ /* 0x000e6e0000000200 */
[-C--:B---3--:R-:W-:Y:S08]  /*4870*/  HMMA.16816.F32 R20, R192, R172.reuse, R20 ;  /* 0x000000acc014723c */ /* 0x088ff00000001814 */
[C---:B------:R-:W-:Y:S08]  /*4880*/  HMMA.16816.F32 R24, R200.reuse, R172, R24 ;  /* 0x000000acc818723c */ /* 0x040ff00000001818 */
[-C--:B------:R-:W-:Y:S01]  /*4890*/  HMMA.16816.F32 R28, R200, R174.reuse, R28 ;  /* 0x000000aec81c723c */ /* 0x080fe2000000181c */
[----:B------:R-:W2:Y:S07]  /*48a0*/  LDSM.16.M88.4 R200, [R210+0x6000] ;  /* 0x00600000d2c8783b */ /* 0x000eae0000000200 */
[----:B------:R-:W-:Y:S01]  /*48b0*/  HMMA.16816.F32 R32, R192, R174, R32 ;  /* 0x000000aec020723c */ /* 0x000fe20000001820 */
[----:B------:R-:W3:Y:S05]  /*48c0*/  LDSM.16.M88.4 R172, [R208+0x9800] ;  /* 0x00980000d0ac783b */ /* 0x000eea0000000200 */
[----:B------:R-:W-:Y:S02]  /*48d0*/  LDSM.16.M88.4 R192, [R221] ;  /* 0x00000000ddc0783b */ /* 0x000fe40000000200 */
[-C--:B----4-:R-:W-:Y:S08]  /*48e0*/  HMMA.16816.F32 R4, R180, R184.reuse, R4 ;  /* 0x000000b8b404723c */ /* 0x090ff00000001804 */
[C---:B------:R-:W-:Y:S08]  /*48f0*/  HMMA.16816.F32 R8, R204.reuse, R184, R8 ;  /* 0x000000b8cc08723c */ /* 0x040ff00000001808 */
[-C--:B------:R-:W-:Y:S08]  /*4900*/  HMMA.16816.F32 R12, R204, R186.reuse, R12 ;  /* 0x000000bacc0c723c */ /* 0x080ff0000000180c */
[C---:B------:R-:W-:Y:S01]  /*4910*/  HMMA.16816.F32 R16, R180.reuse, R186, R16 ;  /* 0x000000bab410723c */ /* 0x040fe20000001810 */
[----:B------:R-:W4:Y:S07]  /*4920*/  LDSM.16.M88.4 R184, [R212+0x4000] ;  /* 0x00400000d4b8783b */ /* 0x000f2e0000000200 */
[-C--:B-----5:R-:W-:Y:S08]  /*4930*/  HMMA.16816.F32 R20, R180, R176.reuse, R20 ;  /* 0x000000b0b414723c */ /* 0x0a0ff00000001814 */
[C---:B------:R-:W-:Y:S08]  /*4940*/  HMMA.16816.F32 R24, R204.reuse, R176, R24 ;  /* 0x000000b0cc18723c */ /* 0x040ff00000001818 */
[-C--:B------:R-:W-:Y:S01]  /*4950*/  HMMA.16816.F32 R28, R204, R178.reuse, R28 ;  /* 0x000000b2cc1c723c */ /* 0x080fe2000000181c */
[----:B------:R-:W5:Y:S07]  /*4960*/  LDSM.16.M88.4 R204, [R212+0x6000] ;  /* 0x00600000d4cc783b */ /* 0x000f6e0000000200 */
[----:B------:R-:W-:Y:S01]  /*4970*/  HMMA.16816.F32 R32, R180, R178, R32 ;  /* 0x000000b2b420723c */ /* 0x000fe20000001820 */
[----:B------:R-:W4:Y:S05]  /*4980*/  LDSM.16.M88.4 R176, [R220] ;  /* 0x00000000dcb0783b */ /* 0x000f2a0000000200 */
[----:B------:R-:W-:Y:S02]  /*4990*/  LDSM.16.M88.4 R180, [R218+0x4000] ;  /* 0x00400000dab4783b */ /* 0x000fe40000000200 */
[-C--:B-1----:R-:W-:Y:S08]  /*49a0*/  HMMA.16816.F32 R4, R188, R196.reuse, R4 ;  /* 0x000000c4bc04723c */ /* 0x082ff00000001804 */
[C---:B--2---:R-:W-:Y:S08]  /*49b0*/  HMMA.16816.F32 R8, R200.reuse, R196, R8 ;  /* 0x000000c4c808723c */ /* 0x044ff00000001808 */
        /* <DEDUP_REMOVED lines=9> */
[----:B------:R-:W-:Y:S02]  /*4a50*/  LDSM.16.M88.4 R188, [R216+0x4000] ;  /* 0x00400000d8bc783b */ /* 0x000fe40000000200 */
[-C--:B----4-:R-:W-:Y:S08]  /*4a60*/  HMMA.16816.F32 R4, R184, R192.reuse, R4 ;  /* 0x000000c0b804723c */ /* 0x090ff00000001804 */
[C---:B-----5:R-:W-:Y:S08]  /*4a70*/  HMMA.16816.F32 R8, R204.reuse, R192, R8 ;  /* 0x000000c0cc08723c */ /* 0x060ff00000001808 */
[-C--:B------:R-:W-:Y:S08]  /*4a80*/  HMMA.16816.F32 R12, R204, R194.reuse, R12 ;  /* 0x000000c2cc0c723c */ /* 0x080ff0000000180c */
[C---:B------:R-:W-:Y:S01]  /*4a90*/  HMMA.16816.F32 R16, R184.reuse, R194, R16 ;  /* 0x000000c2b810723c */ /* 0x040fe20000001810 */
[----:B------:R-:W4:Y:S07]  /*4aa0*/  LDSM.16.M88.4 R192, [R215+0x1000] ;  /* 0x00100000d7c0783b */ /* 0x000f2e0000000200 */
[-C--:B------:R-:W-:Y:S08]  /*4ab0*/  HMMA.16816.F32 R20, R184, R176.reuse, R20 ;  /* 0x000000b0b814723c */ /* 0x080ff00000001814 */
[C---:B------:R-:W-:Y:S08]  /*4ac0*/  HMMA.16816.F32 R24, R204.reuse, R176, R24 ;  /* 0x000000b0cc18723c */ /* 0x040ff00000001818 */
[-C--:B------:R-:W-:Y:S01]  /*4ad0*/  HMMA.16816.F32 R28, R204, R178.reuse, R28 ;  /* 0x000000b2cc1c723c */ /* 0x080fe2000000181c */
[----:B------:R-:W5:Y:S07]  /*4ae0*/  LDSM.16.M88.4 R204, [R216+0x6000] ;  /* 0x00600000d8cc783b */ /* 0x000f6e0000000200 */
[----:B------:R-:W-:Y:S01]  /*4af0*/  HMMA.16816.F32 R32, R184, R178, R32 ;  /* 0x000000b2b820723c */ /* 0x000fe20000001820 */
[----:B------:R-:W4:Y:S01]  /*4b00*/  LDSM.16.M88.4 R176, [R215+0x1800] ;  /* 0x00180000d7b0783b */ /* 0x000f220000000200 */
[----:B------:R-:W-:Y:S04]  /*4b10*/  DEPBAR.LE SB0, 0x0 ;  /* 0x000080000000791a */ /* 0x000fe80000000000 */
[----:B------:R-:W-:Y:S02]  /*4b20*/  BAR.SYNC.DEFER_BLOCKING 0x0 ;  /* 0x0000000000007b1d */ /* 0x000fe40000010000 */
[-C--:B-1----:R-:W-:Y:S08]  /*4b30*/  HMMA.16816.F32 R4, R180, R196.reuse, R4 ;  /* 0x000000c4b404723c */ /* 0x082ff00000001804 */
[C---:B--2---:R-:W-:Y:S08]  /*4b40*/  HMMA.16816.F32 R8, R200.reuse, R196, R8 ;  /* 0x000000c4c808723c */ /* 0x044ff00000001808 */
[-C--:B------:R-:W-:Y:S08]  /*4b50*/  HMMA.16816.F32 R12, R200, R198.reuse, R12 ;  /* 0x000000c6c80c723c */ /* 0x080ff0000000180c */
[C---:B------:R-:W-:Y:S08]  /*4b60*/  HMMA.16816.F32 R16, R180.reuse, R198, R16 ;  /* 0x000000c6b410723c */ /* 0x040ff00000001810 */
[-C--:B---3--:R-:W-:Y:S08]  /*4b70*/  HMMA.16816.F32 R20, R180, R172.reuse, R20 ;  /* 0x000000acb414723c */ /* 0x088ff00000001814 */
[C---:B------:R-:W-:Y:S08]  /*4b80*/  HMMA.16816.F32 R24, R200.reuse, R172, R24 ;  /* 0x000000acc818723c */ /* 0x040ff00000001818 */
[-C--:B------:R-:W-:Y:S08]  /*4b90*/  HMMA.16816.F32 R28, R200, R174.reuse, R28 ;  /* 0x000000aec81c723c */ /* 0x080ff0000000181c */
[----:B------:R-:W-:Y:S08]  /*4ba0*/  HMMA.16816.F32 R32, R180, R174, R32 ;  /* 0x000000aeb420723c */ /* 0x000ff00000001820 */
[-C--:B----4-:R-:W-:Y:S08]  /*4bb0*/  HMMA.16816.F32 R4, R188, R192.reuse, R4 ;  /* 0x000000c0bc04723c */ /* 0x090ff00000001804 */
        /* <DEDUP_REMOVED lines=8> */
.L_x_923:
[----:B------:R-:W-:Y:S01]  /*4c40*/  FMNMX.FTZ R0, R4, R132, !PT ;  /* 0x0000008404007209 */ /* 0x000fe20007810000 */
[----:B-1----:R-:W-:Y:S01]  /*4c50*/  LDSM.16.MT88.4 R176, [R211+0xa000] ;  /* 0x00a00000d3b0783b */ /* 0x002fe20000004200 */
[----:B------:R-:W-:Y:S02]  /*4c60*/  IADD3 R224, R224, -0x1, RZ ;  /* 0xffffffffe0e07810 */ /* 0x000fe40007ffe0ff */
[----:B------:R-:W-:Y:S02]  /*4c70*/  FMNMX.FTZ R2, R5, R0, !PT ;  /* 0x0000000005027209 */ /* 0x000fe40007810000 */
[----:B------:R-:W-:Y:S02]  /*4c80*/  FMNMX.FTZ R0, R6, R137, !PT ;  /* 0x0000008906007209 */ /* 0x000fe40007810000 */
[----:B------:R-:W-:Y:S01]  /*4c90*/  FMNMX.FTZ R3, R16, R2, !PT ;  /* 0x0000000210037209 */ /* 0x000fe20007810000 */
[----:B------:R-:W-:Y:S01]  /*4ca0*/  LDSM.16.MT88.4 R184, [R211+0xb800] ;  /* 0x00b80000d3b8783b */ /* 0x000fe20000004200 */
        /* <DEDUP_REMOVED lines=26> */
[----:B------:R-:W-:Y:S01]  /*4e50*/  FMNMX.FTZ R2, R25, R2, !PT ;  /* 0x0000000219027209 */ /* 0x000fe20007810000 */
[----:B------:R-:W1:Y:S01]  /*4e60*/  SHFL.BFLY PT, R135, R3, 0x2, 0x1f ;  /* 0x0c401f0003877f89 */ /* 0x000e6200000e0000 */
[----:B------:R-:W-:Y:S02]  /*4e70*/  FMNMX.FTZ R0, R31, R0, !PT ;  /* 0x000000001f007209 */ /* 0x000fe40007810000 */
[----:B------:R-:W-:Y:S04]  /*4e80*/  FMNMX.FTZ R133, R28, R2, !PT ;  /* 0x000000021c857209 */ /* 0x000fe80007810000 */
[----:B------:R-:W-:Y:S01]  /*4e90*/  FMNMX.FTZ R133, R29, R133, !PT ;  /* 0x000000851d857209 */ /* 0x000fe20007810000 */
[----:B------:R-:W2:Y:S08]  /*4ea0*/  SHFL.BFLY PT, R172, R136, 0x1, 0x1f ;  /* 0x0c201f0088ac7f89 */ /* 0x000eb000000e0000 */
[----:B------:R-:W3:Y:S08]  /*4eb0*/  SHFL.BFLY PT, R2, R0, 0x2, 0x1f ;  /* 0x0c401f0000027f89 */ /* 0x000ef000000e0000 */
[----:B------:R-:W4:Y:S01]  /*4ec0*/  SHFL.BFLY PT, R134, R133, 0x2, 0x1f ;  /* 0x0c401f0085867f89 */ /* 0x000f2200000e0000 */
[----:B-1----:R-:W-:Y:S02]  /*4ed0*/  FMNMX.FTZ R135, R3, R135, !PT ;  /* 0x0000008703877209 */ /* 0x002fe40007810000 */
[----:B--2---:R-:W-:Y:S05]  /*4ee0*/  FMNMX.FTZ R136, R136, R172, !PT ;  /* 0x000000ac88887209 */ /* 0x004fea0007810000 */
[----:B------:R-:W1:Y:S01]  /*4ef0*/  SHFL.BFLY PT, R173, R135, 0x1, 0x1f ;  /* 0x0c201f0087ad7f89 */ /* 0x000e6200000e0000 */
[----:B------:R-:W-:Y:S02]  /*4f00*/  FSETP.NEU.FTZ.AND P0, PT, R136, -INF , PT ;  /* 0xff8000008800780b */ /* 0x000fe40003f1d000 */
[----:B---3--:R-:W-:Y:S01]  /*4f10*/  FMNMX.FTZ R2, R0, R2, !PT ;  /* 0x0000000200027209 */ /* 0x008fe20007810000 */
[----:B------:R-:W-:Y:S04]  /*4f20*/  FADD.FTZ R0, -R136, R132 ;  /* 0x0000008488007221 */ /* 0x000fe80000010100 */
[----:B------:R-:W-:Y:S01]  /*4f30*/  FMUL.FTZ R0, R0, c[0x0][0x23c] ;  /* 0x00008f0000007a20 */ /* 0x000fe20000410000 */
        /* <DEDUP_REMOVED lines=20> */
[----:B------:R-:W-:Y:S02]  /*5080*/  FFMA.FTZ R5, R5, c[0x0][0x23c], -R137 ;  /* 0x00008f0005057a23 */ /* 0x000fe40000010889 */
[C---:B------:R-:W-:Y:S02]  /*5090*/  FMUL.FTZ R37, R133.reuse, R37 ;  /* 0x0000002585257220 */ /* 0x040fe40000410000 */
[C---:B------:R-:W-:Y:S02]  /*50a0*/  FMUL.FTZ R48, R133.reuse, R48 ;  /* 0x0000003085307220 */ /* 0x040fe40000410000 */
[C---:B------:R-:W-:Y:S02]  /*50b0*/  FMUL.FTZ R49, R133.reuse, R49 ;  /* 0x0000003185317220 */ /* 0x040fe40000410000 */
[C---:B------:R-:W-:Y:S01]  /*50c0*/  FMUL.FTZ R52, R133.reuse, R52 ;  /* 0x0000003485347220 */ /* 0x040fe20000410000 */
[----:B------:R5:W-:Y:S01]  /*50d0*/  MUFU.EX2 R232, R17 ;  /* 0x0000001100e87308 */ /* 0x000be20000000800 */
[C---:B------:R-:W-:Y:S02]  /*50e0*/  FMUL.FTZ R53, R133.reuse, R53 ;  /* 0x0000003585357220 */ /* 0x040fe40000410000 */
[----:B------:R-:W-:Y:S02]  /*50f0*/  FMUL.FTZ R64, R133, R64 ;  /* 0x0000004085407220 */ /* 0x000fe40000410000 */
[----:B-1----:R-:W-:Y:S02]  /*5100*/  FADD.FTZ R0, -R134, R138 ;  /* 0x0000008a86007221 */ /* 0x002fe40000010100 */
[----:B------:R-:W-:Y:S02]  /*5110*/  FMUL.FTZ R138, R135, c[0x0][0x23c] ;  /* 0x00008f00878a7a20 */ /* 0x000fe40000410000 */
[----:B------:R-:W-:Y:S01]  /*5120*/  FMUL.FTZ R0, R0, c[0x0][0x23c] ;  /* 0x00008f0000007a20 */ /* 0x000fe20000410000 */
[----:B------:R1:W-:Y:S01]  /*5130*/  MUFU.EX2 R231, R4 ;  /* 0x0000000400e77308 */ /* 0x0003e20000000800 */
[----:B--2---:R-:W-:Y:S01]  /*5140*/  FMUL.FTZ R38, R132, R38 ;  /* 0x0000002684267220 */ /* 0x004fe20000410000 */
[----:B------:R-:W-:Y:S01]  /*5150*/  FSEL R138, R138, RZ, P0 ;  /* 0x000000ff8a8a7208 */ /* 0x000fe20000000000 */
[----:B------:R-:W-:Y:S01]  /*5160*/  FMUL.FTZ R39, R132, R39 ;  /* 0x0000002784277220 */ /* 0x000fe20000410000 */
[----:B------:R-:W-:Y:S01]  /*5170*/  FSETP.NEU.FTZ.AND P0, PT, R134, -INF , PT ;  /* 0xff8000008600780b */ /* 0x000fe20003f1d000 */
[----:B----4-:R-:W-:Y:S02]  /*5180*/  FMUL.FTZ R16, R133, R152 ;  /* 0x0000009885107220 */ /* 0x010fe40000410000 */
[--C-:B------:R-:W-:Y:S02]  /*5190*/  FFMA.FTZ R18, R18, c[0x0][0x23c], -R138.reuse ;  /* 0x00008f0012127a23 */ /* 0x100fe4000001088a */
[--C-:B------:R-:W-:Y:S01]  /*51a0*/  FFMA.FTZ R19, R19, c[0x0][0x23c], -R138.reuse ;  /* 0x00008f0013137a23 */ /* 0x100fe2000001088a */
[----:B------:R2:W4:Y:S01]  /*51b0*/  MUFU.EX2 R2, R0 ;  /* 0x0000000000027308 */ /* 0x0005220000000800 */
[--C-:B------:R-:W-:Y:S02]  /*51c0*/  FFMA.FTZ R6, R6, c[0x0][0x23c], -R138.reuse ;  /* 0x00008f0006067a23 */ /* 0x100fe4000001088a */
[----:B------:R-:W-:Y:S02]  /*51d0*/  FFMA.FTZ R7, R7, c[0x0][0x23c], -R138 ;  /* 0x00008f0007077a23 */ /* 0x000fe4000001088a */
[C---:B-----5:R-:W-:Y:S02]  /*51e0*/  FMUL.FTZ R17, R133.reuse, R153 ;  /* 0x0000009985117220 */ /* 0x060fe40000410000 */
[C---:B------:R-:W-:Y:S02]  /*51f0*/  FMUL.FTZ R50, R132.reuse, R50 ;  /* 0x0000003284327220 */ /* 0x040fe40000410000 */
[C---:B------:R-:W-:Y:S01]  /*5200*/  FMUL.FTZ R51, R132.reuse, R51 ;  /* 0x0000003384337220 */ /* 0x040fe20000410000 */
[----:B------:R5:W-:Y:S01]  /*5210*/  MUFU.EX2 R226, R18 ;  /* 0x0000001200e27308 */ /* 0x000be20000000800 */
[C---:B------:R-:W-:Y:S02]  /*5220*/  FMUL.FTZ R54, R132.reuse, R54 ;  /* 0x0000003684367220 */ /* 0x040fe40000410000 */
[C---:B------:R-:W-:Y:S02]  /*5230*/  FMUL.FTZ R55, R132.reuse, R55 ;  /* 0x0000003784377220 */ /* 0x040fe40000410000 */
[C---:B-1----:R-:W-:Y:S02]  /*5240*/  FMUL.FTZ R4, R133.reuse, R144 ;  /* 0x0000009085047220 */ /* 0x042fe40000410000 */
[C---:B------:R-:W-:Y:S02]  /*5250*/  FMUL.FTZ R65, R133.reuse, R65 ;  /* 0x0000004185417220 */ /* 0x040fe40000410000 */
[C---:B------:R-:W-:Y:S01]  /*5260*/  FMUL.FTZ R66, R132.reuse, R66 ;  /* 0x0000004284427220 */ /* 0x040fe20000410000 */
[----:B------:R1:W-:Y:S01]  /*5270*/  MUFU.EX2 R228, R19 ;  /* 0x0000001300e47308 */ /* 0x0003e20000000800 */
[----:B------:R-:W-:Y:S02]  /*5280*/  FMUL.FTZ R67, R132, R67 ;  /* 0x0000004384437220 */ /* 0x000fe40000410000 */
[----:B------:R-:W-:Y:S02]  /*5290*/  FMUL.FTZ R68, R133, R68 ;  /* 0x0000004485447220 */ /* 0x000fe40000410000 */
[----:B--2---:R-:W-:Y:S02]  /*52a0*/  FADD.FTZ R0, -R3, R139 ;  /* 0x0000008b03007221 */ /* 0x004fe40000010100 */
[----:B------:R-:W-:Y:S02]  /*52b0*/  FMUL.FTZ R139, R134, c[0x0][0x23c] ;  /* 0x00008f00868b7a20 */ /* 0x000fe40000410000 */
[----:B------:R-:W-:Y:S01]  /*52c0*/  FMUL.FTZ R0, R0, c[0x0][0x23c] ;  /* 0x00008f0000007a20 */ /* 0x000fe20000410000 */
[----:B------:R-:W2:Y:S01]  /*52d0*/  MUFU.EX2 R233, R5 ;  /* 0x0000000500e97308 */ /* 0x000ea20000000800 */
[C---:B----4-:R-:W-:Y:S01]  /*52e0*/  FMUL.FTZ R40, R2.reuse, R40 ;  /* 0x0000002802287220 */ /* 0x050fe20000410000 */
[----:B------:R-:W-:Y:S01]  /*52f0*/  FSEL R139, R139, RZ, P0 ;  /* 0x000000ff8b8b7208 */ /* 0x000fe20000000000 */
[----:B------:R-:W-:Y:S01]  /*5300*/  FMUL.FTZ R41, R2, R41 ;  /* 0x0000002902297220 */ /* 0x000fe20000410000 */
[----:B------:R-:W-:Y:S01]  /*5310*/  FSETP.NEU.FTZ.AND P0, PT, R3, -INF , PT ;  /* 0xff8000000300780b */ /* 0x000fe20003f1d000 */
[----:B-----5:R-:W-:Y:S02]  /*5320*/  FMUL.FTZ R18, R132, R154 ;  /* 0x0000009a84127220 */ /* 0x020fe40000410000 */
[--C-:B------:R-:W-:Y:S01]  /*5330*/  FFMA.FTZ R12, R12, c[0x0][0x23c], -R139.reuse ;  /* 0x00008f000c0c7a23 */ /* 0x100fe2000001088b */
[----:B------:R-:W-:Y:S01]  /*5340*/  FSEL R180, R180, RZ, P0 ;  /* 0x000000ffb4b47208 */ /* 0x000fe20000000000 */
[--C-:B------:R-:W-:Y:S01]  /*5350*/  FFMA.FTZ R13, R13, c[0x0][0x23c], -R139.reuse ;  /* 0x00008f000d0d7a23 */ /* 0x100fe2000001088b */
[----:B------:R4:W-:Y:S01]  /*5360*/  MUFU.EX2 R227, R6 ;  /* 0x0000000600e37308 */ /* 0x0009e20000000800 */
[--C-:B------:R-:W-:Y:S02]  /*5370*/  FFMA.FTZ R8, R8, c[0x0][0x23c], -R139.reuse ;  /* 0x00008f0008087a23 */ /* 0x100fe4000001088b */
[--C-:B------:R-:W-:Y:S02]  /*5380*/  FFMA.FTZ R10, R10, c[0x0][0x23c], -R180.reuse ;  /* 0x00008f000a0a7a23 */ /* 0x100fe400000108b4 */
[--C-:B------:R-:W-:Y:S02]  /*5390*/  FFMA.FTZ R11, R11, c[0x0][0x23c], -R180.reuse ;  /* 0x00008f000b0b7a23 */ /* 0x100fe400000108b4 */
[--C-:B------:R-:W-:Y:S02]  /*53a0*/  FFMA.FTZ R14, R14, c[0x0][0x23c], -R180.reuse ;  /* 0x00008f000e0e7a23 */ /* 0x100fe400000108b4 */
[----:B------:R-:W-:Y:S01]  /*53b0*/  FFMA.FTZ R15, R15, c[0x0][0x23c], -R180 ;  /* 0x00008f000f0f7a23 */ /* 0x000fe200000108b4 */
[----:B------:R-:W5:Y:S01]  /*53c0*/  MUFU.EX2 R229, R7 ;  /* 0x0000000700e57308 */ /* 0x000f620000000800 */
[----:B------:R-:W-:Y:S02]  /*53d0*/  FFMA.FTZ R9, R9, c[0x0][0x23c], -R139 ;  /* 0x00008f0009097a23 */ /* 0x000fe4000001088b */
[----:B-1----:R-:W-:Y:S01]  /*53e0*/  FMUL.FTZ R19, R132, R155 ;  /* 0x0000009b84137220 */ /* 0x002fe20000410000 */
[----:B--2---:R-:W-:Y:S01]  /*53f0*/  F2FP.PACK_AB R144, R233, R231 ;  /* 0x000000e7e990723e */ /* 0x004fe200000000ff */
[C---:B------:R-:W-:Y:S01]  /*5400*/  FMUL.FTZ R5, R133.reuse, R145 ;  /* 0x0000009185057220 */ /* 0x040fe20000410000 */
[----:B------:R-:W-:Y:S01]  /*5410*/  LDSM.16.MT88.4 R152, [R213+0xa000] ;  /* 0x00a00000d598783b */ /* 0x000fe20000004200 */
[C---:B------:R-:W-:Y:S02]  /*5420*/  FMUL.FTZ R44, R2.reuse, R44 ;  /* 0x0000002c022c7220 */ /* 0x040fe40000410000 */
[C---:B------:R-:W-:Y:S01]  /*5430*/  FMUL.FTZ R45, R2.reuse, R45 ;  /* 0x0000002d022d7220 */ /* 0x040fe20000410000 */
[----:B------:R-:W1:Y:S01]  /*5440*/  MUFU.EX2 R0, R0 ;  /* 0x0000000000007308 */ /* 0x000e620000000800 */
[C---:B------:R-:W-:Y:S02]  /*5450*/  FMUL.FTZ R56, R2.reuse, R56 ;  /* 0x0000003802387220 */ /* 0x040fe40000410000 */
[----:B------:R-:W-:Y:S02]  /*5460*/  FMUL.FTZ R57, R2, R57 ;  /* 0x0000003902397220 */ /* 0x000fe40000410000 */
[----:B----4-:R-:W-:Y:S01]  /*5470*/  FMUL.FTZ R6, R132, R146 ;  /* 0x0000009284067220 */ /* 0x010fe20000410000 */
[----:B------:R-:W-:Y:S01]  /*5480*/  F2FP.PACK_AB R146, R232, R230 ;  /* 0x000000e6e892723e */ /* 0x000fe200000000ff */
[C---:B------:R-:W-:Y:S02]  /*5490*/  FMUL.FTZ R60, R2.reuse, R60 ;  /* 0x0000003c023c7220 */ /* 0x040fe40000410000 */
[----:B------:R-:W-:Y:S01]  /*54a0*/  FMUL.FTZ R61, R2, R61 ;  /* 0x0000003d023d7220 */ /* 0x000fe20000410000 */
[----:B------:R2:W-:Y:S01]  /*54b0*/  MUFU.EX2 R205, R12 ;  /* 0x0000000c00cd7308 */ /* 0x0005e20000000800 */
[----:B------:R-:W-:Y:S02]  /*54c0*/  FMUL.FTZ R69, R133, R69 ;  /* 0x0000004585457220 */ /* 0x000fe40000410000 */
[C---:B------:R-:W-:Y:S01]  /*54d0*/  FMUL.FTZ R70, R132.reuse, R70 ;  /* 0x0000004684467220 */ /* 0x040fe20000410000 */
[----:B-----5:R-:W-:Y:S01]  /*54e0*/  F2FP.PACK_AB R145, R229, R227 ;  /* 0x000000e3e591723e */ /* 0x020fe200000000ff */
[----:B------:R-:W-:Y:S01]  /*54f0*/  FMUL.FTZ R7, R132, R147 ;  /* 0x0000009384077220 */ /* 0x000fe20000410000 */
[----:B------:R-:W-:Y:S01]  /*5500*/  F2FP.PACK_AB R147, R228, R226 ;  /* 0x000000e2e493723e */ /* 0x000fe200000000ff */
[----:B------:R-:W-:Y:S02]  /*5510*/  FMUL.FTZ R71, R132, R71 ;  /* 0x0000004784477220 */ /* 0x000fe40000410000 */
[C---:B------:R-:W-:Y:S01]  /*5520*/  FMUL.FTZ R72, R2.reuse, R72 ;  /* 0x0000004802487220 */ /* 0x040fe20000410000 */
[----:B------:R4:W-:Y:S01]  /*5530*/  MUFU.EX2 R207, R13 ;  /* 0x0000000d00cf7308 */ /* 0x0009e20000000800 */
[----:B------:R-:W-:Y:S02]  /*5540*/  FMUL.FTZ R73, R2, R73 ;  /* 0x0000004902497220 */ /* 0x000fe40000410000 */
[-C--:B---3--:R-:W-:Y:S05]  /*5550*/  HMMA.16816.F32 R4, R144, R172.reuse, R4 ;  /* 0x000000ac9004723c */ /* 0x088fea0000001804 */
[C---:B-1----:R-:W-:Y:S02]  /*5560*/  FMUL.FTZ R42, R0.reuse, R42 ;  /* 0x0000002a002a7220 */ /* 0x042fe40000410000 */
[----:B------:R1:W-:Y:S01]  /*5570*/  MUFU.EX2 R201, R14 ;  /* 0x0000000e00c97308 */ /* 0x0003e20000000800 */
[----:B------:R-:W-:Y:S04]  /*5580*/  FMUL.FTZ R43, R0, R43 ;  /* 0x0000002b002b7220 */ /* 0x000fe80000410000 */
[----:B--2---:R-:W-:Y:S02]  /*5590*/  FMUL.FTZ R12, R2, R148 ;  /* 0x00000094020c7220 */ /* 0x004fe40000410000 */
[C---:B------:R-:W-:Y:S02]  /*55a0*/  FMUL.FTZ R46, R0.reuse, R46 ;  /* 0x0000002e002e7220 */ /* 0x040fe40000410000 */
[C---:B------:R-:W-:Y:S01]  /*55b0*/  FMUL.FTZ R47, R0.reuse, R47 ;  /* 0x0000002f002f7220 */ /* 0x040fe20000410000 */
[----:B------:R2:W-:Y:S01]  /*55c0*/  MUFU.EX2 R203, R15 ;  /* 0x0000000f00cb7308 */ /* 0x0005e20000000800 */
[C---:B------:R-:W-:Y:S02]  /*55d0*/  FMUL.FTZ R58, R0.reuse, R58 ;  /* 0x0000003a003a7220 */ /* 0x040fe40000410000 */
[----:B------:R-:W-:Y:S02]  /*55e0*/  FMUL.FTZ R59, R0, R59 ;  /* 0x0000003b003b7220 */ /* 0x000fe40000410000 */
[----:B----4-:R-:W-:Y:S02]  /*55f0*/  FMUL.FTZ R13, R2, R149 ;  /* 0x00000095020d7220 */ /* 0x010fe40000410000 */
[C---:B------:R-:W-:Y:S02]  /*5600*/  FMUL.FTZ R62, R0.reuse, R62 ;  /* 0x0000003e003e7220 */ /* 0x040fe40000410000 */
[C---:B------:R-:W-:Y:S01]  /*5610*/  FMUL.FTZ R63, R0.reuse, R63 ;  /* 0x0000003f003f7220 */ /* 0x040fe20000410000 */
[----:B------:R3:W-:Y:S01]  /*5620*/  MUFU.EX2 R206, R8 ;  /* 0x0000000800ce7308 */ /* 0x0007e20000000800 */
[C---:B------:R-:W-:Y:S02]  /*5630*/  FMUL.FTZ R74, R0.reuse, R74 ;  /* 0x0000004a004a7220 */ /* 0x040fe40000410000 */
[C---:B------:R-:W-:Y:S02]  /*5640*/  FMUL.FTZ R75, R0.reuse, R75 ;  /* 0x0000004b004b7220 */ /* 0x040fe40000410000 */
[----:B-1----:R-:W-:Y:S02]  /*5650*/  FMUL.FTZ R14, R0, R150 ;  /* 0x00000096000e7220 */ /* 0x002fe40000410000 */
[C---:B------:R-:W-:Y:S02]  /*5660*/  FMUL.FTZ R76, R2.reuse, R76 ;  /* 0x0000004c024c7220 */ /* 0x040fe40000410000 */
[----:B------:R-:W-:Y:S01]  /*5670*/  FMUL.FTZ R77, R2, R77 ;  /* 0x0000004d024d7220 */ /* 0x000fe20000410000 */
[----:B------:R-:W1:Y:S01]  /*5680*/  MUFU.EX2 R225, R9 ;  /* 0x0000000900e17308 */ /* 0x000e620000000800 */
[C---:B------:R-:W-:Y:S02]  /*5690*/  FMUL.FTZ R78, R0.reuse, R78 ;  /* 0x0000004e004e7220 */ /* 0x040fe40000410000 */
[C---:B------:R-:W-:Y:S02]  /*56a0*/  FMUL.FTZ R79, R0.reuse, R79 ;  /* 0x0000004f004f7220 */ /* 0x040fe40000410000 */
[----:B--2---:R-:W-:Y:S02]  /*56b0*/  FMUL.FTZ R15, R0, R151 ;  /* 0x00000097000f7220 */ /* 0x004fe40000410000 */
[----:B------:R-:W2:Y:S01]  /*56c0*/  LDSM.16.MT88.4 R148, [R214+0xa000] ;  /* 0x00a00000d694783b */ /* 0x000ea20000004200 */
[C---:B------:R-:W-:Y:S02]  /*56d0*/  FMUL.FTZ R80, R133.reuse, R80 ;  /* 0x0000005085507220 */ /* 0x040fe40000410000 */
[----:B------:R4:W-:Y:S01]  /*56e0*/  MUFU.EX2 R202, R10 ;  /* 0x0000000a00ca7308 */ /* 0x0009e20000000800 */
[C---:B------:R-:W-:Y:S02]  /*56f0*/  FMUL.FTZ R81, R133.reuse, R81 ;  /* 0x0000005185517220 */ /* 0x040fe40000410000 */
[----:B------:R-:W-:Y:S02]  /*5700*/  FMUL.FTZ R82, R132, R82 ;  /* 0x0000005284527220 */ /* 0x000fe40000410000 */
[----:B---3--:R-:W-:Y:S02]  /*5710*/  FMUL.FTZ R8, R2, R140 ;  /* 0x0000008c02087220 */ /* 0x008fe40000410000 */
[C---:B------:R-:W-:Y:S02]  /*5720*/  FMUL.FTZ R83, R132.reuse, R83 ;  /* 0x0000005384537220 */ /* 0x040fe40000410000 */
[C---:B------:R-:W-:Y:S01]  /*5730*/  FMUL.FTZ R84, R133.reuse, R84 ;  /* 0x0000005485547220 */ /* 0x040fe20000410000 */
[----:B------:R-:W3:Y:S01]  /*5740*/  MUFU.EX2 R204, R11 ;  /* 0x0000000b00cc7308 */ /* 0x000ee20000000800 */
[----:B------:R-:W-:Y:S02]  /*5750*/  FMUL.FTZ R85, R133, R85 ;  /* 0x0000005585557220 */ /* 0x000fe40000410000 */
[----:B------:R-:W-:Y:S01]  /*5760*/  FMUL.FTZ R86, R132, R86 ;  /* 0x0000005684567220 */ /* 0x000fe20000410000 */
[----:B-1----:R-:W-:Y:S01]  /*5770*/  F2FP.PACK_AB R140, R225, R206 ;  /* 0x000000cee18c723e */ /* 0x002fe200000000ff */
[----:B------:R-:W-:Y:S02]  /*5780*/  FMUL.FTZ R9, R2, R141 ;  /* 0x0000008d02097220 */ /* 0x000fe40000410000 */
[----:B------:R-:W-:Y:S02]  /*5790*/  FMUL.FTZ R87, R132, R87 ;  /* 0x0000005784577220 */ /* 0x000fe40000410000 */
[--C-:B------:R-:W-:Y:S02]  /*57a0*/  FFMA.FTZ R20, R20, c[0x0][0x23c], -R137.reuse ;  /* 0x00008f0014147a23 */ /* 0x100fe40000010889 */
[--C-:B------:R-:W-:Y:S02]  /*57b0*/  FFMA.FTZ R21, R21, c[0x0][0x23c], -R137.reuse ;  /* 0x00008f0015157a23 */ /* 0x100fe40000010889 */
[--C-:B------:R-:W-:Y:S01]  /*57c0*/  FFMA.FTZ R22, R22, c[0x0][0x23c], -R138.reuse ;  /* 0x00008f0016167a23 */ /* 0x100fe2000001088a */
[----:B------:R1:W-:Y:S01]  /*57d0*/  MUFU.EX2 R200, R20 ;  /* 0x0000001400c87308 */ /* 0x0003e20000000800 */
[----:B----4-:R-:W-:Y:S01]  /*57e0*/  FMUL.FTZ R10, R0, R142 ;  /* 0x0000008e000a7220 */ /* 0x010fe20000410000 */
[----:B------:R-:W-:Y:S01]  /*57f0*/  F2FP.PACK_AB R142, R207, R205 ;  /* 0x000000cdcf8e723e */ /* 0x000fe200000000ff */
[--C-:B------:R-:W-:Y:S02]  /*5800*/  FFMA.FTZ R23, R23, c[0x0][0x23c], -R138.reuse ;  /* 0x00008f0017177a23 */ /* 0x100fe4000001088a */
[C---:B------:R-:W-:Y:S02]  /*5810*/  FMUL.FTZ R88, R2.reuse, R88 ;  /* 0x0000005802587220 */ /* 0x040fe40000410000 */
[----:B------:R-:W-:Y:S02]  /*5820*/  FMUL.FTZ R89, R2, R89 ;  /* 0x0000005902597220 */ /* 0x000fe40000410000 */
[----:B------:R-:W-:Y:S01]  /*5830*/  FMUL.FTZ R90, R0, R90 ;  /* 0x0000005a005a7220 */ /* 0x000fe20000410000 */
[----:B---3--:R-:W-:Y:S01]  /*5840*/  F2FP.PACK_AB R141, R204, R202 ;  /* 0x000000cacc8d723e */ /* 0x008fe200000000ff */
[C---:B------:R-:W-:Y:S01]  /*5850*/  FMUL.FTZ R11, R0.reuse, R143 ;  /* 0x0000008f000b7220 */ /* 0x040fe20000410000 */
[----:B------:R-:W-:Y:S01]  /*5860*/  F2FP.PACK_AB R143, R203, R201 ;  /* 0x000000c9cb8f723e */ /* 0x000fe200000000ff */
[----:B------:R-:W-:Y:S01]  /*5870*/  FMUL.FTZ R91, R0, R91 ;  /* 0x0000005b005b7220 */ /* 0x000fe20000410000 */
[----:B------:R3:W-:Y:S01]  /*5880*/  MUFU.EX2 R199, R21 ;  /* 0x0000001500c77308 */ /* 0x0007e20000000800 */
[C---:B------:R-:W-:Y:S02]  /*5890*/  FMUL.FTZ R92, R2.reuse, R92 ;  /* 0x0000005c025c7220 */ /* 0x040fe40000410000 */
[----:B------:R-:W-:Y:S02]  /*58a0*/  FMUL.FTZ R93, R2, R93 ;  /* 0x0000005d025d7220 */ /* 0x000fe40000410000 */
[C---:B------:R-:W-:Y:S04]  /*58b0*/  HMMA.16816.F32 R8, R140.reuse, R172, R8 ;  /* 0x000000ac8c08723c */ /* 0x040fe80000001808 */
[C---:B------:R-:W-:Y:S01]  /*58c0*/  FMUL.FTZ R94, R0.reuse, R94 ;  /* 0x0000005e005e7220 */ /* 0x040fe20000410000 */
[----:B------:R4:W-:Y:S01]  /*58d0*/  MUFU.EX2 R198, R22 ;  /* 0x0000001600c67308 */ /* 0x0009e20000000800 */
[C---:B-1----:R-:W-:Y:S02]  /*58e0*/  FMUL.FTZ R20, R133.reuse, R156 ;  /* 0x0000009c85147220 */ /* 0x042fe40000410000 */
[-C--:B------:R-:W-:Y:S04]  /*58f0*/  HMMA.16816.F32 R12, R140, R174.reuse, R12 ;  /* 0x000000ae8c0c723c */ /* 0x080fe8000000180c */
[----:B------:R-:W-:Y:S02]  /*5900*/  FMUL.FTZ R95, R0, R95 ;  /* 0x0000005f005f7220 */ /* 0x000fe40000410000 */
[C---:B------:R-:W-:Y:S01]  /*5910*/  FMUL.FTZ R96, R133.reuse, R96 ;  /* 0x0000006085607220 */ /* 0x040fe20000410000 */
[----:B------:R1:W-:Y:S01]  /*5920*/  MUFU.EX2 R197, R23 ;  /* 0x0000001700c57308 */ /* 0x0003e20000000800 */
[C---:B------:R-:W-:Y:S04]  /*5930*/  HMMA.16816.F32 R16, R144.reuse, R174, R16 ;  /* 0x000000ae9010723c */ /* 0x040fe80000001810 */
[C---:B---3--:R-:W-:Y:S02]  /*5940*/  FMUL.FTZ R21, R133.reuse, R157 ;  /* 0x0000009d85157220 */ /* 0x048fe40000410000 */
[C---:B------:R-:W-:Y:S02]  /*5950*/  FMUL.FTZ R97, R133.reuse, R97 ;  /* 0x0000006185617220 */ /* 0x040fe40000410000 */
[-C--:B------:R-:W-:Y:S04]  /*5960*/  HMMA.16816.F32 R36, R144, R176.reuse, R36 ;  /* 0x000000b09024723c */ /* 0x080fe80000001824 */
[C---:B------:R-:W-:Y:S02]  /*5970*/  FMUL.FTZ R98, R132.reuse, R98 ;  /* 0x0000006284627220 */ /* 0x040fe40000410000 */
[C---:B----4-:R-:W-:Y:S02]  /*5980*/  FMUL.FTZ R22, R132.reuse, R158 ;  /* 0x0000009e84167220 */ /* 0x050fe40000410000 */
[C---:B------:R-:W-:Y:S04]  /*5990*/  HMMA.16816.F32 R40, R140.reuse, R176, R40 ;  /* 0x000000b08c28723c */ /* 0x040fe80000001828 */
[----:B------:R-:W-:Y:S02]  /*59a0*/  FMUL.FTZ R99, R132, R99 ;  /* 0x0000006384637220 */ /* 0x000fe40000410000 */
[--C-:B------:R-:W-:Y:S02]  /*59b0*/  FFMA.FTZ R32, R32, c[0x0][0x23c], -R137.reuse ;  /* 0x00008f0020207a23 */ /* 0x100fe40000010889 */
[-C--:B------:R-:W-:Y:S02]  /*59c0*/  HMMA.16816.F32 R44, R140, R178.reuse, R44 ;  /* 0x000000b28c2c723c */ /* 0x080fe4000000182c */
[----:B------:R3:W-:Y:S02]  /*59d0*/  MUFU.EX2 R196, R32 ;  /* 0x0000002000c47308 */ /* 0x0007e40000000800 */
[----:B-1----:R-:W-:Y:S02]  /*59e0*/  FMUL.FTZ R23, R132, R159 ;  /* 0x0000009f84177220 */ /* 0x002fe40000410000 */
[----:B------:R-:W-:Y:S01]  /*59f0*/  LDSM.16.MT88.4 R156, [R209+0xa800] ;  /* 0x00a80000d19c783b */ /* 0x000fe20000004200 */
[--C-:B------:R-:W-:Y:S01]  /*5a00*/  FFMA.FTZ R34, R34, c[0x0][0x23c], -R138.reuse ;  /* 0x00008f0022227a23 */ /* 0x100fe2000001088a */
[C---:B------:R-:W-:Y:S04]  /*5a10*/  HMMA.16816.F32 R48, R144.reuse, R178, R48 ;  /* 0x000000b29030723c */ /* 0x040fe80000001830 */
[C---:B------:R-:W-:Y:S01]  /*5a20*/  FMUL.FTZ R100, R2.reuse, R100 ;  /* 0x0000006402647220 */ /* 0x040fe20000410000 */
[----:B------:R1:W-:Y:S01]  /*5a30*/  MUFU.EX2 R194, R34 ;  /* 0x0000002200c27308 */ /* 0x0003e20000000800 */
[----:B------:R-:W-:Y:S01]  /*5a40*/  LDSM.16.MT88.4 R176, [R213+0xa800] ;  /* 0x00a80000d5b0783b */ /* 0x000fe20000004200 */
[----:B------:R-:W-:Y:S01]  /*5a50*/  FMUL.FTZ R101, R2, R101 ;  /* 0x0000006502657220 */ /* 0x000fe20000410000 */
[-C--:B--2---:R-:W-:Y:S04]  /*5a60*/  HMMA.16816.F32 R52, R144, R148.reuse, R52 ;  /* 0x000000949034723c */ /* 0x084fe80000001834 */
[C---:B------:R-:W-:Y:S02]  /*5a70*/  FMUL.FTZ R102, R0.reuse, R102 ;  /* 0x0000006600667220 */ /* 0x040fe40000410000 */
[----:B------:R-:W-:Y:S02]  /*5a80*/  FMUL.FTZ R103, R0, R103 ;  /* 0x0000006700677220 */ /* 0x000fe40000410000 */
[C---:B------:R-:W-:Y:S04]  /*5a90*/  HMMA.16816.F32 R56, R140.reuse, R148, R56 ;  /* 0x000000948c38723c */ /* 0x040fe80000001838 */
[C---:B---3--:R-:W-:Y:S02]  /*5aa0*/  FMUL.FTZ R32, R133.reuse, R160 ;  /* 0x000000a085207220 */ /* 0x048fe40000410000 */
[C---:B------:R-:W-:Y:S02]  /*5ab0*/  FMUL.FTZ R104, R2.reuse, R104 ;  /* 0x0000006802687220 */ /* 0x040fe40000410000 */
[-C--:B------:R-:W-:Y:S04]  /*5ac0*/  HMMA.16816.F32 R60, R140, R150.reuse, R60 ;  /* 0x000000968c3c723c */ /* 0x080fe8000000183c */
[----:B------:R-:W-:Y:S02]  /*5ad0*/  FMUL.FTZ R105, R2, R105 ;  /* 0x0000006902697220 */ /* 0x000fe40000410000 */
[----:B-1----:R-:W-:Y:S02]  /*5ae0*/  FMUL.FTZ R34, R132, R162 ;  /* 0x000000a284227220 */ /* 0x002fe40000410000 */
[C---:B------:R-:W-:Y:S01]  /*5af0*/  HMMA.16816.F32 R64, R144.reuse, R150, R64 ;  /* 0x000000969040723c */ /* 0x040fe20000001840 */
[----:B------:R-:W1:Y:S03]  /*5b00*/  LDSM.16.MT88.4 R148, [R209+0xb000] ;  /* 0x00b00000d194783b */ /* 0x000e660000004200 */
[C---:B------:R-:W-:Y:S02]  /*5b10*/  FMUL.FTZ R106, R0.reuse, R106 ;  /* 0x0000006a006a7220 */ /* 0x040fe40000410000 */
[----:B------:R-:W-:Y:S02]  /*5b20*/  FMUL.FTZ R107, R0, R107 ;  /* 0x0000006b006b7220 */ /* 0x000fe40000410000 */
[-C--:B------:R-:W-:Y:S04]  /*5b30*/  HMMA.16816.F32 R68, R144, R152.reuse, R68 ;  /* 0x000000989044723c */ /* 0x080fe80000001844 */
[C---:B------:R-:W-:Y:S02]  /*5b40*/  FMUL.FTZ R108, R133.reuse, R108 ;  /* 0x0000006c856c7220 */ /* 0x040fe40000410000 */
[----:B------:R-:W-:Y:S02]  /*5b50*/  FMUL.FTZ R109, R133, R109 ;  /* 0x0000006d856d7220 */ /* 0x000fe40000410000 */
[C---:B------:R-:W-:Y:S04]  /*5b60*/  HMMA.16816.F32 R72, R140.reuse, R152, R72 ;  /* 0x000000988c48723c */ /* 0x040fe80000001848 */
[C---:B------:R-:W-:Y:S02]  /*5b70*/  FMUL.FTZ R110, R132.reuse, R110 ;  /* 0x0000006e846e7220 */ /* 0x040fe40000410000 */
[C---:B------:R-:W-:Y:S02]  /*5b80*/  FMUL.FTZ R111, R132.reuse, R111 ;  /* 0x0000006f846f7220 */ /* 0x040fe40000410000 */
[-C--:B------:R-:W-:Y:S04]  /*5b90*/  HMMA.16816.F32 R76, R140, R154.reuse, R76 ;  /* 0x0000009a8c4c723c */ /* 0x080fe8000000184c */
[----:B------:R-:W-:Y:S02]  /*5ba0*/  FFMA.FTZ R137, R33, c[0x0][0x23c], -R137 ;  /* 0x00008f0021897a23 */ /* 0x000fe40000010889 */
[----:B------:R-:W-:Y:S02]  /*5bb0*/  FMUL.FTZ R33, R133, R161 ;  /* 0x000000a185217220 */ /* 0x000fe40000410000 */
[C---:B------:R-:W-:Y:S01]  /*5bc0*/  HMMA.16816.F32 R80, R144.reuse, R154, R80 ;  /* 0x0000009a9050723c */ /* 0x040fe20000001850 */
[----:B------:R-:W2:Y:S01]  /*5bd0*/  LDSM.16.MT88.4 R152, [R211+0xb000] ;  /* 0x00b00000d398783b */ /* 0x000ea20000004200 */
[----:B------:R-:W-:Y:S02]  /*5be0*/  MUFU.EX2 R195, R137 ;  /* 0x0000008900c37308 */ /* 0x000fe40000000800 */
[----:B------:R-:W-:Y:S02]  /*5bf0*/  FFMA.FTZ R138, R35, c[0x0][0x23c], -R138 ;  /* 0x00008f00238a7a23 */ /* 0x000fe4000001088a */
[----:B------:R-:W-:Y:S02]  /*5c00*/  FMUL.FTZ R35, R132, R163 ;  /* 0x000000a384237220 */ /* 0x000fe40000410000 */
[--C-:B------:R-:W-:Y:S01]  /*5c10*/  FFMA.FTZ R24, R24, c[0x0][0x23c], -R139.reuse ;  /* 0x00008f0018187a23 */ /* 0x100fe2000001088b */
[-C--:B-1----:R-:W-:Y:S01]  /*5c20*/  HMMA.16816.F32 R84, R144, R148.reuse, R84 ;  /* 0x000000949054723c */ /* 0x082fe20000001854 */
[----:B------:R-:W-:Y:S02]  /*5c30*/  LDSM.16.MT88.4 R160, [R211+0xa800] ;  /* 0x00a80000d3a0783b */ /* 0x000fe40000004200 */
[--C-:B------:R-:W-:Y:S01]  /*5c40*/  FFMA.FTZ R25, R25, c[0x0][0x23c], -R139.reuse ;  /* 0x00008f0019197a23 */ /* 0x100fe2000001088b */
[----:B------:R1:W-:Y:S01]  /*5c50*/  MUFU.EX2 R192, R24 ;  /* 0x0000001800c07308 */ /* 0x0003e20000000800 */
[--C-:B------:R-:W-:Y:S02]  /*5c60*/  FFMA.FTZ R26, R26, c[0x0][0x23c], -R180.reuse ;  /* 0x00008f001a1a7a23 */ /* 0x100fe400000108b4 */
[--C-:B------:R-:W-:Y:S01]  /*5c70*/  FFMA.FTZ R27, R27, c[0x0][0x23c], -R180.reuse ;  /* 0x00008f001b1b7a23 */ /* 0x100fe200000108b4 */
[C---:B------:R-:W-:Y:S04]  /*5c80*/  HMMA.16816.F32 R88, R140.reuse, R148, R88 ;  /* 0x000000948c58723c */ /* 0x040fe80000001858 */
[--C-:B------:R-:W-:Y:S02]  /*5c90*/  FFMA.FTZ R30, R30, c[0x0][0x23c], -R180.reuse ;  /* 0x00008f001e1e7a23 */ /* 0x100fe400000108b4 */
[----:B------:R-:W-:Y:S01]  /*5ca0*/  FFMA.FTZ R180, R31, c[0x0][0x23c], -R180 ;  /* 0x00008f001fb47a23 */ /* 0x000fe200000108b4 */
[----:B------:R3:W4:Y:S01]  /*5cb0*/  MUFU.EX2 R191, R25 ;  /* 0x0000001900bf7308 */ /* 0x0007220000000800 */
[-C--:B------:R-:W-:Y:S04]  /*5cc0*/  HMMA.16816.F32 R92, R140, R150.reuse, R92 ;  /* 0x000000968c5c723c */ /* 0x080fe8000000185c */
[C---:B------:R-:W-:Y:S02]  /*5cd0*/  FMUL.FTZ R112, R2.reuse, R112 ;  /* 0x0000007002707220 */ /* 0x040fe40000410000 */
[----:B------:R-:W-:Y:S02]  /*5ce0*/  FMUL.FTZ R113, R2, R113 ;  /* 0x0000007102717220 */ /* 0x000fe40000410000 */
[C---:B------:R-:W-:Y:S01]  /*5cf0*/  HMMA.16816.F32 R96, R144.reuse, R150, R96 ;  /* 0x000000969060723c */ /* 0x040fe20000001860 */
[----:B------:R-:W5:Y:S01]  /*5d00*/  LDSM.16.MT88.4 R148, [R214+0xb000] ;  /* 0x00b00000d694783b */ /* 0x000f620000004200 */
[----:B------:R4:W-:Y:S02]  /*5d10*/  MUFU.EX2 R137, R180 ;  /* 0x000000b400897308 */ /* 0x0009e40000000800 */
[C---:B-1----:R-:W-:Y:S02]  /*5d20*/  FMUL.FTZ R24, R133.reuse, R164 ;  /* 0x000000a485187220 */ /* 0x042fe40000410000 */
[C---:B------:R-:W-:Y:S02]  /*5d30*/  FMUL.FTZ R114, R0.reuse, R114 ;  /* 0x0000007200727220 */ /* 0x040fe40000410000 */
[-C--:B--2---:R-:W-:Y:S04]  /*5d40*/  HMMA.16816.F32 R20, R144, R152.reuse, R20 ;  /* 0x000000989014723c */ /* 0x084fe80000001814 */
[----:B------:R1:W-:Y:S01]  /*5d50*/  MUFU.EX2 R190, R26 ;  /* 0x0000001a00be7308 */ /* 0x0003e20000000800 */
[----:B------:R-:W-:Y:S02]  /*5d60*/  FMUL.FTZ R115, R0, R115 ;  /* 0x0000007300737220 */ /* 0x000fe40000410000 */
[----:B---3--:R-:W-:Y:S01]  /*5d70*/  FMUL.FTZ R25, R133, R165 ;  /* 0x000000a585197220 */ /* 0x008fe20000410000 */
[C---:B------:R-:W-:Y:S04]  /*5d80*/  HMMA.16816.F32 R100, R140.reuse, R152, R100 ;  /* 0x000000988c64723c */ /* 0x040fe80000001864 */
[----:B----4-:R-:W-:Y:S01]  /*5d90*/  F2FP.PACK_AB R172, R191, R192 ;  /* 0x000000c0bfac723e */ /* 0x010fe200000000ff */
[C---:B------:R-:W-:Y:S01]  /*5da0*/  FMUL.FTZ R116, R2.reuse, R116 ;  /* 0x0000007402747220 */ /* 0x040fe20000410000 */
[----:B------:R2:W3:Y:S01]  /*5db0*/  MUFU.EX2 R189, R27 ;  /* 0x0000001b00bd7308 */ /* 0x0004e20000000800 */
[----:B------:R-:W-:Y:S01]  /*5dc0*/  FMUL.FTZ R117, R2, R117 ;  /* 0x0000007502757220 */ /* 0x000fe20000410000 */
[-C--:B------:R-:W-:Y:S01]  /*5dd0*/  HMMA.16816.F32 R104, R140, R154.reuse, R104 ;  /* 0x0000009a8c68723c */ /* 0x080fe20000001868 */
[----:B------:R-:W-:Y:S03]  /*5de0*/  LDSM.16.MT88.4 R180, [R209+0xb800] ;  /* 0x00b80000d1b4783b */ /* 0x000fe60000004200 */
[C---:B------:R-:W-:Y:S02]  /*5df0*/  FMUL.FTZ R118, R0.reuse, R118 ;  /* 0x0000007600767220 */ /* 0x040fe40000410000 */
[----:B------:R-:W-:Y:S02]  /*5e00*/  FMUL.FTZ R119, R0, R119 ;  /* 0x0000007700777220 */ /* 0x000fe40000410000 */
[C---:B------:R-:W-:Y:S01]  /*5e10*/  HMMA.16816.F32 R108, R144.reuse, R154, R108 ;  /* 0x0000009a906c723c */ /* 0x040fe2000000186c */
[----:B------:R-:W-:Y:S01]  /*5e20*/  MUFU.EX2 R193, R138 ;  /* 0x0000008a00c17308 */ /* 0x000fe20000000800 */
[----:B------:R-:W4:Y:S02]  /*5e30*/  LDSM.16.MT88.4 R152, [R213+0xb000] ;  /* 0x00b00000d598783b */ /* 0x000f240000004200 */
[C---:B-1----:R-:W-:Y:S02]  /*5e40*/  FMUL.FTZ R26, R132.reuse, R166 ;  /* 0x000000a6841a7220 */ /* 0x042fe40000410000 */
[C---:B------:R-:W-:Y:S02]  /*5e50*/  FMUL.FTZ R120, R133.reuse, R120 ;  /* 0x0000007885787220 */ /* 0x040fe40000410000 */
[----:B------:R-:W-:Y:S01]  /*5e60*/  FMUL.FTZ R121, R133, R121 ;  /* 0x0000007985797220 */ /* 0x000fe20000410000 */
[-C--:B-----5:R-:W-:Y:S02]  /*5e70*/  HMMA.16816.F32 R32, R144, R148.reuse, R32 ;  /* 0x000000949020723c */ /* 0x0a0fe40000001820 */
[----:B------:R-:W1:Y:S01]  /*5e80*/  MUFU.EX2 R138, R30 ;  /* 0x0000001e008a7308 */ /* 0x000e620000000800 */
[C---:B------:R-:W-:Y:S02]  /*5e90*/  FMUL.FTZ R122, R132.reuse, R122 ;  /* 0x0000007a847a7220 */ /* 0x040fe40000410000 */
[C---:B--2---:R-:W-:Y:S01]  /*5ea0*/  FMUL.FTZ R27, R132.reuse, R167 ;  /* 0x000000a7841b7220 */ /* 0x044fe20000410000 */
[----:B---3--:R-:W-:Y:S01]  /*5eb0*/  F2FP.PACK_AB R173, R189, R190 ;  /* 0x000000bebdad723e */ /* 0x008fe200000000ff */
[----:B------:R-:W2:Y:S01]  /*5ec0*/  LDSM.16.MT88.4 R164, [R214+0xa800] ;  /* 0x00a80000d6a4783b */ /* 0x000ea20000004200 */
[C---:B------:R-:W-:Y:S04]  /*5ed0*/  HMMA.16816.F32 R112, R140.reuse, R148, R112 ;  /* 0x000000948c70723c */ /* 0x040fe80000001870 */
[----:B------:R-:W-:Y:S02]  /*5ee0*/  FMUL.FTZ R123, R132, R123 ;  /* 0x0000007b847b7220 */ /* 0x000fe40000410000 */
[----:B------:R-:W-:Y:S02]  /*5ef0*/  FMUL.FTZ R124, R2, R124 ;  /* 0x0000007c027c7220 */ /* 0x000fe40000410000 */
[-C--:B------:R-:W-:Y:S04]  /*5f00*/  HMMA.16816.F32 R116, R140, R150.reuse, R116 ;  /* 0x000000968c74723c */ /* 0x080fe80000001874 */
[--C-:B------:R-:W-:Y:S02]  /*5f10*/  FFMA.FTZ R28, R28, c[0x0][0x23c], -R139.reuse ;  /* 0x00008f001c1c7a23 */ /* 0x100fe4000001088b */
[----:B------:R-:W-:Y:S02]  /*5f20*/  FMUL.FTZ R125, R2, R125 ;  /* 0x0000007d027d7220 */ /* 0x000fe40000410000 */
[C---:B------:R-:W-:Y:S01]  /*5f30*/  HMMA.16816.F32 R120, R144.reuse, R150, R120 ;  /* 0x000000969078723c */ /* 0x040fe20000001878 */
[----:B------:R3:W-:Y:S03]  /*5f40*/  MUFU.EX2 R188, R28 ;  /* 0x0000001c00bc7308 */ /* 0x0007e60000000800 */
[----:B-1----:R-:W-:Y:S01]  /*5f50*/  F2FP.PACK_AB R175, R137, R138 ;  /* 0x0000008a89af723e */ /* 0x002fe200000000ff */
[C---:B------:R-:W-:Y:S02]  /*5f60*/  FMUL.FTZ R126, R0.reuse, R126 ;  /* 0x0000007e007e7220 */ /* 0x040fe40000410000 */
[----:B------:R-:W-:Y:S01]  /*5f70*/  FMUL.FTZ R127, R0, R127 ;  /* 0x0000007f007f7220 */ /* 0x000fe20000410000 */
[-C--:B----4-:R-:W-:Y:S04]  /*5f80*/  HMMA.16816.F32 R24, R144, R152.reuse, R24 ;  /* 0x000000989018723c */ /* 0x090fe80000001818 */
[----:B------:R-:W-:Y:S02]  /*5f90*/  FFMA.FTZ R139, R29, c[0x0][0x23c], -R139 ;  /* 0x00008f001d8b7a23 */ /* 0x000fe4000001088b */
[C---:B------:R-:W-:Y:S02]  /*5fa0*/  FMUL.FTZ R128, R2.reuse, R128 ;  /* 0x0000008002807220 */ /* 0x040fe40000410000 */
[----:B------:R-:W-:Y:S01]  /*5fb0*/  FMUL.FTZ R129, R2, R129 ;  /* 0x0000008102817220 */ /* 0x000fe20000410000 */
[C---:B------:R-:W-:Y:S01]  /*5fc0*/  HMMA.16816.F32 R124, R140.reuse, R152, R124 ;  /* 0x000000988c7c723c */ /* 0x040fe2000000187c */
[----:B------:R-:W1:Y:S03]  /*5fd0*/  MUFU.EX2 R139, R139 ;  /* 0x0000008b008b7308 */ /* 0x000e660000000800 */
[C---:B------:R-:W-:Y:S02]  /*5fe0*/  FMUL.FTZ R130, R0.reuse, R130 ;  /* 0x0000008200827220 */ /* 0x040fe40000410000 */
[----:B------:R-:W-:Y:S02]  /*5ff0*/  FMUL.FTZ R131, R0, R131 ;  /* 0x0000008300837220 */ /* 0x000fe40000410000 */
[----:B---3--:R-:W-:Y:S01]  /*6000*/  FMUL.FTZ R28, R133, R168 ;  /* 0x000000a8851c7220 */ /* 0x008fe20000410000 */
[----:B------:R-:W-:Y:S03]  /*6010*/  F2FP.PACK_AB R168, R199, R200 ;  /* 0x000000c8c7a8723e */ /* 0x000fe600000000ff */
[----:B------:R-:W-:Y:S01]  /*6020*/  FMUL.FTZ R29, R133, R169 ;  /* 0x000000a9851d7220 */ /* 0x000fe20000410000 */
[-C--:B------:R-:W-:Y:S03]  /*6030*/  HMMA.16816.F32 R128, R140, R154.reuse, R128 ;  /* 0x0000009a8c80723c */ /* 0x080fe60000001880 */
[C---:B------:R-:W-:Y:S01]  /*6040*/  FMUL.FTZ R30, R132.reuse, R170 ;  /* 0x000000aa841e7220 */ /* 0x040fe20000410000 */
[----:B------:R-:W-:Y:S01]  /*6050*/  F2FP.PACK_AB R169, R197, R198 ;  /* 0x000000c6c5a9723e */ /* 0x000fe200000000ff */
[C---:B------:R-:W-:Y:S01]  /*6060*/  FMUL.FTZ R31, R132.reuse, R171 ;  /* 0x000000ab841f7220 */ /* 0x040fe20000410000 */
[----:B------:R-:W-:Y:S01]  /*6070*/  F2FP.PACK_AB R170, R195, R196 ;  /* 0x000000c4c3aa723e */ /* 0x000fe200000000ff */
[----:B------:R-:W-:Y:S01]  /*6080*/  FFMA.FTZ R133, R133, R237, R231 ;  /* 0x000000ed85857223 */ /* 0x000fe200000100e7 */
[----:B------:R-:W-:Y:S01]  /*6090*/  F2FP.PACK_AB R171, R193, R194 ;  /* 0x000000c2c1ab723e */ /* 0x000fe200000000ff */
[----:B------:R-:W-:Y:S03]  /*60a0*/  FFMA.FTZ R132, R132, R236, R227 ;  /* 0x000000ec84847223 */ /* 0x000fe600000100e3 */
[----:B------:R-:W-:Y:S04]  /*60b0*/  HMMA.16816.F32 R28, R144, R154, R28 ;  /* 0x0000009a901c723c */ /* 0x000fe8000000181c */
[----:B-1----:R-:W-:Y:S01]  /*60c0*/  F2FP.PACK_AB R174, R139, R188 ;  /* 0x000000bc8bae723e */ /* 0x002fe200000000ff */
[----:B------:R-:W-:Y:S02]  /*60d0*/  FFMA.FTZ R2, R2, R235, R206 ;  /* 0x000000eb02027223 */ /* 0x000fe400000100ce */
[----:B------:R-:W-:Y:S01]  /*60e0*/  FFMA.FTZ R0, R0, R234, R202 ;  /* 0x000000ea00007223 */ /* 0x000fe200000100ca */
[-C--:B------:R-:W-:Y:S01]  /*60f0*/  HMMA.16816.F32 R144, R168, R156.reuse, R4 ;  /* 0x0000009ca890723c */ /* 0x080fe20000001804 */
[----:B------:R-:W1:Y:S04]  /*6100*/  LDSM.16.MT88.4 R4, [R214+0xb800] ;  /* 0x00b80000d604783b */ /* 0x000e680000004200 */
[----:B------:R-:W-:Y:S02]  /*6110*/  FADD.FTZ R133, R233, R133 ;  /* 0x00000085e9857221 */ /* 0x000fe40000010000 */
[----:B------:R-:W-:Y:S01]  /*6120*/  FADD.FTZ R0, R204, R0 ;  /* 0x00000000cc007221 */ /* 0x000fe20000010000 */
[C---:B------:R-:W-:Y:S01]  /*6130*/  HMMA.16816.F32 R140, R172.reuse, R156, R8 ;  /* 0x0000009cac8c723c */ /* 0x040fe20000001808 */
[----:B------:R-:W3:Y:S03]  /*6140*/  LDSM.16.MT88.4 R8, [R213+0xb800] ;  /* 0x00b80000d508783b */ /* 0x000ee60000004200 */
        /* <DEDUP_REMOVED lines=27> */
[-C--:B------:R-:W-:Y:S04]  /*6300*/  HMMA.16816.F32 R116, R172, R6.reuse, R116 ;  /* 0x00000006ac74723c */ /* 0x080fe80000001874 */
[----:B------:R-:W-:Y:S01]  /*6310*/  FADD.FTZ R4, R226, R4 ;  /* 0x00000004e2047221 */ /* 0x000fe20000010000 */
[----:B------:R-:W-:Y:S01]  /*6320*/  MOV R132, R136 ;  /* 0x0000008800847202 */ /* 0x000fe20000000f00 */
[----:B------:R-:W-:Y:S02]  /*6330*/  FADD.FTZ R5, R190, R0 ;  /* 0x00000000be057221 */ /* 0x000fe40000010000 */
[----:B------:R-:W-:Y:S01]  /*6340*/  FADD.FTZ R4, R228, R4 ;  /* 0x00000004e4047221 */ /* 0x000fe20000010000 */
[C---:B------:R-:W-:Y:S04]  /*6350*/  HMMA.16816.F32 R120, R168.reuse, R6, R120 ;  /* 0x00000006a878723c */ /* 0x040fe80000001878 */
[----:B------:R-:W-:Y:S03]  /*6360*/  FADD.FTZ R4, R198, R4 ;  /* 0x00000004c6047221 */ /* 0x000fe60000010000 */
[----:B------:R-:W-:Y:S01]  /*6370*/  FADD.FTZ R6, R225, R2 ;  /* 0x00000002e1067221 */ /* 0x000fe20000010000 */
[-C--:B---3--:R-:W-:Y:S04]  /*6380*/  HMMA.16816.F32 R164, R168, R8.reuse, R24 ;  /* 0x00000008a8a4723c */ /* 0x088fe80000001818 */
[----:B------:R-:W-:Y:S02]  /*6390*/  FADD.FTZ R2, R230, R133 ;  /* 0x00000085e6027221 */ /* 0x000fe40000010000 */
[----:B------:R-:W-:Y:S02]  /*63a0*/  FADD.FTZ R6, R205, R6 ;  /* 0x00000006cd067221 */ /* 0x000fe40000010000 */
[----:B------:R-:W-:Y:S01]  /*63b0*/  FADD.FTZ R2, R232, R2 ;  /* 0x00000002e8027221 */ /* 0x000fe20000010000 */
[C---:B------:R-:W-:Y:S04]  /*63c0*/  HMMA.16816.F32 R124, R172.reuse, R8, R124 ;  /* 0x00000008ac7c723c */ /* 0x040fe8000000187c */
[----:B------:R-:W-:Y:S02]  /*63d0*/  FADD.FTZ R6, R207, R6 ;  /* 0x00000006cf067221 */ /* 0x000fe40000010000 */
[----:B------:R-:W-:Y:S02]  /*63e0*/  FADD.FTZ R2, R200, R2 ;  /* 0x00000002c8027221 */ /* 0x000fe40000010000 */
[----:B------:R-:W-:Y:S01]  /*63f0*/  FADD.FTZ R6, R192, R6 ;  /* 0x00000006c0067221 */ /* 0x000fe20000010000 */
[-C--:B------:R-:W-:Y:S03]  /*6400*/  HMMA.16816.F32 R128, R172, R10.reuse, R128 ;  /* 0x0000000aac80723c */ /* 0x080fe60000001880 */
        /* <DEDUP_REMOVED lines=8> */
[----:B------:R-:W-:Y:S01]  /*6490*/  FADD.FTZ R0, R138, R4 ;  /* 0x000000048a007221 */ /* 0x000fe20000010000 */
[----:B------:R-:W-:Y:S01]  /*64a0*/  MOV R138, R134 ;  /* 0x00000086008a7202 */ /* 0x000fe20000000f00 */
[----:B------:R-:W-:Y:S02]  /*64b0*/  FADD.FTZ R237, R195, R6 ;  /* 0x00000006c3ed7221 */ /* 0x000fe40000010000 */
[----:B------:R-:W-:Y:S02]  /*64c0*/  FADD.FTZ R236, R193, R5 ;  /* 0x00000005c1ec7221 */ /* 0x000fe40000010000 */
[----:B------:R-:W-:Y:S01]  /*64d0*/  FADD.FTZ R235, R139, R2 ;  /* 0x000000028beb7221 */ /* 0x000fe20000010000 */
[----:B------:R-:W-:Y:S01]  /*64e0*/  MOV R139, R3 ;  /* 0x00000003008b7202 */ /* 0x000fe20000000f00 */
[----:B------:R-:W-:Y:S01]  /*64f0*/  FADD.FTZ R234, R137, R0 ;  /* 0x0000000089ea7221 */ /* 0x000fe20000010000 */
[----:B------:R-:W-:Y:S01]  /*6500*/  MOV R137, R135 ;  /* 0x0000008700897202 */ /* 0x000fe20000000f00 */
[----:B------:R-:W-:-:S05]  /*6510*/  @P4 BRA `(.L_x_922) ;  /* 0xffffde5000004947 */ /* 0x000fca000383ffff */
.L_x_921:
[----:B------:R-:W1:Y:S01]  /*6520*/  SHFL.BFLY PT, R0, R237, 0x2, 0x1f ;  /* 0x0c401f00ed007f89 */ /* 0x000e6200000e0000 */
[----:B------:R-:W-:Y:S01]  /*6530*/  ISETP.NE.AND P0, PT, R251, -0x1, PT ;  /* 0xfffffffffb00780c */ /* 0x000fe20003f05270 */
[----:B------:R-:W-:Y:S02]  /*6540*/  BSSY B0, `(.L_x_925) ;  /* 0x00001b0000007945 */ /* 0x000fe40003800000 */
[----:B------:R-:W2:Y:S04]  /*6550*/  SHFL.BFLY PT, R4, R235, 0x2, 0x1f ;  /* 0x0c401f00eb047f89 */ /* 0x000ea800000e0000 */
[----:B------:R-:W3:Y:S04]  /*6560*/  SHFL.BFLY PT, R2, R236, 0x2, 0x1f ;  /* 0x0c401f00ec027f89 */ /* 0x000ee800000e0000 */
[----:B------:R-:W4:Y:S04]  /*6570*/  SHFL.BFLY PT, R5, R234, 0x2, 0x1f ;  /* 0x0c401f00ea057f89 */ /* 0x000f2800000e0000 */
[----:B------:R-:W5:Y:S04]  /*6580*/  S2R R10, SR_TID.X ;  /* 0x00000000000a7919 */ /* 0x000f680000002100 */
[----:B------:R-:W5:Y:S01]  /*6590*/  S2R R172, SR_CTAID.Y ;  /* 0x0000000000ac7919 */ /* 0x000f620000002600 */
[----:B-1----:R-:W-:-:S02]  /*65a0*/  FADD.FTZ R237, R0, R237 ;  /* 0x000000ed00ed7221 */ /* 0x002fc40000010000 */
[----:B--2---:R-:W-:-:S03]  /*65b0*/  FADD.FTZ R235, R4, R235 ;  /* 0x000000eb04eb7221 */ /* 0x004fc60000010000 */
[----:B------:R-:W1:Y:S01]  /*65c0*/  SHFL.BFLY PT, R6, R237, 0x1, 0x1f ;  /* 0x0c201f00ed067f89 */ /* 0x000e6200000e0000 */
[----:B---3--:R-:W-:-:S03]  /*65d0*/  FADD.FTZ R236, R2, R236 ;  /* 0x000000ec02ec7221 */ /* 0x008fc60000010000 */
[----:B------:R-:W2:Y:S01]  /*65e0*/  SHFL.BFLY PT, R2, R235, 0x1, 0x1f ;  /* 0x0c201f00eb027f89 */ /* 0x000ea200000e0000 */
[----:B----4-:R-:W-:-:S03]  /*65f0*/  FADD.FTZ R234, R5, R234 ;  /* 0x000000ea05ea7221 */ /* 0x010fc60000010000 */
[----:B------:R-:W3:Y:S01]  /*6600*/  SHFL.BFLY PT, R0, R236, 0x1, 0x1f ;  /* 0x0c201f00ec007f89 */ /* 0x000ee200000e0000 */
[----:B------:R-:W-:-:S03]  /*6610*/  @P0 IMAD.WIDE.U32 R4, R251, c[0x0][0x1e8], RZ ;  /* 0x00007a00fb040a25 */ /* 0x000fc600078e00ff */
[----:B------:R-:W4:Y:S01]  /*6620*/  SHFL.BFLY PT, R7, R234, 0x1, 0x1f ;  /* 0x0c201f00ea077f89 */ /* 0x000f2200000e0000 */
[----:B------:R-:W-:Y:S01]  /*6630*/  @P0 IMAD R138, R251, c[0x0][0x1ec], R5 ;  /* 0x00007b00fb8a0a24 */ /* 0x000fe200078e0205 */
[----:B------:R-:W-:Y:S01]  /*6640*/  @P0 MOV R137, R4 ;  /* 0x0000000400890202 */ /* 0x000fe20000000f00 */
[----:B-----5:R-:W-:Y:S01]  /*6650*/  @!P0 IMAD.WIDE.U32 R8, R172, c[0x0][0x1e0], RZ ;  /* 0x00007800ac088a25 */ /* 0x020fe200078e00ff */
[----:B------:R-:W-:-:S04]  /*6660*/  SHF.R.S32.HI R4, RZ, 0x1f, R10 ;  /* 0x0000001fff047819 */ /* 0x000fc8000001140a */
[----:B------:R-:W-:Y:S02]  /*6670*/  LEA.HI R5, R4, R10, RZ, 0x2 ;  /* 0x0000000a04057211 */ /* 0x000fe400078f10ff */
[----:B------:R-:W-:Y:S01]  /*6680*/  @!P0 MOV R137, R8 ;  /* 0x0000000800898202 */ /* 0x000fe20000000f00 */
[----:B-1----:R-:W-:Y:S01]  /*6690*/  FADD.FTZ R237, R237, R6 ;  /* 0x00000006eded7221 */ /* 0x002fe20000010000 */
[----:B------:R-:W-:Y:S01]  /*66a0*/  LOP3.LUT R6, R5, 0x3ffffffc, RZ, 0xc0, !PT ;  /* 0x3ffffffc05067812 */ /* 0x000fe200078ec0ff */
[----:B--2---:R-:W-:Y:S01]  /*66b0*/  FADD.FTZ R235, R235, R2 ;  /* 0x00000002ebeb7221 */ /* 0x004fe20000010000 */
[----:B------:R-:W-:Y:S02]  /*66c0*/  @!P0 SHF.R.S32.HI R2, RZ, 0x1f, R172 ;  /* 0x0000001fff028819 */ /* 0x000fe400000114ac */
[----:B------:R-:W-:Y:S01]  /*66d0*/  FSETP.NE.FTZ.AND P6, PT, R237, RZ, PT ;  /* 0x000000ffed00720b */ /* 0x000fe20003fd5000 */
[----:B---3--:R-:W-:Y:S01]  /*66e0*/  FADD.FTZ R236, R236, R0 ;  /* 0x00000000ecec7221 */ /* 0x008fe20000010000 */
[----:B------:R-:W-:-:S02]  /*66f0*/  MOV R0, 0x3f800000 ;  /* 0x3f80000000007802 */ /* 0x000fc40000000f00 */
[----:B------:R-:W-:Y:S01]  /*6700*/  FSETP.NE.FTZ.AND P4, PT, R235, RZ, PT ;  /* 0x000000ffeb00720b */ /* 0x000fe20003f95000 */
[----:B----4-:R-:W-:Y:S01]  /*6710*/  FADD.FTZ R234, R234, R7 ;  /* 0x00000007eaea7221 */ /* 0x010fe20000010000 */
[----:B------:R-:W-:Y:S01]  /*6720*/  FSETP.NE.FTZ.AND P5, PT, R236, RZ, PT ;  /* 0x000000ffec00720b */ /* 0x000fe20003fb5000 */
[----:B------:R-:W-:Y:S01]  /*6730*/  @!P0 IMAD R7, R2, c[0x0][0x1e0], RZ ;  /* 0x0000780002078a24 */ /* 0x000fe200078e02ff */
[-C--:B------:R-:W-:Y:S02]  /*6740*/  LEA.HI R2, R4, R10.reuse, RZ, 0x5 ;  /* 0x0000000a04027211 */ /* 0x080fe400078f28ff */
[----:B------:R-:W-:Y:S01]  /*6750*/  IADD3 R6, -R6, R10, RZ ;  /* 0x0000000a06067210 */ /* 0x000fe20007ffe1ff */
[----:B------:R-:W-:Y:S01]  /*6760*/  @!P0 IMAD R7, R172, c[0x0][0x1e4], R7 ;  /* 0x00007900ac078a24 */ /* 0x000fe200078e0207 */
[----:B------:R-:W-:Y:S01]  /*6770*/  SHF.R.S32.HI R2, RZ, 0x5, R2 ;  /* 0x00000005ff027819 */ /* 0x000fe20000011402 */
[----:B------:R-:W1:Y:S01]  /*6780*/  @P6 MUFU.RCP R0, R237 ;  /* 0x000000ed00006308 */ /* 0x000e620000001000 */
[----:B------:R-:W-:-:S02]  /*6790*/  MOV R4, 0x3f800000 ;  /* 0x3f80000000047802 */ /* 0x000fc40000000f00 */
[----:B------:R-:W-:Y:S02]  /*67a0*/  LEA R139, R2, R6, 0x9 ;  /* 0x00000006028b7211 */ /* 0x000fe400078e48ff */
[----:B------:R-:W-:Y:S02]  /*67b0*/  MOV R2, 0x3f800000 ;  /* 0x3f80000000027802 */ /* 0x000fe40000000f00 */
[----:B------:R-:W-:Y:S01]  /*67c0*/  FSETP.NE.FTZ.AND P3, PT, R234, RZ, PT ;  /* 0x000000ffea00720b */ /* 0x000fe20003f75000 */
[----:B------:R-:W-:Y:S01]  /*67d0*/  @P5 MUFU.RCP R4, R236 ;  /* 0x000000ec00045308 */ /* 0x000fe20000001000 */
[----:B------:R-:W-:-:S07]  /*67e0*/  @!P0 IADD3 R138, R9, R7, RZ ;  /* 0x00000007098a8210 */ /* 0x000fce0007ffe0ff */
[----:B------:R-:W2:Y:S01]  /*67f0*/  @P4 MUFU.RCP R2, R235 ;  /* 0x000000eb00024308 */ /* 0x000ea20000001000 */
        /* <DEDUP_REMOVED lines=40> */
[----:B------:R-:W-:Y:S01]  /*6a80*/  MOV R0, 0x3f800000 ;  /* 0x3f80000000007802 */ /* 0x000fe20000000f00 */
[----:B--2---:R-:W-:Y:S02]  /*6a90*/  FMUL.FTZ R21, R2, R57 ;  /* 0x0000003902157220 */ /* 0x004fe40000410000 */
[C---:B------:R-:W-:Y:S02]  /*6aa0*/  FMUL.FTZ R146, R4.reuse, R146 ;  /* 0x0000009204927220 */ /* 0x040fe40000410000 */
[C---:B------:R-:W-:Y:S01]  /*6ab0*/  FMUL.FTZ R6, R4.reuse, R147 ;  /* 0x0000009304067220 */ /* 0x040fe20000410000 */
[----:B------:R-:W1:Y:S01]  /*6ac0*/  @P3 MUFU.RCP R0, R234 ;  /* 0x000000ea00003308 */ /* 0x000e620000001000 */
        /* <DEDUP_REMOVED lines=41> */
[C---:B------:R-:W-:Y:S02]  /*6d60*/  FMUL.FTZ R167, R4.reuse, R167 ;  /* 0x000000a704a77220 */ /* 0x040fe40000410000 */
[C---:B------:R-:W-:Y:S02]  /*6d70*/  FMUL.FTZ R170, R4.reuse, R170 ;  /* 0x000000aa04aa7220 */ /* 0x040fe40000410000 */
[----:B------:R-:W-:Y:S01]  /*6d80*/  FMUL.FTZ R171, R4, R171 ;  /* 0x000000ab04ab7220 */ /* 0x000fe20000410000 */
[----:B------:R-:W-:Y:S01]  /*6d90*/  SHF.R.S32.HI R4, RZ, 0x1f, R5 ;  /* 0x0000001fff047819 */ /* 0x000fe20000011405 */
[C---:B------:R-:W-:Y:S01]  /*6da0*/  FMUL.FTZ R140, R2.reuse, R140 ;  /* 0x0000008c028c7220 */ /* 0x040fe20000410000 */
[----:B------:R-:W-:Y:S01]  /*6db0*/  F2FP.PACK_AB R66, R167, R166 ;  /* 0x000000a6a742723e */ /* 0x000fe200000000ff */
[----:B------:R-:W-:-:S02]  /*6dc0*/  FMUL.FTZ R10, R2, R141 ;  /* 0x0000008d020a7220 */ /* 0x000fc40000410000 */
[C---:B------:R-:W-:Y:S02]  /*6dd0*/  FMUL.FTZ R148, R2.reuse, R148 ;  /* 0x0000009402947220 */ /* 0x040fe40000410000 */
        /* <DEDUP_REMOVED lines=41> */
[C---:B------:R-:W-:Y:S01]  /*7070*/  FMUL.FTZ R65, R2.reuse, R125 ;  /* 0x0000007d02417220 */ /* 0x040fe20000410000 */
[----:B------:R-:W-:Y:S01]  /*7080*/  F2FP.PACK_AB R57, R57, R116 ;  /* 0x000000743939723e */ /* 0x000fe200000000ff */
[----:B------:R-:W-:-:S02]  /*7090*/  FMUL.FTZ R128, R2, R128 ;  /* 0x0000008002807220 */ /* 0x000fc40000410000 */
        /* <DEDUP_REMOVED lines=51> */
[----:B------:R-:W1:Y:S01]  /*73d0*/  S2R R84, SR_CTAID.Z ;  /* 0x0000000000547919 */ /* 0x000e620000002700 */
        /* <DEDUP_REMOVED lines=29> */
[----:B--2---:R-:W-:-:S03]  /*75b0*/  MOV R6, 0x40 ;  /* 0x0000004000067802 */ /* 0x004fc60000000f00 */
[----:B------:R2:W-:Y:S01]  /*75c0*/  STS [R2+0x2400], R14 ;  /* 0x0024000e02007388 */ /* 0x0005e20000000800 */
[----:B------:R-:W-:Y:S02]  /*75d0*/  SEL R6, R6, 0xffffffc0, !P2 ;  /* 0xffffffc006067807 */ /* 0x000fe40005000000 */
[----:B---3--:R-:W-:Y:S02]  /*75e0*/  IADD3 R5, R0, R4, RZ ;  /* 0x0000000400057210 */ /* 0x008fe40007ffe0ff */
[----:B------:R-:W-:Y:S02]  /*75f0*/  IADD3 R4, R4, R2, RZ ;  /* 0x0000000204047210 */ /* 0x000fe40007ffe0ff */
[-C--:B----4-:R-:W-:Y:S01]  /*7600*/  IADD3 R8, R0, R6.reuse, RZ ;  /* 0x0000000600087210 */ /* 0x090fe20007ffe0ff */
[----:B------:R3:W-:Y:S01]  /*7610*/  STS [R5], R13 ;  /* 0x0000000d05007388 */ /* 0x0007e20000000800 */
[----:B------:R-:W-:Y:S01]  /*7620*/  IADD3 R7, R5, R6, RZ ;  /* 0x0000000605077210 */ /* 0x000fe20007ffe0ff */
[----:B-----5:R-:W4:Y:S02]  /*7630*/  LDC.U8 R10, c[0x0][0x329] ;  /* 0x0000ca40ff0a7b82 */ /* 0x020f240000000000 */
[----:B------:R5:W-:Y:S01]  /*7640*/  STS [R5+0x400], R12 ;  /* 0x0004000c05007388 */ /* 0x000be20000000800 */
[----:B-1----:R-:W-:-:S03]  /*7650*/  IADD3 R9, R6, R2, RZ ;  /* 0x0000000206097210 */ /* 0x002fc60007ffe0ff */
[----:B------:R1:W-:Y:S01]  /*7660*/  STS [R4], R16 ;  /* 0x0000001004007388 */ /* 0x0003e20000000800 */
[----:B------:R-:W-:Y:S01]  /*7670*/  IADD3 R6, R4, R6, RZ ;  /* 0x0000000604067210 */ /* 0x000fe20007ffe0ff */
[----:B------:R-:W1:Y:S02]  /*7680*/  LDC.U8 R11, c[0x0][0x328] ;  /* 0x0000ca00ff0b7b82 */ /* 0x000e640000000000 */
[----:B------:R-:W-:Y:S01]  /*7690*/  STS [R4+0x400], R15 ;  /* 0x0004000f04007388 */ /* 0x000fe20000000800 */
[----:B--2---:R-:W-:-:S03]  /*76a0*/  MOV R14, 0x7f800000 ;  /* 0x7f800000000e7802 */ /* 0x004fc60000000f00 */
[----:B------:R2:W-:Y:S04]  /*76b0*/  STS [R5+0x2000], R17 ;  /* 0x0020001105007388 */ /* 0x0005e80000000800 */
[----:B------:R-:W-:Y:S04]  /*76c0*/  STS [R5+0x2400], R18 ;  /* 0x0024001205007388 */ /* 0x000fe80000000800 */
[----:B------:R-:W-:Y:S01]  /*76d0*/  STS [R4+0x2000], R25 ;  /* 0x0020001904007388 */ /* 0x000fe20000000800 */
[----:B---3--:R-:W-:Y:S01]  /*76e0*/  @P5 MUFU.LG2 R13, R236 ;  /* 0x000000ec000d5308 */ /* 0x008fe20000000c00 */
[----:B----4-:R-:W-:-:S02]  /*76f0*/  ISETP.NE.AND P1, PT, R10, RZ, PT ;  /* 0x000000ff0a00720c */ /* 0x010fc40003f25270 */
[----:B------:R-:W-:Y:S04]  /*7700*/  STS [R4+0x2400], R24 ;  /* 0x0024001804007388 */ /* 0x000fe80000000800 */
[----:B------:R-:W-:Y:S01]  /*7710*/  STS [R8], R23 ;  /* 0x0000001708007388 */ /* 0x000fe20000000800 */
[----:B-----5:R-:W-:Y:S01]  /*7720*/  @P4 MUFU.LG2 R12, R235 ;  /* 0x000000eb000c4308 */ /* 0x020fe20000000c00 */
[----:B-1----:R-:W-:Y:S02]  /*7730*/  MOV R16, 0x7f800000 ;  /* 0x7f80000000107802 */ /* 0x002fe40000000f00 */
[----:B------:R-:W-:Y:S01]  /*7740*/  STS [R8+0x400], R22 ;  /* 0x0004001608007388 */ /* 0x000fe20000000800 */
[----:B------:R-:W-:-:S03]  /*7750*/  ISETP.NE.AND P2, PT, R11, RZ, PT ;  /* 0x000000ff0b00720c */ /* 0x000fc60003f45270 */
[----:B------:R-:W-:Y:S01]  /*7760*/  STS [R9], R20 ;  /* 0x0000001409007388 */ /* 0x000fe20000000800 */
[----:B------:R-:W-:Y:S01]  /*7770*/  @P3 MUFU.LG2 R11, R234 ;  /* 0x000000ea000b3308 */ /* 0x000fe20000000c00 */
[----:B--2---:R-:W-:Y:S02]  /*7780*/  MOV R17, 0x7f800000 ;  /* 0x7f80000000117802 */ /* 0x004fe40000000f00 */
        /* <DEDUP_REMOVED lines=53> */
[----:B------:R1:W-:Y:S02]  /*7ae0*/  STS [R6+0x6400], R67 ;  /* 0x0064004306007388 */ /* 0x0003e40000000800 */
[C---:B------:R-:W-:Y:S02]  /*7af0*/  IMAD R0, R172.reuse, R0, RZ ;  /* 0x00000000ac007224 */ /* 0x040fe400078e02ff */
[----:B------:R-:W-:Y:S03]  /*7b00*/  BAR.SYNC.DEFER_BLOCKING 0x0 ;  /* 0x0000000000007b1d */ /* 0x000fe60000010000 */
[----:B------:R-:W-:-:S03]  /*7b10*/  @!P2 IMAD R2, R172, c[0x0][0x214], RZ ;  /* 0x00008500ac02aa24 */ /* 0x000fc600078e02ff */
[----:B------:R-:W3:Y:S02]  /*7b20*/  S2R R18, SR_TID.X ;  /* 0x0000000000127919 */ /* 0x000ee40000002100 */
[----:B------:R-:W-:Y:S02]  /*7b30*/  @!P2 SEL R2, R2, R251, !P0 ;  /* 0x000000fb0202a207 */ /* 0x000fe40004000000 */
[----:B------:R-:W4:Y:S02]  /*7b40*/  S2R R15, SR_CTAID.X ;  /* 0x00000000000f7919 */ /* 0x000f240000002500 */
[----:B------:R-:W-:Y:S01]  /*7b50*/  @!P2 SHF.R.S32.HI R5, RZ, 0x1f, R2 ;  /* 0x0000001fff05a819 */ /* 0x000fe20000011402 */
[----:B--2---:R-:W-:Y:S01]  /*7b60*/  @P6 FMUL.FTZ R7, R9, 0.69314718246459960938 ;  /* 0x3f31721809076820 */ /* 0x004fe20000410000 */
[----:B------:R-:W-:Y:S02]  /*7b70*/  SEL R9, R0, RZ, P2 ;  /* 0x000000ff00097207 */ /* 0x000fe40001000000 */
[----:B------:R-:W-:Y:S01]  /*7b80*/  @!P2 MOV R4, R2 ;  /* 0x000000020004a202 */ /* 0x000fe20000000f00 */
[----:B------:R-:W-:-:S02]  /*7b90*/  @P6 FFMA.FTZ R17, R136, c[0x0][0x238], R7 ;  /* 0x00008e0088116a23 */ /* 0x000fc40000010007 */
[----:B------:R-:W-:Y:S01]  /*7ba0*/  IMAD R2, R84, R8, R9 ;  /* 0x0000000854027224 */ /* 0x000fe200078e0209 */
[----:B-1----:R-:W-:Y:S01]  /*7bb0*/  @P1 MOV R6, c[0x0][0x210] ;  /* 0x0000840000061a02 */ /* 0x002fe20000000f00 */
[----:B------:R-:W-:Y:S01]  /*7bc0*/  @P5 FMUL.FTZ R9, R13, 0.69314718246459960938 ;  /* 0x3f3172180d095820 */ /* 0x000fe20000410000 */
[----:B------:R-:W-:Y:S01]  /*7bd0*/  @!P1 MOV R6, 0x1 ;  /* 0x0000000100069802 */ /* 0x000fe20000000f00 */
[----:B------:R1:W2:Y:S01]  /*7be0*/  LDS.128 R24, [R223] ;  /* 0x00000000df187984 */ /* 0x0002a20000000c00 */
[----:B------:R-:W-:Y:S02]  /*7bf0*/  @P4 FMUL.FTZ R8, R12, 0.69314718246459960938 ;  /* 0x3f3172180c084820 */ /* 0x000fe40000410000 */
[----:B------:R-:W-:Y:S01]  /*7c00*/  @P5 FFMA.FTZ R16, R135, c[0x0][0x238], R9 ;  /* 0x00008e0087105a23 */ /* 0x000fe20000010009 */
[----:B------:R1:W1:Y:S01]  /*7c10*/  LDS.128 R32, [R223+0x800] ;  /* 0x00080000df207984 */ /* 0x0002620000000c00 */
[----:B------:R-:W-:Y:S01]  /*7c20*/  @P4 FFMA.FTZ R14, R134, c[0x0][0x238], R8 ;  /* 0x00008e00860e4a23 */ /* 0x000fe20000010008 */
[----:B---3--:R-:W-:-:S02]  /*7c30*/  SHF.R.S32.HI R19, RZ, 0x1f, R18 ;  /* 0x0000001fff137819 */ /* 0x008fc40000011412 */
[----:B------:R3:W1:Y:S02]  /*7c40*/  LDS.128 R40, [R223+0x1000] ;  /* 0x00100000df287984 */ /* 0x0006640000000c00 */
[----:B------:R-:W-:Y:S01]  /*7c50*/  LEA.HI R10, R19, R18, RZ, 0x5 ;  /* 0x00000012130a7211 */ /* 0x000fe200078f28ff */
[----:B----4-:R-:W-:Y:S01]  /*7c60*/  IMAD R7, R15, R6, RZ ;  /* 0x000000060f077224 */ /* 0x010fe200078e02ff */
[----:B------:R3:W4:Y:S01]  /*7c70*/  LDS.128 R48, [R223+0x1800] ;  /* 0x00180000df307984 */ /* 0x0007220000000c00 */
[----:B------:R-:W-:Y:S02]  /*7c80*/  MOV R15, 0x7f800000 ;  /* 0x7f800000000f7802 */ /* 0x000fe40000000f00 */
[----:B------:R-:W-:Y:S01]  /*7c90*/  LOP3.LUT R0, R10, 0xffffffe0, RZ, 0xc0, !PT ;  /* 0xffffffe00a007812 */ /* 0x000fe200078ec0ff */
[----:B------:R3:W1:Y:S01]  /*7ca0*/  LDS.128 R56, [R223+0x2000] ;  /* 0x00200000df387984 */ /* 0x0006620000000c00 */
[----:B------:R-:W-:Y:S01]  /*7cb0*/  SHF.L.U32 R10, R7, 0x7, RZ ;  /* 0x00000007070a7819 */ /* 0x000fe200000006ff */
[----:B------:R-:W-:Y:S01]  /*7cc0*/  @P3 FMUL.FTZ R7, R11, 0.69314718246459960938 ;  /* 0x3f3172180b073820 */ /* 0x000fe20000410000 */
[----:B------:R-:W-:Y:S01]  /*7cd0*/  IADD3 R0, -R0, R18, RZ ;  /* 0x0000001200007210 */ /* 0x000fe20007ffe1ff */
[----:B------:R3:W1:Y:S01]  /*7ce0*/  LDS.128 R64, [R223+0x2800] ;  /* 0x00280000df407984 */ /* 0x0006620000000c00 */
[----:B------:R-:W-:Y:S01]  /*7cf0*/  IADD3 R11, P1, P0, R10, R4, R2 ;  /* 0x000000040a0b7210 */ /* 0x000fe2000783e002 */
[----:B------:R-:W-:Y:S01]  /*7d00*/  @P3 FFMA.FTZ R15, R3, c[0x0][0x238], R7 ;  /* 0x00008e00030f3a23 */ /* 0x000fe20000010007 */
[----:B------:R-:W-:Y:S01]  /*7d10*/  LOP3.LUT P2, RZ, R0, 0x3, RZ, 0xc0, !PT ;  /* 0x0000000300ff7812 */ /* 0x000fe2000784c0ff */
[----:B------:R3:W1:Y:S01]  /*7d20*/  LDS.128 R72, [R223+0x3000] ;  /* 0x00300000df487984 */ /* 0x0006620000000c00 */
[----:B------:R-:W-:-:S02]  /*7d30*/  SHF.R.S32.HI R4, RZ, 0x1f, R10 ;  /* 0x0000001fff047819 */ /* 0x000fc4000001140a */
        /* <DEDUP_REMOVED lines=12> */
[----:B--2-4-:R-:W2:Y:S01]  /*7e00*/  LDL.LU R173, [R1+0x10] ;  /* 0x0000100001ad7983 */ /* 0x014ea20000300800 */
[----:B------:R-:W-:-:S04]  /*7e10*/  SHF.R.S32.HI R2, RZ, 0x1f, R0 ;  /* 0x0000001fff027819 */ /* 0x000fc80000011400 */
[----:B------:R-:W-:-:S04]  /*7e20*/  LEA.HI R0, R2, R0, RZ, 0x2 ;  /* 0x0000000002007211 */ /* 0x000fc800078f10ff */
[----:B------:R-:W-:-:S05]  /*7e30*/  SHF.R.S32.HI R0, RZ, 0x2, R0 ;  /* 0x00000002ff007819 */ /* 0x000fca0000011400 */
[----:B--2---:R-:W-:-:S05]  /*7e40*/  IMAD R0, R173, 0x10, R0 ;  /* 0x00000010ad007824 */ /* 0x004fca00078e0200 */
        /* <DEDUP_REMOVED lines=10> */
[----:B------:R-:W-:Y:S01]  /*7ef0*/  @!P6 LEA.HI.X.SX32 R9, R0, R5, 0x1, P0 ;  /* 0x000000050009e211 */ /* 0x000fe200000f0eff */
        /* <DEDUP_REMOVED lines=20> */
.L_x_926:
[----:B--2-4-:R-:W-:Y:S05]  /*8040*/  BSYNC B0 ;  /* 0x0000000000007941 */ /* 0x014fea0003800000 */
.L_x_925:
[----:B------:R-:W-:Y:S01]  /*8050*/  LEA.HI R4, R19, R18, RZ, 0x3 ;  /* 0x0000001213047211 */ /* 0x000fe200078f18ff */
[----:B------:R-:W-:Y:S01]  /*8060*/  BSSY B0, `(.L_x_927) ;  /* 0x0000017000007945 */ /* 0x000fe20003800000 */
[----:B------:R-:W-:-:S02]  /*8070*/  IADD3 R2, P0, R238, R137, RZ ;  /* 0x00000089ee027210 */ /* 0x000fc40007f1e0ff */
[----:B------:R-:W-:Y:S02]  /*8080*/  SHF.R.S32.HI R0, RZ, 0x1f, R238 ;  /* 0x0000001fff007819 */ /* 0x000fe400000114ee */
[----:B------:R-:W-:Y:S02]  /*8090*/  SHF.R.S32.HI R7, RZ, 0x3, R4 ;  /* 0x00000003ff077819 */ /* 0x000fe40000011404 */
[----:B------:R-:W-:Y:S01]  /*80a0*/  SHF.R.S32.HI R5, RZ, 0x1f, R84 ;  /* 0x0000001fff057819 */ /* 0x000fe20000011454 */
[----:B------:R-:W-:Y:S01]  /*80b0*/  IMAD.X R3, R0, 0x1, R138, P0 ;  /* 0x0000000100037824 */ /* 0x000fe200000e068a */
[----:B------:R-:W-:-:S03]  /*80c0*/  ISETP.GE.AND P0, PT, R7, R250, PT ;  /* 0x000000fa0700720c */ /* 0x000fc60003f06270 */
[----:B------:R-:W-:Y:S02]  /*80d0*/  IMAD R0, R5, c[0x0][0x1f0], RZ ;  /* 0x00007c0005007a24 */ /* 0x000fe400078e02ff */
[----:B------:R-:W-:-:S04]  /*80e0*/  IMAD.WIDE.U32 R10, R84, c[0x0][0x1f0], R2 ;  /* 0x00007c00540a7a25 */ /* 0x000fc800078e0002 */
[----:B------:R-:W-:-:S04]  /*80f0*/  IMAD R0, R84, c[0x0][0x1f4], R0 ;  /* 0x00007d0054007a24 */ /* 0x000fc800078e0200 */
[----:B------:R-:W-:Y:S01]  /*8100*/  IMAD.IADD R9, R11, 0x1, R0 ;  /* 0x000000010b097824 */ /* 0x000fe200078e0200 */
[----:B------:R-:W-:Y:S05]  /*8110*/  @P0 BRA `(.L_x_928) ;  /* 0x000000b000000947 */ /* 0x000fea0003800000 */
        /* <DEDUP_REMOVED lines=11> */
.L_x_928:
[----:B------:R-:W-:Y:S05]  /*81d0*/  BSYNC B0 ;  /* 0x0000000000007941 */ /* 0x000fea0003800000 */
.L_x_927:
[----:B------:R-:W-:Y:S01]  /*81e0*/  IADD3 R0, R7, 0x10, RZ ;  /* 0x0000001007007810 */ /* 0x000fe20007ffe0ff */
[----:B------:R-:W-:Y:S03]  /*81f0*/  BSSY B0, `(.L_x_929) ;  /* 0x0000011000007945 */ /* 0x000fe60003800000 */
[----:B------:R-:W-:-:S13]  /*8200*/  ISETP.GE.AND P0, PT, R0, R250, PT ;  /* 0x000000fa0000720c */ /* 0x000fda0003f06270 */
[----:B------:R-:W-:Y:S05]  /*8210*/  @P0 BRA `(.L_x_930) ;  /* 0x000000e000000947 */ /* 0x000fea0003800000 */
[----:B------:R-:W-:Y:S01]  /*8220*/  IADD3 R6, P0, R240, 0x10, RZ ;  /* 0x00000010f0067810 */ /* 0x000fe20007f1e0ff */
        /* <DEDUP_REMOVED lines=13> */
.L_x_930:
[----:B------:R-:W-:Y:S05]  /*8300*/  BSYNC B0 ;  /* 0x0000000000007941 */ /* 0x000fea0003800000 */
.L_x_929:
[----:B------:R-:W-:Y:S01]  /*8310*/  IADD3 R0, R7, 0x20, RZ ;  /* 0x0000002007007810 */ /* 0x000fe20007ffe0ff */
[----:B------:R-:W-:Y:S03]  /*8320*/  BSSY B0, `(.L_x_931) ;  /* 0x0000011000007945 */ /* 0x000fe60003800000 */
[----:B------:R-:W-:-:S13]  /*8330*/  ISETP.GE.AND P0, PT, R0, R250, PT ;  /* 0x000000fa0000720c */ /* 0x000fda0003f06270 */
[----:B------:R-:W-:Y:S05]  /*8340*/  @P0 BRA `(.L_x_932) ;  /* 0x000000e000000947 */ /* 0x000fea0003800000 */
[----:B------:R-:W-:Y:S01]  /*8350*/  IADD3 R6, P0, R240, 0x20, RZ ;  /* 0x00000020f0067810 */ /* 0x000fe20007f1e0ff */
        /* <DEDUP_REMOVED lines=13> */
.L_x_932:
[----:B------:R-:W-:Y:S05]  /*8430*/  BSYNC B0 ;  /* 0x0000000000007941 */ /* 0x000fea0003800000 */
.L_x_931:
        /* <DEDUP_REMOVED lines=18> */
.L_x_934:
[----:B------:R-:W-:Y:S05]  /*8560*/  BSYNC B0 ;  /* 0x0000000000007941 */ /* 0x000fea0003800000 */
.L_x_933:
[----:B------:R-:W4:Y:S01]  /*8570*/  LDL.LU R0, [R1+0xc] ;  /* 0x00000c0001007983 */ /* 0x000f220000300800 */
[----:B------:R-:W-:Y:S01]  /*8580*/  BSSY B0, `(.L_x_935) ;  /* 0x0000011000007945 */ /* 0x000fe20003800000 */
[----:B----4-:R-:W-:-:S13]  /*8590*/  ISETP.GE.AND P0, PT, R0, R250, PT ;  /* 0x000000fa0000720c */ /* 0x010fda0003f06270 */
        /* <DEDUP_REMOVED lines=15> */
.L_x_936:
[----:B------:R-:W-:Y:S05]  /*8690*/  BSYNC B0 ;  /* 0x0000000000007941 */ /* 0x000fea0003800000 */
.L_x_935:
        /* <DEDUP_REMOVED lines=18> */
.L_x_938:
[----:B------:R-:W-:Y:S05]  /*87c0*/  BSYNC B0 ;  /* 0x0000000000007941 */ /* 0x000fea0003800000 */
.L_x_937:
        /* <DEDUP_REMOVED lines=18> */
.L_x_940:
[----:B------:R-:W-:Y:S05]  /*88f0*/  BSYNC B0 ;  /* 0x0000000000007941 */ /* 0x000fea0003800000 */
.L_x_939:
[----:B------:R-:W4:Y:S02]  /*8900*/  LDL.LU R0, [R1] ;  /* 0x0000000001007983 */ /* 0x000f240000300800 */
[----:B----4-:R-:W-:-:S13]  /*8910*/  ISETP.GE.AND P0, PT, R0, R250, PT ;  /* 0x000000fa0000720c */ /* 0x010fda0003f06270 */
[----:B------:R-:W-:Y:S05]  /*8920*/  @P0 EXIT ;  /* 0x000000000000094d */ /* 0x000fea0003800000 */
[----:B------:R-:W-:Y:S01]  /*8930*/  IADD3 R6, P0, R240, 0x70, RZ ;  /* 0x00000070f0067810 */ /* 0x000fe20007f1e0ff */
        /* <DEDUP_REMOVED lines=15> */
.L_x_891:
[----:B------:R-:W3:Y:S01]  /*8a30*/  LDC.U8 R2, c[0x0][0x329] ;  /* 0x0000ca40ff027b82 */ /* 0x000ee20000000000 */
[----:B------:R-:W-:Y:S01]  /*8a40*/  ISETP.NE.AND P4, PT, R251, -0x1, PT ;  /* 0xfffffffffb00780c */ /* 0x000fe20003f85270 */
[----:B------:R-:W-:Y:S01]  /*8a50*/  IMAD.IADD R14, R14, 0x1, -R250 ;  /* 0x000000010e0e7824 */ /* 0x000fe200078e0afa */
[----:B--2---:R-:W-:Y:S01]  /*8a60*/  SHF.R.S32.HI R11, RZ, 0x1f, R89 ;  /* 0x0000001fff0b7819 */ /* 0x004fe20000011459 */
[----:B------:R-:W-:Y:S03]  /*8a70*/  BSSY B0, `(.L_x_941) ;  /* 0x000003f000007945 */ /* 0x000fe60003800000 */
[----:B------:R-:W-:Y:S01]  /*8a80*/  LEA.HI R11, R11, R89, RZ, 0x3 ;  /* 0x000000590b0b7211 */ /* 0x000fe200078f18ff */
[----:B------:R-:W2:Y:S03]  /*8a90*/  LDC.U8 R0, c[0x0][0x328] ;  /* 0x0000ca00ff007b82 */ /* 0x000ea60000000000 */
[----:B------:R-:W-:-:S03]  /*8aa0*/  LOP3.LUT R10, R11, 0xfffffff8, RZ, 0xc0, !PT ;  /* 0xfffffff80b0a7812 */ /* 0x000fc600078ec0ff */
[----:B------:R-:W-:Y:S02]  /*8ab0*/  @!P4 SHF.R.S32.HI R6, RZ, 0x1f, R17 ;  /* 0x0000001fff06c819 */ /* 0x000fe40000011411 */
[----:B---3--:R-:W-:Y:S02]  /*8ac0*/  ISETP.NE.AND P1, PT, R2, RZ, PT ;  /* 0x000000ff0200720c */ /* 0x008fe40003f25270 */
[----:B--2---:R-:W-:-:S04]  /*8ad0*/  ISETP.NE.AND P3, PT, R0, RZ, PT ;  /* 0x000000ff0000720c */ /* 0x004fc80003f65270 */
[----:B------:R-:W-:-:S07]  /*8ae0*/  ISETP.NE.OR P2, PT, R2, RZ, !P3 ;  /* 0x000000ff0200720c */ /* 0x000fce0005f45670 */
[----:B------:R-:W-:Y:S02]  /*8af0*/  @P1 IMAD.MOV.U32 R0, RZ, RZ, c[0x0][0x210] ;  /* 0x00008400ff001624 */ /* 0x000fe400078e00ff */
[----:B-1----:R-:W-:Y:S01]  /*8b00*/  @!P1 IMAD.MOV.U32 R4, RZ, RZ, c[0x0][0x214] ;  /* 0x00008500ff049624 */ /* 0x002fe200078e00ff */
[C---:B------:R-:W-:Y:S01]  /*8b10*/  ISETP.NE.OR P0, PT, R251.reuse, -0x1, P2 ;  /* 0xfffffffffb00780c */ /* 0x040fe20001705670 */
[----:B------:R-:W-:Y:S02]  /*8b20*/  @P1 IMAD R0, R0, c[0x0][0x214], RZ ;  /* 0x0000850000001a24 */ /* 0x000fe400078e02ff */
[----:B------:R-:W-:Y:S01]  /*8b30*/  @P4 IMAD.WIDE.U32 R2, R251, c[0x0][0x1e8], RZ ;  /* 0x00007a00fb024a25 */ /* 0x000fe200078e00ff */
[----:B------:R-:W-:-:S03]  /*8b40*/  @!P1 SEL R0, R4, c[0x0][0x234], !P3 ;  /* 0x00008d0004009a07 */ /* 0x000fc60005800000 */
[----:B------:R-:W-:Y:S01]  /*8b50*/  @P4 IMAD R9, R251, c[0x0][0x1ec], R3 ;  /* 0x00007b00fb094a24 */ /* 0x000fe200078e0203 */
[----:B------:R-:W-:Y:S01]  /*8b60*/  @P4 MOV R7, R2 ;  /* 0x0000000200074202 */ /* 0x000fe20000000f00 */
[----:B------:R-:W-:Y:S02]  /*8b70*/  @P1 IMAD.MOV.U32 R3, RZ, RZ, 0x1 ;  /* 0x00000001ff031424 */ /* 0x000fe400078e00ff */
[----:B------:R-:W-:Y:S02]  /*8b80*/  @!P4 IMAD R2, R6, c[0x0][0x1e0], RZ ;  /* 0x000078000602ca24 */ /* 0x000fe400078e02ff */
[----:B------:R-:W-:Y:S02]  /*8b90*/  @!P1 IMAD R3, R0, c[0x0][0x1c0], RZ ;  /* 0x0000700000039a24 */ /* 0x000fe400078e02ff */
[----:B------:R-:W-:-:S04]  /*8ba0*/  @!P4 IMAD.WIDE.U32 R4, R17, c[0x0][0x1e0], RZ ;  /* 0x000078001104ca25 */ /* 0x000fc800078e00ff */
[C---:B------:R-:W-:Y:S02]  /*8bb0*/  @!P0 IMAD R251, R17.reuse, c[0x0][0x214], RZ ;  /* 0x0000850011fb8a24 */ /* 0x040fe400078e02ff */
[----:B------:R-:W-:Y:S02]  /*8bc0*/  @!P4 IMAD R8, R17, c[0x0][0x1e4], R2 ;  /* 0x000079001108ca24 */ /* 0x000fe400078e0202 */
[----:B------:R-:W-:Y:S02]  /*8bd0*/  IMAD R6, R17, R3, RZ ;  /* 0x0000000311067224 */ /* 0x000fe400078e02ff */
[----:B------:R-:W-:Y:S01]  /*8be0*/  IMAD.IADD R17, R89, 0x1, -R10 ;  /* 0x0000000159117824 */ /* 0x000fe200078e0a0a */
[----:B------:R-:W-:Y:S01]  /*8bf0*/  SHF.R.S32.HI R10, RZ, 0x3, R11 ;  /* 0x00000003ff0a7819 */ /* 0x000fe2000001140b */
[----:B------:R-:W-:Y:S01]  /*8c00*/  @!P4 IMAD.MOV.U32 R7, RZ, RZ, R4 ;  /* 0x000000ffff07c224 */ /* 0x000fe200078e0004 */
[----:B------:R-:W-:Y:S01]  /*8c10*/  CS2R R2, SRZ ;  /* 0x0000000000027805 */ /* 0x000fe2000001ff00 */
[----:B------:R-:W-:Y:S01]  /*8c20*/  SEL R6, R6, RZ, P2 ;  /* 0x000000ff06067207 */ /* 0x000fe20001000000 */
[--C-:B------:R-:W-:Y:S01]  /*8c30*/  @!P2 IMAD.MOV.U32 R2, RZ, RZ, R251.reuse ;  /* 0x000000ffff02a224 */ /* 0x100fe200078e00fb */
[----:B------:R-:W-:Y:S01]  /*8c40*/  SHF.L.U32 R15, R17, 0x3, RZ ;  /* 0x00000003110f7819 */ /* 0x000fe200000006ff */
[----:B------:R-:W-:Y:S01]  /*8c50*/  @P1 IMAD.MOV.U32 R16, RZ, RZ, c[0x0][0x210] ;  /* 0x00008400ff101624 */ /* 0x000fe200078e00ff */
[----:B------:R-:W-:Y:S01]  /*8c60*/  @!P2 SHF.R.S32.HI R3, RZ, 0x1f, R251 ;  /* 0x0000001fff03a819 */ /* 0x000fe200000114fb */
[----:B------:R-:W-:Y:S01]  /*8c70*/  @!P1 IMAD.MOV.U32 R16, RZ, RZ, 0x1 ;  /* 0x00000001ff109424 */ /* 0x000fe200078e00ff */
[----:B------:R-:W-:Y:S01]  /*8c80*/  @!P4 IADD3 R9, R5, R8, RZ ;  /* 0x000000080509c210 */ /* 0x000fe20007ffe0ff */
[----:B------:R-:W-:Y:S01]  /*8c90*/  IMAD R6, R25, R0, R6 ;  /* 0x0000000019067224 */ /* 0x000fe200078e0206 */
[----:B------:R-:W-:Y:S01]  /*8ca0*/  ISETP.GE.AND P2, PT, R10, R14, PT ;  /* 0x0000000e0a00720c */ /* 0x000fe20003f46270 */
[----:B------:R-:W-:Y:S01]  /*8cb0*/  IMAD R0, R250, R16, RZ ;  /* 0x00000010fa007224 */ /* 0x000fe200078e02ff */
[----:B------:R-:W-:-:S02]  /*8cc0*/  SHF.R.S32.HI R8, RZ, 0x1f, R25 ;  /* 0x0000001fff087819 */ /* 0x000fc40000011419 */
[C---:B------:R-:W-:Y:S02]  /*8cd0*/  IADD3 R4, P0, R15.reuse, R7, RZ ;  /* 0x000000070f047210 */ /* 0x040fe40007f1e0ff */
[----:B------:R-:W-:Y:S01]  /*8ce0*/  SHF.R.S32.HI R11, RZ, 0x1f, R10 ;  /* 0x0000001fff0b7819 */ /* 0x000fe2000001140a */
[----:B------:R-:W-:Y:S01]  /*8cf0*/  IMAD R8, R8, c[0x0][0x1f0], RZ ;  /* 0x00007c0008087a24 */ /* 0x000fe200078e02ff */
[----:B------:R-:W-:Y:S02]  /*8d00*/  LEA.HI.X.SX32 R5, R15, R9, 0x1, P0 ;  /* 0x000000090f057211 */ /* 0x000fe400000f0eff */
[----:B------:R-:W-:Y:S01]  /*8d10*/  SHF.R.S32.HI R9, RZ, 0x1f, R0 ;  /* 0x0000001fff097819 */ /* 0x000fe20000011400 */
[C---:B------:R-:W-:Y:S01]  /*8d20*/  IMAD R8, R25.reuse, c[0x0][0x1f4], R8 ;  /* 0x00007d0019087a24 */ /* 0x040fe200078e0208 */
[----:B------:R-:W-:Y:S01]  /*8d30*/  IADD3 R20, P1, P0, R0, R2, R6 ;  /* 0x0000000200147210 */ /* 0x000fe2000783e006 */
[----:B------:R-:W-:Y:S01]  /*8d40*/  IMAD.WIDE.U32 R12, R25, c[0x0][0x1f0], R4 ;  /* 0x00007c00190c7a25 */ /* 0x000fe200078e0004 */
[----:B------:R-:W-:-:S02]  /*8d50*/  SHF.R.S32.HI R0, RZ, 0x1f, R6 ;  /* 0x0000001fff007819 */ /* 0x000fc40000011406 */
[----:B------:R-:W-:Y:S01]  /*8d60*/  IADD3 R27, R15, 0x40, RZ ;  /* 0x000000400f1b7810 */ /* 0x000fe20007ffe0ff */
[----:B------:R-:W-:Y:S01]  /*8d70*/  IMAD.WIDE R6, R240, 0x80, R10 ;  /* 0x00000080f0067825 */ /* 0x000fe200078e020a */
[----:B------:R-:W-:Y:S02]  /*8d80*/  IADD3.X R18, R9, R3, R0, P1, P0 ;  /* 0x0000000309127210 */ /* 0x000fe40000fe0400 */
[----:B------:R-:W-:Y:S01]  /*8d90*/  IADD3 R9, R8, R13, RZ ;  /* 0x0000000d08097210 */ /* 0x000fe20007ffe0ff */
        /* <DEDUP_REMOVED lines=12> */
.L_x_942:
[----:B------:R-:W-:Y:S05]  /*8e60*/  BSYNC B0 ;  /* 0x0000000000007941 */ /* 0x000fea0003800000 */
.L_x_941:
[----:B------:R-:W-:Y:S01]  /*8e70*/  IADD3 R26, R10, 0x10, RZ ;  /* 0x000000100a1a7810 */ /* 0x000fe20007ffe0ff */
[----:B------:R-:W-:Y:S03]  /*8e80*/  BSSY B0, `(.L_x_943) ;  /* 0x0000011000007945 */ /* 0x000fe60003800000 */
[----:B------:R-:W-:-:S13]  /*8e90*/  ISETP.GE.AND P0, PT, R26, R14, PT ;  /* 0x0000000e1a00720c */ /* 0x000fda0003f06270 */
        /* <DEDUP_REMOVED lines=15> */
.L_x_944:
[----:B------:R-:W-:Y:S05]  /*8f90*/  BSYNC B0 ;  /* 0x0000000000007941 */ /* 0x000fea0003800000 */
.L_x_943:
        /* <DEDUP_REMOVED lines=18> */
.L_x_946:
[----:B------:R-:W-:Y:S05]  /*90c0*/  BSYNC B0 ;  /* 0x0000000000007941 */ /* 0x000fea0003800000 */
.L_x_945:
        /* <DEDUP_REMOVED lines=18> */
.L_x_948:
[----:B------:R-:W-:Y:S05]  /*91f0*/  BSYNC B0 ;  /* 0x0000000000007941 */ /* 0x000fea0003800000 */
.L_x_947:
        /* <DEDUP_REMOVED lines=18> */
.L_x_950:
[----:B------:R-:W-:Y:S05]  /*9320*/  BSYNC B0 ;  /* 0x0000000000007941 */ /* 0x000fea0003800000 */
.L_x_949:
        /* <DEDUP_REMOVED lines=18> */
.L_x_952:
[----:B------:R-:W-:Y:S05]  /*9450*/  BSYNC B0 ;  /* 0x0000000000007941 */ /* 0x000fea0003800000 */
.L_x_951:
        /* <DEDUP_REMOVED lines=18> */
.L_x_954:
[----:B------:R-:W-:Y:S05]  /*9580*/  BSYNC B0 ;  /* 0x0000000000007941 */ /* 0x000fea0003800000 */
.L_x_953:
[----:B------:R-:W-:Y:S01]  /*9590*/  IADD3 R21, R10, 0x70, RZ ;  /* 0x000000700a157810 */ /* 0x000fe20007ffe0ff */
[----:B------:R-:W-:Y:S03]  /*95a0*/  BSSY B0, `(.L_x_955) ;  /* 0x0000011000007945 */ /* 0x000fe60003800000 */
[----:B------:R-:W-:-:S13]  /*95b0*/  ISETP.GE.AND P0, PT, R21, R14, PT ;  /* 0x0000000e1500720c */ /* 0x000fda0003f06270 */
        /* <DEDUP_REMOVED lines=15> */
.L_x_956:
[----:B------:R-:W-:Y:S05]  /*96b0*/  BSYNC B0 ;  /* 0x0000000000007941 */ /* 0x000fea0003800000 */
.L_x_955:
[----:B------:R-:W-:-:S04]  /*96c0*/  ISETP.NE.AND P6, PT, R17, RZ, PT ;  /* 0x000000ff1100720c */ /* 0x000fc80003fc5270 */
[-C--:B------:R-:W-:Y:S02]  /*96d0*/  ISETP.GE.OR P2, PT, R10, R14.reuse, P6 ;  /* 0x0000000e0a00720c */ /* 0x080fe40003746670 */
[-C--:B------:R-:W-:Y:S02]  /*96e0*/  ISETP.GE.OR P1, PT, R26, R14.reuse, P6 ;  /* 0x0000000e1a00720c */ /* 0x080fe40003726670 */
[-C--:B------:R-:W-:Y:S02]  /*96f0*/  ISETP.GE.OR P5, PT, R25, R14.reuse, P6 ;  /* 0x0000000e1900720c */ /* 0x080fe400037a6670 */
[-C--:B------:R-:W-:Y:S02]  /*9700*/  ISETP.GE.OR P4, PT, R24, R14.reuse, P6 ;  /* 0x0000000e1800720c */ /* 0x080fe40003786670 */
[----:B------:R-:W-:-:S05]  /*9710*/  ISETP.GE.OR P3, PT, R23, R14, P6 ;  /* 0x0000000e1700720c */ /* 0x000fca0003766670 */
[----:B------:R-:W-:-:S04]  /*9720*/  @!P2 IMAD R0, R10, R16, RZ ;  /* 0x000000100a00a224 */ /* 0x000fc800078e02ff */
[----:B------:R-:W-:Y:S01]  /*9730*/  @!P5 IMAD R7, R25, R16, RZ ;  /* 0x000000101907d224 */ /* 0x000fe200078e02ff */
[----:B-1----:R-:W-:Y:S01]  /*9740*/  @!P2 IADD3 R3, P0, R0, R20, RZ ;  /* 0x000000140003a210 */ /* 0x002fe20007f1e0ff */
[----:B------:R-:W-:-:S03]  /*9750*/  @!P4 IMAD R5, R24, R16, RZ ;  /* 0x000000101805c224 */ /* 0x000fc600078e02ff */
[----:B------:R-:W-:Y:S01]  /*9760*/  @!P2 LEA.HI.X.SX32 R4, R0, R18, 0x1, P0 ;  /* 0x000000120004a211 */ /* 0x000fe200000f0eff */
[----:B------:R-:W-:Y:S01]  /*9770*/  @!P1 IMAD R0, R26, R16, RZ ;  /* 0x000000101a009224 */ /* 0x000fe200078e02ff */
[----:B------:R-:W-:-:S04]  /*9780*/  @!P2 LEA R2, P0, R3, c[0x0][0x200], 0x2 ;  /* 0x000080000302aa11 */ /* 0x000fc800078010ff */
[----:B------:R-:W-:Y:S01]  /*9790*/  @!P2 LEA.HI.X R3, R3, c[0x0][0x204], R4, 0x2, P0 ;  /* 0x000081000303aa11 */ /* 0x000fe200000f1404 */
[----:B------:R-:W-:Y:S01]  /*97a0*/  @!P2 IMAD.MOV.U32 R4, RZ, RZ, 0x7f800000 ;  /* 0x7f800000ff04a424 */ /* 0x000fe200078e00ff */
[----:B------:R-:W-:-:S04]  /*97b0*/  @!P1 IADD3 R6, P0, R0, R20, RZ ;  /* 0x0000001400069210 */ /* 0x000fc80007f1e0ff */
[----:B------:R1:W-:Y:S02]  /*97c0*/  @!P2 STG.E [R2.64], R4 ;  /* 0x000000040200a986 */ /* 0x0003e4000c101904 */
[----:B-1----:R-:W-:Y:S02]  /*97d0*/  @!P1 LEA.HI.X.SX32 R3, R0, R18, 0x1, P0 ;  /* 0x0000001200039211 */ /* 0x002fe400000f0eff */
[C---:B------:R-:W-:Y:S02]  /*97e0*/  @!P1 LEA R2, P2, R6.reuse, c[0x0][0x200], 0x2 ;  /* 0x0000800006029a11 */ /* 0x040fe400078410ff */
[C---:B------:R-:W-:Y:S02]  /*97f0*/  @!P5 IADD3 R0, P0, R7.reuse, R20, RZ ;  /* 0x000000140700d210 */ /* 0x040fe40007f1e0ff */
[----:B------:R-:W-:Y:S02]  /*9800*/  @!P1 LEA.HI.X R3, R6, c[0x0][0x204], R3, 0x2, P2 ;  /* 0x0000810006039a11 */ /* 0x000fe400010f1403 */
[----:B------:R-:W-:-:S02]  /*9810*/  @!P5 LEA.HI.X.SX32 R6, R7, R18, 0x1, P0 ;  /* 0x000000120706d211 */ /* 0x000fc400000f0eff */
[C---:B------:R-:W-:Y:S02]  /*9820*/  @!P5 LEA R12, P2, R0.reuse, c[0x0][0x200], 0x2 ;  /* 0x00008000000cda11 */ /* 0x040fe400078410ff */
[C---:B------:R-:W-:Y:S02]  /*9830*/  @!P4 IADD3 R4, P0, R5.reuse, R20, RZ ;  /* 0x000000140504c210 */ /* 0x040fe40007f1e0ff */
[----:B------:R-:W-:Y:S01]  /*9840*/  @!P5 LEA.HI.X R13, R0, c[0x0][0x204], R6, 0x2, P2 ;  /* 0x00008100000dda11 */ /* 0x000fe200010f1406 */
[----:B------:R-:W-:Y:S01]  /*9850*/  @!P1 IMAD.MOV.U32 R6, RZ, RZ, 0x7f800000 ;  /* 0x7f800000ff069424 */ /* 0x000fe200078e00ff */
[----:B------:R-:W-:Y:S02]  /*9860*/  ISETP.GE.OR P2, PT, R22, R14, P6 ;  /* 0x0000000e1600720c */ /* 0x000fe40003746670 */
[----:B------:R-:W-:Y:S01]  /*9870*/  @!P4 LEA.HI.X.SX32 R0, R5, R18, 0x1, P0 ;  /* 0x000000120500c211 */ /* 0x000fe200000f0eff */
[----:B------:R-:W-:Y:S01]  /*9880*/  @!P3 IMAD R5, R23, R16, RZ ;  /* 0x000000101705b224 */ /* 0x000fe200078e02ff */
[----:B------:R-:W-:Y:S01]  /*9890*/  @!P4 LEA R10, P0, R4, c[0x0][0x200], 0x2 ;  /* 0x00008000040aca11 */ /* 0x000fe200078010ff */
[----:B------:R1:W-:Y:S01]  /*98a0*/  @!P1 STG.E [R2.64], R6 ;  /* 0x0000000602009986 */ /* 0x0003e2000c101904 */
[----:B------:R-:W-:-:S02]  /*98b0*/  ISETP.GE.OR P1, PT, R19, R14, P6 ;  /* 0x0000000e1300720c */ /* 0x000fc40003726670 */
[----:B------:R-:W-:Y:S01]  /*98c0*/  @!P4 LEA.HI.X R11, R4, c[0x0][0x204], R0, 0x2, P0 ;  /* 0x00008100040bca11 */ /* 0x000fe200000f1400 */
[----:B------:R-:W-:Y:S01]  /*98d0*/  @!P5 IMAD.MOV.U32 R4, RZ, RZ, 0x7f800000 ;  /* 0x7f800000ff04d424 */ /* 0x000fe200078e00ff */
[----:B------:R-:W-:Y:S02]  /*98e0*/  @!P3 IADD3 R0, P0, R5, R20, RZ ;  /* 0x000000140500b210 */ /* 0x000fe40007f1e0ff */
[----:B------:R-:W-:Y:S02]  /*98f0*/  ISETP.GE.OR P6, PT, R21, R14, P6 ;  /* 0x0000000e1500720c */ /* 0x000fe400037c6670 */
[----:B------:R2:W-:Y:S01]  /*9900*/  @!P5 STG.E [R12.64], R4 ;  /* 0x000000040c00d986 */ /* 0x0005e2000c101904 */
[----:B-1----:R-:W-:Y:S01]  /*9910*/  @!P3 LEA.HI.X.SX32 R2, R5, R18, 0x1, P0 ;  /* 0x000000120502b211 */ /* 0x002fe200000f0eff */
[----:B------:R-:W-:Y:S01]  /*9920*/  @!P2 IMAD R3, R22, R16, RZ ;  /* 0x000000101603a224 */ /* 0x000fe200078e02ff */
[----:B------:R-:W-:Y:S01]  /*9930*/  @!P3 LEA R8, P0, R0, c[0x0][0x200], 0x2 ;  /* 0x000080000008ba11 */ /* 0x000fe200078010ff */
[----:B------:R-:W-:-:S03]  /*9940*/  @!P3 IMAD.MOV.U32 R5, RZ, RZ, 0x7f800000 ;  /* 0x7f800000ff05b424 */ /* 0x000fc600078e00ff */
[----:B------:R-:W-:Y:S01]  /*9950*/  @!P3 LEA.HI.X R9, R0, c[0x0][0x204], R2, 0x2, P0 ;  /* 0x000081000009ba11 */ /* 0x000fe200000f1402 */
[----:B------:R-:W-:Y:S01]  /*9960*/  @!P1 IMAD R2, R19, R16, RZ ;  /* 0x0000001013029224 */ /* 0x000fe200078e02ff */
[----:B------:R-:W-:Y:S01]  /*9970*/  @!P2 IADD3 R0, P0, R3, R20, RZ ;  /* 0x000000140300a210 */ /* 0x000fe20007f1e0ff */
[----:B--2---:R-:W-:-:S03]  /*9980*/  @!P2 IMAD.MOV.U32 R4, RZ, RZ, 0x7f800000 ;  /* 0x7f800000ff04a424 */ /* 0x004fc600078e00ff */
        /* <DEDUP_REMOVED lines=22> */
.L_x_957:
        /* <DEDUP_REMOVED lines=9> */
.L_x_2388:


//--------------------- .text._ZN5flash16flash_fwd_kernelI23Flash_fwd_kernel_traitsILi128ELi128ELi32ELi4ELb0ELb0EN7cutlass6half_tE19Flash_kernel_traitsILi128ELi128ELi32ELi4ES3_EELb0ELb0ELb0ELb1ELb0ELb0ELb0ELb0EEEvNS_16Flash_fwd_paramsE --------------------------
	.section	.text._ZN5flash16flash_fwd_kernelI23Flash_fwd_kernel_traitsILi128ELi128ELi32ELi4ELb0ELb0EN7cutlass6half_tE19Flash_kernel_traitsILi128ELi128ELi32ELi4ES3_EELb0ELb0ELb0ELb1ELb0ELb0ELb0ELb0EEEvNS_16Flash_fwd_paramsE,"ax",@progbits
	.sectioninfo	@"SHI_REGISTERS=255"
	.align	128
        .global         _ZN5flash16flash_fwd_kernelI23Flash_fwd_kernel_traitsILi128ELi128ELi32ELi4ELb0ELb0EN7cutlass6half_tE19Flash_kernel_traitsILi128ELi128ELi32ELi4ES3_EELb0ELb0ELb0ELb1ELb0ELb0ELb0ELb0EEEvNS_16Flash_fwd_paramsE
        .type           _ZN5flash16flash_fwd_kernelI23Flash_fwd_kernel_traitsILi128ELi128ELi32ELi4ELb0ELb0EN7cutlass6half_tE19Flash_kernel_traitsILi128ELi128ELi32ELi4ES3_EELb0ELb0ELb0ELb1ELb0ELb0ELb0ELb0EEEvNS_16Flash_fwd_paramsE,@function
        .size           _ZN5flash16flash_fwd_kernelI23Flash_fwd_kernel_traitsILi128ELi128ELi32ELi4ELb0ELb0EN7cutlass6half_tE19Flash_kernel_traitsILi128ELi128ELi32ELi4ES3_EELb0ELb0ELb0ELb1ELb0ELb0ELb0ELb0EEEvNS_16Flash_fwd_paramsE,(.L_x_2389 - _ZN5flash16flash_fwd_kernelI23Flash_fwd_kernel_traitsILi128ELi128ELi32ELi4ELb0ELb0EN7cutlass6half_tE19Flash_kernel_traitsILi128ELi128ELi32ELi4ES3_EELb0ELb0ELb0ELb1ELb0ELb0ELb0ELb0EEEvNS_16Flash_fwd_paramsE)
        .other          _ZN5flash16flash_fwd_kernelI23Flash_fwd_kernel_traitsILi128ELi128ELi32ELi4ELb0ELb0EN7cutlass6half_tE19Flash_kernel_traitsILi128ELi128ELi32ELi4ES3_EELb0ELb0ELb0ELb1ELb0ELb0ELb0ELb0EEEvNS_16Flash_fwd_paramsE,@"STO_CUDA_ENTRY STV_DEFAULT"
_ZN5flash16flash_fwd_kernelI23Flash_fwd_kernel_traitsILi128ELi128ELi32ELi4ELb0ELb0EN7cutlass6half_tE19Flash_kernel_traitsILi128ELi128ELi32ELi4ES3_EELb0ELb0ELb0ELb1ELb0ELb0ELb0ELb0EEEvNS_16Flash_fwd_paramsE:
.text._ZN5flash16flash_fwd_kernelI23Flash_fwd_kernel_traitsILi128ELi128ELi32ELi4ELb0ELb0EN7cutlass6half_tE19Flash_kernel_traitsILi128ELi128ELi32ELi4ES3_EELb0ELb0ELb0ELb1ELb0ELb0ELb0ELb0EEEvNS_16Flash_fwd_paramsE:
        /* <DEDUP_REMOVED lines=34> */
.L_x_958:
[----:B---34-:R-:W-:Y:S02]  /*0220*/  MOV R0, c[0x0][0x218] ;  /* 0x0000860000007a02 */ /* 0x018fe40000000f00 */
.L_x_959:
        /* <DEDUP_REMOVED lines=13> */
[----:B------:R-:W-:-:S13]  /*0300*/  ISETP.GE.AND P0, PT, R132, 0x1, PT ;  /* 0x000000018400780c */ /* 0x000fda0003f06270 */
[----:B------:R-:W-:Y:S05]  /*0310*/  @!P0 BRA `(.L_x_960) ;  /* 0x0000995000008947 */ /* 0x000fea0003800000 */
[----:B------:R-:W-:Y:S02]  /*0320*/  ISETP.NE.AND P1, PT, R249, -0x1, PT ;  /* 0xfffffffff900780c */ /* 0x000fe40003f25270 */
[----:B------:R-:W-:Y:S02]  /*0330*/  ISETP.NE.AND P0, PT, R7, -0x1, PT ;  /* 0xffffffff0700780c */ /* 0x000fe40003f05270 */
[----:B------:R-:W-:-:S09]  /*0340*/  SHF.R.S32.HI R19, RZ, 0x1f, R18 ;  /* 0x0000001fff137819 */ /* 0x000fd20000011412 */
        /* <DEDUP_REMOVED lines=25> */
.L_x_961:
[----:B------:R-:W-:Y:S02]  /*04e0*/  IABS R5, c[0x0][0x1c8] ;  /* 0x0000720000057a13 */ /* 0x000fe40000000000 */
[----:B------:R-:W-:Y:S02]  /*04f0*/  IABS R4, R18 ;  /* 0x0000001200047213 */ /* 0x000fe40000000000 */
[----:B------:R-:W1:Y:S08]  /*0500*/  I2F.RP R2, R5 ;  /* 0x0000000500027306 */ /* 0x000e700000209400 */
[----:B-1----:R-:W1:Y:S02]  /*0510*/  MUFU.RCP R2, R2 ;  /* 0x0000000200027308 */ /* 0x002e640000001000 */
[----:B-1----:R-:W-:-:S06]  /*0520*/  IADD3 R2, R2, 0xffffffe, RZ ;  /* 0x0ffffffe02027810 */ /* 0x002fcc0007ffe0ff */
[----:B------:R-:W1:Y:S02]  /*0530*/  F2I.FTZ.U32.TRUNC.NTZ R3, R2 ;  /* 0x0000000200037305 */ /* 0x000e64000021f000 */
[----:B-1----:R-:W-:Y:S02]  /*0540*/  IMAD.MOV R0, RZ, RZ, -R3 ;  /* 0x000000ffff007224 */ /* 0x002fe400078e0a03 */
[----:B------:R-:W-:Y:S02]  /*0550*/  IMAD.MOV.U32 R2, RZ, RZ, RZ ;  /* 0x000000ffff027224 */ /* 0x000fe400078e00ff */
[----:B------:R-:W-:-:S04]  /*0560*/  IMAD R0, R0, R5, RZ ;  /* 0x0000000500007224 */ /* 0x000fc800078e02ff */
[----:B------:R-:W-:-:S04]  /*0570*/  IMAD.HI.U32 R0, R3, R0, R2 ;  /* 0x0000000003007227 */ /* 0x000fc800078e0002 */
[----:B------:R-:W-:Y:S02]  /*0580*/  IMAD.MOV.U32 R2, RZ, RZ, R4 ;  /* 0x000000ffff027224 */ /* 0x000fe400078e0004 */
[----:B------:R-:W-:Y:S02]  /*0590*/  @P0 IMAD.IADD R4, R8, 0x1, R7 ;  /* 0x0000000108040824 */ /* 0x000fe400078e0207 */
[----:B------:R-:W-:-:S05]  /*05a0*/  IMAD.HI.U32 R0, R0, R2, RZ ;  /* 0x0000000200007227 */ /* 0x000fca00078e00ff */
[----:B------:R-:W-:-:S05]  /*05b0*/  IADD3 R3, -R0, RZ, RZ ;  /* 0x000000ff00037210 */ /* 0x000fca0007ffe1ff */
[----:B------:R-:W-:-:S05]  /*05c0*/  IMAD R2, R5, R3, R2 ;  /* 0x0000000305027224 */ /* 0x000fca00078e0202 */
[----:B------:R-:W-:-:S13]  /*05d0*/  ISETP.GT.U32.AND P2, PT, R5, R2, PT ;  /* 0x000000020500720c */ /* 0x000fda0003f44070 */
[----:B------:R-:W-:Y:S01]  /*05e0*/  @!P2 IMAD.IADD R2, R2, 0x1, -R5 ;  /* 0x000000010202a824 */ /* 0x000fe200078e0a05 */
[----:B------:R-:W-:Y:S02]  /*05f0*/  @!P2 IADD3 R0, R0, 0x1, RZ ;  /* 0x000000010000a810 */ /* 0x000fe40007ffe0ff */
[----:B------:R-:W-:Y:S02]  /*0600*/  ISETP.NE.AND P2, PT, RZ, c[0x0][0x1c8], PT ;  /* 0x00007200ff007a0c */ /* 0x000fe40003f45270 */
[----:B------:R-:W-:Y:S02]  /*0610*/  ISETP.GE.U32.AND P3, PT, R2, R5, PT ;  /* 0x000000050200720c */ /* 0x000fe40003f66070 */
        /* <DEDUP_REMOVED lines=21> */
.L_x_962:
[----:B--2---:R-:W-:Y:S01]  /*0770*/  SHF.R.S32.HI R22, RZ, 0x1f, R113 ;  /* 0x0000001fff167819 */ /* 0x004fe20000011471 */
[----:B------:R-:W-:Y:S01]  /*0780*/  IMAD.IADD R248, R200, 0x1, -R235 ;  /* 0x00000001c8f87824 */ /* 0x000fe200078e0aeb */
[----:B------:R-:W-:Y:S02]  /*0790*/  BSSY B0, `(.L_x_963) ;  /* 0x0000054000007945 */ /* 0x000fe40003800000 */
[CC--:B------:R-:W-:Y:S02]  /*07a0*/  LEA.HI R0, R22.reuse, R113.reuse, RZ, 0x3 ;  /* 0x0000007116007211 */ /* 0x0c0fe400078f18ff */
[----:B------:R-:W-:Y:S02]  /*07b0*/  LEA.HI R23, R22, R113, RZ, 0x4 ;  /* 0x0000007116177211 */ /* 0x000fe400078f20ff */
[----:B------:R-:W-:-:S02]  /*07c0*/  SHF.R.S32.HI R10, RZ, 0x3, R0 ;  /* 0x00000003ff0a7819 */ /* 0x000fc40000011400 */
[----:B------:R-:W-:Y:S02]  /*07d0*/  LOP3.LUT R2, R0, 0xfffffff8, RZ, 0xc0, !PT ;  /* 0xfffffff800027812 */ /* 0x000fe400078ec0ff */
[----:B------:R-:W-:Y:S01]  /*07e0*/  LEA.HI R3, R22, R113, RZ, 0x6 ;  /* 0x0000007116037211 */ /* 0x000fe200078f30ff */
[----:B------:R-:W-:Y:S01]  /*07f0*/  IMAD.SHL.U32 R0, R10, 0x40, RZ ;  /* 0x000000400a007824 */ /* 0x000fe200078e00ff */
[----:B------:R-:W-:Y:S01]  /*0800*/  SHF.R.S32.HI R11, RZ, 0x1f, R10 ;  /* 0x0000001fff0b7819 */ /* 0x000fe2000001140a */
[----:B------:R-:W-:Y:S02]  /*0810*/  IMAD.IADD R21, R113, 0x1, -R2 ;  /* 0x0000000171157824 */ /* 0x000fe400078e0a02 */
[----:B------:R-:W-:Y:S01]  /*0820*/  IMAD.SHL.U32 R3, R3, 0x8, RZ ;  /* 0x0000000803037824 */ /* 0x000fe200078e00ff */
[----:B------:R-:W-:Y:S01]  /*0830*/  LOP3.LUT R0, R0, 0x1c0, RZ, 0xc0, !PT ;  /* 0x000001c000007812 */ /* 0x000fe200078ec0ff */
[----:B------:R-:W-:Y:S02]  /*0840*/  IMAD.SHL.U32 R236, R21, 0x8, RZ ;  /* 0x0000000815ec7824 */ /* 0x000fe400078e00ff */
[----:B------:R-:W-:-:S02]  /*0850*/  IMAD R13, R11, c[0x0][0x1a0], RZ ;  /* 0x000068000b0d7a24 */ /* 0x000fc400078e02ff */
[----:B------:R-:W-:Y:S01]  /*0860*/  IMAD.WIDE R238, R238, 0x80, R10 ;  /* 0x00000080eeee7825 */ /* 0x000fe200078e020a */
[----:B------:R-:W-:Y:S02]  /*0870*/  LOP3.LUT R2, R0, 0x38, R236, 0xf8, !PT ;  /* 0x0000003800027812 */ /* 0x000fe400078ef8ec */
[----:B------:R-:W-:Y:S02]  /*0880*/  SHF.R.U32.HI R0, RZ, 0x3, R0 ;  /* 0x00000003ff007819 */ /* 0x000fe40000011600 */
[--C-:B------:R-:W-:Y:S02]  /*0890*/  SHF.R.S32.HI R237, RZ, 0x1f, R236.reuse ;  /* 0x0000001fffed7819 */ /* 0x100fe400000114ec */
[----:B------:R-:W-:Y:S02]  /*08a0*/  LOP3.LUT R2, R2, R0, RZ, 0x3c, !PT ;  /* 0x0000000002027212 */ /* 0x000fe400078e3cff */
[----:B------:R-:W-:Y:S01]  /*08b0*/  LOP3.LUT R0, R23, 0xfffffff0, RZ, 0xc0, !PT ;  /* 0xfffffff017007812 */ /* 0x000fe200078ec0ff */
[----:B------:R-:W-:Y:S01]  /*08c0*/  IMAD.WIDE.U32 R4, R10, c[0x0][0x198], R236 ;  /* 0x000066000a047a25 */ /* 0x000fe200078e00ec */
[----:B------:R-:W-:-:S02]  /*08d0*/  IADD3 R8, P0, R236, R9, RZ ;  /* 0x00000009ec087210 */ /* 0x000fc40007f1e0ff */
[----:B------:R-:W-:Y:S01]  /*08e0*/  LOP3.LUT R227, R2, 0xfffffe00, R3, 0xf8, !PT ;  /* 0xfffffe0002e37812 */ /* 0x000fe200078ef803 */
[----:B------:R-:W-:Y:S01]  /*08f0*/  IMAD.IADD R6, R113, 0x1, -R0 ;  /* 0x0000000171067824 */ /* 0x000fe200078e0a00 */
[----:B------:R-:W-:Y:S01]  /*0900*/  IADD3 R242, R236, 0x40, RZ ;  /* 0x00000040ecf27810 */ /* 0x000fe20007ffe0ff */
[----:B------:R-:W-:Y:S02]  /*0910*/  IMAD R0, R11, c[0x0][0x198], RZ ;  /* 0x000066000b007a24 */ /* 0x000fe400078e02ff */
[----:B------:R-:W-:Y:S01]  /*0920*/  IMAD.X R9, R237, 0x1, R12, P0 ;  /* 0x00000001ed097824 */ /* 0x000fe200000e060c */
[----:B------:R-:W-:Y:S01]  /*0930*/  SHF.R.S32.HI R17, RZ, 0x1f, R6 ;  /* 0x0000001fff117819 */ /* 0x000fe20000011406 */
[----:B------:R-:W-:Y:S01]  /*0940*/  IMAD R12, R10, c[0x0][0x19c], R0 ;  /* 0x000067000a0c7a24 */ /* 0x000fe200078e0200 */
[----:B------:R-:W-:Y:S01]  /*0950*/  IADD3 R4, P0, R16, R4, RZ ;  /* 0x0000000410047210 */ /* 0x000fe20007f1e0ff */
[----:B------:R-:W-:Y:S01]  /*0960*/  IMAD.WIDE.U32 R2, R10, c[0x0][0x1a0], R236 ;  /* 0x000068000a027a25 */ /* 0x000fe200078e00ec */
[----:B------:R-:W-:-:S02]  /*0970*/  LEA.HI R17, R17, R6, RZ, 0x3 ;  /* 0x0000000611117211 */ /* 0x000fc400078f18ff */
[----:B------:R-:W-:Y:S01]  /*0980*/  IADD3.X R5, R20, R5, R12, P0, !PT ;  /* 0x0000000514057210 */ /* 0x000fe200007fe40c */
[----:B------:R-:W-:Y:S01]  /*0990*/  IMAD R12, R10, c[0x0][0x1a4], R13 ;  /* 0x000069000a0c7a24 */ /* 0x000fe200078e020d */
[----:B------:R-:W-:Y:S01]  /*09a0*/  IADD3 R2, P0, R14, R2, RZ ;  /* 0x000000020e027210 */ /* 0x000fe20007f1e0ff */
[----:B------:R-:W-:Y:S01]  /*09b0*/  IMAD.MOV.U32 R20, RZ, RZ, 0x10 ;  /* 0x00000010ff147424 */ /* 0x000fe200078e00ff */
[----:B------:R-:W-:Y:S01]  /*09c0*/  LOP3.LUT R14, R17, 0xfffffff8, RZ, 0xc0, !PT ;  /* 0xfffffff8110e7812 */ /* 0x000fe200078ec0ff */
[----:B------:R-:W-:Y:S01]  /*09d0*/  IMAD.WIDE.U32 R246, R7, c[0x0][0x1b0], R4 ;  /* 0x00006c0007f67a25 */ /* 0x000fe200078e0004 */
[----:B------:R-:W-:Y:S02]  /*09e0*/  IADD3.X R3, R15, R3, R12, P0, !PT ;  /* 0x000000030f037210 */ /* 0x000fe400007fe40c */
[----:B------:R-:W-:Y:S01]  /*09f0*/  SHF.R.S32.HI R0, RZ, 0x1f, R7 ;  /* 0x0000001fff007819 */ /* 0x000fe20000011407 */
[----:B------:R-:W-:Y:S02]  /*0a00*/  IMAD.IADD R15, R6, 0x1, -R14 ;  /* 0x00000001060f7824 */ /* 0x000fe400078e0a0e */
[----:B------:R-:W-:Y:S01]  /*0a10*/  IMAD.WIDE.U32 R244, R7, c[0x0][0x1b8], R2 ;  /* 0x00006e0007f47a25 */ /* 0x000fe200078e0002 */
[----:B------:R-:W-:-:S02]  /*0a20*/  LEA.HI R3, R22, R113, RZ, 0x5 ;  /* 0x0000007116037211 */ /* 0x000fc400078f28ff */
[----:B------:R-:W-:Y:S01]  /*0a30*/  R2P PR, R15, 0x6 ;  /* 0x000000060f007804 */ /* 0x000fe20000000000 */
[----:B------:R-:W-:Y:S01]  /*0a40*/  IMAD R13, R0, c[0x0][0x1b0], RZ ;  /* 0x00006c00000d7a24 */ /* 0x000fe200078e02ff */
[----:B------:R-:W-:Y:S01]  /*0a50*/  ISETP.GE.AND P0, PT, R10, R248, PT ;  /* 0x000000f80a00720c */ /* 0x000fe20003f06270 */
[----:B------:R-:W-:Y:S01]  /*0a60*/  IMAD R0, R0, c[0x0][0x1b8], RZ ;  /* 0x00006e0000007a24 */ /* 0x000fe200078e02ff */
[----:B------:R-:W-:Y:S01]  /*0a70*/  LOP3.LUT R2, R3, 0xffffffe0, RZ, 0xc0, !PT ;  /* 0xffffffe003027812 */ /* 0x000fe200078ec0ff */
[C---:B------:R-:W-:Y:S01]  /*0a80*/  IMAD R14, R7.reuse, c[0x0][0x1b4], R13 ;  /* 0x00006d00070e7a24 */ /* 0x040fe200078e020d */
[----:B------:R-:W-:Y:S01]  /*0a90*/  SHF.R.S32.HI R46, RZ, 0x5, R3 ;  /* 0x00000005ff2e7819 */ /* 0x000fe20000011403 */
[----:B------:R-:W-:Y:S02]  /*0aa0*/  IMAD R6, R7, c[0x0][0x1bc], R0 ;  /* 0x00006f0007067a24 */ /* 0x000fe400078e0200 */
[----:B------:R-:W-:Y:S02]  /*0ab0*/  IMAD R0, R19, c[0x0][0x1a8], RZ ;  /* 0x00006a0013007a24 */ /* 0x000fe400078e02ff */
[----:B------:R-:W-:-:S02]  /*0ac0*/  IMAD.MOV.U32 R4, RZ, RZ, 0x20 ;  /* 0x00000020ff047424 */ /* 0x000fc400078e00ff */
[C---:B------:R-:W-:Y:S02]  /*0ad0*/  IMAD R0, R18.reuse, c[0x0][0x1ac], R0 ;  /* 0x00006b0012007a24 */ /* 0x040fe400078e0200 */
[----:B------:R-:W-:-:S04]  /*0ae0*/  IMAD.WIDE.U32 R12, R18, c[0x0][0x1a8], R8 ;  /* 0x00006a00120c7a25 */ /* 0x000fc800078e0008 */
[----:B------:R-:W-:Y:S01]  /*0af0*/  IMAD.IADD R9, R13, 0x1, R0 ;  /* 0x000000010d097824 */ /* 0x000fe200078e0200 */
[----:B------:R-:W-:Y:S01]  /*0b00*/  SEL R0, R4, 0xffffffe0, !P2 ;  /* 0xffffffe004007807 */ /* 0x000fe20005000000 */
[----:B------:R-:W-:Y:S01]  /*0b10*/  IMAD.IADD R45, R113, 0x1, -R2 ;  /* 0x00000001712d7824 */ /* 0x000fe200078e0a02 */
[----:B------:R-:W-:Y:S01]  /*0b20*/  SEL R4, R20, 0xfffffff0, !P1 ;  /* 0xfffffff014047807 */ /* 0x000fe20004800000 */
[----:B------:R-:W-:Y:S02]  /*0b30*/  IMAD.SHL.U32 R227, R227, 0x2, RZ ;  /* 0x00000002e3e37824 */ /* 0x000fe400078e00ff */
        /* <DEDUP_REMOVED lines=25> */
.L_x_964:
[----:B------:R-:W-:Y:S05]  /*0cd0*/  BSYNC B0 ;  /* 0x0000000000007941 */ /* 0x000fea0003800000 */
.L_x_963:
        /* <DEDUP_REMOVED lines=29> */
.L_x_966:
[----:B------:R-:W-:Y:S05]  /*0eb0*/  BSYNC B0 ;  /* 0x0000000000007941 */ /* 0x000fea0003800000 */
.L_x_965:
        /* <DEDUP_REMOVED lines=29> */
.L_x_968:
[----:B------:R-:W-:Y:S05]  /*1090*/  BSYNC B0 ;  /* 0x0000000000007941 */ /* 0x000fea0003800000 */
.L_x_967:
        /* <DEDUP_REMOVED lines=29> */
.L_x_970:
[----:B------:R-:W-:Y:S05]  /*1270*/  BSYNC B0 ;  /* 0x0000000000007941 */ /* 0x000fea0003800000 */
.L_x_969:
        /* <DEDUP_REMOVED lines=29> */
.L_x_972:
[----:B------:R-:W-:Y:S05]  /*1450*/  BSYNC B0 ;  /* 0x0000000000007941 */ /* 0x000fea0003800000 */
.L_x_971:
        /* <DEDUP_REMOVED lines=30> */
.L_x_974:
[----:B------:R-:W-:Y:S05]  /*1640*/  BSYNC B0 ;  /* 0x0000000000007941 */ /* 0x000fea0003800000 */
.L_x_973:
        /* <DEDUP_REMOVED lines=30> */
.L_x_976:
[----:B------:R-:W-:Y:S05]  /*1830*/  BSYNC B0 ;  /* 0x0000000000007941 */ /* 0x000fea0003800000 */
.L_x_975:
[----:B------:R-:W-:Y:S01]  /*1840*/  IADD3 R3, R10, 0x70, RZ ;  /* 0x000000700a037810 */ /* 0x000fe20007ffe0ff */
[----:B------:R-:W-:Y:S01]  /*1850*/  IMAD.MOV.U32 R16, RZ, RZ, c[0x0][0x198] ;  /* 0x00006600ff107624 */ /* 0x000fe200078e00ff */
[----:B--2---:R-:W-:Y:S01]  /*1860*/  IADD3 R2, R132, 0x1f, RZ ;  /* 0x0000001f84027810 */ /* 0x004fe20007ffe0ff */
[----:B------:R-:W-:Y:S01]  /*1870*/  IMAD.MOV.U32 R114, RZ, RZ, 0x5 ;  /* 0x00000005ff727424 */ /* 0x000fe200078e00ff */
[----:B------:R-:W-:Y:S01]  /*1880*/  ISETP.GE.AND P0, PT, R3, R248, PT ;  /* 0x000000f80300720c */ /* 0x000fe20003f06270 */
[----:B------:R2:W-:Y:S01]  /*1890*/  STL [R1+0x4], R3 ;  /* 0x0000040301007387 */ /* 0x0005e20000100800 */
[----:B------:R-:W-:Y:S01]  /*18a0*/  BSSY B0, `(.L_x_977) ;  /* 0x000001f000007945 */ /* 0x000fe20003800000 */
[C---:B------:R-:W-:Y:S01]  /*18b0*/  IMAD.SHL.U32 R115, R16.reuse, 0x20, RZ ;  /* 0x0000002010737824 */ /* 0x040fe200078e00ff */
[----:B------:R-:W-:Y:S02]  /*18c0*/  SHF.L.U64.HI R114, R16, R114, c[0x0][0x19c] ;  /* 0x0000670010727619 */ /* 0x000fe40000010272 */
[----:B--2---:R-:W-:-:S04]  /*18d0*/  SHF.R.S32.HI R3, RZ, 0x1f, R2 ;  /* 0x0000001fff037819 */ /* 0x004fc80000011402 */
[----:B------:R-:W-:-:S03]  /*18e0*/  LEA.HI R228, R3, R2, RZ, 0x5 ;  /* 0x0000000203e47211 */ /* 0x000fc600078f28ff */
        /* <DEDUP_REMOVED lines=26> */
.L_x_978:
[----:B------:R-:W-:Y:S05]  /*1a90*/  BSYNC B0 ;  /* 0x0000000000007941 */ /* 0x000fea0003800000 */
.L_x_977:
[----:B------:R-:W-:Y:S01]  /*1aa0*/  LEA.HI.SX32 R44, R228, 0xffffffff, 0x1b ;  /* 0xffffffffe42c7811 */ /* 0x000fe200078fdaff */
[----:B------:R-:W-:Y:S01]  /*1ab0*/  BSSY B0, `(.L_x_979) ;  /* 0x000001b000007945 */ /* 0x000fe20003800000 */
[----:B------:R-:W-:Y:S02]  /*1ac0*/  MOV R240, R246 ;  /* 0x000000f600f07202 */ /* 0x000fe40000000f00 */
[----:B------:R-:W-:Y:S01]  /*1ad0*/  SHF.R.S32.HI R12, RZ, 0x1f, R44 ;  /* 0x0000001fff0c7819 */ /* 0x000fe2000001142c */
[----:B------:R-:W-:Y:S02]  /*1ae0*/  IMAD R9, R44, -0x20, R132 ;  /* 0xffffffe02c097824 */ /* 0x000fe400078e0284 */
[----:B------:R-:W-:Y:S02]  /*1af0*/  IMAD R8, R114, R44, RZ ;  /* 0x0000002c72087224 */ /* 0x000fe400078e02ff */
[----:B-1----:R-:W-:Y:S01]  /*1b00*/  IMAD.WIDE.U32 R2, R44, R115, R240 ;  /* 0x000000732c027225 */ /* 0x002fe200078e00f0 */
        /* <DEDUP_REMOVED lines=21> */
.L_x_980:
[----:B------:R-:W-:Y:S05]  /*1c60*/  BSYNC B0 ;  /* 0x0000000000007941 */ /* 0x000fea0003800000 */
.L_x_979:
        /* <DEDUP_REMOVED lines=24> */
.L_x_982:
[----:B------:R-:W-:Y:S05]  /*1df0*/  BSYNC B0 ;  /* 0x0000000000007941 */ /* 0x000fea0003800000 */
.L_x_981:
[----:B------:R-:W-:Y:S01]  /*1e00*/  ISETP.NE.U32.AND P2, PT, RZ, c[0x0][0x318], PT ;  /* 0x0000c600ff007a0c */ /* 0x000fe20003f45070 */
[----:B------:R-:W0:Y:S03]  /*1e10*/  LDGDEPBAR ;  /* 0x00000000000079af */ /* 0x000e260000000000 */
[----:B------:R-:W-:-:S13]  /*1e20*/  ISETP.NE.AND.EX P2, PT, RZ, c[0x0][0x31c], PT, P2 ;  /* 0x0000c700ff007a0c */ /* 0x000fda0003f45320 */
[----:B------:R-:W-:Y:S01]  /*1e30*/  @P2 SHF.R.S32.HI R5, RZ, 0x1f, R24 ;  /* 0x0000001fff052819 */ /* 0x000fe20000011418 */
[----:B--2---:R-:W-:-:S04]  /*1e40*/  @P2 IMAD.WIDE.U32 R2, R24, c[0x0][0x320], R18 ;  /* 0x0000c80018022a25 */ /* 0x004fc800078e0012 */
[----:B------:R-:W-:Y:S01]  /*1e50*/  @P2 IMAD R5, R5, c[0x0][0x320], RZ ;  /* 0x0000c80005052a24 */ /* 0x000fe200078e02ff */
[----:B-1----:R-:W-:Y:S01]  /*1e60*/  @P2 LEA R6, P0, R2, c[0x0][0x318], 0x2 ;  /* 0x0000c60002062a11 */ /* 0x002fe200078010ff */
[----:B------:R-:W-:-:S04]  /*1e70*/  DEPBAR.LE SB0, 0x0 ;  /* 0x000080000000791a */ /* 0x000fc80000000000 */
[----:B------:R-:W-:-:S04]  /*1e80*/  @P2 IMAD R5, R24, c[0x0][0x324], R5 ;  /* 0x0000c90018052a24 */ /* 0x000fc800078e0205 */
[----:B------:R-:W-:-:S05]  /*1e90*/  @P2 IMAD.IADD R5, R3, 0x1, R5 ;  /* 0x0000000103052824 */ /* 0x000fca00078e0205 */
[----:B------:R-:W-:-:S05]  /*1ea0*/  @P2 LEA.HI.X R7, R2, c[0x0][0x31c], R5, 0x2, P0 ;  /* 0x0000c70002072a11 */ /* 0x000fca00000f1405 */
[----:B------:R1:W2:Y:S04]  /*1eb0*/  @P2 LDG.E R5, [R6.64] ;  /* 0x0000000406052981 */ /* 0x0002a8000c1e1900 */
[----:B------:R-:W-:Y:S01]  /*1ec0*/  BAR.SYNC.DEFER_BLOCKING 0x0 ;  /* 0x0000000000007b1d */ /* 0x000fe20000010000 */
[----:B------:R-:W-:Y:S01]  /*1ed0*/  ISETP.GE.AND P1, PT, R10, R9, PT ;  /* 0x000000090a00720c */ /* 0x000fe20003f26270 */
[----:B------:R-:W-:Y:S01]  /*1ee0*/  IMAD R2, R12, c[0x0][0x1a0], RZ ;  /* 0x000068000c027a24 */ /* 0x000fe200078e02ff */
[----:B------:R-:W-:-:S03]  /*1ef0*/  MOV R133, RZ ;  /* 0x000000ff00857202 */ /* 0x000fc60000000f00 */
[----:B------:R-:W2:Y:S01]  /*1f00*/  @P2 MUFU.RCP R8, c[0x0][0x238] ;  /* 0x00008e0000082b08 */ /* 0x000ea20000001000 */
[C---:B------:R-:W-:Y:S01]  /*1f10*/  IMAD R3, R44.reuse, c[0x0][0x1a4], R2 ;  /* 0x000069002c037a24 */ /* 0x040fe200078e0202 */
[----:B------:R-:W-:Y:S01]  /*1f20*/  BSSY B0, `(.L_x_983) ;  /* 0x000001a000007945 */ /* 0x000fe20003800000 */
[----:B-1----:R-:W-:-:S05]  /*1f30*/  IMAD.WIDE.U32 R6, R44, c[0x0][0x1a0], RZ ;  /* 0x000068002c067a25 */ /* 0x002fca00078e00ff */
[----:B------:R1:W-:Y:S01]  /*1f40*/  @P1 STS.128 [R227+0xa000], RZ ;  /* 0x00a000ffe3001388 */ /* 0x0003e20000000c00 */
[----:B------:R-:W-:Y:S01]  /*1f50*/  IMAD.IADD R3, R7, 0x1, R3 ;  /* 0x0000000107037824 */ /* 0x000fe200078e0203 */
[C---:B------:R-:W-:Y:S02]  /*1f60*/  LEA R2, P0, R6.reuse, R244, 0x5 ;  /* 0x000000f406027211 */ /* 0x040fe400078028ff */
[----:B------:R1:W-:Y:S02]  /*1f70*/  @P1 STS.128 [R227+0xb000], RZ ;  /* 0x00b000ffe3001388 */ /* 0x0003e40000000c00 */
[----:B------:R-:W-:Y:S01]  /*1f80*/  LEA.HI.X R3, R6, R243, R3, 0x5, P0 ;  /* 0x000000f306037211 */ /* 0x000fe200000f2c03 */
[----:B--2---:R-:W-:Y:S01]  /*1f90*/  @P2 FMUL.FTZ R133, R5, R8 ;  /* 0x0000000805852220 */ /* 0x004fe20000410000 */
[----:B------:R-:W-:Y:S05]  /*1fa0*/  @P1 BRA `(.L_x_984) ;  /* 0x0000011000001947 */ /* 0x000fea0003800000 */
[----:B-1----:R-:W-:Y:S02]  /*1fb0*/  ISETP.GE.AND P1, PT, R236, c[0x0][0x220], PT ;  /* 0x00008800ec007a0c */ /* 0x002fe40003f26270 */
        /* <DEDUP_REMOVED lines=16> */
.L_x_984:
[----:B-1----:R-:W-:Y:S05]  /*20c0*/  BSYNC B0 ;  /* 0x0000000000007941 */ /* 0x002fea0003800000 */
.L_x_983:
[----:B------:R-:W-:Y:S01]  /*20d0*/  ISETP.GE.AND P0, PT, R14, R9, PT ;  /* 0x000000090e00720c */ /* 0x000fe20003f06270 */
[----:B------:R-:W-:-:S12]  /*20e0*/  BSSY B0, `(.L_x_985) ;  /* 0x0000019000007945 */ /* 0x000fd80003800000 */
[----:B------:R1:W-:Y:S04]  /*20f0*/  @P0 STS.128 [R227+0xa800], RZ ;  /* 0x00a800ffe3000388 */ /* 0x0003e80000000c00 */
[----:B------:R1:W-:Y:S01]  /*2100*/  @P0 STS.128 [R227+0xb800], RZ ;  /* 0x00b800ffe3000388 */ /* 0x0003e20000000c00 */
[----:B------:R-:W-:Y:S05]  /*2110*/  @P0 BRA `(.L_x_986) ;  /* 0x0000015000000947 */ /* 0x000fea0003800000 */
[----:B------:R-:W-:Y:S01]  /*2120*/  ISETP.GE.AND P1, PT, R236, c[0x0][0x220], PT ;  /* 0x00008800ec007a0c */ /* 0x000fe20003f26270 */
[----:B------:R-:W-:Y:S01]  /*2130*/  IMAD.WIDE.U32 R6, R20, c[0x0][0x1a0], RZ ;  /* 0x0000680014067a25 */ /* 0x000fe200078e00ff */
        /* <DEDUP_REMOVED lines=19> */
.L_x_986:
[----:B------:R-:W-:Y:S05]  /*2270*/  BSYNC B0 ;  /* 0x0000000000007941 */ /* 0x000fea0003800000 */
.L_x_985:
        /* <DEDUP_REMOVED lines=25> */
[----:B------:R-:W-:Y:S01]  /*2410*/  IMAD.SHL.U32 R3, R113, 0x2, RZ ;  /* 0x0000000271037824 */ /* 0x000fe200078e00ff */
[----:B------:R-:W-:Y:S01]  /*2420*/  LDSM.16.M88.4 R28, [R212+0x8000] ;  /* 0x00800000d41c783b */ /* 0x000fe20000000200 */
[----:B------:R-:W-:Y:S01]  /*2430*/  IADD3 R2, R212, 0x8000, RZ ;  /* 0x00008000d4027810 */ /* 0x000fe20007ffe0ff */
[--C-:B------:R-:W-:Y:S01]  /*2440*/  IMAD R216, R4, 0x2, R214.reuse ;  /* 0x0000000204d87824 */ /* 0x100fe200078e02d6 */
[----:B------:R-:W-:Y:S01]  /*2450*/  IADD3 R223, R212, 0x8020, RZ ;  /* 0x00008020d4df7810 */ /* 0x000fe20007ffe0ff */
[----:B------:R-:W2:Y:S01]  /*2460*/  LDSM.16.M88.4 R8, [R214+0x2000] ;  /* 0x00200000d608783b */ /* 0x000ea20000000200 */
[----:B------:R-:W-:Y:S01]  /*2470*/  @P1 IADD3 R223, R2, -0x20, RZ ;  /* 0xffffffe002df1810 */ /* 0x000fe20007ffe0ff */
[----:B------:R-:W-:Y:S01]  /*2480*/  IMAD.MOV.U32 R2, RZ, RZ, 0x40 ;  /* 0x00000040ff027424 */ /* 0x000fe200078e00ff */
[----:B------:R-:W-:Y:S01]  /*2490*/  LOP3.LUT R3, R3, 0x6, RZ, 0xc0, !PT ;  /* 0x0000000603037812 */ /* 0x000fe200078ec0ff */
[----:B------:R-:W3:Y:S01]  /*24a0*/  LDSM.16.M88.4 R32, [R212+0x8800] ;  /* 0x00880000d420783b */ /* 0x000ee20000000200 */
[C---:B------:R-:W-:Y:S01]  /*24b0*/  IMAD R222, R0.reuse, 0x2, R214 ;  /* 0x0000000200de7824 */ /* 0x040fe200078e02d6 */
[C---:B------:R-:W-:Y:S01]  /*24c0*/  IADD3 R226, R223.reuse, 0x800, RZ ;  /* 0x00000800dfe27810 */ /* 0x040fe20007ffe0ff */
[----:B------:R-:W-:Y:S01]  /*24d0*/  IMAD R220, R0, 0x2, R216 ;  /* 0x0000000200dc7824 */ /* 0x000fe200078e02d8 */
[----:B------:R-:W4:Y:S01]  /*24e0*/  LDSM.16.M88.4 R16, [R214] ;  /* 0x00000000d610783b */ /* 0x000f220000000200 */
[----:B------:R-:W-:Y:S01]  /*24f0*/  SEL R2, R2, 0xffffffc0, !P2 ;  /* 0xffffffc002027807 */ /* 0x000fe20005000000 */
[----:B------:R-:W-:Y:S01]  /*2500*/  IMAD R44, R44, 0x20, R3 ;  /* 0x000000202c2c7824 */ /* 0x000fe200078e0203 */
[C---:B------:R-:W-:Y:S01]  /*2510*/  IADD3 R225, R223.reuse, 0x1000, RZ ;  /* 0x00001000dfe17810 */ /* 0x040fe20007ffe0ff */
[----:B------:R-:W-:Y:S01]  /*2520*/  LDSM.16.M88.4 R36, [R223] ;  /* 0x00000000df24783b */ /* 0x000fe20000000200 */
[----:B------:R-:W-:Y:S01]  /*2530*/  IADD3 R224, R223, 0x1800, RZ ;  /* 0x00001800dfe07810 */ /* 0x000fe20007ffe0ff */
[----:B------:R-:W-:Y:S01]  /*2540*/  IMAD.IADD R221, R212, 0x1, R2 ;  /* 0x00000001d4dd7824 */ /* 0x000fe200078e0202 */
[----:B------:R-:W-:Y:S01]  /*2550*/  ISETP.GE.AND P0, PT, R44, R132, PT ;  /* 0x000000842c00720c */ /* 0x000fe20003f06270 */
[----:B------:R-:W5:Y:S01]  /*2560*/  LDSM.16.M88.4 R12, [R216+0x2000] ;  /* 0x00200000d80c783b */ /* 0x000f620000000200 */
[----:B------:R-:W-:Y:S01]  /*2570*/  IMAD.IADD R219, R2, 0x1, R223 ;  /* 0x0000000102db7824 */ /* 0x000fe200078e02df */
[----:B------:R-:W-:-:S02]  /*2580*/  SHF.R.S32.HI R2, RZ, 0x1f, R45 ;  /* 0x0000001fff027819 */ /* 0x000fc4000001142d */
[----:B------:R-:W1:Y:S02]  /*2590*/  LDSM.16.M88.4 R40, [R223+0x800] ;  /* 0x00080000df28783b */ /* 0x000e640000000200 */
[----:B------:R-:W-:Y:S02]  /*25a0*/  LEA.HI R2, R2, R45, RZ, 0x2 ;  /* 0x0000002d02027211 */ /* 0x000fe400078f10ff */
[----:B------:R-:W1:Y:S01]  /*25b0*/  LDSM.16.M88.4 R24, [R216] ;  /* 0x00000000d818783b */ /* 0x000e620000000200 */
[----:B------:R-:W-:Y:S02]  /*25c0*/  IADD3 R45, R44, 0x9, RZ ;  /* 0x000000092c2d7810 */ /* 0x000fe40007ffe0ff */
[----:B------:R-:W-:Y:S01]  /*25d0*/  SHF.R.S32.HI R47, RZ, 0x2, R2 ;  /* 0x00000002ff2f7819 */ /* 0x000fe20000011402 */
[----:B------:R-:W-:Y:S01]  /*25e0*/  LDSM.16.M88.4 R48, [R221+0x8000] ;  /* 0x00800000dd30783b */ /* 0x000fe20000000200 */
[----:B------:R-:W-:-:S03]  /*25f0*/  ISETP.GE.AND P5, PT, R45, R132, PT ;  /* 0x000000842d00720c */ /* 0x000fc60003fa6270 */
[----:B------:R-:W1:Y:S01]  /*2600*/  LDSM.16.M88.4 R20, [R222+0x2000] ;  /* 0x00200000de14783b */ /* 0x000e620000000200 */
[----:B------:R-:W-:Y:S01]  /*2610*/  IMAD R2, R46, 0x10, R47 ;  /* 0x000000102e027824 */ /* 0x000fe200078e022f */
[----:B------:R-:W-:Y:S02]  /*2620*/  IADD3 R46, R44, 0x8, RZ ;  /* 0x000000082c2e7810 */ /* 0x000fe40007ffe0ff */
[----:B------:R-:W1:Y:S01]  /*2630*/  LDSM.16.M88.4 R64, [R221+0x8800] ;  /* 0x00880000dd40783b */ /* 0x000e620000000200 */
[----:B------:R-:W-:Y:S01]  /*2640*/  IMAD.IADD R235, R235, 0x1, R2 ;  /* 0x00000001ebeb7824 */ /* 0x000fe200078e0202 */
[----:B------:R-:W-:Y:S01]  /*2650*/  ISETP.GE.AND P6, PT, R46, R132, PT ;  /* 0x000000842e00720c */ /* 0x000fe20003fc6270 */
[----:B--2---:R-:W-:Y:S01]  /*2660*/  HMMA.16816.F32 R52, R8, R28, RZ ;  /* 0x0000001c0834723c */ /* 0x004fe200000018ff */
[----:B------:R2:W-:Y:S02]  /*2670*/  STL [R1], R47 ;  /* 0x0000002f01007387 */ /* 0x0005e40000100800 */
[----:B------:R-:W-:-:S05]  /*2680*/  IADD3 R2, R132, R235, -R200 ;  /* 0x000000eb84027210 */ /* 0x000fca0007ffe8c8 */
[----:B------:R-:W-:Y:S01]  /*2690*/  IMAD.IADD R3, R2, 0x1, -R44 ;  /* 0x0000000102037824 */ /* 0x000fe200078e0a2c */
[----:B---3--:R-:W-:Y:S04]  /*26a0*/  HMMA.16816.F32 R56, R8, R32, RZ ;  /* 0x000000200838723c */ /* 0x008fe800000018ff */
[----:B------:R-:W-:-:S04]  /*26b0*/  IABS R3, R3 ;  /* 0x0000000300037213 */ /* 0x000fc80000000000 */
[----:B------:R-:W-:Y:S01]  /*26c0*/  HMMA.16816.F32 R60, R8, R30, RZ ;  /* 0x0000001e083c723c */ /* 0x000fe200000018ff */
[----:B------:R-:W-:-:S04]  /*26d0*/  IMAD.MOV.U32 R5, RZ, RZ, R3 ;  /* 0x000000ffff057224 */ /* 0x000fc800078e0003 */
[----:B------:R3:W-:Y:S03]  /*26e0*/  I2F R108, R5 ;  /* 0x00000005006c7306 */ /* 0x0007e60000201400 */
[----:B------:R-:W-:Y:S01]  /*26f0*/  HMMA.16816.F32 R8, R8, R34, RZ ;  /* 0x000000220808723c */ /* 0x000fe200000018ff */
[----:B--2---:R-:W-:-:S04]  /*2700*/  IADD3 R47, R44, 0x1, RZ ;  /* 0x000000012c2f7810 */ /* 0x004fc80007ffe0ff */
[----:B------:R-:W-:Y:S01]  /*2710*/  ISETP.GE.AND P3, PT, R47, R132, PT ;  /* 0x000000842f00720c */ /* 0x000fe20003f66270 */
[C---:B------:R-:W-:Y:S02]  /*2720*/  IMAD.IADD R6, R2.reuse, 0x1, -R47 ;  /* 0x0000000102067824 */ /* 0x040fe400078e0a2f */
[----:B----4-:R-:W-:Y:S03]  /*2730*/  HMMA.16816.F32 R72, R16, R28, RZ ;  /* 0x0000001c1048723c */ /* 0x010fe600000018ff */
[----:B------:R-:W-:Y:S01]  /*2740*/  IABS R3, R6 ;  /* 0x0000000600037213 */ /* 0x000fe20000000000 */
[----:B------:R-:W-:-:S04]  /*2750*/  IMAD.IADD R6, R2, 0x1, -R46 ;  /* 0x0000000102067824 */ /* 0x000fc800078e0a2e */
[----:B------:R-:W-:Y:S01]  /*2760*/  HMMA.16816.F32 R68, R16, R32, RZ ;  /* 0x000000201044723c */ /* 0x000fe200000018ff */
[----:B---3--:R-:W-:Y:S01]  /*2770*/  IMAD.MOV.U32 R5, RZ, RZ, R3 ;  /* 0x000000ffff057224 */ /* 0x008fe200078e0003 */
[----:B------:R-:W-:-:S03]  /*2780*/  IABS R3, R6 ;  /* 0x0000000600037213 */ /* 0x000fc60000000000 */
[----:B------:R2:W-:Y:S03]  /*2790*/  I2F R110, R5 ;  /* 0x00000005006e7306 */ /* 0x0005e60000201400 */
[C---:B------:R-:W-:Y:S05]  /*27a0*/  HMMA.16816.F32 R28, R16.reuse, R30, RZ ;  /* 0x0000001e101c723c */ /* 0x040fea00000018ff */
[----:B------:R3:W-:Y:S03]  /*27b0*/  I2F R109, R3 ;  /* 0x00000003006d7306 */ /* 0x0007e60000201400 */
[----:B------:R-:W-:Y:S01]  /*27c0*/  HMMA.16816.F32 R80, R16, R34, RZ ;  /* 0x000000221050723c */ /* 0x000fe200000018ff */
[----:B------:R-:W4:Y:S01]  /*27d0*/  LDSM.16.M88.4 R16, [R222] ;  /* 0x00000000de10783b */ /* 0x000f220000000200 */
[----:B--2---:R-:W-:-:S06]  /*27e0*/  IMAD.IADD R5, R2, 0x1, -R45 ;  /* 0x0000000102057824 */ /* 0x004fcc00078e0a2d */
[----:B-----5:R-:W-:Y:S01]  /*27f0*/  HMMA.16816.F32 R76, R12, R36, R52 ;  /* 0x000000240c4c723c */ /* 0x020fe20000001834 */
[----:B------:R-:W-:-:S04]  /*2800*/  IABS R5, R5 ;  /* 0x0000000500057213 */ /* 0x000fc80000000000 */
[----:B------:R2:W-:Y:S03]  /*2810*/  I2F R107, R5 ;  /* 0x00000005006b7306 */ /* 0x0005e60000201400 */
[C---:B-1----:R-:W-:Y:S08]  /*2820*/  HMMA.16816.F32 R56, R12.reuse, R40, R56 ;  /* 0x000000280c38723c */ /* 0x042ff00000001838 */
[C---:B------:R-:W-:Y:S08]  /*2830*/  HMMA.16816.F32 R84, R12.reuse, R38, R60 ;  /* 0x000000260c54723c */ /* 0x040ff0000000183c */
[----:B------:R-:W-:Y:S01]  /*2840*/  HMMA.16816.F32 R52, R12, R42, R8 ;  /* 0x0000002a0c34723c */ /* 0x000fe20000001808 */
[----:B------:R-:W-:Y:S04]  /*2850*/  LDSM.16.M88.4 R8, [R220+0x2000] ;  /* 0x00200000dc08783b */ /* 0x000fe80000000200 */
[----:B------:R-:W-:Y:S03]  /*2860*/  LDSM.16.M88.4 R12, [R220] ;  /* 0x00000000dc0c783b */ /* 0x000fe60000000200 */
[C---:B------:R-:W-:Y:S08]  /*2870*/  HMMA.16816.F32 R32, R24.reuse, R36, R72 ;  /* 0x000000241820723c */ /* 0x040ff00000001848 */
[C---:B------:R-:W-:Y:S08]  /*2880*/  HMMA.16816.F32 R88, R24.reuse, R40, R68 ;  /* 0x000000281858723c */ /* 0x040ff00000001844 */
[C---:B------:R-:W-:Y:S01]  /*2890*/  HMMA.16816.F32 R36, R24.reuse, R38, R28 ;  /* 0x000000261824723c */ /* 0x040fe2000000181c */
[----:B------:R-:W1:Y:S07]  /*28a0*/  LDSM.16.M88.4 R28, [R219] ;  /* 0x00000000db1c783b */ /* 0x000e6e0000000200 */
[----:B------:R-:W-:Y:S01]  /*28b0*/  HMMA.16816.F32 R40, R24, R42, R80 ;  /* 0x0000002a1828723c */ /* 0x000fe20000001850 */
[----:B------:R-:W5:Y:S07]  /*28c0*/  LDSM.16.M88.4 R24, [R219+0x800] ;  /* 0x00080000db18783b */ /* 0x000f6e0000000200 */
[C---:B------:R-:W-:Y:S08]  /*28d0*/  HMMA.16816.F32 R60, R20.reuse, R48, R76 ;  /* 0x00000030143c723c */ /* 0x040ff0000000184c */
[C---:B------:R-:W-:Y:S08]  /*28e0*/  HMMA.16816.F32 R80, R20.reuse, R64, R56 ;  /* 0x000000401450723c */ /* 0x040ff00000001838 */
[C---:B------:R-:W-:Y:S07]  /*28f0*/  HMMA.16816.F32 R76, R20.reuse, R50, R84 ;  /* 0x00000032144c723c */ /* 0x040fee0000001854 */
[C---:B------:R-:W-:Y:S01]  /*2900*/  IADD3 R87, R44.reuse, 0x10, RZ ;  /* 0x000000102c577810 */ /* 0x040fe20007ffe0ff */
[----:B------:R-:W-:Y:S01]  /*2910*/  HMMA.16816.F32 R72, R20, R66, R52 ;  /* 0x000000421448723c */ /* 0x000fe20000001834 */
[----:B------:R-:W-:Y:S01]  /*2920*/  LDSM.16.M88.4 R20, [R214+0x6000] ;  /* 0x00600000d614783b */ /* 0x000fe20000000200 */
[----:B------:R-:W-:-:S02]  /*2930*/  IADD3 R84, R44, 0x11, RZ ;  /* 0x000000112c547810 */ /* 0x000fc40007ffe0ff */
[----:B---3--:R-:W-:Y:S01]  /*2940*/  IMAD.IADD R3, R2, 0x1, -R87 ;  /* 0x0000000102037824 */ /* 0x008fe200078e0a57 */
[----:B------:R-:W-:Y:S02]  /*2950*/  IADD3 R86, R44, 0x19, RZ ;  /* 0x000000192c567810 */ /* 0x000fe40007ffe0ff */
[C---:B------:R-:W-:Y:S01]  /*2960*/  IMAD.IADD R6, R2.reuse, 0x1, -R84 ;  /* 0x0000000102067824 */ /* 0x040fe200078e0a54 */
[C---:B----4-:R-:W-:Y:S01]  /*2970*/  HMMA.16816.F32 R68, R16.reuse, R48, R32 ;  /* 0x000000301044723c */ /* 0x050fe20000001820 */
[----:B------:R-:W3:Y:S01]  /*2980*/  LDSM.16.M88.4 R32, [R212+0x9000] ;  /* 0x00900000d420783b */ /* 0x000ee20000000200 */
[----:B------:R-:W-:Y:S01]  /*2990*/  IABS R3, R3 ;  /* 0x0000000300037213 */ /* 0x000fe20000000000 */
[----:B------:R-:W-:Y:S01]  /*29a0*/  IMAD.IADD R7, R2, 0x1, -R86 ;  /* 0x0000000102077824 */ /* 0x000fe200078e0a56 */
[-C--:B------:R-:W-:Y:S02]  /*29b0*/  ISETP.GE.AND P4, PT, R87, R132.reuse, PT ;  /* 0x000000845700720c */ /* 0x080fe40003f86270 */
[----:B------:R-:W-:Y:S01]  /*29c0*/  ISETP.GE.AND P2, PT, R84, R132, PT ;  /* 0x000000845400720c */ /* 0x000fe20003f46270 */
[----:B--2---:R-:W-:Y:S01]  /*29d0*/  IMAD.MOV.U32 R5, RZ, RZ, R3 ;  /* 0x000000ffff057224 */ /* 0x004fe200078e0003 */
[----:B------:R-:W-:Y:S01]  /*29e0*/  HMMA.16816.F32 R56, R16, R50, R36 ;  /* 0x000000321038723c */ /* 0x000fe20000001824 */
[----:B------:R-:W2:Y:S01]  /*29f0*/  LDSM.16.M88.4 R36, [R212+0x9800] ;  /* 0x00980000d424783b */ /* 0x000ea20000000200 */
[----:B------:R-:W-:Y:S01]  /*2a00*/  IABS R3, R6 ;  /* 0x0000000600037213 */ /* 0x000fe20000000000 */
[----:B------:R4:W-:Y:S01]  /*2a10*/  I2F R106, R5 ;  /* 0x00000005006a7306 */ /* 0x0009e20000201400 */
[----:B------:R-:W-:-:S04]  /*2a20*/  IABS R7, R7 ;  /* 0x0000000700077213 */ /* 0x000fc80000000000 */
[C---:B------:R-:W-:Y:S03]  /*2a30*/  HMMA.16816.F32 R52, R16.reuse, R64, R88 ;  /* 0x000000401034723c */ /* 0x040fe60000001858 */
[----:B------:R-:W-:Y:S04]  /*2a40*/  I2F R103, R7 ;  /* 0x0000000700677306 */ /* 0x000fe80000201400 */
[----:B------:R-:W-:Y:S01]  /*2a50*/  IADD3 R88, R44, 0x18, RZ ;  /* 0x000000182c587810 */ /* 0x000fe20007ffe0ff */
[----:B------:R-:W-:Y:S01]  /*2a60*/  HMMA.16816.F32 R48, R16, R66, R40 ;  /* 0x000000421030723c */ /* 0x000fe20000001828 */
[----:B------:R-:W2:Y:S01]  /*2a70*/  LDSM.16.M88.4 R16, [R214+0x4000] ;  /* 0x00400000d610783b */ /* 0x000ea20000000200 */
[----:B----4-:R-:W-:Y:S01]  /*2a80*/  IMAD.MOV.U32 R5, RZ, RZ, R3 ;  /* 0x000000ffff057224 */ /* 0x010fe200078e0003 */
[----:B------:R-:W-:Y:S01]  /*2a90*/  ISETP.GE.AND P1, PT, R88, R132, PT ;  /* 0x000000845800720c */ /* 0x000fe20003f26270 */
[----:B------:R-:W-:-:S02]  /*2aa0*/  IMAD.IADD R6, R2, 0x1, -R88 ;  /* 0x0000000102067824 */ /* 0x000fc400078e0a58 */
[----:B------:R4:W-:Y:S02]  /*2ab0*/  I2F R105, R5 ;  /* 0x0000000500697306 */ /* 0x0009e40000201400 */
[----:B-1----:R-:W-:Y:S01]  /*2ac0*/  HMMA.16816.F32 R40, R8, R28, R60 ;  /* 0x0000001c0828723c */ /* 0x002fe2000000183c */
[----:B------:R-:W-:Y:S02]  /*2ad0*/  IABS R3, R6 ;  /* 0x0000000600037213 */ /* 0x000fe40000000000 */
[----:B------:R-:W-:-:S03]  /*2ae0*/  IADD3 R6, R2, 0x8, RZ ;  /* 0x0000000802067810 */ /* 0x000fc60007ffe0ff */
[----:B------:R1:W-:Y:S02]  /*2af0*/  I2F R104, R3 ;  /* 0x0000000300687306 */ /* 0x0003e40000201400 */
[----:B------:R-:W-:Y:S01]  /*2b00*/  HMMA.16816.F32 R60, R8, R30, R76 ;  /* 0x0000001e083c723c */ /* 0x000fe2000000184c */
[----:B----4-:R-:W-:-:S07]  /*2b10*/  IADD3 R5, R2, 0x40, RZ ;  /* 0x0000004002057810 */ /* 0x010fce0007ffe0ff */
[----:B-----5:R-:W-:Y:S01]  /*2b20*/  HMMA.16816.F32 R64, R8, R24, R80 ;  /* 0x000000180840723c */ /* 0x020fe20000001850 */
[----:B-1----:R-:W-:-:S07]  /*2b30*/  IMAD.IADD R3, R6, 0x1, -R44 ;  /* 0x0000000106037824 */ /* 0x002fce00078e0a2c */
[----:B------:R-:W-:Y:S01]  /*2b40*/  HMMA.16816.F32 R72, R8, R26, R72 ;  /* 0x0000001a0848723c */ /* 0x000fe20000001848 */
[----:B------:R-:W-:Y:S01]  /*2b50*/  LDSM.16.M88.4 R8, [R216+0x6000] ;  /* 0x00600000d808783b */ /* 0x000fe20000000200 */
[----:B------:R-:W-:-:S06]  /*2b60*/  IABS R3, R3 ;  /* 0x0000000300037213 */ /* 0x000fcc0000000000 */
[----:B------:R-:W-:Y:S01]  /*2b70*/  HMMA.16816.F32 R68, R12, R28, R68 ;  /* 0x0000001c0c44723c */ /* 0x000fe20000001844 */
[----:B------:R-:W-:Y:S01]  /*2b80*/  IMAD.MOV.U32 R7, RZ, RZ, R3 ;  /* 0x000000ffff077224 */ /* 0x000fe200078e0003 */
[----:B------:R-:W-:-:S03]  /*2b90*/  IADD3 R3, R2, 0x48, RZ ;  /* 0x0000004802037810 */ /* 0x000fc60007ffe0ff */
[----:B------:R1:W4:Y:S03]  /*2ba0*/  I2F R101, R7 ;  /* 0x0000000700657306 */ /* 0x0003260000201400 */
[C---:B------:R-:W-:Y:S08]  /*2bb0*/  HMMA.16816.F32 R56, R12.reuse, R30, R56 ;  /* 0x0000001e0c38723c */ /* 0x040ff00000001838 */
[C---:B------:R-:W-:Y:S08]  /*2bc0*/  HMMA.16816.F32 R52, R12.reuse, R24, R52 ;  /* 0x000000180c34723c */ /* 0x040ff00000001834 */
[----:B------:R-:W-:Y:S01]  /*2bd0*/  HMMA.16816.F32 R48, R12, R26, R48 ;  /* 0x0000001a0c30723c */ /* 0x000fe20000001830 */
[----:B------:R-:W5:Y:S04]  /*2be0*/  LDSM.16.M88.4 R12, [R223+0x1000] ;  /* 0x00100000df0c783b */ /* 0x000f680000000200 */
[----:B------:R-:W1:Y:S03]  /*2bf0*/  LDSM.16.M88.4 R24, [R223+0x1800] ;  /* 0x00180000df18783b */ /* 0x000e660000000200 */
[C---:B---3--:R-:W-:Y:S08]  /*2c00*/  HMMA.16816.F32 R40, R20.reuse, R32, R40 ;  /* 0x000000201428723c */ /* 0x048ff00000001828 */
[C---:B------:R-:W-:Y:S08]  /*2c10*/  HMMA.16816.F32 R60, R20.reuse, R34, R60 ;  /* 0x00000022143c723c */ /* 0x040ff0000000183c */
[C---:B--2---:R-:W-:Y:S08]  /*2c20*/  HMMA.16816.F32 R64, R20.reuse, R36, R64 ;  /* 0x000000241440723c */ /* 0x044ff00000001840 */
[----:B------:R-:W-:Y:S01]  /*2c30*/  HMMA.16816.F32 R28, R20, R38, R72 ;  /* 0x00000026141c723c */ /* 0x000fe20000001848 */
[----:B------:R-:W2:Y:S07]  /*2c40*/  LDSM.16.M88.4 R20, [R216+0x4000] ;  /* 0x00400000d814783b */ /* 0x000eae0000000200 */
[C---:B------:R-:W-:Y:S08]  /*2c50*/  HMMA.16816.F32 R68, R16.reuse, R32, R68 ;  /* 0x000000201044723c */ /* 0x040ff00000001844 */
[----:B------:R-:W-:Y:S01]  /*2c60*/  HMMA.16816.F32 R76, R16, R34, R56 ;  /* 0x00000022104c723c */ /* 0x000fe20000001838 */
[----:B------:R-:W-:Y:S07]  /*2c70*/  LDSM.16.M88.4 R32, [R221+0x9000] ;  /* 0x00900000dd20783b */ /* 0x000fee0000000200 */
[C---:B-----5:R-:W-:Y:S08]  /*2c80*/  HMMA.16816.F32 R40, R8.reuse, R12, R40 ;  /* 0x0000000c0828723c */ /* 0x060ff00000001828 */
[C---:B------:R-:W-:Y:S08]  /*2c90*/  HMMA.16816.F32 R60, R8.reuse, R14, R60 ;  /* 0x0000000e083c723c */ /* 0x040ff0000000183c */
[C---:B-1----:R-:W-:Y:S08]  /*2ca0*/  HMMA.16816.F32 R64, R8.reuse, R24, R64 ;  /* 0x000000180840723c */ /* 0x042ff00000001840 */
[----:B------:R-:W-:Y:S07]  /*2cb0*/  HMMA.16816.F32 R28, R8, R26, R28 ;  /* 0x0000001a081c723c */ /* 0x000fee000000181c */
[--C-:B------:R-:W-:Y:S01]  /*2cc0*/  IMAD.IADD R8, R5, 0x1, -R44.reuse ;  /* 0x0000000105087824 */ /* 0x100fe200078e0a2c */
[----:B------:R-:W-:Y:S04]  /*2cd0*/  HMMA.16816.F32 R72, R16, R36, R52 ;  /* 0x000000241048723c */ /* 0x000fe80000001834 */
[----:B------:R-:W-:Y:S01]  /*2ce0*/  IABS R2, R8 ;  /* 0x0000000800027213 */ /* 0x000fe20000000000 */
[----:B------:R-:W-:-:S03]  /*2cf0*/  IMAD.IADD R8, R3, 0x1, -R44 ;  /* 0x0000000103087824 */ /* 0x000fc600078e0a2c */
[----:B------:R-:W-:Y:S01]  /*2d00*/  HMMA.16816.F32 R56, R16, R38, R48 ;  /* 0x000000261038723c */ /* 0x000fe20000001830 */
[----:B------:R-:W1:Y:S01]  /*2d10*/  LDSM.16.M88.4 R16, [R222+0x6000] ;  /* 0x00600000de10783b */ /* 0x000e620000000200 */
[----:B------:R-:W-:Y:S01]  /*2d20*/  IMAD.MOV.U32 R7, RZ, RZ, R2 ;  /* 0x000000ffff077224 */ /* 0x000fe200078e0002 */
[----:B------:R-:W-:Y:S01]  /*2d30*/  IABS R2, R8 ;  /* 0x0000000800027213 */ /* 0x000fe20000000000 */
[--C-:B------:R-:W-:Y:S01]  /*2d40*/  IMAD.IADD R8, R3, 0x1, -R47.reuse ;  /* 0x0000000103087824 */ /* 0x100fe200078e0a2f */
[----:B------:R-:W3:Y:S01]  /*2d50*/  LDSM.16.M88.4 R36, [R221+0x9800] ;  /* 0x00980000dd24783b */ /* 0x000ee20000000200 */
[----:B------:R5:W-:Y:S02]  /*2d60*/  I2F R99, R7 ;  /* 0x0000000700637306 */ /* 0x000be40000201400 */
[C---:B--2---:R-:W-:Y:S06]  /*2d70*/  HMMA.16816.F32 R48, R20.reuse, R12, R68 ;  /* 0x0000000c1430723c */ /* 0x044fec0000001844 */
[----:B------:R2:W-:Y:S02]  /*2d80*/  I2F R97, R2 ;  /* 0x0000000200617306 */ /* 0x0005e40000201400 */
[----:B------:R-:W-:Y:S01]  /*2d90*/  HMMA.16816.F32 R52, R20, R14, R76 ;  /* 0x0000000e1434723c */ /* 0x000fe2000000184c */
[----:B------:R-:W3:Y:S01]  /*2da0*/  LDSM.16.M88.4 R12, [R222+0x4000] ;  /* 0x00400000de0c783b */ /* 0x000ee20000000200 */
[----:B-----5:R-:W-:-:S06]  /*2db0*/  IMAD.IADD R7, R6, 0x1, -R47 ;  /* 0x0000000106077824 */ /* 0x020fcc00078e0a2f */
[----:B------:R-:W-:Y:S01]  /*2dc0*/  HMMA.16816.F32 R68, R20, R24, R72 ;  /* 0x000000181444723c */ /* 0x000fe20000001848 */
[----:B------:R-:W-:Y:S01]  /*2dd0*/  IABS R7, R7 ;  /* 0x0000000700077213 */ /* 0x000fe20000000000 */
[----:B--2---:R-:W-:-:S03]  /*2de0*/  IMAD.IADD R2, R5, 0x1, -R47 ;  /* 0x0000000105027824 */ /* 0x004fc600078e0a2f */
[----:B------:R2:W-:Y:S03]  /*2df0*/  I2F R102, R7 ;  /* 0x0000000700667306 */ /* 0x0005e60000201400 */
[----:B------:R-:W-:Y:S01]  /*2e00*/  HMMA.16816.F32 R20, R20, R26, R56 ;  /* 0x0000001a1414723c */ /* 0x000fe20000001838 */
[----:B------:R-:W-:Y:S01]  /*2e10*/  LDSM.16.M88.4 R24, [R219+0x1000] ;  /* 0x00100000db18783b */ /* 0x000fe20000000200 */
[----:B------:R-:W-:-:S06]  /*2e20*/  IABS R2, R2 ;  /* 0x0000000200027213 */ /* 0x000fcc0000000000 */
[----:B-1----:R-:W-:Y:S01]  /*2e30*/  HMMA.16816.F32 R72, R16, R32, R40 ;  /* 0x000000201048723c */ /* 0x002fe20000001828 */
[----:B------:R-:W-:Y:S01]  /*2e40*/  LDSM.16.M88.4 R40, [R219+0x1800] ;  /* 0x00180000db28783b */ /* 0x000fe20000000200 */
[----:B--2---:R-:W-:Y:S01]  /*2e50*/  IMAD.MOV.U32 R7, RZ, RZ, R2 ;  /* 0x000000ffff077224 */ /* 0x004fe200078e0002 */
[----:B------:R-:W-:Y:S01]  /*2e60*/  IABS R2, R8 ;  /* 0x0000000800027213 */ /* 0x000fe20000000000 */
[----:B------:R-:W-:-:S04]  /*2e70*/  IMAD.IADD R8, R6, 0x1, -R46 ;  /* 0x0000000106087824 */ /* 0x000fc800078e0a2e */
[C---:B------:R-:W-:Y:S01]  /*2e80*/  HMMA.16816.F32 R76, R16.reuse, R34, R60 ;  /* 0x00000022104c723c */ /* 0x040fe2000000183c */
[----:B------:R1:W-:Y:S07]  /*2e90*/  I2F R100, R7 ;  /* 0x0000000700647306 */ /* 0x0003ee0000201400 */
[C---:B---3--:R-:W-:Y:S08]  /*2ea0*/  HMMA.16816.F32 R80, R16.reuse, R36, R64 ;  /* 0x000000241050723c */ /* 0x048ff00000001840 */
[----:B------:R-:W-:Y:S01]  /*2eb0*/  HMMA.16816.F32 R92, R16, R38, R28 ;  /* 0x00000026105c723c */ /* 0x000fe2000000181c */
[----:B-1----:R-:W-:Y:S01]  /*2ec0*/  IMAD.MOV.U32 R7, RZ, RZ, R2 ;  /* 0x000000ffff077224 */ /* 0x002fe200078e0002 */
[----:B------:R-:W-:-:S02]  /*2ed0*/  IABS R2, R8 ;  /* 0x0000000800027213 */ /* 0x000fc40000000000 */
[----:B------:R-:W1:Y:S01]  /*2ee0*/  LDSM.16.M88.4 R8, [R220+0x4000] ;  /* 0x00400000dc08783b */ /* 0x000e620000000200 */
[----:B------:R2:W-:Y:S02]  /*2ef0*/  I2F R98, R7 ;  /* 0x0000000700627306 */ /* 0x0005e40000201400 */
[----:B------:R-:W-:Y:S01]  /*2f00*/  IMAD.IADD R16, R6, 0x1, -R45 ;  /* 0x0000000106107824 */ /* 0x000fe200078e0a2d */
[C---:B------:R-:W-:Y:S05]  /*2f10*/  HMMA.16816.F32 R48, R12.reuse, R32, R48 ;  /* 0x000000200c30723c */ /* 0x040fea0000001830 */
[----:B------:R3:W5:Y:S03]  /*2f20*/  I2F R96, R2 ;  /* 0x0000000200607306 */ /* 0x0007660000201400 */
[----:B------:R-:W-:Y:S01]  /*2f30*/  HMMA.16816.F32 R32, R12, R34, R52 ;  /* 0x000000220c20723c */ /* 0x000fe20000001834 */
[----:B--2---:R-:W-:-:S07]  /*2f40*/  IMAD.IADD R7, R5, 0x1, -R46 ;  /* 0x0000000105077824 */ /* 0x004fce00078e0a2e */
[----:B------:R-:W-:Y:S01]  /*2f50*/  HMMA.16816.F32 R28, R12, R36, R68 ;  /* 0x000000240c1c723c */ /* 0x000fe20000001844 */
[----:B------:R-:W-:Y:S01]  /*2f60*/  IABS R7, R7 ;  /* 0x0000000700077213 */ /* 0x000fe20000000000 */
[----:B---3--:R-:W-:-:S03]  /*2f70*/  IMAD.IADD R2, R3, 0x1, -R46 ;  /* 0x0000000103027824 */ /* 0x008fc600078e0a2e */
[----:B------:R2:W-:Y:S03]  /*2f80*/  I2F R91, R7 ;  /* 0x00000007005b7306 */ /* 0x0005e60000201400 */
[----:B------:R-:W-:Y:S01]  /*2f90*/  HMMA.16816.F32 R20, R12, R38, R20 ;  /* 0x000000260c14723c */ /* 0x000fe20000001814 */
[----:B------:R-:W-:-:S06]  /*2fa0*/  IABS R2, R2 ;  /* 0x0000000200027213 */ /* 0x000fcc0000000000 */
[C---:B------:R-:W-:Y:S01]  /*2fb0*/  IMAD.IADD R12, R5.reuse, 0x1, -R87 ;  /* 0x00000001050c7824 */ /* 0x040fe200078e0a57 */
[C---:B-1----:R-:W-:Y:S01]  /*2fc0*/  HMMA.16816.F32 R52, R8.reuse, R24, R48 ;  /* 0x000000180834723c */ /* 0x042fe20000001830 */
[----:B--2---:R-:W-:Y:S01]  /*2fd0*/  IMAD.MOV.U32 R7, RZ, RZ, R2 ;  /* 0x000000ffff077224 */ /* 0x004fe200078e0002 */
[----:B------:R-:W-:Y:S01]  /*2fe0*/  IABS R2, R16 ;  /* 0x0000001000027213 */ /* 0x000fe20000000000 */
[----:B------:R-:W-:Y:S02]  /*2ff0*/  IMAD.IADD R16, R5, 0x1, -R45 ;  /* 0x0000000105107824 */ /* 0x000fe400078e0a2d */
[----:B------:R1:W-:Y:S03]  /*3000*/  I2F R90, R7 ;  /* 0x00000007005a7306 */ /* 0x0003e60000201400 */
[C---:B------:R-:W-:Y:S08]  /*3010*/  HMMA.16816.F32 R68, R8.reuse, R26, R32 ;  /* 0x0000001a0844723c */ /* 0x040ff00000001820 */
[----:B------:R-:W-:Y:S01]  /*3020*/  HMMA.16816.F32 R56, R8, R42, R20 ;  /* 0x0000002a0838723c */ /* 0x000fe20000001814 */
[----:B-1----:R-:W-:Y:S01]  /*3030*/  IMAD.MOV.U32 R7, RZ, RZ, R2 ;  /* 0x000000ffff077224 */ /* 0x002fe200078e0002 */
[----:B------:R-:W-:-:S06]  /*3040*/  IABS R2, R16 ;  /* 0x0000001000027213 */ /* 0x000fcc0000000000 */
[----:B------:R-:W-:Y:S01]  /*3050*/  HMMA.16816.F32 R64, R8, R40, R28 ;  /* 0x000000280840723c */ /* 0x000fe2000000181c */
[----:B------:R-:W1:Y:S01]  /*3060*/  LDSM.16.M88.4 R16, [R220+0x6000] ;  /* 0x00600000dc10783b */ /* 0x000e620000000200 */
[----:B------:R2:W-:Y:S01]  /*3070*/  I2F R89, R7 ;  /* 0x0000000700597306 */ /* 0x0005e20000201400 */
[----:B------:R-:W-:-:S04]  /*3080*/  DEPBAR.LE SB0, 0x0 ;  /* 0x000080000000791a */ /* 0x000fc80000000000 */
[----:B------:R-:W-:Y:S02]  /*3090*/  IMAD.IADD R8, R3, 0x1, -R84 ;  /* 0x0000000103087824 */ /* 0x000fe400078e0a54 */
[-C--:B----4-:R-:W-:Y:S01]  /*30a0*/  FFMA.FTZ R11, R101, -R133.reuse, R54 ;  /* 0x80000085650b7223 */ /* 0x090fe20000010036 */
[----:B------:R3:W-:Y:S01]  /*30b0*/  I2F R85, R2 ;  /* 0x0000000200557306 */ /* 0x0007e20000201400 */
[----:B------:R-:W-:-:S03]  /*30c0*/  FFMA.FTZ R33, R109, -R133, R68 ;  /* 0x800000856d217223 */ /* 0x000fc60000010044 */
[----:B------:R-:W-:Y:S02]  /*30d0*/  FSEL R140, R11, -INF , !P0 ;  /* 0xff8000000b8c7808 */ /* 0x000fe40004000000 */
[----:B------:R-:W-:Y:S02]  /*30e0*/  FFMA.FTZ R32, R104, -R133, R56 ;  /* 0x8000008568207223 */ /* 0x000fe40000010038 */
[----:B--2---:R-:W-:-:S03]  /*30f0*/  IMAD.IADD R7, R3, 0x1, -R45 ;  /* 0x0000000103077824 */ /* 0x004fc600078e0a2d */
[----:B------:R-:W-:Y:S02]  /*3100*/  FSEL R164, R32, -INF , !P1 ;  /* 0xff80000020a47808 */ /* 0x000fe40004800000 */
[----:B------:R-:W-:Y:S01]  /*3110*/  IABS R7, R7 ;  /* 0x0000000700077213 */ /* 0x000fe20000000000 */
[-C--:B------:R-:W-:Y:S02]  /*3120*/  FFMA.FTZ R35, R106, -R133.reuse, R64 ;  /* 0x800000856a237223 */ /* 0x080fe40000010040 */
[----:B---3--:R-:W-:Y:S01]  /*3130*/  IMAD.IADD R2, R6, 0x1, -R87 ;  /* 0x0000000106027824 */ /* 0x008fe200078e0a57 */
[----:B------:R2:W3:Y:S01]  /*3140*/  I2F R63, R7 ;  /* 0x00000007003f7306 */ /* 0x0004e20000201400 */
[----:B------:R-:W-:Y:S01]  /*3150*/  FFMA.FTZ R34, R105, -R133, R65 ;  /* 0x8000008569227223 */ /* 0x000fe20000010041 */
[----:B------:R-:W-:Y:S02]  /*3160*/  FSEL R165, R35, -INF , !P4 ;  /* 0xff80000023a57808 */ /* 0x000fe40006000000 */
[----:B------:R-:W-:-:S02]  /*3170*/  IABS R2, R2 ;  /* 0x0000000200027213 */ /* 0x000fc40000000000 */
[----:B------:R-:W-:Y:S01]  /*3180*/  FSEL R139, R34, -INF , !P2 ;  /* 0xff800000228b7808 */ /* 0x000fe20005000000 */
[C---:B-1----:R-:W-:Y:S02]  /*3190*/  HMMA.16816.F32 R20, R16.reuse, R24, R72 ;  /* 0x000000181014723c */ /* 0x042fe40000001848 */
[----:B--2---:R-:W-:Y:S01]  /*31a0*/  IMAD.MOV.U32 R7, RZ, RZ, R2 ;  /* 0x000000ffff077224 */ /* 0x004fe200078e0002 */
[----:B------:R-:W-:Y:S01]  /*31b0*/  IABS R2, R12 ;  /* 0x0000000c00027213 */ /* 0x000fe20000000000 */
[----:B------:R-:W-:Y:S02]  /*31c0*/  IMAD.IADD R12, R3, 0x1, -R87 ;  /* 0x00000001030c7824 */ /* 0x000fe400078e0a57 */
[----:B------:R1:W2:Y:S01]  /*31d0*/  I2F R62, R7 ;  /* 0x00000007003e7306 */ /* 0x0002a20000201400 */
[-C--:B------:R-:W-:Y:S01]  /*31e0*/  FFMA.FTZ R25, R110, -R133.reuse, R53 ;  /* 0x800000856e197223 */ /* 0x080fe20000010035 */
[----:B------:R-:W-:Y:S01]  /*31f0*/  HMMA.16816.F32 R44, R16, R26, R76 ;  /* 0x0000001a102c723c */ /* 0x000fe2000000184c */
[----:B-----5:R-:W-:-:S06]  /*3200*/  FFMA.FTZ R24, R96, -R133, R70 ;  /* 0x8000008560187223 */ /* 0x020fcc0000010046 */
[-C--:B------:R-:W-:Y:S01]  /*3210*/  FFMA.FTZ R26, R107, -R133.reuse, R69 ;  /* 0x800000856b1a7223 */ /* 0x080fe20000010045 */
[----:B------:R-:W-:Y:S01]  /*3220*/  HMMA.16816.F32 R28, R16, R42, R92 ;  /* 0x0000002a101c723c */ /* 0x000fe2000000185c */
[----:B------:R-:W-:Y:S02]  /*3230*/  FFMA.FTZ R27, R103, -R133, R57 ;  /* 0x80000085671b7223 */ /* 0x000fe40000010039 */
[----:B-1----:R-:W-:Y:S01]  /*3240*/  IMAD.MOV.U32 R7, RZ, RZ, R2 ;  /* 0x000000ffff077224 */ /* 0x002fe200078e0002 */
[----:B------:R-:W-:-:S04]  /*3250*/  IABS R2, R12 ;  /* 0x0000000c00027213 */ /* 0x000fc80000000000 */
[----:B------:R-:W-:Y:S01]  /*3260*/  HMMA.16816.F32 R48, R16, R40, R80 ;  /* 0x000000281030723c */ /* 0x000fe20000001850 */
[-C--:B------:R-:W-:Y:S01]  /*3270*/  FFMA.FTZ R9, R97, -R133.reuse, R22 ;  /* 0x8000008561097223 */ /* 0x080fe20000010016 */
[----:B------:R1:W4:Y:S01]  /*3280*/  I2F R15, R7 ;  /* 0x00000007000f7306 */ /* 0x0003220000201400 */
[-C--:B------:R-:W-:Y:S02]  /*3290*/  FFMA.FTZ R12, R108, -R133.reuse, R52 ;  /* 0x800000856c0c7223 */ /* 0x080fe40000010034 */
[-C--:B------:R-:W-:Y:S02]  /*32a0*/  FFMA.FTZ R10, R99, -R133.reuse, R20 ;  /* 0x80000085630a7223 */ /* 0x080fe40000010014 */
[----:B------:R-:W-:Y:S01]  /*32b0*/  FSEL R40, R9, -INF , !P0 ;  /* 0xff80000009287808 */ /* 0x000fe20004000000 */
[-C--:B------:R-:W-:Y:S01]  /*32c0*/  FFMA.FTZ R9, R102, -R133.reuse, R55 ;  /* 0x8000008566097223 */ /* 0x080fe20000010037 */
[----:B------:R-:W-:Y:S01]  /*32d0*/  FSEL R134, R12, -INF , !P0 ;  /* 0xff8000000c867808 */ /* 0x000fe20004000000 */
[----:B------:R5:W5:Y:S01]  /*32e0*/  I2F R61, R2 ;  /* 0x00000002003d7306 */ /* 0x000b620000201400 */
[-C--:B---3--:R-:W-:Y:S01]  /*32f0*/  FFMA.FTZ R12, R63, -R133.reuse, R47 ;  /* 0x800000853f0c7223 */ /* 0x088fe2000001002f */
[----:B------:R-:W-:Y:S01]  /*3300*/  FSEL R38, R10, -INF , !P0 ;  /* 0xff8000000a267808 */ /* 0x000fe20004000000 */
[-C--:B--2---:R-:W-:Y:S01]  /*3310*/  FFMA.FTZ R20, R62, -R133.reuse, R66 ;  /* 0x800000853e147223 */ /* 0x084fe20000010042 */
[----:B------:R-:W-:Y:S01]  /*3320*/  FSEL R47, R9, -INF , !P3 ;  /* 0xff800000092f7808 */ /* 0x000fe20005800000 */
[-C--:B------:R-:W-:Y:S01]  /*3330*/  FFMA.FTZ R22, R90, -R133.reuse, R46 ;  /* 0x800000855a167223 */ /* 0x080fe2000001002e */
[----:B------:R-:W-:Y:S01]  /*3340*/  ISETP.GE.AND P0, PT, R86, R132, PT ;  /* 0x000000845600720c */ /* 0x000fe20003f06270 */
[----:B------:R-:W-:Y:S01]  /*3350*/  FFMA.FTZ R16, R85, -R133, R45 ;  /* 0x8000008555107223 */ /* 0x000fe2000001002d */
[----:B------:R-:W-:Y:S01]  /*3360*/  FSEL R166, R20, -INF , !P4 ;  /* 0xff80000014a67808 */ /* 0x000fe20006000000 */
[----:B-1----:R-:W-:Y:S01]  /*3370*/  IMAD.IADD R7, R6, 0x1, -R84 ;  /* 0x0000000106077824 */ /* 0x002fe200078e0a54 */
[----:B------:R-:W-:-:S02]  /*3380*/  FSEL R46, R26, -INF , !P5 ;  /* 0xff8000001a2e7808 */ /* 0x000fc40006800000 */
[----:B------:R-:W-:Y:S02]  /*3390*/  FSEL R45, R33, -INF , !P6 ;  /* 0xff800000212d7808 */ /* 0x000fe40007000000 */
[----:B------:R-:W-:Y:S01]  /*33a0*/  IABS R7, R7 ;  /* 0x0000000700077213 */ /* 0x000fe20000000000 */
[-C--:B----4-:R-:W-:Y:S01]  /*33b0*/  FFMA.FTZ R15, R15, -R133.reuse, R48 ;  /* 0x800000850f0f7223 */ /* 0x090fe20000010030 */
[----:B------:R-:W-:Y:S01]  /*33c0*/  FSEL R22, R22, -INF , !P6 ;  /* 0xff80000016167808 */ /* 0x000fe20007000000 */
[----:B-----5:R-:W-:Y:S01]  /*33d0*/  IMAD.IADD R2, R5, 0x1, -R84 ;  /* 0x0000000105027824 */ /* 0x020fe200078e0a54 */
[----:B------:R1:W2:Y:S01]  /*33e0*/  I2F R60, R7 ;  /* 0x00000007003c7306 */ /* 0x0002a20000201400 */
[----:B------:R-:W-:Y:S01]  /*33f0*/  FFMA.FTZ R11, R61, -R133, R50 ;  /* 0x800000853d0b7223 */ /* 0x000fe20000010032 */
[----:B------:R-:W-:Y:S02]  /*3400*/  FSEL R20, R15, -INF , !P4 ;  /* 0xff8000000f147808 */ /* 0x000fe40006000000 */
[----:B------:R-:W-:-:S02]  /*3410*/  IABS R2, R2 ;  /* 0x0000000200027213 */ /* 0x000fc40000000000 */
[----:B------:R-:W-:Y:S02]  /*3420*/  FSEL R16, R16, -INF , !P5 ;  /* 0xff80000010107808 */ /* 0x000fe40006800000 */
[----:B------:R-:W-:Y:S02]  /*3430*/  FSEL R26, R11, -INF , !P4 ;  /* 0xff8000000b1a7808 */ /* 0x000fe40006000000 */
[----:B------:R-:W-:Y:S01]  /*3440*/  FSEL R138, R27, -INF , !P0 ;  /* 0xff8000001b8a7808 */ /* 0x000fe20004000000 */
[----:B-1----:R-:W-:Y:S01]  /*3450*/  IMAD.MOV.U32 R7, RZ, RZ, R2 ;  /* 0x000000ffff077224 */ /* 0x002fe200078e0002 */
[----:B------:R-:W-:Y:S01]  /*3460*/  IABS R2, R8 ;  /* 0x0000000800027213 */ /* 0x000fe20000000000 */
[----:B--2---:R-:W-:Y:S01]  /*3470*/  FFMA.FTZ R19, R60, -R133, R67 ;  /* 0x800000853c137223 */ /* 0x004fe20000010043 */
[----:B------:R-:W-:Y:S01]  /*3480*/  FSEL R60, R24, -INF , !P6 ;  /* 0xff800000183c7808 */ /* 0x000fe20007000000 */
[----:B------:R1:W2:Y:S03]  /*3490*/  I2F R14, R7 ;  /* 0x00000007000e7306 */ /* 0x0002a60000201400 */
[----:B------:R-:W-:-:S05]  /*34a0*/  FSEL R167, R19, -INF , !P2 ;  /* 0xff80000013a77808 */ /* 0x000fca0005000000 */
[----:B------:R-:W3:Y:S01]  /*34b0*/  I2F R39, R2 ;  /* 0x0000000200277306 */ /* 0x000ee20000201400 */
[C---:B-1----:R-:W-:Y:S02]  /*34c0*/  IMAD.IADD R7, R6.reuse, 0x1, -R88 ;  /* 0x0000000106077824 */ /* 0x042fe400078e0a58 */
[----:B------:R-:W-:Y:S02]  /*34d0*/  IMAD.IADD R6, R6, 0x1, -R86 ;  /* 0x0000000106067824 */ /* 0x000fe400078e0a56 */
[----:B--2---:R-:W-:Y:S01]  /*34e0*/  FFMA.FTZ R14, R14, -R133, R49 ;  /* 0x800000850e0e7223 */ /* 0x004fe20000010031 */
[----:B------:R-:W-:Y:S02]  /*34f0*/  IABS R7, R7 ;  /* 0x0000000700077213 */ /* 0x000fe40000000000 */
[----:B------:R-:W-:Y:S01]  /*3500*/  IABS R6, R6 ;  /* 0x0000000600067213 */ /* 0x000fe20000000000 */
[----:B---3--:R-:W-:Y:S01]  /*3510*/  FFMA.FTZ R10, R39, -R133, R51 ;  /* 0x80000085270a7223 */ /* 0x008fe20000010033 */
[----:B------:R1:W2:Y:S01]  /*3520*/  I2F R37, R7 ;  /* 0x0000000700257306 */ /* 0x0002a20000201400 */
[----:B------:R-:W-:-:S02]  /*3530*/  FSEL R19, R14, -INF , !P2 ;  /* 0xff8000000e137808 */ /* 0x000fc40005000000 */
[----:B------:R-:W-:Y:S01]  /*3540*/  IMAD.MOV.U32 R8, RZ, RZ, R6 ;  /* 0x000000ffff087224 */ /* 0x000fe200078e0006 */
[----:B------:R-:W-:Y:S02]  /*3550*/  LOP3.LUT R2, R111, R112, RZ, 0xfc, !PT ;  /* 0x000000706f027212 */ /* 0x000fe400078efcff */
[----:B------:R-:W-:Y:S02]  /*3560*/  FSEL R24, R10, -INF , !P2 ;  /* 0xff8000000a187808 */ /* 0x000fe40005000000 */
[----:B------:R3:W4:Y:S01]  /*3570*/  I2F R36, R8 ;  /* 0x0000000800247306 */ /* 0x0007220000201400 */
[C---:B-1----:R-:W-:Y:S02]  /*3580*/  IMAD.IADD R7, R5.reuse, 0x1, -R88 ;  /* 0x0000000105077824 */ /* 0x042fe400078e0a58 */
[----:B------:R-:W-:Y:S02]  /*3590*/  IMAD.IADD R5, R5, 0x1, -R86 ;  /* 0x0000000105057824 */ /* 0x000fe400078e0a56 */
[----:B--2---:R-:W-:Y:S01]  /*35a0*/  FFMA.FTZ R18, R37, -R133, R58 ;  /* 0x8000008525127223 */ /* 0x004fe2000001003a */
[----:B------:R-:W-:-:S02]  /*35b0*/  IABS R6, R7 ;  /* 0x0000000700067213 */ /* 0x000fc40000000000 */
[----:B------:R-:W-:Y:S01]  /*35c0*/  IABS R5, R5 ;  /* 0x0000000500057213 */ /* 0x000fe20000000000 */
[----:B---3--:R-:W-:Y:S01]  /*35d0*/  IMAD.IADD R8, R3, 0x1, -R86 ;  /* 0x0000000103087824 */ /* 0x008fe200078e0a56 */
[----:B------:R1:W2:Y:S01]  /*35e0*/  I2F R13, R6 ;  /* 0x00000006000d7306 */ /* 0x0002a20000201400 */
[----:B----4-:R-:W-:Y:S01]  /*35f0*/  FFMA.FTZ R17, R36, -R133, R59 ;  /* 0x8000008524117223 */ /* 0x010fe2000001003b */
[----:B------:R-:W-:-:S04]  /*3600*/  FSEL R172, R18, -INF , !P1 ;  /* 0xff80000012ac7808 */ /* 0x000fc80004800000 */
[----:B------:R-:W-:Y:S02]  /*3610*/  FSEL R173, R17, -INF , !P0 ;  /* 0xff80000011ad7808 */ /* 0x000fe40004000000 */
[----:B------:R3:W4:Y:S01]  /*3620*/  I2F R7, R5 ;  /* 0x0000000500077306 */ /* 0x0007220000201400 */
[----:B-1----:R-:W-:Y:S02]  /*3630*/  IMAD.IADD R6, R3, 0x1, -R88 ;  /* 0x0000000103067824 */ /* 0x002fe400078e0a58 */
[----:B--2---:R-:W-:-:S03]  /*3640*/  FFMA.FTZ R13, R13, -R133, R28 ;  /* 0x800000850d0d7223 */ /* 0x004fc6000001001c */
[----:B------:R-:W-:Y:S01]  /*3650*/  IABS R3, R6 ;  /* 0x0000000600037213 */ /* 0x000fe20000000000 */
[-C--:B------:R-:W-:Y:S01]  /*3660*/  FFMA.FTZ R6, R98, -R133.reuse, R23 ;  /* 0x8000008562067223 */ /* 0x080fe20000010017 */
[----:B------:R-:W-:Y:S01]  /*3670*/  FSEL R14, R13, -INF , !P1 ;  /* 0xff8000000d0e7808 */ /* 0x000fe20004800000 */
[-C--:B------:R-:W-:Y:S01]  /*3680*/  FFMA.FTZ R23, R91, -R133.reuse, R44 ;  /* 0x800000855b177223 */ /* 0x080fe2000001002c */
[----:B------:R-:W-:Y:S01]  /*3690*/  FSEL R44, R25, -INF , !P3 ;  /* 0xff800000192c7808 */ /* 0x000fe20005800000 */
[----:B---3--:R-:W-:Y:S01]  /*36a0*/  IMAD.MOV.U32 R5, RZ, RZ, R3 ;  /* 0x000000ffff057224 */ /* 0x008fe200078e0003 */
[----:B------:R-:W-:Y:S01]  /*36b0*/  IABS R3, R8 ;  /* 0x0000000800037213 */ /* 0x000fe20000000000 */
[-C--:B------:R-:W-:Y:S01]  /*36c0*/  FFMA.FTZ R8, R100, -R133.reuse, R21 ;  /* 0x8000008564087223 */ /* 0x080fe20000010015 */
[----:B------:R-:W-:Y:S01]  /*36d0*/  FSEL R28, R6, -INF , !P3 ;  /* 0xff800000061c7808 */ /* 0x000fe20005800000 */
[-C--:B------:R-:W-:Y:S01]  /*36e0*/  FFMA.FTZ R21, R89, -R133.reuse, R71 ;  /* 0x8000008559157223 */ /* 0x080fe20000010047 */
[----:B------:R-:W-:Y:S01]  /*36f0*/  FSEL R23, R23, -INF , !P6 ;  /* 0xff80000017177808 */ /* 0x000fe20007000000 */
[----:B------:R-:W1:Y:S01]  /*3700*/  I2F R5, R5 ;  /* 0x0000000500057306 */ /* 0x000e620000201400 */
[----:B------:R-:W-:Y:S01]  /*3710*/  FSEL R25, R8, -INF , !P3 ;  /* 0xff80000008197808 */ /* 0x000fe20005800000 */
[----:B----4-:R-:W-:Y:S01]  /*3720*/  FFMA.FTZ R7, R7, -R133, R29 ;  /* 0x8000008507077223 */ /* 0x010fe2000001001d */
[----:B------:R-:W-:Y:S01]  /*3730*/  BAR.SYNC.DEFER_BLOCKING 0x0 ;  /* 0x0000000000007b1d */ /* 0x000fe20000010000 */
[----:B------:R-:W-:-:S02]  /*3740*/  ISETP.GE.AND P3, PT, R132, 0x21, PT ;  /* 0x000000218400780c */ /* 0x000fc40003f66270 */
[----:B------:R-:W-:Y:S02]  /*3750*/  FSEL R61, R21, -INF , !P5 ;  /* 0xff800000153d7808 */ /* 0x000fe40006800000 */
[----:B------:R-:W-:Y:S01]  /*3760*/  FSEL R21, R12, -INF , !P5 ;  /* 0xff8000000c157808 */ /* 0x000fe20006800000 */
[----:B------:R-:W2:Y:S01]  /*3770*/  I2F R3, R3 ;  /* 0x0000000300037306 */ /* 0x000ea20000201400 */
[----:B------:R-:W-:Y:S01]  /*3780*/  FSEL R15, R7, -INF , !P0 ;  /* 0xff800000070f7808 */ /* 0x000fe20004000000 */
[----:B-1----:R-:W-:-:S05]  /*3790*/  FFMA.FTZ R5, R5, -R133, R30 ;  /* 0x8000008505057223 */ /* 0x002fca000001001e */
[----:B------:R-:W-:Y:S01]  /*37a0*/  FSEL R18, R5, -INF , !P1 ;  /* 0xff80000005127808 */ /* 0x000fe20004800000 */
[----:B--2---:R-:W-:-:S05]  /*37b0*/  FFMA.FTZ R3, R3, -R133, R31 ;  /* 0x8000008503037223 */ /* 0x004fca000001001f */
[----:B------:R-:W-:Y:S01]  /*37c0*/  FSEL R17, R3, -INF , !P0 ;  /* 0xff80000003117808 */ /* 0x000fe20004000000 */
[----:B------:R-:W-:Y:S05]  /*37d0*/  @!P3 BRA `(.L_x_987) ;  /* 0x000002a00000b947 */ /* 0x000fea0003800000 */
[----:B------:R-:W-:Y:S01]  /*37e0*/  LEA.HI.SX32 R6, R228, 0xfffffffe, 0x1b ;  /* 0xfffffffee4067811 */ /* 0x000fe200078fdaff */
[----:B------:R-:W-:Y:S01]  /*37f0*/  BSSY B0, `(.L_x_988) ;  /* 0x0000027000007945 */ /* 0x000fe20003800000 */
[----:B------:R-:W-:Y:S02]  /*3800*/  ISETP.GE.AND P2, PT, R236, c[0x0][0x220], PT ;  /* 0x00008800ec007a0c */ /* 0x000fe40003f46270 */
        /* <DEDUP_REMOVED lines=37> */
.L_x_989:
[----:B------:R-:W-:Y:S05]  /*3a60*/  BSYNC B0 ;  /* 0x0000000000007941 */ /* 0x000fea0003800000 */
.L_x_988:
[----:B------:R-:W0:Y:S02]  /*3a70*/  LDGDEPBAR ;  /* 0x00000000000079af */ /* 0x000e240000000000 */
.L_x_987:
        /* <DEDUP_REMOVED lines=16> */
[----:B------:R-:W-:Y:S01]  /*3b80*/  LEA R218, R0, R213, 0x1 ;  /* 0x000000d500da7211 */ /* 0x000fe200078e08ff */
[----:B------:R-:W-:Y:S01]  /*3b90*/  IMAD R215, R4, 0x2, R213 ;  /* 0x0000000204d77824 */ /* 0x000fe200078e02d5 */
[----:B------:R-:W-:Y:S03]  /*3ba0*/  LDSM.16.MT88.4 R64, [R213+0xb000] ;  /* 0x00b00000d540783b */ /* 0x000fe60000004200 */
[----:B------:R-:W-:Y:S01]  /*3bb0*/  IMAD R217, R0, 0x2, R215 ;  /* 0x0000000200d97824 */ /* 0x000fe200078e02d7 */
        /* <DEDUP_REMOVED lines=12> */
[----:B--2---:R-:W-:-:S02]  /*3c80*/  FMNMX.FTZ R5, R6, R5, !PT ;  /* 0x0000000506057209 */ /* 0x004fc40007810000 */
[----:B---3--:R-:W-:-:S03]  /*3c90*/  FMNMX.FTZ R135, R3, R135, !PT ;  /* 0x0000008703877209 */ /* 0x008fc60007810000 */
[----:B------:R-:W2:Y:S01]  /*3ca0*/  SHFL.BFLY PT, R6, R5, 0x1, 0x1f ;  /* 0x0c201f0005067f89 */ /* 0x000ea200000e0000 */
[C---:B------:R-:W-:Y:S01]  /*3cb0*/  FSETP.NEU.FTZ.AND P0, PT, R135.reuse, -INF , PT ;  /* 0xff8000008700780b */ /* 0x040fe20003f1d000 */
[----:B-1----:R-:W-:-:S05]  /*3cc0*/  FMUL.FTZ R8, R135, c[0x0][0x23c] ;  /* 0x00008f0087087a20 */ /* 0x002fca0000410000 */
[----:B------:R-:W-:-:S05]  /*3cd0*/  FSEL R8, R8, RZ, P0 ;  /* 0x000000ff08087208 */ /* 0x000fca0000000000 */
[--C-:B------:R-:W-:Y:S02]  /*3ce0*/  FFMA.FTZ R3, R38, c[0x0][0x23c], -R8.reuse ;  /* 0x00008f0026037a23 */ /* 0x100fe40000010808 */
[--C-:B------:R-:W-:Y:S01]  /*3cf0*/  FFMA.FTZ R9, R20, c[0x0][0x23c], -R8.reuse ;  /* 0x00008f0014097a23 */ /* 0x100fe20000010808 */
[----:B------:R-:W1:Y:S01]  /*3d00*/  LDSM.16.MT88.4 R36, [R213+0xa000] ;  /* 0x00a00000d524783b */ /* 0x000e620000004200 */
[----:B------:R3:W-:Y:S01]  /*3d10*/  MUFU.EX2 R175, R3 ;  /* 0x0000000300af7308 */ /* 0x0007e20000000800 */
[----:B------:R-:W-:-:S07]  /*3d20*/  FFMA.FTZ R10, R19, c[0x0][0x23c], -R8 ;  /* 0x00008f00130a7a23 */ /* 0x000fce0000010808 */
[----:B------:R-:W-:Y:S01]  /*3d30*/  MUFU.EX2 R181, R9 ;  /* 0x0000000900b57308 */ /* 0x000fe20000000800 */
[----:B---3--:R-:W-:-:S07]  /*3d40*/  FFMA.FTZ R3, R25, c[0x0][0x23c], -R8 ;  /* 0x00008f0019037a23 */ /* 0x008fce0000010808 */
[----:B------:R3:W4:Y:S08]  /*3d50*/  MUFU.EX2 R182, R10 ;  /* 0x0000000a00b67308 */ /* 0x0007300000000800 */
[----:B------:R2:W-:Y:S01]  /*3d60*/  MUFU.EX2 R176, R3 ;  /* 0x0000000300b07308 */ /* 0x0005e20000000800 */
[----:B---3--:R-:W-:Y:S01]  /*3d70*/  FFMA.FTZ R10, R14, c[0x0][0x23c], -R8 ;  /* 0x00008f000e0a7a23 */ /* 0x008fe20000010808 */
[----:B----4-:R-:W-:-:S06]  /*3d80*/  F2FP.PACK_AB R128, R182, R181 ;  /* 0x000000b5b680723e */ /* 0x010fcc00000000ff */
        /* <DEDUP_REMOVED lines=8> */
[--C-:B---3--:R-:W-:Y:S01]  /*3e10*/  FFMA.FTZ R10, R26, c[0x0][0x23c], -R2.reuse ;  /* 0x00008f001a0a7a23 */ /* 0x108fe20000010802 */
[----:B------:R-:W3:Y:S01]  /*3e20*/  LDSM.16.MT88.4 R28, [R215+0xb000] ;  /* 0x00b00000d71c783b */ /* 0x000ee20000004200 */
[----:B------:R4:W-:Y:S01]  /*3e30*/  MUFU.EX2 R232, R0 ;  /* 0x0000000000e87308 */ /* 0x0009e20000000800 */
[----:B------:R-:W-:Y:S02]  /*3e40*/  FFMA.FTZ R4, R40, c[0x0][0x23c], -R2 ;  /* 0x00008f0028047a23 */ /* 0x000fe40000010802 */
[--C-:B--2---:R-:W-:Y:S02]  /*3e50*/  FFMA.FTZ R5, R16, c[0x0][0x23c], -R8.reuse ;  /* 0x00008f0010057a23 */ /* 0x104fe40000010808 */
[----:B------:R-:W-:Y:S02]  /*3e60*/  FFMA.FTZ R8, R15, c[0x0][0x23c], -R8 ;  /* 0x00008f000f087a23 */ /* 0x000fe40000010808 */
[----:B------:R-:W-:Y:S01]  /*3e70*/  LDSM.16.MT88.4 R12, [R215+0xa800] ;  /* 0x00a80000d70c783b */ /* 0x000fe20000004200 */
[----:B------:R-:W-:Y:S01]  /*3e80*/  MUFU.EX2 R229, R10 ;  /* 0x0000000a00e57308 */ /* 0x000fe20000000800 */
[----:B----4-:R-:W-:-:S07]  /*3e90*/  FFMA.FTZ R0, R22, c[0x0][0x23c], -R2 ;  /* 0x00008f0016007a23 */ /* 0x010fce0000010802 */
[----:B------:R-:W2:Y:S08]  /*3ea0*/  MUFU.EX2 R177, R8 ;  /* 0x0000000800b17308 */ /* 0x000eb00000000800 */
[----:B------:R4:W-:Y:S08]  /*3eb0*/  MUFU.EX2 R251, R0 ;  /* 0x0000000000fb7308 */ /* 0x0009f00000000800 */
[----:B------:R-:W5:Y:S01]  /*3ec0*/  MUFU.EX2 R179, R5 ;  /* 0x0000000500b37308 */ /* 0x000f620000000800 */
[----:B--2---:R-:W-:Y:S01]  /*3ed0*/  F2FP.PACK_AB R130, R177, R178 ;  /* 0x000000b2b182723e */ /* 0x004fe200000000ff */
[----:B----4-:R-:W-:-:S06]  /*3ee0*/  FFMA.FTZ R0, R21, c[0x0][0x23c], -R2 ;  /* 0x00008f0015007a23 */ /* 0x010fcc0000010802 */
[----:B------:R2:W4:Y:S01]  /*3ef0*/  MUFU.EX2 R252, R4 ;  /* 0x0000000400fc7308 */ /* 0x0005220000000800 */
[----:B------:R-:W-:Y:S01]  /*3f00*/  LDSM.16.MT88.4 R20, [R218+0xa800] ;  /* 0x00a80000da14783b */ /* 0x000fe20000004200 */
[----:B-----5:R-:W-:-:S06]  /*3f10*/  F2FP.PACK_AB R6, R179, R174 ;  /* 0x000000aeb306723e */ /* 0x020fcc00000000ff */
[----:B------:R5:W1:Y:S01]  /*3f20*/  MUFU.EX2 R180, R0 ;  /* 0x0000000000b47308 */ /* 0x000a620000000800 */
[----:B--2---:R-:W-:Y:S02]  /*3f30*/  F2FP.PACK_AB R4, R176, R175 ;  /* 0x000000afb004723e */ /* 0x004fe400000000ff */
[----:B----4-:R-:W-:Y:S02]  /*3f40*/  F2FP.PACK_AB R5, R232, R252 ;  /* 0x000000fce805723e */ /* 0x010fe400000000ff */
[----:B-----5:R-:W-:Y:S02]  /*3f50*/  FMNMX.FTZ R0, R134, R44, !PT ;  /* 0x0000002c86007209 */ /* 0x020fe40007810000 */
[----:B-1----:R-:W-:Y:S02]  /*3f60*/  F2FP.PACK_AB R7, R180, R251 ;  /* 0x000000fbb407723e */ /* 0x002fe400000000ff */
        /* <DEDUP_REMOVED lines=18> */
[C---:B---3--:R-:W-:Y:S01]  /*4090*/  HMMA.16816.F32 R104, R4.reuse, R28, RZ ;  /* 0x0000001c0468723c */ /* 0x048fe200000018ff */
[----:B------:R-:W-:Y:S02]  /*40a0*/  FMNMX.FTZ R0, R173, R0, !PT ;  /* 0x00000000ad007209 */ /* 0x000fe40007810000 */
[----:B-1----:R-:W-:Y:S01]  /*40b0*/  FMNMX.FTZ R8, R9, R11, !PT ;  /* 0x0000000b09087209 */ /* 0x002fe20007810000 */
[--C-:B------:R-:W-:Y:S02]  /*40c0*/  FFMA.FTZ R9, R24, c[0x0][0x23c], -R2.reuse ;  /* 0x00008f0018097a23 */ /* 0x100fe40000010802 */
[----:B------:R-:W1:Y:S02]  /*40d0*/  SHFL.BFLY PT, R10, R0, 0x2, 0x1f ;  /* 0x0c401f00000a7f89 */ /* 0x000e6400000e0000 */
[C---:B------:R-:W-:Y:S01]  /*40e0*/  HMMA.16816.F32 R112, R4.reuse, R68, RZ ;  /* 0x000000440470723c */ /* 0x040fe200000018ff */
[----:B------:R2:W3:Y:S01]  /*40f0*/  MUFU.EX2 R230, R9 ;  /* 0x0000000900e67308 */ /* 0x0004e20000000800 */
[----:B------:R-:W4:Y:S04]  /*4100*/  SHFL.BFLY PT, R11, R8, 0x1, 0x1f ;  /* 0x0c201f00080b7f89 */ /* 0x000f2800000e0000 */
[----:B------:R-:W-:Y:S02]  /*4110*/  LDSM.16.MT88.4 R24, [R217+0xb800] ;  /* 0x00b80000d918783b */ /* 0x000fe40000004200 */
        /* <DEDUP_REMOVED lines=48> */
[----:B------:R3:W-:Y:S06]  /*4420*/  MUFU.EX2 R234, R2 ;  /* 0x0000000200ea7308 */ /* 0x0007ec0000000800 */
[----:B------:R-:W-:Y:S01]  /*4430*/  HMMA.16816.F32 R168, R128, R24, R168 ;  /* 0x0000001880a8723c */ /* 0x000fe200000018a8 */
[----:B-1----:R-:W-:Y:S01]  /*4440*/  FFMA.FTZ R4, R140, c[0x0][0x23c], -R0 ;  /* 0x00008f008c047a23 */ /* 0x002fe20000010800 */
[----:B--2---:R-:W-:-:S03]  /*4450*/  F2FP.PACK_AB R6, R210, R209 ;  /* 0x000000d1d206723e */ /* 0x004fc600000000ff */
[----:B------:R1:W-:Y:S03]  /*4460*/  MUFU.EX2 R207, R4 ;  /* 0x0000000400cf7308 */ /* 0x0003e60000000800 */
[----:B------:R-:W-:Y:S01]  /*4470*/  HMMA.16816.F32 R152, R128, R158, R152 ;  /* 0x0000009e8098723c */ /* 0x000fe20000001898 */
[----:B---3--:R-:W-:-:S04]  /*4480*/  FFMA.FTZ R2, R166, c[0x0][0x23c], -R0 ;  /* 0x00008f00a6027a23 */ /* 0x008fc80000010800 */
        /* <DEDUP_REMOVED lines=14> */
[----:B------:R-:W-:-:S03]  /*4570*/  F2FP.PACK_AB R172, R202, R203 ;  /* 0x000000cbcaac723e */ /* 0x000fc600000000ff */
[----:B------:R2:W-:Y:S01]  /*4580*/  MUFU.EX2 R134, R2 ;  /* 0x0000000200867308 */ /* 0x0005e20000000800 */
[--C-:B-1----:R-:W-:Y:S02]  /*4590*/  FFMA.FTZ R4, R61, c[0x0][0x23c], -R0.reuse ;  /* 0x00008f003d047a23 */ /* 0x102fe40000010800 */
[----:B------:R-:W-:Y:S01]  /*45a0*/  FFMA.FTZ R0, R173, c[0x0][0x23c], -R0 ;  /* 0x00008f00ad007a23 */ /* 0x000fe20000010800 */
[----:B------:R-:W-:Y:S04]  /*45b0*/  HMMA.16816.F32 R60, R128, R22, R84 ;  /* 0x00000016803c723c */ /* 0x000fe80000001854 */
[----:B------:R1:W5:Y:S01]  /*45c0*/  MUFU.EX2 R205, R4 ;  /* 0x0000000400cd7308 */ /* 0x0003620000000800 */
[----:B----4-:R-:W-:Y:S01]  /*45d0*/  F2FP.PACK_AB R173, R138, R139 ;  /* 0x0000008b8aad723e */ /* 0x010fe200000000ff */
[----:B--2---:R-:W-:-:S02]  /*45e0*/  FADD.FTZ R2, R207, R206 ;  /* 0x000000cecf027221 */ /* 0x004fc40000010000 */
[----:B------:R-:W-:Y:S04]  /*45f0*/  HMMA.16816.F32 R128, R128, R26, R100 ;  /* 0x0000001a8080723c */ /* 0x000fe80000001864 */
[----:B------:R2:W4:Y:S01]  /*4600*/  MUFU.EX2 R233, R0 ;  /* 0x0000000000e97308 */ /* 0x0005220000000800 */
[----:B---3--:R-:W-:Y:S01]  /*4610*/  FADD.FTZ R2, R204, R2 ;  /* 0x00000002cc027221 */ /* 0x008fe20000010000 */
[----:B-1----:R-:W-:Y:S02]  /*4620*/  F2FP.PACK_AB R4, R208, R211 ;  /* 0x000000d3d004723e */ /* 0x002fe400000000ff */
[----:B-----5:R-:W-:Y:S01]  /*4630*/  F2FP.PACK_AB R7, R205, R204 ;  /* 0x000000cccd07723e */ /* 0x020fe200000000ff */
[----:B--2---:R-:W-:-:S06]  /*4640*/  FADD.FTZ R0, R211, R208 ;  /* 0x000000d0d3007221 */ /* 0x004fcc0000010000 */
[----:B------:R-:W-:Y:S01]  /*4650*/  HMMA.16816.F32 R148, R4, R36, RZ ;  /* 0x000000240494723c */ /* 0x000fe200000018ff */
[----:B------:R-:W-:-:S07]  /*4660*/  FADD.FTZ R0, R209, R0 ;  /* 0x00000000d1007221 */ /* 0x000fce0000010000 */
[C---:B------:R-:W-:Y:S08]  /*4670*/  HMMA.16816.F32 R196, R4.reuse, R38, RZ ;  /* 0x0000002604c4723c */ /* 0x040ff000000018ff */
[C---:B------:R-:W-:Y:S08]  /*4680*/  HMMA.16816.F32 R36, R4.reuse, R32, RZ ;  /* 0x000000200424723c */ /* 0x040ff000000018ff */
[C---:B------:R-:W-:Y:S07]  /*4690*/  HMMA.16816.F32 R140, R4.reuse, R48, RZ ;  /* 0x00000030048c723c */ /* 0x040fee00000018ff */
[----:B------:R-:W-:Y:S01]  /*46a0*/  MOV R49, R182 ;  /* 0x000000b600317202 */ /* 0x000fe20000000f00 */
[----:B------:R-:W-:Y:S01]  /*46b0*/  HMMA.16816.F32 R192, R4, R34, RZ ;  /* 0x0000002204c0723c */ /* 0x000fe200000018ff */
[----:B------:R-:W-:-:S07]  /*46c0*/  IMAD.MOV.U32 R48, RZ, RZ, R181 ;  /* 0x000000ffff307224 */ /* 0x000fce00078e00b5 */
[C---:B------:R-:W-:Y:S07]  /*46d0*/  HMMA.16816.F32 R188, R4.reuse, R50, RZ ;  /* 0x0000003204bc723c */ /* 0x040fee00000018ff */
[----:B------:R-:W-:Y:S01]  /*46e0*/  IMAD.MOV.U32 R50, RZ, RZ, R179 ;  /* 0x000000ffff327224 */ /* 0x000fe200078e00b3 */
[----:B------:R-:W-:Y:S01]  /*46f0*/  HMMA.16816.F32 R32, R4, R52, RZ ;  /* 0x000000340420723c */ /* 0x000fe200000018ff */
[----:B------:R-:W-:-:S06]  /*4700*/  MOV R51, R180 ;  /* 0x000000b400337202 */ /* 0x000fcc0000000f00 */
[----:B------:R-:W-:Y:S01]  /*4710*/  MOV R53, R178 ;  /* 0x000000b200357202 */ /* 0x000fe20000000f00 */
[----:B------:R-:W-:Y:S01]  /*4720*/  HMMA.16816.F32 R184, R4, R54, RZ ;  /* 0x0000003604b8723c */ /* 0x000fe200000018ff */
[----:B------:R-:W-:-:S06]  /*4730*/  IMAD.MOV.U32 R52, RZ, RZ, R177 ;  /* 0x000000ffff347224 */ /* 0x000fcc00078e00b1 */
[----:B------:R-:W-:Y:S01]  /*4740*/  MOV R55, R176 ;  /* 0x000000b000377202 */ /* 0x000fe20000000f00 */
        /* <DEDUP_REMOVED lines=9> */
[----:B------:R-:W-:Y:S01]  /*47e0*/  IMAD.MOV.U32 R6, RZ, RZ, R55 ;  /* 0x000000ffff067224 */ /* 0x000fe200078e0037 */
[----:B------:R-:W-:Y:S01]  /*47f0*/  MOV R5, R174 ;  /* 0x000000ae00057202 */ /* 0x000fe20000000f00 */
[----:B------:R-:W-:Y:S01]  /*4800*/  FADD.FTZ R4, R205, R2 ;  /* 0x00000002cd047221 */ /* 0x000fe20000010000 */
[----:B------:R-:W-:Y:S01]  /*4810*/  F2FP.PACK_AB R174, R234, R201 ;  /* 0x000000c9eaae723e */ /* 0x000fe200000000ff */
[----:B------:R-:W-:Y:S01]  /*4820*/  FADD.FTZ R6, R7, R6 ;  /* 0x0000000607067221 */ /* 0x000fe20000010000 */
[----:B----4-:R-:W-:Y:S01]  /*4830*/  F2FP.PACK_AB R175, R233, R134 ;  /* 0x00000086e9af723e */ /* 0x010fe200000000ff */
[----:B------:R-:W-:-:S02]  /*4840*/  FADD.FTZ R7, R252, R232 ;  /* 0x000000e8fc077221 */ /* 0x000fc40000010000 */
[----:B------:R-:W-:Y:S02]  /*4850*/  FADD.FTZ R6, R5, R6 ;  /* 0x0000000605067221 */ /* 0x000fe40000010000 */
[----:B------:R-:W-:Y:S02]  /*4860*/  FADD.FTZ R7, R251, R7 ;  /* 0x00000007fb077221 */ /* 0x000fe40000010000 */
[C---:B------:R-:W-:Y:S01]  /*4870*/  HMMA.16816.F32 R36, R172.reuse, R12, R36 ;  /* 0x0000000cac24723c */ /* 0x040fe20000001824 */
[----:B------:R-:W-:Y:S02]  /*4880*/  FADD.FTZ R5, R210, R0 ;  /* 0x00000000d2057221 */ /* 0x000fe40000010000 */
[----:B------:R-:W-:Y:S02]  /*4890*/  FADD.FTZ R4, R139, R4 ;  /* 0x000000048b047221 */ /* 0x000fe40000010000 */
[----:B------:R-:W-:Y:S02]  /*48a0*/  FADD.FTZ R5, R203, R5 ;  /* 0x00000005cb057221 */ /* 0x000fe40000010000 */
[----:B------:R-:W-:Y:S01]  /*48b0*/  IMAD.MOV.U32 R13, RZ, RZ, R52 ;  /* 0x000000ffff0d7224 */ /* 0x000fe200078e0034 */
[----:B------:R-:W-:Y:S01]  /*48c0*/  MOV R12, R53 ;  /* 0x00000035000c7202 */ /* 0x000fe20000000f00 */
[----:B------:R-:W-:Y:S01]  /*48d0*/  FADD.FTZ R5, R202, R5 ;  /* 0x00000005ca057221 */ /* 0x000fe20000010000 */
[----:B------:R-:W-:Y:S01]  /*48e0*/  HMMA.16816.F32 R52, R172, R20, R140 ;  /* 0x00000014ac34723c */ /* 0x000fe2000000188c */
[----:B------:R-:W-:-:S02]  /*48f0*/  FADD.FTZ R4, R138, R4 ;  /* 0x000000048a047221 */ /* 0x000fc40000010000 */
[----:B------:R-:W-:Y:S02]  /*4900*/  FADD.FTZ R5, R201, R5 ;  /* 0x00000005c9057221 */ /* 0x000fe40000010000 */
[----:B------:R-:W-:Y:S02]  /*4910*/  FADD.FTZ R4, R134, R4 ;  /* 0x0000000486047221 */ /* 0x000fe40000010000 */
[----:B------:R-:W-:Y:S01]  /*4920*/  MOV R140, R50 ;  /* 0x00000032008c7202 */ /* 0x000fe20000000f00 */
[----:B------:R-:W-:Y:S01]  /*4930*/  IMAD.MOV.U32 R141, RZ, RZ, R51 ;  /* 0x000000ffff8d7224 */ /* 0x000fe200078e0033 */
[----:B------:R-:W-:Y:S01]  /*4940*/  MOV R142, R48 ;  /* 0x00000030008e7202 */ /* 0x000fe20000000f00 */
[----:B------:R-:W-:Y:S01]  /*4950*/  HMMA.16816.F32 R148, R172, R156, R148 ;  /* 0x0000009cac94723c */ /* 0x000fe20000001894 */
[----:B------:R-:W-:Y:S01]  /*4960*/  MOV R143, R49 ;  /* 0x00000031008f7202 */ /* 0x000fe20000000f00 */
[----:B------:R-:W-:Y:S02]  /*4970*/  FADD.FTZ R2, R140, R6 ;  /* 0x000000068c027221 */ /* 0x000fe40000010000 */
[----:B------:R-:W-:-:S02]  /*4980*/  FADD.FTZ R0, R141, R7 ;  /* 0x000000078d007221 */ /* 0x000fc40000010000 */
[----:B------:R-:W-:Y:S02]  /*4990*/  FADD.FTZ R2, R142, R2 ;  /* 0x000000028e027221 */ /* 0x000fe40000010000 */
        /* <DEDUP_REMOVED lines=23> */
[----:B------:R-:W1:Y:S01]  /*4b10*/  S2R R13, SR_TID.X ;  /* 0x00000000000d7919 */ /* 0x000e620000002100 */
[----:B------:R-:W-:Y:S01]  /*4b20*/  LEA.HI.SX32 R228, R228, 0xfffffffe, 0x1b ;  /* 0xfffffffee4e47811 */ /* 0x000fe200078fdaff */
[----:B------:R-:W-:Y:S01]  /*4b30*/  IMAD.MOV.U32 R138, RZ, RZ, R136 ;  /* 0x000000ffff8a7224 */ /* 0x000fe200078e0088 */
[----:B------:R-:W-:Y:S01]  /*4b40*/  MOV R139, R135 ;  /* 0x00000087008b7202 */ /* 0x000fe20000000f00 */
[----:B------:R-:W-:Y:S01]  /*4b50*/  IMAD.MOV.U32 R140, RZ, RZ, R3 ;  /* 0x000000ffff8c7224 */ /* 0x000fe200078e0003 */
[----:B------:R-:W-:Y:S01]  /*4b60*/  ISETP.GE.AND P3, PT, R236, c[0x0][0x220], PT ;  /* 0x00008800ec007a0c */ /* 0x000fe20003f66270 */
[----:B------:R-:W-:Y:S01]  /*4b70*/  IMAD.MOV.U32 R250, RZ, RZ, c[0x0][0x1a0] ;  /* 0x00006800fffa7624 */ /* 0x000fe200078e00ff */
[----:B------:R-:W-:-:S02]  /*4b80*/  ISETP.GE.AND P2, PT, R242, c[0x0][0x220], PT ;  /* 0x00008800f2007a0c */ /* 0x000fc40003f46270 */
[----:B------:R-:W-:Y:S02]  /*4b90*/  MOV R251, c[0x0][0x1a4] ;  /* 0x0000690000fb7a02 */ /* 0x000fe40000000f00 */
[----:B-1----:R-:W-:-:S05]  /*4ba0*/  LOP3.LUT R13, R13, 0x3, RZ, 0xc0, !PT ;  /* 0x000000030d0d7812 */ /* 0x002fca00078ec0ff */
[----:B------:R-:W-:-:S05]  /*4bb0*/  IMAD R235, R13, -0x2, R235 ;  /* 0xfffffffe0deb7824 */ /* 0x000fca00078e02eb */
[----:B------:R-:W-:Y:S01]  /*4bc0*/  IADD3 R235, R132, R235, -R200 ;  /* 0x000000eb84eb7210 */ /* 0x000fe20007ffe8c8 */
[----:B------:R-:W-:Y:S01]  /*4bd0*/  IMAD.MOV.U32 R132, RZ, RZ, R137 ;  /* 0x000000ffff847224 */ /* 0x000fe200078e0089 */
[----:B------:R-:W-:Y:S05]  /*4be0*/  BRA `(.L_x_991) ;  /* 0x000002d000007947 */ /* 0x000fea0003800000 */
.L_x_993:
        /* <DEDUP_REMOVED lines=9> */
[----:B------:R-:W-:Y:S01]  /*4c80*/  LEA R0, P1, R134, R246, 0x5 ;  /* 0x000000f686007211 */ /* 0x000fe200078228ff */
[----:B------:R-:W-:Y:S02]  /*4c90*/  IMAD.MOV.U32 R141, RZ, RZ, c[0x0][0x198] ;  /* 0x00006600ff8d7624 */ /* 0x000fe400078e00ff */
[----:B------:R-:W-:Y:S01]  /*4ca0*/  IMAD.IADD R3, R135, 0x1, R2 ;  /* 0x0000000187037824 */ /* 0x000fe200078e0202 */
[----:B------:R-:W-:Y:S02]  /*4cb0*/  @!P3 LEA R176, P6, R0, c[0x0][0x168], 0x1 ;  /* 0x00005a0000b0ba11 */ /* 0x000fe400078c08ff */
[----:B------:R-:W-:Y:S02]  /*4cc0*/  IADD3 R2, P0, R136, R0, RZ ;  /* 0x0000000088027210 */ /* 0x000fe40007f1e0ff */
        /* <DEDUP_REMOVED lines=31> */
.L_x_991:
[----:B------:R-:W-:Y:S04]  /*4ec0*/  DEPBAR.LE SB0, 0x0 ;  /* 0x000080000000791a */ /* 0x000fe80000000000 */
[----:B------:R-:W-:Y:S01]  /*4ed0*/  BAR.SYNC.DEFER_BLOCKING 0x0 ;  /* 0x0000000000007b1d */ /* 0x000fe20000010000 */
[----:B------:R-:W-:Y:S01]  /*4ee0*/  SHF.R.S32.HI R0, RZ, 0x1f, R228 ;  /* 0x0000001fff007819 */ /* 0x000fe200000114e4 */
[----:B------:R-:W-:Y:S04]  /*4ef0*/  IMAD.WIDE.U32 R4, R228, c[0x0][0x1a0], RZ ;  /* 0x00006800e4047a25 */ /* 0x000fe800078e00ff */
[----:B------:R-:W-:Y:S04]  /*4f00*/  IMAD R0, R0, c[0x0][0x1a0], RZ ;  /* 0x0000680000007a24 */ /* 0x000fe800078e02ff */
        /* <DEDUP_REMOVED lines=135> */
.L_x_992:
[----:B------:R-:W-:Y:S05]  /*5780*/  IMAD R2, R228, -0x20, R235 ;  /* 0xffffffe0e4027824 */ /* 0x000fea00078e02eb */
[C---:B------:R-:W-:Y:S02]  /*5790*/  IADD3 R3, R2.reuse, 0x8, RZ ;  /* 0x0000000802037810 */ /* 0x040fe40007ffe0ff */
[----:B------:R-:W-:Y:S02]  /*57a0*/  IADD3 R0, R2, 0x7, RZ ;  /* 0x0000000702007810 */ /* 0x000fe40007ffe0ff */
[----:B------:R-:W-:Y:S02]  /*57b0*/  ISETP.GE.AND P0, PT, R3, RZ, PT ;  /* 0x000000ff0300720c */ /* 0x000fe40003f06270 */
[----:B------:R-:W-:Y:S02]  /*57c0*/  ISETP.GE.AND P1, PT, R0, RZ, PT ;  /* 0x000000ff0000720c */ /* 0x000fe40003f26270 */
[C---:B-1----:R-:W-:Y:S02]  /*57d0*/  IADD3 R134, R2.reuse, -0x1, RZ ;  /* 0xffffffff02867810 */ /* 0x042fe40007ffe0ff */
[C---:B------:R-:W-:Y:S02]  /*57e0*/  IADD3 R136, R2.reuse, -0x11, RZ ;  /* 0xffffffef02887810 */ /* 0x040fe40007ffe0ff */
[C---:B------:R-:W-:Y:S02]  /*57f0*/  IADD3 R135, R2.reuse, 0x40, RZ ;  /* 0x0000004002877810 */ /* 0x040fe40007ffe0ff */
[C---:B------:R-:W-:Y:S02]  /*5800*/  IADD3 R141, R2.reuse, 0x30, RZ ;  /* 0x00000030028d7810 */ /* 0x040fe40007ffe0ff */
[C---:B------:R-:W-:Y:S02]  /*5810*/  IADD3 R137, R2.reuse, 0x2f, RZ ;  /* 0x0000002f02897810 */ /* 0x040fe40007ffe0ff */
[C---:B------:R-:W-:Y:S02]  /*5820*/  @!P0 IADD3 R3, -R2.reuse, -0x8, RZ ;  /* 0xfffffff802038810 */ /* 0x040fe40007ffe1ff */
[----:B------:R-:W-:Y:S02]  /*5830*/  @!P1 IADD3 R0, -R2, -0x7, RZ ;  /* 0xfffffff902009810 */ /* 0x000fe40007ffe1ff */
[----:B------:R1:W-:Y:S01]  /*5840*/  I2F R184, R3 ;  /* 0x0000000300b87306 */ /* 0x0003e20000201400 */
[----:B------:R-:W-:Y:S02]  /*5850*/  ISETP.GE.AND P0, PT, R134, RZ, PT ;  /* 0x000000ff8600720c */ /* 0x000fe40003f06270 */
[----:B------:R-:W-:Y:S07]  /*5860*/  IABS R188, R2 ;  /* 0x0000000200bc7213 */ /* 0x000fee0000000000 */
[----:B------:R2:W-:Y:S04]  /*5870*/  I2F R183, R0 ;  /* 0x0000000000b77306 */ /* 0x0005e80000201400 */
[C---:B------:R-:W-:Y:S06]  /*5880*/  @!P0 IADD3 R134, -R2.reuse, 0x1, RZ ;  /* 0x0000000102868810 */ /* 0x040fec0007ffe1ff */
[----:B------:R3:W-:Y:S01]  /*5890*/  I2F R178, R134 ;  /* 0x0000008600b27306 */ /* 0x0007e20000201400 */
[C---:B-1----:R-:W-:Y:S04]  /*58a0*/  IADD3 R3, R2.reuse, -0x8, RZ ;  /* 0xfffffff802037810 */ /* 0x042fe80007ffe0ff */
[----:B------:R-:W-:Y:S05]  /*58b0*/  ISETP.GE.AND P1, PT, R3, RZ, PT ;  /* 0x000000ff0300720c */ /* 0x000fea0003f26270 */
[----:B------:R-:W-:Y:S01]  /*58c0*/  I2F R188, R188 ;  /* 0x000000bc00bc7306 */ /* 0x000fe20000201400 */
[----:B--2---:R-:W-:Y:S04]  /*58d0*/  IADD3 R0, R2, -0x18, RZ ;  /* 0xffffffe802007810 */ /* 0x004fe80007ffe0ff */
[----:B------:R-:W-:Y:S03]  /*58e0*/  ISETP.GE.AND P0, PT, R0, RZ, PT ;  /* 0x000000ff0000720c */ /* 0x000fe60003f06270 */
[C---:B------:R-:W-:Y:S02]  /*58f0*/  @!P1 IADD3 R3, -R2.reuse, 0x8, RZ ;  /* 0x0000000802039810 */ /* 0x040fe40007ffe1ff */
[----:B---3--:R-:W-:Y:S02]  /*5900*/  IADD3 R134, R2, -0x9, RZ ;  /* 0xfffffff702867810 */ /* 0x008fe40007ffe0ff */
[----:B------:R1:W-:Y:S02]  /*5910*/  I2F R177, R3 ;  /* 0x0000000300b17306 */ /* 0x0003e40000201400 */
[----:B------:R-:W-:Y:S04]  /*5920*/  ISETP.GE.AND P1, PT, R134, RZ, PT ;  /* 0x000000ff8600720c */ /* 0x000fe80003f26270 */
[C---:B------:R-:W-:Y:S04]  /*5930*/  @!P0 IADD3 R0, -R2.reuse, 0x18, RZ ;  /* 0x0000001802008810 */ /* 0x040fe80007ffe1ff */
[----:B------:R2:W-:Y:S05]  /*5940*/  I2F R186, R0 ;  /* 0x0000000000ba7306 */ /* 0x0005ea0000201400 */
[C---:B------:R-:W-:Y:S05]  /*5950*/  @!P1 IADD3 R134, -R2.reuse, 0x9, RZ ;  /* 0x0000000902869810 */ /* 0x040fea0007ffe1ff */
[----:B------:R-:W3:Y:S01]  /*5960*/  I2F R176, R134 ;  /* 0x0000008600b07306 */ /* 0x000ee20000201400 */
[C---:B-1----:R-:W-:Y:S04]  /*5970*/  IADD3 R3, R2.reuse, -0x19, RZ ;  /* 0xffffffe702037810 */ /* 0x042fe80007ffe0ff */
[----:B------:R-:W-:Y:S02]  /*5980*/  ISETP.GE.AND P0, PT, R3, RZ, PT ;  /* 0x000000ff0300720c */ /* 0x000fe40003f06270 */
[----:B--2---:R-:W-:Y:S04]  /*5990*/  IADD3 R0, R2, -0x10, RZ ;  /* 0xfffffff002007810 */ /* 0x004fe80007ffe0ff */
[----:B------:R-:W-:Y:S07]  /*59a0*/  ISETP.GE.AND P1, PT, R0, RZ, PT ;  /* 0x000000ff0000720c */ /* 0x000fee0003f26270 */
[----:B------:R-:W-:Y:S02]  /*59b0*/  @!P0 IADD3 R3, -R2, 0x19, RZ ;  /* 0x0000001902038810 */ /* 0x000fe40007ffe1ff */
[----:B------:R-:W-:Y:S01]  /*59c0*/  ISETP.GE.AND P0, PT, R136, RZ, PT ;  /* 0x000000ff8800720c */ /* 0x000fe20003f06270 */
[-C--:B---3--:R-:W-:Y:S01]  /*59d0*/  FFMA.FTZ R17, R176, -R133.reuse, R17 ;  /* 0x80000085b0117223 */ /* 0x088fe20000010011 */
[----:B------:R1:W2:Y:S01]  /*59e0*/  I2F R185, R3 ;  /* 0x0000000300b97306 */ /* 0x0002a20000201400 */
[----:B------:R-:W-:Y:S01]  /*59f0*/  IADD3 R134, R2, 0x3f, RZ ;  /* 0x0000003f02867810 */ /* 0x000fe20007ffe0ff */
[-C--:B------:R-:W-:Y:S02]  /*5a00*/  FFMA.FTZ R23, R176, -R133.reuse, R23 ;  /* 0x80000085b0177223 */ /* 0x080fe40000010017 */
[-C--:B------:R-:W-:Y:S01]  /*5a10*/  FFMA.FTZ R4, R188, -R133.reuse, R4 ;  /* 0x80000085bc047223 */ /* 0x080fe20000010004 */
[----:B------:R-:W-:Y:S01]  /*5a20*/  @!P1 IADD3 R0, -R2, 0x10, RZ ;  /* 0x0000001002009810 */ /* 0x000fe20007ffe1ff */
[-C--:B------:R-:W-:Y:S01]  /*5a30*/  FFMA.FTZ R5, R178, -R133.reuse, R5 ;  /* 0x80000085b2057223 */ /* 0x080fe20000010005 */
[----:B------:R-:W-:Y:S01]  /*5a40*/  ISETP.GE.AND P1, PT, R135, RZ, PT ;  /* 0x000000ff8700720c */ /* 0x000fe20003f26270 */
[-C--:B------:R-:W-:Y:S02]  /*5a50*/  FFMA.FTZ R16, R177, -R133.reuse, R16 ;  /* 0x80000085b1107223 */ /* 0x080fe40000010010 */
[----:B------:R3:W4:Y:S01]  /*5a60*/  I2F R143, R0 ;  /* 0x00000000008f7306 */ /* 0x0007220000201400 */
[----:B------:R-:W-:Y:S01]  /*5a70*/  @!P0 IADD3 R136, -R2, 0x11, RZ ;  /* 0x0000001102888810 */ /* 0x000fe20007ffe1ff */
[-C--:B------:R-:W-:Y:S01]  /*5a80*/  FFMA.FTZ R6, R184, -R133.reuse, R6 ;  /* 0x80000085b8067223 */ /* 0x080fe20000010006 */
[----:B------:R-:W-:Y:S01]  /*5a90*/  ISETP.GE.AND P0, PT, R134, RZ, PT ;  /* 0x000000ff8600720c */ /* 0x000fe20003f06270 */
[-C--:B------:R-:W-:Y:S02]  /*5aa0*/  FFMA.FTZ R7, R183, -R133.reuse, R7 ;  /* 0x80000085b7077223 */ /* 0x080fe40000010007 */
[-C--:B------:R-:W-:Y:S02]  /*5ab0*/  FFMA.FTZ R18, R188, -R133.reuse, R18 ;  /* 0x80000085bc127223 */ /* 0x080fe40000010012 */
[-C--:B------:R-:W-:Y:S02]  /*5ac0*/  FFMA.FTZ R19, R178, -R133.reuse, R19 ;  /* 0x80000085b2137223 */ /* 0x080fe40000010013 */
[----:B------:R-:W5:Y:S01]  /*5ad0*/  I2F R142, R136 ;  /* 0x00000088008e7306 */ /* 0x000f620000201400 */
[----:B------:R-:W-:Y:S01]  /*5ae0*/  @!P1 IADD3 R135, -R2, -0x40, RZ ;  /* 0xffffffc002879810 */ /* 0x000fe20007ffe1ff */
[-C--:B------:R-:W-:Y:S01]  /*5af0*/  FFMA.FTZ R32, R186, -R133.reuse, R32 ;  /* 0x80000085ba207223 */ /* 0x080fe20000010020 */
[C---:B-1----:R-:W-:Y:S01]  /*5b00*/  IADD3 R3, R2.reuse, 0x38, RZ ;  /* 0x0000003802037810 */ /* 0x042fe20007ffe0ff */
[-C--:B------:R-:W-:Y:S02]  /*5b10*/  FFMA.FTZ R22, R177, -R133.reuse, R22 ;  /* 0x80000085b1167223 */ /* 0x080fe40000010016 */
[C---:B------:R-:W-:Y:S01]  /*5b20*/  @!P0 IADD3 R134, -R2.reuse, -0x3f, RZ ;  /* 0xffffffc102868810 */ /* 0x040fe20007ffe1ff */
[-C--:B--2---:R-:W-:Y:S01]  /*5b30*/  FFMA.FTZ R33, R185, -R133.reuse, R33 ;  /* 0x80000085b9217223 */ /* 0x084fe20000010021 */
[----:B------:R-:W-:Y:S02]  /*5b40*/  ISETP.GE.AND P1, PT, R3, RZ, PT ;  /* 0x000000ff0300720c */ /* 0x000fe40003f26270 */
[----:B------:R-:W1:Y:S01]  /*5b50*/  I2F R180, R134 ;  /* 0x0000008600b47306 */ /* 0x000e620000201400 */
[----:B---3--:R-:W-:Y:S01]  /*5b60*/  IADD3 R0, R2, 0x37, RZ ;  /* 0x0000003702007810 */ /* 0x008fe20007ffe0ff */
[CC--:B----4-:R-:W-:Y:S02]  /*5b70*/  FFMA.FTZ R20, R143.reuse, -R133.reuse, R20 ;  /* 0x800000858f147223 */ /* 0x0d0fe40000010014 */
[-C--:B------:R-:W-:Y:S01]  /*5b80*/  FFMA.FTZ R34, R143, -R133.reuse, R34 ;  /* 0x800000858f227223 */ /* 0x080fe20000010022 */
[----:B------:R-:W-:Y:S05]  /*5b90*/  ISETP.GE.AND P0, PT, R0, RZ, PT ;  /* 0x000000ff0000720c */ /* 0x000fea0003f06270 */
[----:B------:R2:W3:Y:S01]  /*5ba0*/  I2F R181, R135 ;  /* 0x0000008700b57306 */ /* 0x0004e20000201400 */
[----:B------:R-:W-:Y:S02]  /*5bb0*/  @!P1 IADD3 R3, -R2, -0x38, RZ ;  /* 0xffffffc802039810 */ /* 0x000fe40007ffe1ff */
[----:B------:R-:W-:Y:S01]  /*5bc0*/  ISETP.GE.AND P1, PT, R141, RZ, PT ;  /* 0x000000ff8d00720c */ /* 0x000fe20003f26270 */
[-C--:B-----5:R-:W-:Y:S01]  /*5bd0*/  FFMA.FTZ R35, R142, -R133.reuse, R35 ;  /* 0x800000858e237223 */ /* 0x0a0fe20000010023 */
[----:B------:R-:W-:Y:S01]  /*5be0*/  IADD3 R136, R2, 0x28, RZ ;  /* 0x0000002802887810 */ /* 0x000fe20007ffe0ff */
[-C--:B------:R-:W-:Y:S03]  /*5bf0*/  FFMA.FTZ R21, R142, -R133.reuse, R21 ;  /* 0x800000858e157223 */ /* 0x080fe60000010015 */
[----:B------:R-:W-:Y:S01]  /*5c00*/  ISETP.GE.AND P6, PT, R136, RZ, PT ;  /* 0x000000ff8800720c */ /* 0x000fe20003fc6270 */
[----:B------:R4:W5:Y:S01]  /*5c10*/  I2F R182, R3 ;  /* 0x0000000300b67306 */ /* 0x0009620000201400 */
[----:B------:R-:W-:Y:S02]  /*5c20*/  @!P0 IADD3 R0, -R2, -0x37, RZ ;  /* 0xffffffc902008810 */ /* 0x000fe40007ffe1ff */
[----:B------:R-:W-:Y:S01]  /*5c30*/  ISETP.GE.AND P0, PT, R137, RZ, PT ;  /* 0x000000ff8900720c */ /* 0x000fe20003f06270 */
[-C--:B-1----:R-:W-:Y:S01]  /*5c40*/  FFMA.FTZ R9, R180, -R133.reuse, R9 ;  /* 0x80000085b4097223 */ /* 0x082fe20000010009 */
[----:B------:R-:W-:Y:S01]  /*5c50*/  IADD3 R134, R2, 0x48, RZ ;  /* 0x0000004802867810 */ /* 0x000fe20007ffe0ff */
[-C--:B------:R-:W-:Y:S01]  /*5c60*/  FFMA.FTZ R15, R180, -R133.reuse, R15 ;  /* 0x80000085b40f7223 */ /* 0x080fe2000001000f */
[----:B------:R-:W-:Y:S02]  /*5c70*/  @!P1 IADD3 R141, -R2, -0x30, RZ ;  /* 0xffffffd0028d9810 */ /* 0x000fe40007ffe1ff */
[----:B------:R-:W-:Y:S01]  /*5c80*/  ISETP.GE.AND P1, PT, R134, RZ, PT ;  /* 0x000000ff8600720c */ /* 0x000fe20003f26270 */
[----:B------:R-:W1:Y:S02]  /*5c90*/  I2F R179, R0 ;  /* 0x0000000000b37306 */ /* 0x000e640000201400 */
[C---:B------:R-:W-:Y:S02]  /*5ca0*/  @!P6 IADD3 R136, -R2.reuse, -0x28, RZ ;  /* 0xffffffd80288e810 */ /* 0x040fe40007ffe1ff */
[C---:B--2---:R-:W-:Y:S01]  /*5cb0*/  IADD3 R135, R2.reuse, 0x27, RZ ;  /* 0x0000002702877810 */ /* 0x044fe20007ffe0ff */
[CC--:B---3--:R-:W-:Y:S01]  /*5cc0*/  FFMA.FTZ R8, R181.reuse, -R133.reuse, R8 ;  /* 0x80000085b5087223 */ /* 0x0c8fe20000010008 */
[C---:B------:R-:W-:Y:S01]  /*5cd0*/  @!P0 IADD3 R137, -R2.reuse, -0x2f, RZ ;  /* 0xffffffd102898810 */ /* 0x040fe20007ffe1ff */
[-C--:B------:R-:W-:Y:S01]  /*5ce0*/  FFMA.FTZ R14, R181, -R133.reuse, R14 ;  /* 0x80000085b50e7223 */ /* 0x080fe2000001000e */
[----:B------:R-:W-:Y:S02]  /*5cf0*/  ISETP.GE.AND P5, PT, R135, RZ, PT ;  /* 0x000000ff8700720c */ /* 0x000fe40003fa6270 */
[----:B------:R-:W2:Y:S02]  /*5d00*/  I2F R0, R137 ;  /* 0x0000008900007306 */ /* 0x000ea40000201400 */
[C---:B------:R-:W-:Y:S02]  /*5d10*/  @!P1 IADD3 R134, -R2.reuse, -0x48, RZ ;  /* 0xffffffb802869810 */ /* 0x040fe40007ffe1ff */
[----:B----4-:R-:W-:Y:S01]  /*5d20*/  IADD3 R3, R2, 0x47, RZ ;  /* 0x0000004702037810 */ /* 0x010fe20007ffe0ff */
[CC--:B-----5:R-:W-:Y:S02]  /*5d30*/  FFMA.FTZ R12, R182.reuse, -R133.reuse, R12 ;  /* 0x80000085b60c7223 */ /* 0x0e0fe4000001000c */
[-C--:B------:R-:W-:Y:S01]  /*5d40*/  FFMA.FTZ R26, R182, -R133.reuse, R26 ;  /* 0x80000085b61a7223 */ /* 0x080fe2000001001a */
[----:B------:R-:W-:Y:S01]  /*5d50*/  ISETP.GE.AND P0, PT, R3, RZ, PT ;  /* 0x000000ff0300720c */ /* 0x000fe20003f06270 */
[----:B------:R-:W-:Y:S01]  /*5d60*/  LDSM.16.MT88.4 R180, [R215+0xa000] ;  /* 0x00a00000d7b4783b */ /* 0x000fe20000004200 */
[----:B------:R3:W4:Y:S01]  /*5d70*/  I2F R176, R134 ;  /* 0x0000008600b07306 */ /* 0x0007220000201400 */
[C---:B------:R-:W-:Y:S01]  /*5d80*/  @!P5 IADD3 R135, -R2.reuse, -0x27, RZ ;  /* 0xffffffd90287d810 */ /* 0x040fe20007ffe1ff */
[CC--:B-1----:R-:W-:Y:S02]  /*5d90*/  FFMA.FTZ R13, R179.reuse, -R133.reuse, R13 ;  /* 0x80000085b30d7223 */ /* 0x0c2fe4000001000d */
[-C--:B------:R-:W-:Y:S06]  /*5da0*/  FFMA.FTZ R27, R179, -R133.reuse, R27 ;  /* 0x80000085b31b7223 */ /* 0x080fec000001001b */
[----:B------:R-:W1:Y:S01]  /*5db0*/  I2F R187, R136 ;  /* 0x0000008800bb7306 */ /* 0x000e620000201400 */
[----:B------:R-:W-:Y:S02]  /*5dc0*/  @!P0 IADD3 R3, -R2, -0x47, RZ ;  /* 0xffffffb902038810 */ /* 0x000fe40007ffe1ff */
[----:B------:R-:W-:Y:S01]  /*5dd0*/  FMNMX.FTZ R2, R4, R132, !PT ;  /* 0x0000008404027209 */ /* 0x000fe20007810000 */
[CC--:B--2---:R-:W-:Y:S02]  /*5de0*/  FFMA.FTZ R25, R0.reuse, -R133.reuse, R25 ;  /* 0x8000008500197223 */ /* 0x0c4fe40000010019 */
[-C--:B------:R-:W-:Y:S04]  /*5df0*/  FFMA.FTZ R31, R0, -R133.reuse, R31 ;  /* 0x80000085001f7223 */ /* 0x080fe8000001001f */
[----:B------:R2:W5:Y:S01]  /*5e00*/  I2F R142, R3 ;  /* 0x00000003008e7306 */ /* 0x0005620000201400 */
[----:B---3--:R-:W-:Y:S01]  /*5e10*/  FMNMX.FTZ R134, R5, R2, !PT ;  /* 0x0000000205867209 */ /* 0x008fe20007810000 */
[-C--:B----4-:R-:W-:Y:S01]  /*5e20*/  FFMA.FTZ R10, R176, -R133.reuse, R10 ;  /* 0x80000085b00a7223 */ /* 0x090fe2000001000a */
[----:B------:R-:W-:Y:S01]  /*5e30*/  FMNMX.FTZ R2, R6, R138, !PT ;  /* 0x0000008a06027209 */ /* 0x000fe20007810000 */
[----:B------:R-:W-:Y:S01]  /*5e40*/  LDSM.16.MT88.4 R176, [R213+0xa000] ;  /* 0x00a00000d5b0783b */ /* 0x000fe20000004200 */
[----:B------:R-:W-:Y:S02]  /*5e50*/  FMNMX.FTZ R134, R16, R134, !PT ;  /* 0x0000008610867209 */ /* 0x000fe40007810000 */
[----:B------:R-:W-:Y:S03]  /*5e60*/  FMNMX.FTZ R2, R7, R2, !PT ;  /* 0x0000000207027209 */ /* 0x000fe60007810000 */
[----:B------:R-:W3:Y:S01]  /*5e70*/  I2F R136, R135 ;  /* 0x0000008700887306 */ /* 0x000ee20000201400 */
[----:B------:R-:W-:Y:S02]  /*5e80*/  FMNMX.FTZ R134, R17, R134, !PT ;  /* 0x0000008611867209 */ /* 0x000fe40007810000 */
[----:B------:R-:W-:Y:S01]  /*5e90*/  FMNMX.FTZ R2, R18, R2, !PT ;  /* 0x0000000212027209 */ /* 0x000fe20007810000 */
[-C--:B-1----:R-:W-:Y:S03]  /*5ea0*/  FFMA.FTZ R28, R187, -R133.reuse, R28 ;  /* 0x80000085bb1c7223 */ /* 0x082fe6000001001c */
[----:B------:R-:W-:Y:S03]  /*5eb0*/  FMNMX.FTZ R2, R19, R2, !PT ;  /* 0x0000000213027209 */ /* 0x000fe60007810000 */
[----:B------:R-:W1:Y:S01]  /*5ec0*/  I2F R141, R141 ;  /* 0x0000008d008d7306 */ /* 0x000e620000201400 */
[----:B------:R-:W-:Y:S02]  /*5ed0*/  FMNMX.FTZ R2, R22, R2, !PT ;  /* 0x0000000216027209 */ /* 0x000fe40007810000 */
[----:B--2---:R-:W-:Y:S01]  /*5ee0*/  FMNMX.FTZ R3, R20, R134, !PT ;  /* 0x0000008614037209 */ /* 0x004fe20007810000 */
[----:B-----5:R-:W-:Y:S01]  /*5ef0*/  FFMA.FTZ R11, R142, -R133, R11 ;  /* 0x800000858e0b7223 */ /* 0x020fe2000001000b */
[----:B------:R-:W-:Y:S02]  /*5f00*/  FMNMX.FTZ R2, R23, R2, !PT ;  /* 0x0000000217027209 */ /* 0x000fe40007810000 */
[----:B------:R-:W-:Y:S02]  /*5f10*/  FMNMX.FTZ R3, R21, R3, !PT ;  /* 0x0000000315037209 */ /* 0x000fe40007810000 */
[----:B------:R-:W-:Y:S02]  /*5f20*/  FMNMX.FTZ R2, R34, R2, !PT ;  /* 0x0000000222027209 */ /* 0x000fe40007810000 */
[----:B------:R-:W-:Y:S02]  /*5f30*/  FMNMX.FTZ R137, R32, R3, !PT ;  /* 0x0000000320897209 */ /* 0x000fe40007810000 */
[----:B------:R-:W-:Y:S01]  /*5f40*/  FMNMX.FTZ R2, R35, R2, !PT ;  /* 0x0000000223027209 */ /* 0x000fe20007810000 */
[----:B---3--:R-:W-:Y:S01]  /*5f50*/  FFMA.FTZ R29, R136, -R133, R29 ;  /* 0x80000085881d7223 */ /* 0x008fe2000001001d */
[----:B------:R-:W-:Y:S02]  /*5f60*/  FMNMX.FTZ R137, R33, R137, !PT ;  /* 0x0000008921897209 */ /* 0x000fe40007810000 */
[----:B------:R-:W-:Y:S01]  /*5f70*/  FMNMX.FTZ R135, R8, R139, !PT ;  /* 0x0000008b08877209 */ /* 0x000fe20007810000 */
[----:B------:R-:W2:Y:S01]  /*5f80*/  SHFL.BFLY PT, R136, R2, 0x2, 0x1f ;  /* 0x0c401f0002887f89 */ /* 0x000ea200000e0000 */
[----:B------:R-:W-:Y:S02]  /*5f90*/  FMNMX.FTZ R3, R10, R140, !PT ;  /* 0x0000008c0a037209 */ /* 0x000fe40007810000 */
[----:B------:R-:W-:Y:S02]  /*5fa0*/  FMNMX.FTZ R135, R9, R135, !PT ;  /* 0x0000008709877209 */ /* 0x000fe40007810000 */
[----:B------:R-:W-:Y:S01]  /*5fb0*/  FMNMX.FTZ R3, R11, R3, !PT ;  /* 0x000000030b037209 */ /* 0x000fe20007810000 */
[C---:B-1----:R-:W-:Y:S01]  /*5fc0*/  FFMA.FTZ R24, R141.reuse, -R133, R24 ;  /* 0x800000858d187223 */ /* 0x042fe20000010018 */
[----:B------:R-:W-:Y:S01]  /*5fd0*/  FMNMX.FTZ R135, R12, R135, !PT ;  /* 0x000000870c877209 */ /* 0x000fe20007810000 */
[----:B------:R-:W1:Y:S01]  /*5fe0*/  SHFL.BFLY PT, R134, R137, 0x2, 0x1f ;  /* 0x0c401f0089867f89 */ /* 0x000e6200000e0000 */
[----:B------:R-:W-:Y:S01]  /*5ff0*/  FMNMX.FTZ R3, R14, R3, !PT ;  /* 0x000000030e037209 */ /* 0x000fe20007810000 */
[----:B------:R-:W-:Y:S01]  /*6000*/  FFMA.FTZ R30, R141, -R133, R30 ;  /* 0x800000858d1e7223 */ /* 0x000fe2000001001e */
[----:B------:R-:W-:Y:S02]  /*6010*/  FMNMX.FTZ R135, R13, R135, !PT ;  /* 0x000000870d877209 */ /* 0x000fe40007810000 */
[----:B------:R-:W-:Y:S02]  /*6020*/  FMNMX.FTZ R3, R15, R3, !PT ;  /* 0x000000030f037209 */ /* 0x000fe40007810000 */
[----:B------:R-:W-:Y:S04]  /*6030*/  FMNMX.FTZ R135, R24, R135, !PT ;  /* 0x0000008718877209 */ /* 0x000fe80007810000 */
[----:B------:R-:W-:Y:S04]  /*6040*/  FMNMX.FTZ R135, R25, R135, !PT ;  /* 0x0000008719877209 */ /* 0x000fe80007810000 */
[----:B------:R-:W-:Y:S02]  /*6050*/  FMNMX.FTZ R135, R28, R135, !PT ;  /* 0x000000871c877209 */ /* 0x000fe40007810000 */
[----:B--2---:R-:W-:Y:S02]  /*6060*/  FMNMX.FTZ R136, R2, R136, !PT ;  /* 0x0000008802887209 */ /* 0x004fe40007810000 */
[----:B------:R-:W-:Y:S02]  /*6070*/  FMNMX.FTZ R2, R26, R3, !PT ;  /* 0x000000031a027209 */ /* 0x000fe40007810000 */
[----:B------:R-:W-:Y:S02]  /*6080*/  FMNMX.FTZ R135, R29, R135, !PT ;  /* 0x000000871d877209 */ /* 0x000fe40007810000 */
[----:B------:R-:W-:Y:S02]  /*6090*/  FMNMX.FTZ R2, R27, R2, !PT ;  /* 0x000000021b027209 */ /* 0x000fe40007810000 */
[----:B-1----:R-:W-:Y:S01]  /*60a0*/  FMNMX.FTZ R137, R137, R134, !PT ;  /* 0x0000008689897209 */ /* 0x002fe20007810000 */
[----:B------:R-:W1:Y:S01]  /*60b0*/  SHFL.BFLY PT, R143, R135, 0x2, 0x1f ;  /* 0x0c401f00878f7f89 */ /* 0x000e6200000e0000 */
[----:B------:R-:W-:Y:S04]  /*60c0*/  FMNMX.FTZ R0, R30, R2, !PT ;  /* 0x000000021e007209 */ /* 0x000fe80007810000 */
[----:B------:R-:W-:Y:S03]  /*60d0*/  FMNMX.FTZ R2, R31, R0, !PT ;  /* 0x000000001f027209 */ /* 0x000fe60007810000 */
[----:B------:R-:W2:Y:S08]  /*60e0*/  SHFL.BFLY PT, R142, R137, 0x1, 0x1f ;  /* 0x0c201f00898e7f89 */ /* 0x000eb000000e0000 */
[----:B------:R-:W3:Y:S08]  /*60f0*/  SHFL.BFLY PT, R134, R136, 0x1, 0x1f ;  /* 0x0c201f0088867f89 */ /* 0x000ef000000e0000 */
[----:B------:R-:W-:Y:S01]  /*6100*/  SHFL.BFLY PT, R3, R2, 0x2, 0x1f ;  /* 0x0c401f0002037f89 */ /* 0x000fe200000e0000 */
[----:B-1----:R-:W-:Y:S02]  /*6110*/  FMNMX.FTZ R135, R135, R143, !PT ;  /* 0x0000008f87877209 */ /* 0x002fe40007810000 */
[----:B--2---:R-:W-:Y:S05]  /*6120*/  FMNMX.FTZ R137, R137, R142, !PT ;  /* 0x0000008e89897209 */ /* 0x004fea0007810000 */
[----:B------:R-:W1:Y:S01]  /*6130*/  SHFL.BFLY PT, R141, R135, 0x1, 0x1f ;  /* 0x0c201f00878d7f89 */ /* 0x000e6200000e0000 */
[C---:B------:R-:W-:Y:S01]  /*6140*/  FSETP.NEU.FTZ.AND P0, PT, R137.reuse, -INF , PT ;  /* 0xff8000008900780b */ /* 0x040fe20003f1d000 */
[----:B------:R-:W-:Y:S01]  /*6150*/  FADD.FTZ R0, -R137, R132 ;  /* 0x0000008489007221 */ /* 0x000fe20000010100 */
[----:B---3--:R-:W-:Y:S03]  /*6160*/  FMNMX.FTZ R136, R136, R134, !PT ;  /* 0x0000008688887209 */ /* 0x008fe60007810000 */
[----:B------:R-:W-:Y:S04]  /*6170*/  FMUL.FTZ R0, R0, c[0x0][0x23c] ;  /* 0x00008f0000007a20 */ /* 0x000fe80000410000 */
[----:B------:R2:W3:Y:S01]  /*6180*/  MUFU.EX2 R134, R0 ;  /* 0x0000000000867308 */ /* 0x0004e20000000800 */
[----:B-1----:R-:W-:Y:S05]  /*6190*/  FMNMX.FTZ R135, R135, R141, !PT ;  /* 0x0000008d87877209 */ /* 0x002fea0007810000 */
[----:B------:R-:W-:Y:S02]  /*61a0*/  FMUL.FTZ R184, R135, c[0x0][0x23c] ;  /* 0x00008f0087b87a20 */ /* 0x000fe40000410000 */
[----:B--2---:R-:W-:Y:S02]  /*61b0*/  FADD.FTZ R0, -R136, R138 ;  /* 0x0000008a88007221 */ /* 0x004fe40000010100 */
[----:B------:R-:W-:Y:S02]  /*61c0*/  FMUL.FTZ R138, R137, c[0x0][0x23c] ;  /* 0x00008f00898a7a20 */ /* 0x000fe40000410000 */
[----:B------:R-:W-:Y:S01]  /*61d0*/  FMUL.FTZ R132, R0, c[0x0][0x23c] ;  /* 0x00008f0000847a20 */ /* 0x000fe20000410000 */
[----:B------:R-:W-:Y:S01]  /*61e0*/  FMNMX.FTZ R0, R2, R3, !PT ;  /* 0x0000000302007209 */ /* 0x000fe20007810000 */
[----:B------:R-:W-:Y:S01]  /*61f0*/  FADD.FTZ R2, -R135, R139 ;  /* 0x0000008b87027221 */ /* 0x000fe20000010100 */
[----:B------:R-:W-:Y:S01]  /*6200*/  FSEL R138, R138, RZ, P0 ;  /* 0x000000ff8a8a7208 */ /* 0x000fe20000000000 */
[C---:B------:R-:W-:Y:S01]  /*6210*/  FMUL.FTZ R139, R136.reuse, c[0x0][0x23c] ;  /* 0x00008f00888b7a20 */ /* 0x040fe20000410000 */
[----:B------:R-:W-:Y:S01]  /*6220*/  FSETP.NEU.FTZ.AND P0, PT, R136, -INF , PT ;  /* 0xff8000008800780b */ /* 0x000fe20003f1d000 */
[----:B------:R-:W1:Y:S01]  /*6230*/  SHFL.BFLY PT, R3, R0, 0x1, 0x1f ;  /* 0x0c201f0000037f89 */ /* 0x000e6200000e0000 */
[----:B------:R-:W-:Y:S01]  /*6240*/  MUFU.EX2 R132, R132 ;  /* 0x0000008400847308 */ /* 0x000fe20000000800 */
[--C-:B------:R-:W-:Y:S01]  /*6250*/  FFMA.FTZ R4, R4, c[0x0][0x23c], -R138.reuse ;  /* 0x00008f0004047a23 */ /* 0x100fe2000001088a */
[----:B------:R-:W-:Y:S01]  /*6260*/  FSEL R139, R139, RZ, P0 ;  /* 0x000000ff8b8b7208 */ /* 0x000fe20000000000 */
[--C-:B------:R-:W-:Y:S01]  /*6270*/  FFMA.FTZ R5, R5, c[0x0][0x23c], -R138.reuse ;  /* 0x00008f0005057a23 */ /* 0x100fe2000001088a */
[----:B------:R-:W-:Y:S01]  /*6280*/  FSETP.NEU.FTZ.AND P0, PT, R135, -INF , PT ;  /* 0xff8000008700780b */ /* 0x000fe20003f1d000 */
[--C-:B------:R-:W-:Y:S02]  /*6290*/  FFMA.FTZ R16, R16, c[0x0][0x23c], -R138.reuse ;  /* 0x00008f0010107a23 */ /* 0x100fe4000001088a */
[----:B------:R-:W-:Y:S01]  /*62a0*/  FFMA.FTZ R17, R17, c[0x0][0x23c], -R138 ;  /* 0x00008f0011117a23 */ /* 0x000fe2000001088a */
[----:B------:R-:W-:Y:S01]  /*62b0*/  FSEL R184, R184, RZ, P0 ;  /* 0x000000ffb8b87208 */ /* 0x000fe20000000000 */
[--C-:B------:R-:W-:Y:S01]  /*62c0*/  FFMA.FTZ R6, R6, c[0x0][0x23c], -R139.reuse ;  /* 0x00008f0006067a23 */ /* 0x100fe2000001088b */
[----:B------:R2:W-:Y:S01]  /*62d0*/  MUFU.EX2 R210, R4 ;  /* 0x0000000400d27308 */ /* 0x0005e20000000800 */
[--C-:B------:R-:W-:Y:S02]  /*62e0*/  FFMA.FTZ R7, R7, c[0x0][0x23c], -R139.reuse ;  /* 0x00008f0007077a23 */ /* 0x100fe4000001088b */
[--C-:B------:R-:W-:Y:S02]  /*62f0*/  FFMA.FTZ R18, R18, c[0x0][0x23c], -R139.reuse ;  /* 0x00008f0012127a23 */ /* 0x100fe4000001088b */
[----:B------:R-:W-:Y:S02]  /*6300*/  FFMA.FTZ R19, R19, c[0x0][0x23c], -R139 ;  /* 0x00008f0013137a23 */ /* 0x000fe4000001088b */
[----:B------:R-:W-:Y:S02]  /*6310*/  FMUL.FTZ R2, R2, c[0x0][0x23c] ;  /* 0x00008f0002027a20 */ /* 0x000fe40000410000 */
[--C-:B------:R-:W-:Y:S01]  /*6320*/  FFMA.FTZ R12, R12, c[0x0][0x23c], -R184.reuse ;  /* 0x00008f000c0c7a23 */ /* 0x100fe200000108b8 */
[----:B------:R-:W4:Y:S01]  /*6330*/  MUFU.EX2 R211, R5 ;  /* 0x0000000500d37308 */ /* 0x000f220000000800 */
[--C-:B------:R-:W-:Y:S01]  /*6340*/  FFMA.FTZ R13, R13, c[0x0][0x23c], -R184.reuse ;  /* 0x00008f000d0d7a23 */ /* 0x100fe200000108b8 */
[----:B-1----:R-:W-:Y:S01]  /*6350*/  FMNMX.FTZ R3, R0, R3, !PT ;  /* 0x0000000300037209 */ /* 0x002fe20007810000 */
[--C-:B------:R-:W-:Y:S02]  /*6360*/  FFMA.FTZ R8, R8, c[0x0][0x23c], -R184.reuse ;  /* 0x00008f0008087a23 */ /* 0x100fe400000108b8 */
[----:B------:R-:W-:Y:S01]  /*6370*/  FFMA.FTZ R9, R9, c[0x0][0x23c], -R184 ;  /* 0x00008f0009097a23 */ /* 0x000fe200000108b8 */
[C---:B------:R-:W-:Y:S01]  /*6380*/  FSETP.NEU.FTZ.AND P0, PT, R3.reuse, -INF , PT ;  /* 0xff8000000300780b */ /* 0x040fe20003f1d000 */
[C---:B------:R-:W-:Y:S02]  /*6390*/  FMUL.FTZ R185, R3.reuse, c[0x0][0x23c] ;  /* 0x00008f0003b97a20 */ /* 0x040fe40000410000 */
[----:B------:R-:W-:Y:S01]  /*63a0*/  FADD.FTZ R0, -R3, R140 ;  /* 0x0000008c03007221 */ /* 0x000fe20000010100 */
[----:B------:R1:W-:Y:S01]  /*63b0*/  MUFU.EX2 R230, R16 ;  /* 0x0000001000e67308 */ /* 0x0003e20000000800 */
[----:B---3--:R-:W-:Y:S01]  /*63c0*/  FMUL.FTZ R36, R134, R36 ;  /* 0x0000002486247220 */ /* 0x008fe20000410000 */
[----:B------:R-:W-:Y:S01]  /*63d0*/  FSEL R185, R185, RZ, P0 ;  /* 0x000000ffb9b97208 */ /* 0x000fe20000000000 */
[----:B------:R-:W-:Y:S02]  /*63e0*/  FMUL.FTZ R0, R0, c[0x0][0x23c] ;  /* 0x00008f0000007a20 */ /* 0x000fe40000410000 */
[----:B--2---:R-:W-:Y:S02]  /*63f0*/  FMUL.FTZ R4, R134, R148 ;  /* 0x0000009486047220 */ /* 0x004fe40000410000 */
[--C-:B------:R-:W-:Y:S02]  /*6400*/  FFMA.FTZ R14, R14, c[0x0][0x23c], -R185.reuse ;  /* 0x00008f000e0e7a23 */ /* 0x100fe400000108b9 */
[--C-:B------:R-:W-:Y:S01]  /*6410*/  FFMA.FTZ R15, R15, c[0x0][0x23c], -R185.reuse ;  /* 0x00008f000f0f7a23 */ /* 0x100fe200000108b9 */
[----:B------:R-:W2:Y:S01]  /*6420*/  MUFU.EX2 R229, R17 ;  /* 0x0000001100e57308 */ /* 0x000ea20000000800 */
[--C-:B------:R-:W-:Y:S02]  /*6430*/  FFMA.FTZ R10, R10, c[0x0][0x23c], -R185.reuse ;  /* 0x00008f000a0a7a23 */ /* 0x100fe400000108b9 */
[----:B------:R-:W-:Y:S01]  /*6440*/  FFMA.FTZ R11, R11, c[0x0][0x23c], -R185 ;  /* 0x00008f000b0b7a23 */ /* 0x000fe200000108b9 */
[----:B----4-:R-:W-:Y:S01]  /*6450*/  F2FP.PACK_AB R140, R211, R210 ;  /* 0x000000d2d38c723e */ /* 0x010fe200000000ff */
[C---:B------:R-:W-:Y:S02]  /*6460*/  FMUL.FTZ R5, R134.reuse, R149 ;  /* 0x0000009586057220 */ /* 0x040fe40000410000 */
[----:B------:R-:W-:Y:S02]  /*6470*/  FMUL.FTZ R37, R134, R37 ;  /* 0x0000002586257220 */ /* 0x000fe40000410000 */
[C---:B------:R-:W-:Y:S01]  /*6480*/  FMUL.FTZ R38, R132.reuse, R38 ;  /* 0x0000002684267220 */ /* 0x040fe20000410000 */
[----:B------:R3:W-:Y:S01]  /*6490*/  MUFU.EX2 R206, R6 ;  /* 0x0000000600ce7308 */ /* 0x0007e20000000800 */
[----:B------:R-:W-:Y:S02]  /*64a0*/  FMUL.FTZ R39, R132, R39 ;  /* 0x0000002784277220 */ /* 0x000fe40000410000 */
[C---:B------:R-:W-:Y:S02]  /*64b0*/  FMUL.FTZ R48, R134.reuse, R48 ;  /* 0x0000003086307220 */ /* 0x040fe40000410000 */
[C---:B-1----:R-:W-:Y:S02]  /*64c0*/  FMUL.FTZ R16, R134.reuse, R156 ;  /* 0x0000009c86107220 */ /* 0x042fe40000410000 */
[----:B------:R-:W-:Y:S02]  /*64d0*/  FMUL.FTZ R49, R134, R49 ;  /* 0x0000003186317220 */ /* 0x000fe40000410000 */
[C---:B------:R-:W-:Y:S01]  /*64e0*/  FMUL.FTZ R50, R132.reuse, R50 ;  /* 0x0000003284327220 */ /* 0x040fe20000410000 */
[----:B------:R-:W1:Y:S01]  /*64f0*/  MUFU.EX2 R207, R7 ;  /* 0x0000000700cf7308 */ /* 0x000e620000000800 */
[----:B------:R-:W-:Y:S02]  /*6500*/  FMUL.FTZ R51, R132, R51 ;  /* 0x0000003384337220 */ /* 0x000fe40000410000 */
[C---:B------:R-:W-:Y:S01]  /*6510*/  FMUL.FTZ R52, R134.reuse, R52 ;  /* 0x0000003486347220 */ /* 0x040fe20000410000 */
[----:B--2---:R-:W-:Y:S01]  /*6520*/  F2FP.PACK_AB R142, R229, R230 ;  /* 0x000000e6e58e723e */ /* 0x004fe200000000ff */
[C---:B------:R-:W-:Y:S02]  /*6530*/  FMUL.FTZ R17, R134.reuse, R157 ;  /* 0x0000009d86117220 */ /* 0x040fe40000410000 */
[----:B------:R-:W-:Y:S02]  /*6540*/  FMUL.FTZ R53, R134, R53 ;  /* 0x0000003586357220 */ /* 0x000fe40000410000 */
[C---:B------:R-:W-:Y:S01]  /*6550*/  FMUL.FTZ R54, R132.reuse, R54 ;  /* 0x0000003684367220 */ /* 0x040fe20000410000 */
[----:B------:R2:W-:Y:S01]  /*6560*/  MUFU.EX2 R208, R18 ;  /* 0x0000001200d07308 */ /* 0x0005e20000000800 */
[----:B------:R-:W-:Y:S02]  /*6570*/  FMUL.FTZ R55, R132, R55 ;  /* 0x0000003784377220 */ /* 0x000fe40000410000 */
[----:B------:R-:W-:Y:S02]  /*6580*/  FMUL.FTZ R64, R134, R64 ;  /* 0x0000004086407220 */ /* 0x000fe40000410000 */
[----:B---3--:R-:W-:Y:S02]  /*6590*/  FMUL.FTZ R6, R132, R150 ;  /* 0x0000009684067220 */ /* 0x008fe40000410000 */
[----:B------:R-:W-:Y:S02]  /*65a0*/  FMUL.FTZ R65, R134, R65 ;  /* 0x0000004186417220 */ /* 0x000fe40000410000 */
[C---:B------:R-:W-:Y:S01]  /*65b0*/  FMUL.FTZ R66, R132.reuse, R66 ;  /* 0x0000004284427220 */ /* 0x040fe20000410000 */
[----:B------:R-:W3:Y:S01]  /*65c0*/  MUFU.EX2 R209, R19 ;  /* 0x0000001300d17308 */ /* 0x000ee20000000800 */
[----:B------:R-:W-:Y:S02]  /*65d0*/  FMUL.FTZ R67, R132, R67 ;  /* 0x0000004384437220 */ /* 0x000fe40000410000 */
[----:B------:R-:W-:Y:S01]  /*65e0*/  FMUL.FTZ R68, R134, R68 ;  /* 0x0000004486447220 */ /* 0x000fe20000410000 */
[----:B-1----:R-:W-:Y:S01]  /*65f0*/  F2FP.PACK_AB R141, R207, R206 ;  /* 0x000000cecf8d723e */ /* 0x002fe200000000ff */
[----:B------:R-:W-:Y:S02]  /*6600*/  FMUL.FTZ R7, R132, R151 ;  /* 0x0000009784077220 */ /* 0x000fe40000410000 */
[----:B------:R-:W1:Y:S01]  /*6610*/  LDSM.16.MT88.4 R148, [R218+0xa000] ;  /* 0x00a00000da94783b */ /* 0x000e620000004200 */
[----:B------:R-:W-:Y:S02]  /*6620*/  FMUL.FTZ R69, R134, R69 ;  /* 0x0000004586457220 */ /* 0x000fe40000410000 */
[----:B------:R-:W4:Y:S01]  /*6630*/  MUFU.EX2 R2, R2 ;  /* 0x0000000200027308 */ /* 0x000f220000000800 */
[C---:B------:R-:W-:Y:S02]  /*6640*/  FMUL.FTZ R70, R132.reuse, R70 ;  /* 0x0000004684467220 */ /* 0x040fe40000410000 */
[C---:B------:R-:W-:Y:S02]  /*6650*/  FMUL.FTZ R71, R132.reuse, R71 ;  /* 0x0000004784477220 */ /* 0x040fe40000410000 */
[----:B--2---:R-:W-:Y:S02]  /*6660*/  FMUL.FTZ R18, R132, R158 ;  /* 0x0000009e84127220 */ /* 0x004fe40000410000 */
[C---:B------:R-:W-:Y:S02]  /*6670*/  FMUL.FTZ R80, R134.reuse, R80 ;  /* 0x0000005086507220 */ /* 0x040fe40000410000 */
[----:B------:R-:W-:Y:S01]  /*6680*/  FMUL.FTZ R81, R134, R81 ;  /* 0x0000005186517220 */ /* 0x000fe20000410000 */
[----:B------:R-:W2:Y:S01]  /*6690*/  MUFU.EX2 R0, R0 ;  /* 0x0000000000007308 */ /* 0x000ea20000000800 */
[C---:B------:R-:W-:Y:S02]  /*66a0*/  FMUL.FTZ R82, R132.reuse, R82 ;  /* 0x0000005284527220 */ /* 0x040fe40000410000 */
[C---:B------:R-:W-:Y:S01]  /*66b0*/  FMUL.FTZ R83, R132.reuse, R83 ;  /* 0x0000005384537220 */ /* 0x040fe20000410000 */
[----:B---3--:R-:W-:Y:S01]  /*66c0*/  F2FP.PACK_AB R143, R209, R208 ;  /* 0x000000d0d18f723e */ /* 0x008fe200000000ff */
[----:B------:R-:W-:Y:S02]  /*66d0*/  FMUL.FTZ R19, R132, R159 ;  /* 0x0000009f84137220 */ /* 0x000fe40000410000 */
[----:B------:R-:W-:Y:S01]  /*66e0*/  LDSM.16.MT88.4 R156, [R213+0xa800] ;  /* 0x00a80000d59c783b */ /* 0x000fe20000004200 */
[C---:B------:R-:W-:Y:S02]  /*66f0*/  FMUL.FTZ R84, R134.reuse, R84 ;  /* 0x0000005486547220 */ /* 0x040fe40000410000 */
[----:B------:R3:W-:Y:S01]  /*6700*/  MUFU.EX2 R204, R12 ;  /* 0x0000000c00cc7308 */ /* 0x0007e20000000800 */
[-C--:B------:R-:W-:Y:S01]  /*6710*/  HMMA.16816.F32 R4, R140, R176.reuse, R4 ;  /* 0x000000b08c04723c */ /* 0x080fe20000001804 */
[----:B------:R-:W-:Y:S02]  /*6720*/  FMUL.FTZ R85, R134, R85 ;  /* 0x0000005586557220 */ /* 0x000fe40000410000 */
[C---:B----4-:R-:W-:Y:S02]  /*6730*/  FMUL.FTZ R40, R2.reuse, R40 ;  /* 0x0000002802287220 */ /* 0x050fe40000410000 */
[C---:B------:R-:W-:Y:S02]  /*6740*/  FMUL.FTZ R41, R2.reuse, R41 ;  /* 0x0000002902297220 */ /* 0x040fe40000410000 */
[C---:B------:R-:W-:Y:S02]  /*6750*/  FMUL.FTZ R44, R2.reuse, R44 ;  /* 0x0000002c022c7220 */ /* 0x040fe40000410000 */
[----:B------:R4:W-:Y:S03]  /*6760*/  MUFU.EX2 R205, R13 ;  /* 0x0000000d00cd7308 */ /* 0x0009e60000000800 */
[----:B------:R-:W-:Y:S02]  /*6770*/  FMUL.FTZ R45, R2, R45 ;  /* 0x0000002d022d7220 */ /* 0x000fe40000410000 */
[C---:B--2---:R-:W-:Y:S02]  /*6780*/  FMUL.FTZ R42, R0.reuse, R42 ;  /* 0x0000002a002a7220 */ /* 0x044fe40000410000 */
[C---:B------:R-:W-:Y:S02]  /*6790*/  FMUL.FTZ R43, R0.reuse, R43 ;  /* 0x0000002b002b7220 */ /* 0x040fe40000410000 */
[C---:B------:R-:W-:Y:S01]  /*67a0*/  FMUL.FTZ R46, R0.reuse, R46 ;  /* 0x0000002e002e7220 */ /* 0x040fe20000410000 */
[----:B------:R2:W-:Y:S01]  /*67b0*/  MUFU.EX2 R200, R14 ;  /* 0x0000000e00c87308 */ /* 0x0005e20000000800 */
[----:B------:R-:W-:Y:S02]  /*67c0*/  FMUL.FTZ R47, R0, R47 ;  /* 0x0000002f002f7220 */ /* 0x000fe40000410000 */
[C---:B------:R-:W-:Y:S02]  /*67d0*/  FMUL.FTZ R56, R2.reuse, R56 ;  /* 0x0000003802387220 */ /* 0x040fe40000410000 */
[C---:B---3--:R-:W-:Y:S02]  /*67e0*/  FMUL.FTZ R12, R2.reuse, R152 ;  /* 0x00000098020c7220 */ /* 0x048fe40000410000 */
[----:B------:R-:W-:Y:S02]  /*67f0*/  FMUL.FTZ R57, R2, R57 ;  /* 0x0000003902397220 */ /* 0x000fe40000410000 */
[C---:B------:R-:W-:Y:S01]  /*6800*/  FMUL.FTZ R58, R0.reuse, R58 ;  /* 0x0000003a003a7220 */ /* 0x040fe20000410000 */
[----:B------:R3:W-:Y:S01]  /*6810*/  MUFU.EX2 R201, R15 ;  /* 0x0000000f00c97308 */ /* 0x0007e20000000800 */
[----:B------:R-:W-:Y:S02]  /*6820*/  FMUL.FTZ R59, R0, R59 ;  /* 0x0000003b003b7220 */ /* 0x000fe40000410000 */
[C---:B------:R-:W-:Y:S02]  /*6830*/  FMUL.FTZ R60, R2.reuse, R60 ;  /* 0x0000003c023c7220 */ /* 0x040fe40000410000 */
[C---:B----4-:R-:W-:Y:S02]  /*6840*/  FMUL.FTZ R13, R2.reuse, R153 ;  /* 0x00000099020d7220 */ /* 0x050fe40000410000 */
        /* <DEDUP_REMOVED lines=10> */
[----:B------:R-:W-:Y:S02]  /*68f0*/  FMUL.FTZ R76, R2, R76 ;  /* 0x0000004c024c7220 */ /* 0x000fe40000410000 */
[----:B---3--:R-:W-:Y:S02]  /*6900*/  FMUL.FTZ R15, R0, R155 ;  /* 0x0000009b000f7220 */ /* 0x008fe40000410000 */
[----:B------:R-:W3:Y:S01]  /*6910*/  LDSM.16.MT88.4 R152, [R217+0xa000] ;  /* 0x00a00000d998783b */ /* 0x000ee20000004200 */
[----:B------:R-:W-:Y:S02]  /*6920*/  FMUL.FTZ R77, R2, R77 ;  /* 0x0000004d024d7220 */ /* 0x000fe40000410000 */
[----:B------:R5:W-:Y:S01]  /*6930*/  MUFU.EX2 R198, R10 ;  /* 0x0000000a00c67308 */ /* 0x000be20000000800 */
[C---:B------:R-:W-:Y:S02]  /*6940*/  FMUL.FTZ R78, R0.reuse, R78 ;  /* 0x0000004e004e7220 */ /* 0x040fe40000410000 */
[----:B------:R-:W-:Y:S02]  /*6950*/  FMUL.FTZ R79, R0, R79 ;  /* 0x0000004f004f7220 */ /* 0x000fe40000410000 */
[----:B----4-:R-:W-:Y:S02]  /*6960*/  FMUL.FTZ R8, R2, R144 ;  /* 0x0000009002087220 */ /* 0x010fe40000410000 */
[C---:B------:R-:W-:Y:S02]  /*6970*/  FMUL.FTZ R86, R132.reuse, R86 ;  /* 0x0000005684567220 */ /* 0x040fe40000410000 */
[----:B------:R-:W-:Y:S01]  /*6980*/  FMUL.FTZ R87, R132, R87 ;  /* 0x0000005784577220 */ /* 0x000fe20000410000 */
[----:B------:R-:W4:Y:S01]  /*6990*/  MUFU.EX2 R199, R11 ;  /* 0x0000000b00c77308 */ /* 0x000f220000000800 */
[C---:B------:R-:W-:Y:S02]  /*69a0*/  FMUL.FTZ R88, R2.reuse, R88 ;  /* 0x0000005802587220 */ /* 0x040fe40000410000 */
[C---:B------:R-:W-:Y:S01]  /*69b0*/  FMUL.FTZ R89, R2.reuse, R89 ;  /* 0x0000005902597220 */ /* 0x040fe20000410000 */
[----:B--2---:R-:W-:Y:S01]  /*69c0*/  F2FP.PACK_AB R144, R203, R202 ;  /* 0x000000cacb90723e */ /* 0x004fe200000000ff */
[----:B------:R-:W-:Y:S02]  /*69d0*/  FMUL.FTZ R9, R2, R145 ;  /* 0x0000009102097220 */ /* 0x000fe40000410000 */
[C---:B------:R-:W-:Y:S02]  /*69e0*/  FMUL.FTZ R90, R0.reuse, R90 ;  /* 0x0000005a005a7220 */ /* 0x040fe40000410000 */
[----:B------:R-:W-:Y:S02]  /*69f0*/  FMUL.FTZ R91, R0, R91 ;  /* 0x0000005b005b7220 */ /* 0x000fe40000410000 */
[C---:B------:R-:W-:Y:S02]  /*6a00*/  FMUL.FTZ R92, R2.reuse, R92 ;  /* 0x0000005c025c7220 */ /* 0x040fe40000410000 */
[----:B------:R-:W-:Y:S02]  /*6a10*/  FMUL.FTZ R93, R2, R93 ;  /* 0x0000005d025d7220 */ /* 0x000fe40000410000 */
[C---:B-----5:R-:W-:Y:S01]  /*6a20*/  FMUL.FTZ R10, R0.reuse, R146 ;  /* 0x00000092000a7220 */ /* 0x060fe20000410000 */
[----:B------:R-:W-:Y:S01]  /*6a30*/  F2FP.PACK_AB R146, R205, R204 ;  /* 0x000000cccd92723e */ /* 0x000fe200000000ff */
[C---:B------:R-:W-:Y:S02]  /*6a40*/  FMUL.FTZ R94, R0.reuse, R94 ;  /* 0x0000005e005e7220 */ /* 0x040fe40000410000 */
[----:B------:R-:W-:Y:S02]  /*6a50*/  FMUL.FTZ R95, R0, R95 ;  /* 0x0000005f005f7220 */ /* 0x000fe40000410000 */
[--C-:B------:R-:W-:Y:S02]  /*6a60*/  FFMA.FTZ R20, R20, c[0x0][0x23c], -R138.reuse ;  /* 0x00008f0014147a23 */ /* 0x100fe4000001088a */
[--C-:B------:R-:W-:Y:S01]  /*6a70*/  FFMA.FTZ R21, R21, c[0x0][0x23c], -R138.reuse ;  /* 0x00008f0015157a23 */ /* 0x100fe2000001088a */
[----:B----4-:R-:W-:Y:S01]  /*6a80*/  F2FP.PACK_AB R145, R199, R198 ;  /* 0x000000c6c791723e */ /* 0x010fe200000000ff */
[----:B------:R-:W-:Y:S01]  /*6a90*/  FMUL.FTZ R11, R0, R147 ;  /* 0x00000093000b7220 */ /* 0x000fe20000410000 */
[----:B------:R-:W-:Y:S01]  /*6aa0*/  F2FP.PACK_AB R147, R201, R200 ;  /* 0x000000c8c993723e */ /* 0x000fe200000000ff */
[--C-:B------:R-:W-:Y:S01]  /*6ab0*/  FFMA.FTZ R22, R22, c[0x0][0x23c], -R139.reuse ;  /* 0x00008f0016167a23 */ /* 0x100fe2000001088b */
[----:B------:R2:W-:Y:S01]  /*6ac0*/  MUFU.EX2 R197, R20 ;  /* 0x0000001400c57308 */ /* 0x0005e20000000800 */
[--C-:B------:R-:W-:Y:S02]  /*6ad0*/  FFMA.FTZ R23, R23, c[0x0][0x23c], -R139.reuse ;  /* 0x00008f0017177a23 */ /* 0x100fe4000001088b */
[C---:B------:R-:W-:Y:S02]  /*6ae0*/  FMUL.FTZ R96, R134.reuse, R96 ;  /* 0x0000006086607220 */ /* 0x040fe40000410000 */
[C---:B------:R-:W-:Y:S01]  /*6af0*/  HMMA.16816.F32 R8, R144.reuse, R176, R8 ;  /* 0x000000b09008723c */ /* 0x040fe20000001808 */
[----:B------:R-:W-:Y:S02]  /*6b00*/  FMUL.FTZ R97, R134, R97 ;  /* 0x0000006186617220 */ /* 0x000fe40000410000 */
[C---:B------:R-:W-:Y:S02]  /*6b10*/  FMUL.FTZ R98, R132.reuse, R98 ;  /* 0x0000006284627220 */ /* 0x040fe40000410000 */
[----:B------:R4:W-:Y:S01]  /*6b20*/  MUFU.EX2 R196, R21 ;  /* 0x0000001500c47308 */ /* 0x0009e20000000800 */
[----:B------:R-:W-:Y:S02]  /*6b30*/  FMUL.FTZ R99, R132, R99 ;  /* 0x0000006384637220 */ /* 0x000fe40000410000 */
[-C--:B------:R-:W-:Y:S01]  /*6b40*/  HMMA.16816.F32 R12, R144, R178.reuse, R12 ;  /* 0x000000b2900c723c */ /* 0x080fe2000000180c */
[C---:B------:R-:W-:Y:S03]  /*6b50*/  FMUL.FTZ R100, R134.reuse, R100 ;  /* 0x0000006486647220 */ /* 0x040fe60000410000 */
[----:B------:R-:W-:Y:S02]  /*6b60*/  FMUL.FTZ R101, R134, R101 ;  /* 0x0000006586657220 */ /* 0x000fe40000410000 */
[----:B------:R-:W-:Y:S01]  /*6b70*/  FMUL.FTZ R102, R132, R102 ;  /* 0x0000006684667220 */ /* 0x000fe20000410000 */
[----:B------:R5:W-:Y:S01]  /*6b80*/  MUFU.EX2 R193, R22 ;  /* 0x0000001600c17308 */ /* 0x000be20000000800 */
[C---:B------:R-:W-:Y:S01]  /*6b90*/  HMMA.16816.F32 R16, R140.reuse, R178, R16 ;  /* 0x000000b28c10723c */ /* 0x040fe20000001810 */
[----:B------:R-:W-:Y:S03]  /*6ba0*/  LDSM.16.MT88.4 R176, [R213+0xb800] ;  /* 0x00b80000d5b0783b */ /* 0x000fe60000004200 */
[----:B--2---:R-:W-:Y:S02]  /*6bb0*/  FMUL.FTZ R20, R2, R160 ;  /* 0x000000a002147220 */ /* 0x004fe40000410000 */
[----:B------:R-:W-:Y:S02]  /*6bc0*/  FMUL.FTZ R103, R132, R103 ;  /* 0x0000006784677220 */ /* 0x000fe40000410000 */
[-C--:B------:R-:W-:Y:S01]  /*6bd0*/  HMMA.16816.F32 R36, R140, R180.reuse, R36 ;  /* 0x000000b48c24723c */ /* 0x080fe20000001824 */
[----:B------:R2:W1:Y:S03]  /*6be0*/  MUFU.EX2 R192, R23 ;  /* 0x0000001700c07308 */ /* 0x0004660000000800 */
[--C-:B------:R-:W-:Y:S02]  /*6bf0*/  FFMA.FTZ R32, R32, c[0x0][0x23c], -R138.reuse ;  /* 0x00008f0020207a23 */ /* 0x100fe4000001088a */
[----:B----4-:R-:W-:Y:S02]  /*6c00*/  FMUL.FTZ R21, R2, R161 ;  /* 0x000000a102157220 */ /* 0x010fe40000410000 */
[C---:B------:R-:W-:Y:S01]  /*6c10*/  HMMA.16816.F32 R40, R144.reuse, R180, R40 ;  /* 0x000000b49028723c */ /* 0x040fe20000001828 */
[--C-:B------:R-:W-:Y:S02]  /*6c20*/  FFMA.FTZ R34, R34, c[0x0][0x23c], -R139.reuse ;  /* 0x00008f0022227a23 */ /* 0x100fe4000001088b */
[----:B------:R4:W-:Y:S01]  /*6c30*/  MUFU.EX2 R195, R32 ;  /* 0x0000002000c37308 */ /* 0x0009e20000000800 */
[C---:B------:R-:W-:Y:S02]  /*6c40*/  FMUL.FTZ R104, R2.reuse, R104 ;  /* 0x0000006802687220 */ /* 0x040fe40000410000 */
[----:B------:R-:W-:Y:S02]  /*6c50*/  FMUL.FTZ R105, R2, R105 ;  /* 0x0000006902697220 */ /* 0x000fe40000410000 */
[-C--:B------:R-:W-:Y:S01]  /*6c60*/  HMMA.16816.F32 R44, R144, R182.reuse, R44 ;  /* 0x000000b6902c723c */ /* 0x080fe2000000182c */
[C---:B-----5:R-:W-:Y:S03]  /*6c70*/  FMUL.FTZ R22, R0.reuse, R162 ;  /* 0x000000a200167220 */ /* 0x060fe60000410000 */
[C---:B------:R-:W-:Y:S01]  /*6c80*/  FMUL.FTZ R106, R0.reuse, R106 ;  /* 0x0000006a006a7220 */ /* 0x040fe20000410000 */
[----:B------:R5:W-:Y:S01]  /*6c90*/  MUFU.EX2 R191, R34 ;  /* 0x0000002200bf7308 */ /* 0x000be20000000800 */
[C---:B------:R-:W-:Y:S02]  /*6ca0*/  FMUL.FTZ R107, R0.reuse, R107 ;  /* 0x0000006b006b7220 */ /* 0x040fe40000410000 */
[C---:B------:R-:W-:Y:S01]  /*6cb0*/  HMMA.16816.F32 R48, R140.reuse, R182, R48 ;  /* 0x000000b68c30723c */ /* 0x040fe20000001830 */
[----:B------:R-:W-:Y:S03]  /*6cc0*/  LDSM.16.MT88.4 R180, [R215+0xb800] ;  /* 0x00b80000d7b4783b */ /* 0x000fe60000004200 */
[----:B--2---:R-:W-:Y:S02]  /*6cd0*/  FMUL.FTZ R23, R0, R163 ;  /* 0x000000a300177220 */ /* 0x004fe40000410000 */
[C---:B------:R-:W-:Y:S02]  /*6ce0*/  FMUL.FTZ R108, R134.reuse, R108 ;  /* 0x0000006c866c7220 */ /* 0x040fe40000410000 */
[-C--:B-1----:R-:W-:Y:S01]  /*6cf0*/  HMMA.16816.F32 R52, R140, R148.reuse, R52 ;  /* 0x000000948c34723c */ /* 0x082fe20000001834 */
[----:B------:R-:W-:Y:S03]  /*6d00*/  LDSM.16.MT88.4 R160, [R215+0xa800] ;  /* 0x00a80000d7a0783b */ /* 0x000fe60000004200 */
[C---:B----4-:R-:W-:Y:S02]  /*6d10*/  FMUL.FTZ R32, R134.reuse, R164 ;  /* 0x000000a486207220 */ /* 0x050fe40000410000 */
[----:B------:R-:W-:Y:S02]  /*6d20*/  FMUL.FTZ R109, R134, R109 ;  /* 0x0000006d866d7220 */ /* 0x000fe40000410000 */
[C---:B------:R-:W-:Y:S01]  /*6d30*/  HMMA.16816.F32 R56, R144.reuse, R148, R56 ;  /* 0x000000949038723c */ /* 0x040fe20000001838 */
[C---:B------:R-:W-:Y:S03]  /*6d40*/  FMUL.FTZ R110, R132.reuse, R110 ;  /* 0x0000006e846e7220 */ /* 0x040fe60000410000 */
[C---:B------:R-:W-:Y:S02]  /*6d50*/  FMUL.FTZ R111, R132.reuse, R111 ;  /* 0x0000006f846f7220 */ /* 0x040fe40000410000 */
[----:B-----5:R-:W-:Y:S02]  /*6d60*/  FMUL.FTZ R34, R132, R166 ;  /* 0x000000a684227220 */ /* 0x020fe40000410000 */
[-C--:B------:R-:W-:Y:S01]  /*6d70*/  HMMA.16816.F32 R60, R144, R150.reuse, R60 ;  /* 0x00000096903c723c */ /* 0x080fe2000000183c */
[----:B------:R-:W-:Y:S03]  /*6d80*/  FFMA.FTZ R138, R33, c[0x0][0x23c], -R138 ;  /* 0x00008f00218a7a23 */ /* 0x000fe6000001088a */
[----:B------:R-:W-:Y:S01]  /*6d90*/  FMUL.FTZ R33, R134, R165 ;  /* 0x000000a586217220 */ /* 0x000fe20000410000 */
[----:B------:R-:W-:Y:S01]  /*6da0*/  MUFU.EX2 R194, R138 ;  /* 0x0000008a00c27308 */ /* 0x000fe20000000800 */
[----:B------:R-:W-:Y:S02]  /*6db0*/  FFMA.FTZ R139, R35, c[0x0][0x23c], -R139 ;  /* 0x00008f00238b7a23 */ /* 0x000fe4000001088b */
[C---:B------:R-:W-:Y:S01]  /*6dc0*/  HMMA.16816.F32 R64, R140.reuse, R150, R64 ;  /* 0x000000968c40723c */ /* 0x040fe20000001840 */
[----:B------:R-:W1:Y:S03]  /*6dd0*/  LDSM.16.MT88.4 R148, [R213+0xb000] ;  /* 0x00b00000d594783b */ /* 0x000e660000004200 */
[----:B------:R-:W-:Y:S02]  /*6de0*/  FMUL.FTZ R35, R132, R167 ;  /* 0x000000a784237220 */ /* 0x000fe40000410000 */
[--C-:B------:R-:W-:Y:S01]  /*6df0*/  FFMA.FTZ R24, R24, c[0x0][0x23c], -R184.reuse ;  /* 0x00008f0018187a23 */ /* 0x100fe200000108b8 */
[----:B------:R-:W2:Y:S01]  /*6e00*/  MUFU.EX2 R190, R139 ;  /* 0x0000008b00be7308 */ /* 0x000ea20000000800 */
[-C--:B---3--:R-:W-:Y:S01]  /*6e10*/  HMMA.16816.F32 R68, R140, R152.reuse, R68 ;  /* 0x000000988c44723c */ /* 0x088fe20000001844 */
[----:B------:R-:W-:Y:S03]  /*6e20*/  LDSM.16.MT88.4 R164, [R218+0xa800] ;  /* 0x00a80000daa4783b */ /* 0x000fe60000004200 */
[--C-:B------:R-:W-:Y:S02]  /*6e30*/  FFMA.FTZ R25, R25, c[0x0][0x23c], -R184.reuse ;  /* 0x00008f0019197a23 */ /* 0x100fe400000108b8 */
[--C-:B------:R-:W-:Y:S02]  /*6e40*/  FFMA.FTZ R26, R26, c[0x0][0x23c], -R185.reuse ;  /* 0x00008f001a1a7a23 */ /* 0x100fe400000108b9 */
[C---:B------:R-:W-:Y:S01]  /*6e50*/  HMMA.16816.F32 R72, R144.reuse, R152, R72 ;  /* 0x000000989048723c */ /* 0x040fe20000001848 */
[----:B------:R3:W-:Y:S03]  /*6e60*/  MUFU.EX2 R189, R24 ;  /* 0x0000001800bd7308 */ /* 0x0007e60000000800 */
[--C-:B------:R-:W-:Y:S02]  /*6e70*/  FFMA.FTZ R28, R28, c[0x0][0x23c], -R184.reuse ;  /* 0x00008f001c1c7a23 */ /* 0x100fe400000108b8 */
[C---:B------:R-:W-:Y:S02]  /*6e80*/  FMUL.FTZ R112, R2.reuse, R112 ;  /* 0x0000007002707220 */ /* 0x040fe40000410000 */
[-C--:B------:R-:W-:Y:S01]  /*6e90*/  HMMA.16816.F32 R76, R144, R154.reuse, R76 ;  /* 0x0000009a904c723c */ /* 0x080fe2000000184c */
[----:B------:R-:W-:Y:S02]  /*6ea0*/  FMUL.FTZ R113, R2, R113 ;  /* 0x0000007102717220 */ /* 0x000fe40000410000 */
[----:B------:R4:W5:Y:S01]  /*6eb0*/  MUFU.EX2 R188, R25 ;  /* 0x0000001900bc7308 */ /* 0x0009620000000800 */
[C---:B------:R-:W-:Y:S02]  /*6ec0*/  FMUL.FTZ R114, R0.reuse, R114 ;  /* 0x0000007200727220 */ /* 0x040fe40000410000 */
[----:B------:R-:W-:Y:S02]  /*6ed0*/  FMUL.FTZ R115, R0, R115 ;  /* 0x0000007300737220 */ /* 0x000fe40000410000 */
[C---:B------:R-:W-:Y:S01]  /*6ee0*/  HMMA.16816.F32 R80, R140.reuse, R154, R80 ;  /* 0x0000009a8c50723c */ /* 0x040fe20000001850 */
[----:B------:R-:W2:Y:S03]  /*6ef0*/  LDSM.16.MT88.4 R152, [R215+0xb000] ;  /* 0x00b00000d798783b */ /* 0x000ea60000004200 */
[----:B------:R-:W-:Y:S01]  /*6f00*/  FFMA.FTZ R184, R29, c[0x0][0x23c], -R184 ;  /* 0x00008f001db87a23 */ /* 0x000fe200000108b8 */
[----:B------:R5:W-:Y:S01]  /*6f10*/  MUFU.EX2 R187, R28 ;  /* 0x0000001c00bb7308 */ /* 0x000be20000000800 */
[C---:B------:R-:W-:Y:S02]  /*6f20*/  FMUL.FTZ R116, R2.reuse, R116 ;  /* 0x0000007402747220 */ /* 0x040fe40000410000 */
[C---:B------:R-:W-:Y:S01]  /*6f30*/  FMUL.FTZ R117, R2.reuse, R117 ;  /* 0x0000007502757220 */ /* 0x040fe20000410000 */
[-C--:B-1----:R-:W-:Y:S03]  /*6f40*/  HMMA.16816.F32 R84, R140, R148.reuse, R84 ;  /* 0x000000948c54723c */ /* 0x082fe60000001854 */
[----:B---3--:R-:W-:Y:S02]  /*6f50*/  FMUL.FTZ R24, R2, R168 ;  /* 0x000000a802187220 */ /* 0x008fe40000410000 */
[C---:B------:R-:W-:Y:S01]  /*6f60*/  FMUL.FTZ R118, R0.reuse, R118 ;  /* 0x0000007600767220 */ /* 0x040fe20000410000 */
[----:B------:R-:W1:Y:S01]  /*6f70*/  MUFU.EX2 R186, R184 ;  /* 0x000000b800ba7308 */ /* 0x000e620000000800 */
[----:B------:R-:W-:Y:S01]  /*6f80*/  FMUL.FTZ R119, R0, R119 ;  /* 0x0000007700777220 */ /* 0x000fe20000410000 */
[C---:B------:R-:W-:Y:S01]  /*6f90*/  HMMA.16816.F32 R88, R144.reuse, R148, R88 ;  /* 0x000000949058723c */ /* 0x040fe20000001858 */
[----:B------:R-:W-:Y:S03]  /*6fa0*/  FMUL.FTZ R120, R134, R120 ;  /* 0x0000007886787220 */ /* 0x000fe60000410000 */
[----:B----4-:R-:W-:Y:S02]  /*6fb0*/  FMUL.FTZ R25, R2, R169 ;  /* 0x000000a902197220 */ /* 0x010fe40000410000 */
[----:B------:R-:W-:Y:S02]  /*6fc0*/  FMUL.FTZ R121, R134, R121 ;  /* 0x0000007986797220 */ /* 0x000fe40000410000 */
[-C--:B------:R-:W-:Y:S01]  /*6fd0*/  HMMA.16816.F32 R92, R144, R150.reuse, R92 ;  /* 0x00000096905c723c */ /* 0x080fe2000000185c */
[----:B------:R3:W-:Y:S03]  /*6fe0*/  MUFU.EX2 R184, R26 ;  /* 0x0000001a00b87308 */ /* 0x0007e60000000800 */
[--C-:B-----5:R-:W-:Y:S02]  /*6ff0*/  FFMA.FTZ R28, R27, c[0x0][0x23c], -R185.reuse ;  /* 0x00008f001b1c7a23 */ /* 0x120fe400000108b9 */
[----:B------:R-:W-:Y:S02]  /*7000*/  FMUL.FTZ R27, R0, R171 ;  /* 0x000000ab001b7220 */ /* 0x000fe40000410000 */
[C---:B------:R-:W-:Y:S01]  /*7010*/  HMMA.16816.F32 R96, R140.reuse, R150, R96 ;  /* 0x000000968c60723c */ /* 0x040fe20000001860 */
[----:B------:R-:W4:Y:S02]  /*7020*/  LDSM.16.MT88.4 R148, [R218+0xb000] ;  /* 0x00b00000da94783b */ /* 0x000f240000004200 */
[----:B------:R5:W1:Y:S01]  /*7030*/  MUFU.EX2 R139, R28 ;  /* 0x0000001c008b7308 */ /* 0x000a620000000800 */
[C---:B------:R-:W-:Y:S02]  /*7040*/  FMUL.FTZ R122, R132.reuse, R122 ;  /* 0x0000007a847a7220 */ /* 0x040fe40000410000 */
[----:B------:R-:W-:Y:S02]  /*7050*/  FMUL.FTZ R123, R132, R123 ;  /* 0x0000007b847b7220 */ /* 0x000fe40000410000 */
[-C--:B--2---:R-:W-:Y:S01]  /*7060*/  HMMA.16816.F32 R100, R140, R152.reuse, R100 ;  /* 0x000000988c64723c */ /* 0x084fe20000001864 */
[C---:B------:R-:W-:Y:S03]  /*7070*/  FMUL.FTZ R128, R2.reuse, R128 ;  /* 0x0000008002807220 */ /* 0x040fe60000410000 */
[----:B------:R-:W-:Y:S02]  /*7080*/  FMUL.FTZ R129, R2, R129 ;  /* 0x0000008102817220 */ /* 0x000fe40000410000 */
[C---:B------:R-:W-:Y:S02]  /*7090*/  FMUL.FTZ R130, R0.reuse, R130 ;  /* 0x0000008200827220 */ /* 0x040fe40000410000 */
[C---:B------:R-:W-:Y:S01]  /*70a0*/  HMMA.16816.F32 R104, R144.reuse, R152, R104 ;  /* 0x000000989068723c */ /* 0x040fe20000001868 */
[C---:B---3--:R-:W-:Y:S02]  /*70b0*/  FMUL.FTZ R26, R0.reuse, R170 ;  /* 0x000000aa001a7220 */ /* 0x048fe40000410000 */
[----:B------:R-:W-:Y:S01]  /*70c0*/  LDSM.16.MT88.4 R168, [R217+0xa800] ;  /* 0x00a80000d9a8783b */ /* 0x000fe20000004200 */
[----:B------:R-:W-:Y:S02]  /*70d0*/  FMUL.FTZ R131, R0, R131 ;  /* 0x0000008300837220 */ /* 0x000fe40000410000 */
[----:B------:R-:W-:Y:S01]  /*70e0*/  FMUL.FTZ R29, R134, R173 ;  /* 0x000000ad861d7220 */ /* 0x000fe20000410000 */
[----:B------:R-:W-:Y:S01]  /*70f0*/  F2FP.PACK_AB R173, R192, R193 ;  /* 0x000000c1c0ad723e */ /* 0x000fe200000000ff */
[-C--:B------:R-:W-:Y:S01]  /*7100*/  HMMA.16816.F32 R20, R144, R154.reuse, R20 ;  /* 0x0000009a9014723c */ /* 0x080fe20000001814 */
[--C-:B------:R-:W-:Y:S03]  /*7110*/  FFMA.FTZ R30, R30, c[0x0][0x23c], -R185.reuse ;  /* 0x00008f001e1e7a23 */ /* 0x100fe600000108b9 */
[----:B-----5:R-:W-:Y:S01]  /*7120*/  FMUL.FTZ R28, R134, R172 ;  /* 0x000000ac861c7220 */ /* 0x020fe20000410000 */
[----:B------:R-:W-:Y:S01]  /*7130*/  F2FP.PACK_AB R172, R196, R197 ;  /* 0x000000c5c4ac723e */ /* 0x000fe200000000ff */
[----:B------:R2:W-:Y:S01]  /*7140*/  MUFU.EX2 R138, R30 ;  /* 0x0000001e008a7308 */ /* 0x0005e20000000800 */
[C---:B------:R-:W-:Y:S01]  /*7150*/  FMUL.FTZ R124, R134.reuse, R124 ;  /* 0x0000007c867c7220 */ /* 0x040fe20000410000 */
[C---:B------:R-:W-:Y:S01]  /*7160*/  HMMA.16816.F32 R108, R140.reuse, R154, R108 ;  /* 0x0000009a8c6c723c */ /* 0x040fe2000000186c */
[----:B------:R-:W3:Y:S03]  /*7170*/  LDSM.16.MT88.4 R152, [R217+0xb000] ;  /* 0x00b00000d998783b */ /* 0x000ee60000004200 */
[----:B------:R-:W-:Y:S02]  /*7180*/  FMUL.FTZ R125, R134, R125 ;  /* 0x0000007d867d7220 */ /* 0x000fe40000410000 */
[C---:B------:R-:W-:Y:S02]  /*7190*/  FMUL.FTZ R126, R132.reuse, R126 ;  /* 0x0000007e847e7220 */ /* 0x040fe40000410000 */
[C---:B------:R-:W-:Y:S01]  /*71a0*/  FMUL.FTZ R127, R132.reuse, R127 ;  /* 0x0000007f847f7220 */ /* 0x040fe20000410000 */
[-C--:B----4-:R-:W-:Y:S03]  /*71b0*/  HMMA.16816.F32 R32, R140, R148.reuse, R32 ;  /* 0x000000948c20723c */ /* 0x090fe60000001820 */
[----:B------:R-:W-:Y:S02]  /*71c0*/  FFMA.FTZ R185, R31, c[0x0][0x23c], -R185 ;  /* 0x00008f001fb97a23 */ /* 0x000fe400000108b9 */
[----:B------:R-:W-:Y:S01]  /*71d0*/  FMUL.FTZ R31, R132, R175 ;  /* 0x000000af841f7220 */ /* 0x000fe20000410000 */
[----:B------:R-:W-:Y:S01]  /*71e0*/  F2FP.PACK_AB R175, R190, R191 ;  /* 0x000000bfbeaf723e */ /* 0x000fe200000000ff */
[----:B------:R-:W-:Y:S01]  /*71f0*/  FFMA.FTZ R2, R2, R232, R202 ;  /* 0x000000e802027223 */ /* 0x000fe200000100ca */
[C---:B------:R-:W-:Y:S01]  /*7200*/  HMMA.16816.F32 R112, R144.reuse, R148, R112 ;  /* 0x000000949070723c */ /* 0x040fe20000001870 */
[----:B------:R-:W4:Y:S03]  /*7210*/  MUFU.EX2 R185, R185 ;  /* 0x000000b900b97308 */ /* 0x000f260000000800 */
[----:B------:R-:W-:Y:S02]  /*7220*/  FFMA.FTZ R0, R0, R231, R198 ;  /* 0x000000e700007223 */ /* 0x000fe400000100c6 */
[----:B--2---:R-:W-:Y:S01]  /*7230*/  FMUL.FTZ R30, R132, R174 ;  /* 0x000000ae841e7220 */ /* 0x004fe20000410000 */
[----:B------:R-:W-:Y:S01]  /*7240*/  F2FP.PACK_AB R174, R194, R195 ;  /* 0x000000c3c2ae723e */ /* 0x000fe200000000ff */
[-C--:B------:R-:W-:Y:S01]  /*7250*/  HMMA.16816.F32 R116, R144, R150.reuse, R116 ;  /* 0x000000969074723c */ /* 0x080fe20000001874 */
[----:B------:R-:W-:Y:S04]  /*7260*/  FFMA.FTZ R132, R132, R233, R206 ;  /* 0x000000e984847223 */ /* 0x000fe800000100ce */
[----:B------:R-:W-:Y:S03]  /*7270*/  FADD.FTZ R132, R207, R132 ;  /* 0x00000084cf847221 */ /* 0x000fe60000010000 */
[C---:B------:R-:W-:Y:S08]  /*7280*/  HMMA.16816.F32 R120, R140.reuse, R150, R120 ;  /* 0x000000968c78723c */ /* 0x040ff00000001878 */
[-C--:B---3--:R-:W-:Y:S08]  /*7290*/  HMMA.16816.F32 R124, R140, R152.reuse, R124 ;  /* 0x000000988c7c723c */ /* 0x088ff0000000187c */
[C---:B------:R-:W-:Y:S08]  /*72a0*/  HMMA.16816.F32 R24, R144.reuse, R152, R24 ;  /* 0x000000989018723c */ /* 0x040ff00000001818 */
[-C--:B------:R-:W-:Y:S08]  /*72b0*/  HMMA.16816.F32 R128, R144, R154.reuse, R128 ;  /* 0x0000009a9080723c */ /* 0x080ff00000001880 */
[----:B------:R-:W-:Y:S07]  /*72c0*/  HMMA.16816.F32 R28, R140, R154, R28 ;  /* 0x0000009a8c1c723c */ /* 0x000fee000000181c */
[----:B------:R-:W-:Y:S01]  /*72d0*/  F2FP.PACK_AB R140, R188, R189 ;  /* 0x000000bdbc8c723e */ /* 0x000fe200000000ff */
[-C--:B------:R-:W-:Y:S01]  /*72e0*/  HMMA.16816.F32 R148, R172, R156.reuse, R4 ;  /* 0x0000009cac94723c */ /* 0x080fe20000001804 */
[----:B-1----:R-:W-:Y:S01]  /*72f0*/  F2FP.PACK_AB R142, R186, R187 ;  /* 0x000000bbba8e723e */ /* 0x002fe200000000ff */
[----:B------:R-:W1:Y:S02]  /*7300*/  LDSM.16.MT88.4 R4, [R218+0xb800] ;  /* 0x00b80000da04783b */ /* 0x000e640000004200 */
[----:B------:R-:W-:Y:S02]  /*7310*/  F2FP.PACK_AB R141, R139, R184 ;  /* 0x000000b88b8d723e */ /* 0x000fe400000000ff */
[----:B----4-:R-:W-:Y:S07]  /*7320*/  F2FP.PACK_AB R143, R185, R138 ;  /* 0x0000008ab98f723e */ /* 0x010fee00000000ff */
[C---:B------:R-:W-:Y:S01]  /*7330*/  HMMA.16816.F32 R144, R140.reuse, R156, R8 ;  /* 0x0000009c8c90723c */ /* 0x040fe20000001808 */
[----:B------:R-:W2:Y:S07]  /*7340*/  LDSM.16.MT88.4 R8, [R217+0xb800] ;  /* 0x00b80000d908783b */ /* 0x000eae0000004200 */
        /* <DEDUP_REMOVED lines=24> */
[----:B------:R-:W-:Y:S01]  /*74d0*/  FFMA.FTZ R4, R134, R234, R210 ;  /* 0x000000ea86047223 */ /* 0x000fe200000100d2 */
[-C--:B------:R-:W-:Y:S01]  /*74e0*/  HMMA.16816.F32 R116, R140, R6.reuse, R116 ;  /* 0x000000068c74723c */ /* 0x080fe20000001874 */
[----:B------:R-:W-:Y:S03]  /*74f0*/  FADD.FTZ R5, R199, R0 ;  /* 0x00000000c7057221 */ /* 0x000fe60000010000 */
[----:B------:R-:W-:Y:S02]  /*7500*/  FADD.FTZ R4, R211, R4 ;  /* 0x00000004d3047221 */ /* 0x000fe40000010000 */
[----:B------:R-:W-:Y:S02]  /*7510*/  FADD.FTZ R5, R200, R5 ;  /* 0x00000005c8057221 */ /* 0x000fe40000010000 */
[----:B------:R-:W-:Y:S01]  /*7520*/  FADD.FTZ R4, R230, R4 ;  /* 0x00000004e6047221 */ /* 0x000fe20000010000 */
[C---:B------:R-:W-:Y:S03]  /*7530*/  HMMA.16816.F32 R120, R172.reuse, R6, R120 ;  /* 0x00000006ac78723c */ /* 0x040fe60000001878 */
[----:B------:R-:W-:Y:S04]  /*7540*/  FADD.FTZ R4, R229, R4 ;  /* 0x00000004e5047221 */ /* 0x000fe80000010000 */
[----:B------:R-:W-:Y:S01]  /*7550*/  FADD.FTZ R6, R203, R2 ;  /* 0x00000002cb067221 */ /* 0x000fe20000010000 */
[-C--:B--2---:R-:W-:Y:S01]  /*7560*/  HMMA.16816.F32 R124, R172, R8.reuse, R124 ;  /* 0x00000008ac7c723c */ /* 0x084fe2000000187c */
[----:B------:R-:W-:Y:S03]  /*7570*/  FADD.FTZ R2, R208, R132 ;  /* 0x00000084d0027221 */ /* 0x000fe60000010000 */
[----:B------:R-:W-:Y:S01]  /*7580*/  FADD.FTZ R0, R204, R6 ;  /* 0x00000006cc007221 */ /* 0x000fe20000010000 */
[----:B------:R-:W-:Y:S01]  /*7590*/  MOV R132, R137 ;  /* 0x0000008900847202 */ /* 0x000fe20000000f00 */
[----:B------:R-:W-:Y:S02]  /*75a0*/  FADD.FTZ R2, R209, R2 ;  /* 0x00000002d1027221 */ /* 0x000fe40000010000 */
[----:B------:R-:W-:Y:S01]  /*75b0*/  FADD.FTZ R6, R205, R0 ;  /* 0x00000000cd067221 */ /* 0x000fe20000010000 */
[C---:B------:R-:W-:Y:S03]  /*75c0*/  HMMA.16816.F32 R168, R140.reuse, R8, R24 ;  /* 0x000000088ca8723c */ /* 0x040fe60000001818 */
[----:B------:R-:W-:Y:S02]  /*75d0*/  FADD.FTZ R0, R201, R5 ;  /* 0x00000005c9007221 */ /* 0x000fe40000010000 */
[----:B------:R-:W-:Y:S02]  /*75e0*/  FADD.FTZ R4, R197, R4 ;  /* 0x00000004c5047221 */ /* 0x000fe40000010000 */
[----:B------:R-:W-:Y:S01]  /*75f0*/  FADD.FTZ R2, R193, R2 ;  /* 0x00000002c1027221 */ /* 0x000fe20000010000 */
[-C--:B------:R-:W-:Y:S01]  /*7600*/  HMMA.16816.F32 R128, R140, R10.reuse, R128 ;  /* 0x0000000a8c80723c */ /* 0x080fe20000001880 */
[----:B------:R-:W-:Y:S03]  /*7610*/  FADD.FTZ R5, R189, R6 ;  /* 0x00000006bd057221 */ /* 0x000fe60000010000 */
[----:B------:R-:W-:Y:S02]  /*7620*/  FADD.FTZ R0, R184, R0 ;  /* 0x00000000b8007221 */ /* 0x000fe40000010000 */
[----:B------:R-:W-:Y:S01]  /*7630*/  FADD.FTZ R4, R196, R4 ;  /* 0x00000004c4047221 */ /* 0x000fe20000010000 */
[----:B------:R-:W-:Y:S01]  /*7640*/  MOV R140, R3 ;  /* 0x00000003008c7202 */ /* 0x000fe20000000f00 */
[----:B------:R-:W-:Y:S01]  /*7650*/  FADD.FTZ R6, R192, R2 ;  /* 0x00000002c0067221 */ /* 0x000fe20000010000 */
[----:B------:R-:W-:Y:S03]  /*7660*/  HMMA.16816.F32 R172, R172, R10, R28 ;  /* 0x0000000aacac723c */ /* 0x000fe6000000181c */
[----:B------:R-:W-:Y:S02]  /*7670*/  FADD.FTZ R2, R188, R5 ;  /* 0x00000005bc027221 */ /* 0x000fe40000010000 */
[----:B------:R-:W-:Y:S01]  /*7680*/  FADD.FTZ R0, R139, R0 ;  /* 0x000000008b007221 */ /* 0x000fe20000010000 */
[----:B------:R-:W-:Y:S01]  /*7690*/  MOV R139, R135 ;  /* 0x00000087008b7202 */ /* 0x000fe20000000f00 */
[----:B------:R-:W-:Y:S02]  /*76a0*/  FADD.FTZ R5, R195, R4 ;  /* 0x00000004c3057221 */ /* 0x000fe40000010000 */
[----:B------:R-:W-:Y:S03]  /*76b0*/  FADD.FTZ R6, R191, R6 ;  /* 0x00000006bf067221 */ /* 0x000fe60000010000 */
[----:B------:R-:W-:Y:S02]  /*76c0*/  FADD.FTZ R4, R187, R2 ;  /* 0x00000002bb047221 */ /* 0x000fe40000010000 */
[----:B------:R-:W-:Y:S01]  /*76d0*/  FADD.FTZ R2, R138, R0 ;  /* 0x000000008a027221 */ /* 0x000fe20000010000 */
[----:B------:R-:W-:Y:S01]  /*76e0*/  IADD3 R0, R228, -0x1, RZ ;  /* 0xffffffffe4007810 */ /* 0x000fe20007ffe0ff */
[----:B------:R-:W-:Y:S01]  /*76f0*/  FADD.FTZ R234, R194, R5 ;  /* 0x00000005c2ea7221 */ /* 0x000fe20000010000 */
[----:B------:R-:W-:Y:S01]  /*7700*/  MOV R138, R136 ;  /* 0x00000088008a7202 */ /* 0x000fe20000000f00 */
[----:B------:R-:W-:Y:S01]  /*7710*/  FADD.FTZ R233, R190, R6 ;  /* 0x00000006bee97221 */ /* 0x000fe20000010000 */
[----:B------:R-:W-:Y:S01]  /*7720*/  MOV R228, R0 ;  /* 0x0000000000e47202 */ /* 0x000fe20000000f00 */
[----:B------:R-:W-:Y:S02]  /*7730*/  FADD.FTZ R232, R186, R4 ;  /* 0x00000004bae87221 */ /* 0x000fe40000010000 */
[----:B------:R-:W-:Y:S01]  /*7740*/  FADD.FTZ R231, R185, R2 ;  /* 0x00000002b9e77221 */ /* 0x000fe20000010000 */
[----:B------:R-:W-:-:S05]  /*7750*/  @P4 BRA `(.L_x_991) ;  /* 0xffffd76000004947 */ /* 0x000fca000383ffff */
.L_x_990:
[----:B------:R-:W1:Y:S01]  /*7760*/  SHFL.BFLY PT, R0, R234, 0x2, 0x1f ;  /* 0x0c401f00ea007f89 */ /* 0x000e6200000e0000 */
[----:B------:R-:W-:Y:S01]  /*7770*/  ISETP.NE.AND P0, PT, R249, -0x1, PT ;  /* 0xfffffffff900780c */ /* 0x000fe20003f05270 */
[----:B------:R-:W-:Y:S02]  /*7780*/  BSSY B0, `(.L_x_994) ;  /* 0x00001ae000007945 */ /* 0x000fe40003800000 */
[----:B------:R-:W2:Y:S04]  /*7790*/  SHFL.BFLY PT, R5, R233, 0x2, 0x1f ;  /* 0x0c401f00e9057f89 */ /* 0x000ea800000e0000 */
[----:B------:R-:W3:Y:S04]  /*77a0*/  SHFL.BFLY PT, R4, R231, 0x2, 0x1f ;  /* 0x0c401f00e7047f89 */ /* 0x000ee800000e0000 */
[----:B------:R-:W4:Y:S01]  /*77b0*/  S2R R142, SR_TID.X ;  /* 0x00000000008e7919 */ /* 0x000f220000002100 */
[----:B-1----:R-:W-:-:S03]  /*77c0*/  FADD.FTZ R234, R0, R234 ;  /* 0x000000ea00ea7221 */ /* 0x002fc60000010000 */
[----:B------:R-:W1:Y:S01]  /*77d0*/  SHFL.BFLY PT, R0, R232, 0x2, 0x1f ;  /* 0x0c401f00e8007f89 */ /* 0x000e6200000e0000 */
[----:B--2---:R-:W-:-:S03]  /*77e0*/  FADD.FTZ R233, R5, R233 ;  /* 0x000000e905e97221 */ /* 0x004fc60000010000 */
[----:B------:R-:W2:Y:S01]  /*77f0*/  SHFL.BFLY PT, R2, R234, 0x1, 0x1f ;  /* 0x0c201f00ea027f89 */ /* 0x000ea200000e0000 */
[----:B---3--:R-:W-:Y:S01]  /*7800*/  FADD.FTZ R231, R4, R231 ;  /* 0x000000e704e77221 */ /* 0x008fe20000010000 */
[----:B------:R-:W-:Y:S02]  /*7810*/  MOV R4, 0x3f800000 ;  /* 0x3f80000000047802 */ /* 0x000fe40000000f00 */
[----:B------:R-:W3:Y:S01]  /*7820*/  SHFL.BFLY PT, R6, R233, 0x1, 0x1f ;  /* 0x0c201f00e9067f89 */ /* 0x000ee200000e0000 */
[----:B-1----:R-:W-:Y:S01]  /*7830*/  FADD.FTZ R232, R0, R232 ;  /* 0x000000e800e87221 */ /* 0x002fe20000010000 */
[----:B------:R-:W-:Y:S01]  /*7840*/  MOV R0, 0x3f800000 ;  /* 0x3f80000000007802 */ /* 0x000fe20000000f00 */
[----:B--2---:R-:W-:-:S03]  /*7850*/  FADD.FTZ R234, R234, R2 ;  /* 0x00000002eaea7221 */ /* 0x004fc60000010000 */
[----:B------:R-:W1:Y:S01]  /*7860*/  SHFL.BFLY PT, R5, R232, 0x1, 0x1f ;  /* 0x0c201f00e8057f89 */ /* 0x000e6200000e0000 */
[----:B---3--:R-:W-:-:S03]  /*7870*/  FADD.FTZ R233, R233, R6 ;  /* 0x00000006e9e97221 */ /* 0x008fc60000010000 */
[----:B------:R-:W2:Y:S01]  /*7880*/  SHFL.BFLY PT, R2, R231, 0x1, 0x1f ;  /* 0x0c201f00e7027f89 */ /* 0x000ea200000e0000 */
[----:B------:R-:W-:Y:S01]  /*7890*/  FSETP.NE.FTZ.AND P6, PT, R234, RZ, PT ;  /* 0x000000ffea00720b */ /* 0x000fe20003fd5000 */
[----:B------:R-:W-:Y:S01]  /*78a0*/  @P0 IMAD.WIDE.U32 R6, R249, c[0x0][0x1e8], RZ ;  /* 0x00007a00f9060a25 */ /* 0x000fe200078e00ff */
[----:B------:R-:W-:-:S03]  /*78b0*/  FSETP.NE.FTZ.AND P5, PT, R233, RZ, PT ;  /* 0x000000ffe900720b */ /* 0x000fc60003fb5000 */
[----:B------:R-:W-:Y:S01]  /*78c0*/  @P0 IMAD R141, R249, c[0x0][0x1ec], R7 ;  /* 0x00007b00f98d0a24 */ /* 0x000fe200078e0207 */
[----:B------:R-:W-:-:S07]  /*78d0*/  @P0 MOV R140, R6 ;  /* 0x00000006008c0202 */ /* 0x000fce0000000f00 */
[----:B------:R-:W3:Y:S01]  /*78e0*/  @P6 MUFU.RCP R0, R234 ;  /* 0x000000ea00006308 */ /* 0x000ee20000001000 */
[----:B-1----:R-:W-:-:S07]  /*78f0*/  FADD.FTZ R232, R232, R5 ;  /* 0x00000005e8e87221 */ /* 0x002fce0000010000 */
[----:B------:R-:W-:Y:S01]  /*7900*/  @P5 MUFU.RCP R4, R233 ;  /* 0x000000e900045308 */ /* 0x000fe20000001000 */
[----:B--2---:R-:W-:Y:S01]  /*7910*/  FADD.FTZ R231, R231, R2 ;  /* 0x00000002e7e77221 */ /* 0x004fe20000010000 */
[----:B------:R-:W-:Y:S02]  /*7920*/  FSETP.NE.FTZ.AND P4, PT, R232, RZ, PT ;  /* 0x000000ffe800720b */ /* 0x000fe40003f95000 */
[----:B------:R-:W-:Y:S02]  /*7930*/  MOV R2, 0x3f800000 ;  /* 0x3f80000000027802 */ /* 0x000fe40000000f00 */
[----:B------:R-:W-:Y:S01]  /*7940*/  FSETP.NE.FTZ.AND P3, PT, R231, RZ, PT ;  /* 0x000000ffe700720b */ /* 0x000fe20003f75000 */
[C---:B---3--:R-:W-:Y:S02]  /*7950*/  FMUL.FTZ R148, R0.reuse, R148 ;  /* 0x0000009400947220 */ /* 0x048fe40000410000 */
[C---:B------:R-:W-:Y:S02]  /*7960*/  FMUL.FTZ R7, R0.reuse, R149 ;  /* 0x0000009500077220 */ /* 0x040fe40000410000 */
[----:B------:R-:W-:-:S02]  /*7970*/  FMUL.FTZ R156, R0, R156 ;  /* 0x0000009c009c7220 */ /* 0x000fc40000410000 */
[C---:B------:R-:W-:Y:S01]  /*7980*/  FMUL.FTZ R5, R0.reuse, R157 ;  /* 0x0000009d00057220 */ /* 0x040fe20000410000 */
[----:B------:R-:W-:Y:S01]  /*7990*/  F2FP.PACK_AB R7, R7, R148 ;  /* 0x000000940707723e */ /* 0x000fe200000000ff */
[----:B------:R-:W1:Y:S01]  /*79a0*/  @P4 MUFU.RCP R2, R232 ;  /* 0x000000e800024308 */ /* 0x000e620000001000 */
        /* <DEDUP_REMOVED lines=30> */
[C---:B------:R-:W-:Y:S02]  /*7b90*/  FMUL.FTZ R125, R0.reuse, R125 ;  /* 0x0000007d007d7220 */ /* 0x040fe40000410000 */
[C---:B------:R-:W-:Y:S02]  /*7ba0*/  FMUL.FTZ R172, R0.reuse, R172 ;  /* 0x000000ac00ac7220 */ /* 0x040fe40000410000 */
[----:B------:R-:W-:Y:S01]  /*7bb0*/  FMUL.FTZ R173, R0, R173 ;  /* 0x000000ad00ad7220 */ /* 0x000fe20000410000 */
[----:B------:R-:W-:Y:S01]  /*7bc0*/  MOV R0, 0x3f800000 ;  /* 0x3f80000000007802 */ /* 0x000fe20000000f00 */
[----:B-1----:R-:W-:Y:S01]  /*7bd0*/  FMUL.FTZ R27, R2, R61 ;  /* 0x0000003d021b7220 */ /* 0x002fe20000410000 */
[----:B----4-:R-:W-:Y:S01]  /*7be0*/  SHF.R.S32.HI R61, RZ, 0x1f, R142 ;  /* 0x0000001fff3d7819 */ /* 0x010fe2000001148e */
[----:B------:R-:W-:-:S02]  /*7bf0*/  FMUL.FTZ R30, R4, R67 ;  /* 0x00000043041e7220 */ /* 0x000fc40000410000 */
[C---:B------:R-:W-:Y:S01]  /*7c00*/  FMUL.FTZ R17, R2.reuse, R41 ;  /* 0x0000002902117220 */ /* 0x040fe20000410000 */
[----:B------:R-:W-:Y:S01]  /*7c10*/  LEA.HI R29, R61, R142, RZ, 0x2 ;  /* 0x0000008e3d1d7211 */ /* 0x000fe200078f10ff */
[----:B------:R-:W1:Y:S01]  /*7c20*/  @P3 MUFU.RCP R0, R231 ;  /* 0x000000e700003308 */ /* 0x000e620000001000 */
[C---:B------:R-:W-:Y:S02]  /*7c30*/  FMUL.FTZ R26, R2.reuse, R45 ;  /* 0x0000002d021a7220 */ /* 0x040fe40000410000 */
[----:B------:R-:W-:Y:S02]  /*7c40*/  FMUL.FTZ R22, R2, R57 ;  /* 0x0000003902167220 */ /* 0x000fe40000410000 */
[C---:B------:R-:W-:Y:S02]  /*7c50*/  FMUL.FTZ R150, R4.reuse, R150 ;  /* 0x0000009604967220 */ /* 0x040fe40000410000 */
[C---:B------:R-:W-:Y:S02]  /*7c60*/  FMUL.FTZ R6, R4.reuse, R151 ;  /* 0x0000009704067220 */ /* 0x040fe40000410000 */
        /* <DEDUP_REMOVED lines=20> */
[C---:B------:R-:W-:Y:S01]  /*7db0*/  FMUL.FTZ R87, R4.reuse, R87 ;  /* 0x0000005704577220 */ /* 0x040fe20000410000 */
[----:B------:R-:W-:Y:S01]  /*7dc0*/  F2FP.PACK_AB R54, R83, R82 ;  /* 0x000000525336723e */ /* 0x000fe200000000ff */
        /* <DEDUP_REMOVED lines=15> */
[----:B------:R-:W-:Y:S01]  /*7ec0*/  FMUL.FTZ R65, R4, R175 ;  /* 0x000000af04417220 */ /* 0x000fe20000410000 */
[----:B------:R-:W-:Y:S01]  /*7ed0*/  SHF.R.S32.HI R4, RZ, 0x1f, R29 ;  /* 0x0000001fff047819 */ /* 0x000fe2000001141d */
        /* <DEDUP_REMOVED lines=77> */
[----:B------:R-:W-:Y:S01]  /*83b0*/  SHF.R.S32.HI R69, RZ, 0x5, R70 ;  /* 0x00000005ff457819 */ /* 0x000fe20000011446 */
        /* <DEDUP_REMOVED lines=34> */
[----:B------:R-:W-:Y:S02]  /*85e0*/  LOP3.LUT R0, R29, 0x3ffffffc, RZ, 0xc0, !PT ;  /* 0x3ffffffc1d007812 */ /* 0x000fe400078ec0ff */
[----:B------:R-:W-:Y:S02]  /*85f0*/  F2FP.PACK_AB R29, R117, R116 ;  /* 0x00000074751d723e */ /* 0x000fe400000000ff */
[----:B------:R-:W-:Y:S02]  /*8600*/  IADD3 R28, -R0, R142, RZ ;  /* 0x0000008e001c7210 */ /* 0x000fe40007ffe1ff */
[----:B------:R-:W-:Y:S02]  /*8610*/  LOP3.LUT R0, R2, 0x1c0, RZ, 0xc0, !PT ;  /* 0x000001c002007812 */ /* 0x000fe400078ec0ff */
[----:B------:R-:W-:Y:S02]  /*8620*/  LOP3.LUT R2, R4, 0x1, RZ, 0xc0, !PT ;  /* 0x0000000104027812 */ /* 0x000fe400078ec0ff */
[----:B------:R-:W-:-:S02]  /*8630*/  LEA R28, R69, R28, 0x9 ;  /* 0x0000001c451c7211 */ /* 0x000fc400078e48ff */
[----:B------:R-:W-:Y:S02]  /*8640*/  LEA.HI R0, R0, R0, RZ, 0x1d ;  /* 0x0000000000007211 */ /* 0x000fe400078fe8ff */
[----:B------:R-:W-:Y:S02]  /*8650*/  ISETP.NE.U32.AND P1, PT, R2, 0x1, PT ;  /* 0x000000010200780c */ /* 0x000fe40003f25070 */
[----:B------:R-:W-:Y:S02]  /*8660*/  LEA R0, R28, R0, 0x1 ;  /* 0x000000001c007211 */ /* 0x000fe400078e08ff */
[----:B------:R-:W-:Y:S02]  /*8670*/  F2FP.PACK_AB R28, R119, R118 ;  /* 0x00000076771c723e */ /* 0x000fe400000000ff */
[----:B------:R-:W-:Y:S02]  /*8680*/  SHF.L.U32 R0, R0, 0x1, RZ ;  /* 0x0000000100007819 */ /* 0x000fe400000006ff */
[----:B------:R-:W-:-:S02]  /*8690*/  F2FP.PACK_AB R66, R171, R66 ;  /* 0x00000042ab42723e */ /* 0x000fc400000000ff */
[C---:B------:R-:W-:Y:S01]  /*86a0*/  IADD3 R2, R0.reuse, -0x10, RZ ;  /* 0xfffffff000027810 */ /* 0x040fe20007ffe0ff */
[----:B------:R1:W-:Y:S01]  /*86b0*/  STS [R0+0x400], R6 ;  /* 0x0004000600007388 */ /* 0x0003e20000000800 */
[----:B------:R-:W-:Y:S02]  /*86c0*/  F2FP.PACK_AB R68, R131, R68 ;  /* 0x000000448344723e */ /* 0x000fe400000000ff */
[----:B------:R-:W-:Y:S01]  /*86d0*/  @P1 IADD3 R2, R0, 0x10, RZ ;  /* 0x0000001000021810 */ /* 0x000fe20007ffe0ff */
[----:B------:R-:W-:Y:S01]  /*86e0*/  STS [R0], R7 ;  /* 0x0000000700007388 */ /* 0x000fe20000000800 */
[----:B------:R-:W-:Y:S02]  /*86f0*/  R2P PR, R4, 0x6 ;  /* 0x0000000604007804 */ /* 0x000fe40000000000 */
[----:B------:R-:W-:Y:S01]  /*8700*/  MOV R4, 0x20 ;  /* 0x0000002000047802 */ /* 0x000fe20000000f00 */
[----:B------:R2:W-:Y:S03]  /*8710*/  STS [R2], R5 ;  /* 0x0000000502007388 */ /* 0x0005e60000000800 */
[----:B------:R-:W-:Y:S01]  /*8720*/  SEL R4, R4, 0xffffffe0, !P1 ;  /* 0xffffffe004047807 */ /* 0x000fe20004800000 */
[----:B------:R3:W-:Y:S04]  /*8730*/  STS [R2+0x400], R8 ;  /* 0x0004000802007388 */ /* 0x0007e80000000800 */
[----:B------:R-:W-:Y:S04]  /*8740*/  STS [R0+0x2000], R10 ;  /* 0x0020000a00007388 */ /* 0x000fe80000000800 */
        /* <DEDUP_REMOVED lines=8> */
[----:B------:R-:W-:Y:S01]  /*87d0*/  STS [R5], R13 ;  /* 0x0000000d05007388 */ /* 0x000fe20000000800 */
[----:B------:R-:W-:-:S03]  /*87e0*/  IADD3 R7, R5, R6, RZ ;  /* 0x0000000605077210 */ /* 0x000fc60007ffe0ff */
[----:B------:R2:W-:Y:S01]  /*87f0*/  STS [R5+0x400], R12 ;  /* 0x0004000c05007388 */ /* 0x0005e20000000800 */
[----:B----4-:R-:W-:-:S03]  /*8800*/  IADD3 R9, R6, R2, RZ ;  /* 0x0000000206097210 */ /* 0x010fc60007ffe0ff */
[----:B------:R3:W-:Y:S01]  /*8810*/  STS [R4], R16 ;  /* 0x0000001004007388 */ /* 0x0007e20000000800 */
[----:B------:R-:W-:Y:S01]  /*8820*/  IADD3 R6, R4, R6, RZ ;  /* 0x0000000604067210 */ /* 0x000fe20007ffe0ff */
[----:B-----5:R-:W4:Y:S02]  /*8830*/  LDC.U8 R11, c[0x0][0x329] ;  /* 0x0000ca40ff0b7b82 */ /* 0x020f240000000000 */
[----:B------:R5:W-:Y:S01]  /*8840*/  STS [R4+0x400], R15 ;  /* 0x0004000f04007388 */ /* 0x000be20000000800 */
[----:B-1----:R-:W-:-:S03]  /*8850*/  MOV R14, 0x7f800000 ;  /* 0x7f800000000e7802 */ /* 0x002fc60000000f00 */
[----:B------:R1:W-:Y:S04]  /*8860*/  STS [R5+0x2000], R17 ;  /* 0x0020001105007388 */ /* 0x0003e80000000800 */
[----:B------:R-:W-:Y:S04]  /*8870*/  STS [R5+0x2400], R18 ;  /* 0x0024001205007388 */ /* 0x000fe80000000800 */
[----:B------:R-:W-:Y:S04]  /*8880*/  STS [R4+0x2000], R26 ;  /* 0x0020001a04007388 */ /* 0x000fe80000000800 */
[----:B------:R-:W-:Y:S01]  /*8890*/  STS [R4+0x2400], R25 ;  /* 0x0024001904007388 */ /* 0x000fe20000000800 */
[----:B--2---:R-:W-:Y:S03]  /*88a0*/  @P5 MUFU.LG2 R12, R233 ;  /* 0x000000e9000c5308 */ /* 0x004fe60000000c00 */
[----:B------:R-:W-:Y:S01]  /*88b0*/  STS [R8], R24 ;  /* 0x0000001808007388 */ /* 0x000fe20000000800 */
[----:B---3--:R-:W-:-:S02]  /*88c0*/  MOV R16, 0x7f800000 ;  /* 0x7f80000000107802 */ /* 0x008fc40000000f00 */
[----:B----4-:R-:W-:Y:S01]  /*88d0*/  ISETP.NE.AND P1, PT, R11, RZ, PT ;  /* 0x000000ff0b00720c */ /* 0x010fe20003f25270 */
[----:B------:R-:W-:Y:S01]  /*88e0*/  STS [R8+0x400], R23 ;  /* 0x0004001708007388 */ /* 0x000fe20000000800 */
[----:B-----5:R-:W-:-:S03]  /*88f0*/  MOV R15, 0x7f800000 ;  /* 0x7f800000000f7802 */ /* 0x020fc60000000f00 */
        /* <DEDUP_REMOVED lines=27> */
[----:B-1----:R-:W1:Y:S03]  /*8ab0*/  LDC.U8 R0, c[0x0][0x328] ;  /* 0x0000ca00ff007b82 */ /* 0x002e660000000000 */
[----:B------:R-:W-:Y:S04]  /*8ac0*/  STS [R5+0x6000], R41 ;  /* 0x0060002905007388 */ /* 0x000fe80000000800 */
[----:B------:R-:W-:Y:S01]  /*8ad0*/  STS [R5+0x6400], R40 ;  /* 0x0064002805007388 */ /* 0x000fe20000000800 */
[----:B--2---:R-:W-:-:S03]  /*8ae0*/  @P1 MOV R2, c[0x0][0x210] ;  /* 0x0000840000021a02 */ /* 0x004fc60000000f00 */
[----:B------:R-:W-:Y:S02]  /*8af0*/  STS [R4+0x6000], R37 ;  /* 0x0060002504007388 */ /* 0x000fe40000000800 */
[----:B------:R-:W-:Y:S02]  /*8b00*/  @P1 IMAD R2, R2, c[0x0][0x214], RZ ;  /* 0x0000850002021a24 */ /* 0x000fe400078e02ff */
[----:B------:R2:W-:Y:S04]  /*8b10*/  STS [R4+0x6400], R36 ;  /* 0x0064002404007388 */ /* 0x0005e80000000800 */
[----:B------:R-:W-:Y:S04]  /*8b20*/  STS [R8+0x4000], R35 ;  /* 0x0040002308007388 */ /* 0x000fe80000000800 */
[----:B------:R-:W-:Y:S01]  /*8b30*/  STS [R8+0x4400], R34 ;  /* 0x0044002208007388 */ /* 0x000fe20000000800 */
[----:B-1----:R-:W-:-:S02]  /*8b40*/  ISETP.NE.AND P2, PT, R0, RZ, PT ;  /* 0x000000ff0000720c */ /* 0x002fc40003f45270 */
[----:B------:R-:W-:Y:S01]  /*8b50*/  @!P1 MOV R0, c[0x0][0x214] ;  /* 0x0000850000009a02 */ /* 0x000fe20000000f00 */
[----:B------:R-:W-:Y:S03]  /*8b60*/  STS [R9+0x4000], R31 ;  /* 0x0040001f09007388 */ /* 0x000fe60000000800 */
[----:B------:R-:W-:Y:S01]  /*8b70*/  @!P1 SEL R2, R0, c[0x0][0x234], !P2 ;  /* 0x00008d0000029a07 */ /* 0x000fe20005000000 */
[----:B------:R-:W-:Y:S01]  /*8b80*/  STS [R9+0x4400], R30 ;  /* 0x0044001e09007388 */ /* 0x000fe20000000800 */
[----:B------:R-:W-:Y:S02]  /*8b90*/  ISETP.NE.OR P2, PT, R11, RZ, !P2 ;  /* 0x000000ff0b00720c */ /* 0x000fe40005745670 */
[----:B------:R-:W-:Y:S01]  /*8ba0*/  @P1 MOV R0, 0x1 ;  /* 0x0000000100001802 */ /* 0x000fe20000000f00 */
[----:B------:R-:W-:Y:S01]  /*8bb0*/  STS [R8+0x6000], R33 ;  /* 0x0060002108007388 */ /* 0x000fe20000000800 */
[----:B------:R-:W-:Y:S01]  /*8bc0*/  @!P1 IMAD R0, R2, c[0x0][0x1c0], RZ ;  /* 0x0000700002009a24 */ /* 0x000fe200078e02ff */
[----:B------:R-:W-:Y:S02]  /*8bd0*/  @P4 MUFU.LG2 R11, R232 ;  /* 0x000000e8000b4308 */ /* 0x000fe40000000c00 */
[----:B------:R1:W-:Y:S01]  /*8be0*/  STS [R8+0x6400], R32 ;  /* 0x0064002008007388 */ /* 0x0003e20000000800 */
[----:B--2---:R-:W-:-:S03]  /*8bf0*/  LOP3.LUT R4, R70, 0xffffffe0, RZ, 0xc0, !PT ;  /* 0xffffffe046047812 */ /* 0x004fc600078ec0ff */
[----:B------:R-:W-:Y:S04]  /*8c00*/  STS [R9+0x6000], R29 ;  /* 0x0060001d09007388 */ /* 0x000fe80000000800 */
[----:B------:R2:W-:Y:S04]  /*8c10*/  STS [R9+0x6400], R28 ;  /* 0x0064001c09007388 */ /* 0x0005e80000000800 */
[----:B------:R-:W-:Y:S04]  /*8c20*/  STS [R7+0x4000], R63 ;  /* 0x0040003f07007388 */ /* 0x000fe80000000800 */
[----:B------:R-:W-:Y:S04]  /*8c30*/  STS [R7+0x4400], R62 ;  /* 0x0044003e07007388 */ /* 0x000fe80000000800 */
[----:B------:R-:W-:Y:S04]  /*8c40*/  STS [R6+0x4000], R61 ;  /* 0x0040003d06007388 */ /* 0x000fe80000000800 */
[----:B------:R-:W-:Y:S01]  /*8c50*/  STS [R6+0x4400], R65 ;  /* 0x0044004106007388 */ /* 0x000fe20000000800 */
[----:B-1----:R-:W1:Y:S03]  /*8c60*/  @P6 MUFU.LG2 R8, R234 ;  /* 0x000000ea00086308 */ /* 0x002e660000000c00 */
[----:B------:R-:W-:Y:S04]  /*8c70*/  STS [R7+0x6000], R67 ;  /* 0x0060004307007388 */ /* 0x000fe80000000800 */
[----:B------:R-:W-:Y:S01]  /*8c80*/  STS [R7+0x6400], R66 ;  /* 0x0064004207007388 */ /* 0x000fe20000000800 */
[----:B--2---:R-:W-:-:S03]  /*8c90*/  IADD3 R9, -R4, R142, RZ ;  /* 0x0000008e04097210 */ /* 0x004fc60007ffe1ff */
[----:B------:R-:W-:Y:S04]  /*8ca0*/  STS [R6+0x6000], R64 ;  /* 0x0060004006007388 */ /* 0x000fe80000000800 */
[----:B------:R2:W-:Y:S01]  /*8cb0*/  STS [R6+0x6400], R68 ;  /* 0x0064004406007388 */ /* 0x0005e20000000800 */
[----:B-1----:R-:W-:-:S03]  /*8cc0*/  @P6 FMUL.FTZ R8, R8, 0.69314718246459960938 ;  /* 0x3f31721808086820 */ /* 0x002fc60000410000 */
[----:B------:R-:W-:Y:S01]  /*8cd0*/  BAR.SYNC.DEFER_BLOCKING 0x0 ;  /* 0x0000000000007b1d */ /* 0x000fe20000010000 */
[----:B------:R-:W-:Y:S02]  /*8ce0*/  @P6 FFMA.FTZ R17, R137, c[0x0][0x238], R8 ;  /* 0x00008e0089116a23 */ /* 0x000fe40000010008 */
[----:B------:R-:W-:-:S03]  /*8cf0*/  @P5 FMUL.FTZ R8, R12, 0.69314718246459960938 ;  /* 0x3f3172180c085820 */ /* 0x000fc60000410000 */
[----:B------:R-:W1:Y:S01]  /*8d00*/  S2R R10, SR_CTAID.Y ;  /* 0x00000000000a7919 */ /* 0x000e620000002600 */
[----:B------:R-:W-:-:S03]  /*8d10*/  @P5 FFMA.FTZ R16, R136, c[0x0][0x238], R8 ;  /* 0x00008e0088105a23 */ /* 0x000fc60000010008 */
[----:B------:R-:W3:Y:S04]  /*8d20*/  S2R R13, SR_CTAID.X ;  /* 0x00000000000d7919 */ /* 0x000ee80000002500 */
[----:B------:R-:W4:Y:S04]  /*8d30*/  S2R R18, SR_CTAID.Z ;  /* 0x0000000000127919 */ /* 0x000f280000002700 */
[----:B------:R3:W4:Y:S04]  /*8d40*/  LDS.128 R24, [R227] ;  /* 0x00000000e3187984 */ /* 0x0007280000000c00 */
[----:B------:R3:W4:Y:S01]  /*8d50*/  LDS.128 R32, [R227+0x800] ;  /* 0x00080000e3207984 */ /* 0x0007220000000c00 */
[----:B-1----:R-:W-:Y:S01]  /*8d60*/  @!P0 SHF.R.S32.HI R5, RZ, 0x1f, R10 ;  /* 0x0000001fff058819 */ /* 0x002fe2000001140a */
[----:B--2---:R-:W-:-:S02]  /*8d70*/  @!P0 IMAD.WIDE.U32 R6, R10, c[0x0][0x1e0], RZ ;  /* 0x000078000a068a25 */ /* 0x004fc400078e00ff */
[----:B------:R1:W2:Y:S02]  /*8d80*/  LDS.128 R40, [R227+0x1000] ;  /* 0x00100000e3287984 */ /* 0x0002a40000000c00 */
[----:B------:R-:W-:Y:S02]  /*8d90*/  @!P0 IMAD R5, R5, c[0x0][0x1e0], RZ ;  /* 0x0000780005058a24 */ /* 0x000fe400078e02ff */
[----:B------:R1:W1:Y:S01]  /*8da0*/  LDS.128 R48, [R227+0x1800] ;  /* 0x00180000e3307984 */ /* 0x0002620000000c00 */
[----:B------:R-:W-:Y:S01]  /*8db0*/  @!P0 MOV R140, R6 ;  /* 0x00000006008c8202 */ /* 0x000fe20000000f00 */
[C---:B------:R-:W-:Y:S02]  /*8dc0*/  @!P2 IMAD R6, R10.reuse, c[0x0][0x214], RZ ;  /* 0x000085000a06aa24 */ /* 0x040fe400078e02ff */
[----:B------:R1:W1:Y:S01]  /*8dd0*/  LDS.128 R56, [R227+0x2000] ;  /* 0x00200000e3387984 */ /* 0x0002620000000c00 */
[C---:B------:R-:W-:Y:S02]  /*8de0*/  @!P0 IMAD R5, R10.reuse, c[0x0][0x1e4], R5 ;  /* 0x000079000a058a24 */ /* 0x040fe400078e0205 */
[----:B------:R-:W-:Y:S01]  /*8df0*/  IMAD R0, R10, R0, RZ ;  /* 0x000000000a007224 */ /* 0x000fe200078e02ff */
[----:B------:R1:W1:Y:S01]  /*8e00*/  LDS.128 R64, [R227+0x2800] ;  /* 0x00280000e3407984 */ /* 0x0002620000000c00 */
[----:B------:R-:W5:Y:S01]  /*8e10*/  @P3 MUFU.LG2 R10, R231 ;  /* 0x000000e7000a3308 */ /* 0x000f620000000c00 */
[----:B------:R-:W-:-:S02]  /*8e20*/  @!P0 IADD3 R141, R7, R5, RZ ;  /* 0x00000005078d8210 */ /* 0x000fc40007ffe0ff */
[----:B------:R1:W1:Y:S01]  /*8e30*/  LDS.128 R76, [R227+0x3000] ;  /* 0x00300000e34c7984 */ /* 0x0002620000000c00 */
[----:B------:R-:W-:Y:S01]  /*8e40*/  @P1 MOV R7, c[0x0][0x210] ;  /* 0x0000840000071a02 */ /* 0x000fe20000000f00 */
[----:B------:R-:W-:Y:S01]  /*8e50*/  CS2R R4, SRZ ;  /* 0x0000000000047805 */ /* 0x000fe2000001ff00 */
[----:B------:R-:W-:Y:S01]  /*8e60*/  @!P2 SEL R6, R6, R249, !P0 ;  /* 0x000000f90606a207 */ /* 0x000fe20004000000 */
[----:B------:R1:W1:Y:S01]  /*8e70*/  LDS.128 R84, [R227+0x3800] ;  /* 0x00380000e3547984 */ /* 0x0002620000000c00 */
[----:B------:R-:W-:Y:S02]  /*8e80*/  @!P1 MOV R7, 0x1 ;  /* 0x0000000100079802 */ /* 0x000fe40000000f00 */
[----:B------:R-:W-:Y:S01]  /*8e90*/  @!P2 SHF.R.S32.HI R5, RZ, 0x1f, R6 ;  /* 0x0000001fff05a819 */ /* 0x000fe20000011406 */
[----:B------:R1:W1:Y:S01]  /*8ea0*/  LDS.128 R20, [R227+0x4000] ;  /* 0x00400000e3147984 */ /* 0x0002620000000c00 */
[----:B------:R-:W-:Y:S02]  /*8eb0*/  SEL R0, R0, RZ, P2 ;  /* 0x000000ff00007207 */ /* 0x000fe40001000000 */
[----:B------:R-:W-:Y:S01]  /*8ec0*/  LOP3.LUT P0, RZ, R9, 0x3, RZ, 0xc0, !PT ;  /* 0x0000000309ff7812 */ /* 0x000fe2000780c0ff */
[----:B------:R1:W1:Y:S01]  /*8ed0*/  LDS.128 R28, [R227+0x4800] ;  /* 0x00480000e31c7984 */ /* 0x0002620000000c00 */
[----:B------:R-:W-:Y:S01]  /*8ee0*/  @!P2 MOV R4, R6 ;  /* 0x000000060004a202 */ /* 0x000fe20000000f00 */
[----:B---3--:R-:W-:-:S02]  /*8ef0*/  IMAD R6, R13, R7, RZ ;  /* 0x000000070d067224 */ /* 0x008fc400078e02ff */
[----:B------:R3:W1:Y:S01]  /*8f00*/  LDS.128 R36, [R227+0x5000] ;  /* 0x00500000e3247984 */ /* 0x0006620000000c00 */
[----:B----4-:R-:W-:Y:S02]  /*8f10*/  IMAD R0, R18, R2, R0 ;  /* 0x0000000212007224 */ /* 0x010fe400078e0200 */
[----:B------:R-:W-:Y:S01]  /*8f20*/  SHF.L.U32 R9, R6, 0x7, RZ ;  /* 0x0000000706097819 */ /* 0x000fe200000006ff */
[----:B------:R3:W4:Y:S01]  /*8f30*/  LDS.128 R44, [R227+0x5800] ;  /* 0x00580000e32c7984 */ /* 0x0007220000000c00 */
[----:B------:R-:W-:Y:S02]  /*8f40*/  @P4 FMUL.FTZ R6, R11, 0.69314718246459960938 ;  /* 0x3f3172180b064820 */ /* 0x000fe40000410000 */
[----:B------:R-:W-:Y:S01]  /*8f50*/  IADD3 R11, P2, P1, R9, R4, R0 ;  /* 0x00000004090b7210 */ /* 0x000fe2000795e000 */
[----:B------:R3:W1:Y:S01]  /*8f60*/  LDS.128 R52, [R227+0x6000] ;  /* 0x00600000e3347984 */ /* 0x0006620000000c00 */
[----:B-----5:R-:W-:Y:S01]  /*8f70*/  @P3 FMUL.FTZ R2, R10, 0.69314718246459960938 ;  /* 0x3f3172180a023820 */ /* 0x020fe20000410000 */
[----:B------:R-:W-:Y:S01]  /*8f80*/  SHF.R.S32.HI R4, RZ, 0x1f, R9 ;  /* 0x0000001fff047819 */ /* 0x000fe20000011409 */
[----:B------:R-:W-:Y:S01]  /*8f90*/  @P4 FFMA.FTZ R14, R135, c[0x0][0x238], R6 ;  /* 0x00008e00870e4a23 */ /* 0x000fe20000010006 */
[----:B------:R3:W1:Y:S01]  /*8fa0*/  LDS.128 R60, [R227+0x6800] ;  /* 0x00680000e33c7984 */ /* 0x0006620000000c00 */
[----:B------:R-:W-:Y:S01]  /*8fb0*/  SHF.R.S32.HI R0, RZ, 0x1f, R0 ;  /* 0x0000001fff007819 */ /* 0x000fe20000011400 */
[----:B------:R-:W-:-:S02]  /*8fc0*/  @P3 FFMA.FTZ R15, R3, c[0x0][0x238], R2 ;  /* 0x00008e00030f3a23 */ /* 0x000fc40000010002 */
[----:B------:R3:W1:Y:S01]  /*8fd0*/  LDS.128 R72, [R227+0x7000] ;  /* 0x00700000e3487984 */ /* 0x0006620000000c00 */
[----:B------:R-:W-:-:S03]  /*8fe0*/  IADD3.X R5, R4, R5, R0, P2, P1 ;  /* 0x0000000504057210 */ /* 0x000fc600017e2400 */
[----:B------:R3:W1:Y:S01]  /*8ff0*/  LDS.128 R80, [R227+0x7800] ;  /* 0x00780000e3507984 */ /* 0x0006620000000c00 */
[----:B------:R-:W-:Y:S05]  /*9000*/  @P0 BRA `(.L_x_995) ;  /* 0x0000025000000947 */ /* 0x000fea0003800000 */
[----:B--2---:R-:W2:Y:S01]  /*9010*/  LDL.LU R143, [R1] ;  /* 0x00000000018f7983 */ /* 0x004ea20000300800 */
[----:B------:R-:W-:-:S04]  /*9020*/  SHF.R.S32.HI R0, RZ, 0x1f, R69 ;  /* 0x0000001fff007819 */ /* 0x000fc80000011445 */
[----:B------:R-:W-:-:S04]  /*9030*/  LEA.HI R0, R0, R69, RZ, 0x2 ;  /* 0x0000004500007211 */ /* 0x000fc800078f10ff */
[----:B------:R-:W-:-:S05]  /*9040*/  LOP3.LUT R0, R0, 0xffffffc, RZ, 0xc0, !PT ;  /* 0x0ffffffc00007812 */ /* 0x000fca00078ec0ff */
[----:B------:R-:W-:-:S04]  /*9050*/  IMAD.IADD R0, R69, 0x1, -R0 ;  /* 0x0000000145007824 */ /* 0x000fc800078e0a00 */
        /* <DEDUP_REMOVED lines=10> */
[----:B------:R-:W-:Y:S01]  /*9100*/  @!P5 IMAD R3, R3, R7, RZ ;  /* 0x000000070303d224 */ /* 0x000fe200078e02ff */
[----:B------:R-:W-:Y:S01]  /*9110*/  @!P6 LEA.HI.X.SX32 R9, R0, R5, 0x1, P0 ;  /* 0x000000050009e211 */ /* 0x000fe200000f0eff */
[-C--:B------:R-:W-:Y:S01]  /*9120*/  @!P4 IMAD R12, R2, R7.reuse, RZ ;  /* 0x00000007020cc224 */ /* 0x080fe200078e02ff */
[----:B------:R-:W-:Y:S01]  /*9130*/  @!P6 LEA R8, P0, R6, c[0x0][0x200], 0x2 ;  /* 0x000080000608ea11 */ /* 0x000fe200078010ff */
[----:B------:R-:W-:Y:S01]  /*9140*/  @!P3 IMAD R2, R4, R7, RZ ;  /* 0x000000070402b224 */ /* 0x000fe200078e02ff */
[CC--:B------:R-:W-:Y:S02]  /*9150*/  @!P5 IADD3 R0, P2, R3.reuse, R11.reuse, RZ ;  /* 0x0000000b0300d210 */ /* 0x0c0fe40007f5e0ff */
        /* <DEDUP_REMOVED lines=16> */
.L_x_995:
[----:B--2---:R-:W-:Y:S05]  /*9260*/  BSYNC B0 ;  /* 0x0000000000007941 */ /* 0x004fea0003800000 */
.L_x_994:
[----:B------:R-:W2:Y:S01]  /*9270*/  S2R R4, SR_TID.X ;  /* 0x0000000000047919 */ /* 0x000ea20000002100 */
[----:B------:R-:W-:Y:S01]  /*9280*/  IADD3 R2, P0, R236, R140, RZ ;  /* 0x0000008cec027210 */ /* 0x000fe20007f1e0ff */
[----:B------:R-:W-:Y:S01]  /*9290*/  BSSY B0, `(.L_x_996) ;  /* 0x0000018000007945 */ /* 0x000fe20003800000 */
[----:B------:R-:W-:-:S02]  /*92a0*/  SHF.R.S32.HI R3, RZ, 0x1f, R236 ;  /* 0x0000001fff037819 */ /* 0x000fc400000114ec */
[----:B------:R-:W-:-:S03]  /*92b0*/  SHF.R.S32.HI R5, RZ, 0x1f, R18 ;  /* 0x0000001fff057819 */ /* 0x000fc60000011412 */
[----:B------:R-:W-:-:S04]  /*92c0*/  IMAD.X R3, R3, 0x1, R141, P0 ;  /* 0x0000000103037824 */ /* 0x000fc800000e068d */
[----:B------:R-:W-:Y:S01]  /*92d0*/  IMAD.WIDE.U32 R10, R18, c[0x0][0x1f0], R2 ;  /* 0x00007c00120a7a25 */ /* 0x000fe200078e0002 */
[----:B--2---:R-:W-:-:S04]  /*92e0*/  SHF.R.S32.HI R0, RZ, 0x1f, R4 ;  /* 0x0000001fff007819 */ /* 0x004fc80000011404 */
[----:B------:R-:W-:Y:S01]  /*92f0*/  LEA.HI R0, R0, R4, RZ, 0x3 ;  /* 0x0000000400007211 */ /* 0x000fe200078f18ff */
[----:B------:R-:W-:-:S03]  /*9300*/  IMAD R4, R5, c[0x0][0x1f0], RZ ;  /* 0x00007c0005047a24 */ /* 0x000fc600078e02ff */
[----:B------:R-:W-:Y:S01]  /*9310*/  SHF.R.S32.HI R7, RZ, 0x3, R0 ;  /* 0x00000003ff077819 */ /* 0x000fe20000011400 */
[----:B------:R-:W-:-:S03]  /*9320*/  IMAD R0, R18, c[0x0][0x1f4], R4 ;  /* 0x00007d0012007a24 */ /* 0x000fc600078e0204 */
[----:B------:R-:W-:Y:S01]  /*9330*/  ISETP.GE.AND P0, PT, R7, R248, PT ;  /* 0x000000f80700720c */ /* 0x000fe20003f06270 */
[----:B------:R-:W-:-:S12]  /*9340*/  IMAD.IADD R9, R11, 0x1, R0 ;  /* 0x000000010b097824 */ /* 0x000fd800078e0200 */
        /* <DEDUP_REMOVED lines=12> */
.L_x_997:
[----:B------:R-:W-:Y:S05]  /*9410*/  BSYNC B0 ;  /* 0x0000000000007941 */ /* 0x000fea0003800000 */
.L_x_996:
        /* <DEDUP_REMOVED lines=17> */
[----:B-1----:R2:W-:Y:S02]  /*9530*/  @!P0 STG.E.128 [R2.64+0x80], R28 ;  /* 0x0000801c02008986 */ /* 0x0025e4000c101d04 */
.L_x_999:
[----:B------:R-:W-:Y:S05]  /*9540*/  BSYNC B0 ;  /* 0x0000000000007941 */ /* 0x000fea0003800000 */
.L_x_998:
        /* <DEDUP_REMOVED lines=18> */
.L_x_1001:
[----:B------:R-:W-:Y:S05]  /*9670*/  BSYNC B0 ;  /* 0x0000000000007941 */ /* 0x000fea0003800000 */
.L_x_1000:
        /* <DEDUP_REMOVED lines=17> */
[----:B----4-:R1:W-:Y:S02]  /*9790*/  @!P0 STG.E.128 [R2.64+0x80], R44 ;  /* 0x0000802c02008986 */ /* 0x0103e4000c101d04 */
.L_x_1003:
[----:B------:R-:W-:Y:S05]  /*97a0*/  BSYNC B0 ;  /* 0x0000000000007941 */ /* 0x000fea0003800000 */
.L_x_1002:
        /* <DEDUP_REMOVED lines=18> */
.L_x_1005:
[----:B------:R-:W-:Y:S05]  /*98d0*/  BSYNC B0 ;  /* 0x0000000000007941 */ /* 0x000fea0003800000 */
.L_x_1004:
[----:B------:R-:W5:Y:S01]  /*98e0*/  LDL.LU R0, [R1+0xc] ;  /* 0x00000c0001007983 */ /* 0x000f620000300800 */
[----:B------:R-:W-:Y:S01]  /*98f0*/  BSSY B0, `(.L_x_1006) ;  /* 0x0000011000007945 */ /* 0x000fe20003800000 */
[----:B-----5:R-:W-:-:S13]  /*9900*/  ISETP.GE.AND P0, PT, R0, R248, PT ;  /* 0x000000f80000720c */ /* 0x020fda0003f06270 */
        /* <DEDUP_REMOVED lines=15> */
.L_x_1007:
[----:B------:R-:W-:Y:S05]  /*9a00*/  BSYNC B0 ;  /* 0x0000000000007941 */ /* 0x000fea0003800000 */
.L_x_1006:
        /* <DEDUP_REMOVED lines=18> */
.L_x_1009:
[----:B------:R-:W-:Y:S05]  /*9b30*/  BSYNC B0 ;  /* 0x0000000000007941 */ /* 0x000fea0003800000 */
.L_x_1008:
[----:B------:R-:W5:Y:S02]  /*9b40*/  LDL.LU R0, [R1+0x4] ;  /* 0x0000040001007983 */ /* 0x000f640000300800 */
[----:B-----5:R-:W-:-:S13]  /*9b50*/  ISETP.GE.AND P0, PT, R0, R248, PT ;  /* 0x000000f80000720c */ /* 0x020fda0003f06270 */
        /* <DEDUP_REMOVED lines=17> */
.L_x_960:
        /* <DEDUP_REMOVED lines=9> */
[----:B------:R-:W-:Y:S01]  /*9d00*/  IMAD.IADD R19, R113, 0x1, -R10 ;  /* 0x0000000171137824 */ /* 0x000fe200078e0a0a */
[----:B------:R-:W-:-:S04]  /*9d10*/  SHF.R.S32.HI R10, RZ, 0x3, R11 ;  /* 0x00000003ff0a7819 */ /* 0x000fc8000001140b */
[----:B------:R-:W-:Y:S02]  /*9d20*/  SHF.L.U32 R15, R19, 0x3, RZ ;  /* 0x00000003130f7819 */ /* 0x000fe400000006ff */
[----:B------:R-:W-:Y:S02]  /*9d30*/  SHF.R.S32.HI R11, RZ, 0x1f, R10 ;  /* 0x0000001fff0b7819 */ /* 0x000fe4000001140a */
[----:B---3--:R-:W-:Y:S02]  /*9d40*/  ISETP.NE.AND P1, PT, R2, RZ, PT ;  /* 0x000000ff0200720c */ /* 0x008fe40003f25270 */
[----:B------:R-:W-:Y:S02]  /*9d50*/  IADD3 R27, R15, 0x40, RZ ;  /* 0x000000400f1b7810 */ /* 0x000fe40007ffe0ff */
[----:B--2---:R-:W-:-:S04]  /*9d60*/  ISETP.NE.AND P3, PT, R0, RZ, PT ;  /* 0x000000ff0000720c */ /* 0x004fc80003f65270 */
[----:B------:R-:W-:Y:S01]  /*9d70*/  ISETP.NE.OR P2, PT, R2, RZ, !P3 ;  /* 0x000000ff0200720c */ /* 0x000fe20005f45670 */
[----:B------:R-:W-:-:S03]  /*9d80*/  @P4 IMAD.WIDE.U32 R2, R249, c[0x0][0x1e8], RZ ;  /* 0x00007a00f9024a25 */ /* 0x000fc600078e00ff */
[C---:B------:R-:W-:Y:S01]  /*9d90*/  ISETP.NE.OR P0, PT, R249.reuse, -0x1, P2 ;  /* 0xfffffffff900780c */ /* 0x040fe20001705670 */
[----:B------:R-:W-:Y:S01]  /*9da0*/  @P1 IMAD.MOV.U32 R0, RZ, RZ, c[0x0][0x210] ;  /* 0x00008400ff001624 */ /* 0x000fe200078e00ff */
[----:B------:R-:W-:Y:S01]  /*9db0*/  @P4 MOV R8, R2 ;  /* 0x0000000200084202 */ /* 0x000fe20000000f00 */
[----:B-1----:R-:W-:Y:S02]  /*9dc0*/  @!P1 IMAD.MOV.U32 R4, RZ, RZ, c[0x0][0x214] ;  /* 0x00008500ff049624 */ /* 0x002fe400078e00ff */
[----:B------:R-:W-:Y:S02]  /*9dd0*/  @P1 IMAD R0, R0, c[0x0][0x214], RZ ;  /* 0x0000850000001a24 */ /* 0x000fe400078e02ff */
[----:B------:R-:W-:Y:S01]  /*9de0*/  @P4 IMAD R9, R249, c[0x0][0x1ec], R3 ;  /* 0x00007b00f9094a24 */ /* 0x000fe200078e0203 */
[----:B------:R-:W-:Y:S01]  /*9df0*/  @!P1 SEL R0, R4, c[0x0][0x234], !P3 ;  /* 0x00008d0004009a07 */ /* 0x000fe20005800000 */
[----:B------:R-:W-:Y:S02]  /*9e00*/  @P1 IMAD.MOV.U32 R3, RZ, RZ, 0x1 ;  /* 0x00000001ff031424 */ /* 0x000fe400078e00ff */
[----:B------:R-:W-:-:S02]  /*9e10*/  @!P4 IMAD R2, R6, c[0x0][0x1e0], RZ ;  /* 0x000078000602ca24 */ /* 0x000fc400078e02ff */
[----:B------:R-:W-:Y:S02]  /*9e20*/  @!P1 IMAD R3, R0, c[0x0][0x1c0], RZ ;  /* 0x0000700000039a24 */ /* 0x000fe400078e02ff */
[----:B------:R-:W-:-:S04]  /*9e30*/  @!P4 IMAD.WIDE.U32 R4, R24, c[0x0][0x1e0], RZ ;  /* 0x000078001804ca25 */ /* 0x000fc800078e00ff */
[----:B------:R-:W-:Y:S02]  /*9e40*/  @!P4 IMAD R7, R24, c[0x0][0x1e4], R2 ;  /* 0x000079001807ca24 */ /* 0x000fe400078e0202 */
[C---:B------:R-:W-:Y:S02]  /*9e50*/  IMAD R6, R24.reuse, R3, RZ ;  /* 0x0000000318067224 */ /* 0x040fe400078e02ff */
[----:B------:R-:W-:Y:S01]  /*9e60*/  @!P0 IMAD R249, R24, c[0x0][0x214], RZ ;  /* 0x0000850018f98a24 */ /* 0x000fe200078e02ff */
[----:B------:R-:W-:Y:S01]  /*9e70*/  CS2R R2, SRZ ;  /* 0x0000000000027805 */ /* 0x000fe2000001ff00 */
[----:B------:R-:W-:Y:S01]  /*9e80*/  @!P4 IMAD.MOV.U32 R8, RZ, RZ, R4 ;  /* 0x000000ffff08c224 */ /* 0x000fe200078e0004 */
[----:B------:R-:W-:Y:S01]  /*9e90*/  @!P4 IADD3 R9, R5, R7, RZ ;  /* 0x000000070509c210 */ /* 0x000fe20007ffe0ff */
[--C-:B------:R-:W-:Y:S01]  /*9ea0*/  @!P2 IMAD.MOV.U32 R2, RZ, RZ, R249.reuse ;  /* 0x000000ffff02a224 */ /* 0x100fe200078e00f9 */
[----:B------:R-:W-:Y:S01]  /*9eb0*/  SEL R6, R6, RZ, P2 ;  /* 0x000000ff06067207 */ /* 0x000fe20001000000 */
[----:B------:R-:W-:Y:S01]  /*9ec0*/  @P1 IMAD.MOV.U32 R16, RZ, RZ, c[0x0][0x210] ;  /* 0x00008400ff101624 */ /* 0x000fe200078e00ff */
[----:B------:R-:W-:Y:S01]  /*9ed0*/  @!P2 SHF.R.S32.HI R3, RZ, 0x1f, R249 ;  /* 0x0000001fff03a819 */ /* 0x000fe200000114f9 */
[----:B------:R-:W-:Y:S01]  /*9ee0*/  @!P1 IMAD.MOV.U32 R16, RZ, RZ, 0x1 ;  /* 0x00000001ff109424 */ /* 0x000fe200078e00ff */
[----:B------:R-:W-:Y:S01]  /*9ef0*/  SHF.R.S32.HI R5, RZ, 0x1f, R18 ;  /* 0x0000001fff057819 */ /* 0x000fe20000011412 */
[----:B------:R-:W-:Y:S01]  /*9f00*/  IMAD R6, R18, R0, R6 ;  /* 0x0000000012067224 */ /* 0x000fe200078e0206 */
[----:B------:R-:W-:Y:S01]  /*9f10*/  ISETP.GE.AND P2, PT, R10, R14, PT ;  /* 0x0000000e0a00720c */ /* 0x000fe20003f46270 */
[----:B------:R-:W-:Y:S01]  /*9f20*/  IMAD R0, R235, R16, RZ ;  /* 0x00000010eb007224 */ /* 0x000fe200078e02ff */
[----:B------:R-:W-:Y:S01]  /*9f30*/  IADD3 R4, P0, R15, R8, RZ ;  /* 0x000000080f047210 */ /* 0x000fe20007f1e0ff */
[----:B------:R-:W-:-:S03]  /*9f40*/  IMAD R7, R5, c[0x0][0x1f0], RZ ;  /* 0x00007c0005077a24 */ /* 0x000fc600078e02ff */
[----:B------:R-:W-:Y:S01]  /*9f50*/  LEA.HI.X.SX32 R5, R15, R9, 0x1, P0 ;  /* 0x000000090f057211 */ /* 0x000fe200000f0eff */
[----:B------:R-:W-:Y:S01]  /*9f60*/  IMAD R8, R18, c[0x0][0x1f4], R7 ;  /* 0x00007d0012087a24 */ /* 0x000fe200078e0207 */
[----:B------:R-:W-:Y:S02]  /*9f70*/  SHF.R.S32.HI R9, RZ, 0x1f, R0 ;  /* 0x0000001fff097819 */ /* 0x000fe40000011400 */
[----:B------:R-:W-:Y:S01]  /*9f80*/  IADD3 R20, P1, P0, R0, R2, R6 ;  /* 0x0000000200147210 */ /* 0x000fe2000783e006 */
[----:B------:R-:W-:Y:S01]  /*9f90*/  IMAD.WIDE.U32 R12, R18, c[0x0][0x1f0], R4 ;  /* 0x00007c00120c7a25 */ /* 0x000fe200078e0004 */
[----:B------:R-:W-:-:S03]  /*9fa0*/  SHF.R.S32.HI R0, RZ, 0x1f, R6 ;  /* 0x0000001fff007819 */ /* 0x000fc60000011406 */
        /* <DEDUP_REMOVED lines=15> */
.L_x_1011:
[----:B------:R-:W-:Y:S05]  /*a0a0*/  BSYNC B0 ;  /* 0x0000000000007941 */ /* 0x000fea0003800000 */
.L_x_1010:
        /* <DEDUP_REMOVED lines=18> */
.L_x_1013:
[----:B------:R-:W-:Y:S05]  /*a1d0*/  BSYNC B0 ;  /* 0x0000000000007941 */ /* 0x000fea0003800000 */
.L_x_1012:
        /* <DEDUP_REMOVED lines=18> */
.L_x_1015:
[----:B------:R-:W-:Y:S05]  /*a300*/  BSYNC B0 ;  /* 0x0000000000007941 */ /* 0x000fea0003800000 */
.L_x_1014:
        /* <DEDUP_REMOVED lines=18> */
.L_x_1017:
[----:B------:R-:W-:Y:S05]  /*a430*/  BSYNC B0 ;  /* 0x0000000000007941 */ /* 0x000fea0003800000 */
.L_x_1016:
        /* <DEDUP_REMOVED lines=18> */
.L_x_1019:
[----:B------:R-:W-:Y:S05]  /*a560*/  BSYNC B0 ;  /* 0x0000000000007941 */ /* 0x000fea0003800000 */
.L_x_1018:
        /* <DEDUP_REMOVED lines=18> */
.L_x_1021:
[----:B------:R-:W-:Y:S05]  /*a690*/  BSYNC B0 ;  /* 0x0000000000007941 */ /* 0x000fea0003800000 */
.L_x_1020:
        /* <DEDUP_REMOVED lines=18> */
.L_x_1023:
[----:B------:R-:W-:Y:S05]  /*a7c0*/  BSYNC B0 ;  /* 0x0000000000007941 */ /* 0x000fea0003800000 */
.L_x_1022:
        /* <DEDUP_REMOVED lines=18> */
.L_x_1025:
[----:B------:R-:W-:Y:S05]  /*a8f0*/  BSYNC B0 ;  /* 0x0000000000007941 */ /* 0x000fea0003800000 */
.L_x_1024:
        /* <DEDUP_REMOVED lines=17> */
[-C--:B-1----:R-:W-:Y:S02]  /*aa10*/  @!P1 LEA.HI.X.SX32 R3, R0, R17.reuse, 0x1, P0 ;  /* 0x0000001100039211 */ /* 0x082fe400000f0eff */
        /* <DEDUP_REMOVED lines=49> */
.L_x_1026:
        /* <DEDUP_REMOVED lines=13> */
.L_x_2389:


//--------------------- .text._ZN5flash16flash_fwd_kernelI23Flash_fwd_kernel_traitsILi128ELi128ELi32ELi4ELb0ELb0EN7cutlass6half_tE19Flash_kernel_traitsILi128ELi128ELi32ELi4ES3_EELb0ELb0ELb1ELb0ELb0ELb1ELb0ELb0EEEvNS_16Flash_fwd_paramsE --------------------------
	.section	.text._ZN5flash16flash_fwd_kernelI23Flash_fwd_kernel_traitsILi128ELi128ELi32ELi4ELb0ELb0EN7cutlass6half_tE19Flash_kernel_traitsILi128ELi128ELi32ELi4ES3_EELb0ELb0ELb1ELb0ELb0ELb1ELb0ELb0EEEvNS_16Flash_fwd_paramsE,"ax",@progbits
	.sectioninfo	@"SHI_REGISTERS=255"
	.align	128
        .global         _ZN5flash16flash_fwd_kernelI23Flash_fwd_kernel_traitsILi128ELi128ELi32ELi4ELb0ELb0EN7cutlass6half_tE19Flash_kernel_traitsILi128ELi128ELi32ELi4ES3_EELb0ELb0ELb1ELb0ELb0ELb1ELb0ELb0EEEvNS_16Flash_fwd_paramsE
        .type           _ZN5flash16flash_fwd_kernelI23Flash_fwd_kernel_traitsILi128ELi128ELi32ELi4ELb0ELb0EN7cutlass6half_tE19Flash_kernel_traitsILi128ELi128ELi32ELi4ES3_EELb0ELb0ELb1ELb0ELb0ELb1ELb0ELb0EEEvNS_16Flash_fwd_paramsE,@function
        .size           _ZN5flash16flash_fwd_kernelI23Flash_fwd_kernel_traitsILi128ELi128ELi32ELi4ELb0ELb0EN7cutlass6half_tE19Flash_kernel_traitsILi128ELi128ELi32ELi4ES3_EELb0ELb0ELb1ELb0ELb0ELb1ELb0ELb0EEEvNS_16Flash_fwd_paramsE,(.L_x_2390 - _ZN5flash16flash_fwd_kernelI23Flash_fwd_kernel_traitsILi128ELi128ELi32ELi4ELb0ELb0EN7cutlass6half_tE19Flash_kernel_traitsILi128ELi128ELi32ELi4ES3_EELb0ELb0ELb1ELb0ELb0ELb1ELb0ELb0EEEvNS_16Flash_fwd_paramsE)
        .other          _ZN5flash16flash_fwd_kernelI23Flash_fwd_kernel_traitsILi128ELi128ELi32ELi4ELb0ELb0EN7cutlass6half_tE19Flash_kernel_traitsILi128ELi128ELi32ELi4ES3_EELb0ELb0ELb1ELb0ELb0ELb1ELb0ELb0EEEvNS_16Flash_fwd_paramsE,@"STO_CUDA_ENTRY STV_DEFAULT"
_ZN5flash16flash_fwd_kernelI23Flash_fwd_kernel_traitsILi128ELi128ELi32ELi4ELb0ELb0EN7cutlass6half_tE19Flash_kernel_traitsILi128ELi128ELi32ELi4ES3_EELb0ELb0ELb1ELb0ELb0ELb1ELb0ELb0EEEvNS_16Flash_fwd_paramsE:
.text._ZN5flash16flash_fwd_kernelI23Flash_fwd_kernel_traitsILi128ELi128ELi32ELi4ELb0ELb0EN7cutlass6half_tE19Flash_kernel_traitsILi128ELi128ELi32ELi4ES3_EELb0ELb0ELb1ELb0ELb0ELb1ELb0ELb0EEEvNS_16Flash_fwd_paramsE:
        /* <DEDUP_REMOVED lines=56> */
.L_x_1027:
[----:B------:R-:W-:Y:S02]  /*0380*/  ULDC UR6, c[0x0][0x218] ;  /* 0x0000860000067ab9 */ /* 0x000fe40000000800 */
.L_x_1028:
        /* <DEDUP_REMOVED lines=116> */
.L_x_1031:
[----:B------:R-:W-:Y:S05]  /*0ad0*/  BSYNC B0 ;  /* 0x0000000000007941 */ /* 0x000fea0003800000 */
.L_x_1030:
        /* <DEDUP_REMOVED lines=16> */
.L_x_1033:
[----:B------:R-:W-:Y:S05]  /*0be0*/  BSYNC B0 ;  /* 0x0000000000007941 */ /* 0x000fea0003800000 */
.L_x_1032:
        /* <DEDUP_REMOVED lines=16> */
.L_x_1035:
[----:B------:R-:W-:Y:S05]  /*0cf0*/  BSYNC B0 ;  /* 0x0000000000007941 */ /* 0x000fea0003800000 */
.L_x_1034:
        /* <DEDUP_REMOVED lines=16> */
.L_x_1037:
[----:B------:R-:W-:Y:S05]  /*0e00*/  BSYNC B0 ;  /* 0x0000000000007941 */ /* 0x000fea0003800000 */
.L_x_1036:
        /* <DEDUP_REMOVED lines=16> */
.L_x_1039:
[----:B------:R-:W-:Y:S05]  /*0f10*/  BSYNC B0 ;  /* 0x0000000000007941 */ /* 0x000fea0003800000 */
.L_x_1038:
        /* <DEDUP_REMOVED lines=16> */
.L_x_1041:
[----:B------:R-:W-:Y:S05]  /*1020*/  BSYNC B0 ;  /* 0x0000000000007941 */ /* 0x000fea0003800000 */
.L_x_1040:
        /* <DEDUP_REMOVED lines=16> */
.L_x_1043:
[----:B------:R-:W-:Y:S05]  /*1130*/  BSYNC B0 ;  /* 0x0000000000007941 */ /* 0x000fea0003800000 */
.L_x_1042:
        /* <DEDUP_REMOVED lines=16> */
.L_x_1045:
[----:B------:R-:W-:Y:S05]  /*1240*/  BSYNC B0 ;  /* 0x0000000000007941 */ /* 0x000fea0003800000 */
.L_x_1044:
        /* <DEDUP_REMOVED lines=67> */
.L_x_1029:
[----:B-1----:R-:W-:Y:S02]  /*1680*/  UISETP.NE.AND UP0, UPT, UR11, -0x1, UPT ;  /* 0xffffffff0b00788c */ /* 0x002fe4000bf05270 */
        /* <DEDUP_REMOVED lines=14> */
[----:B------:R-:W-:Y:S02]  /*1770*/  @!UP0 UIADD3 UR17, UR25, UR22, URZ ;  /* 0x0000001619118290 */ /* 0x000fe4000fffe03f */
[----:B------:R-:W-:-:S02]  /*1780*/  @UP1 UIMAD UR7, UR23, UR5, UR29 ;  /* 0x00000005170712a4 */ /* 0x000fc4000f8e021d */
[----:B------:R-:W-:Y:S02]  /*1790*/  @!UP0 UMOV UR6, UR24 ;  /* 0x0000001800068c82 */ /* 0x000fe40008000000 */
        /* <DEDUP_REMOVED lines=15> */
.L_x_1046:
        /* <DEDUP_REMOVED lines=46> */
.L_x_1047:
        /* <DEDUP_REMOVED lines=8> */
[----:B------:R-:W-:Y:S01]  /*1bf0*/  LOP3.LUT R0, R2, 0xfffffff8, RZ, 0xc0, !PT ;  /* 0xfffffff802007812 */ /* 0x000fe200078ec0ff */
[----:B------:R-:W-:Y:S01]  /*1c00*/  UIADD3 UR20, UR8, -0x1, URZ ;  /* 0xffffffff08147890 */ /* 0x000fe2000fffe03f */
[----:B------:R-:W-:Y:S01]  /*1c10*/  SHF.R.S32.HI R30, RZ, 0x3, R2 ;  /* 0x00000003ff1e7819 */ /* 0x000fe20000011402 */
[----:B------:R-:W-:Y:S01]  /*1c20*/  UIMAD UR4, UR13, UR5, UR4 ;  /* 0x000000050d0472a4 */ /* 0x000fe2000f8e0204 */
[----:B------:R-:W-:Y:S01]  /*1c30*/  SHF.R.S32.HI R86, RZ, 0x5, R87 ;  /* 0x00000005ff567819 */ /* 0x000fe20000011457 */
[----:B------:R-:W-:Y:S01]  /*1c40*/  IMAD.IADD R26, R88, 0x1, -R0 ;  /* 0x00000001581a7824 */ /* 0x000fe200078e0a00 */
[C---:B------:R-:W-:Y:S01]  /*1c50*/  IADD3 R28, R30.reuse, 0x10, RZ ;  /* 0x000000101e1c7810 */ /* 0x040fe20007ffe0ff */
[----:B------:R-:W-:Y:S01]  /*1c60*/  IMAD.SHL.U32 R0, R30, 0x40, RZ ;  /* 0x000000401e007824 */ /* 0x000fe200078e00ff */
[--C-:B------:R-:W-:Y:S01]  /*1c70*/  SHF.R.S32.HI R31, RZ, 0x1f, R30.reuse ;  /* 0x0000001fff1f7819 */ /* 0x100fe2000001141e */
[----:B------:R-:W-:Y:S01]  /*1c80*/  IMAD.SHL.U32 R24, R26, 0x8, RZ ;  /* 0x000000081a187824 */ /* 0x000fe200078e00ff */
[----:B------:R-:W-:Y:S01]  /*1c90*/  ISETP.GE.AND P0, PT, R28, UR12, PT ;  /* 0x0000000c1c007c0c */ /* 0x000fe2000bf06270 */
[----:B------:R-:W-:Y:S01]  /*1ca0*/  UIMAD UR21, UR20, -0x20, UR15 ;  /* 0xffffffe0141578a4 */ /* 0x000fe2000f8e020f */
[----:B------:R-:W-:Y:S01]  /*1cb0*/  IADD3 R7, R30, 0x20, RZ ;  /* 0x000000201e077810 */ /* 0x000fe20007ffe0ff */
[----:B------:R-:W-:Y:S01]  /*1cc0*/  STL.64 [R1+0x20], R30 ;  /* 0x0000201e01007387 */ /* 0x000fe20000100a00 */
[----:B------:R-:W-:Y:S01]  /*1cd0*/  LOP3.LUT R0, R0, 0x1c0, RZ, 0xc0, !PT ;  /* 0x000001c000007812 */ /* 0x000fe200078ec0ff */
[----:B-1----:R-:W-:Y:S01]  /*1ce0*/  IMAD.WIDE R32, R3, 0x80, R30 ;  /* 0x0000008003207825 */ /* 0x002fe200078e021e */
[----:B------:R-:W-:Y:S01]  /*1cf0*/  SHF.R.S32.HI R25, RZ, 0x1f, R24 ;  /* 0x0000001fff197819 */ /* 0x000fe20000011418 */
[----:B------:R-:W-:Y:S01]  /*1d00*/  STL [R1+0x40], R28 ;  /* 0x0000401c01007387 */ /* 0x000fe20000100800 */
[----:B------:R-:W-:Y:S01]  /*1d10*/  IADD3 R2, P1, R24, UR6, RZ ;  /* 0x0000000618027c10 */ /* 0x000fe2000ff3e0ff */
[----:B------:R-:W-:Y:S01]  /*1d20*/  UMOV UR13, 0x5 ;  /* 0x00000005000d7882 */ /* 0x000fe20000000000 */
[----:B------:R-:W-:Y:S01]  /*1d30*/  ISETP.GE.AND P6, PT, R7, UR12, PT ;  /* 0x0000000c07007c0c */ /* 0x000fe2000bfc6270 */
[----:B------:R-:W-:Y:S01]  /*1d40*/  STL.64 [R1+0x8], R32 ;  /* 0x0000082001007387 */ /* 0x000fe20000100a00 */
[----:B------:R-:W-:Y:S01]  /*1d50*/  SHF.R.U32.HI R4, RZ, 0x3, R0 ;  /* 0x00000003ff047819 */ /* 0x000fe20000011600 */
[----:B------:R-:W-:Y:S01]  /*1d60*/  UISETP.GT.AND UP0, UPT, UR20, UR9, UPT ;  /* 0x000000091400728c */ /* 0x000fe2000bf04270 */
[----:B------:R-:W-:Y:S01]  /*1d70*/  IADD3.X R3, R25, UR17, RZ, P1, !PT ;  /* 0x0000001119037c10 */ /* 0x000fe20008ffe4ff */
[----:B------:R-:W-:Y:S01]  /*1d80*/  STL.64 [R1+0x28], R24 ;  /* 0x0000281801007387 */ /* 0x000fe20000100a00 */
[----:B------:R-:W-:-:S02]  /*1d90*/  LOP3.LUT R0, R0, 0x38, R24, 0xf8, !PT ;  /* 0x0000003800007812 */ /* 0x000fc400078ef818 */
[----:B------:R-:W-:Y:S01]  /*1da0*/  IADD3 R8, R30, 0x30, RZ ;  /* 0x000000301e087810 */ /* 0x000fe20007ffe0ff */
[----:B------:R1:W-:Y:S01]  /*1db0*/  STL [R1+0x4c], R7 ;  /* 0x00004c0701007387 */ /* 0x0003e20000100800 */
[----:B------:R-:W-:Y:S01]  /*1dc0*/  LOP3.LUT R6, R0, R4, RZ, 0x3c, !PT ;  /* 0x0000000400067212 */ /* 0x000fe200078e3cff */
[----:B--2---:R-:W-:Y:S01]  /*1dd0*/  IMAD.WIDE.U32 R2, R5, c[0x0][0x1a8], R2 ;  /* 0x00006a0005027a25 */ /* 0x004fe200078e0002 */
[----:B------:R-:W-:Y:S01]  /*1de0*/  LEA.HI R5, R27, R88, RZ, 0x6 ;  /* 0x000000581b057211 */ /* 0x000fe200078f30ff */
[----:B------:R2:W-:Y:S01]  /*1df0*/  STL [R1+0x54], R8 ;  /* 0x0000540801007387 */ /* 0x0005e20000100800 */
[----:B------:R-:W-:Y:S02]  /*1e00*/  @!P0 IADD3 R4, P1, R32, 0x10, RZ ;  /* 0x0000001020048810 */ /* 0x000fe40007f3e0ff */
[----:B------:R-:W-:Y:S01]  /*1e10*/  ISETP.GE.AND P3, PT, R30, UR12, PT ;  /* 0x0000000c1e007c0c */ /* 0x000fe2000bf66270 */
[----:B------:R-:W-:Y:S01]  /*1e20*/  IMAD.SHL.U32 R5, R5, 0x8, RZ ;  /* 0x0000000805057824 */ /* 0x000fe200078e00ff */
[----:B------:R-:W-:Y:S01]  /*1e30*/  ISETP.GE.AND P5, PT, R8, UR12, PT ;  /* 0x0000000c08007c0c */ /* 0x000fe2000bfa6270 */
[----:B------:R-:W-:Y:S01]  /*1e40*/  @!P0 IMAD.X R0, RZ, RZ, R33, P1 ;  /* 0x000000ffff008224 */ /* 0x000fe200008e0621 */
[----:B------:R-:W-:-:S02]  /*1e50*/  @!P6 IADD3 R10, P1, R32, 0x20, RZ ;  /* 0x00000020200ae810 */ /* 0x000fc40007f3e0ff */
[----:B------:R-:W-:Y:S01]  /*1e60*/  LOP3.LUT R223, R6, 0xfffffe00, R5, 0xf8, !PT ;  /* 0xfffffe0006df7812 */ /* 0x000fe200078ef805 */
[----:B------:R-:W-:Y:S01]  /*1e70*/  @!P0 IMAD R0, R0, c[0x0][0x190], RZ ;  /* 0x0000640000008a24 */ /* 0x000fe200078e02ff */
[----:B------:R-:W-:Y:S01]  /*1e80*/  IADD3 R3, R3, UR4, RZ ;  /* 0x0000000403037c10 */ /* 0x000fe2000fffe0ff */
[----:B------:R-:W-:Y:S01]  /*1e90*/  @!P6 IMAD.X R5, RZ, RZ, R33, P1 ;  /* 0x000000ffff05e224 */ /* 0x000fe200008e0621 */
[----:B------:R-:W-:Y:S01]  /*1ea0*/  IADD3 R22, R30, 0x50, RZ ;  /* 0x000000501e167810 */ /* 0x000fe20007ffe0ff */
[C---:B------:R-:W-:Y:S01]  /*1eb0*/  @!P0 IMAD R19, R4.reuse, c[0x0][0x194], R0 ;  /* 0x0000650004138a24 */ /* 0x040fe200078e0200 */
[----:B------:R-:W-:Y:S01]  /*1ec0*/  ULDC.64 UR4, c[0x0][0x198] ;  /* 0x0000660000047ab9 */ /* 0x000fe20000000a00 */
[----:B------:R-:W-:Y:S01]  /*1ed0*/  @!P3 IMAD R0, R33, c[0x0][0x190], RZ ;  /* 0x000064002100ba24 */ /* 0x000fe200078e02ff */
[----:B------:R-:W-:Y:S01]  /*1ee0*/  USHF.L.U64.HI UR6, UR4, UR13, UR5 ;  /* 0x0000000d04067299 */ /* 0x000fe20008010205 */
[----:B------:R-:W-:Y:S02]  /*1ef0*/  @!P6 IMAD R5, R5, c[0x0][0x190], RZ ;  /* 0x000064000505ea24 */ /* 0x000fe400078e02ff */
[----:B------:R-:W-:Y:S01]  /*1f00*/  @!P0 IMAD.WIDE.U32 R14, R4, c[0x0][0x190], R2 ;  /* 0x00006400040e8a25 */ /* 0x000fe200078e0002 */
[----:B-1----:R-:W-:-:S03]  /*1f10*/  IADD3 R7, R30, 0x40, RZ ;  /* 0x000000401e077810 */ /* 0x002fc60007ffe0ff */
[----:B------:R-:W-:Y:S01]  /*1f20*/  @!P6 IMAD R18, R10, c[0x0][0x194], R5 ;  /* 0x000065000a12ea24 */ /* 0x000fe200078e0205 */
[----:B------:R-:W-:Y:S01]  /*1f30*/  ISETP.GE.AND P4, PT, R7, UR12, PT ;  /* 0x0000000c07007c0c */ /* 0x000fe2000bf86270 */
[----:B------:R1:W-:Y:S01]  /*1f40*/  STL [R1+0x58], R7 ;  /* 0x0000580701007387 */ /* 0x0003e20000100800 */
[C---:B--2---:R-:W-:Y:S01]  /*1f50*/  @!P5 IADD3 R8, P2, R32.reuse, 0x30, RZ ;  /* 0x000000302008d810 */ /* 0x044fe20007f5e0ff */
[----:B------:R-:W-:Y:S02]  /*1f60*/  @!P3 IMAD.WIDE.U32 R4, R32, c[0x0][0x190], R2 ;  /* 0x000064002004ba25 */ /* 0x000fe400078e0002 */
[----:B------:R2:W-:Y:S02]  /*1f70*/  STL [R1+0x44], R22 ;  /* 0x0000441601007387 */ /* 0x0005e40000100800 */
[----:B------:R-:W-:Y:S02]  /*1f80*/  @!P5 IMAD.X R6, RZ, RZ, R33, P2 ;  /* 0x000000ffff06d224 */ /* 0x000fe400010e0621 */
[----:B------:R-:W-:-:S04]  /*1f90*/  @!P6 IMAD.WIDE.U32 R10, R10, c[0x0][0x190], R2 ;  /* 0x000064000a0aea25 */ /* 0x000fc800078e0002 */
[----:B------:R-:W-:Y:S01]  /*1fa0*/  @!P4 IADD3 R16, P1, R32, 0x40, RZ ;  /* 0x000000402010c810 */ /* 0x000fe20007f3e0ff */
[----:B------:R-:W-:Y:S02]  /*1fb0*/  @!P5 IMAD R6, R6, c[0x0][0x190], RZ ;  /* 0x000064000606da24 */ /* 0x000fe400078e02ff */
[----:B------:R-:W-:Y:S02]  /*1fc0*/  IMAD.SHL.U32 R223, R223, 0x2, RZ ;  /* 0x00000002dfdf7824 */ /* 0x000fe400078e00ff */
[----:B------:R-:W-:Y:S01]  /*1fd0*/  @!P5 IMAD R21, R8, c[0x0][0x194], R6 ;  /* 0x000065000815da24 */ /* 0x000fe200078e0206 */
[----:B------:R-:W-:Y:S01]  /*1fe0*/  @!P0 LEA R6, P2, R14, c[0x0][0x160], 0x1 ;  /* 0x000058000e068a11 */ /* 0x000fe200078408ff */
[----:B------:R-:W-:-:S04]  /*1ff0*/  @!P5 IMAD.WIDE.U32 R8, R8, c[0x0][0x190], R2 ;  /* 0x000064000808da25 */ /* 0x000fc800078e0002 */
[----:B------:R-:W-:Y:S02]  /*2000*/  @!P6 IMAD.IADD R11, R11, 0x1, R18 ;  /* 0x000000010b0be824 */ /* 0x000fe400078e0212 */
[----:B-1----:R-:W-:Y:S02]  /*2010*/  @!P3 IMAD R7, R32, c[0x0][0x194], R0 ;  /* 0x000065002007ba24 */ /* 0x002fe400078e0200 */
[----:B------:R-:W-:Y:S01]  /*2020*/  @!P4 IMAD.X R0, RZ, RZ, R33, P1 ;  /* 0x000000ffff00c224 */ /* 0x000fe200008e0621 */
[----:B------:R-:W-:-:S03]  /*2030*/  @!P3 LEA R12, P1, R4, c[0x0][0x160], 0x1 ;  /* 0x00005800040cba11 */ /* 0x000fc600078208ff */
[----:B------:R-:W-:Y:S02]  /*2040*/  @!P4 IMAD R17, R0, c[0x0][0x190], RZ ;  /* 0x000064000011ca24 */ /* 0x000fe400078e02ff */
[----:B------:R-:W-:Y:S02]  /*2050*/  @!P3 IMAD.IADD R0, R5, 0x1, R7 ;  /* 0x000000010500b824 */ /* 0x000fe400078e0207 */
[----:B------:R-:W-:-:S03]  /*2060*/  @!P4 IMAD R17, R16, c[0x0][0x194], R17 ;  /* 0x000065001011ca24 */ /* 0x000fc600078e0211 */
[----:B------:R-:W-:Y:S01]  /*2070*/  @!P3 LEA.HI.X R13, R4, c[0x0][0x164], R0, 0x1, P1 ;  /* 0x00005900040dba11 */ /* 0x000fe200008f0c00 */
[----:B------:R-:W-:Y:S01]  /*2080*/  @!P0 IMAD.IADD R0, R15, 0x1, R19 ;  /* 0x000000010f008824 */ /* 0x000fe200078e0213 */
[----:B------:R-:W-:Y:S01]  /*2090*/  @!P6 LEA R18, P1, R10, c[0x0][0x160], 0x1 ;  /* 0x000058000a12ea11 */ /* 0x000fe200078208ff */
[----:B------:R-:W-:Y:S02]  /*20a0*/  @!P4 IMAD.WIDE.U32 R4, R16, c[0x0][0x190], R2 ;  /* 0x000064001004ca25 */ /* 0x000fe400078e0002 */
[----:B------:R-:W-:Y:S01]  /*20b0*/  @!PT LDS RZ, [RZ] ;  /* 0x00000000fffff984 */ /* 0x000fe20000000800 */
[----:B------:R-:W-:Y:S01]  /*20c0*/  @!PT LDS RZ, [RZ] ;  /* 0x00000000fffff984 */ /* 0x000fe20000000800 */
[----:B------:R-:W-:Y:S01]  /*20d0*/  @!PT LDS RZ, [RZ] ;  /* 0x00000000fffff984 */ /* 0x000fe20000000800 */
[----:B------:R1:W-:Y:S01]  /*20e0*/  @!P3 LDGSTS.E.BYPASS.LTC128B.128 [R223], [R12.64] ;  /* 0x000000000cdfbfae */ /* 0x0003e2000b901d52 */
[----:B------:R-:W-:Y:S01]  /*20f0*/  @!P0 LEA.HI.X R7, R14, c[0x0][0x164], R0, 0x1, P2 ;  /* 0x000059000e078a11 */ /* 0x000fe200010f0c00 */
[----:B------:R-:W-:Y:S01]  /*2100*/  @!P5 IMAD.IADD R0, R9, 0x1, R21 ;  /* 0x000000010900d824 */ /* 0x000fe200078e0215 */
[----:B------:R-:W-:Y:S01]  /*2110*/  @!P6 LEA.HI.X R19, R10, c[0x0][0x164], R11, 0x1, P1 ;  /* 0x000059000a13ea11 */ /* 0x000fe200008f0c0b */
[----:B------:R1:W-:Y:S01]  /*2120*/  @!P3 LDGSTS.E.BYPASS.LTC128B.128 [R223+0x4000], [R12.64+0x80] ;  /* 0x040000800cdfbfae */ /* 0x0003e2000b901d52 */
[----:B------:R-:W-:Y:S01]  /*2130*/  ISETP.GE.AND P3, PT, R22, UR12, PT ;  /* 0x0000000c16007c0c */ /* 0x000fe2000bf66270 */
[----:B------:R-:W-:Y:S01]  /*2140*/  @!P4 IMAD.IADD R5, R5, 0x1, R17 ;  /* 0x000000010505c824 */ /* 0x000fe200078e0211 */
[----:B------:R-:W-:Y:S01]  /*2150*/  IADD3 R10, R30, 0x60, RZ ;  /* 0x000000601e0a7810 */ /* 0x000fe20007ffe0ff */
[----:B------:R3:W-:Y:S01]  /*2160*/  @!P0 LDGSTS.E.BYPASS.LTC128B.128 [R223+0x800], [R6.64] ;  /* 0x0080000006df8fae */ /* 0x0007e2000b901d52 */
[----:B--2---:R-:W-:-:S02]  /*2170*/  @!P4 LEA R22, P1, R4, c[0x0][0x160], 0x1 ;  /* 0x000058000416ca11 */ /* 0x004fc400078208ff */
[----:B------:R-:W-:Y:S01]  /*2180*/  LEA.HI R21, R27, R88, RZ, 0x4 ;  /* 0x000000581b157211 */ /* 0x000fe200078f20ff */
[----:B------:R3:W-:Y:S01]  /*2190*/  @!P0 LDGSTS.E.BYPASS.LTC128B.128 [R223+0x4800], [R6.64+0x80] ;  /* 0x0480008006df8fae */ /* 0x0007e2000b901d52 */
[----:B------:R-:W-:-:S03]  /*21a0*/  @!P4 LEA.HI.X R23, R4, c[0x0][0x164], R5, 0x1, P1 ;  /* 0x000059000417ca11 */ /* 0x000fc600008f0c05 */
[----:B------:R-:W-:Y:S04]  /*21b0*/  STL [R1+0x48], R10 ;  /* 0x0000480a01007387 */ /* 0x000fe80000100800 */
[----:B------:R2:W-:Y:S04]  /*21c0*/  @!P6 LDGSTS.E.BYPASS.LTC128B.128 [R223+0x1000], [R18.64] ;  /* 0x0100000012dfefae */ /* 0x0005e8000b901d52 */
[----:B------:R2:W-:Y:S01]  /*21d0*/  @!P6 LDGSTS.E.BYPASS.LTC128B.128 [R223+0x5000], [R18.64+0x80] ;  /* 0x0500008012dfefae */ /* 0x0005e2000b901d52 */
[----:B------:R-:W-:Y:S02]  /*21e0*/  ISETP.GE.AND P6, PT, R30, UR21, PT ;  /* 0x000000151e007c0c */ /* 0x000fe4000bfc6270 */
[----:B-1----:R-:W-:-:S04]  /*21f0*/  @!P5 LEA R12, P2, R8, c[0x0][0x160], 0x1 ;  /* 0x00005800080cda11 */ /* 0x002fc800078408ff */
[----:B------:R-:W-:Y:S02]  /*2200*/  @!P5 LEA.HI.X R13, R8, c[0x0][0x164], R0, 0x1, P2 ;  /* 0x00005900080dda11 */ /* 0x000fe400010f0c00 */
[----:B------:R-:W-:Y:S02]  /*2210*/  ISETP.GE.AND P2, PT, R10, UR12, PT ;  /* 0x0000000c0a007c0c */ /* 0x000fe4000bf46270 */
[----:B------:R-:W-:Y:S01]  /*2220*/  IADD3 R0, R30, 0x70, RZ ;  /* 0x000000701e007810 */ /* 0x000fe20007ffe0ff */
[----:B------:R1:W-:Y:S01]  /*2230*/  @!P5 LDGSTS.E.BYPASS.LTC128B.128 [R223+0x1800], [R12.64] ;  /* 0x018000000cdfdfae */ /* 0x0003e2000b901d52 */
[----:B---3--:R-:W-:Y:S02]  /*2240*/  @!P3 IADD3 R6, P0, R32, 0x50, RZ ;  /* 0x000000502006b810 */ /* 0x008fe40007f1e0ff */
[----:B------:R-:W-:Y:S01]  /*2250*/  ISETP.GE.AND P1, PT, R0, UR12, PT ;  /* 0x0000000c00007c0c */ /* 0x000fe2000bf26270 */
[----:B------:R3:W-:Y:S02]  /*2260*/  STL [R1+0x50], R0 ;  /* 0x0000500001007387 */ /* 0x0007e40000100800 */
[----:B------:R-:W-:-:S02]  /*2270*/  @!P3 IMAD.X R4, RZ, RZ, R33, P0 ;  /* 0x000000ffff04b224 */ /* 0x000fc400000e0621 */
[----:B------:R1:W-:Y:S01]  /*2280*/  @!P5 LDGSTS.E.BYPASS.LTC128B.128 [R223+0x5800], [R12.64+0x80] ;  /* 0x058000800cdfdfae */ /* 0x0003e2000b901d52 */
[----:B------:R-:W-:Y:S01]  /*2290*/  ISETP.GE.AND P5, PT, R28, UR21, PT ;  /* 0x000000151c007c0c */ /* 0x000fe2000bfa6270 */
[----:B------:R-:W-:Y:S01]  /*22a0*/  @!P3 IMAD R4, R4, c[0x0][0x190], RZ ;  /* 0x000064000404ba24 */ /* 0x000fe200078e02ff */
[C---:B------:R-:W-:Y:S01]  /*22b0*/  @!P2 IADD3 R5, P0, R32.reuse, 0x60, RZ ;  /* 0x000000602005a810 */ /* 0x040fe20007f1e0ff */
[----:B------:R4:W-:Y:S04]  /*22c0*/  @!P4 LDGSTS.E.BYPASS.LTC128B.128 [R223+0x2000], [R22.64] ;  /* 0x0200000016dfcfae */ /* 0x0009e8000b901d52 */
[----:B------:R4:W-:Y:S01]  /*22d0*/  @!P4 LDGSTS.E.BYPASS.LTC128B.128 [R223+0x6000], [R22.64+0x80] ;  /* 0x0600008016dfcfae */ /* 0x0009e2000b901d52 */
[----:B---3--:R-:W-:Y:S01]  /*22e0*/  @!P2 IMAD.X R0, RZ, RZ, R33, P0 ;  /* 0x000000ffff00a224 */ /* 0x008fe200000e0621 */
[----:B------:R-:W-:-:S03]  /*22f0*/  @!P1 IADD3 R9, P0, R32, 0x70, RZ ;  /* 0x0000007020099810 */ /* 0x000fc60007f1e0ff */
[----:B------:R-:W-:Y:S02]  /*2300*/  @!P2 IMAD R10, R0, c[0x0][0x190], RZ ;  /* 0x00006400000aaa24 */ /* 0x000fe400078e02ff */
[C---:B------:R-:W-:Y:S02]  /*2310*/  @!P3 IMAD R0, R6.reuse, c[0x0][0x194], R4 ;  /* 0x000065000600ba24 */ /* 0x040fe400078e0204 */
[----:B------:R-:W-:-:S04]  /*2320*/  @!P3 IMAD.WIDE.U32 R6, R6, c[0x0][0x190], R2 ;  /* 0x000064000606ba25 */ /* 0x000fc800078e0002 */
[----:B------:R-:W-:Y:S01]  /*2330*/  @!P1 IMAD.X R8, RZ, RZ, R33, P0 ;  /* 0x000000ffff089224 */ /* 0x000fe200000e0621 */
[C---:B------:R-:W-:Y:S01]  /*2340*/  @!P3 LEA R16, P0, R6.reuse, c[0x0][0x160], 0x1 ;  /* 0x000058000610ba11 */ /* 0x040fe200078008ff */
[----:B------:R-:W-:Y:S02]  /*2350*/  @!P3 IMAD.IADD R0, R7, 0x1, R0 ;  /* 0x000000010700b824 */ /* 0x000fe400078e0200 */
[C---:B------:R-:W-:Y:S02]  /*2360*/  @!P2 IMAD R10, R5.reuse, c[0x0][0x194], R10 ;  /* 0x00006500050aaa24 */ /* 0x040fe400078e020a */
[----:B------:R-:W-:Y:S01]  /*2370*/  @!P2 IMAD.WIDE.U32 R4, R5, c[0x0][0x190], R2 ;  /* 0x000064000504aa25 */ /* 0x000fe200078e0002 */
[----:B------:R-:W-:-:S03]  /*2380*/  @!P3 LEA.HI.X R17, R6, c[0x0][0x164], R0, 0x1, P0 ;  /* 0x000059000611ba11 */ /* 0x000fc600000f0c00 */
[----:B------:R-:W-:Y:S01]  /*2390*/  @!P1 IMAD R8, R8, c[0x0][0x190], RZ ;  /* 0x0000640008089a24 */ /* 0x000fe200078e02ff */
[C---:B------:R-:W-:Y:S01]  /*23a0*/  @!P2 LEA R14, P0, R4.reuse, c[0x0][0x160], 0x1 ;  /* 0x00005800040eaa11 */ /* 0x040fe200078008ff */
[----:B------:R-:W-:Y:S01]  /*23b0*/  @!P2 IMAD.IADD R0, R5, 0x1, R10 ;  /* 0x000000010500a824 */ /* 0x000fe200078e020a */
[----:B------:R3:W-:Y:S01]  /*23c0*/  @!P3 LDGSTS.E.BYPASS.LTC128B.128 [R223+0x2800], [R16.64] ;  /* 0x0280000010dfbfae */ /* 0x0007e2000b901d52 */
[C---:B------:R-:W-:Y:S02]  /*23d0*/  @!P1 IMAD R6, R9.reuse, c[0x0][0x194], R8 ;  /* 0x0000650009069a24 */ /* 0x040fe400078e0208 */
[----:B------:R-:W-:Y:S01]  /*23e0*/  @!P1 IMAD.WIDE.U32 R2, R9, c[0x0][0x190], R2 ;  /* 0x0000640009029a25 */ /* 0x000fe200078e0002 */
[----:B------:R-:W-:Y:S01]  /*23f0*/  @!P2 LEA.HI.X R15, R4, c[0x0][0x164], R0, 0x1, P0 ;  /* 0x00005900040faa11 */ /* 0x000fe200000f0c00 */
[----:B------:R3:W-:Y:S01]  /*2400*/  @!P3 LDGSTS.E.BYPASS.LTC128B.128 [R223+0x6800], [R16.64+0x80] ;  /* 0x0680008010dfbfae */ /* 0x0007e2000b901d52 */
[----:B------:R-:W-:Y:S01]  /*2410*/  SHF.R.S32.HI R9, RZ, 0x4, R21 ;  /* 0x00000004ff097819 */ /* 0x000fe20000011415 */
[----:B------:R-:W-:Y:S01]  /*2420*/  @!P1 IMAD.IADD R3, R3, 0x1, R6 ;  /* 0x0000000103039824 */ /* 0x000fe200078e0206 */
[----:B------:R-:W-:Y:S01]  /*2430*/  @!P1 LEA R10, P0, R2, c[0x0][0x160], 0x1 ;  /* 0x00005800020a9a11 */ /* 0x000fe200078008ff */
[----:B------:R-:W-:Y:S01]  /*2440*/  IMAD R0, R31, c[0x0][0x198], RZ ;  /* 0x000066001f007a24 */ /* 0x000fe200078e02ff */
[----:B------:R-:W-:Y:S01]  /*2450*/  LEA.HI R6, R21, R9, RZ, 0x1 ;  /* 0x0000000915067211 */ /* 0x000fe200078f08ff */
[----:B------:R-:W-:Y:S01]  /*2460*/  IMAD.WIDE.U32 R4, R30, c[0x0][0x198], R24 ;  /* 0x000066001e047a25 */ /* 0x000fe200078e0018 */
[----:B------:R-:W-:Y:S01]  /*2470*/  @!P1 LEA.HI.X R11, R2, c[0x0][0x164], R3, 0x1, P0 ;  /* 0x00005900020b9a11 */ /* 0x000fe200000f0c03 */
[----:B------:R5:W-:Y:S01]  /*2480*/  @!P2 LDGSTS.E.BYPASS.LTC128B.128 [R223+0x3000], [R14.64] ;  /* 0x030000000edfafae */ /* 0x000be2000b901d52 */
[----:B------:R-:W-:Y:S01]  /*2490*/  LOP3.LUT R6, R6, 0xfffffffe, RZ, 0xc0, !PT ;  /* 0xfffffffe06067812 */ /* 0x000fe200078ec0ff */
[----:B------:R-:W-:Y:S01]  /*24a0*/  IMAD R0, R30, c[0x0][0x19c], R0 ;  /* 0x000067001e007a24 */ /* 0x000fe200078e0200 */
[----:B------:R-:W-:Y:S01]  /*24b0*/  IADD3 R4, P0, R4, UR22, RZ ;  /* 0x0000001604047c10 */ /* 0x000fe2000ff1e0ff */
[----:B------:R-:W-:Y:S01]  /*24c0*/  IMAD R7, R31, c[0x0][0x1a0], RZ ;  /* 0x000068001f077a24 */ /* 0x000fe200078e02ff */
[----:B------:R-:W-:Y:S01]  /*24d0*/  USHF.R.S32.HI UR22, URZ, 0x1f, UR20 ;  /* 0x0000001f3f167899 */ /* 0x000fe20008011414 */
[C---:B------:R-:W-:Y:S01]  /*24e0*/  IMAD.WIDE.U32 R2, R30.reuse, c[0x0][0x1a0], R24 ;  /* 0x000068001e027a25 */ /* 0x040fe200078e0018 */
[----:B------:R-:W-:Y:S01]  /*24f0*/  IADD3.X R5, R5, UR7, R0, P0, !PT ;  /* 0x0000000705057c10 */ /* 0x000fe200087fe400 */
[----:B------:R-:W-:Y:S01]  /*2500*/  USHF.L.U32 UR7, UR4, 0x5, URZ ;  /* 0x0000000504077899 */ /* 0x000fe2000800063f */
[----:B------:R5:W-:Y:S01]  /*2510*/  @!P2 LDGSTS.E.BYPASS.LTC128B.128 [R223+0x7000], [R14.64+0x80] ;  /* 0x070000800edfafae */ /* 0x000be2000b901d52 */
[----:B------:R-:W-:Y:S01]  /*2520*/  IMAD R0, R30, c[0x0][0x1a4], R7 ;  /* 0x000069001e007a24 */ /* 0x000fe200078e0207 */
[----:B------:R-:W-:Y:S01]  /*2530*/  IADD3 R8, P0, R2, UR24, RZ ;  /* 0x0000001802087c10 */ /* 0x000fe2000ff1e0ff */
[----:B------:R-:W-:Y:S01]  /*2540*/  IMAD.IADD R25, R9, 0x1, -R6 ;  /* 0x0000000109197824 */ /* 0x000fe200078e0a06 */
[----:B------:R-:W-:Y:S01]  /*2550*/  SHF.R.S32.HI R7, RZ, 0x1f, R20 ;  /* 0x0000001fff077819 */ /* 0x000fe20000011414 */
[C---:B------:R-:W-:Y:S01]  /*2560*/  IMAD.WIDE.U32 R32, R20.reuse, c[0x0][0x1b0], R4 ;  /* 0x00006c0014207a25 */ /* 0x040fe200078e0004 */
[----:B------:R-:W-:Y:S01]  /*2570*/  IADD3.X R9, R3, UR23, R0, P0, !PT ;  /* 0x0000001703097c10 */ /* 0x000fe200087fe400 */
[----:B------:R-:W-:Y:S01]  /*2580*/  USHF.L.U64.HI UR23, UR4, UR10, UR5 ;  /* 0x0000000a04177299 */ /* 0x000fe20008010205 */
[----:B------:R3:W-:Y:S01]  /*2590*/  @!P1 LDGSTS.E.BYPASS.LTC128B.128 [R223+0x3800], [R10.64] ;  /* 0x038000000adf9fae */ /* 0x0007e2000b901d52 */
[----:B------:R-:W-:Y:S01]  /*25a0*/  IMAD R0, R7, c[0x0][0x1b0], RZ ;  /* 0x00006c0007007a24 */ /* 0x000fe200078e02ff */
[----:B------:R-:W-:Y:S01]  /*25b0*/  UIMAD UR5, UR6, UR20, URZ ;  /* 0x00000014060572a4 */ /* 0x000fe2000f8e023f */
[----:B------:R-:W-:Y:S01]  /*25c0*/  IMAD.MOV.U32 R90, RZ, RZ, R32 ;  /* 0x000000ffff5a7224 */ /* 0x000fe200078e0020 */
[----:B------:R-:W-:Y:S01]  /*25d0*/  USHF.L.U32 UR24, UR4, 0x4, URZ ;  /* 0x0000000404187899 */ /* 0x000fe2000800063f */
[----:B------:R-:W-:Y:S01]  /*25e0*/  IMAD R2, R20, c[0x0][0x1b4], R0 ;  /* 0x00006d0014027a24 */ /* 0x000fe200078e0200 */
[----:B------:R-:W-:Y:S01]  /*25f0*/  LOP3.LUT R0, R21, 0xfffffff0, RZ, 0xc0, !PT ;  /* 0xfffffff015007812 */ /* 0x000fe200078ec0ff */
[----:B------:R-:W-:Y:S01]  /*2600*/  IMAD.U32 R21, RZ, RZ, UR20 ;  /* 0x00000014ff157e24 */ /* 0x000fe2000f8e00ff */
[----:B------:R-:W-:Y:S01]  /*2610*/  UIMAD UR5, UR22, UR7, UR5 ;  /* 0x00000007160572a4 */ /* 0x000fe2000f8e0205 */
[----:B------:R-:W-:Y:S01]  /*2620*/  IMAD.IADD R91, R33, 0x1, R2 ;  /* 0x00000001215b7824 */ /* 0x000fe200078e0202 */
[----:B------:R3:W-:Y:S01]  /*2630*/  @!P1 LDGSTS.E.BYPASS.LTC128B.128 [R223+0x7800], [R10.64+0x80] ;  /* 0x078000800adf9fae */ /* 0x0007e2000b901d52 */
[----:B------:R-:W-:Y:S01]  /*2640*/  IMAD.SHL.U32 R5, R26, 0x40, RZ ;  /* 0x000000401a057824 */ /* 0x000fe200078e00ff */
[----:B------:R-:W-:Y:S01]  /*2650*/  ISETP.GE.AND P3, PT, R30, UR21, PT ;  /* 0x000000151e007c0c */ /* 0x000fe2000bf66270 */
[----:B------:R-:W-:Y:S01]  /*2660*/  IMAD.WIDE.U32 R2, R21, UR7, R90 ;  /* 0x0000000715027c25 */ /* 0x000fe2000f8e005a */
[----:B------:R-:W-:Y:S01]  /*2670*/  ISETP.GE.AND P2, PT, R28, UR21, PT ;  /* 0x000000151c007c0c */ /* 0x000fe2000bf46270 */
[----:B------:R-:W-:Y:S01]  /*2680*/  STL.64 [R1+0x18], R32 ;  /* 0x0000182001007387 */ /* 0x000fe20000100a00 */
[----:B------:R-:W-:Y:S01]  /*2690*/  LOP3.LUT R5, R5, 0x1c0, RZ, 0xc0, !PT ;  /* 0x000001c005057812 */ /* 0x000fe200078ec0ff */
[----:B-1----:R-:W-:Y:S01]  /*26a0*/  IMAD.SHL.U32 R12, R30, 0x8, RZ ;  /* 0x000000081e0c7824 */ /* 0x002fe200078e00ff */
[----:B------:R-:W-:Y:S01]  /*26b0*/  IADD3 R6, R3, UR5, RZ ;  /* 0x0000000503067c10 */ /* 0x000fe2000fffe0ff */
[----:B------:R-:W-:Y:S01]  /*26c0*/  IMAD.IADD R0, R88, 0x1, -R0 ;  /* 0x0000000158007824 */ /* 0x000fe200078e0a00 */
[----:B------:R-:W-:Y:S01]  /*26d0*/  @!P6 LEA R4, P0, R2, c[0x0][0x168], 0x1 ;  /* 0x00005a000204ea11 */ /* 0x000fe200078008ff */
[----:B------:R-:W-:Y:S01]  /*26e0*/  ULDC.64 UR4, c[0x0][0x1a0] ;  /* 0x0000680000047ab9 */ /* 0x000fe20000000a00 */
[----:B--2---:R-:W-:Y:S01]  /*26f0*/  LOP3.LUT R18, R5, 0x8, R12, 0xf8, !PT ;  /* 0x0000000805127812 */ /* 0x004fe200078ef80c */
[----:B------:R-:W-:Y:S01]  /*2700*/  USHF.L.U64.HI UR13, UR4, UR13, UR5 ;  /* 0x0000000d040d7299 */ /* 0x000fe20008010205 */
[----:B------:R-:W-:Y:S01]  /*2710*/  SHF.R.U32.HI R12, RZ, 0x3, R5 ;  /* 0x00000003ff0c7819 */ /* 0x000fe20000011605 */
[----:B------:R-:W-:Y:S01]  /*2720*/  IMAD.WIDE.U32 R8, R20, c[0x0][0x1b8], R8 ;  /* 0x00006e0014087a25 */ /* 0x000fe200078e0008 */
[C---:B------:R-:W-:Y:S01]  /*2730*/  @!P6 LEA.HI.X R5, R2.reuse, c[0x0][0x16c], R6, 0x1, P0 ;  /* 0x00005b000205ea11 */ /* 0x040fe200000f0c06 */
[----:B------:R-:W-:Y:S01]  /*2740*/  USHF.L.U32 UR17, UR4, 0x5, URZ ;  /* 0x0000000504117899 */ /* 0x000fe2000800063f */
[----:B------:R-:W-:Y:S01]  /*2750*/  @!P5 IADD3 R3, P0, R2, UR24, RZ ;  /* 0x000000180203dc10 */ /* 0x000fe2000ff1e0ff */
[----:B------:R-:W-:Y:S01]  /*2760*/  UIMAD UR26, UR13, UR20, URZ ;  /* 0x000000140d1a72a4 */ /* 0x000fe2000f8e023f */
[----:B------:R-:W-:Y:S01]  /*2770*/  SHF.R.S32.HI R19, RZ, 0x1f, R0 ;  /* 0x0000001fff137819 */ /* 0x000fe20000011400 */
[----:B------:R1:W-:Y:S01]  /*2780*/  @!P6 LDGSTS.E.BYPASS.LTC128B.128 [R223+0x8000], [R4.64] ;  /* 0x0800000004dfefae */ /* 0x0003e2000b901d52 */
[----:B------:R-:W-:Y:S01]  /*2790*/  @!P5 IADD3.X R6, R6, UR23, RZ, P0, !PT ;  /* 0x000000170606dc10 */ /* 0x000fe200087fe4ff */
[----:B------:R-:W-:Y:S01]  /*27a0*/  UIMAD UR26, UR22, UR17, UR26 ;  /* 0x00000011161a72a4 */ /* 0x000fe2000f8e021a */
[----:B------:R-:W-:Y:S01]  /*27b0*/  @!P5 LEA R2, P0, R3, c[0x0][0x168], 0x1 ;  /* 0x00005a000302da11 */ /* 0x000fe200078008ff */
[----:B------:R1:W-:Y:S01]  /*27c0*/  @!P6 LDGSTS.E.BYPASS.LTC128B.128 [R223+0x9000], [R4.64+0x80] ;  /* 0x0900008004dfefae */ /* 0x0003e2000b901d52 */
[----:B------:R-:W-:Y:S01]  /*27d0*/  LEA.HI R19, R19, R0, RZ, 0x3 ;  /* 0x0000000013137211 */ /* 0x000fe200078f18ff */
[----:B------:R-:W-:Y:S01]  /*27e0*/  USHF.L.U32 UR25, UR4, 0x4, URZ ;  /* 0x0000000404197899 */ /* 0x000fe2000800063f */
[----:B------:R-:W-:Y:S01]  /*27f0*/  @!P5 LEA.HI.X R3, R3, c[0x0][0x16c], R6, 0x1, P0 ;  /* 0x00005b000303da11 */ /* 0x000fe200000f0c06 */
[----:B------:R-:W-:Y:S01]  /*2800*/  IMAD.MOV.U32 R6, RZ, RZ, R8 ;  /* 0x000000ffff067224 */ /* 0x000fe200078e0008 */
[----:B------:R-:W-:Y:S01]  /*2810*/  LOP3.LUT R13, R19, 0xfffffff8, RZ, 0xc0, !PT ;  /* 0xfffffff8130d7812 */ /* 0x000fe200078ec0ff */
[----:B------:R-:W-:Y:S01]  /*2820*/  USHF.L.U64.HI UR4, UR4, UR10, UR5 ;  /* 0x0000000a04047299 */ /* 0x000fe20008010205 */
[----:B------:R-:W-:Y:S01]  /*2830*/  STL.64 [R1+0x10], R90 ;  /* 0x0000105a01007387 */ /* 0x000fe20000100a00 */
[----:B------:R-:W-:Y:S01]  /*2840*/  LOP3.LUT R12, R18, R12, RZ, 0x3c, !PT ;  /* 0x0000000c120c7212 */ /* 0x000fe200078e3cff */
[----:B------:R-:W-:Y:S01]  /*2850*/  UIADD3 UR21, UR15, 0x1, -UR16 ;  /* 0x000000010f157890 */ /* 0x000fe2000fffe810 */
[----:B------:R-:W-:Y:S01]  /*2860*/  IMAD.IADD R24, R0, 0x1, -R13 ;  /* 0x0000000100187824 */ /* 0x000fe200078e0a0d */
[----:B------:R2:W-:Y:S01]  /*2870*/  @!P5 LDGSTS.E.BYPASS.LTC128B.128 [R223+0x8800], [R2.64] ;  /* 0x0880000002dfdfae */ /* 0x0005e2000b901d52 */
[----:B------:R-:W-:Y:S01]  /*2880*/  IMAD R0, R7, c[0x0][0x1b8], RZ ;  /* 0x00006e0007007a24 */ /* 0x000fe200078e02ff */
[----:B------:R-:W-:-:S02]  /*2890*/  ULDC UR10, c[0x0][0x2e4] ;  /* 0x0000b900000a7ab9 */ /* 0x000fc40000000800 */
[----:B------:R2:W-:Y:S01]  /*28a0*/  @!P5 LDGSTS.E.BYPASS.LTC128B.128 [R223+0x9800], [R2.64+0x80] ;  /* 0x0980008002dfdfae */ /* 0x0005e2000b901d52 */
[----:B------:R-:W-:Y:S01]  /*28b0*/  IMAD R7, R20, c[0x0][0x1bc], R0 ;  /* 0x00006f0014077a24 */ /* 0x000fe200078e0200 */
[----:B------:R-:W-:Y:S01]  /*28c0*/  ULDC UR5, c[0x0][0x2e8] ;  /* 0x0000ba0000057ab9 */ /* 0x000fe20000000800 */
[----:B------:R-:W-:Y:S01]  /*28d0*/  IMAD.SHL.U32 R0, R24, 0x40, RZ ;  /* 0x0000004018007824 */ /* 0x000fe200078e00ff */
[----:B------:R-:W0:Y:S01]  /*28e0*/  LDGDEPBAR ;  /* 0x00000000000079af */ /* 0x000e220000000000 */
[----:B------:R-:W-:Y:S01]  /*28f0*/  IMAD.IADD R7, R9, 0x1, R7 ;  /* 0x0000000109077824 */ /* 0x000fe200078e0207 */
[----:B------:R-:W-:Y:S02]  /*2900*/  UIADD3 UR10, UR15, -UR10, -UR16 ;  /* 0x8000000a0f0a7290 */ /* 0x000fe4000fffe810 */
[----:B------:R-:W-:Y:S01]  /*2910*/  LOP3.LUT R0, R0, 0x1c0, RZ, 0xc0, !PT ;  /* 0x000001c000007812 */ /* 0x000fe200078ec0ff */
[----:B------:R3:W-:Y:S01]  /*2920*/  STL.64 [R1+0x30], R8 ;  /* 0x0000300801007387 */ /* 0x0007e20000100a00 */
[----:B------:R-:W-:Y:S01]  /*2930*/  UIADD3 UR5, UR21, UR5, URZ ;  /* 0x0000000515057290 */ /* 0x000fe2000fffe03f */
[----:B-1----:R-:W-:-:S02]  /*2940*/  IMAD.SHL.U32 R5, R19, 0x40, RZ ;  /* 0x0000004013057824 */ /* 0x002fc400078e00ff */
[----:B------:R1:W-:Y:S03]  /*2950*/  STL.64 [R1+0x38], R6 ;  /* 0x0000380601007387 */ /* 0x0003e60000100a00 */
[----:B------:R-:W-:Y:S01]  /*2960*/  LOP3.LUT R84, R5, 0xfffffe00, RZ, 0xc0, !PT ;  /* 0xfffffe0005547812 */ /* 0x000fe200078ec0ff */
[----:B--2---:R-:W-:Y:S01]  /*2970*/  IMAD.SHL.U32 R2, R25, 0x8, RZ ;  /* 0x0000000819027824 */ /* 0x004fe200078e00ff */
[----:B------:R-:W-:-:S04]  /*2980*/  DEPBAR.LE SB0, 0x0 ;  /* 0x000080000000791a */ /* 0x000fc80000000000 */
[----:B------:R-:W-:Y:S01]  /*2990*/  BAR.SYNC.DEFER_BLOCKING 0x0 ;  /* 0x0000000000007b1d */ /* 0x000fe20000010000 */
[----:B------:R-:W-:Y:S01]  /*29a0*/  LOP3.LUT R4, R0, 0x8, R2, 0xf8, !PT ;  /* 0x0000000800047812 */ /* 0x000fe200078ef802 */
[----:B------:R-:W-:Y:S01]  /*29b0*/  IMAD.WIDE.U32 R2, R21, UR17, R6 ;  /* 0x0000001115027c25 */ /* 0x000fe2000f8e0006 */
[----:B------:R-:W-:-:S03]  /*29c0*/  SHF.R.U32.HI R0, RZ, 0x3, R0 ;  /* 0x00000003ff007819 */ /* 0x000fc60000011600 */
[----:B---3--:R-:W-:Y:S01]  /*29d0*/  IMAD R8, R86, 0x400, R84 ;  /* 0x0000040056087824 */ /* 0x008fe200078e0254 */
[----:B------:R-:W-:Y:S02]  /*29e0*/  LOP3.LUT R85, R4, R0, RZ, 0x3c, !PT ;  /* 0x0000000004557212 */ /* 0x000fe400078e3cff */
[----:B------:R-:W-:Y:S02]  /*29f0*/  IADD3 R0, R3, UR26, RZ ;  /* 0x0000001a03007c10 */ /* 0x000fe4000fffe0ff */
[C---:B------:R-:W-:Y:S02]  /*2a00*/  @!P3 LEA R4, P1, R2.reuse, c[0x0][0x170], 0x1 ;  /* 0x00005c000204ba11 */ /* 0x040fe400078208ff */
[C---:B------:R-:W-:Y:S02]  /*2a10*/  @!P2 IADD3 R3, P0, R2.reuse, UR25, RZ ;  /* 0x000000190203ac10 */ /* 0x040fe4000ff1e0ff */
[----:B------:R-:W-:Y:S02]  /*2a20*/  @!P3 LEA.HI.X R5, R2, c[0x0][0x174], R0, 0x1, P1 ;  /* 0x00005d000205ba11 */ /* 0x000fe400008f0c00 */
[----:B------:R-:W-:Y:S01]  /*2a30*/  @!P2 IADD3.X R2, R0, UR4, RZ, P0, !PT ;  /* 0x000000040002ac10 */ /* 0x000fe200087fe4ff */
[----:B------:R-:W-:Y:S01]  /*2a40*/  IMAD R0, R25, 0x200, R12 ;  /* 0x0000020019007824 */ /* 0x000fe200078e020c */
[----:B-1----:R-:W-:-:S03]  /*2a50*/  @!P2 LEA R6, P0, R3, c[0x0][0x170], 0x1 ;  /* 0x00005c000306aa11 */ /* 0x002fc600078008ff */
[----:B------:R-:W-:Y:S01]  /*2a60*/  IMAD.SHL.U32 R208, R0, 0x2, RZ ;  /* 0x0000000200d07824 */ /* 0x000fe200078e00ff */
[----:B------:R-:W-:Y:S01]  /*2a70*/  @!P2 LEA.HI.X R7, R3, c[0x0][0x174], R2, 0x1, P0 ;  /* 0x00005d000307aa11 */ /* 0x000fe200000f0c02 */
[----:B------:R-:W-:Y:S01]  /*2a80*/  IMAD.IADD R2, R85, 0x1, R8 ;  /* 0x0000000155027824 */ /* 0x000fe200078e0208 */
[----:B------:R-:W-:Y:S01]  /*2a90*/  @P3 STS.128 [R223+0xa000], RZ ;  /* 0x00a000ffdf003388 */ /* 0x000fe20000000c00 */
[----:B------:R-:W-:Y:S01]  /*2aa0*/  IMAD.MOV.U32 R3, RZ, RZ, 0x10 ;  /* 0x00000010ff037424 */ /* 0x000fe200078e00ff */
[----:B------:R-:W-:Y:S01]  /*2ab0*/  IADD3 R219, R208, 0x8020, RZ ;  /* 0x00008020d0db7810 */ /* 0x000fe20007ffe0ff */
[----:B------:R-:W-:Y:S01]  /*2ac0*/  IMAD.SHL.U32 R210, R2, 0x2, RZ ;  /* 0x0000000202d27824 */ /* 0x000fe200078e00ff */
[----:B------:R-:W-:Y:S01]  /*2ad0*/  @P3 STS.128 [R223+0xb000], RZ ;  /* 0x00b000ffdf003388 */ /* 0x000fe20000000c00 */
[----:B------:R-:W-:Y:S01]  /*2ae0*/  IMAD.MOV.U32 R0, RZ, RZ, -0x20 ;  /* 0xffffffe0ff007424 */ /* 0x000fe200078e00ff */
[----:B------:R-:W-:Y:S02]  /*2af0*/  IADD3 R2, R208, 0x8000, RZ ;  /* 0x00008000d0027810 */ /* 0x000fe40007ffe0ff */
        /* <DEDUP_REMOVED lines=13> */
[----:B------:R-:W-:Y:S02]  /*2bd0*/  LDSM.16.M88.4 R16, [R208+0x8000] ;  /* 0x00800000d010783b */ /* 0x000fe40000000200 */
[----:B------:R-:W-:Y:S02]  /*2be0*/  SEL R3, R3, 0xfffffff0, !P1 ;  /* 0xfffffff003037807 */ /* 0x000fe40004800000 */
[----:B----4-:R-:W-:Y:S01]  /*2bf0*/  LDSM.16.M88.4 R20, [R208+0x8800] ;  /* 0x00880000d014783b */ /* 0x010fe20000000200 */
[----:B------:R-:W-:Y:S02]  /*2c00*/  SEL R0, R0, 0x20, P2 ;  /* 0x0000002000007807 */ /* 0x000fe40001000000 */
[----:B------:R-:W-:Y:S01]  /*2c10*/  R2P PR, R26, 0x6 ;  /* 0x000000061a007804 */ /* 0x000fe20000000000 */
[----:B-----5:R-:W2:Y:S01]  /*2c20*/  LDSM.16.M88.4 R12, [R210] ;  /* 0x00000000d20c783b */ /* 0x020ea20000000200 */
[--C-:B------:R-:W-:Y:S02]  /*2c30*/  IMAD R212, R3, 0x2, R210.reuse ;  /* 0x0000000203d47824 */ /* 0x100fe400078e02d2 */
[C---:B------:R-:W-:Y:S01]  /*2c40*/  IMAD R218, R0.reuse, 0x2, R210 ;  /* 0x0000000200da7824 */ /* 0x040fe200078e02d2 */
[----:B------:R-:W0:Y:S01]  /*2c50*/  LDGDEPBAR ;  /* 0x00000000000079af */ /* 0x000e220000000000 */
[----:B------:R-:W-:-:S03]  /*2c60*/  IMAD R217, R0, 0x2, R212 ;  /* 0x0000000200d97824 */ /* 0x000fc600078e02d4 */
[----:B------:R-:W-:Y:S04]  /*2c70*/  LDSM.16.M88.4 R8, [R212+0x2000] ;  /* 0x00200000d408783b */ /* 0x000fe80000000200 */
[----:B------:R-:W-:Y:S01]  /*2c80*/  @P1 IADD3 R219, R2, -0x20, RZ ;  /* 0xffffffe002db1810 */ /* 0x000fe20007ffe0ff */
[----:B------:R-:W-:Y:S01]  /*2c90*/  LDSM.16.M88.4 R24, [R212] ;  /* 0x00000000d418783b */ /* 0x000fe20000000200 */
[----:B------:R-:W-:Y:S02]  /*2ca0*/  IMAD.MOV.U32 R2, RZ, RZ, 0x40 ;  /* 0x00000040ff027424 */ /* 0x000fe400078e00ff */
[C---:B------:R-:W-:Y:S01]  /*2cb0*/  IADD3 R222, R219.reuse, 0x800, RZ ;  /* 0x00000800dbde7810 */ /* 0x040fe20007ffe0ff */
[----:B-1----:R-:W1:Y:S01]  /*2cc0*/  LDSM.16.M88.4 R4, [R210+0x2000] ;  /* 0x00200000d204783b */ /* 0x002e620000000200 */
[----:B------:R-:W-:-:S02]  /*2cd0*/  IADD3 R221, R219, 0x1000, RZ ;  /* 0x00001000dbdd7810 */ /* 0x000fc40007ffe0ff */
[----:B------:R-:W-:Y:S01]  /*2ce0*/  SEL R2, R2, 0xffffffc0, !P2 ;  /* 0xffffffc002027807 */ /* 0x000fe20005000000 */
[----:B------:R-:W3:Y:S01]  /*2cf0*/  LDSM.16.M88.4 R28, [R219] ;  /* 0x00000000db1c783b */ /* 0x000ee20000000200 */
[----:B------:R-:W-:-:S03]  /*2d00*/  IADD3 R220, R219, 0x1800, RZ ;  /* 0x00001800dbdc7810 */ /* 0x000fc60007ffe0ff */
[----:B------:R-:W4:Y:S01]  /*2d10*/  LDSM.16.M88.4 R36, [R219+0x800] ;  /* 0x00080000db24783b */ /* 0x000f220000000200 */
[----:B------:R-:W-:Y:S02]  /*2d20*/  IMAD.IADD R216, R208, 0x1, R2 ;  /* 0x00000001d0d87824 */ /* 0x000fe400078e0202 */
[----:B------:R-:W-:Y:S01]  /*2d30*/  IMAD.IADD R215, R2, 0x1, R219 ;  /* 0x0000000102d77824 */ /* 0x000fe200078e02db */
[----:B------:R-:W-:Y:S02]  /*2d40*/  LOP3.LUT R2, R87, 0xffffffe0, RZ, 0xc0, !PT ;  /* 0xffffffe057027812 */ /* 0x000fe400078ec0ff */
[----:B------:R-:W-:Y:S03]  /*2d50*/  LDSM.16.M88.4 R32, [R216+0x8000] ;  /* 0x00800000d820783b */ /* 0x000fe60000000200 */
[C---:B------:R-:W-:Y:S01]  /*2d60*/  IMAD.IADD R2, R88.reuse, 0x1, -R2 ;  /* 0x0000000158027824 */ /* 0x040fe200078e0a02 */
[----:B------:R-:W-:Y:S01]  /*2d70*/  LDSM.16.M88.4 R56, [R216+0x8800] ;  /* 0x00880000d838783b */ /* 0x000fe20000000200 */
[----:B------:R-:W-:Y:S01]  /*2d80*/  IMAD.SHL.U32 R88, R88, 0x2, RZ ;  /* 0x0000000258587824 */ /* 0x000fe200078e00ff */
[----:B--2---:R-:W-:Y:S04]  /*2d90*/  HMMA.16816.F32 R64, R12, R16, RZ ;  /* 0x000000100c40723c */ /* 0x004fe800000018ff */
[----:B------:R-:W-:-:S04]  /*2da0*/  LOP3.LUT R92, R88, 0x6, RZ, 0xc0, !PT ;  /* 0x00000006585c7812 */ /* 0x000fc800078ec0ff */
[C---:B------:R-:W-:Y:S08]  /*2db0*/  HMMA.16816.F32 R60, R12.reuse, R18, RZ ;  /* 0x000000120c3c723c */ /* 0x040ff000000018ff */
[----:B------:R-:W-:Y:S08]  /*2dc0*/  HMMA.16816.F32 R52, R12, R20, RZ ;  /* 0x000000140c34723c */ /* 0x000ff000000018ff */
[C---:B-1----:R-:W-:Y:S08]  /*2dd0*/  HMMA.16816.F32 R48, R4.reuse, R16, RZ ;  /* 0x000000100430723c */ /* 0x042ff000000018ff */
[C---:B------:R-:W-:Y:S01]  /*2de0*/  HMMA.16816.F32 R44, R4.reuse, R18, RZ ;  /* 0x00000012042c723c */ /* 0x040fe200000018ff */
[----:B------:R-:W1:Y:S07]  /*2df0*/  LDSM.16.M88.4 R16, [R218+0x2000] ;  /* 0x00200000da10783b */ /* 0x000e6e0000000200 */
[C---:B------:R-:W-:Y:S08]  /*2e00*/  HMMA.16816.F32 R40, R4.reuse, R20, RZ ;  /* 0x000000140428723c */ /* 0x040ff000000018ff */
[-C--:B------:R-:W-:Y:S08]  /*2e10*/  HMMA.16816.F32 R4, R4, R22.reuse, RZ ;  /* 0x000000160404723c */ /* 0x080ff000000018ff */
[----:B------:R-:W-:Y:S01]  /*2e20*/  HMMA.16816.F32 R72, R12, R22, RZ ;  /* 0x000000160c48723c */ /* 0x000fe200000018ff */
[----:B------:R-:W2:Y:S07]  /*2e30*/  LDSM.16.M88.4 R20, [R218] ;  /* 0x00000000da14783b */ /* 0x000eae0000000200 */
[C---:B---3--:R-:W-:Y:S01]  /*2e40*/  HMMA.16816.F32 R80, R8.reuse, R28, R48 ;  /* 0x0000001c0850723c */ /* 0x048fe20000001830 */
[----:B------:R-:W-:Y:S07]  /*2e50*/  LDSM.16.M88.4 R48, [R215+0x800] ;  /* 0x00080000d730783b */ /* 0x000fee0000000200 */
[C---:B------:R-:W-:Y:S08]  /*2e60*/  HMMA.16816.F32 R68, R8.reuse, R30, R44 ;  /* 0x0000001e0844723c */ /* 0x040ff0000000182c */
[C---:B----4-:R-:W-:Y:S08]  /*2e70*/  HMMA.16816.F32 R76, R8.reuse, R36, R40 ;  /* 0x00000024084c723c */ /* 0x050ff00000001828 */
[----:B------:R-:W-:Y:S01]  /*2e80*/  HMMA.16816.F32 R44, R8, R38, R4 ;  /* 0x00000026082c723c */ /* 0x000fe20000001804 */
[----:B------:R-:W-:Y:S04]  /*2e90*/  LDSM.16.M88.4 R4, [R217+0x2000] ;  /* 0x00200000d904783b */ /* 0x000fe80000000200 */
[----:B------:R-:W3:Y:S03]  /*2ea0*/  LDSM.16.M88.4 R8, [R215] ;  /* 0x00000000d708783b */ /* 0x000ee60000000200 */
[C---:B------:R-:W-:Y:S08]  /*2eb0*/  HMMA.16816.F32 R40, R24.reuse, R28, R64 ;  /* 0x0000001c1828723c */ /* 0x040ff00000001840 */
[C---:B------:R-:W-:Y:S01]  /*2ec0*/  HMMA.16816.F32 R12, R24.reuse, R30, R60 ;  /* 0x0000001e180c723c */ /* 0x040fe2000000183c */
[----:B------:R-:W4:Y:S07]  /*2ed0*/  LDSM.16.M88.4 R28, [R217] ;  /* 0x00000000d91c783b */ /* 0x000f2e0000000200 */
[C---:B------:R-:W-:Y:S08]  /*2ee0*/  HMMA.16816.F32 R52, R24.reuse, R36, R52 ;  /* 0x000000241834723c */ /* 0x040ff00000001834 */
[----:B------:R-:W-:Y:S01]  /*2ef0*/  HMMA.16816.F32 R72, R24, R38, R72 ;  /* 0x000000261848723c */ /* 0x000fe20000001848 */
[----:B------:R-:W-:Y:S07]  /*2f00*/  LDSM.16.M88.4 R24, [R208+0x9000] ;  /* 0x00900000d018783b */ /* 0x000fee0000000200 */
[C---:B-1----:R-:W-:Y:S08]  /*2f10*/  HMMA.16816.F32 R80, R16.reuse, R32, R80 ;  /* 0x000000201050723c */ /* 0x042ff00000001850 */
[C---:B------:R-:W-:Y:S08]  /*2f20*/  HMMA.16816.F32 R64, R16.reuse, R34, R68 ;  /* 0x000000221040723c */ /* 0x040ff00000001844 */
[C---:B------:R-:W-:Y:S08]  /*2f30*/  HMMA.16816.F32 R60, R16.reuse, R58, R44 ;  /* 0x0000003a103c723c */ /* 0x040ff0000000182c */
[----:B------:R-:W-:Y:S01]  /*2f40*/  HMMA.16816.F32 R76, R16, R56, R76 ;  /* 0x00000038104c723c */ /* 0x000fe2000000184c */
[----:B------:R-:W-:Y:S07]  /*2f50*/  LDSM.16.M88.4 R16, [R210+0x4000] ;  /* 0x00400000d210783b */ /* 0x000fee0000000200 */
[C---:B--2---:R-:W-:Y:S01]  /*2f60*/  HMMA.16816.F32 R44, R20.reuse, R32, R40 ;  /* 0x00000020142c723c */ /* 0x044fe20000001828 */
[----:B------:R-:W-:Y:S07]  /*2f70*/  LDSM.16.M88.4 R40, [R208+0x9800] ;  /* 0x00980000d028783b */ /* 0x000fee0000000200 */
[C---:B------:R-:W-:Y:S01]  /*2f80*/  HMMA.16816.F32 R36, R20.reuse, R34, R12 ;  /* 0x000000221424723c */ /* 0x040fe2000000180c */
[----:B------:R-:W1:Y:S07]  /*2f90*/  LDSM.16.M88.4 R12, [R210+0x6000] ;  /* 0x00600000d20c783b */ /* 0x000e6e0000000200 */
[C---:B------:R-:W-:Y:S08]  /*2fa0*/  HMMA.16816.F32 R32, R20.reuse, R56, R52 ;  /* 0x000000381420723c */ /* 0x040ff00000001834 */
[----:B------:R-:W-:Y:S08]  /*2fb0*/  HMMA.16816.F32 R56, R20, R58, R72 ;  /* 0x0000003a1438723c */ /* 0x000ff00000001848 */
[C---:B---3--:R-:W-:Y:S08]  /*2fc0*/  HMMA.16816.F32 R72, R4.reuse, R8, R80 ;  /* 0x000000080448723c */ /* 0x048ff00000001850 */
[C---:B------:R-:W-:Y:S08]  /*2fd0*/  HMMA.16816.F32 R64, R4.reuse, R10, R64 ;  /* 0x0000000a0440723c */ /* 0x040ff00000001840 */
[C---:B------:R-:W-:Y:S08]  /*2fe0*/  HMMA.16816.F32 R76, R4.reuse, R48, R76 ;  /* 0x00000030044c723c */ /* 0x040ff0000000184c */
[----:B------:R-:W-:Y:S01]  /*2ff0*/  HMMA.16816.F32 R60, R4, R50, R60 ;  /* 0x00000032043c723c */ /* 0x000fe2000000183c */
[----:B------:R-:W-:Y:S07]  /*3000*/  LDSM.16.M88.4 R4, [R212+0x6000] ;  /* 0x00600000d404783b */ /* 0x000fee0000000200 */
[C---:B----4-:R-:W-:Y:S08]  /*3010*/  HMMA.16816.F32 R52, R28.reuse, R8, R44 ;  /* 0x000000081c34723c */ /* 0x050ff0000000182c */
[C---:B------:R-:W-:Y:S01]  /*3020*/  HMMA.16816.F32 R44, R28.reuse, R10, R36 ;  /* 0x0000000a1c2c723c */ /* 0x040fe20000001824 */
[----:B------:R-:W-:Y:S04]  /*3030*/  LDSM.16.M88.4 R36, [R219+0x1800] ;  /* 0x00180000db24783b */ /* 0x000fe80000000200 */
[----:B------:R-:W-:Y:S03]  /*3040*/  LDSM.16.M88.4 R8, [R212+0x4000] ;  /* 0x00400000d408783b */ /* 0x000fe60000000200 */
[C---:B------:R-:W-:Y:S01]  /*3050*/  HMMA.16816.F32 R20, R28.reuse, R48, R32 ;  /* 0x000000301c14723c */ /* 0x040fe20000001820 */
[----:B------:R-:W2:Y:S07]  /*3060*/  LDSM.16.M88.4 R32, [R219+0x1000] ;  /* 0x00100000db20783b */ /* 0x000eae0000000200 */
[----:B------:R-:W-:Y:S01]  /*3070*/  HMMA.16816.F32 R56, R28, R50, R56 ;  /* 0x000000321c38723c */ /* 0x000fe20000001838 */
[----:B------:R-:W-:Y:S07]  /*3080*/  LDSM.16.M88.4 R28, [R216+0x9000] ;  /* 0x00900000d81c783b */ /* 0x000fee0000000200 */
[C---:B-1----:R-:W-:Y:S08]  /*3090*/  HMMA.16816.F32 R72, R12.reuse, R24, R72 ;  /* 0x000000180c48723c */ /* 0x042ff00000001848 */
[C---:B------:R-:W-:Y:S08]  /*30a0*/  HMMA.16816.F32 R68, R12.reuse, R26, R64 ;  /* 0x0000001a0c44723c */ /* 0x040ff00000001840 */
[C---:B------:R-:W-:Y:S08]  /*30b0*/  HMMA.16816.F32 R76, R12.reuse, R40, R76 ;  /* 0x000000280c4c723c */ /* 0x040ff0000000184c */
[----:B------:R-:W-:Y:S08]  /*30c0*/  HMMA.16816.F32 R64, R12, R42, R60 ;  /* 0x0000002a0c40723c */ /* 0x000ff0000000183c */
[C---:B------:R-:W-:Y:S08]  /*30d0*/  HMMA.16816.F32 R48, R16.reuse, R24, R52 ;  /* 0x000000181030723c */ /* 0x040ff00000001834 */
[C---:B------:R-:W-:Y:S01]  /*30e0*/  HMMA.16816.F32 R44, R16.reuse, R26, R44 ;  /* 0x0000001a102c723c */ /* 0x040fe2000000182c */
[----:B------:R-:W-:Y:S07]  /*30f0*/  LDSM.16.M88.4 R24, [R218+0x4000] ;  /* 0x00400000da18783b */ /* 0x000fee0000000200 */
[C---:B------:R-:W-:Y:S01]  /*3100*/  HMMA.16816.F32 R12, R16.reuse, R40, R20 ;  /* 0x00000028100c723c */ /* 0x040fe20000001814 */
[----:B------:R-:W1:Y:S07]  /*3110*/  LDSM.16.M88.4 R20, [R218+0x6000] ;  /* 0x00600000da14783b */ /* 0x000e6e0000000200 */
[----:B------:R-:W-:Y:S01]  /*3120*/  HMMA.16816.F32 R52, R16, R42, R56 ;  /* 0x0000002a1034723c */ /* 0x000fe20000001838 */
[----:B------:R-:W-:Y:S07]  /*3130*/  LDSM.16.M88.4 R56, [R216+0x9800] ;  /* 0x00980000d838783b */ /* 0x000fee0000000200 */
[C---:B--2---:R-:W-:Y:S08]  /*3140*/  HMMA.16816.F32 R60, R4.reuse, R32, R72 ;  /* 0x00000020043c723c */ /* 0x044ff00000001848 */
[----:B------:R-:W-:Y:S08]  /*3150*/  HMMA.16816.F32 R68, R4, R34, R68 ;  /* 0x000000220444723c */ /* 0x000ff00000001844 */
[C---:B------:R-:W-:Y:S08]  /*3160*/  HMMA.16816.F32 R16, R8.reuse, R32, R48 ;  /* 0x000000200810723c */ /* 0x040ff00000001830 */
[C---:B------:R-:W-:Y:S01]  /*3170*/  HMMA.16816.F32 R44, R8.reuse, R34, R44 ;  /* 0x00000022082c723c */ /* 0x040fe2000000182c */
[----:B------:R-:W-:Y:S07]  /*3180*/  LDSM.16.M88.4 R32, [R215+0x1000] ;  /* 0x00100000d720783b */ /* 0x000fee0000000200 */
[-C--:B------:R-:W-:Y:S01]  /*3190*/  HMMA.16816.F32 R40, R8, R36.reuse, R12 ;  /* 0x000000240828723c */ /* 0x080fe2000000180c */
[----:B------:R-:W2:Y:S07]  /*31a0*/  LDSM.16.M88.4 R12, [R217+0x6000] ;  /* 0x00600000d90c783b */ /* 0x000eae0000000200 */
[C---:B------:R-:W-:Y:S08]  /*31b0*/  HMMA.16816.F32 R72, R4.reuse, R36, R76 ;  /* 0x000000240448723c */ /* 0x040ff0000000184c */
[-C--:B------:R-:W-:Y:S08]  /*31c0*/  HMMA.16816.F32 R76, R4, R38.reuse, R64 ;  /* 0x00000026044c723c */ /* 0x080ff00000001840 */
[----:B------:R-:W-:Y:S01]  /*31d0*/  HMMA.16816.F32 R64, R8, R38, R52 ;  /* 0x000000260840723c */ /* 0x000fe20000001834 */
[----:B------:R-:W3:Y:S07]  /*31e0*/  LDSM.16.M88.4 R8, [R217+0x4000] ;  /* 0x00400000d908783b */ /* 0x000eee0000000200 */
[-C--:B-1----:R-:W-:Y:S08]  /*31f0*/  HMMA.16816.F32 R4, R20, R28.reuse, R60 ;  /* 0x0000001c1404723c */ /* 0x082ff0000000183c */
[----:B------:R-:W-:Y:S07]  /*3200*/  HMMA.16816.F32 R16, R24, R28, R16 ;  /* 0x0000001c1810723c */ /* 0x000fee0000001810 */
[----:B------:R-:W-:Y:S01]  /*3210*/  SHF.R.S32.HI R28, RZ, 0x1f, R2 ;  /* 0x0000001fff1c7819 */ /* 0x000fe20000011402 */
[----:B------:R-:W-:Y:S03]  /*3220*/  HMMA.16816.F32 R48, R20, R30, R68 ;  /* 0x0000001e1430723c */ /* 0x000fe60000001844 */
[----:B------:R-:W-:Y:S01]  /*3230*/  LEA.HI R2, R28, R2, RZ, 0x2 ;  /* 0x000000021c027211 */ /* 0x000fe200078f10ff */
[----:B------:R-:W-:-:S03]  /*3240*/  IMAD.U32 R28, RZ, RZ, UR20 ;  /* 0x00000014ff1c7e24 */ /* 0x000fc6000f8e00ff */
[----:B------:R-:W-:Y:S01]  /*3250*/  SHF.R.S32.HI R89, RZ, 0x2, R2 ;  /* 0x00000002ff597819 */ /* 0x000fe20000011402 */
[----:B--2---:R-:W-:Y:S01]  /*3260*/  HMMA.16816.F32 R36, R12, R32, R4 ;  /* 0x000000200c24723c */ /* 0x004fe20000001804 */
[----:B------:R-:W-:-:S03]  /*3270*/  IMAD.IADD R2, R84, 0x1, R85 ;  /* 0x0000000154027824 */ /* 0x000fc600078e0255 */
[----:B------:R-:W-:Y:S03]  /*3280*/  STL [R1+0x5c], R89 ;  /* 0x00005c5901007387 */ /* 0x000fe60000100800 */
[----:B------:R-:W-:Y:S01]  /*3290*/  LEA R5, R86, UR14, 0x4 ;  /* 0x0000000e56057c11 */ /* 0x000fe2000f8e20ff */
[----:B------:R-:W-:Y:S01]  /*32a0*/  HMMA.16816.F32 R44, R24, R30, R44 ;  /* 0x0000001e182c723c */ /* 0x000fe2000000182c */
[----:B------:R-:W-:-:S03]  /*32b0*/  IMAD R4, R28, 0x20, R92 ;  /* 0x000000201c047824 */ /* 0x000fc600078e025c */
[----:B------:R-:W-:Y:S02]  /*32c0*/  IMAD.IADD R5, R89, 0x1, R5 ;  /* 0x0000000159057824 */ /* 0x000fe400078e0205 */
[----:B------:R-:W-:Y:S02]  /*32d0*/  IADD3 R6, R4, 0x1, RZ ;  /* 0x0000000104067810 */ /* 0x000fe40007ffe0ff */
[----:B---3--:R-:W-:Y:S01]  /*32e0*/  HMMA.16816.F32 R28, R8, R32, R16 ;  /* 0x00000020081c723c */ /* 0x008fe20000001810 */
[----:B------:R-:W-:-:S06]  /*32f0*/  IADD3 R7, R5, 0x40, RZ ;  /* 0x0000004005077810 */ /* 0x000fcc0007ffe0ff */
[C---:B------:R-:W-:Y:S01]  /*3300*/  IADD3 R17, R5.reuse, UR10, RZ ;  /* 0x0000000a05117c10 */ /* 0x040fe2000fffe0ff */
[-C--:B------:R-:W-:Y:S01]  /*3310*/  HMMA.16816.F32 R60, R24, R56.reuse, R40 ;  /* 0x00000038183c723c */ /* 0x080fe20000001828 */
[C---:B------:R-:W-:Y:S02]  /*3320*/  IADD3 R18, R5.reuse, UR5, RZ ;  /* 0x0000000505127c10 */ /* 0x040fe4000fffe0ff */
[C---:B------:R-:W-:Y:S02]  /*3330*/  IADD3 R16, R5.reuse, 0x8, RZ ;  /* 0x0000000805107810 */ /* 0x040fe40007ffe0ff */
[----:B------:R-:W-:Y:S02]  /*3340*/  IADD3 R5, R5, 0x48, RZ ;  /* 0x0000004805057810 */ /* 0x000fe40007ffe0ff */
[----:B------:R-:W-:Y:S01]  /*3350*/  IMNMX R227, RZ, R17, !PT ;  /* 0x00000011ffe37217 */ /* 0x000fe20007800200 */
[----:B------:R-:W-:Y:S01]  /*3360*/  HMMA.16816.F32 R52, R20, R56, R72 ;  /* 0x000000381434723c */ /* 0x000fe20000001848 */
[----:B------:R-:W-:-:S02]  /*3370*/  IMNMX R231, R18, UR15, PT ;  /* 0x0000000f12e77c17 */ /* 0x000fc4000b800200 */
[C---:B------:R-:W-:Y:S02]  /*3380*/  IADD3 R17, R16.reuse, UR10, RZ ;  /* 0x0000000a10117c10 */ /* 0x040fe4000fffe0ff */
[----:B------:R-:W-:Y:S02]  /*3390*/  IADD3 R16, R16, UR5, RZ ;  /* 0x0000000510107c10 */ /* 0x000fe4000fffe0ff */
[----:B------:R-:W-:Y:S01]  /*33a0*/  IADD3 R18, R7, UR10, RZ ;  /* 0x0000000a07127c10 */ /* 0x000fe2000fffe0ff */
[----:B------:R-:W-:Y:S01]  /*33b0*/  HMMA.16816.F32 R40, R12, R34, R48 ;  /* 0x000000220c28723c */ /* 0x000fe20000001830 */
[----:B------:R-:W-:Y:S02]  /*33c0*/  IADD3 R19, R5, UR10, RZ ;  /* 0x0000000a05137c10 */ /* 0x000fe4000fffe0ff */
[----:B------:R-:W-:Y:S02]  /*33d0*/  IMNMX R226, RZ, R17, !PT ;  /* 0x00000011ffe27217 */ /* 0x000fe40007800200 */
[----:B------:R-:W-:-:S02]  /*33e0*/  IMNMX R230, R16, UR15, PT ;  /* 0x0000000f10e67c17 */ /* 0x000fc4000b800200 */
[----:B------:R-:W-:Y:S01]  /*33f0*/  IMNMX R225, RZ, R18, !PT ;  /* 0x00000012ffe17217 */ /* 0x000fe20007800200 */
[----:B------:R-:W-:Y:S01]  /*3400*/  HMMA.16816.F32 R32, R8, R34, R44 ;  /* 0x000000220820723c */ /* 0x000fe2000000182c */
[----:B------:R-:W-:Y:S02]  /*3410*/  IMNMX R224, RZ, R19, !PT ;  /* 0x00000013ffe07217 */ /* 0x000fe40007800200 */
[----:B------:R-:W1:Y:S01]  /*3420*/  LDSM.16.M88.4 R16, [R215+0x1800] ;  /* 0x00180000d710783b */ /* 0x000e620000000200 */
[----:B------:R-:W-:Y:S01]  /*3430*/  ISETP.GE.AND P6, PT, R4, R231, PT ;  /* 0x000000e70400720c */ /* 0x000fe20003fc6270 */
[----:B------:R-:W-:-:S04]  /*3440*/  DEPBAR.LE SB0, 0x0 ;  /* 0x000080000000791a */ /* 0x000fc80000000000 */
[----:B------:R-:W-:Y:S01]  /*3450*/  IADD3 R7, R7, UR5, RZ ;  /* 0x0000000507077c10 */ /* 0x000fe2000fffe0ff */
[-C--:B------:R-:W-:Y:S01]  /*3460*/  HMMA.16816.F32 R20, R20, R58.reuse, R76 ;  /* 0x0000003a1414723c */ /* 0x080fe2000000184c */
[----:B------:R-:W-:Y:S01]  /*3470*/  IADD3 R5, R5, UR5, RZ ;  /* 0x0000000505057c10 */ /* 0x000fe2000fffe0ff */
[----:B------:R-:W-:Y:S01]  /*3480*/  BAR.SYNC.DEFER_BLOCKING 0x0 ;  /* 0x0000000000007b1d */ /* 0x000fe20000010000 */
[----:B------:R-:W-:Y:S02]  /*3490*/  ISETP.LT.OR P6, PT, R4, R227, P6 ;  /* 0x000000e30400720c */ /* 0x000fe400037c1670 */
[----:B------:R-:W-:Y:S02]  /*34a0*/  IMNMX R229, R7, UR15, PT ;  /* 0x0000000f07e57c17 */ /* 0x000fe4000b800200 */
[----:B------:R-:W-:Y:S01]  /*34b0*/  IMNMX R228, R5, UR15, PT ;  /* 0x0000000f05e47c17 */ /* 0x000fe2000b800200 */
[----:B------:R-:W-:Y:S01]  /*34c0*/  HMMA.16816.F32 R24, R24, R58, R64 ;  /* 0x0000003a1818723c */ /* 0x000fe20000001840 */
[----:B------:R-:W-:-:S02]  /*34d0*/  FSEL R92, R28, -INF , !P6 ;  /* 0xff8000001c5c7808 */ /* 0x000fc40007000000 */
[CC--:B------:R-:W-:Y:S02]  /*34e0*/  ISETP.GE.AND P4, PT, R6.reuse, R229.reuse, PT ;  /* 0x000000e50600720c */ /* 0x0c0fe40003f86270 */
[-C--:B------:R-:W-:Y:S02]  /*34f0*/  ISETP.GE.AND P2, PT, R6, R228.reuse, PT ;  /* 0x000000e40600720c */ /* 0x080fe40003f46270 */
[C---:B------:R-:W-:Y:S02]  /*3500*/  ISETP.GE.AND P0, PT, R4.reuse, R229, PT ;  /* 0x000000e50400720c */ /* 0x040fe40003f06270 */
[----:B------:R-:W-:Y:S02]  /*3510*/  ISETP.GE.AND P6, PT, R4, R228, PT ;  /* 0x000000e40400720c */ /* 0x000fe40003fc6270 */
[C---:B------:R-:W-:Y:S02]  /*3520*/  ISETP.LT.OR P4, PT, R6.reuse, R225, P4 ;  /* 0x000000e10600720c */ /* 0x040fe40002781670 */
[----:B------:R-:W-:-:S02]  /*3530*/  ISETP.LT.OR P2, PT, R6, R224, P2 ;  /* 0x000000e00600720c */ /* 0x000fc40001741670 */
[C---:B------:R-:W-:Y:S02]  /*3540*/  ISETP.LT.OR P0, PT, R4.reuse, R225, P0 ;  /* 0x000000e10400720c */ /* 0x040fe40000701670 */
[C---:B------:R-:W-:Y:S02]  /*3550*/  ISETP.LT.OR P6, PT, R4.reuse, R224, P6 ;  /* 0x000000e00400720c */ /* 0x040fe400037c1670 */
[----:B------:R-:W-:Y:S02]  /*3560*/  ISETP.GE.AND P1, PT, R4, R230, PT ;  /* 0x000000e60400720c */ /* 0x000fe40003f26270 */
[----:B------:R-:W-:Y:S02]  /*3570*/  FSEL R45, R36, -INF , !P0 ;  /* 0xff800000242d7808 */ /* 0x000fe40004000000 */
[----:B------:R-:W-:Y:S02]  /*3580*/  FSEL R47, R38, -INF , !P6 ;  /* 0xff800000262f7808 */ /* 0x000fe40007000000 */
[----:B------:R-:W-:-:S02]  /*3590*/  FSEL R44, R37, -INF , !P4 ;  /* 0xff800000252c7808 */ /* 0x000fc40006000000 */
[----:B------:R-:W-:Y:S02]  /*35a0*/  FSEL R46, R39, -INF , !P2 ;  /* 0xff800000272e7808 */ /* 0x000fe40005000000 */
[C---:B------:R-:W-:Y:S01]  /*35b0*/  ISETP.GE.AND P5, PT, R6.reuse, R231, PT ;  /* 0x000000e70600720c */ /* 0x040fe20003fa6270 */
[C---:B-1----:R-:W-:Y:S01]  /*35c0*/  HMMA.16816.F32 R36, R8.reuse, R16, R60 ;  /* 0x000000100824723c */ /* 0x042fe2000000183c */
[----:B------:R-:W-:Y:S02]  /*35d0*/  ISETP.GE.AND P3, PT, R6, R230, PT ;  /* 0x000000e60600720c */ /* 0x000fe40003f66270 */
[CC--:B------:R-:W-:Y:S02]  /*35e0*/  ISETP.LT.OR P1, PT, R4.reuse, R226.reuse, P1 ;  /* 0x000000e20400720c */ /* 0x0c0fe40000f21670 */
[----:B------:R-:W-:Y:S02]  /*35f0*/  IADD3 R5, R4, 0x8, RZ ;  /* 0x0000000804057810 */ /* 0x000fe40007ffe0ff */
[C---:B------:R-:W-:Y:S01]  /*3600*/  ISETP.LT.OR P5, PT, R6.reuse, R227, P5 ;  /* 0x000000e30600720c */ /* 0x040fe20002fa1670 */
[----:B------:R-:W-:Y:S01]  /*3610*/  HMMA.16816.F32 R8, R8, R18, R24 ;  /* 0x000000120808723c */ /* 0x000fe20000001818 */
[----:B------:R-:W-:-:S02]  /*3620*/  ISETP.LT.OR P3, PT, R6, R226, P3 ;  /* 0x000000e20600720c */ /* 0x000fc40001f61670 */
[----:B------:R-:W-:Y:S02]  /*3630*/  FSEL R93, R30, -INF , !P1 ;  /* 0xff8000001e5d7808 */ /* 0x000fe40004800000 */
[C---:B------:R-:W-:Y:S02]  /*3640*/  ISETP.GE.AND P1, PT, R5.reuse, R231, PT ;  /* 0x000000e70500720c */ /* 0x040fe40003f26270 */
[C---:B------:R-:W-:Y:S02]  /*3650*/  ISETP.GE.AND P0, PT, R5.reuse, R230, PT ;  /* 0x000000e60500720c */ /* 0x040fe40003f06270 */
[C---:B------:R-:W-:Y:S02]  /*3660*/  ISETP.GE.AND P6, PT, R5.reuse, R229, PT ;  /* 0x000000e50500720c */ /* 0x040fe40003fc6270 */
[----:B------:R-:W-:Y:S02]  /*3670*/  ISETP.GE.AND P4, PT, R5, R228, PT ;  /* 0x000000e40500720c */ /* 0x000fe40003f86270 */
[----:B------:R-:W-:-:S02]  /*3680*/  FSEL R76, R29, -INF , !P5 ;  /* 0xff8000001d4c7808 */ /* 0x000fc40006800000 */
[----:B------:R-:W-:Y:S02]  /*3690*/  FSEL R77, R31, -INF , !P3 ;  /* 0xff8000001f4d7808 */ /* 0x000fe40005800000 */
[C---:B------:R-:W-:Y:S01]  /*36a0*/  HMMA.16816.F32 R28, R12.reuse, R16, R52 ;  /* 0x000000100c1c723c */ /* 0x040fe20000001834 */
[C---:B------:R-:W-:Y:S02]  /*36b0*/  ISETP.LT.OR P1, PT, R5.reuse, R227, P1 ;  /* 0x000000e30500720c */ /* 0x040fe40000f21670 */
[C---:B------:R-:W-:Y:S02]  /*36c0*/  ISETP.LT.OR P0, PT, R5.reuse, R226, P0 ;  /* 0x000000e20500720c */ /* 0x040fe40000701670 */
[C---:B------:R-:W-:Y:S02]  /*36d0*/  ISETP.LT.OR P6, PT, R5.reuse, R225, P6 ;  /* 0x000000e10500720c */ /* 0x040fe400037c1670 */
[----:B------:R-:W-:Y:S01]  /*36e0*/  ISETP.LT.OR P4, PT, R5, R224, P4 ;  /* 0x000000e00500720c */ /* 0x000fe20002781670 */
[----:B------:R-:W-:Y:S01]  /*36f0*/  HMMA.16816.F32 R12, R12, R18, R20 ;  /* 0x000000120c0c723c */ /* 0x000fe20000001814 */
[----:B------:R-:W-:-:S02]  /*3700*/  IADD3 R6, R4, 0x9, RZ ;  /* 0x0000000904067810 */ /* 0x000fc40007ffe0ff */
[----:B------:R-:W-:Y:S02]  /*3710*/  IADD3 R5, R4, 0x10, RZ ;  /* 0x0000001004057810 */ /* 0x000fe40007ffe0ff */
[----:B------:R-:W-:Y:S02]  /*3720*/  ISETP.GE.AND P3, PT, R6, R229, PT ;  /* 0x000000e50600720c */ /* 0x000fe40003f66270 */
[----:B------:R-:W-:Y:S02]  /*3730*/  FSEL R61, R32, -INF , !P1 ;  /* 0xff800000203d7808 */ /* 0x000fe40004800000 */
[----:B------:R-:W-:Y:S02]  /*3740*/  FSEL R63, R34, -INF , !P0 ;  /* 0xff800000223f7808 */ /* 0x000fe40004000000 */
[C---:B------:R-:W-:Y:S02]  /*3750*/  ISETP.GE.AND P5, PT, R6.reuse, R231, PT ;  /* 0x000000e70600720c */ /* 0x040fe40003fa6270 */
[----:B------:R-:W-:-:S02]  /*3760*/  ISETP.GE.AND P2, PT, R6, R230, PT ;  /* 0x000000e60600720c */ /* 0x000fc40003f46270 */
[C---:B------:R-:W-:Y:S02]  /*3770*/  ISETP.GE.AND P1, PT, R6.reuse, R228, PT ;  /* 0x000000e40600720c */ /* 0x040fe40003f26270 */
        /* <DEDUP_REMOVED lines=12> */
[CC--:B------:R-:W-:Y:S02]  /*3840*/  ISETP.GE.AND P3, PT, R5.reuse, R228.reuse, PT ;  /* 0x000000e40500720c */ /* 0x0c0fe40003f66270 */
[----:B------:R-:W-:Y:S02]  /*3850*/  FSEL R138, R36, -INF , !P0 ;  /* 0xff800000248a7808 */ /* 0x000fe40004000000 */
[----:B------:R-:W-:Y:S02]  /*3860*/  ISETP.GE.AND P0, PT, R6, R228, PT ;  /* 0x000000e40600720c */ /* 0x000fe40003f06270 */
[C---:B------:R-:W-:Y:S02]  /*3870*/  ISETP.LT.OR P6, PT, R5.reuse, R226, P6 ;  /* 0x000000e20500720c */ /* 0x040fe400037c1670 */
[----:B------:R-:W-:-:S02]  /*3880*/  ISETP.LT.OR P4, PT, R5, R225, P4 ;  /* 0x000000e10500720c */ /* 0x000fc40002781670 */
[-C--:B------:R-:W-:Y:S02]  /*3890*/  ISETP.LT.OR P3, PT, R5, R224.reuse, P3 ;  /* 0x000000e00500720c */ /* 0x080fe40001f61670 */
[----:B------:R-:W-:Y:S02]  /*38a0*/  IADD3 R5, R4, 0x18, RZ ;  /* 0x0000001804057810 */ /* 0x000fe40007ffe0ff */
        /* <DEDUP_REMOVED lines=8> */
[----:B------:R-:W-:Y:S02]  /*3930*/  FSEL R21, R30, -INF , !P3 ;  /* 0xff8000001e157808 */ /* 0x000fe40005800000 */
[----:B------:R-:W-:-:S02]  /*3940*/  ISETP.GE.AND P1, PT, R6, R231, PT ;  /* 0x000000e70600720c */ /* 0x000fc40003f26270 */
[C---:B------:R-:W-:Y:S02]  /*3950*/  ISETP.GE.AND P5, PT, R6.reuse, R230, PT ;  /* 0x000000e60600720c */ /* 0x040fe40003fa6270 */
[CC--:B------:R-:W-:Y:S02]  /*3960*/  ISETP.GE.AND P2, PT, R6.reuse, R229.reuse, PT ;  /* 0x000000e50600720c */ /* 0x0c0fe40003f46270 */
[----:B------:R-:W-:Y:S02]  /*3970*/  ISETP.GE.AND P3, PT, R5, R229, PT ;  /* 0x000000e50500720c */ /* 0x000fe40003f66270 */
[----:B------:R-:W-:Y:S02]  /*3980*/  FSEL R15, R15, -INF , !P0 ;  /* 0xff8000000f0f7808 */ /* 0x000fe40004000000 */
[----:B------:R-:W-:Y:S02]  /*3990*/  PLOP3.LUT P0, PT, PT, PT, UP0, 0x80, 0x0 ;  /* 0x000000000000781c */ /* 0x000fe40003f0f008 */
[----:B------:R-:W-:-:S02]  /*39a0*/  ISETP.LT.OR P1, PT, R6, R227, P1 ;  /* 0x000000e30600720c */ /* 0x000fc40000f21670 */
[C---:B------:R-:W-:Y:S02]  /*39b0*/  ISETP.LT.OR P5, PT, R6.reuse, R226, P5 ;  /* 0x000000e20600720c */ /* 0x040fe40002fa1670 */
[-C--:B------:R-:W-:Y:S02]  /*39c0*/  ISETP.LT.OR P2, PT, R6, R225.reuse, P2 ;  /* 0x000000e10600720c */ /* 0x080fe40001741670 */
[----:B------:R-:W-:Y:S02]  /*39d0*/  ISETP.LT.OR P3, PT, R5, R225, P3 ;  /* 0x000000e10500720c */ /* 0x000fe40001f61670 */
[----:B------:R-:W-:Y:S02]  /*39e0*/  FSEL R139, R38, -INF , !P6 ;  /* 0xff800000268b7808 */ /* 0x000fe40007000000 */
        /* <DEDUP_REMOVED lines=9> */
[C---:B------:R-:W-:Y:S02]  /*3a80*/  ISETP.GE.AND P2, PT, R4.reuse, R229, PT ;  /* 0x000000e50400720c */ /* 0x040fe40003f46270 */
[----:B------:R-:W-:Y:S02]  /*3a90*/  ISETP.GE.AND P3, PT, R4, R230, PT ;  /* 0x000000e60400720c */ /* 0x000fe40003f66270 */
[C---:B------:R-:W-:Y:S02]  /*3aa0*/  ISETP.LT.OR P6, PT, R5.reuse, R227, P6 ;  /* 0x000000e30500720c */ /* 0x040fe400037c1670 */
[C---:B------:R-:W-:Y:S02]  /*3ab0*/  ISETP.LT.OR P4, PT, R5.reuse, R226, P4 ;  /* 0x000000e20500720c */ /* 0x040fe40002781670 */
[----:B------:R-:W-:-:S02]  /*3ac0*/  ISETP.LT.OR P1, PT, R5, R224, P1 ;  /* 0x000000e00500720c */ /* 0x000fc40000f21670 */
[C---:B------:R-:W-:Y:S02]  /*3ad0*/  ISETP.LT.OR P5, PT, R4.reuse, R227, P5 ;  /* 0x000000e30400720c */ /* 0x040fe40002fa1670 */
[C---:B------:R-:W-:Y:S02]  /*3ae0*/  ISETP.LT.OR P2, PT, R4.reuse, R225, P2 ;  /* 0x000000e10400720c */ /* 0x040fe40001741670 */
[----:B------:R-:W-:Y:S02]  /*3af0*/  ISETP.LT.OR P3, PT, R4, R226, P3 ;  /* 0x000000e20400720c */ /* 0x000fe40001f61670 */
[----:B------:R-:W-:Y:S02]  /*3b00*/  FSEL R14, R14, -INF , !P1 ;  /* 0xff8000000e0e7808 */ /* 0x000fe40004800000 */
[----:B------:R-:W-:Y:S02]  /*3b10*/  FSEL R13, R13, -INF , !P2 ;  /* 0xff8000000d0d7808 */ /* 0x000fe40005000000 */
[----:B------:R-:W-:-:S02]  /*3b20*/  FSEL R101, R8, -INF , !P6 ;  /* 0xff80000008657808 */ /* 0x000fc40007000000 */
[----:B------:R-:W-:Y:S02]  /*3b30*/  FSEL R102, R10, -INF , !P4 ;  /* 0xff8000000a667808 */ /* 0x000fe40006000000 */
[----:B------:R-:W-:Y:S02]  /*3b40*/  FSEL R100, R9, -INF , !P5 ;  /* 0xff80000009647808 */ /* 0x000fe40006800000 */
[----:B------:R-:W-:Y:S01]  /*3b50*/  FSEL R132, R11, -INF , !P3 ;  /* 0xff8000000b847808 */ /* 0x000fe20005800000 */
[----:B------:R-:W-:Y:S05]  /*3b60*/  @!P0 BRA `(.L_x_1048) ;  /* 0x0000015000008947 */ /* 0x000fea0003800000 */
[----:B------:R-:W-:Y:S01]  /*3b70*/  UIADD3 UR14, UR8, -0x2, URZ ;  /* 0xfffffffe080e7890 */ /* 0x000fe2000fffe03f */
[----:B------:R-:W-:-:S03]  /*3b80*/  IMAD.U32 R8, RZ, RZ, UR23 ;  /* 0x00000017ff087e24 */ /* 0x000fc6000f8e00ff */
[----:B------:R-:W-:Y:S02]  /*3b90*/  USHF.R.S32.HI UR10, URZ, 0x1f, UR14 ;  /* 0x0000001f3f0a7899 */ /* 0x000fe4000801140e */
[----:B------:R-:W-:Y:S01]  /*3ba0*/  UIMAD UR5, UR6, UR14, URZ ;  /* 0x0000000e060572a4 */ /* 0x000fe2000f8e023f */
[----:B------:R-:W-:-:S03]  /*3bb0*/  IMAD.U32 R6, RZ, RZ, UR14 ;  /* 0x0000000eff067e24 */ /* 0x000fc6000f8e00ff */
[----:B------:R-:W-:Y:S01]  /*3bc0*/  UIMAD UR5, UR10, UR7, UR5 ;  /* 0x000000070a0572a4 */ /* 0x000fe2000f8e0205 */
[----:B------:R-:W-:-:S05]  /*3bd0*/  IMAD.WIDE.U32 R6, R6, UR7, R90 ;  /* 0x0000000706067c25 */ /* 0x000fca000f8e005a */
[----:B------:R-:W-:Y:S01]  /*3be0*/  IADD3 R5, R7, UR5, RZ ;  /* 0x0000000507057c10 */ /* 0x000fe2000fffe0ff */
[----:B------:R-:W-:Y:S01]  /*3bf0*/  IMAD.U32 R7, RZ, RZ, UR24 ;  /* 0x00000018ff077e24 */ /* 0x000fe2000f8e00ff */
[----:B------:R-:W-:-:S04]  /*3c00*/  LEA R4, P1, R6, c[0x0][0x168], 0x1 ;  /* 0x00005a0006047a11 */ /* 0x000fc800078208ff */
[----:B------:R-:W-:Y:S02]  /*3c10*/  LEA.HI.X R5, R6, c[0x0][0x16c], R5, 0x1, P1 ;  /* 0x00005b0006057a11 */ /* 0x000fe400008f0c05 */
[----:B------:R-:W-:-:S03]  /*3c20*/  LEA R6, P1, R7, R4, 0x1 ;  /* 0x0000000407067211 */ /* 0x000fc600078208ff */
[----:B------:R-:W-:Y:S01]  /*3c30*/  @!PT LDS RZ, [RZ] ;  /* 0x00000000fffff984 */ /* 0x000fe20000000800 */
[----:B------:R-:W-:Y:S01]  /*3c40*/  @!PT LDS RZ, [RZ] ;  /* 0x00000000fffff984 */ /* 0x000fe20000000800 */
[----:B------:R-:W-:Y:S01]  /*3c50*/  @!PT LDS RZ, [RZ] ;  /* 0x00000000fffff984 */ /* 0x000fe20000000800 */
[----:B------:R1:W-:Y:S01]  /*3c60*/  LDGSTS.E.BYPASS.LTC128B.128 [R223+0x8000], [R4.64] ;  /* 0x0800000004df7fae */ /* 0x0003e2000b901d52 */
[----:B------:R-:W-:-:S03]  /*3c70*/  LEA.HI.X R7, R7, R5, R8, 0x1, P1 ;  /* 0x0000000507077211 */ /* 0x000fc600008f0c08 */
[----:B------:R1:W-:Y:S04]  /*3c80*/  LDGSTS.E.BYPASS.LTC128B.128 [R223+0x9000], [R4.64+0x80] ;  /* 0x0900008004df7fae */ /* 0x0003e8000b901d52 */
[----:B------:R1:W-:Y:S04]  /*3c90*/  LDGSTS.E.BYPASS.LTC128B.128 [R223+0x8800], [R6.64] ;  /* 0x0880000006df7fae */ /* 0x0003e8000b901d52 */
[----:B------:R1:W-:Y:S04]  /*3ca0*/  LDGSTS.E.BYPASS.LTC128B.128 [R223+0x9800], [R6.64+0x80] ;  /* 0x0980008006df7fae */ /* 0x0003e8000b901d52 */
[----:B------:R-:W0:Y:S02]  /*3cb0*/  LDGDEPBAR ;  /* 0x00000000000079af */ /* 0x000e240000000000 */
.L_x_1048:
[----:B-1----:R-:W-:Y:S02]  /*3cc0*/  FMNMX.FTZ R4, R45, R44, !PT ;  /* 0x0000002c2d047209 */ /* 0x002fe40007810000 */
        /* <DEDUP_REMOVED lines=14> */
[----:B------:R-:W1:Y:S03]  /*3db0*/  SHFL.BFLY PT, R6, R4, 0x2, 0x1f ;  /* 0x0c401f0004067f89 */ /* 0x000e6600000e0000 */
        /* <DEDUP_REMOVED lines=25> */
[----:B------:R-:W-:Y:S02]  /*3f50*/  FFMA.FTZ R4, R45, c[0x0][0x23c], -R8 ;  /* 0x00008f002d047a23 */ /* 0x000fe40000010808 */
[----:B------:R2:W-:Y:S01]  /*3f60*/  MUFU.EX2 R243, R9 ;  /* 0x0000000900f37308 */ /* 0x0005e20000000800 */
[----:B-1----:R-:W-:-:S07]  /*3f70*/  FMNMX.FTZ R137, R5, R137, !PT ;  /* 0x0000008905897209 */ /* 0x002fce0007810000 */
[----:B------:R1:W-:Y:S01]  /*3f80*/  MUFU.EX2 R247, R4 ;  /* 0x0000000400f77308 */ /* 0x0003e20000000800 */
[C---:B------:R-:W-:Y:S01]  /*3f90*/  FSETP.NEU.FTZ.AND P1, PT, R137.reuse, -INF , PT ;  /* 0xff8000008900780b */ /* 0x040fe20003f3d000 */
[----:B------:R-:W-:-:S05]  /*3fa0*/  FMUL.FTZ R5, R137, c[0x0][0x23c] ;  /* 0x00008f0089057a20 */ /* 0x000fca0000410000 */
[----:B------:R-:W-:Y:S01]  /*3fb0*/  FSEL R2, R5, RZ, P1 ;  /* 0x000000ff05027208 */ /* 0x000fe20000800000 */
[----:B--2---:R-:W-:-:S04]  /*3fc0*/  FFMA.FTZ R9, R12, c[0x0][0x23c], -R8 ;  /* 0x00008f000c097a23 */ /* 0x004fc80000010808 */
[--C-:B------:R-:W-:Y:S01]  /*3fd0*/  FFMA.FTZ R0, R46, c[0x0][0x23c], -R2.reuse ;  /* 0x00008f002e007a23 */ /* 0x100fe20000010802 */
[----:B------:R-:W-:Y:S01]  /*3fe0*/  MUFU.EX2 R242, R9 ;  /* 0x0000000900f27308 */ /* 0x000fe20000000800 */
[----:B------:R-:W-:Y:S02]  /*3ff0*/  FFMA.FTZ R3, R47, c[0x0][0x23c], -R2 ;  /* 0x00008f002f037a23 */ /* 0x000fe40000010802 */
[----:B-1----:R-:W-:-:S05]  /*4000*/  FFMA.FTZ R4, R44, c[0x0][0x23c], -R8 ;  /* 0x00008f002c047a23 */ /* 0x002fca0000010808 */
[----:B------:R1:W-:Y:S08]  /*4010*/  MUFU.EX2 R238, R0 ;  /* 0x0000000000ee7308 */ /* 0x0003f00000000800 */
[----:B------:R2:W3:Y:S01]  /*4020*/  MUFU.EX2 R240, R3 ;  /* 0x0000000300f07308 */ /* 0x0004e20000000800 */
[----:B-1----:R-:W-:-:S07]  /*4030*/  FFMA.FTZ R0, R42, c[0x0][0x23c], -R2 ;  /* 0x00008f002a007a23 */ /* 0x002fce0000010802 */
[----:B------:R1:W-:Y:S01]  /*4040*/  MUFU.EX2 R246, R4 ;  /* 0x0000000400f67308 */ /* 0x0003e20000000800 */
[----:B--2---:R-:W-:-:S07]  /*4050*/  FMNMX.FTZ R3, R92, R76, !PT ;  /* 0x0000004c5c037209 */ /* 0x004fce0007810000 */
[----:B------:R2:W-:Y:S01]  /*4060*/  MUFU.EX2 R239, R0 ;  /* 0x0000000000ef7308 */ /* 0x0005e20000000800 */
[----:B---3--:R-:W-:Y:S02]  /*4070*/  F2FP.PACK_AB R5, R238, R240 ;  /* 0x000000f0ee05723e */ /* 0x008fe400000000ff */
[----:B------:R-:W-:-:S04]  /*4080*/  FMNMX.FTZ R3, R61, R3, !PT ;  /* 0x000000033d037209 */ /* 0x000fc80007810000 */
[----:B------:R-:W-:Y:S01]  /*4090*/  FMNMX.FTZ R3, R60, R3, !PT ;  /* 0x000000033c037209 */ /* 0x000fe20007810000 */
[----:B-1----:R-:W-:-:S03]  /*40a0*/  FFMA.FTZ R4, R17, c[0x0][0x23c], -R8 ;  /* 0x00008f0011047a23 */ /* 0x002fc60000010808 */
[----:B------:R-:W-:Y:S01]  /*40b0*/  FMNMX.FTZ R3, R138, R3, !PT ;  /* 0x000000038a037209 */ /* 0x000fe20007810000 */
[----:B------:R1:W-:Y:S03]  /*40c0*/  MUFU.EX2 R245, R4 ;  /* 0x0000000400f57308 */ /* 0x0003e60000000800 */
[----:B------:R-:W-:Y:S01]  /*40d0*/  FMNMX.FTZ R3, R103, R3, !PT ;  /* 0x0000000367037209 */ /* 0x000fe20007810000 */
[----:B--2---:R-:W-:-:S03]  /*40e0*/  FFMA.FTZ R0, R34, c[0x0][0x23c], -R2 ;  /* 0x00008f0022007a23 */ /* 0x004fc60000010802 */
[----:B------:R-:W-:Y:S01]  /*40f0*/  FMNMX.FTZ R3, R101, R3, !PT ;  /* 0x0000000365037209 */ /* 0x000fe20007810000 */
[----:B------:R2:W3:Y:S03]  /*4100*/  MUFU.EX2 R244, R0 ;  /* 0x0000000000f47308 */ /* 0x0004e60000000800 */
[----:B------:R-:W-:-:S05]  /*4110*/  FMNMX.FTZ R3, R100, R3, !PT ;  /* 0x0000000364037209 */ /* 0x000fca0007810000 */
[----:B------:R-:W4:Y:S01]  /*4120*/  SHFL.BFLY PT, R10, R3, 0x2, 0x1f ;  /* 0x0c401f00030a7f89 */ /* 0x000f2200000e0000 */
[----:B-1----:R-:W-:-:S03]  /*4130*/  FFMA.FTZ R4, R32, c[0x0][0x23c], -R8 ;  /* 0x00008f0020047a23 */ /* 0x002fc60000010808 */
[----:B------:R-:W-:Y:S01]  /*4140*/  LDSM.16.MT88.4 R32, [R211+0xb000] ;  /* 0x00b00000d320783b */ /* 0x000fe20000004200 */
[----:B------:R1:W5:Y:S01]  /*4150*/  MUFU.EX2 R252, R4 ;  /* 0x0000000400fc7308 */ /* 0x0003620000000800 */
[--C-:B--2---:R-:W-:Y:S01]  /*4160*/  FFMA.FTZ R0, R20, c[0x0][0x23c], -R8.reuse ;  /* 0x00008f0014007a23 */ /* 0x104fe20000010808 */
[----:B---3--:R-:W-:Y:S01]  /*4170*/  F2FP.PACK_AB R7, R244, R239 ;  /* 0x000000eff407723e */ /* 0x008fe200000000ff */
[----:B------:R-:W-:-:S05]  /*4180*/  FFMA.FTZ R8, R13, c[0x0][0x23c], -R8 ;  /* 0x00008f000d087a23 */ /* 0x000fca0000010808 */
[----:B------:R2:W3:Y:S08]  /*4190*/  MUFU.EX2 R241, R0 ;  /* 0x0000000000f17308 */ /* 0x0004f00000000800 */
[----:B------:R3:W3:Y:S01]  /*41a0*/  MUFU.EX2 R249, R8 ;  /* 0x0000000800f97308 */ /* 0x0006e20000000800 */
[----:B-1----:R-:W-:Y:S02]  /*41b0*/  F2FP.PACK_AB R4, R246, R247 ;  /* 0x000000f7f604723e */ /* 0x002fe400000000ff */
[----:B----4-:R-:W-:-:S02]  /*41c0*/  FMNMX.FTZ R3, R3, R10, !PT ;  /* 0x0000000a03037209 */ /* 0x010fc40007810000 */
[----:B-----5:R-:W-:Y:S02]  /*41d0*/  F2FP.PACK_AB R6, R252, R245 ;  /* 0x000000f5fc06723e */ /* 0x020fe400000000ff */
[----:B--2---:R-:W-:Y:S01]  /*41e0*/  FMNMX.FTZ R0, R93, R77, !PT ;  /* 0x0000004d5d007209 */ /* 0x004fe20007810000 */
[----:B------:R-:W1:Y:S01]  /*41f0*/  SHFL.BFLY PT, R10, R3, 0x1, 0x1f ;  /* 0x0c201f00030a7f89 */ /* 0x000e6200000e0000 */
[----:B---3--:R-:W-:Y:S02]  /*4200*/  F2FP.PACK_AB R124, R243, R241 ;  /* 0x000000f1f37c723e */ /* 0x008fe400000000ff */
[----:B------:R-:W-:Y:S01]  /*4210*/  FMNMX.FTZ R0, R63, R0, !PT ;  /* 0x000000003f007209 */ /* 0x000fe20007810000 */
[C---:B------:R-:W-:Y:S03]  /*4220*/  HMMA.16816.F32 R108, R4.reuse, R66, RZ ;  /* 0x00000042046c723c */ /* 0x040fe600000018ff */
[----:B------:R-:W-:Y:S01]  /*4230*/  FMNMX.FTZ R0, R62, R0, !PT ;  /* 0x000000003e007209 */ /* 0x000fe20007810000 */
[----:B------:R-:W-:Y:S01]  /*4240*/  FFMA.FTZ R8, R21, c[0x0][0x23c], -R2 ;  /* 0x00008f0015087a23 */ /* 0x000fe20000010802 */
[----:B------:R-:W-:Y:S01]  /*4250*/  F2FP.PACK_AB R126, R249, R242 ;  /* 0x000000f2f97e723e */ /* 0x000fe200000000ff */
[----:B------:R-:W-:Y:S01]  /*4260*/  LDSM.16.MT88.4 R20, [R213+0xb800] ;  /* 0x00b80000d514783b */ /* 0x000fe20000004200 */
[----:B------:R-:W-:Y:S01]  /*4270*/  FMNMX.FTZ R0, R139, R0, !PT ;  /* 0x000000008b007209 */ /* 0x000fe20007810000 */
[----:B------:R2:W-:Y:S01]  /*4280*/  MUFU.EX2 R235, R8 ;  /* 0x0000000800eb7308 */ /* 0x0005e20000000800 */
[----:B------:R-:W-:Y:S02]  /*4290*/  HMMA.16816.F32 R148, R4, R24, RZ ;  /* 0x000000180494723c */ /* 0x000fe400000018ff */
[----:B------:R-:W-:-:S04]  /*42a0*/  FMNMX.FTZ R0, R133, R0, !PT ;  /* 0x0000000085007209 */ /* 0x000fc80007810000 */
[----:B------:R-:W-:Y:S02]  /*42b0*/  FMNMX.FTZ R0, R102, R0, !PT ;  /* 0x0000000066007209 */ /* 0x000fe40007810000 */
[----:B------:R-:W-:Y:S02]  /*42c0*/  HMMA.16816.F32 R164, R4, R28, RZ ;  /* 0x0000001c04a4723c */ /* 0x000fe400000018ff */
[----:B------:R-:W-:Y:S02]  /*42d0*/  FMNMX.FTZ R0, R132, R0, !PT ;  /* 0x0000000084007209 */ /* 0x000fe40007810000 */
[----:B-1----:R-:W-:-:S03]  /*42e0*/  FMNMX.FTZ R136, R3, R10, !PT ;  /* 0x0000000a03887209 */ /* 0x002fc60007810000 */
[----:B------:R-:W1:Y:S01]  /*42f0*/  SHFL.BFLY PT, R9, R0, 0x2, 0x1f ;  /* 0x0c401f0000097f89 */ /* 0x000e6200000e0000 */
[--C-:B--2---:R-:W-:Y:S01]  /*4300*/  FFMA.FTZ R8, R18, c[0x0][0x23c], -R2.reuse ;  /* 0x00008f0012087a23 */ /* 0x104fe20000010802 */
[----:B------:R-:W-:Y:S01]  /*4310*/  FSETP.NEU.FTZ.AND P1, PT, R136, -INF , PT ;  /* 0xff8000008800780b */ /* 0x000fe20003f3d000 */
[C---:B------:R-:W-:Y:S01]  /*4320*/  HMMA.16816.F32 R40, R4.reuse, R36, RZ ;  /* 0x000000240428723c */ /* 0x040fe200000018ff */
[----:B------:R-:W-:Y:S01]  /*4330*/  LDSM.16.MT88.4 R16, [R214+0xa800] ;  /* 0x00a80000d610783b */ /* 0x000fe20000004200 */
[----:B------:R2:W3:Y:S06]  /*4340*/  MUFU.EX2 R236, R8 ;  /* 0x0000000800ec7308 */ /* 0x0004ec0000000800 */
[C---:B------:R-:W-:Y:S08]  /*4350*/  HMMA.16816.F32 R56, R4.reuse, R48, RZ ;  /* 0x000000300438723c */ /* 0x040ff000000018ff */
[C---:B------:R-:W-:Y:S01]  /*4360*/  HMMA.16816.F32 R72, R4.reuse, R64, RZ ;  /* 0x000000400448723c */ /* 0x040fe200000018ff */
[--C-:B--2---:R-:W-:Y:S01]  /*4370*/  FFMA.FTZ R8, R14, c[0x0][0x23c], -R2.reuse ;  /* 0x00008f000e087a23 */ /* 0x104fe20000010802 */
[----:B---3--:R-:W-:Y:S01]  /*4380*/  F2FP.PACK_AB R125, R236, R235 ;  /* 0x000000ebec7d723e */ /* 0x008fe200000000ff */
[----:B------:R-:W-:Y:S01]  /*4390*/  FFMA.FTZ R2, R15, c[0x0][0x23c], -R2 ;  /* 0x00008f000f027a23 */ /* 0x000fe20000010802 */
[----:B-1----:R-:W-:Y:S01]  /*43a0*/  FMNMX.FTZ R0, R9, R0, !PT ;  /* 0x0000000009007209 */ /* 0x002fe20007810000 */
[----:B------:R1:W-:Y:S01]  /*43b0*/  MUFU.EX2 R237, R8 ;  /* 0x0000000800ed7308 */ /* 0x0003e20000000800 */
[----:B------:R-:W-:Y:S02]  /*43c0*/  LDSM.16.MT88.4 R12, [R213+0xa800] ;  /* 0x00a80000d50c783b */ /* 0x000fe40000004200 */
[C---:B------:R-:W-:Y:S05]  /*43d0*/  HMMA.16816.F32 R88, R4.reuse, R32, RZ ;  /* 0x000000200458723c */ /* 0x040fea00000018ff */
[----:B------:R2:W3:Y:S03]  /*43e0*/  MUFU.EX2 R248, R2 ;  /* 0x0000000200f87308 */ /* 0x0004e60000000800 */
[C---:B------:R-:W-:Y:S01]  /*43f0*/  HMMA.16816.F32 R104, R4.reuse, R52, RZ ;  /* 0x000000340468723c */ /* 0x040fe200000018ff */
[----:B-1----:R-:W1:Y:S07]  /*4400*/  SHFL.BFLY PT, R8, R0, 0x1, 0x1f ;  /* 0x0c201f0000087f89 */ /* 0x002e6e00000e0000 */
[----:B------:R-:W-:Y:S01]  /*4410*/  HMMA.16816.F32 R120, R4, R68, RZ ;  /* 0x000000440478723c */ /* 0x000fe200000018ff */
[----:B--2---:R-:W-:Y:S01]  /*4420*/  FMUL.FTZ R2, R136, c[0x0][0x23c] ;  /* 0x00008f0088027a20 */ /* 0x004fe20000410000 */
[----:B---3--:R-:W-:-:S06]  /*4430*/  F2FP.PACK_AB R127, R248, R237 ;  /* 0x000000edf87f723e */ /* 0x008fcc00000000ff */
[----:B------:R-:W-:Y:S01]  /*4440*/  HMMA.16816.F32 R152, R4, R26, RZ ;  /* 0x0000001a0498723c */ /* 0x000fe200000018ff */
[----:B------:R-:W-:-:S05]  /*4450*/  FSEL R2, R2, RZ, P1 ;  /* 0x000000ff02027208 */ /* 0x000fca0000800000 */
[--C-:B------:R-:W-:Y:S02]  /*4460*/  FFMA.FTZ R3, R92, c[0x0][0x23c], -R2.reuse ;  /* 0x00008f005c037a23 */ /* 0x100fe40000010802 */
[----:B------:R-:W-:Y:S02]  /*4470*/  HMMA.16816.F32 R168, R4, R30, RZ ;  /* 0x0000001e04a8723c */ /* 0x000fe400000018ff */
[----:B------:R2:W-:Y:S01]  /*4480*/  MUFU.EX2 R234, R3 ;  /* 0x0000000300ea7308 */ /* 0x0005e20000000800 */
[----:B-1----:R-:W-:Y:S01]  /*4490*/  FMNMX.FTZ R135, R0, R8, !PT ;  /* 0x0000000800877209 */ /* 0x002fe20007810000 */
[----:B------:R-:W-:-:S04]  /*44a0*/  FFMA.FTZ R0, R76, c[0x0][0x23c], -R2 ;  /* 0x00008f004c007a23 */ /* 0x000fc80000010802 */
[C---:B------:R-:W-:Y:S01]  /*44b0*/  HMMA.16816.F32 R44, R4.reuse, R38, RZ ;  /* 0x00000026042c723c */ /* 0x040fe200000018ff */
[----:B------:R-:W-:Y:S01]  /*44c0*/  FSETP.NEU.FTZ.AND P1, PT, R135, -INF , PT ;  /* 0xff8000008700780b */ /* 0x000fe20003f3d000 */
[----:B------:R1:W3:Y:S06]  /*44d0*/  MUFU.EX2 R207, R0 ;  /* 0x0000000000cf7308 */ /* 0x0002ec0000000800 */
[----:B------:R-:W-:Y:S01]  /*44e0*/  HMMA.16816.F32 R84, R4, R50, RZ ;  /* 0x000000320454723c */ /* 0x000fe200000018ff */
[----:B--2---:R-:W-:-:S04]  /*44f0*/  FFMA.FTZ R3, R61, c[0x0][0x23c], -R2 ;  /* 0x00008f003d037a23 */ /* 0x004fc80000010802 */
[----:B------:R2:W-:Y:S03]  /*4500*/  MUFU.EX2 R232, R3 ;  /* 0x0000000300e87308 */ /* 0x0005e60000000800 */
[----:B------:R-:W-:Y:S01]  /*4510*/  HMMA.16816.F32 R116, R4, R34, RZ ;  /* 0x000000220474723c */ /* 0x000fe200000018ff */
[----:B-1----:R-:W-:-:S05]  /*4520*/  FMUL.FTZ R0, R135, c[0x0][0x23c] ;  /* 0x00008f0087007a20 */ /* 0x002fca0000410000 */
[----:B------:R-:W-:Y:S02]  /*4530*/  FSEL R0, R0, RZ, P1 ;  /* 0x000000ff00007208 */ /* 0x000fe40000800000 */
[----:B------:R-:W-:Y:S01]  /*4540*/  HMMA.16816.F32 R128, R4, R54, RZ ;  /* 0x000000360480723c */ /* 0x000fe200000018ff */
[----:B--2---:R-:W-:-:S07]  /*4550*/  FFMA.FTZ R3, R60, c[0x0][0x23c], -R2 ;  /* 0x00008f003c037a23 */ /* 0x004fce0000010802 */
[----:B------:R-:W-:Y:S01]  /*4560*/  HMMA.16816.F32 R4, R4, R70, RZ ;  /* 0x000000460404723c */ /* 0x000fe200000018ff */
[----:B------:R1:W2:Y:S07]  /*4570*/  MUFU.EX2 R233, R3 ;  /* 0x0000000300e97308 */ /* 0x0002ae0000000800 */
        /* <DEDUP_REMOVED lines=8> */
[----:B------:R1:W4:Y:S07]  /*4600*/  MUFU.EX2 R205, R3 ;  /* 0x0000000300cd7308 */ /* 0x00032e0000000800 */
        /* <DEDUP_REMOVED lines=8> */
[----:B------:R1:W5:Y:S07]  /*4690*/  MUFU.EX2 R204, R3 ;  /* 0x0000000300cc7308 */ /* 0x00036e0000000800 */
        /* <DEDUP_REMOVED lines=8> */
[----:B------:R1:W1:Y:S07]  /*4720*/  MUFU.EX2 R201, R3 ;  /* 0x0000000300c97308 */ /* 0x00026e0000000800 */
[----:B------:R-:W-:Y:S07]  /*4730*/  HMMA.16816.F32 R124, R124, R22, R4 ;  /* 0x000000167c7c723c */ /* 0x000fee0000001804 */
[----:B---3--:R-:W-:-:S02]  /*4740*/  F2FP.PACK_AB R4, R207, R234 ;  /* 0x000000eacf04723e */ /* 0x008fc400000000ff */
[----:B--2---:R-:W-:Y:S01]  /*4750*/  F2FP.PACK_AB R6, R233, R232 ;  /* 0x000000e8e906723e */ /* 0x004fe200000000ff */
[--C-:B-1----:R-:W-:Y:S01]  /*4760*/  FFMA.FTZ R3, R101, c[0x0][0x23c], -R2.reuse ;  /* 0x00008f0065037a23 */ /* 0x102fe20000010802 */
[----:B----4-:R-:W-:Y:S01]  /*4770*/  F2FP.PACK_AB R5, R205, R206 ;  /* 0x000000cecd05723e */ /* 0x010fe200000000ff */
[----:B------:R-:W-:Y:S01]  /*4780*/  FFMA.FTZ R2, R100, c[0x0][0x23c], -R2 ;  /* 0x00008f0064027a23 */ /* 0x000fe20000010802 */
[----:B-----5:R-:W-:Y:S01]  /*4790*/  F2FP.PACK_AB R7, R204, R203 ;  /* 0x000000cbcc07723e */ /* 0x020fe200000000ff */
[----:B------:R1:W-:Y:S01]  /*47a0*/  MUFU.EX2 R200, R3 ;  /* 0x0000000300c87308 */ /* 0x0003e20000000800 */
[----:B------:R-:W-:-:S05]  /*47b0*/  F2FP.PACK_AB R128, R201, R202 ;  /* 0x000000cac980723e */ /* 0x000fca00000000ff */
[C---:B------:R-:W-:Y:S02]  /*47c0*/  HMMA.16816.F32 R144, R4.reuse, R24, RZ ;  /* 0x000000180490723c */ /* 0x040fe400000018ff */
[----:B------:R2:W3:Y:S06]  /*47d0*/  MUFU.EX2 R251, R2 ;  /* 0x0000000200fb7308 */ /* 0x0004ec0000000800 */
[----:B------:R-:W-:Y:S01]  /*47e0*/  HMMA.16816.F32 R196, R4, R26, RZ ;  /* 0x0000001a04c4723c */ /* 0x000fe200000018ff */
[----:B-1----:R-:W-:-:S04]  /*47f0*/  FADD.FTZ R3, R206, R205 ;  /* 0x000000cdce037221 */ /* 0x002fc80000010000 */
[----:B------:R-:W-:-:S03]  /*4800*/  FADD.FTZ R3, R203, R3 ;  /* 0x00000003cb037221 */ /* 0x000fc60000010000 */
[C---:B------:R-:W-:Y:S01]  /*4810*/  HMMA.16816.F32 R160, R4.reuse, R28, RZ ;  /* 0x0000001c04a0723c */ /* 0x040fe200000018ff */
[--C-:B--2---:R-:W-:Y:S01]  /*4820*/  FFMA.FTZ R2, R139, c[0x0][0x23c], -R0.reuse ;  /* 0x00008f008b027a23 */ /* 0x104fe20000010800 */
[----:B---3--:R-:W-:Y:S01]  /*4830*/  F2FP.PACK_AB R130, R251, R200 ;  /* 0x000000c8fb82723e */ /* 0x008fe200000000ff */
[----:B------:R-:W-:Y:S02]  /*4840*/  FADD.FTZ R3, R204, R3 ;  /* 0x00000003cc037221 */ /* 0x000fe40000010000 */
[----:B------:R1:W2:Y:S03]  /*4850*/  MUFU.EX2 R139, R2 ;  /* 0x00000002008b7308 */ /* 0x0002a60000000800 */
[C---:B------:R-:W-:Y:S08]  /*4860*/  HMMA.16816.F32 R192, R4.reuse, R30, RZ ;  /* 0x0000001e04c0723c */ /* 0x040ff000000018ff */
[----:B------:R-:W-:Y:S01]  /*4870*/  HMMA.16816.F32 R8, R4, R64, RZ ;  /* 0x000000400408723c */ /* 0x000fe200000018ff */
[----:B-1----:R-:W-:-:S07]  /*4880*/  FFMA.FTZ R2, R133, c[0x0][0x23c], -R0 ;  /* 0x00008f0085027a23 */ /* 0x002fce0000010800 */
[C---:B------:R-:W-:Y:S01]  /*4890*/  HMMA.16816.F32 R84, R4.reuse, R32, RZ ;  /* 0x000000200454723c */ /* 0x040fe200000018ff */
[----:B--2---:R-:W-:Y:S01]  /*48a0*/  FADD.FTZ R3, R139, R3 ;  /* 0x000000038b037221 */ /* 0x004fe20000010000 */
[----:B------:R1:W2:Y:S06]  /*48b0*/  MUFU.EX2 R138, R2 ;  /* 0x00000002008a7308 */ /* 0x0002ac0000000800 */
[C---:B------:R-:W-:Y:S08]  /*48c0*/  HMMA.16816.F32 R28, R4.reuse, R36, RZ ;  /* 0x00000024041c723c */ /* 0x040ff000000018ff */
[----:B------:R-:W-:Y:S01]  /*48d0*/  HMMA.16816.F32 R188, R4, R38, RZ ;  /* 0x0000002604bc723c */ /* 0x000fe200000018ff */
[--C-:B-1----:R-:W-:Y:S01]  /*48e0*/  FFMA.FTZ R2, R102, c[0x0][0x23c], -R0.reuse ;  /* 0x00008f0066027a23 */ /* 0x102fe20000010800 */
[----:B--2---:R-:W-:Y:S01]  /*48f0*/  F2FP.PACK_AB R129, R138, R139 ;  /* 0x0000008b8a81723e */ /* 0x004fe200000000ff */
[----:B------:R-:W-:-:S02]  /*4900*/  FFMA.FTZ R0, R132, c[0x0][0x23c], -R0 ;  /* 0x00008f0084007a23 */ /* 0x000fc40000010800 */
[----:B------:R1:W2:Y:S01]  /*4910*/  MUFU.EX2 R133, R2 ;  /* 0x0000000200857308 */ /* 0x0002a20000000800 */
[----:B------:R-:W-:Y:S02]  /*4920*/  FADD.FTZ R3, R138, R3 ;  /* 0x000000038a037221 */ /* 0x000fe40000010000 */
[C---:B------:R-:W-:Y:S05]  /*4930*/  HMMA.16816.F32 R100, R4.reuse, R52, RZ ;  /* 0x000000340464723c */ /* 0x040fea00000018ff */
[----:B------:R3:W4:Y:S03]  /*4940*/  MUFU.EX2 R250, R0 ;  /* 0x0000000000fa7308 */ /* 0x0007260000000800 */
[----:B------:R-:W-:Y:S01]  /*4950*/  HMMA.16816.F32 R24, R4, R48, RZ ;  /* 0x000000300418723c */ /* 0x000fe200000018ff */
[----:B-1----:R-:W-:-:S07]  /*4960*/  FADD.FTZ R2, R247, R246 ;  /* 0x000000f6f7027221 */ /* 0x002fce0000010000 */
[C---:B------:R-:W-:Y:S01]  /*4970*/  HMMA.16816.F32 R184, R4.reuse, R50, RZ ;  /* 0x0000003204b8723c */ /* 0x040fe200000018ff */
[----:B--2---:R-:W-:Y:S02]  /*4980*/  FADD.FTZ R3, R133, R3 ;  /* 0x0000000385037221 */ /* 0x004fe40000010000 */
[----:B------:R-:W-:Y:S02]  /*4990*/  FADD.FTZ R2, R245, R2 ;  /* 0x00000002f5027221 */ /* 0x000fe40000010000 */
[----:B---3--:R-:W-:Y:S01]  /*49a0*/  FADD.FTZ R0, R234, R207 ;  /* 0x000000cfea007221 */ /* 0x008fe20000010000 */
[----:B----4-:R-:W-:Y:S02]  /*49b0*/  F2FP.PACK_AB R131, R250, R133 ;  /* 0x00000085fa83723e */ /* 0x010fe400000000ff */
[----:B------:R-:W-:Y:S01]  /*49c0*/  HMMA.16816.F32 R180, R4, R66, RZ ;  /* 0x0000004204b4723c */ /* 0x000fe200000018ff */
[----:B------:R-:W-:Y:S02]  /*49d0*/  FADD.FTZ R2, R252, R2 ;  /* 0x00000002fc027221 */ /* 0x000fe40000010000 */
[----:B------:R-:W-:-:S02]  /*49e0*/  FADD.FTZ R0, R232, R0 ;  /* 0x00000000e8007221 */ /* 0x000fc40000010000 */
[----:B------:R-:W-:Y:S02]  /*49f0*/  FADD.FTZ R2, R241, R2 ;  /* 0x00000002f1027221 */ /* 0x000fe40000010000 */
[----:B------:R-:W-:Y:S01]  /*4a00*/  FADD.FTZ R250, R250, R3 ;  /* 0x00000003fafa7221 */ /* 0x000fe20000010000 */
[----:B------:R-:W-:Y:S01]  /*4a10*/  HMMA.16816.F32 R176, R4, R34, RZ ;  /* 0x0000002204b0723c */ /* 0x000fe200000018ff */
[----:B------:R-:W-:-:S04]  /*4a20*/  FADD.FTZ R2, R243, R2 ;  /* 0x00000002f3027221 */ /* 0x000fc80000010000 */
[----:B------:R-:W-:-:S03]  /*4a30*/  FADD.FTZ R2, R242, R2 ;  /* 0x00000002f2027221 */ /* 0x000fc60000010000 */
[----:B------:R-:W-:Y:S01]  /*4a40*/  HMMA.16816.F32 R140, R4, R54, RZ ;  /* 0x00000036048c723c */ /* 0x000fe200000018ff */
[----:B------:R-:W-:-:S07]  /*4a50*/  FADD.FTZ R249, R249, R2 ;  /* 0x00000002f9f97221 */ /* 0x000fce0000010000 */
        /* <DEDUP_REMOVED lines=15> */
[----:B------:R-:W-:-:S04]  /*4b50*/  FADD.FTZ R0, R237, R0 ;  /* 0x00000000ed007221 */ /* 0x000fc80000010000 */
        /* <DEDUP_REMOVED lines=22> */
[----:B------:R-:W1:Y:S01]  /*4cc0*/  S2R R132, SR_TID.X ;  /* 0x0000000000847919 */ /* 0x000e620000002100 */
[----:B------:R-:W-:Y:S02]  /*4cd0*/  UISETP.GT.AND UP0, UPT, UR20, UR9, UPT ;  /* 0x000000091400728c */ /* 0x000fe4000bf04270 */
[----:B------:R-:W-:Y:S01]  /*4ce0*/  UIMAD UR5, UR5, UR17, UR10 ;  /* 0x00000011050572a4 */ /* 0x000fe2000f8e020a */
[----:B-1----:R-:W-:-:S05]  /*4cf0*/  IMAD.SHL.U32 R132, R132, 0x2, RZ ;  /* 0x0000000284847824 */ /* 0x002fca00078e00ff */
[----:B------:R-:W-:Y:S01]  /*4d00*/  LOP3.LUT R132, R132, 0x6, RZ, 0xc0, !PT ;  /* 0x0000000684847812 */ /* 0x000fe200078ec0ff */
[----:B------:R-:W-:Y:S01]  /*4d10*/  BAR.SYNC.DEFER_BLOCKING 0x0 ;  /* 0x0000000000007b1d */ /* 0x000fe20000010000 */
[----:B--2---:R-:W-:-:S05]  /*4d20*/  IMAD.WIDE.U32 R2, R2, UR17, R6 ;  /* 0x0000001102027c25 */ /* 0x004fca000f8e0006 */
[----:B------:R-:W-:Y:S01]  /*4d30*/  IADD3 R0, R3, UR5, RZ ;  /* 0x0000000503007c10 */ /* 0x000fe2000fffe0ff */
[----:B------:R-:W-:Y:S01]  /*4d40*/  IMAD.U32 R3, RZ, RZ, UR25 ;  /* 0x00000019ff037e24 */ /* 0x000fe2000f8e00ff */
[----:B------:R-:W-:-:S04]  /*4d50*/  LEA R20, P0, R2, c[0x0][0x170], 0x1 ;  /* 0x00005c0002147a11 */ /* 0x000fc800078008ff */
[----:B------:R-:W-:Y:S01]  /*4d60*/  LEA.HI.X R21, R2, c[0x0][0x174], R0, 0x1, P0 ;  /* 0x00005d0002157a11 */ /* 0x000fe200000f0c00 */
[----:B------:R-:W-:Y:S01]  /*4d70*/  IMAD.U32 R0, RZ, RZ, UR25 ;  /* 0x00000019ff007e24 */ /* 0x000fe2000f8e00ff */
[----:B------:R-:W-:-:S03]  /*4d80*/  LEA R2, P0, R3, R20, 0x1 ;  /* 0x0000001403027211 */ /* 0x000fc600078008ff */
[----:B------:R-:W-:Y:S01]  /*4d90*/  @!PT LDS RZ, [RZ] ;  /* 0x00000000fffff984 */ /* 0x000fe20000000800 */
[----:B------:R-:W-:Y:S01]  /*4da0*/  @!PT LDS RZ, [RZ] ;  /* 0x00000000fffff984 */ /* 0x000fe20000000800 */
[----:B------:R-:W-:Y:S01]  /*4db0*/  @!PT LDS RZ, [RZ] ;  /* 0x00000000fffff984 */ /* 0x000fe20000000800 */
[----:B------:R1:W-:Y:S01]  /*4dc0*/  LDGSTS.E.BYPASS.LTC128B.128 [R223+0xa000], [R20.64] ;  /* 0x0a00000014df7fae */ /* 0x0003e2000b901d52 */
[----:B------:R-:W-:Y:S01]  /*4dd0*/  LEA.HI.X R3, R0, R21, R4, 0x1, P0 ;  /* 0x0000001500037211 */ /* 0x000fe200000f0c04 */
[----:B------:R-:W-:Y:S02]  /*4de0*/  IMAD.U32 R0, RZ, RZ, UR20 ;  /* 0x00000014ff007e24 */ /* 0x000fe4000f8e00ff */
[----:B------:R1:W-:Y:S02]  /*4df0*/  LDGSTS.E.BYPASS.LTC128B.128 [R223+0xb000], [R20.64+0x80] ;  /* 0x0b00008014df7fae */ /* 0x0003e4000b901d52 */
[----:B------:R-:W-:Y:S02]  /*4e00*/  IMAD R0, R0, 0x20, R132 ;  /* 0x0000002000007824 */ /* 0x000fe400078e0284 */
[----:B------:R2:W-:Y:S03]  /*4e10*/  LDGSTS.E.BYPASS.LTC128B.128 [R223+0xa800], [R2.64] ;  /* 0x0a80000002df7fae */ /* 0x0005e6000b901d52 */
[C---:B------:R-:W-:Y:S01]  /*4e20*/  ISETP.GE.AND P6, PT, R0.reuse, R231, PT ;  /* 0x000000e70000720c */ /* 0x040fe20003fc6270 */
[----:B------:R2:W-:Y:S01]  /*4e30*/  LDGSTS.E.BYPASS.LTC128B.128 [R223+0xb800], [R2.64+0x80] ;  /* 0x0b80008002df7fae */ /* 0x0005e2000b901d52 */
[----:B------:R-:W-:-:S02]  /*4e40*/  ISETP.GE.AND P0, PT, R0, R230, PT ;  /* 0x000000e60000720c */ /* 0x000fc40003f06270 */
[C---:B------:R-:W-:Y:S01]  /*4e50*/  ISETP.LT.OR P6, PT, R0.reuse, R227, P6 ;  /* 0x000000e30000720c */ /* 0x040fe200037c1670 */
[----:B------:R-:W-:Y:S01]  /*4e60*/  LDSM.16.M88.4 R24, [R208+0x8000] ;  /* 0x00800000d018783b */ /* 0x000fe20000000200 */
[C---:B------:R-:W-:Y:S02]  /*4e70*/  ISETP.GE.AND P2, PT, R0.reuse, R229, PT ;  /* 0x000000e50000720c */ /* 0x040fe40003f46270 */
[C---:B------:R-:W-:Y:S01]  /*4e80*/  ISETP.LT.OR P0, PT, R0.reuse, R226, P0 ;  /* 0x000000e20000720c */ /* 0x040fe20000701670 */
[----:B------:R-:W3:Y:S01]  /*4e90*/  LDSM.16.M88.4 R4, [R210+0x2000] ;  /* 0x00200000d204783b */ /* 0x000ee20000000200 */
[----:B------:R-:W-:-:S03]  /*4ea0*/  ISETP.LT.OR P2, PT, R0, R225, P2 ;  /* 0x000000e10000720c */ /* 0x000fc60001741670 */
[----:B------:R-:W4:Y:S04]  /*4eb0*/  LDSM.16.M88.4 R28, [R208+0x8800] ;  /* 0x00880000d01c783b */ /* 0x000f280000000200 */
[----:B------:R-:W5:Y:S04]  /*4ec0*/  LDSM.16.M88.4 R8, [R210] ;  /* 0x00000000d208783b */ /* 0x000f680000000200 */
[----:B------:R-:W-:Y:S04]  /*4ed0*/  LDSM.16.M88.4 R140, [R219] ;  /* 0x00000000db8c783b */ /* 0x000fe80000000200 */
[----:B------:R-:W1:Y:S01]  /*4ee0*/  LDSM.16.M88.4 R12, [R212+0x2000] ;  /* 0x00200000d40c783b */ /* 0x000e620000000200 */
[----:B--2---:R-:W-:-:S03]  /*4ef0*/  IADD3 R2, R0, 0x1, RZ ;  /* 0x0000000100027810 */ /* 0x004fc60007ffe0ff */
[----:B------:R-:W2:Y:S01]  /*4f00*/  LDSM.16.M88.4 R32, [R222] ;  /* 0x00000000de20783b */ /* 0x000ea20000000200 */
[----:B------:R-:W-:Y:S02]  /*4f10*/  IADD3 R3, R0, 0x11, RZ ;  /* 0x0000001100037810 */ /* 0x000fe40007ffe0ff */
[C---:B------:R-:W-:Y:S01]  /*4f20*/  ISETP.GE.AND P5, PT, R2.reuse, R231, PT ;  /* 0x000000e70200720c */ /* 0x040fe20003fa6270 */
[----:B------:R-:W1:Y:S01]  /*4f30*/  LDSM.16.M88.4 R16, [R212] ;  /* 0x00000000d410783b */ /* 0x000e620000000200 */
[C---:B------:R-:W-:Y:S02]  /*4f40*/  ISETP.GE.AND P3, PT, R2.reuse, R230, PT ;  /* 0x000000e60200720c */ /* 0x040fe40003f66270 */
[C---:B------:R-:W-:Y:S01]  /*4f50*/  ISETP.GE.AND P4, PT, R2.reuse, R229, PT ;  /* 0x000000e50200720c */ /* 0x040fe20003f86270 */
[----:B------:R-:W0:Y:S01]  /*4f60*/  LDGDEPBAR ;  /* 0x00000000000079af */ /* 0x000e220000000000 */
[C---:B------:R-:W-:Y:S02]  /*4f70*/  ISETP.GE.AND P1, PT, R2.reuse, R228, PT ;  /* 0x000000e40200720c */ /* 0x040fe40003f26270 */
[----:B------:R-:W-:-:S02]  /*4f80*/  ISETP.LT.OR P5, PT, R2, R227, P5 ;  /* 0x000000e30200720c */ /* 0x000fc40002fa1670 */
[C---:B------:R-:W-:Y:S02]  /*4f90*/  ISETP.LT.OR P3, PT, R2.reuse, R226, P3 ;  /* 0x000000e20200720c */ /* 0x040fe40001f61670 */
[C---:B------:R-:W-:Y:S02]  /*4fa0*/  ISETP.LT.OR P4, PT, R2.reuse, R225, P4 ;  /* 0x000000e10200720c */ /* 0x040fe40002781670 */
[----:B------:R-:W-:Y:S02]  /*4fb0*/  ISETP.LT.OR P1, PT, R2, R224, P1 ;  /* 0x000000e00200720c */ /* 0x000fe40000f21670 */
[----:B------:R-:W-:Y:S01]  /*4fc0*/  IADD3 R2, R0, 0x8, RZ ;  /* 0x0000000800027810 */ /* 0x000fe20007ffe0ff */
[C---:B---3--:R-:W-:Y:S08]  /*4fd0*/  HMMA.16816.F32 R180, R4.reuse, R24, RZ ;  /* 0x0000001804b4723c */ /* 0x048ff000000018ff */
[C---:B------:R-:W-:Y:S08]  /*4fe0*/  HMMA.16816.F32 R192, R4.reuse, R26, RZ ;  /* 0x0000001a04c0723c */ /* 0x040ff000000018ff */
[C---:B----4-:R-:W-:Y:S08]  /*4ff0*/  HMMA.16816.F32 R176, R4.reuse, R28, RZ ;  /* 0x0000001c04b0723c */ /* 0x050ff000000018ff */
[----:B------:R-:W-:Y:S01]  /*5000*/  HMMA.16816.F32 R184, R4, R30, RZ ;  /* 0x0000001e04b8723c */ /* 0x000fe200000018ff */
[----:B------:R-:W-:Y:S07]  /*5010*/  LDSM.16.M88.4 R4, [R218+0x2000] ;  /* 0x00200000da04783b */ /* 0x000fee0000000200 */
[C---:B-----5:R-:W-:Y:S08]  /*5020*/  HMMA.16816.F32 R200, R8.reuse, R24, RZ ;  /* 0x0000001808c8723c */ /* 0x060ff000000018ff */
[C---:B------:R-:W-:Y:S01]  /*5030*/  HMMA.16816.F32 R196, R8.reuse, R26, RZ ;  /* 0x0000001a08c4723c */ /* 0x040fe200000018ff */
[----:B------:R-:W3:Y:S07]  /*5040*/  LDSM.16.M88.4 R24, [R216+0x8000] ;  /* 0x00800000d818783b */ /* 0x000eee0000000200 */
[C---:B------:R-:W-:Y:S08]  /*5050*/  HMMA.16816.F32 R188, R8.reuse, R28, RZ ;  /* 0x0000001c08bc723c */ /* 0x040ff000000018ff */
[----:B------:R-:W-:Y:S01]  /*5060*/  HMMA.16816.F32 R8, R8, R30, RZ ;  /* 0x0000001e0808723c */ /* 0x000fe200000018ff */
[----:B------:R-:W4:Y:S07]  /*5070*/  LDSM.16.M88.4 R28, [R216+0x8800] ;  /* 0x00880000d81c783b */ /* 0x000f2e0000000200 */
[C---:B-1----:R-:W-:Y:S08]  /*5080*/  HMMA.16816.F32 R180, R12.reuse, R140, R180 ;  /* 0x0000008c0cb4723c */ /* 0x042ff000000018b4 */
[C---:B--2---:R-:W-:Y:S08]  /*5090*/  HMMA.16816.F32 R176, R12.reuse, R32, R176 ;  /* 0x000000200cb0723c */ /* 0x044ff000000018b0 */
[C---:B------:R-:W-:Y:S08]  /*50a0*/  HMMA.16816.F32 R192, R12.reuse, R142, R192 ;  /* 0x0000008e0cc0723c */ /* 0x040ff000000018c0 */
[----:B------:R-:W-:Y:S08]  /*50b0*/  HMMA.16816.F32 R12, R12, R34, R184 ;  /* 0x000000220c0c723c */ /* 0x000ff000000018b8 */
[C---:B------:R-:W-:Y:S08]  /*50c0*/  HMMA.16816.F32 R204, R16.reuse, R140, R200 ;  /* 0x0000008c10cc723c */ /* 0x040ff000000018c8 */
[C---:B------:R-:W-:Y:S08]  /*50d0*/  HMMA.16816.F32 R200, R16.reuse, R32, R188 ;  /* 0x0000002010c8723c */ /* 0x040ff000000018bc */
[----:B------:R-:W-:Y:S01]  /*50e0*/  HMMA.16816.F32 R188, R16, R34, R8 ;  /* 0x0000002210bc723c */ /* 0x000fe20000001808 */
[----:B------:R-:W1:Y:S04]  /*50f0*/  LDSM.16.M88.4 R8, [R218] ;  /* 0x00000000da08783b */ /* 0x000e680000000200 */
[----:B------:R-:W-:Y:S03]  /*5100*/  LDSM.16.M88.4 R32, [R215+0x800] ;  /* 0x00080000d720783b */ /* 0x000fe60000000200 */
[----:B---3--:R-:W-:Y:S08]  /*5110*/  HMMA.16816.F32 R184, R4, R24, R180 ;  /* 0x0000001804b8723c */ /* 0x008ff000000018b4 */
[----:B------:R-:W-:Y:S01]  /*5120*/  HMMA.16816.F32 R196, R16, R142, R196 ;  /* 0x0000008e10c4723c */ /* 0x000fe200000018c4 */
[----:B------:R-:W-:Y:S04]  /*5130*/  LDSM.16.M88.4 R140, [R215] ;  /* 0x00000000d78c783b */ /* 0x000fe80000000200 */
[----:B------:R-:W2:Y:S03]  /*5140*/  LDSM.16.M88.4 R16, [R217] ;  /* 0x00000000d910783b */ /* 0x000ea60000000200 */
[C---:B----4-:R-:W-:Y:S08]  /*5150*/  HMMA.16816.F32 R176, R4.reuse, R28, R176 ;  /* 0x0000001c04b0723c */ /* 0x050ff000000018b0 */
[C---:B------:R-:W-:Y:S08]  /*5160*/  HMMA.16816.F32 R180, R4.reuse, R26, R192 ;  /* 0x0000001a04b4723c */ /* 0x040ff000000018c0 */
[----:B------:R-:W-:Y:S01]  /*5170*/  HMMA.16816.F32 R12, R4, R30, R12 ;  /* 0x0000001e040c723c */ /* 0x000fe2000000180c */
[----:B------:R-:W3:Y:S07]  /*5180*/  LDSM.16.M88.4 R4, [R217+0x2000] ;  /* 0x00200000d904783b */ /* 0x000eee0000000200 */
[C---:B-1----:R-:W-:Y:S08]  /*5190*/  HMMA.16816.F32 R192, R8.reuse, R28, R200 ;  /* 0x0000001c08c0723c */ /* 0x042ff000000018c8 */
[C---:B------:R-:W-:Y:S08]  /*51a0*/  HMMA.16816.F32 R232, R8.reuse, R24, R204 ;  /* 0x0000001808e8723c */ /* 0x040ff000000018cc */
[C---:B------:R-:W-:Y:S01]  /*51b0*/  HMMA.16816.F32 R200, R8.reuse, R30, R188 ;  /* 0x0000001e08c8723c */ /* 0x040fe200000018bc */
[----:B------:R-:W-:Y:S07]  /*51c0*/  LDSM.16.M88.4 R28, [R208+0x9800] ;  /* 0x00980000d01c783b */ /* 0x000fee0000000200 */
[----:B------:R-:W-:Y:S01]  /*51d0*/  HMMA.16816.F32 R204, R8, R26, R196 ;  /* 0x0000001a08cc723c */ /* 0x000fe200000018c4 */
[----:B------:R-:W-:Y:S07]  /*51e0*/  LDSM.16.M88.4 R24, [R208+0x9000] ;  /* 0x00900000d018783b */ /* 0x000fee0000000200 */
[----:B--2---:R-:W-:Y:S08]  /*51f0*/  HMMA.16816.F32 R192, R16, R32, R192 ;  /* 0x0000002010c0723c */ /* 0x004ff000000018c0 */
[C---:B---3--:R-:W-:Y:S08]  /*5200*/  HMMA.16816.F32 R188, R4.reuse, R142, R180 ;  /* 0x0000008e04bc723c */ /* 0x048ff000000018b4 */
[C---:B------:R-:W-:Y:S08]  /*5210*/  HMMA.16816.F32 R196, R4.reuse, R140, R184 ;  /* 0x0000008c04c4723c */ /* 0x040ff000000018b8 */
[C---:B------:R-:W-:Y:S08]  /*5220*/  HMMA.16816.F32 R180, R4.reuse, R32, R176 ;  /* 0x0000002004b4723c */ /* 0x040ff000000018b0 */
[----:B------:R-:W-:Y:S01]  /*5230*/  HMMA.16816.F32 R8, R4, R34, R12 ;  /* 0x000000220408723c */ /* 0x000fe2000000180c */
[----:B------:R-:W1:Y:S04]  /*5240*/  LDSM.16.M88.4 R4, [R210+0x6000] ;  /* 0x00600000d204783b */ /* 0x000e680000000200 */
[----:B------:R-:W2:Y:S03]  /*5250*/  LDSM.16.M88.4 R12, [R210+0x4000] ;  /* 0x00400000d20c783b */ /* 0x000ea60000000200 */
[C---:B------:R-:W-:Y:S08]  /*5260*/  HMMA.16816.F32 R176, R16.reuse, R140, R232 ;  /* 0x0000008c10b0723c */ /* 0x040ff000000018e8 */
[C---:B------:R-:W-:Y:S01]  /*5270*/  HMMA.16816.F32 R184, R16.reuse, R142, R204 ;  /* 0x0000008e10b8723c */ /* 0x040fe200000018cc */
[----:B------:R-:W-:Y:S07]  /*5280*/  LDSM.16.M88.4 R140, [R221] ;  /* 0x00000000dd8c783b */ /* 0x000fee0000000200 */
[----:B------:R-:W-:Y:S01]  /*5290*/  HMMA.16816.F32 R16, R16, R34, R200 ;  /* 0x000000221010723c */ /* 0x000fe200000018c8 */
[----:B------:R-:W-:Y:S07]  /*52a0*/  LDSM.16.M88.4 R32, [R216+0x9000] ;  /* 0x00900000d820783b */ /* 0x000fee0000000200 */
[C---:B-1----:R-:W-:Y:S08]  /*52b0*/  HMMA.16816.F32 R196, R4.reuse, R24, R196 ;  /* 0x0000001804c4723c */ /* 0x042ff000000018c4 */
[C---:B------:R-:W-:Y:S08]  /*52c0*/  HMMA.16816.F32 R232, R4.reuse, R26, R188 ;  /* 0x0000001a04e8723c */ /* 0x040ff000000018bc */
[C---:B------:R-:W-:Y:S08]  /*52d0*/  HMMA.16816.F32 R204, R4.reuse, R28, R180 ;  /* 0x0000001c04cc723c */ /* 0x040ff000000018b4 */
[----:B------:R-:W-:Y:S01]  /*52e0*/  HMMA.16816.F32 R200, R4, R30, R8 ;  /* 0x0000001e04c8723c */ /* 0x000fe20000001808 */
[----:B------:R-:W1:Y:S04]  /*52f0*/  LDSM.16.M88.4 R4, [R212+0x6000] ;  /* 0x00600000d404783b */ /* 0x000e680000000200 */
[----:B------:R-:W3:Y:S03]  /*5300*/  LDSM.16.M88.4 R8, [R212+0x4000] ;  /* 0x00400000d408783b */ /* 0x000ee60000000200 */
[C---:B--2---:R-:W-:Y:S08]  /*5310*/  HMMA.16816.F32 R180, R12.reuse, R24, R176 ;  /* 0x000000180cb4723c */ /* 0x044ff000000018b0 */
[C---:B------:R-:W-:Y:S01]  /*5320*/  HMMA.16816.F32 R188, R12.reuse, R26, R184 ;  /* 0x0000001a0cbc723c */ /* 0x040fe200000018b8 */
[----:B------:R-:W2:Y:S07]  /*5330*/  LDSM.16.M88.4 R24, [R220] ;  /* 0x00000000dc18783b */ /* 0x000eae0000000200 */
[C---:B------:R-:W-:Y:S08]  /*5340*/  HMMA.16816.F32 R184, R12.reuse, R28, R192 ;  /* 0x0000001c0cb8723c */ /* 0x040ff000000018c0 */
[----:B------:R-:W-:Y:S01]  /*5350*/  HMMA.16816.F32 R176, R12, R30, R16 ;  /* 0x0000001e0cb0723c */ /* 0x000fe20000001810 */
[----:B------:R-:W4:Y:S04]  /*5360*/  LDSM.16.M88.4 R12, [R218+0x6000] ;  /* 0x00600000da0c783b */ /* 0x000f280000000200 */
[----:B------:R-:W5:Y:S03]  /*5370*/  LDSM.16.M88.4 R16, [R218+0x4000] ;  /* 0x00400000da10783b */ /* 0x000f660000000200 */
[-C--:B-1----:R-:W-:Y:S08]  /*5380*/  HMMA.16816.F32 R28, R4, R140.reuse, R196 ;  /* 0x0000008c041c723c */ /* 0x082ff000000018c4 */
[C---:B---3--:R-:W-:Y:S08]  /*5390*/  HMMA.16816.F32 R180, R8.reuse, R140, R180 ;  /* 0x0000008c08b4723c */ /* 0x048ff000000018b4 */
[C---:B------:R-:W-:Y:S08]  /*53a0*/  HMMA.16816.F32 R192, R8.reuse, R142, R188 ;  /* 0x0000008e08c0723c */ /* 0x040ff000000018bc */
[----:B--2---:R-:W-:Y:S08]  /*53b0*/  HMMA.16816.F32 R188, R8, R24, R184 ;  /* 0x0000001808bc723c */ /* 0x004ff000000018b8 */
[----:B----4-:R-:W-:Y:S01]  /*53c0*/  HMMA.16816.F32 R184, R12, R32, R28 ;  /* 0x000000200cb8723c */ /* 0x010fe2000000181c */
[----:B------:R-:W1:Y:S07]  /*53d0*/  LDSM.16.M88.4 R28, [R216+0x9800] ;  /* 0x00980000d81c783b */ /* 0x000e6e0000000200 */
[C---:B------:R-:W-:Y:S08]  /*53e0*/  HMMA.16816.F32 R196, R4.reuse, R142, R232 ;  /* 0x0000008e04c4723c */ /* 0x040ff000000018e8 */
[C---:B------:R-:W-:Y:S08]  /*53f0*/  HMMA.16816.F32 R204, R4.reuse, R24, R204 ;  /* 0x0000001804cc723c */ /* 0x040ff000000018cc */
[-C--:B------:R-:W-:Y:S01]  /*5400*/  HMMA.16816.F32 R200, R4, R26.reuse, R200 ;  /* 0x0000001a04c8723c */ /* 0x080fe200000018c8 */
[----:B------:R-:W-:Y:S07]  /*5410*/  LDSM.16.M88.4 R4, [R217+0x6000] ;  /* 0x00600000d904783b */ /* 0x000fee0000000200 */
[----:B------:R-:W-:Y:S01]  /*5420*/  HMMA.16816.F32 R232, R8, R26, R176 ;  /* 0x0000001a08e8723c */ /* 0x000fe200000018b0 */
[----:B------:R-:W-:Y:S04]  /*5430*/  LDSM.16.M88.4 R24, [R215+0x1000] ;  /* 0x00100000d718783b */ /* 0x000fe80000000200 */
[----:B------:R-:W2:Y:S03]  /*5440*/  LDSM.16.M88.4 R8, [R217+0x4000] ;  /* 0x00400000d908783b */ /* 0x000ea60000000200 */
[----:B-----5:R-:W-:Y:S08]  /*5450*/  HMMA.16816.F32 R140, R16, R32, R180 ;  /* 0x00000020108c723c */ /* 0x020ff000000018b4 */
[-C--:B------:R-:W-:Y:S08]  /*5460*/  HMMA.16816.F32 R176, R12, R34.reuse, R196 ;  /* 0x000000220cb0723c */ /* 0x080ff000000018c4 */
[----:B------:R-:W-:Y:S08]  /*5470*/  HMMA.16816.F32 R32, R16, R34, R192 ;  /* 0x000000221020723c */ /* 0x000ff000000018c0 */
[C---:B-1----:R-:W-:Y:S08]  /*5480*/  HMMA.16816.F32 R192, R12.reuse, R28, R204 ;  /* 0x0000001c0cc0723c */ /* 0x042ff000000018cc */
[----:B------:R-:W-:Y:S01]  /*5490*/  HMMA.16816.F32 R200, R12, R30, R200 ;  /* 0x0000001e0cc8723c */ /* 0x000fe200000018c8 */
[----:B------:R-:W1:Y:S01]  /*54a0*/  LDSM.16.M88.4 R12, [R215+0x1800] ;  /* 0x00180000d70c783b */ /* 0x000e620000000200 */
[----:B------:R-:W-:-:S06]  /*54b0*/  DEPBAR.LE SB0, 0x0 ;  /* 0x000080000000791a */ /* 0x000fcc0000000000 */
[-C--:B--2---:R-:W-:Y:S08]  /*54c0*/  HMMA.16816.F32 R140, R8, R24.reuse, R140 ;  /* 0x00000018088c723c */ /* 0x084ff0000000188c */
[----:B------:R-:W-:Y:S08]  /*54d0*/  HMMA.16816.F32 R184, R4, R24, R184 ;  /* 0x0000001804b8723c */ /* 0x000ff000000018b8 */
[----:B------:R-:W-:Y:S08]  /*54e0*/  HMMA.16816.F32 R180, R16, R28, R188 ;  /* 0x0000001c10b4723c */ /* 0x000ff000000018bc */
[----:B------:R-:W-:Y:S01]  /*54f0*/  HMMA.16816.F32 R188, R4, R26, R176 ;  /* 0x0000001a04bc723c */ /* 0x000fe200000018b0 */
[----:B------:R-:W-:Y:S01]  /*5500*/  FSEL R22, R140, -INF , !P6 ;  /* 0xff8000008c167808 */ /* 0x000fe20007000000 */
[----:B------:R-:W-:Y:S01]  /*5510*/  BAR.SYNC.DEFER_BLOCKING 0x0 ;  /* 0x0000000000007b1d */ /* 0x000fe20000010000 */
[----:B------:R-:W-:-:S02]  /*5520*/  ISETP.GE.AND P6, PT, R0, R228, PT ;  /* 0x000000e40000720c */ /* 0x000fc40003fc6270 */
[----:B------:R-:W-:Y:S02]  /*5530*/  FSEL R23, R142, -INF , !P0 ;  /* 0xff8000008e177808 */ /* 0x000fe40004000000 */
[----:B------:R-:W-:Y:S01]  /*5540*/  ISETP.LT.OR P6, PT, R0, R224, P6 ;  /* 0x000000e00000720c */ /* 0x000fe200037c1670 */
[----:B------:R-:W-:Y:S01]  /*5550*/  HMMA.16816.F32 R176, R8, R26, R32 ;  /* 0x0000001a08b0723c */ /* 0x000fe20000001820 */
[----:B------:R-:W-:Y:S02]  /*5560*/  FSEL R25, R184, -INF , !P2 ;  /* 0xff800000b8197808 */ /* 0x000fe40005000000 */
[----:B------:R-:W-:Y:S02]  /*5570*/  FSEL R29, R186, -INF , !P6 ;  /* 0xff800000ba1d7808 */ /* 0x000fe40007000000 */
[----:B------:R-:W-:Y:S02]  /*5580*/  FSEL R132, R185, -INF , !P4 ;  /* 0xff800000b9847808 */ /* 0x000fe40006000000 */
[----:B------:R-:W-:-:S02]  /*5590*/  ISETP.GE.AND P0, PT, R2, R231, PT ;  /* 0x000000e70200720c */ /* 0x000fc40003f06270 */
[C---:B------:R-:W-:Y:S02]  /*55a0*/  ISETP.GE.AND P2, PT, R2.reuse, R230, PT ;  /* 0x000000e60200720c */ /* 0x040fe40003f46270 */
[C---:B------:R-:W-:Y:S02]  /*55b0*/  ISETP.GE.AND P6, PT, R2.reuse, R229, PT ;  /* 0x000000e50200720c */ /* 0x040fe40003fc6270 */
[----:B------:R-:W-:Y:S02]  /*55c0*/  ISETP.GE.AND P4, PT, R2, R228, PT ;  /* 0x000000e40200720c */ /* 0x000fe40003f86270 */
[----:B------:R-:W-:Y:S02]  /*55d0*/  FSEL R35, R187, -INF , !P1 ;  /* 0xff800000bb237808 */ /* 0x000fe40004800000 */
[----:B------:R-:W-:Y:S01]  /*55e0*/  FSEL R28, R141, -INF , !P5 ;  /* 0xff8000008d1c7808 */ /* 0x000fe20006800000 */
[----:B-1----:R-:W-:Y:S01]  /*55f0*/  HMMA.16816.F32 R184, R8, R12, R180 ;  /* 0x0000000c08b8723c */ /* 0x002fe200000018b4 */
[----:B------:R-:W-:-:S02]  /*5600*/  FSEL R34, R143, -INF , !P3 ;  /* 0xff8000008f227808 */ /* 0x000fc40005800000 */
[C---:B------:R-:W-:Y:S02]  /*5610*/  ISETP.LT.OR P0, PT, R2.reuse, R227, P0 ;  /* 0x000000e30200720c */ /* 0x040fe40000701670 */
[C---:B------:R-:W-:Y:S02]  /*5620*/  ISETP.LT.OR P2, PT, R2.reuse, R226, P2 ;  /* 0x000000e20200720c */ /* 0x040fe40001741670 */
[C---:B------:R-:W-:Y:S01]  /*5630*/  ISETP.LT.OR P6, PT, R2.reuse, R225, P6 ;  /* 0x000000e10200720c */ /* 0x040fe200037c1670 */
[----:B------:R-:W-:Y:S01]  /*5640*/  HMMA.16816.F32 R140, R16, R30, R232 ;  /* 0x0000001e108c723c */ /* 0x000fe200000018e8 */
[----:B------:R-:W-:Y:S02]  /*5650*/  ISETP.LT.OR P4, PT, R2, R224, P4 ;  /* 0x000000e00200720c */ /* 0x000fe40002781670 */
[----:B------:R-:W-:Y:S02]  /*5660*/  IADD3 R2, R0, 0x9, RZ ;  /* 0x0000000900027810 */ /* 0x000fe40007ffe0ff */
[----:B------:R-:W-:-:S02]  /*5670*/  FSEL R27, R176, -INF , !P0 ;  /* 0xff800000b01b7808 */ /* 0x000fc40004000000 */
[C---:B------:R-:W-:Y:S01]  /*5680*/  ISETP.GE.AND P5, PT, R2.reuse, R231, PT ;  /* 0x000000e70200720c */ /* 0x040fe20003fa6270 */
[C---:B------:R-:W-:Y:S01]  /*5690*/  HMMA.16816.F32 R180, R4.reuse, R12, R192 ;  /* 0x0000000c04b4723c */ /* 0x040fe200000018c0 */
[C---:B------:R-:W-:Y:S02]  /*56a0*/  ISETP.GE.AND P3, PT, R2.reuse, R230, PT ;  /* 0x000000e60200720c */ /* 0x040fe40003f66270 */
[C---:B------:R-:W-:Y:S02]  /*56b0*/  ISETP.GE.AND P1, PT, R2.reuse, R229, PT ;  /* 0x000000e50200720c */ /* 0x040fe40003f26270 */
[C---:B------:R-:W-:Y:S02]  /*56c0*/  ISETP.GE.AND P0, PT, R2.reuse, R228, PT ;  /* 0x000000e40200720c */ /* 0x040fe40003f06270 */
[C---:B------:R-:W-:Y:S01]  /*56d0*/  ISETP.LT.OR P5, PT, R2.reuse, R227, P5 ;  /* 0x000000e30200720c */ /* 0x040fe20002fa1670 */
[----:B------:R-:W-:Y:S01]  /*56e0*/  HMMA.16816.F32 R4, R4, R14, R200 ;  /* 0x0000000e0404723c */ /* 0x000fe200000018c8 */
[----:B------:R-:W-:-:S02]  /*56f0*/  ISETP.LT.OR P3, PT, R2, R226, P3 ;  /* 0x000000e20200720c */ /* 0x000fc40001f61670 */
[C---:B------:R-:W-:Y:S02]  /*5700*/  ISETP.LT.OR P1, PT, R2.reuse, R225, P1 ;  /* 0x000000e10200720c */ /* 0x040fe40000f21670 */
[----:B------:R-:W-:Y:S02]  /*5710*/  ISETP.LT.OR P0, PT, R2, R224, P0 ;  /* 0x000000e00200720c */ /* 0x000fe40000701670 */
[----:B------:R-:W-:Y:S01]  /*5720*/  IADD3 R2, R0, 0x10, RZ ;  /* 0x0000001000027810 */ /* 0x000fe20007ffe0ff */
[----:B------:R-:W-:Y:S01]  /*5730*/  HMMA.16816.F32 R8, R8, R14, R140 ;  /* 0x0000000e0808723c */ /* 0x000fe2000000188c */
[----:B------:R-:W-:Y:S02]  /*5740*/  FSEL R24, R178, -INF , !P2 ;  /* 0xff800000b2187808 */ /* 0x000fe40005000000 */
        /* <DEDUP_REMOVED lines=21> */
[----:B------:R-:W-:Y:S02]  /*58a0*/  FSEL R179, R182, -INF , !P1 ;  /* 0xff800000b6b37808 */ /* 0x000fe40004800000 */
[C---:B------:R-:W-:Y:S02]  /*58b0*/  ISETP.GE.AND P5, PT, R3.reuse, R230, PT ;  /* 0x000000e60300720c */ /* 0x040fe40003fa6270 */
[CC--:B------:R-:W-:Y:S02]  /*58c0*/  ISETP.GE.AND P3, PT, R3.reuse, R229.reuse, PT ;  /* 0x000000e50300720c */ /* 0x0c0fe40003f66270 */
[----:B------:R-:W-:Y:S02]  /*58d0*/  ISETP.GE.AND P2, PT, R3, R228, PT ;  /* 0x000000e40300720c */ /* 0x000fe40003f46270 */
[----:B------:R-:W-:-:S02]  /*58e0*/  ISETP.GE.AND P1, PT, R2, R229, PT ;  /* 0x000000e50200720c */ /* 0x000fc40003f26270 */
[----:B------:R-:W-:Y:S02]  /*58f0*/  FSEL R185, R6, -INF , !P0 ;  /* 0xff80000006b97808 */ /* 0x000fe40004000000 */
[----:B------:R-:W-:Y:S02]  /*5900*/  PLOP3.LUT P0, PT, PT, PT, UP0, 0x80, 0x0 ;  /* 0x000000000000781c */ /* 0x000fe40003f0f008 */
[C---:B------:R-:W-:Y:S02]  /*5910*/  ISETP.LT.OR P5, PT, R3.reuse, R226, P5 ;  /* 0x000000e20300720c */ /* 0x040fe40002fa1670 */
[CC--:B------:R-:W-:Y:S02]  /*5920*/  ISETP.LT.OR P3, PT, R3.reuse, R225.reuse, P3 ;  /* 0x000000e10300720c */ /* 0x0c0fe40001f61670 */
[----:B------:R-:W-:Y:S02]  /*5930*/  ISETP.LT.OR P2, PT, R3, R224, P2 ;  /* 0x000000e00300720c */ /* 0x000fe40001741670 */
        /* <DEDUP_REMOVED lines=40> */
[----:B------:R-:W-:Y:S02]  /*5bc0*/  LEA R2, P2, R0, c[0x0][0x168], 0x1 ;  /* 0x00005a0000027a11 */ /* 0x000fe400078408ff */
[----:B---3--:R-:W-:Y:S02]  /*5bd0*/  LEA.HI.X R3, R4, R247, R3, 0x5, P1 ;  /* 0x000000f704037211 */ /* 0x008fe400008f2c03 */
[----:B------:R-:W-:Y:S02]  /*5be0*/  IADD3 R4, P1, R2, UR7, RZ ;  /* 0x0000000702047c10 */ /* 0x000fe4000ff3e0ff */
[----:B------:R-:W-:-:S04]  /*5bf0*/  LEA.HI.X R3, R0, c[0x0][0x16c], R3, 0x1, P2 ;  /* 0x00005b0000037a11 */ /* 0x000fc800010f0c03 */
[----:B------:R-:W-:Y:S01]  /*5c00*/  IADD3.X R5, R3, UR6, RZ, P1, !PT ;  /* 0x0000000603057c10 */ /* 0x000fe20008ffe4ff */
        /* <DEDUP_REMOVED lines=8> */
.L_x_1050:
[----:B------:R-:W-:Y:S02]  /*5c90*/  FMNMX.FTZ R0, R136, R22, !PT ;  /* 0x0000001688007209 */ /* 0x000fe40007810000 */
        /* <DEDUP_REMOVED lines=19> */
[----:B------:R-:W-:-:S03]  /*5dd0*/  FMNMX.FTZ R3, R33, R4, !PT ;  /* 0x0000000421037209 */ /* 0x000fc60007810000 */
[----:B------:R-:W2:Y:S01]  /*5de0*/  SHFL.BFLY PT, R6, R2, 0x2, 0x1f ;  /* 0x0c401f0002067f89 */ /* 0x000ea200000e0000 */
[----:B------:R-:W-:Y:S02]  /*5df0*/  FMNMX.FTZ R4, R178, R3, !PT ;  /* 0x00000003b2047209 */ /* 0x000fe40007810000 */
[----:B------:R-:W-:Y:S02]  /*5e00*/  FMNMX.FTZ R3, R137, R29, !PT ;  /* 0x0000001d89037209 */ /* 0x000fe40007810000 */
[----:B------:R-:W-:Y:S02]  /*5e10*/  FMNMX.FTZ R4, R142, R4, !PT ;  /* 0x000000048e047209 */ /* 0x000fe40007810000 */
[----:B------:R-:W-:-:S04]  /*5e20*/  FMNMX.FTZ R3, R35, R3, !PT ;  /* 0x0000000323037209 */ /* 0x000fc80007810000 */
[----:B------:R-:W-:-:S04]  /*5e30*/  FMNMX.FTZ R3, R32, R3, !PT ;  /* 0x0000000320037209 */ /* 0x000fc80007810000 */
[----:B------:R-:W-:Y:S02]  /*5e40*/  FMNMX.FTZ R3, R16, R3, !PT ;  /* 0x0000000310037209 */ /* 0x000fe40007810000 */
[----:B-1----:R-:W-:Y:S02]  /*5e50*/  FMNMX.FTZ R0, R0, R5, !PT ;  /* 0x0000000500007209 */ /* 0x002fe40007810000 */
[----:B------:R-:W-:-:S03]  /*5e60*/  FMNMX.FTZ R5, R140, R4, !PT ;  /* 0x000000048c057209 */ /* 0x000fc60007810000 */
[----:B------:R-:W1:Y:S01]  /*5e70*/  SHFL.BFLY PT, R7, R0, 0x1, 0x1f ;  /* 0x0c201f0000077f89 */ /* 0x000e6200000e0000 */
[----:B------:R-:W-:Y:S02]  /*5e80*/  FMNMX.FTZ R5, R141, R5, !PT ;  /* 0x000000058d057209 */ /* 0x000fe40007810000 */
[----:B--2---:R-:W-:-:S03]  /*5e90*/  FMNMX.FTZ R2, R2, R6, !PT ;  /* 0x0000000602027209 */ /* 0x004fc60007810000 */
[----:B------:R-:W2:Y:S04]  /*5ea0*/  SHFL.BFLY PT, R9, R5, 0x2, 0x1f ;  /* 0x0c401f0005097f89 */ /* 0x000ea800000e0000 */
[----:B------:R-:W3:Y:S01]  /*5eb0*/  SHFL.BFLY PT, R8, R2, 0x1, 0x1f ;  /* 0x0c201f0002087f89 */ /* 0x000ee200000e0000 */
[----:B-1----:R-:W-:Y:S02]  /*5ec0*/  FMNMX.FTZ R207, R0, R7, !PT ;  /* 0x0000000700cf7209 */ /* 0x002fe40007810000 */
[----:B------:R-:W-:Y:S02]  /*5ed0*/  FMNMX.FTZ R0, R179, R3, !PT ;  /* 0x00000003b3007209 */ /* 0x000fe40007810000 */
[C---:B------:R-:W-:Y:S01]  /*5ee0*/  FSETP.NEU.FTZ.AND P4, PT, R207.reuse, -INF , PT ;  /* 0xff800000cf00780b */ /* 0x040fe20003f9d000 */
[----:B------:R-:W-:Y:S01]  /*5ef0*/  FMUL.FTZ R3, R207, c[0x0][0x23c] ;  /* 0x00008f00cf037a20 */ /* 0x000fe20000410000 */
[----:B------:R-:W-:-:S04]  /*5f00*/  FMNMX.FTZ R0, R143, R0, !PT ;  /* 0x000000008f007209 */ /* 0x000fc80007810000 */
[----:B------:R-:W-:Y:S02]  /*5f10*/  FMNMX.FTZ R0, R185, R0, !PT ;  /* 0x00000000b9007209 */ /* 0x000fe40007810000 */
[----:B------:R-:W-:Y:S02]  /*5f20*/  FSEL R3, R3, RZ, P4 ;  /* 0x000000ff03037208 */ /* 0x000fe40002000000 */
[----:B------:R-:W-:Y:S02]  /*5f30*/  FMNMX.FTZ R4, R184, R0, !PT ;  /* 0x00000000b8047209 */ /* 0x000fe40007810000 */
[----:B--2---:R-:W-:Y:S01]  /*5f40*/  FMNMX.FTZ R0, R5, R9, !PT ;  /* 0x0000000905007209 */ /* 0x004fe20007810000 */
[--C-:B------:R-:W-:Y:S01]  /*5f50*/  FFMA.FTZ R12, R12, c[0x0][0x23c], -R3.reuse ;  /* 0x00008f000c0c7a23 */ /* 0x100fe20000010803 */
[----:B---3--:R-:W-:Y:S01]  /*5f60*/  FMNMX.FTZ R206, R2, R8, !PT ;  /* 0x0000000802ce7209 */ /* 0x008fe20007810000 */
[----:B------:R-:W1:Y:S01]  /*5f70*/  SHFL.BFLY PT, R6, R4, 0x2, 0x1f ;  /* 0x0c401f0004067f89 */ /* 0x000e6200000e0000 */
[----:B------:R-:W-:Y:S01]  /*5f80*/  FFMA.FTZ R28, R28, c[0x0][0x23c], -R3 ;  /* 0x00008f001c1c7a23 */ /* 0x000fe20000010803 */
[----:B------:R-:W-:Y:S01]  /*5f90*/  MUFU.EX2 R180, R12 ;  /* 0x0000000c00b47308 */ /* 0x000fe20000000800 */
[C---:B------:R-:W-:Y:S01]  /*5fa0*/  FSETP.NEU.FTZ.AND P3, PT, R206.reuse, -INF , PT ;  /* 0xff800000ce00780b */ /* 0x040fe20003f7d000 */
[----:B------:R-:W2:Y:S01]  /*5fb0*/  SHFL.BFLY PT, R7, R0, 0x1, 0x1f ;  /* 0x0c201f0000077f89 */ /* 0x000ea200000e0000 */
[----:B------:R-:W-:-:S02]  /*5fc0*/  FMUL.FTZ R2, R206, c[0x0][0x23c] ;  /* 0x00008f00ce027a20 */ /* 0x000fc40000410000 */
[--C-:B------:R-:W-:Y:S02]  /*5fd0*/  FFMA.FTZ R22, R22, c[0x0][0x23c], -R3.reuse ;  /* 0x00008f0016167a23 */ /* 0x100fe40000010803 */
[----:B------:R-:W-:Y:S01]  /*5fe0*/  FFMA.FTZ R27, R27, c[0x0][0x23c], -R3 ;  /* 0x00008f001b1b7a23 */ /* 0x000fe20000010803 */
[----:B------:R-:W-:Y:S01]  /*5ff0*/  MUFU.EX2 R189, R28 ;  /* 0x0000001c00bd7308 */ /* 0x000fe20000000800 */
[----:B------:R-:W-:-:S05]  /*6000*/  FSEL R2, R2, RZ, P3 ;  /* 0x000000ff02027208 */ /* 0x000fca0001800000 */
[--C-:B------:R-:W-:Y:S02]  /*6010*/  FFMA.FTZ R24, R24, c[0x0][0x23c], -R2.reuse ;  /* 0x00008f0018187a23 */ /* 0x100fe40000010802 */
[--C-:B------:R-:W-:Y:S01]  /*6020*/  FFMA.FTZ R13, R13, c[0x0][0x23c], -R2.reuse ;  /* 0x00008f000d0d7a23 */ /* 0x100fe20000010802 */
[----:B------:R-:W3:Y:S01]  /*6030*/  MUFU.EX2 R186, R22 ;  /* 0x0000001600ba7308 */ /* 0x000ee20000000800 */
[--C-:B------:R-:W-:Y:S02]  /*6040*/  FFMA.FTZ R23, R23, c[0x0][0x23c], -R2.reuse ;  /* 0x00008f0017177a23 */ /* 0x100fe40000010802 */
[----:B------:R-:W-:Y:S01]  /*6050*/  FFMA.FTZ R34, R34, c[0x0][0x23c], -R2 ;  /* 0x00008f0022227a23 */ /* 0x000fe20000010802 */
[----:B-1----:R-:W-:-:S04]  /*6060*/  FMNMX.FTZ R4, R4, R6, !PT ;  /* 0x0000000604047209 */ /* 0x002fc80007810000 */
[----:B------:R-:W-:Y:S01]  /*6070*/  MUFU.EX2 R10, R24 ;  /* 0x00000018000a7308 */ /* 0x000fe20000000800 */
[----:B--2---:R-:W-:Y:S01]  /*6080*/  FMNMX.FTZ R205, R0, R7, !PT ;  /* 0x0000000700cd7209 */ /* 0x004fe20007810000 */
[----:B------:R-:W1:Y:S03]  /*6090*/  SHFL.BFLY PT, R5, R4, 0x1, 0x1f ;  /* 0x0c201f0004057f89 */ /* 0x000e6600000e0000 */
[C---:B------:R-:W-:Y:S01]  /*60a0*/  FSETP.NEU.FTZ.AND P2, PT, R205.reuse, -INF , PT ;  /* 0xff800000cd00780b */ /* 0x040fe20003f5d000 */
[C---:B------:R-:W-:Y:S02]  /*60b0*/  FMUL.FTZ R0, R205.reuse, c[0x0][0x23c] ;  /* 0x00008f00cd007a20 */ /* 0x040fe40000410000 */
[----:B------:R-:W2:Y:S01]  /*60c0*/  MUFU.EX2 R11, R13 ;  /* 0x0000000d000b7308 */ /* 0x000ea20000000800 */
[----:B------:R-:W-:Y:S02]  /*60d0*/  FSEL R6, R205, RZ, P2 ;  /* 0x000000ffcd067208 */ /* 0x000fe40001000000 */
[----:B------:R-:W-:-:S02]  /*60e0*/  FSEL R0, R0, RZ, P2 ;  /* 0x000000ff00007208 */ /* 0x000fc40001000000 */
[----:B---3--:R-:W-:-:S03]  /*60f0*/  F2FP.PACK_AB R8, R189, R186 ;  /* 0x000000babd08723e */ /* 0x008fc600000000ff */
[--C-:B------:R-:W-:Y:S01]  /*6100*/  FFMA.FTZ R25, R25, c[0x0][0x23c], -R0.reuse ;  /* 0x00008f0019197a23 */ /* 0x100fe20000010800 */
[----:B------:R-:W-:Y:S01]  /*6110*/  MUFU.EX2 R187, R23 ;  /* 0x0000001700bb7308 */ /* 0x000fe20000000800 */
[--C-:B------:R-:W-:Y:S02]  /*6120*/  FFMA.FTZ R132, R132, c[0x0][0x23c], -R0.reuse ;  /* 0x00008f0084847a23 */ /* 0x100fe40000010800 */
[--C-:B------:R-:W-:Y:S02]  /*6130*/  FFMA.FTZ R26, R26, c[0x0][0x23c], -R0.reuse ;  /* 0x00008f001a1a7a23 */ /* 0x100fe40000010800 */
[----:B------:R-:W-:-:S03]  /*6140*/  FFMA.FTZ R33, R33, c[0x0][0x23c], -R0 ;  /* 0x00008f0021217a23 */ /* 0x000fc60000010800 */
[----:B------:R-:W-:Y:S01]  /*6150*/  MUFU.EX2 R22, R27 ;  /* 0x0000001b00167308 */ /* 0x000fe20000000800 */
[----:B-1----:R-:W-:Y:S02]  /*6160*/  FMNMX.FTZ R204, R4, R5, !PT ;  /* 0x0000000504cc7209 */ /* 0x002fe40007810000 */
[----:B------:R-:W-:Y:S02]  /*6170*/  FSEL R4, R207, RZ, P4 ;  /* 0x000000ffcf047208 */ /* 0x000fe40002000000 */
[C---:B------:R-:W-:Y:S01]  /*6180*/  FSETP.NEU.FTZ.AND P1, PT, R204.reuse, -INF , PT ;  /* 0xff800000cc00780b */ /* 0x040fe20003f3d000 */
[----:B------:R-:W-:Y:S02]  /*6190*/  FMUL.FTZ R12, R204, c[0x0][0x23c] ;  /* 0x00008f00cc0c7a20 */ /* 0x000fe40000410000 */
[----:B------:R-:W-:Y:S01]  /*61a0*/  FADD.FTZ R5, R136, -R4 ;  /* 0x8000000488057221 */ /* 0x000fe20000010000 */
[----:B------:R-:W-:Y:S01]  /*61b0*/  FSEL R4, R206, RZ, P3 ;  /* 0x000000ffce047208 */ /* 0x000fe20001800000 */
[----:B------:R-:W1:Y:S01]  /*61c0*/  MUFU.EX2 R188, R34 ;  /* 0x0000002200bc7308 */ /* 0x000e620000000800 */
[----:B------:R-:W-:Y:S01]  /*61d0*/  FSEL R12, R12, RZ, P1 ;  /* 0x000000ff0c0c7208 */ /* 0x000fe20000800000 */
[----:B------:R-:W-:Y:S01]  /*61e0*/  FMUL.FTZ R5, R5, c[0x0][0x23c] ;  /* 0x00008f0005057a20 */ /* 0x000fe20000410000 */
[----:B--2---:R-:W-:Y:S01]  /*61f0*/  MOV R136, R11 ;  /* 0x0000000b00887202 */ /* 0x004fe20000000f00 */
[----:B------:R-:W-:-:S02]  /*6200*/  FADD.FTZ R4, R135, -R4 ;  /* 0x8000000487047221 */ /* 0x000fc40000010000 */
[--C-:B------:R-:W-:Y:S02]  /*6210*/  FFMA.FTZ R29, R29, c[0x0][0x23c], -R12.reuse ;  /* 0x00008f001d1d7a23 */ /* 0x100fe4000001080c */
[--C-:B------:R-:W-:Y:S01]  /*6220*/  FFMA.FTZ R16, R16, c[0x0][0x23c], -R12.reuse ;  /* 0x00008f0010107a23 */ /* 0x100fe2000001080c */
[----:B------:R-:W-:Y:S01]  /*6230*/  MUFU.EX2 R190, R25 ;  /* 0x0000001900be7308 */ /* 0x000fe20000000800 */
[----:B------:R-:W-:Y:S01]  /*6240*/  FMUL.FTZ R15, R4, c[0x0][0x23c] ;  /* 0x00008f00040f7a20 */ /* 0x000fe20000410000 */
[----:B------:R-:W-:Y:S01]  /*6250*/  FSEL R4, R204, RZ, P1 ;  /* 0x000000ffcc047208 */ /* 0x000fe20000800000 */
[--C-:B------:R-:W-:Y:S02]  /*6260*/  FFMA.FTZ R35, R35, c[0x0][0x23c], -R12.reuse ;  /* 0x00008f0023237a23 */ /* 0x100fe4000001080c */
[----:B------:R-:W-:Y:S02]  /*6270*/  FFMA.FTZ R32, R32, c[0x0][0x23c], -R12 ;  /* 0x00008f0020207a23 */ /* 0x000fe4000001080c */
[----:B------:R-:W-:Y:S01]  /*6280*/  FADD.FTZ R4, R137, -R4 ;  /* 0x8000000489047221 */ /* 0x000fe20000010000 */
[----:B------:R2:W-:Y:S01]  /*6290*/  MUFU.EX2 R246, R29 ;  /* 0x0000001d00f67308 */ /* 0x0005e20000000800 */
[----:B------:R-:W-:-:S02]  /*62a0*/  MOV R137, R10 ;  /* 0x0000000a00897202 */ /* 0x000fc40000000f00 */
[----:B------:R-:W-:Y:S01]  /*62b0*/  FMUL.FTZ R4, R4, c[0x0][0x23c] ;  /* 0x00008f0004047a20 */ /* 0x000fe20000410000 */
[----:B-1----:R-:W-:Y:S02]  /*62c0*/  F2FP.PACK_AB R9, R188, R187 ;  /* 0x000000bbbc09723e */ /* 0x002fe400000000ff */
[----:B------:R-:W-:Y:S02]  /*62d0*/  F2FP.PACK_AB R10, R180, R22 ;  /* 0x00000016b40a723e */ /* 0x000fe400000000ff */
[----:B------:R-:W-:Y:S01]  /*62e0*/  MUFU.EX2 R252, R16 ;  /* 0x0000001000fc7308 */ /* 0x000fe20000000800 */
[----:B------:R-:W-:Y:S01]  /*62f0*/  F2FP.PACK_AB R11, R136, R137 ;  /* 0x00000089880b723e */ /* 0x000fe200000000ff */
[----:B--2---:R-:W1:Y:S06]  /*6300*/  LDSM.16.MT88.4 R28, [R209+0xa000] ;  /* 0x00a00000d11c783b */ /* 0x004e6c0000004200 */
[----:B------:R2:W3:Y:S08]  /*6310*/  MUFU.EX2 R16, R5 ;  /* 0x0000000500107308 */ /* 0x0004f00000000800 */
[----:B------:R-:W-:Y:S01]  /*6320*/  MUFU.EX2 R182, R132 ;  /* 0x0000008400b67308 */ /* 0x000fe20000000800 */
[----:B--2---:R-:W-:-:S07]  /*6330*/  FADD.FTZ R5, R134, -R6 ;  /* 0x8000000686057221 */ /* 0x004fce0000010000 */
[----:B------:R2:W-:Y:S01]  /*6340*/  MUFU.EX2 R183, R26 ;  /* 0x0000001a00b77308 */ /* 0x0005e20000000800 */
[-C--:B---3--:R-:W-:Y:S02]  /*6350*/  FMUL.FTZ R144, R144, R16.reuse ;  /* 0x0000001090907220 */ /* 0x088fe40000410000 */
[----:B------:R-:W-:Y:S02]  /*6360*/  FMUL.FTZ R5, R5, c[0x0][0x23c] ;  /* 0x00008f0005057a20 */ /* 0x000fe40000410000 */
[-C--:B------:R-:W-:Y:S02]  /*6370*/  FMUL.FTZ R145, R145, R16.reuse ;  /* 0x0000001091917220 */ /* 0x080fe40000410000 */
[-C--:B------:R-:W-:Y:S01]  /*6380*/  FMUL.FTZ R156, R156, R16.reuse ;  /* 0x000000109c9c7220 */ /* 0x080fe20000410000 */
[----:B------:R-:W3:Y:S01]  /*6390*/  MUFU.EX2 R23, R33 ;  /* 0x0000002100177308 */ /* 0x000ee20000000800 */
[-C--:B------:R-:W-:Y:S02]  /*63a0*/  FMUL.FTZ R157, R157, R16.reuse ;  /* 0x000000109d9d7220 */ /* 0x080fe40000410000 */
[----:B------:R-:W-:-:S02]  /*63b0*/  FMUL.FTZ R160, R160, R16 ;  /* 0x00000010a0a07220 */ /* 0x000fc40000410000 */
[-C--:B------:R-:W-:Y:S02]  /*63c0*/  FMUL.FTZ R161, R161, R16.reuse ;  /* 0x00000010a1a17220 */ /* 0x080fe40000410000 */
[-C--:B------:R-:W-:Y:S01]  /*63d0*/  FMUL.FTZ R172, R172, R16.reuse ;  /* 0x00000010acac7220 */ /* 0x080fe20000410000 */
[----:B------:R-:W-:Y:S01]  /*63e0*/  MUFU.EX2 R247, R35 ;  /* 0x0000002300f77308 */ /* 0x000fe20000000800 */
[----:B--2---:R-:W2:Y:S01]  /*63f0*/  LDSM.16.MT88.4 R24, [R211+0xa000] ;  /* 0x00a00000d318783b */ /* 0x004ea20000004200 */
[-C--:B------:R-:W-:Y:S02]  /*6400*/  FMUL.FTZ R173, R173, R16.reuse ;  /* 0x00000010adad7220 */ /* 0x080fe40000410000 */
[-C--:B------:R-:W-:Y:S02]  /*6410*/  FMUL.FTZ R36, R36, R16.reuse ;  /* 0x0000001024247220 */ /* 0x080fe40000410000 */
[-C--:B------:R-:W-:Y:S02]  /*6420*/  FMUL.FTZ R37, R37, R16.reuse ;  /* 0x0000001025257220 */ /* 0x080fe40000410000 */
[----:B------:R-:W4:Y:S01]  /*6430*/  MUFU.EX2 R181, R32 ;  /* 0x0000002000b57308 */ /* 0x000f220000000800 */
[----:B---3--:R-:W-:Y:S01]  /*6440*/  F2FP.PACK_AB R6, R23, R183 ;  /* 0x000000b71706723e */ /* 0x008fe200000000ff */
[----:B------:R-:W-:-:S02]  /*6450*/  FMUL.FTZ R48, R48, R16 ;  /* 0x0000001030307220 */ /* 0x000fc40000410000 */
[-C--:B------:R-:W-:Y:S02]  /*6460*/  FMUL.FTZ R49, R49, R16.reuse ;  /* 0x0000001031317220 */ /* 0x080fe40000410000 */
[-C--:B------:R-:W-:Y:S02]  /*6470*/  FMUL.FTZ R52, R52, R16.reuse ;  /* 0x0000001034347220 */ /* 0x080fe40000410000 */
[----:B------:R-:W3:Y:S01]  /*6480*/  MUFU.EX2 R15, R15 ;  /* 0x0000000f000f7308 */ /* 0x000ee20000000800 */
[-C--:B------:R-:W-:Y:S02]  /*6490*/  FMUL.FTZ R53, R53, R16.reuse ;  /* 0x0000001035357220 */ /* 0x080fe40000410000 */
[-C--:B------:R-:W-:Y:S02]  /*64a0*/  FMUL.FTZ R64, R64, R16.reuse ;  /* 0x0000001040407220 */ /* 0x080fe40000410000 */
[-C--:B------:R-:W-:Y:S02]  /*64b0*/  FMUL.FTZ R65, R65, R16.reuse ;  /* 0x0000001041417220 */ /* 0x080fe40000410000 */
[-C--:B------:R-:W-:Y:S01]  /*64c0*/  FMUL.FTZ R68, R68, R16.reuse ;  /* 0x0000001044447220 */ /* 0x080fe20000410000 */
[----:B------:R5:W1:Y:S01]  /*64d0*/  MUFU.EX2 R14, R5 ;  /* 0x00000005000e7308 */ /* 0x000a620000000800 */
[----:B----4-:R-:W-:Y:S01]  /*64e0*/  F2FP.PACK_AB R7, R252, R181 ;  /* 0x000000b5fc07723e */ /* 0x010fe200000000ff */
[----:B------:R-:W4:Y:S01]  /*64f0*/  LDSM.16.MT88.4 R32, [R214+0xa000] ;  /* 0x00a00000d620783b */ /* 0x000f220000004200 */
[----:B------:R-:W-:-:S02]  /*6500*/  FMUL.FTZ R69, R69, R16 ;  /* 0x0000001045457220 */ /* 0x000fc40000410000 */
[-C--:B------:R-:W-:Y:S02]  /*6510*/  FMUL.FTZ R80, R80, R16.reuse ;  /* 0x0000001050507220 */ /* 0x080fe40000410000 */
[----:B------:R-:W-:Y:S01]  /*6520*/  FMUL.FTZ R81, R81, R16 ;  /* 0x0000001051517220 */ /* 0x000fe20000410000 */
[----:B------:R2:W2:Y:S01]  /*6530*/  MUFU.EX2 R13, R4 ;  /* 0x00000004000d7308 */ /* 0x0004a20000000800 */
[-C--:B---3--:R-:W-:Y:S02]  /*6540*/  FMUL.FTZ R146, R146, R15.reuse ;  /* 0x0000000f92927220 */ /* 0x088fe40000410000 */
[-C--:B------:R-:W-:Y:S02]  /*6550*/  FMUL.FTZ R147, R147, R15.reuse ;  /* 0x0000000f93937220 */ /* 0x080fe40000410000 */
[-C--:B------:R-:W-:Y:S02]  /*6560*/  FMUL.FTZ R158, R158, R15.reuse ;  /* 0x0000000f9e9e7220 */ /* 0x080fe40000410000 */
[----:B------:R-:W-:Y:S01]  /*6570*/  FMUL.FTZ R159, R159, R15 ;  /* 0x0000000f9f9f7220 */ /* 0x000fe20000410000 */
[----:B-----5:R-:W-:Y:S01]  /*6580*/  F2FP.PACK_AB R5, R247, R246 ;  /* 0x000000f6f705723e */ /* 0x020fe200000000ff */
[-C--:B-1----:R-:W-:Y:S01]  /*6590*/  FMUL.FTZ R148, R148, R14.reuse ;  /* 0x0000000e94947220 */ /* 0x082fe20000410000 */
[----:B------:R-:W-:Y:S01]  /*65a0*/  HMMA.16816.F32 R144, R8, R28, R144 ;  /* 0x0000001c0890723c */ /* 0x000fe20000001890 */
[----:B------:R-:W-:-:S02]  /*65b0*/  FMUL.FTZ R149, R149, R14 ;  /* 0x0000000e95957220 */ /* 0x000fc40000410000 */
[-C--:B------:R-:W-:Y:S02]  /*65c0*/  FMUL.FTZ R152, R152, R14.reuse ;  /* 0x0000000e98987220 */ /* 0x080fe40000410000 */
[----:B------:R-:W-:Y:S01]  /*65d0*/  FMUL.FTZ R153, R153, R14 ;  /* 0x0000000e99997220 */ /* 0x000fe20000410000 */
[----:B--2---:R-:W-:Y:S01]  /*65e0*/  F2FP.PACK_AB R4, R182, R190 ;  /* 0x000000beb604723e */ /* 0x004fe200000000ff */
[-C--:B------:R-:W-:Y:S01]  /*65f0*/  FMUL.FTZ R150, R150, R13.reuse ;  /* 0x0000000d96967220 */ /* 0x080fe20000410000 */
[----:B------:R-:W-:Y:S01]  /*6600*/  HMMA.16816.F32 R240, R8, R30, R156 ;  /* 0x0000001e08f0723c */ /* 0x000fe2000000189c */
[-C--:B------:R-:W-:Y:S02]  /*6610*/  FMUL.FTZ R151, R151, R13.reuse ;  /* 0x0000000d97977220 */ /* 0x080fe40000410000 */
[-C--:B------:R-:W-:Y:S02]  /*6620*/  FMUL.FTZ R154, R154, R13.reuse ;  /* 0x0000000d9a9a7220 */ /* 0x080fe40000410000 */
[----:B------:R-:W-:-:S02]  /*6630*/  FMUL.FTZ R155, R155, R13 ;  /* 0x0000000d9b9b7220 */ /* 0x000fc40000410000 */
[-C--:B------:R-:W-:Y:S01]  /*6640*/  FMUL.FTZ R162, R162, R15.reuse ;  /* 0x0000000fa2a27220 */ /* 0x080fe20000410000 */
[C---:B------:R-:W-:Y:S01]  /*6650*/  HMMA.16816.F32 R148, R4.reuse, R28, R148 ;  /* 0x0000001c0494723c */ /* 0x040fe20000001894 */
[----:B------:R-:W-:Y:S01]  /*6660*/  FMUL.FTZ R163, R163, R15 ;  /* 0x0000000fa3a37220 */ /* 0x000fe20000410000 */
[----:B------:R-:W-:Y:S01]  /*6670*/  MOV R156, R187 ;  /* 0x000000bb009c7202 */ /* 0x000fe20000000f00 */
[----:B------:R-:W-:Y:S01]  /*6680*/  FMUL.FTZ R164, R164, R14 ;  /* 0x0000000ea4a47220 */ /* 0x000fe20000410000 */
[----:B------:R-:W-:Y:S01]  /*6690*/  MOV R157, R188 ;  /* 0x000000bc009d7202 */ /* 0x000fe20000000f00 */
[----:B------:R-:W-:Y:S01]  /*66a0*/  FMUL.FTZ R165, R165, R14 ;  /* 0x0000000ea5a57220 */ /* 0x000fe20000410000 */
[----:B------:R-:W-:Y:S01]  /*66b0*/  MOV R159, R190 ;  /* 0x000000be009f7202 */ /* 0x000fe20000000f00 */
[-C--:B------:R-:W-:Y:S01]  /*66c0*/  FMUL.FTZ R166, R166, R13.reuse ;  /* 0x0000000da6a67220 */ /* 0x080fe20000410000 */
[----:B------:R-:W-:Y:S01]  /*66d0*/  HMMA.16816.F32 R152, R4, R30, R152 ;  /* 0x0000001e0498723c */ /* 0x000fe20000001898 */
[----:B------:R-:W1:Y:S01]  /*66e0*/  LDSM.16.MT88.4 R28, [R213+0xa000] ;  /* 0x00a00000d51c783b */ /* 0x000e620000004200 */
[----:B------:R-:W-:Y:S01]  /*66f0*/  FMUL.FTZ R167, R167, R13 ;  /* 0x0000000da7a77220 */ /* 0x000fe20000410000 */
[----:B------:R-:W-:Y:S01]  /*6700*/  MOV R158, R189 ;  /* 0x000000bd009e7202 */ /* 0x000fe20000000f00 */
[----:B------:R-:W-:-:S02]  /*6710*/  FMUL.FTZ R168, R168, R14 ;  /* 0x0000000ea8a87220 */ /* 0x000fc40000410000 */
[-C--:B------:R-:W-:Y:S02]  /*6720*/  FMUL.FTZ R169, R169, R14.reuse ;  /* 0x0000000ea9a97220 */ /* 0x080fe40000410000 */
[-C--:B------:R-:W-:Y:S01]  /*6730*/  FMUL.FTZ R170, R170, R13.reuse ;  /* 0x0000000daaaa7220 */ /* 0x080fe20000410000 */
[-C--:B------:R-:W-:Y:S01]  /*6740*/  HMMA.16816.F32 R160, R8, R24.reuse, R160 ;  /* 0x0000001808a0723c */ /* 0x080fe200000018a0 */
[----:B------:R-:W-:Y:S02]  /*6750*/  FMUL.FTZ R171, R171, R13 ;  /* 0x0000000dabab7220 */ /* 0x000fe40000410000 */
[-C--:B------:R-:W-:Y:S02]  /*6760*/  FMUL.FTZ R174, R174, R15.reuse ;  /* 0x0000000faeae7220 */ /* 0x080fe40000410000 */
[----:B------:R-:W-:Y:S02]  /*6770*/  FMUL.FTZ R175, R175, R15 ;  /* 0x0000000fafaf7220 */ /* 0x000fe40000410000 */
[-C--:B------:R-:W-:Y:S01]  /*6780*/  FMUL.FTZ R40, R40, R14.reuse ;  /* 0x0000000e28287220 */ /* 0x080fe20000410000 */
[----:B------:R-:W-:Y:S01]  /*6790*/  HMMA.16816.F32 R164, R4, R24, R164 ;  /* 0x0000001804a4723c */ /* 0x000fe200000018a4 */
[----:B------:R-:W-:-:S02]  /*67a0*/  FMUL.FTZ R41, R41, R14 ;  /* 0x0000000e29297220 */ /* 0x000fc40000410000 */
[-C--:B------:R-:W-:Y:S02]  /*67b0*/  FMUL.FTZ R42, R42, R13.reuse ;  /* 0x0000000d2a2a7220 */ /* 0x080fe40000410000 */
[-C--:B------:R-:W-:Y:S02]  /*67c0*/  FMUL.FTZ R43, R43, R13.reuse ;  /* 0x0000000d2b2b7220 */ /* 0x080fe40000410000 */
[-C--:B------:R-:W-:Y:S01]  /*67d0*/  FMUL.FTZ R44, R44, R14.reuse ;  /* 0x0000000e2c2c7220 */ /* 0x080fe20000410000 */
[----:B------:R-:W-:Y:S01]  /*67e0*/  HMMA.16816.F32 R168, R4, R26, R168 ;  /* 0x0000001a04a8723c */ /* 0x000fe200000018a8 */
[----:B------:R-:W-:Y:S02]  /*67f0*/  FMUL.FTZ R45, R45, R14 ;  /* 0x0000000e2d2d7220 */ /* 0x000fe40000410000 */
[-C--:B------:R-:W-:Y:S02]  /*6800*/  FMUL.FTZ R46, R46, R13.reuse ;  /* 0x0000000d2e2e7220 */ /* 0x080fe40000410000 */
[----:B------:R-:W-:-:S02]  /*6810*/  FMUL.FTZ R47, R47, R13 ;  /* 0x0000000d2f2f7220 */ /* 0x000fc40000410000 */
[-C--:B------:R-:W-:Y:S01]  /*6820*/  FMUL.FTZ R56, R56, R14.reuse ;  /* 0x0000000e38387220 */ /* 0x080fe20000410000 */
[----:B------:R-:W-:Y:S01]  /*6830*/  HMMA.16816.F32 R196, R8, R26, R172 ;  /* 0x0000001a08c4723c */ /* 0x000fe200000018ac */
[-C--:B------:R-:W-:Y:S01]  /*6840*/  FMUL.FTZ R57, R57, R14.reuse ;  /* 0x0000000e39397220 */ /* 0x080fe20000410000 */
[----:B------:R-:W2:Y:S01]  /*6850*/  LDSM.16.MT88.4 R24, [R209+0xb000] ;  /* 0x00b00000d118783b */ /* 0x000ea20000004200 */
[-C--:B------:R-:W-:Y:S02]  /*6860*/  FMUL.FTZ R58, R58, R13.reuse ;  /* 0x0000000d3a3a7220 */ /* 0x080fe40000410000 */
[-C--:B------:R-:W-:Y:S02]  /*6870*/  FMUL.FTZ R59, R59, R13.reuse ;  /* 0x0000000d3b3b7220 */ /* 0x080fe40000410000 */
[-C--:B------:R-:W-:Y:S01]  /*6880*/  FMUL.FTZ R60, R60, R14.reuse ;  /* 0x0000000e3c3c7220 */ /* 0x080fe20000410000 */
[C---:B----4-:R-:W-:Y:S01]  /*6890*/  HMMA.16816.F32 R236, R4.reuse, R32, R40 ;  /* 0x0000002004ec723c */ /* 0x050fe20000001828 */
[----:B------:R-:W-:Y:S01]  /*68a0*/  LDSM.16.MT88.4 R40, [R213+0xb000] ;  /* 0x00b00000d528783b */ /* 0x000fe20000004200 */
[----:B------:R-:W-:Y:S01]  /*68b0*/  FMUL.FTZ R61, R61, R14 ;  /* 0x0000000e3d3d7220 */ /* 0x000fe20000410000 */
[----:B------:R-:W-:Y:S01]  /*68c0*/  MOV R174, R186 ;  /* 0x000000ba00ae7202 */ /* 0x000fe20000000f00 */
[----:B------:R-:W-:Y:S01]  /*68d0*/  FMUL.FTZ R72, R72, R14 ;  /* 0x0000000e48487220 */ /* 0x000fe20000410000 */
[----:B------:R-:W-:Y:S01]  /*68e0*/  MOV R172, R182 ;  /* 0x000000b600ac7202 */ /* 0x000fe20000000f00 */
[-C--:B------:R-:W-:Y:S01]  /*68f0*/  FMUL.FTZ R62, R62, R13.reuse ;  /* 0x0000000d3e3e7220 */ /* 0x080fe20000410000 */
[----:B------:R-:W-:Y:S01]  /*6900*/  MOV R175, R180 ;  /* 0x000000b400af7202 */ /* 0x000fe20000000f00 */
[----:B------:R-:W-:Y:S01]  /*6910*/  HMMA.16816.F32 R232, R4, R34, R44 ;  /* 0x0000002204e8723c */ /* 0x000fe2000000182c */
[----:B------:R-:W3:Y:S01]  /*6920*/  LDSM.16.MT88.4 R44, [R211+0xb000] ;  /* 0x00b00000d32c783b */ /* 0x000ee20000004200 */
[----:B------:R-:W-:Y:S01]  /*6930*/  FMUL.FTZ R63, R63, R13 ;  /* 0x0000000d3f3f7220 */ /* 0x000fe20000410000 */
[----:B------:R-:W-:Y:S01]  /*6940*/  MOV R173, R183 ;  /* 0x000000b700ad7202 */ /* 0x000fe20000000f00 */
[----:B------:R-:W-:-:S02]  /*6950*/  FMUL.FTZ R73, R73, R14 ;  /* 0x0000000e49497220 */ /* 0x000fc40000410000 */
[-C--:B------:R-:W-:Y:S02]  /*6960*/  FMUL.FTZ R76, R76, R14.reuse ;  /* 0x0000000e4c4c7220 */ /* 0x080fe40000410000 */
[C---:B-1----:R-:W-:Y:S01]  /*6970*/  HMMA.16816.F32 R200, R4.reuse, R28, R56 ;  /* 0x0000001c04c8723c */ /* 0x042fe20000001838 */
[----:B------:R-:W1:Y:S01]  /*6980*/  LDSM.16.MT88.4 R56, [R214+0xb000] ;  /* 0x00b00000d638783b */ /* 0x000e620000004200 */
[----:B------:R-:W-:Y:S02]  /*6990*/  FMUL.FTZ R77, R77, R14 ;  /* 0x0000000e4d4d7220 */ /* 0x000fe40000410000 */
[-C--:B------:R-:W-:Y:S02]  /*69a0*/  FMUL.FTZ R74, R74, R13.reuse ;  /* 0x0000000d4a4a7220 */ /* 0x080fe40000410000 */
[-C--:B------:R-:W-:Y:S02]  /*69b0*/  FMUL.FTZ R75, R75, R13.reuse ;  /* 0x0000000d4b4b7220 */ /* 0x080fe40000410000 */
[-C--:B------:R-:W-:Y:S01]  /*69c0*/  FMUL.FTZ R78, R78, R13.reuse ;  /* 0x0000000d4e4e7220 */ /* 0x080fe20000410000 */
[----:B------:R-:W-:Y:S01]  /*69d0*/  HMMA.16816.F32 R60, R4, R30, R60 ;  /* 0x0000001e043c723c */ /* 0x000fe2000000183c */
[----:B------:R-:W-:-:S02]  /*69e0*/  FMUL.FTZ R79, R79, R13 ;  /* 0x0000000d4f4f7220 */ /* 0x000fc40000410000 */
[-C--:B------:R-:W-:Y:S02]  /*69f0*/  FMUL.FTZ R88, R88, R14.reuse ;  /* 0x0000000e58587220 */ /* 0x080fe40000410000 */
[-C--:B------:R-:W-:Y:S02]  /*6a00*/  FMUL.FTZ R89, R89, R14.reuse ;  /* 0x0000000e59597220 */ /* 0x080fe40000410000 */
[-C--:B------:R-:W-:Y:S02]  /*6a10*/  FMUL.FTZ R90, R90, R13.reuse ;  /* 0x0000000d5a5a7220 */ /* 0x080fe40000410000 */
[----:B------:R-:W-:Y:S01]  /*6a20*/  FMUL.FTZ R91, R91, R13 ;  /* 0x0000000d5b5b7220 */ /* 0x000fe20000410000 */
[----:B--2---:R-:W-:Y:S01]  /*6a30*/  HMMA.16816.F32 R72, R4, R24, R72 ;  /* 0x000000180448723c */ /* 0x004fe20000001848 */
[-C--:B------:R-:W-:Y:S02]  /*6a40*/  FMUL.FTZ R92, R92, R14.reuse ;  /* 0x0000000e5c5c7220 */ /* 0x080fe40000410000 */
[----:B------:R-:W-:-:S02]  /*6a50*/  FMUL.FTZ R93, R93, R14 ;  /* 0x0000000e5d5d7220 */ /* 0x000fc40000410000 */
[-C--:B------:R-:W-:Y:S02]  /*6a60*/  FMUL.FTZ R94, R94, R13.reuse ;  /* 0x0000000d5e5e7220 */ /* 0x080fe40000410000 */
[-C--:B------:R-:W-:Y:S01]  /*6a70*/  FMUL.FTZ R95, R95, R13.reuse ;  /* 0x0000000d5f5f7220 */ /* 0x080fe20000410000 */
[C---:B------:R-:W-:Y:S01]  /*6a80*/  HMMA.16816.F32 R76, R4.reuse, R26, R76 ;  /* 0x0000001a044c723c */ /* 0x040fe2000000184c */
[-C--:B------:R-:W-:Y:S02]  /*6a90*/  FMUL.FTZ R104, R104, R14.reuse ;  /* 0x0000000e68687220 */ /* 0x080fe40000410000 */
[-C--:B------:R-:W-:Y:S02]  /*6aa0*/  FMUL.FTZ R105, R105, R14.reuse ;  /* 0x0000000e69697220 */ /* 0x080fe40000410000 */
[-C--:B------:R-:W-:Y:S02]  /*6ab0*/  FMUL.FTZ R106, R106, R13.reuse ;  /* 0x0000000d6a6a7220 */ /* 0x080fe40000410000 */
[----:B------:R-:W-:Y:S01]  /*6ac0*/  FMUL.FTZ R107, R107, R13 ;  /* 0x0000000d6b6b7220 */ /* 0x000fe20000410000 */
[----:B---3--:R-:W-:Y:S01]  /*6ad0*/  HMMA.16816.F32 R88, R4, R44, R88 ;  /* 0x0000002c0458723c */ /* 0x008fe20000001858 */
[----:B------:R-:W-:-:S02]  /*6ae0*/  FMUL.FTZ R108, R108, R14 ;  /* 0x0000000e6c6c7220 */ /* 0x000fc40000410000 */
[-C--:B------:R-:W-:Y:S02]  /*6af0*/  FMUL.FTZ R109, R109, R14.reuse ;  /* 0x0000000e6d6d7220 */ /* 0x080fe40000410000 */
[-C--:B------:R-:W-:Y:S02]  /*6b00*/  FMUL.FTZ R120, R120, R14.reuse ;  /* 0x0000000e78787220 */ /* 0x080fe40000410000 */
[-C--:B------:R-:W-:Y:S01]  /*6b10*/  FMUL.FTZ R121, R121, R14.reuse ;  /* 0x0000000e79797220 */ /* 0x080fe20000410000 */
[----:B------:R-:W-:Y:S01]  /*6b20*/  HMMA.16816.F32 R92, R4, R46, R92 ;  /* 0x0000002e045c723c */ /* 0x000fe2000000185c */
[-C--:B------:R-:W-:Y:S02]  /*6b30*/  FMUL.FTZ R110, R110, R13.reuse ;  /* 0x0000000d6e6e7220 */ /* 0x080fe40000410000 */
[----:B------:R-:W-:Y:S02]  /*6b40*/  FMUL.FTZ R111, R111, R13 ;  /* 0x0000000d6f6f7220 */ /* 0x000fe40000410000 */
[----:B------:R-:W-:-:S02]  /*6b50*/  FMUL.FTZ R124, R124, R14 ;  /* 0x0000000e7c7c7220 */ /* 0x000fc40000410000 */
[----:B------:R-:W-:Y:S01]  /*6b60*/  FMUL.FTZ R125, R125, R14 ;  /* 0x0000000e7d7d7220 */ /* 0x000fe20000410000 */
[C---:B-1----:R-:W-:Y:S01]  /*6b70*/  HMMA.16816.F32 R104, R4.reuse, R56, R104 ;  /* 0x000000380468723c */ /* 0x042fe20000001868 */
[-C--:B------:R-:W-:Y:S02]  /*6b80*/  FMUL.FTZ R122, R122, R13.reuse ;  /* 0x0000000d7a7a7220 */ /* 0x080fe40000410000 */
[-C--:B------:R-:W-:Y:S02]  /*6b90*/  FMUL.FTZ R123, R123, R13.reuse ;  /* 0x0000000d7b7b7220 */ /* 0x080fe40000410000 */
[-C--:B------:R-:W-:Y:S02]  /*6ba0*/  FMUL.FTZ R126, R126, R13.reuse ;  /* 0x0000000d7e7e7220 */ /* 0x080fe40000410000 */
[----:B------:R-:W-:Y:S01]  /*6bb0*/  FMUL.FTZ R127, R127, R13 ;  /* 0x0000000d7f7f7220 */ /* 0x000fe20000410000 */
[----:B------:R-:W-:Y:S01]  /*6bc0*/  HMMA.16816.F32 R108, R4, R58, R108 ;  /* 0x0000003a046c723c */ /* 0x000fe2000000186c */
[----:B------:R-:W-:-:S02]  /*6bd0*/  FMUL.FTZ R38, R38, R15 ;  /* 0x0000000f26267220 */ /* 0x000fc40000410000 */
[-C--:B------:R-:W-:Y:S02]  /*6be0*/  FMUL.FTZ R39, R39, R15.reuse ;  /* 0x0000000f27277220 */ /* 0x080fe40000410000 */
[-C--:B------:R-:W-:Y:S02]  /*6bf0*/  FMUL.FTZ R50, R50, R15.reuse ;  /* 0x0000000f32327220 */ /* 0x080fe40000410000 */
[-C--:B------:R-:W-:Y:S01]  /*6c00*/  FMUL.FTZ R51, R51, R15.reuse ;  /* 0x0000000f33337220 */ /* 0x080fe20000410000 */
[----:B------:R-:W-:Y:S01]  /*6c10*/  HMMA.16816.F32 R120, R4, R40, R120 ;  /* 0x000000280478723c */ /* 0x000fe20000001878 */
[-C--:B------:R-:W-:Y:S02]  /*6c20*/  FMUL.FTZ R54, R54, R15.reuse ;  /* 0x0000000f36367220 */ /* 0x080fe40000410000 */
[-C--:B------:R-:W-:Y:S02]  /*6c30*/  FMUL.FTZ R55, R55, R15.reuse ;  /* 0x0000000f37377220 */ /* 0x080fe40000410000 */
[----:B------:R-:W-:-:S02]  /*6c40*/  FMUL.FTZ R66, R66, R15 ;  /* 0x0000000f42427220 */ /* 0x000fc40000410000 */
[-C--:B------:R-:W-:Y:S01]  /*6c50*/  FMUL.FTZ R67, R67, R15.reuse ;  /* 0x0000000f43437220 */ /* 0x080fe20000410000 */
[----:B------:R-:W-:Y:S01]  /*6c60*/  HMMA.16816.F32 R192, R4, R42, R124 ;  /* 0x0000002a04c0723c */ /* 0x000fe2000000187c */
[-C--:B------:R-:W-:Y:S02]  /*6c70*/  FMUL.FTZ R70, R70, R15.reuse ;  /* 0x0000000f46467220 */ /* 0x080fe40000410000 */
[-C--:B------:R-:W-:Y:S02]  /*6c80*/  FMUL.FTZ R71, R71, R15.reuse ;  /* 0x0000000f47477220 */ /* 0x080fe40000410000 */
[-C--:B------:R-:W-:Y:S02]  /*6c90*/  FMUL.FTZ R82, R82, R15.reuse ;  /* 0x0000000f52527220 */ /* 0x080fe40000410000 */
[--C-:B------:R-:W-:Y:S01]  /*6ca0*/  FFMA.FTZ R4, R176, c[0x0][0x23c], -R3.reuse ;  /* 0x00008f00b0047a23 */ /* 0x100fe20000010803 */
[----:B------:R-:W-:Y:S01]  /*6cb0*/  MOV R5, R22 ;  /* 0x0000001600057202 */ /* 0x000fe20000000f00 */
[----:B------:R-:W-:Y:S01]  /*6cc0*/  FMUL.FTZ R83, R83, R15 ;  /* 0x0000000f53537220 */ /* 0x000fe20000410000 */
[----:B------:R-:W-:Y:S01]  /*6cd0*/  MOV R6, R172 ;  /* 0x000000ac00067202 */ /* 0x000fe20000000f00 */
[----:B------:R1:W-:Y:S01]  /*6ce0*/  MUFU.EX2 R187, R4 ;  /* 0x0000000400bb7308 */ /* 0x0003e20000000800 */
[-C--:B------:R-:W-:Y:S01]  /*6cf0*/  FMUL.FTZ R84, R84, R16.reuse ;  /* 0x0000001054547220 */ /* 0x080fe20000410000 */
[----:B------:R-:W-:Y:S01]  /*6d00*/  MOV R7, R157 ;  /* 0x0000009d00077202 */ /* 0x000fe20000000f00 */
[----:B------:R-:W-:Y:S01]  /*6d10*/  FMUL.FTZ R85, R85, R16 ;  /* 0x0000001055557220 */ /* 0x000fe20000410000 */
[----:B------:R-:W-:Y:S01]  /*6d20*/  MOV R127, R181 ;  /* 0x000000b5007f7202 */ /* 0x000fe20000000f00 */
        /* <DEDUP_REMOVED lines=10> */
[----:B------:R-:W-:Y:S01]  /*6dd0*/  FMUL.FTZ R99, R99, R15 ;  /* 0x0000000f63637220 */ /* 0x000fe20000410000 */
[----:B------:R-:W2:Y:S01]  /*6de0*/  LDSM.16.MT88.4 R156, [R209+0xa800] ;  /* 0x00a80000d19c783b */ /* 0x000ea20000004200 */
[----:B-1----:R-:W-:-:S02]  /*6df0*/  FFMA.FTZ R4, R133, c[0x0][0x23c], -R3 ;  /* 0x00008f0085047a23 */ /* 0x002fc40000010803 */
[-C--:B------:R-:W-:Y:S01]  /*6e00*/  FMUL.FTZ R100, R100, R16.reuse ;  /* 0x0000001064647220 */ /* 0x080fe20000410000 */
[----:B------:R-:W1:Y:S01]  /*6e10*/  LDSM.16.MT88.4 R48, [R214+0xa800] ;  /* 0x00a80000d630783b */ /* 0x000e620000004200 */
[----:B------:R3:W4:Y:S01]  /*6e20*/  MUFU.EX2 R244, R4 ;  /* 0x0000000400f47308 */ /* 0x0007220000000800 */
[-C--:B------:R-:W-:Y:S01]  /*6e30*/  FMUL.FTZ R101, R101, R16.reuse ;  /* 0x0000001065657220 */ /* 0x080fe20000410000 */
[C---:B------:R-:W-:Y:S01]  /*6e40*/  HMMA.16816.F32 R52, R8.reuse, R28, R52 ;  /* 0x0000001c0834723c */ /* 0x040fe20000001834 */
[-C--:B------:R-:W-:Y:S02]  /*6e50*/  FMUL.FTZ R102, R102, R15.reuse ;  /* 0x0000000f66667220 */ /* 0x080fe40000410000 */
[-C--:B------:R-:W-:Y:S02]  /*6e60*/  FMUL.FTZ R103, R103, R15.reuse ;  /* 0x0000000f67677220 */ /* 0x080fe40000410000 */
[-C--:B------:R-:W-:Y:S02]  /*6e70*/  FMUL.FTZ R112, R112, R16.reuse ;  /* 0x0000001070707220 */ /* 0x080fe40000410000 */
[----:B------:R-:W-:Y:S01]  /*6e80*/  FMUL.FTZ R113, R113, R16 ;  /* 0x0000001071717220 */ /* 0x000fe20000410000 */
[----:B------:R-:W-:Y:S01]  /*6e90*/  HMMA.16816.F32 R180, R8, R30, R64 ;  /* 0x0000001e08b4723c */ /* 0x000fe20000001840 */
[-C--:B------:R-:W-:Y:S01]  /*6ea0*/  FMUL.FTZ R114, R114, R15.reuse ;  /* 0x0000000f72727220 */ /* 0x080fe20000410000 */
[----:B------:R-:W5:Y:S01]  /*6eb0*/  LDSM.16.MT88.4 R64, [R213+0xa800] ;  /* 0x00a80000d540783b */ /* 0x000f620000004200 */
[----:B------:R-:W-:-:S02]  /*6ec0*/  FMUL.FTZ R115, R115, R15 ;  /* 0x0000000f73737220 */ /* 0x000fc40000410000 */
[-C--:B------:R-:W-:Y:S02]  /*6ed0*/  FMUL.FTZ R116, R116, R16.reuse ;  /* 0x0000001074747220 */ /* 0x080fe40000410000 */
[--C-:B---3--:R-:W-:Y:S01]  /*6ee0*/  FFMA.FTZ R4, R17, c[0x0][0x23c], -R3.reuse ;  /* 0x00008f0011047a23 */ /* 0x108fe20000010803 */
[C---:B------:R-:W-:Y:S01]  /*6ef0*/  HMMA.16816.F32 R68, R8.reuse, R24, R68 ;  /* 0x000000180844723c */ /* 0x040fe20000001844 */
[----:B------:R-:W-:Y:S02]  /*6f00*/  FFMA.FTZ R3, R18, c[0x0][0x23c], -R3 ;  /* 0x00008f0012037a23 */ /* 0x000fe40000010803 */
[-C--:B------:R-:W-:Y:S01]  /*6f10*/  FMUL.FTZ R117, R117, R16.reuse ;  /* 0x0000001075757220 */ /* 0x080fe20000410000 */
[----:B------:R-:W-:Y:S01]  /*6f20*/  MUFU.EX2 R245, R4 ;  /* 0x0000000400f57308 */ /* 0x000fe20000000800 */
[-C--:B------:R-:W-:Y:S02]  /*6f30*/  FMUL.FTZ R118, R118, R15.reuse ;  /* 0x0000000f76767220 */ /* 0x080fe40000410000 */
[-C--:B------:R-:W-:Y:S01]  /*6f40*/  FMUL.FTZ R119, R119, R15.reuse ;  /* 0x0000000f77777220 */ /* 0x080fe20000410000 */
[----:B------:R-:W-:Y:S01]  /*6f50*/  HMMA.16816.F32 R132, R8, R26, R80 ;  /* 0x0000001a0884723c */ /* 0x000fe20000001850 */
[-C--:B------:R-:W-:Y:S01]  /*6f60*/  FMUL.FTZ R128, R128, R16.reuse ;  /* 0x0000001080807220 */ /* 0x080fe20000410000 */
[----:B------:R-:W3:Y:S01]  /*6f70*/  LDSM.16.MT88.4 R80, [R209+0xb800] ;  /* 0x00b80000d150783b */ /* 0x000ee20000004200 */
[----:B------:R-:W-:Y:S01]  /*6f80*/  FMUL.FTZ R129, R129, R16 ;  /* 0x0000001081817220 */ /* 0x000fe20000410000 */
[----:B------:R1:W-:Y:S01]  /*6f90*/  MUFU.EX2 R186, R3 ;  /* 0x0000000300ba7308 */ /* 0x0003e20000000800 */
[----:B------:R-:W-:-:S02]  /*6fa0*/  FMUL.FTZ R130, R130, R15 ;  /* 0x0000000f82827220 */ /* 0x000fc40000410000 */
[----:B------:R-:W-:Y:S01]  /*6fb0*/  FMUL.FTZ R131, R131, R15 ;  /* 0x0000000f83837220 */ /* 0x000fe20000410000 */
[C---:B------:R-:W-:Y:S08]  /*6fc0*/  HMMA.16816.F32 R84, R8.reuse, R44, R84 ;  /* 0x0000002c0854723c */ /* 0x040ff00000001854 */
[----:B------:R-:W-:Y:S01]  /*6fd0*/  HMMA.16816.F32 R32, R8, R46, R96 ;  /* 0x0000002e0820723c */ /* 0x000fe20000001860 */
[----:B------:R-:W2:Y:S01]  /*6fe0*/  LDSM.16.MT88.4 R96, [R211+0xb800] ;  /* 0x00b80000d360783b */ /* 0x000ea20000004200 */
[----:B-1----:R-:W-:-:S04]  /*6ff0*/  FFMA.FTZ R3, R177, c[0x0][0x23c], -R2 ;  /* 0x00008f00b1037a23 */ /* 0x002fc80000010802 */
[----:B------:R1:W-:Y:S02]  /*7000*/  MUFU.EX2 R176, R3 ;  /* 0x0000000300b07308 */ /* 0x0003e40000000800 */
[C---:B------:R-:W-:Y:S08]  /*7010*/  HMMA.16816.F32 R100, R8.reuse, R56, R100 ;  /* 0x000000380864723c */ /* 0x040ff00000001864 */
[----:B------:R-:W-:Y:S01]  /*7020*/  HMMA.16816.F32 R28, R8, R58, R112 ;  /* 0x0000003a081c723c */ /* 0x000fe20000001870 */
[----:B------:R-:W2:Y:S01]  /*7030*/  LDSM.16.MT88.4 R112, [R214+0xb800] ;  /* 0x00b80000d670783b */ /* 0x000ea20000004200 */
[----:B-1----:R-:W-:-:S06]  /*7040*/  FFMA.FTZ R3, R139, c[0x0][0x23c], -R2 ;  /* 0x00008f008b037a23 */ /* 0x002fcc0000010802 */
[C---:B------:R-:W-:Y:S01]  /*7050*/  HMMA.16816.F32 R116, R8.reuse, R40, R116 ;  /* 0x000000280874723c */ /* 0x040fe20000001874 */
[----:B------:R1:W1:Y:S07]  /*7060*/  MUFU.EX2 R139, R3 ;  /* 0x00000003008b7308 */ /* 0x00026e0000000800 */
[----:B------:R-:W-:Y:S07]  /*7070*/  HMMA.16816.F32 R24, R8, R42, R128 ;  /* 0x0000002a0818723c */ /* 0x000fee0000001880 */
[----:B------:R-:W-:-:S02]  /*7080*/  MOV R11, R7 ;  /* 0x00000007000b7202 */ /* 0x000fc40000000f00 */
[----:B------:R-:W-:Y:S01]  /*7090*/  MOV R10, R124 ;  /* 0x0000007c000a7202 */ /* 0x000fe20000000f00 */
[--C-:B-1----:R-:W-:Y:S01]  /*70a0*/  FFMA.FTZ R3, R19, c[0x0][0x23c], -R2.reuse ;  /* 0x00008f0013037a23 */ /* 0x102fe20000010802 */
[----:B----4-:R-:W-:Y:S01]  /*70b0*/  F2FP.PACK_AB R128, R244, R187 ;  /* 0x000000bbf480723e */ /* 0x010fe200000000ff */
[----:B------:R-:W-:Y:S01]  /*70c0*/  FFMA.FTZ R2, R138, c[0x0][0x23c], -R2 ;  /* 0x00008f008a027a23 */ /* 0x000fe20000010802 */
[----:B------:R-:W-:Y:S01]  /*70d0*/  F2FP.PACK_AB R129, R139, R176 ;  /* 0x000000b08b81723e */ /* 0x000fe200000000ff */
[----:B------:R1:W-:Y:S01]  /*70e0*/  MUFU.EX2 R177, R3 ;  /* 0x0000000300b17308 */ /* 0x0003e20000000800 */
[----:B------:R-:W-:-:S07]  /*70f0*/  F2FP.PACK_AB R130, R186, R245 ;  /* 0x000000f5ba82723e */ /* 0x000fce00000000ff */
[----:B------:R4:W2:Y:S01]  /*7100*/  MUFU.EX2 R138, R2 ;  /* 0x00000002008a7308 */ /* 0x0008a20000000800 */
[----:B-1----:R-:W-:-:S05]  /*7110*/  MOV R3, R126 ;  /* 0x0000007e00037202 */ /* 0x002fca0000000f00 */
[----:B------:R-:W-:Y:S02]  /*7120*/  FFMA.FTZ R3, R250, R15, R3 ;  /* 0x0000000ffa037223 */ /* 0x000fe40000010003 */
[--C-:B----4-:R-:W-:Y:S01]  /*7130*/  FFMA.FTZ R2, R178, c[0x0][0x23c], -R0.reuse ;  /* 0x00008f00b2027a23 */ /* 0x110fe20000010800 */
[----:B------:R-:W-:Y:S01]  /*7140*/  MOV R178, R23 ;  /* 0x0000001700b27202 */ /* 0x000fe20000000f00 */
[----:B------:R-:W-:Y:S01]  /*7150*/  FADD.FTZ R3, R11, R3 ;  /* 0x000000030b037221 */ /* 0x000fe20000010000 */
[----:B--2---:R-:W-:Y:S01]  /*7160*/  F2FP.PACK_AB R131, R138, R177 ;  /* 0x000000b18a83723e */ /* 0x004fe200000000ff */
[----:B------:R1:W-:Y:S06]  /*7170*/  MUFU.EX2 R23, R2 ;  /* 0x0000000200177308 */ /* 0x0003ec0000000800 */
[C---:B------:R-:W-:Y:S08]  /*7180*/  HMMA.16816.F32 R144, R128.reuse, R156, R144 ;  /* 0x0000009c8090723c */ /* 0x040ff00000001890 */
[----:B------:R-:W-:Y:S01]  /*7190*/  HMMA.16816.F32 R36, R128, R48, R36 ;  /* 0x000000308024723c */ /* 0x000fe20000001824 */
[----:B-1----:R-:W-:Y:S01]  /*71a0*/  FFMA.FTZ R2, R142, c[0x0][0x23c], -R0 ;  /* 0x00008f008e027a23 */ /* 0x002fe20000010800 */
[----:B------:R-:W-:-:S03]  /*71b0*/  MOV R142, R136 ;  /* 0x00000088008e7202 */ /* 0x000fc60000000f00 */
[----:B------:R1:W2:Y:S03]  /*71c0*/  MUFU.EX2 R136, R2 ;  /* 0x0000000200887308 */ /* 0x0002a60000000800 */
[C---:B-----5:R-:W-:Y:S08]  /*71d0*/  HMMA.16816.F32 R52, R128.reuse, R64, R52 ;  /* 0x000000408034723c */ /* 0x060ff00000001834 */
[----:B---3--:R-:W-:Y:S01]  /*71e0*/  HMMA.16816.F32 R68, R128, R80, R68 ;  /* 0x000000508044723c */ /* 0x008fe20000001844 */
[--C-:B-1----:R-:W-:Y:S01]  /*71f0*/  FFMA.FTZ R2, R140, c[0x0][0x23c], -R0.reuse ;  /* 0x00008f008c027a23 */ /* 0x102fe20000010800 */
[----:B------:R-:W-:Y:S01]  /*7200*/  MOV R140, R175 ;  /* 0x000000af008c7202 */ /* 0x000fe20000000f00 */
[----:B------:R-:W-:Y:S01]  /*7210*/  FFMA.FTZ R0, R141, c[0x0][0x23c], -R0 ;  /* 0x00008f008d007a23 */ /* 0x000fe20000010800 */
[----:B------:R-:W-:-:S04]  /*7220*/  MOV R175, R137 ;  /* 0x0000008900af7202 */ /* 0x000fc80000000f00 */
[C---:B------:R-:W-:Y:S01]  /*7230*/  HMMA.16816.F32 R84, R128.reuse, R96, R84 ;  /* 0x000000608054723c */ /* 0x040fe20000001854 */
[----:B------:R1:W-:Y:S01]  /*7240*/  MUFU.EX2 R137, R2 ;  /* 0x0000000200897308 */ /* 0x0003e20000000800 */
[----:B------:R-:W-:Y:S02]  /*7250*/  MOV R141, R127 ;  /* 0x0000007f008d7202 */ /* 0x000fe40000000f00 */
[----:B------:R-:W-:Y:S02]  /*7260*/  MOV R127, R174 ;  /* 0x000000ae007f7202 */ /* 0x000fe40000000f00 */
[----:B--2---:R-:W-:Y:S02]  /*7270*/  F2FP.PACK_AB R124, R136, R23 ;  /* 0x00000017887c723e */ /* 0x004fe400000000ff */
[----:B------:R-:W-:Y:S01]  /*7280*/  HMMA.16816.F32 R100, R128, R112, R100 ;  /* 0x000000708064723c */ /* 0x000fe20000001864 */
[----:B------:R2:W3:Y:S01]  /*7290*/  MUFU.EX2 R22, R0 ;  /* 0x0000000000167308 */ /* 0x0004e20000000800 */
[--C-:B-1----:R-:W-:Y:S01]  /*72a0*/  FFMA.FTZ R2, R184, c[0x0][0x23c], -R12.reuse ;  /* 0x00008f00b8027a23 */ /* 0x102fe2000001080c */
[----:B------:R-:W-:Y:S01]  /*72b0*/  MOV R184, R6 ;  /* 0x0000000600b87202 */ /* 0x000fe20000000f00 */
[----:B--2---:R-:W-:Y:S01]  /*72c0*/  FFMA.FTZ R0, R179, c[0x0][0x23c], -R12 ;  /* 0x00008f00b3007a23 */ /* 0x004fe2000001080c */
[----:B------:R-:W-:-:S02]  /*72d0*/  MOV R179, R173 ;  /* 0x000000ad00b37202 */ /* 0x000fc40000000f00 */
[----:B---3--:R-:W-:Y:S02]  /*72e0*/  F2FP.PACK_AB R126, R22, R137 ;  /* 0x00000089167e723e */ /* 0x008fe400000000ff */
[----:B------:R1:W-:Y:S02]  /*72f0*/  MUFU.EX2 R19, R0 ;  /* 0x0000000000137308 */ /* 0x0003e40000000800 */
[----:B-1----:R-:W-:Y:S01]  /*7300*/  FFMA.FTZ R0, R143, c[0x0][0x23c], -R12 ;  /* 0x00008f008f007a23 */ /* 0x002fe2000001080c */
[----:B------:R-:W-:Y:S02]  /*7310*/  MOV R143, R175 ;  /* 0x000000af008f7202 */ /* 0x000fe40000000f00 */
[----:B------:R-:W1:Y:S03]  /*7320*/  LDSM.16.MT88.4 R172, [R211+0xa800] ;  /* 0x00a80000d3ac783b */ /* 0x000e660000004200 */
[----:B------:R2:W3:Y:S01]  /*7330*/  MUFU.EX2 R18, R0 ;  /* 0x0000000000127308 */ /* 0x0004e20000000800 */
[----:B------:R-:W-:-:S04]  /*7340*/  FADD.FTZ R3, R143, R3 ;  /* 0x000000038f037221 */ /* 0x000fc80000010000 */
[----:B------:R-:W-:-:S04]  /*7350*/  FADD.FTZ R3, R142, R3 ;  /* 0x000000038e037221 */ /* 0x000fc80000010000 */
[----:B------:R-:W-:-:S04]  /*7360*/  FADD.FTZ R3, R176, R3 ;  /* 0x00000003b0037221 */ /* 0x000fc80000010000 */
[----:B------:R-:W-:Y:S02]  /*7370*/  FADD.FTZ R3, R139, R3 ;  /* 0x000000038b037221 */ /* 0x000fe40000010000 */
[----:B--2---:R-:W-:Y:S01]  /*7380*/  FFMA.FTZ R0, R185, c[0x0][0x23c], -R12 ;  /* 0x00008f00b9007a23 */ /* 0x004fe2000001080c */
[----:B------:R-:W-:Y:S01]  /*7390*/  MOV R185, R5 ;  /* 0x0000000500b97202 */ /* 0x000fe20000000f00 */
[----:B------:R2:W-:Y:S01]  /*73a0*/  MUFU.EX2 R12, R2 ;  /* 0x00000002000c7308 */ /* 0x0005e20000000800 */
[----:B------:R-:W4:Y:S01]  /*73b0*/  LDSM.16.MT88.4 R4, [R213+0xb800] ;  /* 0x00b80000d504783b */ /* 0x000f220000004200 */
[----:B------:R-:W-:-:S04]  /*73c0*/  FADD.FTZ R3, R177, R3 ;  /* 0x00000003b1037221 */ /* 0x000fc80000010000 */
[----:B------:R-:W-:Y:S02]  /*73d0*/  FADD.FTZ R250, R138, R3 ;  /* 0x000000038afa7221 */ /* 0x000fe40000010000 */
[----:B------:R5:W3:Y:S01]  /*73e0*/  MUFU.EX2 R17, R0 ;  /* 0x0000000000117308 */ /* 0x000ae20000000800 */
[----:B--2---:R-:W-:-:S05]  /*73f0*/  MOV R2, R127 ;  /* 0x0000007f00027202 */ /* 0x004fca0000000f00 */
[----:B------:R-:W-:Y:S01]  /*7400*/  FFMA.FTZ R8, R251, R16, R2 ;  /* 0x00000010fb087223 */ /* 0x000fe20000010002 */
[----:B-1----:R-:W-:Y:S01]  /*7410*/  HMMA.16816.F32 R160, R128, R172, R160 ;  /* 0x000000ac80a0723c */ /* 0x002fe200000018a0 */
[----:B-----5:R-:W-:Y:S02]  /*7420*/  MOV R0, R125 ;  /* 0x0000007d00007202 */ /* 0x020fe40000000f00 */
[----:B---3--:R-:W-:Y:S02]  /*7430*/  F2FP.PACK_AB R125, R18, R19 ;  /* 0x00000013127d723e */ /* 0x008fe400000000ff */
[----:B------:R-:W-:Y:S01]  /*7440*/  F2FP.PACK_AB R127, R12, R17 ;  /* 0x000000110c7f723e */ /* 0x000fe200000000ff */
[----:B------:R-:W-:Y:S02]  /*7450*/  FFMA.FTZ R2, R249, R14, R0 ;  /* 0x0000000ef9027223 */ /* 0x000fe40000010000 */
[----:B------:R-:W-:Y:S02]  /*7460*/  FFMA.FTZ R0, R248, R13, R246 ;  /* 0x0000000df8007223 */ /* 0x000fe400000100f6 */
[----:B------:R-:W-:-:S02]  /*7470*/  FADD.FTZ R2, R184, R2 ;  /* 0x00000002b8027221 */ /* 0x000fc40000010000 */
[----:B------:R-:W-:Y:S01]  /*7480*/  FADD.FTZ R0, R247, R0 ;  /* 0x00000000f7007221 */ /* 0x000fe20000010000 */
[C---:B------:R-:W-:Y:S01]  /*7490*/  HMMA.16816.F32 R148, R124.reuse, R156, R148 ;  /* 0x0000009c7c94723c */ /* 0x040fe20000001894 */
[----:B------:R-:W-:Y:S02]  /*74a0*/  FADD.FTZ R2, R179, R2 ;  /* 0x00000002b3027221 */ /* 0x000fe40000010000 */
[----:B------:R-:W-:Y:S02]  /*74b0*/  FADD.FTZ R0, R141, R0 ;  /* 0x000000008d007221 */ /* 0x000fe40000010000 */
[----:B------:R-:W-:Y:S02]  /*74c0*/  FADD.FTZ R2, R178, R2 ;  /* 0x00000002b2027221 */ /* 0x000fe40000010000 */
[----:B------:R-:W-:Y:S01]  /*74d0*/  FADD.FTZ R0, R252, R0 ;  /* 0x00000000fc007221 */ /* 0x000fe20000010000 */
[----:B----4-:R-:W-:Y:S01]  /*74e0*/  HMMA.16816.F32 R120, R124, R4, R120 ;  /* 0x000000047c78723c */ /* 0x010fe20000001878 */
[----:B------:R-:W-:-:S02]  /*74f0*/  FADD.FTZ R2, R23, R2 ;  /* 0x0000000217027221 */ /* 0x000fc40000010000 */
[----:B------:R-:W-:Y:S02]  /*7500*/  FADD.FTZ R0, R19, R0 ;  /* 0x0000000013007221 */ /* 0x000fe40000010000 */
[----:B------:R-:W-:Y:S01]  /*7510*/  FADD.FTZ R2, R136, R2 ;  /* 0x0000000288027221 */ /* 0x000fe20000010000 */
[----:B------:R-:W-:Y:S01]  /*7520*/  MOV R136, R207 ;  /* 0x000000cf00887202 */ /* 0x000fe20000000f00 */
[----:B------:R-:W-:Y:S01]  /*7530*/  FADD.FTZ R0, R18, R0 ;  /* 0x0000000012007221 */ /* 0x000fe20000010000 */
[----:B------:R-:W-:Y:S01]  /*7540*/  HMMA.16816.F32 R116, R128, R4, R116 ;  /* 0x000000048074723c */ /* 0x000fe20000001874 */
[----:B------:R-:W-:Y:S01]  /*7550*/  FADD.FTZ R2, R137, R2 ;  /* 0x0000000289027221 */ /* 0x000fe20000010000 */
[----:B------:R-:W-:Y:S01]  /*7560*/  MOV R137, R204 ;  /* 0x000000cc00897202 */ /* 0x000fe20000000f00 */
[----:B------:R-:W-:Y:S02]  /*7570*/  FADD.FTZ R0, R17, R0 ;  /* 0x0000000011007221 */ /* 0x000fe40000010000 */
[----:B------:R-:W-:-:S02]  /*7580*/  FADD.FTZ R249, R22, R2 ;  /* 0x0000000216f97221 */ /* 0x000fc40000010000 */
[----:B------:R-:W-:Y:S01]  /*7590*/  FADD.FTZ R4, R10, R8 ;  /* 0x000000080a047221 */ /* 0x000fe20000010000 */
[----:B------:R-:W-:Y:S01]  /*75a0*/  HMMA.16816.F32 R152, R124, R158, R152 ;  /* 0x0000009e7c98723c */ /* 0x000fe20000001898 */
[----:B------:R-:W-:Y:S02]  /*75b0*/  FADD.FTZ R248, R12, R0 ;  /* 0x000000000cf87221 */ /* 0x000fe40000010000 */
[----:B------:R-:W-:-:S04]  /*75c0*/  FADD.FTZ R4, R185, R4 ;  /* 0x00000004b9047221 */ /* 0x000fc80000010000 */
[----:B------:R-:W-:Y:S01]  /*75d0*/  FADD.FTZ R4, R140, R4 ;  /* 0x000000048c047221 */ /* 0x000fe20000010000 */
[----:B------:R-:W-:Y:S03]  /*75e0*/  HMMA.16816.F32 R164, R124, R172, R164 ;  /* 0x000000ac7ca4723c */ /* 0x000fe600000018a4 */
[----:B------:R-:W-:-:S04]  /*75f0*/  FADD.FTZ R4, R187, R4 ;  /* 0x00000004bb047221 */ /* 0x000fc80000010000 */
[----:B------:R-:W-:Y:S01]  /*7600*/  FADD.FTZ R4, R244, R4 ;  /* 0x00000004f4047221 */ /* 0x000fe20000010000 */
[----:B------:R-:W-:Y:S03]  /*7610*/  HMMA.16816.F32 R168, R124, R174, R168 ;  /* 0x000000ae7ca8723c */ /* 0x000fe600000018a8 */
        /* <DEDUP_REMOVED lines=17> */
[----:B------:R-:W-:Y:S01]  /*7730*/  MOV R135, R206 ;  /* 0x000000ce00877202 */ /* 0x000fe20000000f00 */
[----:B------:R-:W-:Y:S01]  /*7740*/  HMMA.16816.F32 R96, R128, R98, R32 ;  /* 0x000000628060723c */ /* 0x000fe20000001820 */
[----:B------:R-:W-:-:S07]  /*7750*/  MOV R134, R205 ;  /* 0x000000cd00867202 */ /* 0x000fce0000000f00 */
[----:B------:R-:W-:Y:S08]  /*7760*/  HMMA.16816.F32 R112, R128, R114, R28 ;  /* 0x000000728070723c */ /* 0x000ff0000000181c */
[-C--:B------:R-:W-:Y:S08]  /*7770*/  HMMA.16816.F32 R124, R124, R6.reuse, R192 ;  /* 0x000000067c7c723c */ /* 0x080ff000000018c0 */
[----:B------:R-:W-:Y:S01]  /*7780*/  HMMA.16816.F32 R128, R128, R6, R24 ;  /* 0x000000068080723c */ /* 0x000fe20000001818 */
[----:B------:R-:W-:Y:S07]  /*7790*/  @!P0 BRA `(.L_x_1049) ;  /* 0x0000815000008947 */ /* 0x000fee0003800000 */
[----:B------:R-:W2:Y:S01]  /*77a0*/  LDL.64 R140, [R1+0x30] ;  /* 0x00003000018c7983 */ /* 0x000ea20000100a00 */
[----:B------:R-:W-:Y:S01]  /*77b0*/  UIADD3 UR4, UR8, -0x2, URZ ;  /* 0xfffffffe08047890 */ /* 0x000fe2000fffe03f */
[----:B------:R-:W-:-:S04]  /*77c0*/  DEPBAR.LE SB0, 0x0 ;  /* 0x000080000000791a */ /* 0x000fc80000000000 */
[----:B------:R-:W-:Y:S01]  /*77d0*/  UMOV UR14, 0x6 ;  /* 0x00000006000e7882 */ /* 0x000fe20000000000 */
[----:B------:R-:W-:Y:S01]  /*77e0*/  IMAD.U32 R0, RZ, RZ, UR4 ;  /* 0x00000004ff007e24 */ /* 0x000fe2000f8e00ff */
[----:B------:R-:W-:Y:S02]  /*77f0*/  ULDC.64 UR4, c[0x0][0x1a0] ;  /* 0x0000680000047ab9 */ /* 0x000fe40000000a00 */
[----:B------:R-:W-:Y:S02]  /*7800*/  USHF.L.U32 UR10, UR4, 0x6, URZ ;  /* 0x00000006040a7899 */ /* 0x000fe4000800063f */
[----:B------:R-:W-:Y:S02]  /*7810*/  USHF.L.U64.HI UR14, UR4, UR14, UR5 ;  /* 0x0000000e040e7299 */ /* 0x000fe40008010205 */
[----:B------:R-:W-:Y:S02]  /*7820*/  UIADD3 UR20, UR8, -0x3, URZ ;  /* 0xfffffffd08147890 */ /* 0x000fe4000fffe03f */
[----:B------:R-:W-:-:S02]  /*7830*/  IMAD.U32 R238, RZ, RZ, UR10 ;  /* 0x0000000affee7e24 */ /* 0x000fc4000f8e00ff */
[----:B------:R-:W-:Y:S01]  /*7840*/  UISETP.GT.AND UP0, UPT, UR20, UR9, UPT ;  /* 0x000000091400728c */ /* 0x000fe2000bf04270 */
[----:B------:R-:W-:Y:S01]  /*7850*/  BAR.SYNC.DEFER_BLOCKING 0x0 ;  /* 0x0000000000007b1d */ /* 0x000fe20000010000 */
[----:B--2---:R-:W-:-:S04]  /*7860*/  IMAD.MOV.U32 R2, RZ, RZ, R140 ;  /* 0x000000ffff027224 */ /* 0x004fc800078e008c */
[----:B------:R-:W-:Y:S02]  /*7870*/  IMAD R0, R0, UR17, R2 ;  /* 0x0000001100007c24 */ /* 0x000fe4000f8e0202 */
[----:B------:R-:W-:-:S03]  /*7880*/  IMAD.U32 R2, RZ, RZ, UR14 ;  /* 0x0000000eff027e24 */ /* 0x000fc6000f8e00ff */
[----:B------:R-:W-:-:S04]  /*7890*/  LEA R0, R0, c[0x0][0x170], 0x1 ;  /* 0x00005c0000007a11 */ /* 0x000fc800078e08ff */
[----:B------:R-:W-:Y:S02]  /*78a0*/  IADD3 R232, P2, R0, -UR10, RZ ;  /* 0x8000000a00e87c10 */ /* 0x000fe4000ff5e0ff */
[----:B------:R-:W-:Y:S02]  /*78b0*/  IADD3 R234, P1, P0, -R238, UR17, R0 ;  /* 0x00000011eeea7c10 */ /* 0x000fe4000f83e100 */
[----:B------:R-:W-:Y:S02]  /*78c0*/  IADD3.X R233, R21, ~UR14, RZ, P2, !PT ;  /* 0x8000000e15e97c10 */ /* 0x000fe400097fe4ff */
[----:B------:R-:W-:Y:S02]  /*78d0*/  IADD3.X R235, ~R2, UR13, R21, P1, P0 ;  /* 0x0000000d02eb7c10 */ /* 0x000fe40008fe0515 */
[----:B------:R-:W-:Y:S01]  /*78e0*/  PLOP3.LUT P0, PT, PT, PT, UP0, 0x80, 0x0 ;  /* 0x000000000000781c */ /* 0x000fe20003f0f008 */
[----:B------:R-:W-:Y:S01]  /*78f0*/  @!PT LDS RZ, [RZ] ;  /* 0x00000000fffff984 */ /* 0x000fe20000000800 */
[----:B------:R-:W-:Y:S01]  /*7900*/  @!PT LDS RZ, [RZ] ;  /* 0x00000000fffff984 */ /* 0x000fe20000000800 */
[----:B------:R-:W-:Y:S01]  /*7910*/  @!PT LDS RZ, [RZ] ;  /* 0x00000000fffff984 */ /* 0x000fe20000000800 */
[----:B------:R1:W-:Y:S04]  /*7920*/  LDGSTS.E.BYPASS.LTC128B.128 [R223+0xa000], [R232.64] ;  /* 0x0a000000e8df7fae */ /* 0x0003e8000b901d52 */
[----:B------:R1:W-:Y:S04]  /*7930*/  LDGSTS.E.BYPASS.LTC128B.128 [R223+0xb000], [R232.64+0x80] ;  /* 0x0b000080e8df7fae */ /* 0x0003e8000b901d52 */
[----:B------:R1:W-:Y:S04]  /*7940*/  LDGSTS.E.BYPASS.LTC128B.128 [R223+0xa800], [R234.64] ;  /* 0x0a800000eadf7fae */ /* 0x0003e8000b901d52 */
[----:B------:R1:W-:Y:S04]  /*7950*/  LDGSTS.E.BYPASS.LTC128B.128 [R223+0xb800], [R234.64+0x80] ;  /* 0x0b800080eadf7fae */ /* 0x0003e8000b901d52 */
[----:B------:R-:W-:Y:S04]  /*7960*/  LDSM.16.M88.4 R20, [R208+0x8000] ;  /* 0x00800000d014783b */ /* 0x000fe80000000200 */
[----:B------:R-:W2:Y:S04]  /*7970*/  LDSM.16.M88.4 R8, [R210+0x2000] ;  /* 0x00200000d208783b */ /* 0x000ea80000000200 */
[----:B------:R-:W3:Y:S04]  /*7980*/  LDSM.16.M88.4 R16, [R208+0x8800] ;  /* 0x00880000d010783b */ /* 0x000ee80000000200 */
[----:B------:R-:W4:Y:S04]  /*7990*/  LDSM.16.M88.4 R12, [R210] ;  /* 0x00000000d20c783b */ /* 0x000f280000000200 */
[----:B------:R-:W-:Y:S04]  /*79a0*/  LDSM.16.M88.4 R28, [R219] ;  /* 0x00000000db1c783b */ /* 0x000fe80000000200 */
[----:B------:R-:W5:Y:S04]  /*79b0*/  LDSM.16.M88.4 R4, [R212+0x2000] ;  /* 0x00200000d404783b */ /* 0x000f680000000200 */
[----:B------:R-:W1:Y:S04]  /*79c0*/  LDSM.16.M88.4 R24, [R222] ;  /* 0x00000000de18783b */ /* 0x000e680000000200 */
[----:B------:R-:W0:Y:S01]  /*79d0*/  LDGDEPBAR ;  /* 0x00000000000079af */ /* 0x000e220000000000 */
[C---:B--2---:R-:W-:Y:S08]  /*79e0*/  HMMA.16816.F32 R176, R8.reuse, R20, RZ ;  /* 0x0000001408b0723c */ /* 0x044ff000000018ff */
[C---:B---3--:R-:W-:Y:S08]  /*79f0*/  HMMA.16816.F32 R136, R8.reuse, R16, RZ ;  /* 0x000000100888723c */ /* 0x048ff000000018ff */
[C---:B------:R-:W-:Y:S08]  /*7a00*/  HMMA.16816.F32 R140, R8.reuse, R22, RZ ;  /* 0x00000016088c723c */ /* 0x040ff000000018ff */
[----:B------:R-:W-:Y:S01]  /*7a10*/  HMMA.16816.F32 R32, R8, R18, RZ ;  /* 0x000000120820723c */ /* 0x000fe200000018ff */
[----:B------:R-:W2:Y:S07]  /*7a20*/  LDSM.16.M88.4 R8, [R212] ;  /* 0x00000000d408783b */ /* 0x000eae0000000200 */
[C---:B----4-:R-:W-:Y:S08]  /*7a30*/  HMMA.16816.F32 R184, R12.reuse, R20, RZ ;  /* 0x000000140cb8723c */ /* 0x050ff000000018ff */
[----:B------:R-:W-:Y:S08]  /*7a40*/  HMMA.16816.F32 R196, R12, R22, RZ ;  /* 0x000000160cc4723c */ /* 0x000ff000000018ff */
[----:B-----5:R-:W-:Y:S08]  /*7a50*/  HMMA.16816.F32 R192, R4, R28, R176 ;  /* 0x0000001c04c0723c */ /* 0x020ff000000018b0 */
[C---:B------:R-:W-:Y:S08]  /*7a60*/  HMMA.16816.F32 R180, R12.reuse, R16, RZ ;  /* 0x000000100cb4723c */ /* 0x040ff000000018ff */
[----:B------:R-:W-:Y:S01]  /*7a70*/  HMMA.16816.F32 R132, R12, R18, RZ ;  /* 0x000000120c84723c */ /* 0x000fe200000018ff */
[----:B------:R-:W-:Y:S04]  /*7a80*/  LDSM.16.M88.4 R16, [R216+0x8000] ;  /* 0x00800000d810783b */ /* 0x000fe80000000200 */
[----:B------:R-:W-:Y:S03]  /*7a90*/  LDSM.16.M88.4 R12, [R216+0x8800] ;  /* 0x00880000d80c783b */ /* 0x000fe60000000200 */
[C---:B-1----:R-:W-:Y:S08]  /*7aa0*/  HMMA.16816.F32 R176, R4.reuse, R24, R136 ;  /* 0x0000001804b0723c */ /* 0x042ff00000001888 */
[C---:B------:R-:W-:Y:S08]  /*7ab0*/  HMMA.16816.F32 R188, R4.reuse, R30, R140 ;  /* 0x0000001e04bc723c */ /* 0x040ff0000000188c */
[----:B------:R-:W-:Y:S01]  /*7ac0*/  HMMA.16816.F32 R20, R4, R26, R32 ;  /* 0x0000001a0414723c */ /* 0x000fe20000001820 */
[----:B------:R-:W1:Y:S07]  /*7ad0*/  LDSM.16.M88.4 R4, [R218+0x2000] ;  /* 0x00200000da04783b */ /* 0x000e6e0000000200 */
[C---:B--2---:R-:W-:Y:S08]  /*7ae0*/  HMMA.16816.F32 R200, R8.reuse, R28, R184 ;  /* 0x0000001c08c8723c */ /* 0x044ff000000018b8 */
[C---:B------:R-:W-:Y:S08]  /*7af0*/  HMMA.16816.F32 R180, R8.reuse, R24, R180 ;  /* 0x0000001808b4723c */ /* 0x040ff000000018b4 */
[C---:B------:R-:W-:Y:S01]  /*7b00*/  HMMA.16816.F32 R140, R8.reuse, R30, R196 ;  /* 0x0000001e088c723c */ /* 0x040fe200000018c4 */
[----:B------:R-:W-:Y:S07]  /*7b10*/  LDSM.16.M88.4 R28, [R215] ;  /* 0x00000000d71c783b */ /* 0x000fee0000000200 */
[----:B------:R-:W-:Y:S01]  /*7b20*/  HMMA.16816.F32 R32, R8, R26, R132 ;  /* 0x0000001a0820723c */ /* 0x000fe20000001884 */
[----:B------:R-:W2:Y:S07]  /*7b30*/  LDSM.16.M88.4 R8, [R218] ;  /* 0x00000000da08783b */ /* 0x000eae0000000200 */
[C---:B-1----:R-:W-:Y:S08]  /*7b40*/  HMMA.16816.F32 R136, R4.reuse, R16, R192 ;  /* 0x000000100488723c */ /* 0x042ff000000018c0 */
[C---:B------:R-:W-:Y:S08]  /*7b50*/  HMMA.16816.F32 R184, R4.reuse, R12, R176 ;  /* 0x0000000c04b8723c */ /* 0x040ff000000018b0 */
[C---:B------:R-:W-:Y:S08]  /*7b60*/  HMMA.16816.F32 R132, R4.reuse, R18, R188 ;  /* 0x000000120484723c */ /* 0x040ff000000018bc */
[----:B------:R-:W-:Y:S01]  /*7b70*/  HMMA.16816.F32 R24, R4, R14, R20 ;  /* 0x0000000e0418723c */ /* 0x000fe20000001814 */
[----:B------:R-:W1:Y:S04]  /*7b80*/  LDSM.16.M88.4 R4, [R217+0x2000] ;  /* 0x00200000d904783b */ /* 0x000e680000000200 */
[----:B------:R-:W3:Y:S03]  /*7b90*/  LDSM.16.M88.4 R20, [R215+0x800] ;  /* 0x00080000d714783b */ /* 0x000ee60000000200 */
[C---:B--2---:R-:W-:Y:S08]  /*7ba0*/  HMMA.16816.F32 R192, R8.reuse, R18, R140 ;  /* 0x0000001208c0723c */ /* 0x044ff0000000188c */
[C---:B------:R-:W-:Y:S08]  /*7bb0*/  HMMA.16816.F32 R188, R8.reuse, R12, R180 ;  /* 0x0000000c08bc723c */ /* 0x040ff000000018b4 */
[C---:B------:R-:W-:Y:S01]  /*7bc0*/  HMMA.16816.F32 R200, R8.reuse, R16, R200 ;  /* 0x0000001008c8723c */ /* 0x040fe200000018c8 */
[----:B------:R-:W-:Y:S07]  /*7bd0*/  LDSM.16.M88.4 R16, [R208+0x9000] ;  /* 0x00900000d010783b */ /* 0x000fee0000000200 */
[----:B------:R-:W-:Y:S01]  /*7be0*/  HMMA.16816.F32 R180, R8, R14, R32 ;  /* 0x0000000e08b4723c */ /* 0x000fe20000001820 */
[----:B------:R-:W2:Y:S04]  /*7bf0*/  LDSM.16.M88.4 R8, [R217] ;  /* 0x00000000d908783b */ /* 0x000ea80000000200 */
[----:B------:R-:W-:Y:S03]  /*7c00*/  LDSM.16.M88.4 R12, [R210+0x4000] ;  /* 0x00400000d20c783b */ /* 0x000fe60000000200 */
[C---:B-1----:R-:W-:Y:S08]  /*7c10*/  HMMA.16816.F32 R176, R4.reuse, R28, R136 ;  /* 0x0000001c04b0723c */ /* 0x042ff00000001888 */
[C---:B------:R-:W-:Y:S08]  /*7c20*/  HMMA.16816.F32 R140, R4.reuse, R30, R132 ;  /* 0x0000001e048c723c */ /* 0x040ff00000001884 */
[C---:B---3--:R-:W-:Y:S08]  /*7c30*/  HMMA.16816.F32 R136, R4.reuse, R20, R184 ;  /* 0x000000140488723c */ /* 0x048ff000000018b8 */
[-C--:B------:R-:W-:Y:S01]  /*7c40*/  HMMA.16816.F32 R132, R4, R22.reuse, R24 ;  /* 0x000000160484723c */ /* 0x080fe20000001818 */
[----:B------:R-:W1:Y:S04]  /*7c50*/  LDSM.16.M88.4 R4, [R210+0x6000] ;  /* 0x00600000d204783b */ /* 0x000e680000000200 */
[----:B------:R-:W3:Y:S03]  /*7c60*/  LDSM.16.M88.4 R24, [R208+0x9800] ;  /* 0x00980000d018783b */ /* 0x000ee60000000200 */
[C---:B--2---:R-:W-:Y:S08]  /*7c70*/  HMMA.16816.F32 R184, R8.reuse, R22, R180 ;  /* 0x0000001608b8723c */ /* 0x044ff000000018b4 */
[C---:B------:R-:W-:Y:S01]  /*7c80*/  HMMA.16816.F32 R188, R8.reuse, R20, R188 ;  /* 0x0000001408bc723c */ /* 0x040fe200000018bc */
[----:B------:R-:W-:Y:S07]  /*7c90*/  LDSM.16.M88.4 R20, [R221] ;  /* 0x00000000dd14783b */ /* 0x000fee0000000200 */
[C---:B------:R-:W-:Y:S08]  /*7ca0*/  HMMA.16816.F32 R32, R8.reuse, R28, R200 ;  /* 0x0000001c0820723c */ /* 0x040ff000000018c8 */
[----:B------:R-:W-:Y:S01]  /*7cb0*/  HMMA.16816.F32 R192, R8, R30, R192 ;  /* 0x0000001e08c0723c */ /* 0x000fe200000018c0 */
[----:B------:R-:W-:Y:S04]  /*7cc0*/  LDSM.16.M88.4 R28, [R220] ;  /* 0x00000000dc1c783b */ /* 0x000fe80000000200 */
[----:B------:R-:W2:Y:S03]  /*7cd0*/  LDSM.16.M88.4 R8, [R212+0x4000] ;  /* 0x00400000d408783b */ /* 0x000ea60000000200 */
[C---:B-1----:R-:W-:Y:S08]  /*7ce0*/  HMMA.16816.F32 R180, R4.reuse, R16, R176 ;  /* 0x0000001004b4723c */ /* 0x042ff000000018b0 */
[C---:B------:R-:W-:Y:S08]  /*7cf0*/  HMMA.16816.F32 R176, R4.reuse, R18, R140 ;  /* 0x0000001204b0723c */ /* 0x040ff0000000188c */
[C---:B---3--:R-:W-:Y:S08]  /*7d00*/  HMMA.16816.F32 R136, R4.reuse, R24, R136 ;  /* 0x000000180488723c */ /* 0x048ff00000001888 */
[----:B------:R-:W-:Y:S01]  /*7d10*/  HMMA.16816.F32 R132, R4, R26, R132 ;  /* 0x0000001a0484723c */ /* 0x000fe20000001884 */
[----:B------:R-:W1:Y:S07]  /*7d20*/  LDSM.16.M88.4 R4, [R212+0x6000] ;  /* 0x00600000d404783b */ /* 0x000e6e0000000200 */
[C---:B------:R-:W-:Y:S08]  /*7d30*/  HMMA.16816.F32 R32, R12.reuse, R16, R32 ;  /* 0x000000100c20723c */ /* 0x040ff00000001820 */
[C---:B------:R-:W-:Y:S01]  /*7d40*/  HMMA.16816.F32 R140, R12.reuse, R18, R192 ;  /* 0x000000120c8c723c */ /* 0x040fe200000018c0 */
[----:B------:R-:W-:Y:S07]  /*7d50*/  LDSM.16.M88.4 R16, [R216+0x9000] ;  /* 0x00900000d810783b */ /* 0x000fee0000000200 */
[C---:B------:R-:W-:Y:S08]  /*7d60*/  HMMA.16816.F32 R192, R12.reuse, R24, R188 ;  /* 0x000000180cc0723c */ /* 0x040ff000000018bc */
[----:B------:R-:W-:Y:S01]  /*7d70*/  HMMA.16816.F32 R188, R12, R26, R184 ;  /* 0x0000001a0cbc723c */ /* 0x000fe200000018b8 */
[----:B------:R-:W-:Y:S04]  /*7d80*/  LDSM.16.M88.4 R24, [R216+0x9800] ;  /* 0x00980000d818783b */ /* 0x000fe80000000200 */
[----:B------:R-:W3:Y:S03]  /*7d90*/  LDSM.16.M88.4 R12, [R218+0x4000] ;  /* 0x00400000da0c783b */ /* 0x000ee60000000200 */
[-C--:B--2---:R-:W-:Y:S08]  /*7da0*/  HMMA.16816.F32 R32, R8, R20.reuse, R32 ;  /* 0x000000140820723c */ /* 0x084ff00000001820 */
[C---:B-1----:R-:W-:Y:S08]  /*7db0*/  HMMA.16816.F32 R184, R4.reuse, R20, R180 ;  /* 0x0000001404b8723c */ /* 0x042ff000000018b4 */
[C---:B------:R-:W-:Y:S08]  /*7dc0*/  HMMA.16816.F32 R180, R4.reuse, R22, R176 ;  /* 0x0000001604b4723c */ /* 0x040ff000000018b0 */
[C---:B------:R-:W-:Y:S08]  /*7dd0*/  HMMA.16816.F32 R176, R4.reuse, R28, R136 ;  /* 0x0000001c04b0723c */ /* 0x040ff00000001888 */
[----:B------:R-:W-:Y:S01]  /*7de0*/  HMMA.16816.F32 R132, R4, R30, R132 ;  /* 0x0000001e0484723c */ /* 0x000fe20000001884 */
[----:B------:R-:W1:Y:S07]  /*7df0*/  LDSM.16.M88.4 R4, [R218+0x6000] ;  /* 0x00600000da04783b */ /* 0x000e6e0000000200 */
[C---:B------:R-:W-:Y:S08]  /*7e00*/  HMMA.16816.F32 R20, R8.reuse, R22, R140 ;  /* 0x000000160814723c */ /* 0x040ff0000000188c */
[C---:B------:R-:W-:Y:S08]  /*7e10*/  HMMA.16816.F32 R136, R8.reuse, R28, R192 ;  /* 0x0000001c0888723c */ /* 0x040ff000000018c0 */
[----:B------:R-:W-:Y:S01]  /*7e20*/  HMMA.16816.F32 R188, R8, R30, R188 ;  /* 0x0000001e08bc723c */ /* 0x000fe200000018bc */
[----:B------:R-:W-:Y:S11]  /*7e30*/  LDSM.16.M88.4 R8, [R217+0x4000] ;  /* 0x00400000d908783b */ /* 0x000ff60000000200 */
[----:B------:R-:W-:Y:S04]  /*7e40*/  @!UPT UIADD3 URZ, URZ, URZ, URZ ;  /* 0x0000003f3f3ff290 */ /* 0x000fe8000fffe03f */
[----:B---3--:R-:W-:Y:S08]  /*7e50*/  HMMA.16816.F32 R28, R12, R24, R136 ;  /* 0x000000180c1c723c */ /* 0x008ff00000001888 */
[----:B-1----:R-:W-:Y:S08]  /*7e60*/  HMMA.16816.F32 R140, R4, R26, R132 ;  /* 0x0000001a048c723c */ /* 0x002ff00000001884 */
[-C--:B------:R-:W-:Y:S08]  /*7e70*/  HMMA.16816.F32 R132, R12, R16.reuse, R32 ;  /* 0x000000100c84723c */ /* 0x080ff00000001820 */
[C---:B------:R-:W-:Y:S08]  /*7e80*/  HMMA.16816.F32 R184, R4.reuse, R16, R184 ;  /* 0x0000001004b8723c */ /* 0x040ff000000018b8 */
[C---:B------:R-:W-:Y:S08]  /*7e90*/  HMMA.16816.F32 R180, R4.reuse, R18, R180 ;  /* 0x0000001204b4723c */ /* 0x040ff000000018b4 */
[----:B------:R-:W-:Y:S01]  /*7ea0*/  HMMA.16816.F32 R176, R4, R24, R176 ;  /* 0x0000001804b0723c */ /* 0x000fe200000018b0 */
[----:B------:R-:W-:Y:S07]  /*7eb0*/  LDSM.16.M88.4 R4, [R217+0x6000] ;  /* 0x00600000d904783b */ /* 0x000fee0000000200 */
[----:B------:R-:W-:Y:S01]  /*7ec0*/  HMMA.16816.F32 R32, R12, R18, R20 ;  /* 0x000000120c20723c */ /* 0x000fe20000001814 */
[----:B------:R-:W1:Y:S04]  /*7ed0*/  LDSM.16.M88.4 R20, [R215+0x1000] ;  /* 0x00100000d714783b */ /* 0x000e680000000200 */
[----:B------:R-:W2:Y:S01]  /*7ee0*/  LDSM.16.M88.4 R16, [R215+0x1800] ;  /* 0x00180000d710783b */ /* 0x000ea20000000200 */
[----:B------:R-:W-:-:S04]  /*7ef0*/  DEPBAR.LE SB0, 0x0 ;  /* 0x000080000000791a */ /* 0x000fc80000000000 */
[----:B------:R-:W-:Y:S08]  /*7f00*/  HMMA.16816.F32 R12, R12, R26, R188 ;  /* 0x0000001a0c0c723c */ /* 0x000ff000000018bc */
[C---:B-1----:R-:W-:Y:S08]  /*7f10*/  HMMA.16816.F32 R184, R4.reuse, R20, R184 ;  /* 0x0000001404b8723c */ /* 0x042ff000000018b8 */
[----:B------:R-:W-:Y:S08]  /*7f20*/  HMMA.16816.F32 R180, R4, R22, R180 ;  /* 0x0000001604b4723c */ /* 0x000ff000000018b4 */
[C---:B------:R-:W-:Y:S08]  /*7f30*/  HMMA.16816.F32 R132, R8.reuse, R20, R132 ;  /* 0x000000140884723c */ /* 0x040ff00000001884 */
[----:B------:R-:W-:Y:S08]  /*7f40*/  HMMA.16816.F32 R32, R8, R22, R32 ;  /* 0x000000160820723c */ /* 0x000ff00000001820 */
[C---:B--2---:R-:W-:Y:S08]  /*7f50*/  HMMA.16816.F32 R24, R4.reuse, R16, R176 ;  /* 0x000000100418723c */ /* 0x044ff000000018b0 */
[----:B------:R-:W-:Y:S08]  /*7f60*/  HMMA.16816.F32 R140, R4, R18, R140 ;  /* 0x00000012048c723c */ /* 0x000ff0000000188c */
[C---:B------:R-:W-:Y:S08]  /*7f70*/  HMMA.16816.F32 R28, R8.reuse, R16, R28 ;  /* 0x00000010081c723c */ /* 0x040ff0000000181c */
[----:B------:R-:W-:Y:S01]  /*7f80*/  HMMA.16816.F32 R20, R8, R18, R12 ;  /* 0x000000120814723c */ /* 0x000fe2000000180c */
[----:B------:R-:W-:Y:S06]  /*7f90*/  BAR.SYNC.DEFER_BLOCKING 0x0 ;  /* 0x0000000000007b1d */ /* 0x000fec0000010000 */
[----:B------:R-:W-:Y:S05]  /*7fa0*/  @!P0 BRA `(.L_x_1051) ;  /* 0x000001a000008947 */ /* 0x000fea0003800000 */
[----:B------:R-:W2:Y:S04]  /*7fb0*/  LDL.64 R240, [R1+0x18] ;  /* 0x0000180001f07983 */ /* 0x000ea80000100a00 */
[----:B------:R-:W3:Y:S01]  /*7fc0*/  LDL.64 R242, [R1+0x10] ;  /* 0x0000100001f27983 */ /* 0x000ee20000100a00 */
[----:B------:R-:W-:-:S02]  /*7fd0*/  UIADD3 UR16, UR8, -0x4, URZ ;  /* 0xfffffffc08107890 */ /* 0x000fc4000fffe03f */
[----:B------:R-:W-:Y:S02]  /*7fe0*/  ULDC.64 UR4, c[0x0][0x198] ;  /* 0x0000660000047ab9 */ /* 0x000fe40000000a00 */
[----:B------:R-:W-:Y:S02]  /*7ff0*/  USHF.R.S32.HI UR15, URZ, 0x1f, UR16 ;  /* 0x0000001f3f0f7899 */ /* 0x000fe40008011410 */
        /* <DEDUP_REMOVED lines=21> */
.L_x_1051:
[----:B------:R-:W2:Y:S01]  /*8150*/  S2R R252, SR_TID.X ;  /* 0x0000000000fc7919 */ /* 0x000ea20000002100 */
[----:B------:R-:W-:-:S02]  /*8160*/  MOV R0, UR20 ;  /* 0x0000001400007c02 */ /* 0x000fc40008000f00 */
[----:B--2---:R-:W-:-:S04]  /*8170*/  SHF.L.U32 R252, R252, 0x1, RZ ;  /* 0x00000001fcfc7819 */ /* 0x004fc800000006ff */
[----:B------:R-:W-:-:S04]  /*8180*/  LOP3.LUT R252, R252, 0x6, RZ, 0xc0, !PT ;  /* 0x00000006fcfc7812 */ /* 0x000fc800078ec0ff */
[----:B------:R-:W-:-:S04]  /*8190*/  LEA R0, R0, R252, 0x5 ;  /* 0x000000fc00007211 */ /* 0x000fc800078e28ff */
[C---:B------:R-:W-:Y:S02]  /*81a0*/  IADD3 R7, R0.reuse, 0x1, RZ ;  /* 0x0000000100077810 */ /* 0x040fe40007ffe0ff */
[CC--:B------:R-:W-:Y:S02]  /*81b0*/  ISETP.GE.AND P2, PT, R0.reuse, R231.reuse, PT ;  /* 0x000000e70000720c */ /* 0x0c0fe40003f46270 */
[C---:B------:R-:W-:Y:S02]  /*81c0*/  ISETP.GE.AND P1, PT, R7.reuse, R231, PT ;  /* 0x000000e70700720c */ /* 0x040fe40003f26270 */
[CC--:B------:R-:W-:Y:S02]  /*81d0*/  ISETP.LT.OR P2, PT, R0.reuse, R227.reuse, P2 ;  /* 0x000000e30000720c */ /* 0x0c0fe40001741670 */
[----:B------:R-:W-:Y:S02]  /*81e0*/  ISETP.LT.OR P1, PT, R7, R227, P1 ;  /* 0x000000e30700720c */ /* 0x000fe40000f21670 */
[----:B------:R-:W-:-:S02]  /*81f0*/  IADD3 R6, R0, 0x8, RZ ;  /* 0x0000000800067810 */ /* 0x000fc40007ffe0ff */
[C---:B-1----:R-:W-:Y:S02]  /*8200*/  IADD3 R5, R0.reuse, 0x9, RZ ;  /* 0x0000000900057810 */ /* 0x042fe40007ffe0ff */
[----:B------:R-:W-:Y:S02]  /*8210*/  IADD3 R4, R0, 0x10, RZ ;  /* 0x0000001000047810 */ /* 0x000fe40007ffe0ff */
[----:B------:R-:W-:Y:S02]  /*8220*/  FSEL R8, R132, -INF , !P2 ;  /* 0xff80000084087808 */ /* 0x000fe40005000000 */
[----:B------:R-:W-:Y:S02]  /*8230*/  FSEL R9, R133, -INF , !P1 ;  /* 0xff80000085097808 */ /* 0x000fe40004800000 */
[C---:B------:R-:W-:Y:S02]  /*8240*/  ISETP.GE.AND P3, PT, R0.reuse, R230, PT ;  /* 0x000000e60000720c */ /* 0x040fe40003f66270 */
[----:B------:R-:W-:-:S02]  /*8250*/  ISETP.GE.AND P5, PT, R0, R229, PT ;  /* 0x000000e50000720c */ /* 0x000fc40003fa6270 */
[----:B------:R-:W-:Y:S02]  /*8260*/  ISETP.GE.AND P4, PT, R0, R228, PT ;  /* 0x000000e40000720c */ /* 0x000fe40003f86270 */
[-C--:B------:R-:W-:Y:S02]  /*8270*/  ISETP.GE.AND P6, PT, R6, R231.reuse, PT ;  /* 0x000000e70600720c */ /* 0x080fe40003fc6270 */
[-C--:B------:R-:W-:Y:S02]  /*8280*/  ISETP.GE.AND P2, PT, R5, R231.reuse, PT ;  /* 0x000000e70500720c */ /* 0x080fe40003f46270 */
[----:B------:R-:W-:Y:S02]  /*8290*/  ISETP.GE.AND P1, PT, R4, R231, PT ;  /* 0x000000e70400720c */ /* 0x000fe40003f26270 */
[C---:B------:R-:W-:Y:S02]  /*82a0*/  IADD3 R3, R0.reuse, 0x11, RZ ;  /* 0x0000001100037810 */ /* 0x040fe40007ffe0ff */
[----:B------:R-:W-:-:S02]  /*82b0*/  IADD3 R2, R0, 0x18, RZ ;  /* 0x0000001800027810 */ /* 0x000fc40007ffe0ff */
[C---:B------:R-:W-:Y:S02]  /*82c0*/  ISETP.LT.OR P3, PT, R0.reuse, R226, P3 ;  /* 0x000000e20000720c */ /* 0x040fe40001f61670 */
[C---:B------:R-:W-:Y:S02]  /*82d0*/  ISETP.LT.OR P5, PT, R0.reuse, R225, P5 ;  /* 0x000000e10000720c */ /* 0x040fe40002fa1670 */
[----:B------:R-:W-:Y:S02]  /*82e0*/  ISETP.LT.OR P4, PT, R0, R224, P4 ;  /* 0x000000e00000720c */ /* 0x000fe40002781670 */
[-C--:B------:R-:W-:Y:S02]  /*82f0*/  ISETP.LT.OR P6, PT, R6, R227.reuse, P6 ;  /* 0x000000e30600720c */ /* 0x080fe400037c1670 */
[-C--:B------:R-:W-:Y:S02]  /*8300*/  ISETP.LT.OR P2, PT, R5, R227.reuse, P2 ;  /* 0x000000e30500720c */ /* 0x080fe40001741670 */
[----:B------:R-:W-:-:S02]  /*8310*/  ISETP.LT.OR P1, PT, R4, R227, P1 ;  /* 0x000000e30400720c */ /* 0x000fc40000f21670 */
[----:B------:R-:W-:Y:S02]  /*8320*/  IADD3 R0, R0, 0x19, RZ ;  /* 0x0000001900007810 */ /* 0x000fe40007ffe0ff */
[----:B------:R-:W-:Y:S02]  /*8330*/  FSEL R12, R32, -INF , !P6 ;  /* 0xff800000200c7808 */ /* 0x000fe40007000000 */
[----:B------:R-:W-:Y:S02]  /*8340*/  FSEL R11, R33, -INF , !P2 ;  /* 0xff800000210b7808 */ /* 0x000fe40005000000 */
[----:B------:R-:W-:Y:S02]  /*8350*/  FSEL R178, R28, -INF , !P1 ;  /* 0xff8000001cb27808 */ /* 0x000fe40004800000 */
[-C--:B------:R-:W-:Y:S02]  /*8360*/  ISETP.GE.AND P6, PT, R3, R231.reuse, PT ;  /* 0x000000e70300720c */ /* 0x080fe40003fc6270 */
[----:B------:R-:W-:-:S02]  /*8370*/  ISETP.GE.AND P2, PT, R2, R231, PT ;  /* 0x000000e70200720c */ /* 0x000fc40003f46270 */
[----:B------:R-:W-:Y:S02]  /*8380*/  ISETP.GE.AND P1, PT, R0, R231, PT ;  /* 0x000000e70000720c */ /* 0x000fe40003f26270 */
[----:B------:R-:W-:Y:S02]  /*8390*/  FMNMX.FTZ R10, R207, R8, !PT ;  /* 0x00000008cf0a7209 */ /* 0x000fe40007810000 */
[-C--:B------:R-:W-:Y:S02]  /*83a0*/  ISETP.LT.OR P6, PT, R3, R227.reuse, P6 ;  /* 0x000000e30300720c */ /* 0x080fe400037c1670 */
[-C--:B------:R-:W-:Y:S02]  /*83b0*/  ISETP.LT.OR P2, PT, R2, R227.reuse, P2 ;  /* 0x000000e30200720c */ /* 0x080fe40001741670 */
[----:B------:R-:W-:Y:S02]  /*83c0*/  ISETP.LT.OR P1, PT, R0, R227, P1 ;  /* 0x000000e30000720c */ /* 0x000fe40000f21670 */
[----:B------:R-:W-:-:S02]  /*83d0*/  FMNMX.FTZ R10, R9, R10, !PT ;  /* 0x0000000a090a7209 */ /* 0x000fc40007810000 */
[----:B------:R-:W-:Y:S02]  /*83e0*/  FSEL R179, R29, -INF , !P6 ;  /* 0xff8000001db37808 */ /* 0x000fe40007000000 */
[----:B------:R-:W-:Y:S02]  /*83f0*/  FSEL R188, R20, -INF , !P2 ;  /* 0xff80000014bc7808 */ /* 0x000fe40005000000 */
[----:B------:R-:W-:Y:S02]  /*8400*/  FSEL R189, R21, -INF , !P1 ;  /* 0xff80000015bd7808 */ /* 0x000fe40004800000 */
[----:B------:R-:W-:Y:S02]  /*8410*/  FMNMX.FTZ R13, R12, R10, !PT ;  /* 0x0000000a0c0d7209 */ /* 0x000fe40007810000 */
[C---:B------:R-:W-:Y:S02]  /*8420*/  ISETP.GE.AND P6, PT, R7.reuse, R230, PT ;  /* 0x000000e60700720c */ /* 0x040fe40003fc6270 */
[----:B------:R-:W-:-:S02]  /*8430*/  ISETP.GE.AND P2, PT, R7, R229, PT ;  /* 0x000000e50700720c */ /* 0x000fc40003f46270 */
[----:B------:R-:W-:Y:S02]  /*8440*/  ISETP.GE.AND P1, PT, R7, R228, PT ;  /* 0x000000e40700720c */ /* 0x000fe40003f26270 */
[----:B------:R-:W-:Y:S02]  /*8450*/  FMNMX.FTZ R14, R11, R13, !PT ;  /* 0x0000000d0b0e7209 */ /* 0x000fe40007810000 */
[C---:B------:R-:W-:Y:S02]  /*8460*/  ISETP.LT.OR P6, PT, R7.reuse, R226, P6 ;  /* 0x000000e20700720c */ /* 0x040fe400037c1670 */
        /* <DEDUP_REMOVED lines=8> */
[----:B------:R-:W-:-:S02]  /*84f0*/  FMNMX.FTZ R14, R178, R14, !PT ;  /* 0x0000000eb20e7209 */ /* 0x000fc40007810000 */
[C---:B------:R-:W-:Y:S02]  /*8500*/  ISETP.LT.OR P3, PT, R6.reuse, R226, P3 ;  /* 0x000000e20600720c */ /* 0x040fe40001f61670 */
[C---:B------:R-:W-:Y:S02]  /*8510*/  ISETP.LT.OR P5, PT, R6.reuse, R225, P5 ;  /* 0x000000e10600720c */ /* 0x040fe40002fa1670 */
[----:B------:R-:W-:Y:S02]  /*8520*/  ISETP.LT.OR P4, PT, R6, R224, P4 ;  /* 0x000000e00600720c */ /* 0x000fe40002781670 */
[----:B------:R-:W-:Y:S02]  /*8530*/  FMNMX.FTZ R6, R179, R14, !PT ;  /* 0x0000000eb3067209 */ /* 0x000fe40007810000 */
[----:B------:R-:W-:Y:S02]  /*8540*/  FSEL R16, R135, -INF , !P6 ;  /* 0xff80000087107808 */ /* 0x000fe40007000000 */
[----:B------:R-:W-:-:S02]  /*8550*/  FMNMX.FTZ R6, R188, R6, !PT ;  /* 0x00000006bc067209 */ /* 0x000fc40007810000 */
[----:B------:R-:W-:Y:S02]  /*8560*/  FSEL R19, R185, -INF , !P2 ;  /* 0xff800000b9137808 */ /* 0x000fe40005000000 */
[----:B------:R-:W-:Y:S02]  /*8570*/  FMNMX.FTZ R6, R189, R6, !PT ;  /* 0x00000006bd067209 */ /* 0x000fe40007810000 */
[-C--:B------:R-:W-:Y:S02]  /*8580*/  ISETP.GE.AND P6, PT, R5, R230.reuse, PT ;  /* 0x000000e60500720c */ /* 0x080fe40003fc6270 */
[----:B------:R-:W-:Y:S01]  /*8590*/  ISETP.GE.AND P2, PT, R4, R230, PT ;  /* 0x000000e60400720c */ /* 0x000fe20003f46270 */
[----:B------:R-:W1:Y:S01]  /*85a0*/  SHFL.BFLY PT, R21, R6, 0x2, 0x1f ;  /* 0x0c401f0006157f89 */ /* 0x000e6200000e0000 */
[----:B------:R-:W-:Y:S02]  /*85b0*/  FSEL R20, R187, -INF , !P1 ;  /* 0xff800000bb147808 */ /* 0x000fe40004800000 */
[----:B------:R-:W-:-:S02]  /*85c0*/  ISETP.LT.OR P6, PT, R5, R226, P6 ;  /* 0x000000e20500720c */ /* 0x000fc400037c1670 */
[----:B------:R-:W-:Y:S02]  /*85d0*/  FSEL R15, R34, -INF , !P3 ;  /* 0xff800000220f7808 */ /* 0x000fe40005800000 */
[----:B------:R-:W-:Y:S02]  /*85e0*/  ISETP.LT.OR P2, PT, R4, R226, P2 ;  /* 0x000000e20400720c */ /* 0x000fe40001741670 */
[C---:B------:R-:W-:Y:S02]  /*85f0*/  ISETP.GE.AND P1, PT, R5.reuse, R229, PT ;  /* 0x000000e50500720c */ /* 0x040fe40003f26270 */
[----:B------:R-:W-:Y:S02]  /*8600*/  ISETP.GE.AND P3, PT, R5, R228, PT ;  /* 0x000000e40500720c */ /* 0x000fe40003f66270 */
[----:B------:R-:W-:Y:S02]  /*8610*/  FMNMX.FTZ R14, R206, R7, !PT ;  /* 0x00000007ce0e7209 */ /* 0x000fe40007810000 */
[----:B------:R-:W-:-:S02]  /*8620*/  FSEL R18, R35, -INF , !P6 ;  /* 0xff80000023127808 */ /* 0x000fc40007000000 */
[----:B------:R-:W-:Y:S01]  /*8630*/  FSEL R177, R30, -INF , !P2 ;  /* 0xff8000001eb17808 */ /* 0x000fe20005000000 */
[----:B------:R-:W-:Y:S01]  /*8640*/  LDSM.16.MT88.4 R32, [R213+0xb000] ;  /* 0x00b00000d520783b */ /* 0x000fe20000004200 */
[-C--:B------:R-:W-:Y:S02]  /*8650*/  ISETP.GE.AND P6, PT, R3, R230.reuse, PT ;  /* 0x000000e60300720c */ /* 0x080fe40003fc6270 */
[----:B------:R-:W-:Y:S02]  /*8660*/  ISETP.GE.AND P2, PT, R2, R230, PT ;  /* 0x000000e60200720c */ /* 0x000fe40003f46270 */
[C---:B------:R-:W-:Y:S02]  /*8670*/  ISETP.LT.OR P1, PT, R5.reuse, R225, P1 ;  /* 0x000000e10500720c */ /* 0x040fe40000f21670 */
[----:B------:R-:W-:Y:S02]  /*8680*/  ISETP.LT.OR P3, PT, R5, R224, P3 ;  /* 0x000000e00500720c */ /* 0x000fe40001f61670 */
[----:B------:R-:W-:-:S02]  /*8690*/  FMNMX.FTZ R5, R16, R14, !PT ;  /* 0x0000000e10057209 */ /* 0x000fc40007810000 */
[-C--:B------:R-:W-:Y:S02]  /*86a0*/  ISETP.LT.OR P6, PT, R3, R226.reuse, P6 ;  /* 0x000000e20300720c */ /* 0x080fe400037c1670 */
[----:B------:R-:W-:Y:S02]  /*86b0*/  ISETP.LT.OR P2, PT, R2, R226, P2 ;  /* 0x000000e20200720c */ /* 0x000fe40001741670 */
[----:B------:R-:W-:Y:S02]  /*86c0*/  FMNMX.FTZ R5, R15, R5, !PT ;  /* 0x000000050f057209 */ /* 0x000fe40007810000 */
[----:B------:R-:W-:Y:S02]  /*86d0*/  FSEL R176, R31, -INF , !P6 ;  /* 0xff8000001fb07808 */ /* 0x000fe40007000000 */
[----:B------:R-:W-:Y:S01]  /*86e0*/  FSEL R133, R22, -INF , !P2 ;  /* 0xff80000016857808 */ /* 0x000fe20005000000 */
[----:B------:R-:W-:Y:S01]  /*86f0*/  LDSM.16.MT88.4 R28, [R214+0xa000] ;  /* 0x00a00000d61c783b */ /* 0x000fe20000004200 */
[----:B------:R-:W-:-:S02]  /*8700*/  ISETP.GE.AND P6, PT, R4, R229, PT ;  /* 0x000000e50400720c */ /* 0x000fc40003fc6270 */
[----:B------:R-:W-:Y:S02]  /*8710*/  ISETP.GE.AND P2, PT, R4, R228, PT ;  /* 0x000000e40400720c */ /* 0x000fe40003f46270 */
[----:B------:R-:W-:Y:S02]  /*8720*/  FMNMX.FTZ R5, R18, R5, !PT ;  /* 0x0000000512057209 */ /* 0x000fe40007810000 */
[----:B------:R-:W-:Y:S02]  /*8730*/  FSEL R17, R180, -INF , !P5 ;  /* 0xff800000b4117808 */ /* 0x000fe40006800000 */
[----:B------:R-:W-:Y:S02]  /*8740*/  ISETP.GE.AND P5, PT, R0, R230, PT ;  /* 0x000000e60000720c */ /* 0x000fe40003fa6270 */
[C---:B------:R-:W-:Y:S02]  /*8750*/  ISETP.LT.OR P6, PT, R4.reuse, R225, P6 ;  /* 0x000000e10400720c */ /* 0x040fe400037c1670 */
[----:B------:R-:W-:-:S02]  /*8760*/  ISETP.LT.OR P2, PT, R4, R224, P2 ;  /* 0x000000e00400720c */ /* 0x000fc40001741670 */
[----:B------:R-:W-:Y:S02]  /*8770*/  FMNMX.FTZ R14, R177, R5, !PT ;  /* 0x00000005b10e7209 */ /* 0x000fe40007810000 */
[----:B------:R-:W-:Y:S02]  /*8780*/  FMNMX.FTZ R4, R205, R10, !PT ;  /* 0x0000000acd047209 */ /* 0x000fe40007810000 */
[----:B-1----:R-:W-:Y:S02]  /*8790*/  FMNMX.FTZ R5, R6, R21, !PT ;  /* 0x0000001506057209 */ /* 0x002fe40007810000 */
[----:B------:R-:W-:Y:S02]  /*87a0*/  ISETP.LT.OR P5, PT, R0, R226, P5 ;  /* 0x000000e20000720c */ /* 0x000fe40002fa1670 */
[----:B------:R-:W-:Y:S02]  /*87b0*/  FMNMX.FTZ R6, R176, R14, !PT ;  /* 0x0000000eb0067209 */ /* 0x000fe40007810000 */
[----:B------:R-:W-:-:S02]  /*87c0*/  FMNMX.FTZ R4, R19, R4, !PT ;  /* 0x0000000413047209 */ /* 0x000fc40007810000 */
[----:B------:R-:W-:Y:S02]  /*87d0*/  FSEL R139, R23, -INF , !P5 ;  /* 0xff800000178b7808 */ /* 0x000fe40006800000 */
[----:B------:R-:W-:Y:S02]  /*87e0*/  FMNMX.FTZ R21, R133, R6, !PT ;  /* 0x0000000685157209 */ /* 0x000fe40007810000 */
[----:B------:R-:W-:Y:S02]  /*87f0*/  FSEL R14, R181, -INF , !P1 ;  /* 0xff800000b50e7808 */ /* 0x000fe40004800000 */
[----:B------:R-:W-:Y:S02]  /*8800*/  ISETP.GE.AND P5, PT, R3, R229, PT ;  /* 0x000000e50300720c */ /* 0x000fe40003fa6270 */
[----:B------:R-:W-:Y:S02]  /*8810*/  FMNMX.FTZ R6, R17, R4, !PT ;  /* 0x0000000411067209 */ /* 0x000fe40007810000 */
[----:B------:R-:W-:-:S02]  /*8820*/  ISETP.GE.AND P1, PT, R3, R228, PT ;  /* 0x000000e40300720c */ /* 0x000fc40003f26270 */
[C---:B------:R-:W-:Y:S02]  /*8830*/  ISETP.LT.OR P5, PT, R3.reuse, R225, P5 ;  /* 0x000000e10300720c */ /* 0x040fe40002fa1670 */
[----:B------:R-:W-:Y:S02]  /*8840*/  FSEL R132, R24, -INF , !P6 ;  /* 0xff80000018847808 */ /* 0x000fe40007000000 */
[----:B------:R-:W-:Y:S01]  /*8850*/  FMNMX.FTZ R6, R14, R6, !PT ;  /* 0x000000060e067209 */ /* 0x000fe20007810000 */
[----:B------:R-:W-:Y:S01]  /*8860*/  SHFL.BFLY PT, R24, R5, 0x1, 0x1f ;  /* 0x0c201f0005187f89 */ /* 0x000fe200000e0000 */
[----:B------:R-:W-:Y:S02]  /*8870*/  ISETP.LT.OR P1, PT, R3, R224, P1 ;  /* 0x000000e00300720c */ /* 0x000fe40000f21670 */
[----:B------:R-:W-:Y:S02]  /*8880*/  FMNMX.FTZ R4, R139, R21, !PT ;  /* 0x000000158b047209 */ /* 0x000fe40007810000 */
[----:B------:R-:W-:-:S02]  /*8890*/  FSEL R138, R25, -INF , !P5 ;  /* 0xff800000198a7808 */ /* 0x000fc40006800000 */
[----:B------:R-:W-:Y:S01]  /*88a0*/  FMNMX.FTZ R3, R132, R6, !PT ;  /* 0x0000000684037209 */ /* 0x000fe20007810000 */
[----:B------:R-:W1:Y:S01]  /*88b0*/  SHFL.BFLY PT, R23, R4, 0x2, 0x1f ;  /* 0x0c401f0004177f89 */ /* 0x000e6200000e0000 */
[----:B------:R-:W-:Y:S02]  /*88c0*/  FMNMX.FTZ R21, R204, R13, !PT ;  /* 0x0000000dcc157209 */ /* 0x000fe40007810000 */
[----:B------:R-:W-:Y:S02]  /*88d0*/  FMNMX.FTZ R22, R138, R3, !PT ;  /* 0x000000038a167209 */ /* 0x000fe40007810000 */
[----:B------:R-:W-:Y:S02]  /*88e0*/  FSEL R6, R182, -INF , !P4 ;  /* 0xff800000b6067808 */ /* 0x000fe40006000000 */
[----:B------:R-:W-:Y:S02]  /*88f0*/  FMNMX.FTZ R3, R20, R21, !PT ;  /* 0x0000001514037209 */ /* 0x000fe40007810000 */
[----:B------:R-:W-:-:S02]  /*8900*/  ISETP.GE.AND P6, PT, R2, R229, PT ;  /* 0x000000e50200720c */ /* 0x000fc40003fc6270 */
[----:B------:R-:W-:Y:S02]  /*8910*/  ISETP.GE.AND P4, PT, R2, R228, PT ;  /* 0x000000e40200720c */ /* 0x000fe40003f86270 */
[----:B------:R-:W-:Y:S02]  /*8920*/  FSEL R21, R183, -INF , !P3 ;  /* 0xff800000b7157808 */ /* 0x000fe40005800000 */
[----:B------:R-:W-:Y:S02]  /*8930*/  FMNMX.FTZ R3, R6, R3, !PT ;  /* 0x0000000306037209 */ /* 0x000fe40007810000 */
[C---:B------:R-:W-:Y:S02]  /*8940*/  ISETP.LT.OR P6, PT, R2.reuse, R225, P6 ;  /* 0x000000e10200720c */ /* 0x040fe400037c1670 */
[----:B------:R-:W-:Y:S02]  /*8950*/  ISETP.LT.OR P4, PT, R2, R224, P4 ;  /* 0x000000e00200720c */ /* 0x000fe40002781670 */
[----:B------:R-:W-:-:S02]  /*8960*/  FSEL R181, R26, -INF , !P2 ;  /* 0xff8000001ab57808 */ /* 0x000fc40005000000 */
[----:B------:R-:W-:Y:S02]  /*8970*/  FMNMX.FTZ R2, R21, R3, !PT ;  /* 0x0000000315027209 */ /* 0x000fe40007810000 */
[----:B------:R-:W-:Y:S02]  /*8980*/  FSEL R185, R27, -INF , !P1 ;  /* 0xff8000001bb97808 */ /* 0x000fe40004800000 */
[C---:B------:R-:W-:Y:S02]  /*8990*/  ISETP.GE.AND P5, PT, R0.reuse, R229, PT ;  /* 0x000000e50000720c */ /* 0x040fe40003fa6270 */
[C---:B------:R-:W-:Y:S02]  /*89a0*/  ISETP.GE.AND P1, PT, R0.reuse, R228, PT ;  /* 0x000000e40000720c */ /* 0x040fe40003f26270 */
[----:B------:R-:W-:Y:S02]  /*89b0*/  FMNMX.FTZ R2, R181, R2, !PT ;  /* 0x00000002b5027209 */ /* 0x000fe40007810000 */
[----:B------:R-:W-:-:S02]  /*89c0*/  ISETP.LT.OR P5, PT, R0, R225, P5 ;  /* 0x000000e10000720c */ /* 0x000fc40002fa1670 */
[----:B------:R-:W-:Y:S02]  /*89d0*/  ISETP.LT.OR P1, PT, R0, R224, P1 ;  /* 0x000000e00000720c */ /* 0x000fe40000f21670 */
[----:B------:R-:W-:Y:S02]  /*89e0*/  FSEL R187, R142, -INF , !P4 ;  /* 0xff8000008ebb7808 */ /* 0x000fe40006000000 */
[----:B------:R-:W-:Y:S02]  /*89f0*/  FMNMX.FTZ R0, R185, R2, !PT ;  /* 0x00000002b9007209 */ /* 0x000fe40007810000 */
[----:B------:R-:W-:Y:S02]  /*8a00*/  FSEL R186, R143, -INF , !P1 ;  /* 0xff8000008fba7808 */ /* 0x000fe40004800000 */
[----:B------:R-:W-:Y:S02]  /*8a10*/  FMNMX.FTZ R0, R187, R0, !PT ;  /* 0x00000000bb007209 */ /* 0x000fe40007810000 */
[----:B------:R-:W-:-:S02]  /*8a20*/  FSEL R140, R140, -INF , !P6 ;  /* 0xff8000008c8c7808 */ /* 0x000fc40007000000 */
[----:B------:R-:W-:Y:S02]  /*8a30*/  FMNMX.FTZ R0, R186, R0, !PT ;  /* 0x00000000ba007209 */ /* 0x000fe40007810000 */
[----:B-1----:R-:W-:Y:S02]  /*8a40*/  FMNMX.FTZ R135, R4, R23, !PT ;  /* 0x0000001704877209 */ /* 0x002fe40007810000 */
[----:B------:R-:W-:Y:S01]  /*8a50*/  FSEL R141, R141, -INF , !P5 ;  /* 0xff8000008d8d7808 */ /* 0x000fe20006800000 */
[----:B------:R-:W1:Y:S01]  /*8a60*/  SHFL.BFLY PT, R137, R0, 0x2, 0x1f ;  /* 0x0c401f0000897f89 */ /* 0x000e6200000e0000 */
[----:B------:R-:W-:Y:S02]  /*8a70*/  FMNMX.FTZ R22, R140, R22, !PT ;  /* 0x000000168c167209 */ /* 0x000fe40007810000 */
[----:B------:R-:W-:Y:S01]  /*8a80*/  FMNMX.FTZ R136, R5, R24, !PT ;  /* 0x0000001805887209 */ /* 0x000fe20007810000 */
[----:B------:R-:W2:Y:S01]  /*8a90*/  SHFL.BFLY PT, R4, R135, 0x1, 0x1f ;  /* 0x0c201f0087047f89 */ /* 0x000ea200000e0000 */
[----:B------:R-:W-:-:S02]  /*8aa0*/  FMNMX.FTZ R134, R141, R22, !PT ;  /* 0x000000168d867209 */ /* 0x000fc40007810000 */
[C---:B------:R-:W-:Y:S01]  /*8ab0*/  FSETP.NEU.FTZ.AND P4, PT, R136.reuse, -INF , PT ;  /* 0xff8000008800780b */ /* 0x040fe20003f9d000 */
[----:B------:R-:W-:Y:S01]  /*8ac0*/  FMUL.FTZ R3, R136, c[0x0][0x23c] ;  /* 0x00008f0088037a20 */ /* 0x000fe20000410000 */
[----:B------:R-:W-:Y:S04]  /*8ad0*/  LDSM.16.MT88.4 R24, [R209+0xa000] ;  /* 0x00a00000d118783b */ /* 0x000fe80000004200 */
[----:B------:R-:W3:Y:S01]  /*8ae0*/  SHFL.BFLY PT, R22, R134, 0x2, 0x1f ;  /* 0x0c401f0086167f89 */ /* 0x000ee200000e0000 */
[----:B------:R-:W-:-:S05]  /*8af0*/  FSEL R3, R3, RZ, P4 ;  /* 0x000000ff03037208 */ /* 0x000fca0002000000 */
[--C-:B------:R-:W-:Y:S02]  /*8b00*/  FFMA.FTZ R12, R12, c[0x0][0x23c], -R3.reuse ;  /* 0x00008f000c0c7a23 */ /* 0x100fe40000010803 */
[--C-:B------:R-:W-:Y:S02]  /*8b10*/  FFMA.FTZ R8, R8, c[0x0][0x23c], -R3.reuse ;  /* 0x00008f0008087a23 */ /* 0x100fe40000010803 */
[----:B------:R4:W-:Y:S01]  /*8b20*/  MUFU.EX2 R202, R12 ;  /* 0x0000000c00ca7308 */ /* 0x0009e20000000800 */
[----:B-1----:R-:W-:Y:S01]  /*8b30*/  FMNMX.FTZ R137, R137, R0, !PT ;  /* 0x0000000089897209 */ /* 0x002fe20007810000 */
[--C-:B------:R-:W-:Y:S02]  /*8b40*/  FFMA.FTZ R9, R9, c[0x0][0x23c], -R3.reuse ;  /* 0x00008f0009097a23 */ /* 0x100fe40000010803 */
[----:B------:R-:W-:Y:S01]  /*8b50*/  FFMA.FTZ R11, R11, c[0x0][0x23c], -R3 ;  /* 0x00008f000b0b7a23 */ /* 0x000fe20000010803 */
[----:B--2---:R-:W-:Y:S02]  /*8b60*/  FMNMX.FTZ R135, R135, R4, !PT ;  /* 0x0000000487877209 */ /* 0x004fe40007810000 */
[----:B------:R-:W1:Y:S01]  /*8b70*/  SHFL.BFLY PT, R4, R137, 0x1, 0x1f ;  /* 0x0c201f0089047f89 */ /* 0x000e6200000e0000 */
[----:B------:R-:W-:Y:S01]  /*8b80*/  MUFU.EX2 R236, R8 ;  /* 0x0000000800ec7308 */ /* 0x000fe20000000800 */
[C---:B------:R-:W-:Y:S01]  /*8b90*/  FSETP.NEU.FTZ.AND P3, PT, R135.reuse, -INF , PT ;  /* 0xff8000008700780b */ /* 0x040fe20003f7d000 */
[----:B------:R-:W-:Y:S01]  /*8ba0*/  FMUL.FTZ R2, R135, c[0x0][0x23c] ;  /* 0x00008f0087027a20 */ /* 0x000fe20000410000 */
[----:B---3--:R-:W-:-:S04]  /*8bb0*/  FMNMX.FTZ R134, R22, R134, !PT ;  /* 0x0000008616867209 */ /* 0x008fc80007810000 */
[----:B------:R-:W-:Y:S01]  /*8bc0*/  FSEL R2, R2, RZ, P3 ;  /* 0x000000ff02027208 */ /* 0x000fe20001800000 */
[----:B------:R-:W2:Y:S01]  /*8bd0*/  MUFU.EX2 R203, R9 ;  /* 0x0000000900cb7308 */ /* 0x000ea20000000800 */
[----:B------:R-:W3:Y:S03]  /*8be0*/  SHFL.BFLY PT, R5, R134, 0x1, 0x1f ;  /* 0x0c201f0086057f89 */ /* 0x000ee600000e0000 */
[--C-:B------:R-:W-:Y:S02]  /*8bf0*/  FFMA.FTZ R15, R15, c[0x0][0x23c], -R2.reuse ;  /* 0x00008f000f0f7a23 */ /* 0x100fe40000010802 */
[--C-:B------:R-:W-:Y:S02]  /*8c00*/  FFMA.FTZ R16, R16, c[0x0][0x23c], -R2.reuse ;  /* 0x00008f0010107a23 */ /* 0x100fe40000010802 */
[----:B------:R5:W-:Y:S01]  /*8c10*/  MUFU.EX2 R200, R15 ;  /* 0x0000000f00c87308 */ /* 0x000be20000000800 */
[----:B------:R-:W-:-:S02]  /*8c20*/  FFMA.FTZ R7, R7, c[0x0][0x23c], -R2 ;  /* 0x00008f0007077a23 */ /* 0x000fc40000010802 */
[----:B------:R-:W-:Y:S01]  /*8c30*/  FFMA.FTZ R18, R18, c[0x0][0x23c], -R2 ;  /* 0x00008f0012127a23 */ /* 0x000fe20000010802 */
[----:B-1----:R-:W-:Y:S02]  /*8c40*/  FMNMX.FTZ R137, R137, R4, !PT ;  /* 0x0000000489897209 */ /* 0x002fe40007810000 */
[----:B------:R-:W-:Y:S02]  /*8c50*/  FSEL R4, R136, RZ, P4 ;  /* 0x000000ff88047208 */ /* 0x000fe40002000000 */
[----:B------:R-:W-:Y:S01]  /*8c60*/  MUFU.EX2 R194, R16 ;  /* 0x0000001000c27308 */ /* 0x000fe20000000800 */
[C---:B------:R-:W-:Y:S01]  /*8c70*/  FSETP.NEU.FTZ.AND P1, PT, R137.reuse, -INF , PT ;  /* 0xff8000008900780b */ /* 0x040fe20003f3d000 */
[----:B----4-:R-:W-:Y:S01]  /*8c80*/  FMUL.FTZ R12, R137, c[0x0][0x23c] ;  /* 0x00008f00890c7a20 */ /* 0x010fe20000410000 */
[----:B--2---:R-:W-:-:S04]  /*8c90*/  F2FP.PACK_AB R8, R203, R236 ;  /* 0x000000eccb08723e */ /* 0x004fc800000000ff */
[----:B------:R-:W-:Y:S01]  /*8ca0*/  FSEL R12, R12, RZ, P1 ;  /* 0x000000ff0c0c7208 */ /* 0x000fe20000800000 */
[----:B------:R-:W-:Y:S01]  /*8cb0*/  MUFU.EX2 R237, R11 ;  /* 0x0000000b00ed7308 */ /* 0x000fe20000000800 */
[----:B---3--:R-:W-:Y:S01]  /*8cc0*/  FMNMX.FTZ R134, R134, R5, !PT ;  /* 0x0000000586867209 */ /* 0x008fe20007810000 */
[----:B------:R-:W-:Y:S01]  /*8cd0*/  FADD.FTZ R5, R207, -R4 ;  /* 0x80000004cf057221 */ /* 0x000fe20000010000 */
[----:B------:R-:W-:Y:S01]  /*8ce0*/  FSEL R4, R135, RZ, P3 ;  /* 0x000000ff87047208 */ /* 0x000fe20001800000 */
[--C-:B------:R-:W-:Y:S01]  /*8cf0*/  FFMA.FTZ R20, R20, c[0x0][0x23c], -R12.reuse ;  /* 0x00008f0014147a23 */ /* 0x100fe2000001080c */
[----:B------:R-:W-:Y:S01]  /*8d00*/  FSETP.NEU.FTZ.AND P2, PT, R134, -INF , PT ;  /* 0xff8000008600780b */ /* 0x000fe20003f5d000 */
[--C-:B------:R-:W-:Y:S02]  /*8d10*/  FFMA.FTZ R21, R21, c[0x0][0x23c], -R12.reuse ;  /* 0x00008f0015157a23 */ /* 0x100fe4000001080c */
[----:B------:R-:W-:Y:S01]  /*8d20*/  FFMA.FTZ R6, R6, c[0x0][0x23c], -R12 ;  /* 0x00008f0006067a23 */ /* 0x000fe2000001080c */
[----:B------:R-:W-:Y:S01]  /*8d30*/  MUFU.EX2 R184, R20 ;  /* 0x0000001400b87308 */ /* 0x000fe20000000800 */
[----:B------:R-:W-:-:S02]  /*8d40*/  FADD.FTZ R4, R206, -R4 ;  /* 0x80000004ce047221 */ /* 0x000fc40000010000 */
[----:B------:R-:W-:Y:S02]  /*8d50*/  FMUL.FTZ R0, R134, c[0x0][0x23c] ;  /* 0x00008f0086007a20 */ /* 0x000fe40000410000 */
[----:B-----5:R-:W-:Y:S01]  /*8d60*/  FMUL.FTZ R15, R4, c[0x0][0x23c] ;  /* 0x00008f00040f7a20 */ /* 0x020fe20000410000 */
[----:B------:R-:W-:Y:S01]  /*8d70*/  FSEL R4, R137, RZ, P1 ;  /* 0x000000ff89047208 */ /* 0x000fe20000800000 */
[----:B------:R-:W-:Y:S01]  /*8d80*/  FMUL.FTZ R5, R5, c[0x0][0x23c] ;  /* 0x00008f0005057a20 */ /* 0x000fe20000410000 */
[----:B------:R1:W-:Y:S01]  /*8d90*/  MUFU.EX2 R180, R21 ;  /* 0x0000001500b47308 */ /* 0x0003e20000000800 */
[----:B------:R-:W-:Y:S01]  /*8da0*/  FSEL R0, R0, RZ, P2 ;  /* 0x000000ff00007208 */ /* 0x000fe20001000000 */
[----:B------:R-:W-:Y:S02]  /*8db0*/  FFMA.FTZ R13, R13, c[0x0][0x23c], -R12 ;  /* 0x00008f000d0d7a23 */ /* 0x000fe4000001080c */
[----:B------:R-:W-:Y:S02]  /*8dc0*/  FADD.FTZ R4, R204, -R4 ;  /* 0x80000004cc047221 */ /* 0x000fe40000010000 */
[----:B------:R-:W-:-:S02]  /*8dd0*/  FFMA.FTZ R14, R14, c[0x0][0x23c], -R0 ;  /* 0x00008f000e0e7a23 */ /* 0x000fc40000010800 */
[----:B------:R2:W-:Y:S01]  /*8de0*/  MUFU.EX2 R183, R6 ;  /* 0x0000000600b77308 */ /* 0x0005e20000000800 */
[--C-:B------:R-:W-:Y:S02]  /*8df0*/  FFMA.FTZ R10, R10, c[0x0][0x23c], -R0.reuse ;  /* 0x00008f000a0a7a23 */ /* 0x100fe40000010800 */
[--C-:B------:R-:W-:Y:S02]  /*8e00*/  FFMA.FTZ R19, R19, c[0x0][0x23c], -R0.reuse ;  /* 0x00008f0013137a23 */ /* 0x100fe40000010800 */
[----:B------:R-:W-:Y:S02]  /*8e10*/  FFMA.FTZ R17, R17, c[0x0][0x23c], -R0 ;  /* 0x00008f0011117a23 */ /* 0x000fe40000010800 */
[----:B------:R-:W-:Y:S01]  /*8e20*/  FMUL.FTZ R4, R4, c[0x0][0x23c] ;  /* 0x00008f0004047a20 */ /* 0x000fe20000410000 */
[----:B-1----:R-:W1:Y:S01]  /*8e30*/  LDSM.16.MT88.4 R20, [R211+0xa000] ;  /* 0x00a00000d314783b */ /* 0x002e620000004200 */
[----:B------:R3:W4:Y:S01]  /*8e40*/  MUFU.EX2 R16, R5 ;  /* 0x0000000500107308 */ /* 0x0007220000000800 */
[----:B--2---:R-:W-:-:S07]  /*8e50*/  FSEL R6, R134, RZ, P2 ;  /* 0x000000ff86067208 */ /* 0x004fce0001000000 */
[----:B------:R-:W-:Y:S01]  /*8e60*/  MUFU.EX2 R193, R14 ;  /* 0x0000000e00c17308 */ /* 0x000fe20000000800 */
[----:B---3--:R-:W-:-:S07]  /*8e70*/  FADD.FTZ R5, R205, -R6 ;  /* 0x80000006cd057221 */ /* 0x008fce0000010000 */
[----:B------:R-:W-:Y:S01]  /*8e80*/  MUFU.EX2 R182, R13 ;  /* 0x0000000d00b67308 */ /* 0x000fe20000000800 */
[-C--:B----4-:R-:W-:Y:S02]  /*8e90*/  FMUL.FTZ R144, R144, R16.reuse ;  /* 0x0000001090907220 */ /* 0x090fe40000410000 */
[----:B------:R-:W-:Y:S02]  /*8ea0*/  FMUL.FTZ R5, R5, c[0x0][0x23c] ;  /* 0x00008f0005057a20 */ /* 0x000fe40000410000 */
[-C--:B------:R-:W-:Y:S02]  /*8eb0*/  FMUL.FTZ R145, R145, R16.reuse ;  /* 0x0000001091917220 */ /* 0x080fe40000410000 */
[-C--:B------:R-:W-:Y:S01]  /*8ec0*/  FMUL.FTZ R156, R156, R16.reuse ;  /* 0x000000109c9c7220 */ /* 0x080fe20000410000 */
[----:B------:R-:W2:Y:S01]  /*8ed0*/  MUFU.EX2 R195, R7 ;  /* 0x0000000700c37308 */ /* 0x000ea20000000800 */
[-C--:B------:R-:W-:Y:S02]  /*8ee0*/  FMUL.FTZ R157, R157, R16.reuse ;  /* 0x000000109d9d7220 */ /* 0x080fe40000410000 */
[----:B------:R-:W-:-:S02]  /*8ef0*/  FMUL.FTZ R172, R172, R16 ;  /* 0x00000010acac7220 */ /* 0x000fc40000410000 */
[-C--:B------:R-:W-:Y:S02]  /*8f00*/  FMUL.FTZ R173, R173, R16.reuse ;  /* 0x00000010adad7220 */ /* 0x080fe40000410000 */
[-C--:B------:R-:W-:Y:S01]  /*8f10*/  FMUL.FTZ R160, R160, R16.reuse ;  /* 0x00000010a0a07220 */ /* 0x080fe20000410000 */
[----:B------:R-:W3:Y:S01]  /*8f20*/  MUFU.EX2 R201, R18 ;  /* 0x0000001200c97308 */ /* 0x000ee20000000800 */
[-C--:B------:R-:W-:Y:S02]  /*8f30*/  FMUL.FTZ R161, R161, R16.reuse ;  /* 0x00000010a1a17220 */ /* 0x080fe40000410000 */
[-C--:B------:R-:W-:Y:S02]  /*8f40*/  FMUL.FTZ R36, R36, R16.reuse ;  /* 0x0000001024247220 */ /* 0x080fe40000410000 */
[-C--:B------:R-:W-:Y:S02]  /*8f50*/  FMUL.FTZ R37, R37, R16.reuse ;  /* 0x0000001025257220 */ /* 0x080fe40000410000 */
[-C--:B------:R-:W-:Y:S01]  /*8f60*/  FMUL.FTZ R64, R64, R16.reuse ;  /* 0x0000001040407220 */ /* 0x080fe20000410000 */
[----:B------:R4:W-:Y:S01]  /*8f70*/  MUFU.EX2 R191, R10 ;  /* 0x0000000a00bf7308 */ /* 0x0009e20000000800 */
[----:B--2---:R-:W-:Y:S01]  /*8f80*/  F2FP.PACK_AB R9, R194, R195 ;  /* 0x000000c3c209723e */ /* 0x004fe200000000ff */
[-C--:B------:R-:W-:Y:S01]  /*8f90*/  FMUL.FTZ R65, R65, R16.reuse ;  /* 0x0000001041417220 */ /* 0x080fe20000410000 */
[----:B------:R-:W-:Y:S01]  /*8fa0*/  F2FP.PACK_AB R7, R180, R183 ;  /* 0x000000b7b407723e */ /* 0x000fe200000000ff */
[----:B------:R-:W-:-:S02]  /*8fb0*/  FMUL.FTZ R80, R80, R16 ;  /* 0x0000001050507220 */ /* 0x000fc40000410000 */
[----:B------:R-:W-:Y:S02]  /*8fc0*/  FMUL.FTZ R81, R81, R16 ;  /* 0x0000001051517220 */ /* 0x000fe40000410000 */
[----:B------:R-:W-:Y:S01]  /*8fd0*/  MUFU.EX2 R190, R19 ;  /* 0x0000001300be7308 */ /* 0x000fe20000000800 */
[----:B---3--:R-:W-:Y:S01]  /*8fe0*/  F2FP.PACK_AB R11, R201, R200 ;  /* 0x000000c8c90b723e */ /* 0x008fe200000000ff */
[-C--:B------:R-:W-:Y:S02]  /*8ff0*/  FMUL.FTZ R68, R68, R16.reuse ;  /* 0x0000001044447220 */ /* 0x080fe40000410000 */
[-C--:B------:R-:W-:Y:S02]  /*9000*/  FMUL.FTZ R69, R69, R16.reuse ;  /* 0x0000001045457220 */ /* 0x080fe40000410000 */
[----:B------:R-:W-:Y:S02]  /*9010*/  FMUL.FTZ R52, R52, R16 ;  /* 0x0000001034347220 */ /* 0x000fe40000410000 */
[----:B------:R-:W2:Y:S01]  /*9020*/  MUFU.EX2 R192, R17 ;  /* 0x0000001100c07308 */ /* 0x000ea20000000800 */
[----:B----4-:R-:W-:Y:S01]  /*9030*/  F2FP.PACK_AB R10, R237, R202 ;  /* 0x000000caed0a723e */ /* 0x010fe200000000ff */
[----:B------:R-:W-:-:S02]  /*9040*/  FMUL.FTZ R53, R53, R16 ;  /* 0x0000001035357220 */ /* 0x000fc40000410000 */
[-C--:B------:R-:W-:Y:S02]  /*9050*/  FMUL.FTZ R96, R96, R16.reuse ;  /* 0x0000001060607220 */ /* 0x080fe40000410000 */
[-C--:B------:R-:W-:Y:S02]  /*9060*/  FMUL.FTZ R97, R97, R16.reuse ;  /* 0x0000001061617220 */ /* 0x080fe40000410000 */
[----:B------:R-:W3:Y:S01]  /*9070*/  MUFU.EX2 R15, R15 ;  /* 0x0000000f000f7308 */ /* 0x000ee20000000800 */
[-C--:B------:R-:W-:Y:S02]  /*9080*/  FMUL.FTZ R48, R48, R16.reuse ;  /* 0x0000001030307220 */ /* 0x080fe40000410000 */
[-C--:B------:R-:W-:Y:S02]  /*9090*/  FMUL.FTZ R49, R49, R16.reuse ;  /* 0x0000001031317220 */ /* 0x080fe40000410000 */
[-C--:B------:R-:W-:Y:S02]  /*90a0*/  FMUL.FTZ R116, R116, R16.reuse ;  /* 0x0000001074747220 */ /* 0x080fe40000410000 */
[----:B------:R-:W-:Y:S01]  /*90b0*/  FMUL.FTZ R117, R117, R16 ;  /* 0x0000001075757220 */ /* 0x000fe20000410000 */
[----:B------:R4:W5:Y:S01]  /*90c0*/  MUFU.EX2 R14, R5 ;  /* 0x00000005000e7308 */ /* 0x0009620000000800 */
[----:B--2---:R-:W-:Y:S01]  /*90d0*/  F2FP.PACK_AB R6, R193, R192 ;  /* 0x000000c0c106723e */ /* 0x004fe200000000ff */
[----:B------:R-:W-:-:S02]  /*90e0*/  FMUL.FTZ R128, R128, R16 ;  /* 0x0000001080807220 */ /* 0x000fc40000410000 */
[-C--:B------:R-:W-:Y:S02]  /*90f0*/  FMUL.FTZ R129, R129, R16.reuse ;  /* 0x0000001081817220 */ /* 0x080fe40000410000 */
[----:B------:R-:W-:Y:S02]  /*9100*/  FMUL.FTZ R84, R84, R16 ;  /* 0x0000001054547220 */ /* 0x000fe40000410000 */
[----:B------:R2:W1:Y:S01]  /*9110*/  MUFU.EX2 R13, R4 ;  /* 0x00000004000d7308 */ /* 0x0004620000000800 */
[-C--:B---3--:R-:W-:Y:S02]  /*9120*/  FMUL.FTZ R146, R146, R15.reuse ;  /* 0x0000000f92927220 */ /* 0x088fe40000410000 */
[-C--:B------:R-:W-:Y:S02]  /*9130*/  FMUL.FTZ R147, R147, R15.reuse ;  /* 0x0000000f93937220 */ /* 0x080fe40000410000 */
[-C--:B------:R-:W-:Y:S02]  /*9140*/  FMUL.FTZ R158, R158, R15.reuse ;  /* 0x0000000f9e9e7220 */ /* 0x080fe40000410000 */
[----:B------:R-:W-:Y:S01]  /*9150*/  FMUL.FTZ R159, R159, R15 ;  /* 0x0000000f9f9f7220 */ /* 0x000fe20000410000 */
[----:B----4-:R-:W-:Y:S01]  /*9160*/  F2FP.PACK_AB R5, R184, R182 ;  /* 0x000000b6b805723e */ /* 0x010fe200000000ff */
[-C--:B-----5:R-:W-:Y:S01]  /*9170*/  FMUL.FTZ R148, R148, R14.reuse ;  /* 0x0000000e94947220 */ /* 0x0a0fe20000410000 */
[----:B------:R-:W-:Y:S01]  /*9180*/  HMMA.16816.F32 R144, R8, R24, R144 ;  /* 0x000000180890723c */ /* 0x000fe20000001890 */
[----:B------:R-:W-:-:S02]  /*9190*/  FMUL.FTZ R149, R149, R14 ;  /* 0x0000000e95957220 */ /* 0x000fc40000410000 */
[-C--:B------:R-:W-:Y:S02]  /*91a0*/  FMUL.FTZ R152, R152, R14.reuse ;  /* 0x0000000e98987220 */ /* 0x080fe40000410000 */
[----:B------:R-:W-:Y:S01]  /*91b0*/  FMUL.FTZ R153, R153, R14 ;  /* 0x0000000e99997220 */ /* 0x000fe20000410000 */
[----:B--2---:R-:W-:Y:S01]  /*91c0*/  F2FP.PACK_AB R4, R190, R191 ;  /* 0x000000bfbe04723e */ /* 0x004fe200000000ff */
[-C--:B-1----:R-:W-:Y:S01]  /*91d0*/  FMUL.FTZ R150, R150, R13.reuse ;  /* 0x0000000d96967220 */ /* 0x082fe20000410000 */
[----:B------:R-:W-:Y:S01]  /*91e0*/  HMMA.16816.F32 R196, R8, R26, R156 ;  /* 0x0000001a08c4723c */ /* 0x000fe2000000189c */
[-C--:B------:R-:W-:Y:S02]  /*91f0*/  FMUL.FTZ R151, R151, R13.reuse ;  /* 0x0000000d97977220 */ /* 0x080fe40000410000 */
[-C--:B------:R-:W-:Y:S02]  /*9200*/  FMUL.FTZ R154, R154, R13.reuse ;  /* 0x0000000d9a9a7220 */ /* 0x080fe40000410000 */
[----:B------:R-:W-:-:S02]  /*9210*/  FMUL.FTZ R155, R155, R13 ;  /* 0x0000000d9b9b7220 */ /* 0x000fc40000410000 */
[-C--:B------:R-:W-:Y:S01]  /*9220*/  FMUL.FTZ R174, R174, R15.reuse ;  /* 0x0000000faeae7220 */ /* 0x080fe20000410000 */
[C---:B------:R-:W-:Y:S01]  /*9230*/  HMMA.16816.F32 R148, R4.reuse, R24, R148 ;  /* 0x000000180494723c */ /* 0x040fe20000001894 */
[-C--:B------:R-:W-:Y:S02]  /*9240*/  FMUL.FTZ R175, R175, R15.reuse ;  /* 0x0000000fafaf7220 */ /* 0x080fe40000410000 */
        /* <DEDUP_REMOVED lines=18> */
[----:B------:R-:W-:Y:S01]  /*9370*/  MOV R17, R199 ;  /* 0x000000c700117202 */ /* 0x000fe20000000f00 */
[----:B------:R-:W-:-:S02]  /*9380*/  FMUL.FTZ R40, R40, R14 ;  /* 0x0000000e28287220 */ /* 0x000fc40000410000 */
[-C--:B------:R-:W-:Y:S02]  /*9390*/  FMUL.FTZ R41, R41, R14.reuse ;  /* 0x0000000e29297220 */ /* 0x080fe40000410000 */
[-C--:B------:R-:W-:Y:S01]  /*93a0*/  FMUL.FTZ R42, R42, R13.reuse ;  /* 0x0000000d2a2a7220 */ /* 0x080fe20000410000 */
[C---:B------:R-:W-:Y:S01]  /*93b0*/  HMMA.16816.F32 R164, R4.reuse, R20, R164 ;  /* 0x0000001404a4723c */ /* 0x040fe200000018a4 */
[-C--:B------:R-:W-:Y:S02]  /*93c0*/  FMUL.FTZ R43, R43, R13.reuse ;  /* 0x0000000d2b2b7220 */ /* 0x080fe40000410000 */
[-C--:B------:R-:W-:Y:S02]  /*93d0*/  FMUL.FTZ R44, R44, R14.reuse ;  /* 0x0000000e2c2c7220 */ /* 0x080fe40000410000 */
[----:B------:R-:W-:Y:S02]  /*93e0*/  FMUL.FTZ R45, R45, R14 ;  /* 0x0000000e2d2d7220 */ /* 0x000fe40000410000 */
[-C--:B------:R-:W-:Y:S01]  /*93f0*/  FMUL.FTZ R46, R46, R13.reuse ;  /* 0x0000000d2e2e7220 */ /* 0x080fe20000410000 */
[----:B------:R-:W-:Y:S01]  /*9400*/  HMMA.16816.F32 R168, R4, R22, R168 ;  /* 0x0000001604a8723c */ /* 0x000fe200000018a8 */
[----:B------:R-:W-:Y:S01]  /*9410*/  MOV R158, R24 ;  /* 0x00000018009e7202 */ /* 0x000fe20000000f00 */
[----:B------:R-:W-:Y:S01]  /*9420*/  FMUL.FTZ R47, R47, R13 ;  /* 0x0000000d2f2f7220 */ /* 0x000fe20000410000 */
[----:B------:R-:W-:Y:S01]  /*9430*/  MOV R157, R25 ;  /* 0x00000019009d7202 */ /* 0x000fe20000000f00 */
[----:B------:R-:W-:Y:S01]  /*9440*/  FMUL.FTZ R56, R56, R14 ;  /* 0x0000000e38387220 */ /* 0x000fe20000410000 */
[----:B------:R-:W-:Y:S01]  /*9450*/  MOV R156, R26 ;  /* 0x0000001a009c7202 */ /* 0x000fe20000000f00 */
[----:B------:R-:W-:Y:S01]  /*9460*/  FMUL.FTZ R57, R57, R14 ;  /* 0x0000000e39397220 */ /* 0x000fe20000410000 */
[----:B------:R-:W-:Y:S01]  /*9470*/  MOV R143, R27 ;  /* 0x0000001b008f7202 */ /* 0x000fe20000000f00 */
[----:B------:R-:W-:Y:S01]  /*9480*/  HMMA.16816.F32 R20, R8, R28, R36 ;  /* 0x0000001c0814723c */ /* 0x000fe20000001824 */
[----:B------:R-:W1:Y:S01]  /*9490*/  LDSM.16.MT88.4 R36, [R211+0xb000] ;  /* 0x00b00000d324783b */ /* 0x000e620000004200 */
[----:B------:R-:W-:-:S02]  /*94a0*/  FMUL.FTZ R58, R58, R13 ;  /* 0x0000000d3a3a7220 */ /* 0x000fc40000410000 */
[-C--:B------:R-:W-:Y:S02]  /*94b0*/  FMUL.FTZ R59, R59, R13.reuse ;  /* 0x0000000d3b3b7220 */ /* 0x080fe40000410000 */
[-C--:B------:R-:W-:Y:S02]  /*94c0*/  FMUL.FTZ R60, R60, R14.reuse ;  /* 0x0000000e3c3c7220 */ /* 0x080fe40000410000 */
[----:B------:R-:W-:Y:S01]  /*94d0*/  HMMA.16816.F32 R24, R4, R28, R40 ;  /* 0x0000001c0418723c */ /* 0x000fe20000001828 */
[----:B------:R-:W2:Y:S01]  /*94e0*/  LDSM.16.MT88.4 R40, [R214+0xb000] ;  /* 0x00b00000d628783b */ /* 0x000ea20000004200 */
[-C--:B------:R-:W-:Y:S02]  /*94f0*/  FMUL.FTZ R61, R61, R14.reuse ;  /* 0x0000000e3d3d7220 */ /* 0x080fe40000410000 */
[----:B------:R-:W-:Y:S02]  /*9500*/  FMUL.FTZ R72, R72, R14 ;  /* 0x0000000e48487220 */ /* 0x000fe40000410000 */
[----:B------:R-:W-:-:S02]  /*9510*/  FMUL.FTZ R62, R62, R13 ;  /* 0x0000000d3e3e7220 */ /* 0x000fc40000410000 */
[-C--:B------:R-:W-:Y:S01]  /*9520*/  FMUL.FTZ R63, R63, R13.reuse ;  /* 0x0000000d3f3f7220 */ /* 0x080fe20000410000 */
[----:B------:R-:W-:Y:S01]  /*9530*/  HMMA.16816.F32 R44, R4, R30, R44 ;  /* 0x0000001e042c723c */ /* 0x000fe2000000182c */
[-C--:B------:R-:W-:Y:S02]  /*9540*/  FMUL.FTZ R73, R73, R14.reuse ;  /* 0x0000000e49497220 */ /* 0x080fe40000410000 */
[-C--:B------:R-:W-:Y:S02]  /*9550*/  FMUL.FTZ R76, R76, R14.reuse ;  /* 0x0000000e4c4c7220 */ /* 0x080fe40000410000 */
[----:B------:R-:W-:Y:S02]  /*9560*/  FMUL.FTZ R77, R77, R14 ;  /* 0x0000000e4d4d7220 */ /* 0x000fe40000410000 */
        /* <DEDUP_REMOVED lines=9> */
[----:B------:R-:W3:Y:S01]  /*9600*/  LDSM.16.MT88.4 R20, [R213+0xa000] ;  /* 0x00a00000d514783b */ /* 0x000ee20000004200 */
[----:B------:R-:W-:Y:S01]  /*9610*/  MOV R175, R25 ;  /* 0x0000001900af7202 */ /* 0x000fe20000000f00 */
[----:B------:R-:W-:Y:S01]  /*9620*/  FMUL.FTZ R88, R88, R14 ;  /* 0x0000000e58587220 */ /* 0x000fe20000410000 */
[----:B------:R-:W-:Y:S01]  /*9630*/  MOV R29, R26 ;  /* 0x0000001a001d7202 */ /* 0x000fe20000000f00 */
[----:B------:R-:W-:Y:S01]  /*9640*/  FMUL.FTZ R89, R89, R14 ;  /* 0x0000000e59597220 */ /* 0x000fe20000410000 */
[----:B------:R-:W-:Y:S01]  /*9650*/  MOV R28, R27 ;  /* 0x0000001b001c7202 */ /* 0x000fe20000000f00 */
[-C--:B------:R-:W-:Y:S01]  /*9660*/  FMUL.FTZ R90, R90, R13.reuse ;  /* 0x0000000d5a5a7220 */ /* 0x080fe20000410000 */
[----:B------:R-:W4:Y:S01]  /*9670*/  LDSM.16.MT88.4 R24, [R209+0xb000] ;  /* 0x00b00000d118783b */ /* 0x000f220000004200 */
[----:B------:R-:W-:-:S02]  /*9680*/  FMUL.FTZ R91, R91, R13 ;  /* 0x0000000d5b5b7220 */ /* 0x000fc40000410000 */
[-C--:B------:R-:W-:Y:S02]  /*9690*/  FMUL.FTZ R92, R92, R14.reuse ;  /* 0x0000000e5c5c7220 */ /* 0x080fe40000410000 */
[-C--:B------:R-:W-:Y:S02]  /*96a0*/  FMUL.FTZ R93, R93, R14.reuse ;  /* 0x0000000e5d5d7220 */ /* 0x080fe40000410000 */
[-C--:B------:R-:W-:Y:S01]  /*96b0*/  FMUL.FTZ R94, R94, R13.reuse ;  /* 0x0000000d5e5e7220 */ /* 0x080fe20000410000 */
[----:B-1----:R-:W-:Y:S01]  /*96c0*/  HMMA.16816.F32 R88, R4, R36, R88 ;  /* 0x000000240458723c */ /* 0x002fe20000001858 */
[----:B------:R-:W-:Y:S02]  /*96d0*/  FMUL.FTZ R95, R95, R13 ;  /* 0x0000000d5f5f7220 */ /* 0x000fe40000410000 */
[-C--:B------:R-:W-:Y:S02]  /*96e0*/  FMUL.FTZ R104, R104, R14.reuse ;  /* 0x0000000e68687220 */ /* 0x080fe40000410000 */
[----:B------:R-:W-:-:S02]  /*96f0*/  FMUL.FTZ R105, R105, R14 ;  /* 0x0000000e69697220 */ /* 0x000fc40000410000 */
[-C--:B------:R-:W-:Y:S01]  /*9700*/  FMUL.FTZ R106, R106, R13.reuse ;  /* 0x0000000d6a6a7220 */ /* 0x080fe20000410000 */
[C---:B------:R-:W-:Y:S01]  /*9710*/  HMMA.16816.F32 R92, R4.reuse, R38, R92 ;  /* 0x00000026045c723c */ /* 0x040fe2000000185c */
[----:B------:R-:W-:Y:S02]  /*9720*/  FMUL.FTZ R107, R107, R13 ;  /* 0x0000000d6b6b7220 */ /* 0x000fe40000410000 */
[-C--:B------:R-:W-:Y:S02]  /*9730*/  FMUL.FTZ R108, R108, R14.reuse ;  /* 0x0000000e6c6c7220 */ /* 0x080fe40000410000 */
[-C--:B------:R-:W-:Y:S02]  /*9740*/  FMUL.FTZ R109, R109, R14.reuse ;  /* 0x0000000e6d6d7220 */ /* 0x080fe40000410000 */
[-C--:B------:R-:W-:Y:S01]  /*9750*/  FMUL.FTZ R120, R120, R14.reuse ;  /* 0x0000000e78787220 */ /* 0x080fe20000410000 */
[----:B--2---:R-:W-:Y:S01]  /*9760*/  HMMA.16816.F32 R104, R4, R40, R104 ;  /* 0x000000280468723c */ /* 0x004fe20000001868 */
[----:B------:R-:W-:-:S02]  /*9770*/  FMUL.FTZ R121, R121, R14 ;  /* 0x0000000e79797220 */ /* 0x000fc40000410000 */
[-C--:B------:R-:W-:Y:S02]  /*9780*/  FMUL.FTZ R110, R110, R13.reuse ;  /* 0x0000000d6e6e7220 */ /* 0x080fe40000410000 */
[-C--:B------:R-:W-:Y:S02]  /*9790*/  FMUL.FTZ R111, R111, R13.reuse ;  /* 0x0000000d6f6f7220 */ /* 0x080fe40000410000 */
[-C--:B------:R-:W-:Y:S02]  /*97a0*/  FMUL.FTZ R124, R124, R14.reuse ;  /* 0x0000000e7c7c7220 */ /* 0x080fe40000410000 */
[----:B------:R-:W-:Y:S01]  /*97b0*/  FMUL.FTZ R125, R125, R14 ;  /* 0x0000000e7d7d7220 */ /* 0x000fe20000410000 */
[----:B---3--:R-:W-:Y:S01]  /*97c0*/  HMMA.16816.F32 R56, R4, R20, R56 ;  /* 0x000000140438723c */ /* 0x008fe20000001838 */
[-C--:B------:R-:W-:Y:S02]  /*97d0*/  FMUL.FTZ R122, R122, R13.reuse ;  /* 0x0000000d7a7a7220 */ /* 0x080fe40000410000 */
[----:B------:R-:W-:-:S02]  /*97e0*/  FMUL.FTZ R123, R123, R13 ;  /* 0x0000000d7b7b7220 */ /* 0x000fc40000410000 */
[-C--:B------:R-:W-:Y:S02]  /*97f0*/  FMUL.FTZ R126, R126, R13.reuse ;  /* 0x0000000d7e7e7220 */ /* 0x080fe40000410000 */
[----:B------:R-:W-:Y:S01]  /*9800*/  FMUL.FTZ R127, R127, R13 ;  /* 0x0000000d7f7f7220 */ /* 0x000fe20000410000 */
[C---:B------:R-:W-:Y:S01]  /*9810*/  HMMA.16816.F32 R60, R4.reuse, R22, R60 ;  /* 0x00000016043c723c */ /* 0x040fe2000000183c */
[-C--:B------:R-:W-:Y:S02]  /*9820*/  FMUL.FTZ R66, R66, R15.reuse ;  /* 0x0000000f42427220 */ /* 0x080fe40000410000 */
[-C--:B------:R-:W-:Y:S02]  /*9830*/  FMUL.FTZ R67, R67, R15.reuse ;  /* 0x0000000f43437220 */ /* 0x080fe40000410000 */
[-C--:B------:R-:W-:Y:S02]  /*9840*/  FMUL.FTZ R82, R82, R15.reuse ;  /* 0x0000000f52527220 */ /* 0x080fe40000410000 */
[-C--:B------:R-:W-:Y:S01]  /*9850*/  FMUL.FTZ R83, R83, R15.reuse ;  /* 0x0000000f53537220 */ /* 0x080fe20000410000 */
[----:B----4-:R-:W-:Y:S01]  /*9860*/  HMMA.16816.F32 R72, R4, R24, R72 ;  /* 0x000000180448723c */ /* 0x010fe20000001848 */
        /* <DEDUP_REMOVED lines=23> */
[----:B------:R-:W-:Y:S01]  /*99e0*/  FFMA.FTZ R4, R178, c[0x0][0x23c], -R3 ;  /* 0x00008f00b2047a23 */ /* 0x000fe20000010803 */
[C---:B------:R-:W-:Y:S01]  /*99f0*/  HMMA.16816.F32 R204, R8.reuse, R22, R64 ;  /* 0x0000001608cc723c */ /* 0x040fe20000001840 */
[----:B------:R-:W-:Y:S01]  /*9a00*/  MOV R5, R157 ;  /* 0x0000009d00057202 */ /* 0x000fe20000000f00 */
[----:B------:R-:W-:Y:S01]  /*9a10*/  FMUL.FTZ R112, R112, R16 ;  /* 0x0000001070707220 */ /* 0x000fe20000410000 */
[----:B------:R-:W-:Y:S01]  /*9a20*/  MOV R6, R156 ;  /* 0x0000009c00067202 */ /* 0x000fe20000000f00 */
[----:B------:R-:W-:Y:S01]  /*9a30*/  FMUL.FTZ R113, R113, R16 ;  /* 0x0000001071717220 */ /* 0x000fe20000410000 */
[----:B------:R-:W-:Y:S01]  /*9a40*/  MOV R7, R143 ;  /* 0x0000008f00077202 */ /* 0x000fe20000000f00 */
[-C--:B------:R-:W-:Y:S01]  /*9a50*/  FMUL.FTZ R114, R114, R15.reuse ;  /* 0x0000000f72727220 */ /* 0x080fe20000410000 */
[----:B------:R-:W-:Y:S01]  /*9a60*/  MOV R64, R196 ;  /* 0x000000c400407202 */ /* 0x000fe20000000f00 */
[----:B------:R-:W-:Y:S01]  /*9a70*/  HMMA.16816.F32 R68, R8, R24, R68 ;  /* 0x000000180844723c */ /* 0x000fe20000001844 */
[----:B------:R-:W-:Y:S01]  /*9a80*/  MOV R67, R28 ;  /* 0x0000001c00437202 */ /* 0x000fe20000000f00 */
[----:B------:R-:W-:Y:S01]  /*9a90*/  FMUL.FTZ R115, R115, R15 ;  /* 0x0000000f73737220 */ /* 0x000fe20000410000 */
[----:B------:R-:W-:-:S02]  /*9aa0*/  MOV R65, R175 ;  /* 0x000000af00417202 */ /* 0x000fc40000000f00 */
[----:B------:R-:W-:-:S03]  /*9ab0*/  MOV R66, R29 ;  /* 0x0000001d00427202 */ /* 0x000fc60000000f00 */
[C---:B------:R-:W-:Y:S01]  /*9ac0*/  HMMA.16816.F32 R196, R8.reuse, R26, R80 ;  /* 0x0000001a08c4723c */ /* 0x040fe20000001850 */
[----:B------:R1:W-:Y:S06]  /*9ad0*/  MUFU.EX2 R26, R4 ;  /* 0x00000004001a7308 */ /* 0x0003ec0000000800 */
[----:B------:R-:W-:Y:S01]  /*9ae0*/  MOV R80, R174 ;  /* 0x000000ae00507202 */ /* 0x000fe20000000f00 */
[----:B------:R-:W-:Y:S01]  /*9af0*/  HMMA.16816.F32 R52, R8, R20, R52 ;  /* 0x000000140834723c */ /* 0x000fe20000001834 */
[----:B------:R-:W-:Y:S02]  /*9b00*/  MOV R81, R173 ;  /* 0x000000ad00517202 */ /* 0x000fe40000000f00 */
[----:B------:R-:W-:-:S02]  /*9b10*/  MOV R82, R172 ;  /* 0x000000ac00527202 */ /* 0x000fc40000000f00 */
[----:B------:R-:W2:Y:S01]  /*9b20*/  LDSM.16.MT88.4 R172, [R211+0xa800] ;  /* 0x00a80000d3ac783b */ /* 0x000ea20000004200 */
[----:B------:R-:W-:Y:S02]  /*9b30*/  MOV R83, R159 ;  /* 0x0000009f00537202 */ /* 0x000fe40000000f00 */
[C---:B------:R-:W-:Y:S01]  /*9b40*/  HMMA.16816.F32 R240, R8.reuse, R30, R48 ;  /* 0x0000001e08f0723c */ /* 0x040fe20000001830 */
[--C-:B-1----:R-:W-:Y:S01]  /*9b50*/  FFMA.FTZ R4, R179, c[0x0][0x23c], -R3.reuse ;  /* 0x00008f00b3047a23 */ /* 0x102fe20000010803 */
[----:B------:R-:W-:Y:S03]  /*9b60*/  LDSM.16.MT88.4 R48, [R214+0xa800] ;  /* 0x00a80000d630783b */ /* 0x000fe60000004200 */
[----:B------:R1:W3:Y:S03]  /*9b70*/  MUFU.EX2 R28, R4 ;  /* 0x00000004001c7308 */ /* 0x0002e60000000800 */
[C---:B------:R-:W-:Y:S08]  /*9b80*/  HMMA.16816.F32 R116, R8.reuse, R32, R116 ;  /* 0x000000200874723c */ /* 0x040ff00000001874 */
[----:B------:R-:W-:Y:S01]  /*9b90*/  HMMA.16816.F32 R32, R8, R34, R128 ;  /* 0x000000220820723c */ /* 0x000fe20000001880 */
[----:B-1----:R-:W-:-:S02]  /*9ba0*/  FFMA.FTZ R4, R188, c[0x0][0x23c], -R3 ;  /* 0x00008f00bc047a23 */ /* 0x002fc40000010803 */
[----:B------:R-:W-:-:S04]  /*9bb0*/  FFMA.FTZ R3, R189, c[0x0][0x23c], -R3 ;  /* 0x00008f00bd037a23 */ /* 0x000fc80000010803 */
[----:B---3--:R-:W-:Y:S01]  /*9bc0*/  F2FP.PACK_AB R128, R28, R26 ;  /* 0x0000001a1c80723e */ /* 0x008fe200000000ff */
[----:B------:R1:W-:Y:S01]  /*9bd0*/  MUFU.EX2 R29, R4 ;  /* 0x00000004001d7308 */ /* 0x0003e20000000800 */
[C---:B------:R-:W-:Y:S07]  /*9be0*/  HMMA.16816.F32 R84, R8.reuse, R36, R84 ;  /* 0x000000240854723c */ /* 0x040fee0000001854 */
[----:B------:R3:W4:Y:S01]  /*9bf0*/  MUFU.EX2 R27, R3 ;  /* 0x00000003001b7308 */ /* 0x0007220000000800 */
[----:B------:R-:W-:Y:S01]  /*9c00*/  HMMA.16816.F32 R100, R8, R40, R100 ;  /* 0x000000280864723c */ /* 0x000fe20000001864 */
[----:B-1----:R-:W-:-:S02]  /*9c10*/  MOV R4, R158 ;  /* 0x0000009e00047202 */ /* 0x002fc40000000f00 */
[----:B------:R-:W1:Y:S01]  /*9c20*/  LDSM.16.MT88.4 R156, [R209+0xa800] ;  /* 0x00a80000d19c783b */ /* 0x000e620000004200 */
[----:B---3--:R-:W-:Y:S01]  /*9c30*/  FFMA.FTZ R3, R177, c[0x0][0x23c], -R2 ;  /* 0x00008f00b1037a23 */ /* 0x008fe20000010802 */
[----:B----4-:R-:W-:-:S03]  /*9c40*/  F2FP.PACK_AB R130, R27, R29 ;  /* 0x0000001d1b82723e */ /* 0x010fc600000000ff */
[----:B------:R3:W-:Y:S02]  /*9c50*/  MUFU.EX2 R22, R3 ;  /* 0x0000000300167308 */ /* 0x0007e40000000800 */
[----:B---3--:R-:W-:Y:S02]  /*9c60*/  FFMA.FTZ R3, R176, c[0x0][0x23c], -R2 ;  /* 0x00008f00b0037a23 */ /* 0x008fe40000010802 */
[----:B------:R-:W-:Y:S04]  /*9c70*/  HMMA.16816.F32 R176, R8, R38, R96 ;  /* 0x0000002608b0723c */ /* 0x000fe80000001860 */
[----:B------:R3:W4:Y:S03]  /*9c80*/  MUFU.EX2 R24, R3 ;  /* 0x0000000300187308 */ /* 0x0007260000000800 */
[----:B------:R-:W-:-:S02]  /*9c90*/  MOV R98, R18 ;  /* 0x0000001200627202 */ /* 0x000fc40000000f00 */
[----:B------:R-:W-:Y:S02]  /*9ca0*/  MOV R99, R17 ;  /* 0x0000001100637202 */ /* 0x000fe40000000f00 */
[----:B------:R-:W-:Y:S02]  /*9cb0*/  MOV R97, R19 ;  /* 0x0000001300617202 */ /* 0x000fe40000000f00 */
[----:B------:R-:W-:Y:S01]  /*9cc0*/  MOV R96, R142 ;  /* 0x0000008e00607202 */ /* 0x000fe20000000f00 */
[--C-:B---3--:R-:W-:Y:S01]  /*9cd0*/  FFMA.FTZ R3, R133, c[0x0][0x23c], -R2.reuse ;  /* 0x00008f0085037a23 */ /* 0x108fe20000010802 */
[----:B----4-:R-:W-:Y:S01]  /*9ce0*/  F2FP.PACK_AB R129, R24, R22 ;  /* 0x000000161881723e */ /* 0x010fe200000000ff */
[----:B------:R-:W-:Y:S02]  /*9cf0*/  FFMA.FTZ R2, R139, c[0x0][0x23c], -R2 ;  /* 0x00008f008b027a23 */ /* 0x000fe40000010802 */
[----:B------:R-:W-:Y:S08]  /*9d00*/  MUFU.EX2 R25, R3 ;  /* 0x0000000300197308 */ /* 0x000ff00000000800 */
[----:B------:R3:W4:Y:S02]  /*9d10*/  MUFU.EX2 R23, R2 ;  /* 0x0000000200177308 */ /* 0x0007240000000800 */
[----:B---3--:R-:W-:Y:S01]  /*9d20*/  FFMA.FTZ R2, R132, c[0x0][0x23c], -R0 ;  /* 0x00008f0084027a23 */ /* 0x008fe20000010800 */
[----:B----4-:R-:W-:-:S05]  /*9d30*/  F2FP.PACK_AB R131, R23, R25 ;  /* 0x000000191783723e */ /* 0x010fca00000000ff */
[----:B------:R3:W-:Y:S02]  /*9d40*/  MUFU.EX2 R20, R2 ;  /* 0x0000000200147308 */ /* 0x0007e40000000800 */
[C---:B--2---:R-:W-:Y:S08]  /*9d50*/  HMMA.16816.F32 R160, R128.reuse, R172, R160 ;  /* 0x000000ac80a0723c */ /* 0x044ff000000018a0 */
[----:B-1----:R-:W-:Y:S01]  /*9d60*/  HMMA.16816.F32 R144, R128, R156, R144 ;  /* 0x0000009c8090723c */ /* 0x002fe20000001890 */
[----:B---3--:R-:W-:-:S04]  /*9d70*/  FFMA.FTZ R2, R138, c[0x0][0x23c], -R0 ;  /* 0x00008f008a027a23 */ /* 0x008fc80000010800 */
[----:B------:R1:W2:Y:S03]  /*9d80*/  MUFU.EX2 R21, R2 ;  /* 0x0000000200157308 */ /* 0x0002a60000000800 */
[----:B------:R-:W-:Y:S01]  /*9d90*/  HMMA.16816.F32 R36, R128, R48, R80 ;  /* 0x000000308024723c */ /* 0x000fe20000001850 */
[----:B------:R-:W3:Y:S01]  /*9da0*/  LDSM.16.MT88.4 R80, [R209+0xb800] ;  /* 0x00b80000d150783b */ /* 0x000ee20000004200 */
[--C-:B-1----:R-:W-:Y:S01]  /*9db0*/  FFMA.FTZ R2, R140, c[0x0][0x23c], -R0.reuse ;  /* 0x00008f008c027a23 */ /* 0x102fe20000010800 */
[----:B--2---:R-:W-:Y:S01]  /*9dc0*/  F2FP.PACK_AB R124, R21, R20 ;  /* 0x00000014157c723e */ /* 0x004fe200000000ff */
[----:B------:R-:W-:Y:S02]  /*9dd0*/  FFMA.FTZ R0, R141, c[0x0][0x23c], -R0 ;  /* 0x00008f008d007a23 */ /* 0x000fe40000010800 */
[----:B------:R-:W-:Y:S02]  /*9de0*/  MUFU.EX2 R19, R2 ;  /* 0x0000000200137308 */ /* 0x000fe40000000800 */
[----:B------:R-:W-:Y:S01]  /*9df0*/  HMMA.16816.F32 R140, R8, R42, R112 ;  /* 0x0000002a088c723c */ /* 0x000fe20000001870 */
[----:B------:R-:W1:Y:S05]  /*9e00*/  LDSM.16.MT88.4 R112, [R214+0xb800] ;  /* 0x00b80000d670783b */ /* 0x000e6a0000004200 */
[----:B------:R2:W4:Y:S01]  /*9e10*/  MUFU.EX2 R18, R0 ;  /* 0x0000000000127308 */ /* 0x0005220000000800 */
[----:B------:R-:W-:-:S02]  /*9e20*/  FFMA.FTZ R11, R251, R16, R236 ;  /* 0x00000010fb0b7223 */ /* 0x000fc400000100ec */
[----:B------:R-:W-:Y:S02]  /*9e30*/  FFMA.FTZ R8, R250, R15, R195 ;  /* 0x0000000ffa087223 */ /* 0x000fe400000100c3 */
[----:B------:R-:W-:Y:S02]  /*9e40*/  FADD.FTZ R11, R203, R11 ;  /* 0x0000000bcb0b7221 */ /* 0x000fe40000010000 */
[----:B------:R-:W-:Y:S01]  /*9e50*/  FADD.FTZ R10, R194, R8 ;  /* 0x00000008c20a7221 */ /* 0x000fe20000010000 */
[----:B---3--:R-:W-:Y:S01]  /*9e60*/  HMMA.16816.F32 R68, R128, R80, R68 ;  /* 0x000000508044723c */ /* 0x008fe20000001844 */
[----:B--2---:R-:W-:Y:S01]  /*9e70*/  FFMA.FTZ R0, R181, c[0x0][0x23c], -R12 ;  /* 0x00008f00b5007a23 */ /* 0x004fe2000001080c */
[----:B----4-:R-:W-:-:S03]  /*9e80*/  F2FP.PACK_AB R126, R18, R19 ;  /* 0x00000013127e723e */ /* 0x010fc600000000ff */
[----:B------:R2:W-:Y:S03]  /*9e90*/  MUFU.EX2 R17, R0 ;  /* 0x0000000000117308 */ /* 0x0005e60000000800 */
[----:B-1----:R-:W-:Y:S01]  /*9ea0*/  HMMA.16816.F32 R100, R128, R112, R100 ;  /* 0x000000708064723c */ /* 0x002fe20000001864 */
[----:B--2---:R-:W-:-:S04]  /*9eb0*/  FFMA.FTZ R0, R185, c[0x0][0x23c], -R12 ;  /* 0x00008f00b9007a23 */ /* 0x004fc8000001080c */
[----:B------:R1:W2:Y:S02]  /*9ec0*/  MUFU.EX2 R3, R0 ;  /* 0x0000000000037308 */ /* 0x0002a40000000800 */
[----:B-1----:R-:W-:Y:S01]  /*9ed0*/  FFMA.FTZ R0, R187, c[0x0][0x23c], -R12 ;  /* 0x00008f00bb007a23 */ /* 0x002fe2000001080c */
[----:B--2---:R-:W-:-:S05]  /*9ee0*/  F2FP.PACK_AB R125, R3, R17 ;  /* 0x00000011037d723e */ /* 0x004fca00000000ff */
[----:B------:R1:W-:Y:S02]  /*9ef0*/  MUFU.EX2 R2, R0 ;  /* 0x0000000000027308 */ /* 0x0003e40000000800 */
[----:B-1----:R-:W-:-:S06]  /*9f00*/  FFMA.FTZ R0, R186, c[0x0][0x23c], -R12 ;  /* 0x00008f00ba007a23 */ /* 0x002fcc000001080c */
[----:B------:R-:W1:Y:S02]  /*9f10*/  MUFU.EX2 R0, R0 ;  /* 0x0000000000007308 */ /* 0x000e640000000800 */
[----:B-1----:R-:W-:-:S07]  /*9f20*/  F2FP.PACK_AB R127, R0, R2 ;  /* 0x00000002007f723e */ /* 0x002fce00000000ff */
[C---:B------:R-:W-:Y:S08]  /*9f30*/  HMMA.16816.F32 R164, R124.reuse, R172, R164 ;  /* 0x000000ac7ca4723c */ /* 0x040ff000000018a4 */
[-C--:B------:R-:W-:Y:S08]  /*9f40*/  HMMA.16816.F32 R168, R124, R174.reuse, R168 ;  /* 0x000000ae7ca8723c */ /* 0x080ff000000018a8 */
[----:B------:R-:W-:Y:S01]  /*9f50*/  HMMA.16816.F32 R172, R128, R174, R4 ;  /* 0x000000ae80ac723c */ /* 0x000fe20000001804 */
[----:B------:R-:W1:Y:S07]  /*9f60*/  LDSM.16.MT88.4 R4, [R213+0xb800] ;  /* 0x00b80000d504783b */ /* 0x000e6e0000004200 */
[C---:B------:R-:W-:Y:S08]  /*9f70*/  HMMA.16816.F32 R148, R124.reuse, R156, R148 ;  /* 0x0000009c7c94723c */ /* 0x040ff00000001894 */
[-C--:B------:R-:W-:Y:S08]  /*9f80*/  HMMA.16816.F32 R152, R124, R158.reuse, R152 ;  /* 0x0000009e7c98723c */ /* 0x080ff00000001898 */
[----:B------:R-:W-:Y:S01]  /*9f90*/  HMMA.16816.F32 R156, R128, R158, R96 ;  /* 0x0000009e809c723c */ /* 0x000fe20000001860 */
[----:B------:R-:W-:Y:S07]  /*9fa0*/  LDSM.16.MT88.4 R96, [R211+0xb800] ;  /* 0x00b80000d360783b */ /* 0x000fee0000004200 */
[C---:B------:R-:W-:Y:S01]  /*9fb0*/  HMMA.16816.F32 R40, R124.reuse, R48, R64 ;  /* 0x000000307c28723c */ /* 0x040fe20000001840 */
[----:B------:R-:W2:Y:S07]  /*9fc0*/  LDSM.16.MT88.4 R64, [R213+0xa800] ;  /* 0x00a80000d540783b */ /* 0x000eae0000004200 */
[C---:B------:R-:W-:Y:S08]  /*9fd0*/  HMMA.16816.F32 R44, R124.reuse, R50, R44 ;  /* 0x000000327c2c723c */ /* 0x040ff0000000182c */
[-C--:B-1----:R-:W-:Y:S08]  /*9fe0*/  HMMA.16816.F32 R120, R124, R4.reuse, R120 ;  /* 0x000000047c78723c */ /* 0x082ff00000001878 */
[----:B------:R-:W-:Y:S07]  /*9ff0*/  HMMA.16816.F32 R116, R128, R4, R116 ;  /* 0x000000048074723c */ /* 0x000fee0000001874 */
[----:B------:R-:W-:Y:S01]  /*a000*/  FFMA.FTZ R5, R249, R14, R191 ;  /* 0x0000000ef9057223 */ /* 0x000fe200000100bf */
[----:B------:R-:W-:Y:S01]  /*a010*/  HMMA.16816.F32 R72, R124, R80, R72 ;  /* 0x000000507c48723c */ /* 0x000fe20000001848 */
[----:B------:R-:W-:-:S02]  /*a020*/  FFMA.FTZ R4, R248, R13, R182 ;  /* 0x0000000df8047223 */ /* 0x000fc400000100b6 */
[----:B------:R-:W-:Y:S02]  /*a030*/  FADD.FTZ R9, R190, R5 ;  /* 0x00000005be097221 */ /* 0x000fe40000010000 */
[----:B------:R-:W-:Y:S02]  /*a040*/  FADD.FTZ R8, R184, R4 ;  /* 0x00000004b8087221 */ /* 0x000fe40000010000 */
[----:B------:R-:W-:Y:S01]  /*a050*/  FADD.FTZ R5, R200, R10 ;  /* 0x0000000ac8057221 */ /* 0x000fe20000010000 */
[----:B------:R-:W-:Y:S01]  /*a060*/  HMMA.16816.F32 R76, R124, R82, R76 ;  /* 0x000000527c4c723c */ /* 0x000fe2000000184c */
[----:B------:R-:W-:-:S07]  /*a070*/  FADD.FTZ R4, R192, R9 ;  /* 0x00000009c0047221 */ /* 0x000fce0000010000 */
[C---:B--2---:R-:W-:Y:S08]  /*a080*/  HMMA.16816.F32 R56, R124.reuse, R64, R56 ;  /* 0x000000407c38723c */ /* 0x044ff00000001838 */
        /* <DEDUP_REMOVED lines=36> */
[----:B------:R-:W-:Y:S05]  /*a2d0*/  @!P0 BRA `(.L_x_1049) ;  /* 0x0000561000008947 */ /* 0x000fea0003800000 */
[----:B------:R-:W2:Y:S04]  /*a2e0*/  LDL.64 R188, [R1+0x30] ;  /* 0x0000300001bc7983 */ /* 0x000ea80000100a00 */
[----:B------:R-:W3:Y:S01]  /*a2f0*/  LDL.64 R30, [R1+0x10] ;  /* 0x00001000011e7983 */ /* 0x000ee20000100a00 */
[----:B------:R-:W-:Y:S01]  /*a300*/  UIADD3 UR4, UR8, -0x2, URZ ;  /* 0xfffffffe08047890 */ /* 0x000fe2000fffe03f */
[----:B------:R-:W-:-:S04]  /*a310*/  DEPBAR.LE SB0, 0x0 ;  /* 0x000080000000791a */ /* 0x000fc80000000000 */
[----:B------:R-:W-:Y:S01]  /*a320*/  UIADD3 UR5, UP0, -UR10, 0x80, URZ ;  /* 0x000000800a057890 */ /* 0x000fe2000ff1e13f */
[----:B------:R-:W-:Y:S01]  /*a330*/  IMAD.U32 R0, RZ, RZ, UR4 ;  /* 0x00000004ff007e24 */ /* 0x000fe2000f8e00ff */
[----:B------:R-:W-:Y:S02]  /*a340*/  UIADD3 UR20, UR8, -0x4, URZ ;  /* 0xfffffffc08147890 */ /* 0x000fe4000fffe03f */
[----:B------:R-:W-:Y:S02]  /*a350*/  UIADD3.X UR4, URZ, ~UR14, URZ, UP0, !UPT ;  /* 0x8000000e3f047290 */ /* 0x000fe400087fe43f */
[----:B------:R-:W-:Y:S01]  /*a360*/  UISETP.GT.AND UP0, UPT, UR20, UR9, UPT ;  /* 0x000000091400728c */ /* 0x000fe2000bf04270 */
[----:B------:R-:W-:Y:S01]  /*a370*/  BAR.SYNC.DEFER_BLOCKING 0x0 ;  /* 0x0000000000007b1d */ /* 0x000fe20000010000 */
[----:B--2---:R-:W-:-:S04]  /*a380*/  IMAD.MOV.U32 R2, RZ, RZ, R188 ;  /* 0x000000ffff027224 */ /* 0x004fc800078e00bc */
[----:B------:R-:W-:Y:S02]  /*a390*/  IMAD R0, R0, UR17, R2 ;  /* 0x0000001100007c24 */ /* 0x000fe4000f8e0202 */
[----:B---3--:R-:W-:Y:S02]  /*a3a0*/  IMAD.MOV.U32 R132, RZ, RZ, R30 ;  /* 0x000000ffff847224 */ /* 0x008fe400078e001e */
[----:B------:R-:W-:Y:S01]  /*a3b0*/  IMAD.MOV.U32 R133, RZ, RZ, R31 ;  /* 0x000000ffff857224 */ /* 0x000fe200078e001f */
[----:B------:R-:W-:-:S04]  /*a3c0*/  LEA R0, R0, c[0x0][0x170], 0x1 ;  /* 0x00005c0000007a11 */ /* 0x000fc800078e08ff */
[----:B------:R-:W-:Y:S02]  /*a3d0*/  IADD3 R2, -R238, UR17, R0 ;  /* 0x00000011ee027c10 */ /* 0x000fe4000fffe100 */
[----:B------:R-:W-:Y:S02]  /*a3e0*/  IADD3 R0, R0, -UR10, RZ ;  /* 0x8000000a00007c10 */ /* 0x000fe4000fffe0ff */
[----:B------:R-:W-:Y:S02]  /*a3f0*/  IADD3 R138, P1, R2, -UR10, RZ ;  /* 0x8000000a028a7c10 */ /* 0x000fe4000ff3e0ff */
[C---:B------:R-:W-:Y:S02]  /*a400*/  IADD3 R6, P3, R0.reuse, -UR10, RZ ;  /* 0x8000000a00067c10 */ /* 0x040fe4000ff7e0ff */
[----:B------:R-:W-:Y:S02]  /*a410*/  IADD3 R4, P2, R0, UR5, RZ ;  /* 0x0000000500047c10 */ /* 0x000fe4000ff5e0ff */
[----:B------:R-:W-:-:S02]  /*a420*/  IADD3 R2, P0, R2, UR5, RZ ;  /* 0x0000000502027c10 */ /* 0x000fc4000ff1e0ff */
[C---:B------:R-:W-:Y:S02]  /*a430*/  IADD3.X R7, R233.reuse, ~UR14, RZ, P3, !PT ;  /* 0x8000000ee9077c10 */ /* 0x040fe40009ffe4ff */
[----:B------:R-:W-:Y:S02]  /*a440*/  IADD3.X R5, R233, UR4, RZ, P2, !PT ;  /* 0x00000004e9057c10 */ /* 0x000fe400097fe4ff */
[C---:B------:R-:W-:Y:S01]  /*a450*/  IADD3.X R139, R235.reuse, ~UR14, RZ, P1, !PT ;  /* 0x8000000eeb8b7c10 */ /* 0x040fe20008ffe4ff */
[----:B------:R-:W-:Y:S01]  /*a460*/  @!PT LDS RZ, [RZ] ;  /* 0x00000000fffff984 */ /* 0x000fe20000000800 */
[----:B------:R-:W-:Y:S01]  /*a470*/  @!PT LDS RZ, [RZ] ;  /* 0x00000000fffff984 */ /* 0x000fe20000000800 */
[----:B------:R-:W-:Y:S01]  /*a480*/  @!PT LDS RZ, [RZ] ;  /* 0x00000000fffff984 */ /* 0x000fe20000000800 */
[----:B------:R1:W-:Y:S01]  /*a490*/  LDGSTS.E.BYPASS.LTC128B.128 [R223+0xa000], [R6.64] ;  /* 0x0a00000006df7fae */ /* 0x0003e2000b901d52 */
[----:B------:R-:W-:Y:S02]  /*a4a0*/  IADD3.X R3, R235, UR4, RZ, P0, !PT ;  /* 0x00000004eb037c10 */ /* 0x000fe400087fe4ff */
[----:B------:R-:W-:Y:S01]  /*a4b0*/  PLOP3.LUT P0, PT, PT, PT, UP0, 0x80, 0x0 ;  /* 0x000000000000781c */ /* 0x000fe20003f0f008 */
[----:B------:R1:W-:Y:S04]  /*a4c0*/  LDGSTS.E.BYPASS.LTC128B.128 [R223+0xb000], [R4.64] ;  /* 0x0b00000004df7fae */ /* 0x0003e8000b901d52 */
[----:B------:R2:W-:Y:S04]  /*a4d0*/  LDGSTS.E.BYPASS.LTC128B.128 [R223+0xa800], [R138.64] ;  /* 0x0a8000008adf7fae */ /* 0x0005e8000b901d52 */
[----:B------:R2:W-:Y:S04]  /*a4e0*/  LDGSTS.E.BYPASS.LTC128B.128 [R223+0xb800], [R2.64] ;  /* 0x0b80000002df7fae */ /* 0x0005e8000b901d52 */
[----:B------:R-:W-:Y:S04]  /*a4f0*/  LDSM.16.M88.4 R20, [R208+0x8000] ;  /* 0x00800000d014783b */ /* 0x000fe80000000200 */
[----:B------:R-:W3:Y:S04]  /*a500*/  LDSM.16.M88.4 R8, [R210+0x2000] ;  /* 0x00200000d208783b */ /* 0x000ee80000000200 */
[----:B------:R-:W4:Y:S04]  /*a510*/  LDSM.16.M88.4 R16, [R208+0x8800] ;  /* 0x00880000d010783b */ /* 0x000f280000000200 */
[----:B------:R-:W-:Y:S04]  /*a520*/  STL.64 [R1], R6 ;  /* 0x0000000601007387 */ /* 0x000fe80000100a00 */
[----:B------:R-:W5:Y:S04]  /*a530*/  LDSM.16.M88.4 R12, [R210] ;  /* 0x00000000d20c783b */ /* 0x000f680000000200 */
[----:B------:R-:W-:Y:S04]  /*a540*/  LDSM.16.M88.4 R28, [R219] ;  /* 0x00000000db1c783b */ /* 0x000fe80000000200 */
[----:B-1----:R-:W1:Y:S04]  /*a550*/  LDSM.16.M88.4 R4, [R212+0x2000] ;  /* 0x00200000d404783b */ /* 0x002e680000000200 */
[----:B------:R-:W1:Y:S04]  /*a560*/  LDSM.16.M88.4 R24, [R222] ;  /* 0x00000000de18783b */ /* 0x000e680000000200 */
[----:B------:R-:W0:Y:S01]  /*a570*/  LDGDEPBAR ;  /* 0x00000000000079af */ /* 0x000e220000000000 */
[C---:B---3--:R-:W-:Y:S08]  /*a580*/  HMMA.16816.F32 R184, R8.reuse, R20, RZ ;  /* 0x0000001408b8723c */ /* 0x048ff000000018ff */
[C---:B----4-:R-:W-:Y:S08]  /*a590*/  HMMA.16816.F32 R176, R8.reuse, R16, RZ ;  /* 0x0000001008b0723c */ /* 0x050ff000000018ff */
[C---:B------:R-:W-:Y:S08]  /*a5a0*/  HMMA.16816.F32 R180, R8.reuse, R22, RZ ;  /* 0x0000001608b4723c */ /* 0x040ff000000018ff */
[----:B------:R-:W-:Y:S01]  /*a5b0*/  HMMA.16816.F32 R32, R8, R18, RZ ;  /* 0x000000120820723c */ /* 0x000fe200000018ff */
[----:B------:R-:W3:Y:S07]  /*a5c0*/  LDSM.16.M88.4 R8, [R212] ;  /* 0x00000000d408783b */ /* 0x000eee0000000200 */
[C---:B-----5:R-:W-:Y:S08]  /*a5d0*/  HMMA.16816.F32 R192, R12.reuse, R20, RZ ;  /* 0x000000140cc0723c */ /* 0x060ff000000018ff */
[----:B------:R-:W-:Y:S08]  /*a5e0*/  HMMA.16816.F32 R204, R12, R22, RZ ;  /* 0x000000160ccc723c */ /* 0x000ff000000018ff */
[----:B-1----:R-:W-:Y:S08]  /*a5f0*/  HMMA.16816.F32 R200, R4, R28, R184 ;  /* 0x0000001c04c8723c */ /* 0x002ff000000018b8 */
[C---:B------:R-:W-:Y:S08]  /*a600*/  HMMA.16816.F32 R188, R12.reuse, R16, RZ ;  /* 0x000000100cbc723c */ /* 0x040ff000000018ff */
[----:B------:R-:W-:Y:S01]  /*a610*/  HMMA.16816.F32 R140, R12, R18, RZ ;  /* 0x000000120c8c723c */ /* 0x000fe200000018ff */
[----:B------:R-:W-:Y:S04]  /*a620*/  LDSM.16.M88.4 R16, [R216+0x8000] ;  /* 0x00800000d810783b */ /* 0x000fe80000000200 */
[----:B------:R-:W-:Y:S03]  /*a630*/  LDSM.16.M88.4 R12, [R216+0x8800] ;  /* 0x00880000d80c783b */ /* 0x000fe60000000200 */
[C---:B------:R-:W-:Y:S08]  /*a640*/  HMMA.16816.F32 R184, R4.reuse, R24, R176 ;  /* 0x0000001804b8723c */ /* 0x040ff000000018b0 */
[C---:B------:R-:W-:Y:S08]  /*a650*/  HMMA.16816.F32 R196, R4.reuse, R30, R180 ;  /* 0x0000001e04c4723c */ /* 0x040ff000000018b4 */
[----:B------:R-:W-:Y:S01]  /*a660*/  HMMA.16816.F32 R20, R4, R26, R32 ;  /* 0x0000001a0414723c */ /* 0x000fe20000001820 */
[----:B------:R-:W1:Y:S07]  /*a670*/  LDSM.16.M88.4 R4, [R218+0x2000] ;  /* 0x00200000da04783b */ /* 0x000e6e0000000200 */
[C---:B---3--:R-:W-:Y:S08]  /*a680*/  HMMA.16816.F32 R232, R8.reuse, R28, R192 ;  /* 0x0000001c08e8723c */ /* 0x048ff000000018c0 */
[C---:B------:R-:W-:Y:S08]  /*a690*/  HMMA.16816.F32 R188, R8.reuse, R24, R188 ;  /* 0x0000001808bc723c */ /* 0x040ff000000018bc */
[C---:B------:R-:W-:Y:S01]  /*a6a0*/  HMMA.16816.F32 R180, R8.reuse, R30, R204 ;  /* 0x0000001e08b4723c */ /* 0x040fe200000018cc */
[----:B------:R-:W-:Y:S07]  /*a6b0*/  LDSM.16.M88.4 R28, [R215] ;  /* 0x00000000d71c783b */ /* 0x000fee0000000200 */
[----:B------:R-:W-:Y:S01]  /*a6c0*/  HMMA.16816.F32 R32, R8, R26, R140 ;  /* 0x0000001a0820723c */ /* 0x000fe2000000188c */
[----:B------:R-:W3:Y:S07]  /*a6d0*/  LDSM.16.M88.4 R8, [R218] ;  /* 0x00000000da08783b */ /* 0x000eee0000000200 */
[C---:B-1----:R-:W-:Y:S08]  /*a6e0*/  HMMA.16816.F32 R176, R4.reuse, R16, R200 ;  /* 0x0000001004b0723c */ /* 0x042ff000000018c8 */
[C---:B------:R-:W-:Y:S08]  /*a6f0*/  HMMA.16816.F32 R192, R4.reuse, R12, R184 ;  /* 0x0000000c04c0723c */ /* 0x040ff000000018b8 */
[C---:B------:R-:W-:Y:S08]  /*a700*/  HMMA.16816.F32 R140, R4.reuse, R18, R196 ;  /* 0x00000012048c723c */ /* 0x040ff000000018c4 */
[----:B------:R-:W-:Y:S01]  /*a710*/  HMMA.16816.F32 R24, R4, R14, R20 ;  /* 0x0000000e0418723c */ /* 0x000fe20000001814 */
[----:B------:R-:W1:Y:S04]  /*a720*/  LDSM.16.M88.4 R4, [R217+0x2000] ;  /* 0x00200000d904783b */ /* 0x000e680000000200 */
[----:B------:R-:W4:Y:S03]  /*a730*/  LDSM.16.M88.4 R20, [R215+0x800] ;  /* 0x00080000d714783b */ /* 0x000f260000000200 */
[C---:B---3--:R-:W-:Y:S08]  /*a740*/  HMMA.16816.F32 R200, R8.reuse, R18, R180 ;  /* 0x0000001208c8723c */ /* 0x048ff000000018b4 */
[C---:B------:R-:W-:Y:S08]  /*a750*/  HMMA.16816.F32 R196, R8.reuse, R12, R188 ;  /* 0x0000000c08c4723c */ /* 0x040ff000000018bc */
[C---:B------:R-:W-:Y:S01]  /*a760*/  HMMA.16816.F32 R232, R8.reuse, R16, R232 ;  /* 0x0000001008e8723c */ /* 0x040fe200000018e8 */
[----:B------:R-:W-:Y:S07]  /*a770*/  LDSM.16.M88.4 R16, [R208+0x9000] ;  /* 0x00900000d010783b */ /* 0x000fee0000000200 */
[----:B------:R-:W-:Y:S01]  /*a780*/  HMMA.16816.F32 R188, R8, R14, R32 ;  /* 0x0000000e08bc723c */ /* 0x000fe20000001820 */
[----:B------:R-:W3:Y:S04]  /*a790*/  LDSM.16.M88.4 R8, [R217] ;  /* 0x00000000d908783b */ /* 0x000ee80000000200 */
[----:B------:R-:W-:Y:S03]  /*a7a0*/  LDSM.16.M88.4 R12, [R210+0x4000] ;  /* 0x00400000d20c783b */ /* 0x000fe60000000200 */
[C---:B-1----:R-:W-:Y:S08]  /*a7b0*/  HMMA.16816.F32 R184, R4.reuse, R28, R176 ;  /* 0x0000001c04b8723c */ /* 0x042ff000000018b0 */
[C---:B------:R-:W-:Y:S08]  /*a7c0*/  HMMA.16816.F32 R180, R4.reuse, R30, R140 ;  /* 0x0000001e04b4723c */ /* 0x040ff0000000188c */
[C---:B----4-:R-:W-:Y:S08]  /*a7d0*/  HMMA.16816.F32 R176, R4.reuse, R20, R192 ;  /* 0x0000001404b0723c */ /* 0x050ff000000018c0 */
[-C--:B------:R-:W-:Y:S01]  /*a7e0*/  HMMA.16816.F32 R140, R4, R22.reuse, R24 ;  /* 0x00000016048c723c */ /* 0x080fe20000001818 */
[----:B------:R-:W1:Y:S04]  /*a7f0*/  LDSM.16.M88.4 R4, [R210+0x6000] ;  /* 0x00600000d204783b */ /* 0x000e680000000200 */
[----:B------:R-:W4:Y:S03]  /*a800*/  LDSM.16.M88.4 R24, [R208+0x9800] ;  /* 0x00980000d018783b */ /* 0x000f260000000200 */
[C---:B---3--:R-:W-:Y:S08]  /*a810*/  HMMA.16816.F32 R192, R8.reuse, R22, R188 ;  /* 0x0000001608c0723c */ /* 0x048ff000000018bc */
[C---:B------:R-:W-:Y:S01]  /*a820*/  HMMA.16816.F32 R196, R8.reuse, R20, R196 ;  /* 0x0000001408c4723c */ /* 0x040fe200000018c4 */
[----:B------:R-:W-:Y:S07]  /*a830*/  LDSM.16.M88.4 R20, [R221] ;  /* 0x00000000dd14783b */ /* 0x000fee0000000200 */
[C---:B------:R-:W-:Y:S07]  /*a840*/  HMMA.16816.F32 R32, R8.reuse, R28, R232 ;  /* 0x0000001c0820723c */ /* 0x040fee00000018e8 */
[----:B------:R-:W-:Y:S01]  /*a850*/  IMAD.MOV.U32 R234, RZ, RZ, R132 ;  /* 0x000000ffffea7224 */ /* 0x000fe200078e0084 */
[----:B------:R-:W-:Y:S01]  /*a860*/  HMMA.16816.F32 R200, R8, R30, R200 ;  /* 0x0000001e08c8723c */ /* 0x000fe200000018c8 */
[----:B------:R-:W-:Y:S01]  /*a870*/  LDSM.16.M88.4 R28, [R220] ;  /* 0x00000000dc1c783b */ /* 0x000fe20000000200 */
[----:B------:R-:W-:-:S03]  /*a880*/  IMAD.MOV.U32 R235, RZ, RZ, R133 ;  /* 0x000000ffffeb7224 */ /* 0x000fc600078e0085 */
[----:B------:R-:W3:Y:S03]  /*a890*/  LDSM.16.M88.4 R8, [R212+0x4000] ;  /* 0x00400000d408783b */ /* 0x000ee60000000200 */
[C---:B-1----:R-:W-:Y:S08]  /*a8a0*/  HMMA.16816.F32 R188, R4.reuse, R16, R184 ;  /* 0x0000001004bc723c */ /* 0x042ff000000018b8 */
[C---:B------:R-:W-:Y:S08]  /*a8b0*/  HMMA.16816.F32 R184, R4.reuse, R18, R180 ;  /* 0x0000001204b8723c */ /* 0x040ff000000018b4 */
[C---:B----4-:R-:W-:Y:S08]  /*a8c0*/  HMMA.16816.F32 R176, R4.reuse, R24, R176 ;  /* 0x0000001804b0723c */ /* 0x050ff000000018b0 */
        /* <DEDUP_REMOVED lines=8> */
[----:B------:R-:W4:Y:S03]  /*a950*/  LDSM.16.M88.4 R12, [R218+0x4000] ;  /* 0x00400000da0c783b */ /* 0x000f260000000200 */
[-C--:B---3--:R-:W-:Y:S08]  /*a960*/  HMMA.16816.F32 R32, R8, R20.reuse, R32 ;  /* 0x000000140820723c */ /* 0x088ff00000001820 */
        /* <DEDUP_REMOVED lines=10> */
[----:B----4-:R-:W-:Y:S08]  /*aa10*/  HMMA.16816.F32 R28, R12, R24, R176 ;  /* 0x000000180c1c723c */ /* 0x010ff000000018b0 */
        /* <DEDUP_REMOVED lines=8> */
[----:B------:R-:W3:Y:S01]  /*aaa0*/  LDSM.16.M88.4 R16, [R215+0x1800] ;  /* 0x00180000d710783b */ /* 0x000ee20000000200 */
[----:B------:R-:W-:-:S04]  /*aab0*/  DEPBAR.LE SB0, 0x0 ;  /* 0x000080000000791a */ /* 0x000fc80000000000 */
[----:B------:R-:W-:Y:S08]  /*aac0*/  HMMA.16816.F32 R12, R12, R26, R196 ;  /* 0x0000001a0c0c723c */ /* 0x000ff000000018c4 */
[C---:B-1----:R-:W-:Y:S08]  /*aad0*/  HMMA.16816.F32 R192, R4.reuse, R20, R192 ;  /* 0x0000001404c0723c */ /* 0x042ff000000018c0 */
[----:B------:R-:W-:Y:S08]  /*aae0*/  HMMA.16816.F32 R188, R4, R22, R188 ;  /* 0x0000001604bc723c */ /* 0x000ff000000018bc */
[C---:B------:R-:W-:Y:S08]  /*aaf0*/  HMMA.16816.F32 R140, R8.reuse, R20, R140 ;  /* 0x00000014088c723c */ /* 0x040ff0000000188c */
[----:B------:R-:W-:Y:S08]  /*ab00*/  HMMA.16816.F32 R32, R8, R22, R32 ;  /* 0x000000160820723c */ /* 0x000ff00000001820 */
[C---:B---3--:R-:W-:Y:S08]  /*ab10*/  HMMA.16816.F32 R184, R4.reuse, R16, R184 ;  /* 0x0000001004b8723c */ /* 0x048ff000000018b8 */
[----:B------:R-:W-:Y:S08]  /*ab20*/  HMMA.16816.F32 R180, R4, R18, R180 ;  /* 0x0000001204b4723c */ /* 0x000ff000000018b4 */
[C---:B------:R-:W-:Y:S08]  /*ab30*/  HMMA.16816.F32 R28, R8.reuse, R16, R28 ;  /* 0x00000010081c723c */ /* 0x040ff0000000181c */
[----:B------:R-:W-:Y:S01]  /*ab40*/  HMMA.16816.F32 R20, R8, R18, R12 ;  /* 0x000000120814723c */ /* 0x000fe2000000180c */
[----:B------:R-:W-:Y:S06]  /*ab50*/  BAR.SYNC.DEFER_BLOCKING 0x0 ;  /* 0x0000000000007b1d */ /* 0x000fec0000010000 */
[----:B------:R-:W-:Y:S05]  /*ab60*/  @!P0 BRA `(.L_x_1052) ;  /* 0x0000019000008947 */ /* 0x000fea0003800000 */
[----:B--2---:R-:W2:Y:S01]  /*ab70*/  LDL.64 R132, [R1+0x18] ;  /* 0x0000180001847983 */ /* 0x004ea20000100a00 */
        /* <DEDUP_REMOVED lines=12> */
[----:B------:R-:W-:Y:S02]  /*ac40*/  LEA.HI.X R3, R4, R235, R3, 0x5, P1 ;  /* 0x000000eb04037211 */ /* 0x000fe400008f2c03 */
        /* <DEDUP_REMOVED lines=11> */
.L_x_1052:
[----:B--2---:R-:W-:-:S04]  /*ad00*/  MOV R0, UR20 ;  /* 0x0000001400007c02 */ /* 0x004fc80008000f00 */
        /* <DEDUP_REMOVED lines=43> */
[C---:B------:R-:W-:Y:S02]  /*afc0*/  ISETP.GE.AND P1, PT, R7.reuse, R228, PT ;  /* 0x000000e40700720c */ /* 0x040fe40003f26270 */
        /* <DEDUP_REMOVED lines=54> */
[----:B------:R-:W-:Y:S01]  /*b330*/  FMNMX.FTZ R6, R141, R9, !PT ;  /* 0x000000098d067209 */ /* 0x000fe20007810000 */
[----:B------:R-:W-:Y:S01]  /*b340*/  SHFL.BFLY PT, R25, R5, 0x1, 0x1f ;  /* 0x0c201f0005197f89 */ /* 0x000fe200000e0000 */
[----:B------:R-:W-:-:S02]  /*b350*/  FMNMX.FTZ R4, R19, R4, !PT ;  /* 0x0000000413047209 */ /* 0x000fc40007810000 */
[----:B------:R-:W-:Y:S02]  /*b360*/  FSEL R140, R23, -INF , !P5 ;  /* 0xff800000178c7808 */ /* 0x000fe40006800000 */
[----:B------:R-:W-:Y:S02]  /*b370*/  FMNMX.FTZ R9, R133, R6, !PT ;  /* 0x0000000685097209 */ /* 0x000fe40007810000 */
[----:B------:R-:W-:Y:S02]  /*b380*/  FSEL R13, R189, -INF , !P1 ;  /* 0xff800000bd0d7808 */ /* 0x000fe40004800000 */
[C---:B------:R-:W-:Y:S02]  /*b390*/  ISETP.GE.AND P5, PT, R3.reuse, R229, PT ;  /* 0x000000e50300720c */ /* 0x040fe40003fa6270 */
[----:B------:R-:W-:Y:S02]  /*b3a0*/  FMNMX.FTZ R6, R12, R4, !PT ;  /* 0x000000040c067209 */ /* 0x000fe40007810000 */
[----:B------:R-:W-:-:S02]  /*b3b0*/  ISETP.GE.AND P1, PT, R3, R228, PT ;  /* 0x000000e40300720c */ /* 0x000fc40003f26270 */
[----:B------:R-:W-:Y:S02]  /*b3c0*/  FSEL R132, R184, -INF , !P6 ;  /* 0xff800000b8847808 */ /* 0x000fe40007000000 */
[----:B------:R-:W-:Y:S02]  /*b3d0*/  ISETP.LT.OR P5, PT, R3, R225, P5 ;  /* 0x000000e10300720c */ /* 0x000fe40002fa1670 */
[----:B------:R-:W-:Y:S02]  /*b3e0*/  ISETP.GE.AND P6, PT, R2, R229, PT ;  /* 0x000000e50200720c */ /* 0x000fe40003fc6270 */
[----:B------:R-:W-:Y:S02]  /*b3f0*/  FMNMX.FTZ R6, R13, R6, !PT ;  /* 0x000000060d067209 */ /* 0x000fe40007810000 */
[----:B------:R-:W-:Y:S02]  /*b400*/  FMNMX.FTZ R4, R140, R9, !PT ;  /* 0x000000098c047209 */ /* 0x000fe40007810000 */
[----:B------:R-:W-:-:S02]  /*b410*/  ISETP.LT.OR P1, PT, R3, R224, P1 ;  /* 0x000000e00300720c */ /* 0x000fc40000f21670 */
[----:B------:R-:W-:Y:S01]  /*b420*/  FSEL R176, R185, -INF , !P5 ;  /* 0xff800000b9b07808 */ /* 0x000fe20006800000 */
[----:B------:R-:W1:Y:S01]  /*b430*/  SHFL.BFLY PT, R23, R4, 0x2, 0x1f ;  /* 0x0c401f0004177f89 */ /* 0x000e6200000e0000 */
[----:B------:R-:W-:Y:S02]  /*b440*/  ISETP.LT.OR P6, PT, R2, R225, P6 ;  /* 0x000000e10200720c */ /* 0x000fe400037c1670 */
[----:B------:R-:W-:Y:S02]  /*b450*/  FMNMX.FTZ R3, R132, R6, !PT ;  /* 0x0000000684037209 */ /* 0x000fe40007810000 */
[----:B------:R-:W-:Y:S02]  /*b460*/  FMNMX.FTZ R6, R137, R11, !PT ;  /* 0x0000000b89067209 */ /* 0x000fe40007810000 */
[----:B------:R-:W-:Y:S02]  /*b470*/  FSEL R177, R180, -INF , !P6 ;  /* 0xff800000b4b17808 */ /* 0x000fe40007000000 */
[----:B------:R-:W-:-:S02]  /*b480*/  FMNMX.FTZ R22, R176, R3, !PT ;  /* 0x00000003b0167209 */ /* 0x000fc40007810000 */
[----:B------:R-:W-:Y:S02]  /*b490*/  FSEL R9, R190, -INF , !P4 ;  /* 0xff800000be097808 */ /* 0x000fe40006000000 */
[----:B------:R-:W-:Y:S02]  /*b4a0*/  FMNMX.FTZ R3, R21, R6, !PT ;  /* 0x0000000615037209 */ /* 0x000fe40007810000 */
[----:B------:R-:W-:Y:S02]  /*b4b0*/  ISETP.GE.AND P5, PT, R0, R229, PT ;  /* 0x000000e50000720c */ /* 0x000fe40003fa6270 */
[----:B------:R-:W-:Y:S02]  /*b4c0*/  FMNMX.FTZ R6, R177, R22, !PT ;  /* 0x00000016b1067209 */ /* 0x000fe40007810000 */
[----:B------:R-:W-:Y:S02]  /*b4d0*/  FSEL R22, R191, -INF , !P3 ;  /* 0xff800000bf167808 */ /* 0x000fe40005800000 */
[----:B------:R-:W-:-:S02]  /*b4e0*/  FMNMX.FTZ R3, R9, R3, !PT ;  /* 0x0000000309037209 */ /* 0x000fc40007810000 */
[----:B------:R-:W-:Y:S02]  /*b4f0*/  ISETP.LT.OR P5, PT, R0, R225, P5 ;  /* 0x000000e10000720c */ /* 0x000fe40002fa1670 */
[----:B------:R-:W-:Y:S02]  /*b500*/  ISETP.GE.AND P4, PT, R2, R228, PT ;  /* 0x000000e40200720c */ /* 0x000fe40003f86270 */
[----:B------:R-:W-:Y:S02]  /*b510*/  FSEL R180, R186, -INF , !P2 ;  /* 0xff800000bab47808 */ /* 0x000fe40005000000 */
[----:B------:R-:W-:Y:S02]  /*b520*/  FMNMX.FTZ R3, R22, R3, !PT ;  /* 0x0000000316037209 */ /* 0x000fe40007810000 */
[----:B------:R-:W-:Y:S02]  /*b530*/  FSEL R181, R181, -INF , !P5 ;  /* 0xff800000b5b57808 */ /* 0x000fe40006800000 */
[----:B------:R-:W-:-:S02]  /*b540*/  FSEL R187, R187, -INF , !P1 ;  /* 0xff800000bbbb7808 */ /* 0x000fc40004800000 */
[----:B------:R-:W-:Y:S02]  /*b550*/  ISETP.GE.AND P1, PT, R0, R228, PT ;  /* 0x000000e40000720c */ /* 0x000fe40003f26270 */
[----:B------:R-:W-:Y:S02]  /*b560*/  ISETP.LT.OR P4, PT, R2, R224, P4 ;  /* 0x000000e00200720c */ /* 0x000fe40002781670 */
[----:B------:R-:W-:Y:S02]  /*b570*/  FMNMX.FTZ R3, R180, R3, !PT ;  /* 0x00000003b4037209 */ /* 0x000fe40007810000 */
[----:B------:R-:W-:Y:S02]  /*b580*/  FMNMX.FTZ R6, R181, R6, !PT ;  /* 0x00000006b5067209 */ /* 0x000fe40007810000 */
[----:B------:R-:W-:Y:S02]  /*b590*/  ISETP.LT.OR P1, PT, R0, R224, P1 ;  /* 0x000000e00000720c */ /* 0x000fe40000f21670 */
[----:B------:R-:W-:Y:S01]  /*b5a0*/  FSEL R186, R182, -INF , !P4 ;  /* 0xff800000b6ba7808 */ /* 0x000fe20006000000 */
[----:B------:R-:W2:Y:S01]  /*b5b0*/  SHFL.BFLY PT, R24, R6, 0x2, 0x1f ;  /* 0x0c401f0006187f89 */ /* 0x000ea200000e0000 */
[----:B------:R-:W-:-:S02]  /*b5c0*/  FMNMX.FTZ R0, R187, R3, !PT ;  /* 0x00000003bb007209 */ /* 0x000fc40007810000 */
[----:B------:R-:W-:Y:S02]  /*b5d0*/  FSEL R185, R183, -INF , !P1 ;  /* 0xff800000b7b97808 */ /* 0x000fe40004800000 */
[----:B------:R-:W-:Y:S02]  /*b5e0*/  FMNMX.FTZ R0, R186, R0, !PT ;  /* 0x00000000ba007209 */ /* 0x000fe40007810000 */
[----:B-1----:R-:W-:Y:S02]  /*b5f0*/  FMNMX.FTZ R2, R4, R23, !PT ;  /* 0x0000001704027209 */ /* 0x002fe40007810000 */
[----:B------:R-:W-:Y:S02]  /*b600*/  FMNMX.FTZ R4, R185, R0, !PT ;  /* 0x00000000b9047209 */ /* 0x000fe40007810000 */
[----:B------:R-:W-:Y:S01]  /*b610*/  FMNMX.FTZ R207, R5, R25, !PT ;  /* 0x0000001905cf7209 */ /* 0x000fe20007810000 */
[----:B------:R-:W1:Y:S03]  /*b620*/  SHFL.BFLY PT, R23, R2, 0x1, 0x1f ;  /* 0x0c201f0002177f89 */ /* 0x000e6600000e0000 */
[C---:B------:R-:W-:Y:S01]  /*b630*/  FSETP.NEU.FTZ.AND P4, PT, R207.reuse, -INF , PT ;  /* 0xff800000cf00780b */ /* 0x040fe20003f9d000 */
[----:B------:R-:W3:Y:S01]  /*b640*/  SHFL.BFLY PT, R5, R4, 0x2, 0x1f ;  /* 0x0c401f0004057f89 */ /* 0x000ee200000e0000 */
[----:B------:R-:W-:-:S05]  /*b650*/  FMUL.FTZ R3, R207, c[0x0][0x23c] ;  /* 0x00008f00cf037a20 */ /* 0x000fca0000410000 */
[----:B------:R-:W-:Y:S02]  /*b660*/  FSEL R3, R3, RZ, P4 ;  /* 0x000000ff03037208 */ /* 0x000fe40002000000 */
[----:B--2---:R-:W-:Y:S02]  /*b670*/  FMNMX.FTZ R0, R6, R24, !PT ;  /* 0x0000001806007209 */ /* 0x004fe40007810000 */
[----:B------:R-:W-:Y:S01]  /*b680*/  LDSM.16.MT88.4 R24, [R209+0xa000] ;  /* 0x00a00000d118783b */ /* 0x000fe20000004200 */
[--C-:B------:R-:W-:Y:S02]  /*b690*/  FFMA.FTZ R16, R16, c[0x0][0x23c], -R3.reuse ;  /* 0x00008f0010107a23 */ /* 0x100fe40000010803 */
[--C-:B------:R-:W-:Y:S01]  /*b6a0*/  FFMA.FTZ R8, R8, c[0x0][0x23c], -R3.reuse ;  /* 0x00008f0008087a23 */ /* 0x100fe20000010803 */
[----:B------:R-:W2:Y:S01]  /*b6b0*/  SHFL.BFLY PT, R6, R0, 0x1, 0x1f ;  /* 0x0c201f0000067f89 */ /* 0x000ea200000e0000 */
[----:B------:R-:W-:Y:S01]  /*b6c0*/  MUFU.EX2 R233, R16 ;  /* 0x0000001000e97308 */ /* 0x000fe20000000800 */
[----:B------:R-:W-:-:S02]  /*b6d0*/  FFMA.FTZ R18, R18, c[0x0][0x23c], -R3 ;  /* 0x00008f0012127a23 */ /* 0x000fc40000010803 */
[----:B------:R-:W-:Y:S01]  /*b6e0*/  FFMA.FTZ R17, R17, c[0x0][0x23c], -R3 ;  /* 0x00008f0011117a23 */ /* 0x000fe20000010803 */
[----:B-1----:R-:W-:-:S04]  /*b6f0*/  FMNMX.FTZ R206, R2, R23, !PT ;  /* 0x0000001702ce7209 */ /* 0x002fc80007810000 */
[----:B------:R-:W-:Y:S01]  /*b700*/  MUFU.EX2 R232, R8 ;  /* 0x0000000800e87308 */ /* 0x000fe20000000800 */
[----:B---3--:R-:W-:Y:S01]  /*b710*/  FMNMX.FTZ R4, R4, R5, !PT ;  /* 0x0000000504047209 */ /* 0x008fe20007810000 */
[C---:B------:R-:W-:Y:S01]  /*b720*/  FMUL.FTZ R2, R206.reuse, c[0x0][0x23c] ;  /* 0x00008f00ce027a20 */ /* 0x040fe20000410000 */
[----:B------:R-:W-:-:S03]  /*b730*/  FSETP.NEU.FTZ.AND P3, PT, R206, -INF , PT ;  /* 0xff800000ce00780b */ /* 0x000fc60003f7d000 */
[----:B------:R-:W1:Y:S01]  /*b740*/  SHFL.BFLY PT, R5, R4, 0x1, 0x1f ;  /* 0x0c201f0004057f89 */ /* 0x000e6200000e0000 */
[----:B------:R-:W-:Y:S01]  /*b750*/  FSEL R2, R2, RZ, P3 ;  /* 0x000000ff02027208 */ /* 0x000fe20001800000 */
[----:B------:R-:W3:Y:S04]  /*b760*/  MUFU.EX2 R203, R18 ;  /* 0x0000001200cb7308 */ /* 0x000ee80000000800 */
[--C-:B------:R-:W-:Y:S02]  /*b770*/  FFMA.FTZ R20, R20, c[0x0][0x23c], -R2.reuse ;  /* 0x00008f0014147a23 */ /* 0x100fe40000010802 */
[--C-:B------:R-:W-:Y:S01]  /*b780*/  FFMA.FTZ R15, R15, c[0x0][0x23c], -R2.reuse ;  /* 0x00008f000f0f7a23 */ /* 0x100fe20000010802 */
[----:B--2---:R-:W-:Y:S01]  /*b790*/  FMNMX.FTZ R205, R0, R6, !PT ;  /* 0x0000000600cd7209 */ /* 0x004fe20007810000 */
[----:B------:R-:W-:Y:S01]  /*b7a0*/  MUFU.EX2 R201, R20 ;  /* 0x0000001400c97308 */ /* 0x000fe20000000800 */
[----:B------:R-:W-:-:S02]  /*b7b0*/  FFMA.FTZ R14, R14, c[0x0][0x23c], -R2 ;  /* 0x00008f000e0e7a23 */ /* 0x000fc40000010802 */
[C---:B------:R-:W-:Y:S01]  /*b7c0*/  FSETP.NEU.FTZ.AND P2, PT, R205.reuse, -INF , PT ;  /* 0xff800000cd00780b */ /* 0x040fe20003f5d000 */
[----:B------:R-:W-:Y:S02]  /*b7d0*/  FMUL.FTZ R0, R205, c[0x0][0x23c] ;  /* 0x00008f00cd007a20 */ /* 0x000fe40000410000 */
[----:B------:R-:W-:Y:S01]  /*b7e0*/  FFMA.FTZ R7, R7, c[0x0][0x23c], -R2 ;  /* 0x00008f0007077a23 */ /* 0x000fe20000010802 */
[----:B------:R-:W-:Y:S01]  /*b7f0*/  FSEL R6, R205, RZ, P2 ;  /* 0x000000ffcd067208 */ /* 0x000fe20001000000 */
[----:B------:R-:W-:Y:S01]  /*b800*/  MUFU.EX2 R198, R15 ;  /* 0x0000000f00c67308 */ /* 0x000fe20000000800 */
[----:B------:R-:W-:Y:S02]  /*b810*/  FSEL R0, R0, RZ, P2 ;  /* 0x000000ff00007208 */ /* 0x000fe40001000000 */
[----:B---3--:R-:W-:Y:S02]  /*b820*/  F2FP.PACK_AB R8, R203, R232 ;  /* 0x000000e8cb08723e */ /* 0x008fe400000000ff */
[----:B-1----:R-:W-:Y:S01]  /*b830*/  FMNMX.FTZ R204, R4, R5, !PT ;  /* 0x0000000504cc7209 */ /* 0x002fe20007810000 */
[----:B------:R-:W-:-:S02]  /*b840*/  FFMA.FTZ R12, R12, c[0x0][0x23c], -R0 ;  /* 0x00008f000c0c7a23 */ /* 0x000fc40000010800 */
[----:B------:R-:W-:Y:S01]  /*b850*/  MUFU.EX2 R200, R14 ;  /* 0x0000000e00c87308 */ /* 0x000fe20000000800 */
[--C-:B------:R-:W-:Y:S01]  /*b860*/  FFMA.FTZ R13, R13, c[0x0][0x23c], -R0.reuse ;  /* 0x00008f000d0d7a23 */ /* 0x100fe20000010800 */
[C---:B------:R-:W-:Y:S01]  /*b870*/  FSETP.NEU.FTZ.AND P1, PT, R204.reuse, -INF , PT ;  /* 0xff800000cc00780b */ /* 0x040fe20003f3d000 */
[----:B------:R-:W-:Y:S02]  /*b880*/  FMUL.FTZ R4, R204, c[0x0][0x23c] ;  /* 0x00008f00cc047a20 */ /* 0x000fe40000410000 */
[--C-:B------:R-:W-:Y:S02]  /*b890*/  FFMA.FTZ R10, R10, c[0x0][0x23c], -R0.reuse ;  /* 0x00008f000a0a7a23 */ /* 0x100fe40000010800 */
[----:B------:R-:W-:Y:S01]  /*b8a0*/  FFMA.FTZ R19, R19, c[0x0][0x23c], -R0 ;  /* 0x00008f0013137a23 */ /* 0x000fe20000010800 */
[----:B------:R1:W-:Y:S08]  /*b8b0*/  MUFU.EX2 R190, R12 ;  /* 0x0000000c00be7308 */ /* 0x0003f00000000800 */
[----:B------:R-:W-:Y:S01]  /*b8c0*/  MUFU.EX2 R191, R13 ;  /* 0x0000000d00bf7308 */ /* 0x000fe20000000800 */
[----:B-1----:R-:W-:-:S07]  /*b8d0*/  FSEL R12, R4, RZ, P1 ;  /* 0x000000ff040c7208 */ /* 0x002fce0000800000 */
[----:B------:R-:W-:Y:S01]  /*b8e0*/  MUFU.EX2 R202, R17 ;  /* 0x0000001100ca7308 */ /* 0x000fe20000000800 */
[----:B------:R-:W-:Y:S01]  /*b8f0*/  FSEL R4, R207, RZ, P4 ;  /* 0x000000ffcf047208 */ /* 0x000fe20002000000 */
[----:B------:R-:W-:-:S04]  /*b900*/  FFMA.FTZ R21, R21, c[0x0][0x23c], -R12 ;  /* 0x00008f0015157a23 */ /* 0x000fc8000001080c */
[----:B------:R-:W-:Y:S01]  /*b910*/  FADD.FTZ R5, R136, -R4 ;  /* 0x8000000488057221 */ /* 0x000fe20000010000 */
[----:B------:R-:W-:Y:S01]  /*b920*/  FSEL R4, R206, RZ, P3 ;  /* 0x000000ffce047208 */ /* 0x000fe20001800000 */
[----:B------:R-:W-:Y:S01]  /*b930*/  FFMA.FTZ R22, R22, c[0x0][0x23c], -R12 ;  /* 0x00008f0016167a23 */ /* 0x000fe2000001080c */
[----:B------:R-:W-:Y:S01]  /*b940*/  MUFU.EX2 R184, R21 ;  /* 0x0000001500b87308 */ /* 0x000fe20000000800 */
[----:B------:R-:W-:Y:S02]  /*b950*/  FMUL.FTZ R5, R5, c[0x0][0x23c] ;  /* 0x00008f0005057a20 */ /* 0x000fe40000410000 */
[----:B------:R-:W-:Y:S02]  /*b960*/  FADD.FTZ R4, R135, -R4 ;  /* 0x8000000487047221 */ /* 0x000fe40000010000 */
[--C-:B------:R-:W-:Y:S02]  /*b970*/  FFMA.FTZ R11, R11, c[0x0][0x23c], -R12.reuse ;  /* 0x00008f000b0b7a23 */ /* 0x100fe4000001080c */
[----:B------:R-:W-:Y:S01]  /*b980*/  FMUL.FTZ R15, R4, c[0x0][0x23c] ;  /* 0x00008f00040f7a20 */ /* 0x000fe20000410000 */
[----:B------:R1:W-:Y:S01]  /*b990*/  MUFU.EX2 R136, R22 ;  /* 0x0000001600887308 */ /* 0x0003e20000000800 */
[----:B------:R-:W-:Y:S01]  /*b9a0*/  FSEL R4, R204, RZ, P1 ;  /* 0x000000ffcc047208 */ /* 0x000fe20000800000 */
[----:B------:R-:W-:-:S04]  /*b9b0*/  FFMA.FTZ R9, R9, c[0x0][0x23c], -R12 ;  /* 0x00008f0009097a23 */ /* 0x000fc8000001080c */
[----:B------:R-:W-:Y:S02]  /*b9c0*/  FADD.FTZ R4, R137, -R4 ;  /* 0x8000000489047221 */ /* 0x000fe40000010000 */
[----:B------:R2:W3:Y:S02]  /*b9d0*/  MUFU.EX2 R16, R5 ;  /* 0x0000000500107308 */ /* 0x0004e40000000800 */
[----:B------:R-:W-:Y:S01]  /*b9e0*/  FMUL.FTZ R4, R4, c[0x0][0x23c] ;  /* 0x00008f0004047a20 */ /* 0x000fe20000410000 */
[----:B-1----:R-:W1:Y:S05]  /*b9f0*/  LDSM.16.MT88.4 R20, [R211+0xa000] ;  /* 0x00a00000d314783b */ /* 0x002e6a0000004200 */
[----:B------:R-:W4:Y:S01]  /*ba00*/  MUFU.EX2 R199, R7 ;  /* 0x0000000700c77308 */ /* 0x000f220000000800 */
[----:B--2---:R-:W-:-:S07]  /*ba10*/  FADD.FTZ R5, R134, -R6 ;  /* 0x8000000686057221 */ /* 0x004fce0000010000 */
[----:B------:R2:W-:Y:S01]  /*ba20*/  MUFU.EX2 R189, R10 ;  /* 0x0000000a00bd7308 */ /* 0x0005e20000000800 */
[----:B---3--:R-:W-:Y:S01]  /*ba30*/  FMUL.FTZ R144, R144, R16 ;  /* 0x0000001090907220 */ /* 0x008fe20000410000 */
[----:B------:R-:W-:Y:S01]  /*ba40*/  F2FP.PACK_AB R6, R191, R190 ;  /* 0x000000bebf06723e */ /* 0x000fe200000000ff */
[----:B------:R-:W-:Y:S02]  /*ba50*/  FMUL.FTZ R5, R5, c[0x0][0x23c] ;  /* 0x00008f0005057a20 */ /* 0x000fe40000410000 */
[-C--:B------:R-:W-:Y:S02]  /*ba60*/  FMUL.FTZ R145, R145, R16.reuse ;  /* 0x0000001091917220 */ /* 0x080fe40000410000 */
[-C--:B------:R-:W-:Y:S01]  /*ba70*/  FMUL.FTZ R156, R156, R16.reuse ;  /* 0x000000109c9c7220 */ /* 0x080fe20000410000 */
[----:B------:R-:W-:Y:S01]  /*ba80*/  MUFU.EX2 R188, R19 ;  /* 0x0000001300bc7308 */ /* 0x000fe20000000800 */
[-C--:B------:R-:W-:Y:S02]  /*ba90*/  FMUL.FTZ R157, R157, R16.reuse ;  /* 0x000000109d9d7220 */ /* 0x080fe40000410000 */
[----:B------:R-:W-:-:S02]  /*baa0*/  FMUL.FTZ R172, R172, R16 ;  /* 0x00000010acac7220 */ /* 0x000fc40000410000 */
[-C--:B------:R-:W-:Y:S02]  /*bab0*/  FMUL.FTZ R173, R173, R16.reuse ;  /* 0x00000010adad7220 */ /* 0x080fe40000410000 */
[----:B------:R-:W-:Y:S01]  /*bac0*/  FMUL.FTZ R160, R160, R16 ;  /* 0x00000010a0a07220 */ /* 0x000fe20000410000 */
[----:B------:R3:W-:Y:S01]  /*bad0*/  MUFU.EX2 R182, R11 ;  /* 0x0000000b00b67308 */ /* 0x0007e20000000800 */
[----:B--2---:R-:W-:Y:S01]  /*bae0*/  F2FP.PACK_AB R10, R233, R202 ;  /* 0x000000cae90a723e */ /* 0x004fe200000000ff */
[-C--:B------:R-:W-:Y:S02]  /*baf0*/  FMUL.FTZ R161, R161, R16.reuse ;  /* 0x00000010a1a17220 */ /* 0x080fe40000410000 */
[-C--:B------:R-:W-:Y:S02]  /*bb00*/  FMUL.FTZ R36, R36, R16.reuse ;  /* 0x0000001024247220 */ /* 0x080fe40000410000 */
[-C--:B------:R-:W-:Y:S02]  /*bb10*/  FMUL.FTZ R37, R37, R16.reuse ;  /* 0x0000001025257220 */ /* 0x080fe40000410000 */
[----:B------:R4:W2:Y:S01]  /*bb20*/  MUFU.EX2 R183, R9 ;  /* 0x0000000900b77308 */ /* 0x0008a20000000800 */
[----:B------:R-:W-:-:S02]  /*bb30*/  FMUL.FTZ R80, R80, R16 ;  /* 0x0000001050507220 */ /* 0x000fc40000410000 */
[-C--:B------:R-:W-:Y:S02]  /*bb40*/  FMUL.FTZ R81, R81, R16.reuse ;  /* 0x0000001051517220 */ /* 0x080fe40000410000 */
[-C--:B------:R-:W-:Y:S02]  /*bb50*/  FMUL.FTZ R64, R64, R16.reuse ;  /* 0x0000001040407220 */ /* 0x080fe40000410000 */
[----:B------:R-:W-:Y:S01]  /*bb60*/  FMUL.FTZ R65, R65, R16 ;  /* 0x0000001041417220 */ /* 0x000fe20000410000 */
[----:B------:R-:W5:Y:S01]  /*bb70*/  MUFU.EX2 R15, R15 ;  /* 0x0000000f000f7308 */ /* 0x000f620000000800 */
[----:B---3--:R-:W-:Y:S01]  /*bb80*/  F2FP.PACK_AB R11, R201, R200 ;  /* 0x000000c8c90b723e */ /* 0x008fe200000000ff */
[-C--:B------:R-:W-:Y:S02]  /*bb90*/  FMUL.FTZ R68, R68, R16.reuse ;  /* 0x0000001044447220 */ /* 0x080fe40000410000 */
[-C--:B------:R-:W-:Y:S02]  /*bba0*/  FMUL.FTZ R69, R69, R16.reuse ;  /* 0x0000001045457220 */ /* 0x080fe40000410000 */
[----:B------:R-:W-:-:S02]  /*bbb0*/  FMUL.FTZ R52, R52, R16 ;  /* 0x0000001034347220 */ /* 0x000fc40000410000 */
[----:B------:R3:W1:Y:S01]  /*bbc0*/  MUFU.EX2 R14, R5 ;  /* 0x00000005000e7308 */ /* 0x0006620000000800 */
[----:B----4-:R-:W-:Y:S01]  /*bbd0*/  F2FP.PACK_AB R9, R198, R199 ;  /* 0x000000c7c609723e */ /* 0x010fe200000000ff */
[-C--:B------:R-:W-:Y:S01]  /*bbe0*/  FMUL.FTZ R53, R53, R16.reuse ;  /* 0x0000001035357220 */ /* 0x080fe20000410000 */
[----:B--2---:R-:W-:Y:S01]  /*bbf0*/  F2FP.PACK_AB R7, R136, R183 ;  /* 0x000000b78807723e */ /* 0x004fe200000000ff */
[-C--:B------:R-:W-:Y:S02]  /*bc00*/  FMUL.FTZ R96, R96, R16.reuse ;  /* 0x0000001060607220 */ /* 0x080fe40000410000 */
[----:B------:R-:W-:Y:S02]  /*bc10*/  FMUL.FTZ R97, R97, R16 ;  /* 0x0000001061617220 */ /* 0x000fe40000410000 */
[----:B------:R2:W4:Y:S01]  /*bc20*/  MUFU.EX2 R13, R4 ;  /* 0x00000004000d7308 */ /* 0x0005220000000800 */
[-C--:B-----5:R-:W-:Y:S02]  /*bc30*/  FMUL.FTZ R146, R146, R15.reuse ;  /* 0x0000000f92927220 */ /* 0x0a0fe40000410000 */
[----:B------:R-:W-:-:S02]  /*bc40*/  FMUL.FTZ R147, R147, R15 ;  /* 0x0000000f93937220 */ /* 0x000fc40000410000 */
[-C--:B------:R-:W-:Y:S02]  /*bc50*/  FMUL.FTZ R158, R158, R15.reuse ;  /* 0x0000000f9e9e7220 */ /* 0x080fe40000410000 */
[----:B------:R-:W-:Y:S01]  /*bc60*/  FMUL.FTZ R159, R159, R15 ;  /* 0x0000000f9f9f7220 */ /* 0x000fe20000410000 */
[----:B---3--:R-:W-:Y:S01]  /*bc70*/  F2FP.PACK_AB R5, R184, R182 ;  /* 0x000000b6b805723e */ /* 0x008fe200000000ff */
[-C--:B-1----:R-:W-:Y:S01]  /*bc80*/  FMUL.FTZ R148, R148, R14.reuse ;  /* 0x0000000e94947220 */ /* 0x082fe20000410000 */
[C---:B------:R-:W-:Y:S01]  /*bc90*/  HMMA.16816.F32 R144, R8.reuse, R24, R144 ;  /* 0x000000180890723c */ /* 0x040fe20000001890 */
[-C--:B------:R-:W-:Y:S02]  /*bca0*/  FMUL.FTZ R149, R149, R14.reuse ;  /* 0x0000000e95957220 */ /* 0x080fe40000410000 */
[-C--:B------:R-:W-:Y:S02]  /*bcb0*/  FMUL.FTZ R152, R152, R14.reuse ;  /* 0x0000000e98987220 */ /* 0x080fe40000410000 */
[----:B------:R-:W-:Y:S01]  /*bcc0*/  FMUL.FTZ R153, R153, R14 ;  /* 0x0000000e99997220 */ /* 0x000fe20000410000 */
[----:B--2---:R-:W-:Y:S01]  /*bcd0*/  F2FP.PACK_AB R4, R188, R189 ;  /* 0x000000bdbc04723e */ /* 0x004fe200000000ff */
[-C--:B----4-:R-:W-:Y:S01]  /*bce0*/  FMUL.FTZ R150, R150, R13.reuse ;  /* 0x0000000d96967220 */ /* 0x090fe20000410000 */
[----:B------:R-:W-:Y:S01]  /*bcf0*/  HMMA.16816.F32 R236, R8, R26, R156 ;  /* 0x0000001a08ec723c */ /* 0x000fe2000000189c */
[----:B------:R-:W-:-:S02]  /*bd00*/  FMUL.FTZ R151, R151, R13 ;  /* 0x0000000d97977220 */ /* 0x000fc40000410000 */
[-C--:B------:R-:W-:Y:S02]  /*bd10*/  FMUL.FTZ R154, R154, R13.reuse ;  /* 0x0000000d9a9a7220 */ /* 0x080fe40000410000 */
[----:B------:R-:W-:Y:S02]  /*bd20*/  FMUL.FTZ R155, R155, R13 ;  /* 0x0000000d9b9b7220 */ /* 0x000fe40000410000 */
        /* <DEDUP_REMOVED lines=124> */
[----:B------:R-:W-:Y:S01]  /*c4f0*/  FFMA.FTZ R4, R178, c[0x0][0x23c], -R3 ;  /* 0x00008f00b2047a23 */ /* 0x000fe20000010803 */
[C---:B------:R-:W-:Y:S01]  /*c500*/  HMMA.16816.F32 R192, R8.reuse, R26, R80 ;  /* 0x0000001a08c0723c */ /* 0x040fe20000001850 */
[----:B------:R-:W-:Y:S01]  /*c510*/  MOV R5, R143 ;  /* 0x0000008f00057202 */ /* 0x000fe20000000f00 */
[----:B------:R-:W-:Y:S01]  /*c520*/  IMAD.MOV.U32 R6, RZ, RZ, R137 ;  /* 0x000000ffff067224 */ /* 0x000fe200078e0089 */
[----:B------:R1:W-:Y:S01]  /*c530*/  MUFU.EX2 R26, R4 ;  /* 0x00000004001a7308 */ /* 0x0003e20000000800 */
[----:B------:R-:W-:Y:S01]  /*c540*/  MOV R7, R135 ;  /* 0x0000008700077202 */ /* 0x000fe20000000f00 */
[----:B------:R-:W-:Y:S01]  /*c550*/  FMUL.FTZ R85, R85, R16 ;  /* 0x0000001055557220 */ /* 0x000fe20000410000 */
[----:B------:R-:W-:Y:S01]  /*c560*/  MOV R137, R204 ;  /* 0x000000cc00897202 */ /* 0x000fe20000000f00 */
[-C--:B------:R-:W-:Y:S01]  /*c570*/  FMUL.FTZ R86, R86, R15.reuse ;  /* 0x0000000f56567220 */ /* 0x080fe20000410000 */
[C---:B------:R-:W-:Y:S01]  /*c580*/  HMMA.16816.F32 R236, R8.reuse, R22, R64 ;  /* 0x0000001608ec723c */ /* 0x040fe20000001840 */
[----:B------:R-:W-:Y:S01]  /*c590*/  MOV R80, R172 ;  /* 0x000000ac00507202 */ /* 0x000fe20000000f00 */
[----:B------:R-:W-:Y:S01]  /*c5a0*/  FMUL.FTZ R87, R87, R15 ;  /* 0x0000000f57577220 */ /* 0x000fe20000410000 */
[----:B------:R-:W-:Y:S01]  /*c5b0*/  MOV R81, R159 ;  /* 0x0000009f00517202 */ /* 0x000fe20000000f00 */
[----:B------:R-:W-:Y:S01]  /*c5c0*/  FMUL.FTZ R100, R100, R16 ;  /* 0x0000001064647220 */ /* 0x000fe20000410000 */
[----:B------:R-:W-:Y:S01]  /*c5d0*/  MOV R82, R158 ;  /* 0x0000009e00527202 */ /* 0x000fe20000000f00 */
[----:B------:R-:W-:Y:S01]  /*c5e0*/  FMUL.FTZ R101, R101, R16 ;  /* 0x0000001065657220 */ /* 0x000fe20000410000 */
[----:B------:R-:W-:Y:S01]  /*c5f0*/  MOV R67, R28 ;  /* 0x0000001c00437202 */ /* 0x000fe20000000f00 */
[C---:B------:R-:W-:Y:S01]  /*c600*/  HMMA.16816.F32 R68, R8.reuse, R24, R68 ;  /* 0x000000180844723c */ /* 0x040fe20000001844 */
[----:B------:R-:W-:Y:S01]  /*c610*/  IMAD.MOV.U32 R64, RZ, RZ, R174 ;  /* 0x000000ffff407224 */ /* 0x000fe200078e00ae */
[----:B------:R-:W-:Y:S01]  /*c620*/  MOV R65, R173 ;  /* 0x000000ad00417202 */ /* 0x000fe20000000f00 */
[----:B-1----:R-:W-:Y:S01]  /*c630*/  FFMA.FTZ R4, R179, c[0x0][0x23c], -R3 ;  /* 0x00008f00b3047a23 */ /* 0x002fe20000010803 */
[----:B------:R-:W1:Y:S01]  /*c640*/  LDSM.16.MT88.4 R172, [R211+0xa800] ;  /* 0x00a80000d3ac783b */ /* 0x000e620000004200 */
[----:B------:R-:W-:Y:S01]  /*c650*/  MOV R66, R29 ;  /* 0x0000001d00427202 */ /* 0x000fe20000000f00 */
[----:B------:R-:W-:Y:S01]  /*c660*/  FMUL.FTZ R102, R102, R15 ;  /* 0x0000000f66667220 */ /* 0x000fe20000410000 */
[----:B------:R2:W3:Y:S01]  /*c670*/  MUFU.EX2 R28, R4 ;  /* 0x00000004001c7308 */ /* 0x0004e20000000800 */
[----:B------:R-:W-:Y:S01]  /*c680*/  HMMA.16816.F32 R52, R8, R20, R52 ;  /* 0x000000140834723c */ /* 0x000fe20000001834 */
[----:B------:R-:W-:Y:S01]  /*c690*/  MOV R83, R157 ;  /* 0x0000009d00537202 */ /* 0x000fe20000000f00 */
[----:B------:R-:W-:-:S02]  /*c6a0*/  FMUL.FTZ R103, R103, R15 ;  /* 0x0000000f67677220 */ /* 0x000fc40000410000 */
[-C--:B------:R-:W-:Y:S02]  /*c6b0*/  FMUL.FTZ R112, R112, R16.reuse ;  /* 0x0000001070707220 */ /* 0x080fe40000410000 */
[----:B------:R-:W-:Y:S02]  /*c6c0*/  FMUL.FTZ R113, R113, R16 ;  /* 0x0000001071717220 */ /* 0x000fe40000410000 */
[----:B------:R-:W-:Y:S01]  /*c6d0*/  HMMA.16816.F32 R240, R8, R30, R48 ;  /* 0x0000001e08f0723c */ /* 0x000fe20000001830 */
[----:B------:R-:W-:Y:S01]  /*c6e0*/  LDSM.16.MT88.4 R48, [R214+0xa800] ;  /* 0x00a80000d630783b */ /* 0x000fe20000004200 */
[-C--:B------:R-:W-:Y:S02]  /*c6f0*/  FMUL.FTZ R114, R114, R15.reuse ;  /* 0x0000000f72727220 */ /* 0x080fe40000410000 */
[----:B------:R-:W-:Y:S02]  /*c700*/  FMUL.FTZ R115, R115, R15 ;  /* 0x0000000f73737220 */ /* 0x000fe40000410000 */
[----:B--2---:R-:W-:-:S02]  /*c710*/  FFMA.FTZ R4, R196, c[0x0][0x23c], -R3 ;  /* 0x00008f00c4047a23 */ /* 0x004fc40000010803 */
[C---:B------:R-:W-:Y:S01]  /*c720*/  HMMA.16816.F32 R116, R8.reuse, R32, R116 ;  /* 0x000000200874723c */ /* 0x040fe20000001874 */
[----:B------:R-:W-:Y:S01]  /*c730*/  FFMA.FTZ R3, R197, c[0x0][0x23c], -R3 ;  /* 0x00008f00c5037a23 */ /* 0x000fe20000010803 */
[----:B------:R2:W-:Y:S06]  /*c740*/  MUFU.EX2 R29, R4 ;  /* 0x00000004001d7308 */ /* 0x0005ec0000000800 */
[C---:B------:R-:W-:Y:S02]  /*c750*/  HMMA.16816.F32 R32, R8.reuse, R34, R128 ;  /* 0x000000220820723c */ /* 0x040fe40000001880 */
[----:B------:R4:W5:Y:S05]  /*c760*/  MUFU.EX2 R27, R3 ;  /* 0x00000003001b7308 */ /* 0x00096a0000000800 */
[----:B---3--:R-:W-:Y:S01]  /*c770*/  F2FP.PACK_AB R128, R28, R26 ;  /* 0x0000001a1c80723e */ /* 0x008fe200000000ff */
[----:B------:R-:W-:Y:S01]  /*c780*/  HMMA.16816.F32 R84, R8, R36, R84 ;  /* 0x000000240854723c */ /* 0x000fe20000001854 */
[----:B--2---:R-:W-:-:S02]  /*c790*/  MOV R4, R156 ;  /* 0x0000009c00047202 */ /* 0x004fc40000000f00 */
[----:B------:R-:W2:Y:S05]  /*c7a0*/  LDSM.16.MT88.4 R156, [R209+0xa800] ;  /* 0x00a80000d19c783b */ /* 0x000eaa0000004200 */
[----:B------:R-:W-:Y:S01]  /*c7b0*/  HMMA.16816.F32 R100, R8, R40, R100 ;  /* 0x000000280864723c */ /* 0x000fe20000001864 */
[----:B----4-:R-:W-:Y:S01]  /*c7c0*/  FFMA.FTZ R3, R142, c[0x0][0x23c], -R2 ;  /* 0x00008f008e037a23 */ /* 0x010fe20000010802 */
[----:B-----5:R-:W-:-:S03]  /*c7d0*/  F2FP.PACK_AB R130, R27, R29 ;  /* 0x0000001d1b82723e */ /* 0x020fc600000000ff */
[----:B------:R3:W-:Y:S02]  /*c7e0*/  MUFU.EX2 R22, R3 ;  /* 0x0000000300167308 */ /* 0x0007e40000000800 */
[----:B---3--:R-:W-:-:S06]  /*c7f0*/  FFMA.FTZ R3, R141, c[0x0][0x23c], -R2 ;  /* 0x00008f008d037a23 */ /* 0x008fcc0000010802 */
[----:B------:R3:W4:Y:S02]  /*c800*/  MUFU.EX2 R24, R3 ;  /* 0x0000000300187308 */ /* 0x0007240000000800 */
[--C-:B---3--:R-:W-:Y:S01]  /*c810*/  FFMA.FTZ R3, R133, c[0x0][0x23c], -R2.reuse ;  /* 0x00008f0085037a23 */ /* 0x108fe20000010802 */
[----:B----4-:R-:W-:Y:S01]  /*c820*/  F2FP.PACK_AB R129, R24, R22 ;  /* 0x000000161881723e */ /* 0x010fe200000000ff */
[----:B------:R-:W-:Y:S02]  /*c830*/  FFMA.FTZ R2, R140, c[0x0][0x23c], -R2 ;  /* 0x00008f008c027a23 */ /* 0x000fe40000010802 */
[----:B------:R-:W-:Y:S02]  /*c840*/  HMMA.16816.F32 R140, R8, R38, R96 ;  /* 0x00000026088c723c */ /* 0x000fe40000001860 */
[----:B------:R-:W-:Y:S05]  /*c850*/  MUFU.EX2 R25, R3 ;  /* 0x0000000300197308 */ /* 0x000fea0000000800 */
[----:B------:R-:W-:-:S03]  /*c860*/  MOV R98, R18 ;  /* 0x0000001200627202 */ /* 0x000fc60000000f00 */
[----:B------:R3:W4:Y:S01]  /*c870*/  MUFU.EX2 R23, R2 ;  /* 0x0000000200177308 */ /* 0x0007220000000800 */
[----:B------:R-:W-:Y:S02]  /*c880*/  MOV R99, R17 ;  /* 0x0000001100637202 */ /* 0x000fe40000000f00 */
[----:B------:R-:W-:Y:S02]  /*c890*/  MOV R97, R19 ;  /* 0x0000001300617202 */ /* 0x000fe40000000f00 */
[----:B------:R-:W-:Y:S01]  /*c8a0*/  MOV R96, R134 ;  /* 0x0000008600607202 */ /* 0x000fe20000000f00 */
[----:B---3--:R-:W-:Y:S01]  /*c8b0*/  FFMA.FTZ R2, R132, c[0x0][0x23c], -R0 ;  /* 0x00008f0084027a23 */ /* 0x008fe20000010800 */
[----:B----4-:R-:W-:Y:S01]  /*c8c0*/  F2FP.PACK_AB R131, R23, R25 ;  /* 0x000000191783723e */ /* 0x010fe200000000ff */
[----:B------:R-:W-:Y:S01]  /*c8d0*/  HMMA.16816.F32 R132, R8, R42, R112 ;  /* 0x0000002a0884723c */ /* 0x000fe20000001870 */
[----:B------:R-:W3:Y:S01]  /*c8e0*/  LDSM.16.MT88.4 R112, [R214+0xb800] ;  /* 0x00b80000d670783b */ /* 0x000ee20000004200 */
[----:B------:R4:W-:Y:S05]  /*c8f0*/  MUFU.EX2 R20, R2 ;  /* 0x0000000200147308 */ /* 0x0009ea0000000800 */
[----:B------:R-:W-:Y:S01]  /*c900*/  FFMA.FTZ R11, R251, R16, R232 ;  /* 0x00000010fb0b7223 */ /* 0x000fe200000100e8 */
[----:B-1----:R-:W-:Y:S01]  /*c910*/  HMMA.16816.F32 R160, R128, R172, R160 ;  /* 0x000000ac80a0723c */ /* 0x002fe200000018a0 */
[----:B------:R-:W-:-:S02]  /*c920*/  FFMA.FTZ R8, R250, R15, R199 ;  /* 0x0000000ffa087223 */ /* 0x000fc400000100c7 */
[----:B------:R-:W-:Y:S02]  /*c930*/  FADD.FTZ R11, R203, R11 ;  /* 0x0000000bcb0b7221 */ /* 0x000fe40000010000 */
[----:B------:R-:W-:-:S03]  /*c940*/  FADD.FTZ R10, R198, R8 ;  /* 0x00000008c60a7221 */ /* 0x000fc60000010000 */
[----:B--2---:R-:W-:Y:S01]  /*c950*/  HMMA.16816.F32 R144, R128, R156, R144 ;  /* 0x0000009c8090723c */ /* 0x004fe20000001890 */
[----:B----4-:R-:W-:-:S04]  /*c960*/  FFMA.FTZ R2, R176, c[0x0][0x23c], -R0 ;  /* 0x00008f00b0027a23 */ /* 0x010fc80000010800 */
[----:B------:R1:W2:Y:S03]  /*c970*/  MUFU.EX2 R21, R2 ;  /* 0x0000000200157308 */ /* 0x0002a60000000800 */
[----:B------:R-:W-:Y:S01]  /*c980*/  HMMA.16816.F32 R36, R128, R48, R80 ;  /* 0x000000308024723c */ /* 0x000fe20000001850 */
[----:B------:R-:W4:Y:S01]  /*c990*/  LDSM.16.MT88.4 R80, [R209+0xb800] ;  /* 0x00b80000d150783b */ /* 0x000f220000004200 */
[--C-:B-1----:R-:W-:Y:S01]  /*c9a0*/  FFMA.FTZ R2, R177, c[0x0][0x23c], -R0.reuse ;  /* 0x00008f00b1027a23 */ /* 0x102fe20000010800 */
[----:B--2---:R-:W-:Y:S01]  /*c9b0*/  F2FP.PACK_AB R124, R21, R20 ;  /* 0x00000014157c723e */ /* 0x004fe200000000ff */
[----:B------:R-:W-:-:S04]  /*c9c0*/  FFMA.FTZ R0, R181, c[0x0][0x23c], -R0 ;  /* 0x00008f00b5007a23 */ /* 0x000fc80000010800 */
[C---:B---3--:R-:W-:Y:S01]  /*c9d0*/  HMMA.16816.F32 R100, R128.reuse, R112, R100 ;  /* 0x000000708064723c */ /* 0x048fe20000001864 */
[----:B------:R-:W-:Y:S08]  /*c9e0*/  MUFU.EX2 R19, R2 ;  /* 0x0000000200137308 */ /* 0x000ff00000000800 */
[----:B------:R1:W2:Y:S01]  /*c9f0*/  MUFU.EX2 R18, R0 ;  /* 0x0000000000127308 */ /* 0x0002a20000000800 */
[----:B----4-:R-:W-:Y:S01]  /*ca00*/  HMMA.16816.F32 R68, R128, R80, R68 ;  /* 0x000000508044723c */ /* 0x010fe20000001844 */
        /* <DEDUP_REMOVED lines=44> */
[----:B------:R-:W-:Y:S07]  /*ccd0*/  HMMA.16816.F32 R112, R128, R114, R132 ;  /* 0x000000728070723c */ /* 0x000fee0000001884 */
[----:B------:R-:W-:Y:S01]  /*cce0*/  MOV R135, R206 ;  /* 0x000000ce00877202 */ /* 0x000fe20000000f00 */
[----:B------:R-:W-:Y:S01]  /*ccf0*/  HMMA.16816.F32 R124, R124, R6, R244 ;  /* 0x000000067c7c723c */ /* 0x000fe200000018f4 */
[----:B------:R-:W-:-:S07]  /*cd00*/  MOV R134, R205 ;  /* 0x000000cd00867202 */ /* 0x000fce0000000f00 */
[----:B------:R-:W-:Y:S07]  /*cd10*/  HMMA.16816.F32 R128, R128, R6, R32 ;  /* 0x000000068080723c */ /* 0x000fee0000001820 */
[----:B------:R-:W-:Y:S02]  /*cd20*/  FADD.FTZ R6, R202, R11 ;  /* 0x0000000bca067221 */ /* 0x000fe40000010000 */
[----:B------:R-:W-:Y:S02]  /*cd30*/  FADD.FTZ R7, R183, R8 ;  /* 0x00000008b7077221 */ /* 0x000fe40000010000 */
[----:B------:R-:W-:-:S02]  /*cd40*/  FADD.FTZ R251, R233, R6 ;  /* 0x00000006e9fb7221 */ /* 0x000fc40000010000 */
[----:B------:R-:W-:Y:S02]  /*cd50*/  FADD.FTZ R6, R201, R5 ;  /* 0x00000005c9067221 */ /* 0x000fe40000010000 */
[----:B------:R-:W-:Y:S02]  /*cd60*/  FADD.FTZ R5, R191, R4 ;  /* 0x00000004bf057221 */ /* 0x000fe40000010000 */
[----:B------:R-:W-:Y:S01]  /*cd70*/  FADD.FTZ R4, R136, R7 ;  /* 0x0000000788047221 */ /* 0x000fe20000010000 */
[----:B------:R-:W-:Y:S01]  /*cd80*/  MOV R136, R207 ;  /* 0x000000cf00887202 */ /* 0x000fe20000000f00 */
        /* <DEDUP_REMOVED lines=16> */
[----:B------:R-:W-:Y:S05]  /*ce90*/  @!P0 BRA `(.L_x_1049) ;  /* 0x00002a5000008947 */ /* 0x000fea0003800000 */
[----:B------:R-:W2:Y:S01]  /*cea0*/  LDL.64 R178, [R1+0x30] ;  /* 0x0000300001b27983 */ /* 0x000ea20000100a00 */
[----:B------:R-:W-:Y:S01]  /*ceb0*/  UIADD3 UR4, UR8, -0x2, URZ ;  /* 0xfffffffe08047890 */ /* 0x000fe2000fffe03f */
[----:B------:R-:W-:-:S04]  /*cec0*/  DEPBAR.LE SB0, 0x0 ;  /* 0x000080000000791a */ /* 0x000fc80000000000 */
[----:B------:R-:W3:Y:S01]  /*ced0*/  LDL.LU.64 R30, [R1] ;  /* 0x00000000011e7983 */ /* 0x000ee20000300a00 */
[----:B------:R-:W-:Y:S01]  /*cee0*/  IMAD.U32 R0, RZ, RZ, UR4 ;  /* 0x00000004ff007e24 */ /* 0x000fe2000f8e00ff */
[----:B------:R-:W-:Y:S02]  /*cef0*/  ULDC.64 UR4, c[0x0][0x1a0] ;  /* 0x0000680000047ab9 */ /* 0x000fe40000000a00 */
[----:B------:R-:W-:Y:S01]  /*cf00*/  BAR.SYNC.DEFER_BLOCKING 0x0 ;  /* 0x0000000000007b1d */ /* 0x000fe20000010000 */
[----:B------:R-:W-:Y:S01]  /*cf10*/  USHF.L.U32 UR15, UR4, 0x6, URZ ;  /* 0x00000006040f7899 */ /* 0x000fe2000800063f */
[----:B------:R-:W-:Y:S01]  /*cf20*/  IADD3 R4, P1, R138, -UR10, RZ ;  /* 0x8000000a8a047c10 */ /* 0x000fe2000ff3e0ff */
[----:B------:R-:W-:Y:S02]  /*cf30*/  UIADD3 UR20, UR8, -0x5, URZ ;  /* 0xfffffffb08147890 */ /* 0x000fe4000fffe03f */
[----:B------:R-:W-:Y:S01]  /*cf40*/  UIADD3 UR15, UP0, -UR15, 0x80, URZ ;  /* 0x000000800f0f7890 */ /* 0x000fe2000ff1e13f */
[----:B------:R-:W-:Y:S01]  /*cf50*/  IADD3.X R5, R139, ~UR14, RZ, P1, !PT ;  /* 0x8000000e8b057c10 */ /* 0x000fe20008ffe4ff */
[----:B------:R-:W-:-:S02]  /*cf60*/  UMOV UR16, 0x6 ;  /* 0x0000000600107882 */ /* 0x000fc40000000000 */
[----:B------:R-:W-:-:S04]  /*cf70*/  USHF.L.U64.HI UR5, UR4, UR16, UR5 ;  /* 0x0000001004057299 */ /* 0x000fc80008010205 */
[----:B------:R-:W-:Y:S02]  /*cf80*/  UIADD3.X UR5, URZ, ~UR5, URZ, UP0, !UPT ;  /* 0x800000053f057290 */ /* 0x000fe400087fe43f */
[----:B------:R-:W-:Y:S01]  /*cf90*/  UISETP.GT.AND UP0, UPT, UR20, UR9, UPT ;  /* 0x000000091400728c */ /* 0x000fe2000bf04270 */
[----:B--2---:R-:W-:-:S04]  /*cfa0*/  IMAD.MOV.U32 R2, RZ, RZ, R178 ;  /* 0x000000ffff027224 */ /* 0x004fc800078e00b2 */
[----:B------:R-:W-:Y:S01]  /*cfb0*/  IMAD R0, R0, UR17, R2 ;  /* 0x0000001100007c24 */ /* 0x000fe2000f8e0202 */
[----:B------:R-:W-:-:S04]  /*cfc0*/  IADD3 R2, P0, R138, UR15, RZ ;  /* 0x0000000f8a027c10 */ /* 0x000fc8000ff1e0ff */
[----:B------:R-:W-:Y:S02]  /*cfd0*/  LEA R6, R0, c[0x0][0x170], 0x1 ;  /* 0x00005c0000067a11 */ /* 0x000fe400078e08ff */
[----:B------:R-:W-:Y:S02]  /*cfe0*/  IADD3.X R3, R139, UR5, RZ, P0, !PT ;  /* 0x000000058b037c10 */ /* 0x000fe400087fe4ff */
[----:B------:R-:W-:Y:S02]  /*cff0*/  IADD3 R6, R6, -UR10, RZ ;  /* 0x8000000a06067c10 */ /* 0x000fe4000fffe0ff */
[----:B------:R-:W-:Y:S02]  /*d000*/  PLOP3.LUT P0, PT, PT, PT, UP0, 0x80, 0x0 ;  /* 0x000000000000781c */ /* 0x000fe40003f0f008 */
[----:B------:R-:W-:-:S04]  /*d010*/  IADD3 R6, R6, -UR10, RZ ;  /* 0x8000000a06067c10 */ /* 0x000fc8000fffe0ff */
[C---:B------:R-:W-:Y:S02]  /*d020*/  IADD3 R8, P3, R6.reuse, -UR10, RZ ;  /* 0x8000000a06087c10 */ /* 0x040fe4000ff7e0ff */
[----:B------:R-:W-:Y:S02]  /*d030*/  IADD3 R6, P2, R6, UR15, RZ ;  /* 0x0000000f06067c10 */ /* 0x000fe4000ff5e0ff */
[C---:B---3--:R-:W-:Y:S02]  /*d040*/  IADD3.X R9, R31.reuse, ~UR14, RZ, P3, !PT ;  /* 0x8000000e1f097c10 */ /* 0x048fe40009ffe4ff */
[----:B------:R-:W-:-:S03]  /*d050*/  IADD3.X R7, R31, UR5, RZ, P2, !PT ;  /* 0x000000051f077c10 */ /* 0x000fc600097fe4ff */
[----:B------:R-:W-:Y:S01]  /*d060*/  @!PT LDS RZ, [RZ] ;  /* 0x00000000fffff984 */ /* 0x000fe20000000800 */
[----:B------:R-:W-:Y:S01]  /*d070*/  @!PT LDS RZ, [RZ] ;  /* 0x00000000fffff984 */ /* 0x000fe20000000800 */
[----:B------:R-:W-:Y:S01]  /*d080*/  @!PT LDS RZ, [RZ] ;  /* 0x00000000fffff984 */ /* 0x000fe20000000800 */
[----:B------:R1:W-:Y:S04]  /*d090*/  LDGSTS.E.BYPASS.LTC128B.128 [R223+0xa000], [R8.64] ;  /* 0x0a00000008df7fae */ /* 0x0003e8000b901d52 */
[----:B------:R2:W-:Y:S04]  /*d0a0*/  LDGSTS.E.BYPASS.LTC128B.128 [R223+0xb000], [R6.64] ;  /* 0x0b00000006df7fae */ /* 0x0005e8000b901d52 */
[----:B------:R2:W-:Y:S04]  /*d0b0*/  LDGSTS.E.BYPASS.LTC128B.128 [R223+0xa800], [R4.64] ;  /* 0x0a80000004df7fae */ /* 0x0005e8000b901d52 */
[----:B------:R3:W-:Y:S04]  /*d0c0*/  LDGSTS.E.BYPASS.LTC128B.128 [R223+0xb800], [R2.64] ;  /* 0x0b80000002df7fae */ /* 0x0007e8000b901d52 */
[----:B------:R-:W-:Y:S04]  /*d0d0*/  LDSM.16.M88.4 R24, [R208+0x8000] ;  /* 0x00800000d018783b */ /* 0x000fe80000000200 */
[----:B------:R-:W-:Y:S04]  /*d0e0*/  LDSM.16.M88.4 R20, [R208+0x8800] ;  /* 0x00880000d014783b */ /* 0x000fe80000000200 */
[----:B------:R-:W4:Y:S04]  /*d0f0*/  LDSM.16.M88.4 R12, [R210] ;  /* 0x00000000d20c783b */ /* 0x000f280000000200 */
[----:B-1----:R-:W1:Y:S04]  /*d100*/  LDSM.16.M88.4 R8, [R210+0x2000] ;  /* 0x00200000d208783b */ /* 0x002e680000000200 */
[----:B------:R-:W-:Y:S04]  /*d110*/  LDSM.16.M88.4 R32, [R219] ;  /* 0x00000000db20783b */ /* 0x000fe80000000200 */
[----:B--2---:R-:W2:Y:S04]  /*d120*/  LDSM.16.M88.4 R4, [R212+0x2000] ;  /* 0x00200000d404783b */ /* 0x004ea80000000200 */
[----:B------:R-:W5:Y:S04]  /*d130*/  LDSM.16.M88.4 R28, [R222] ;  /* 0x00000000de1c783b */ /* 0x000f680000000200 */
[----:B------:R-:W2:Y:S04]  /*d140*/  LDSM.16.M88.4 R16, [R212] ;  /* 0x00000000d410783b */ /* 0x000ea80000000200 */
[----:B------:R-:W0:Y:S01]  /*d150*/  LDGDEPBAR ;  /* 0x00000000000079af */ /* 0x000e220000000000 */
[----:B----4-:R-:W-:Y:S08]  /*d160*/  HMMA.16816.F32 R184, R12, R20, RZ ;  /* 0x000000140cb8723c */ /* 0x010ff000000018ff */
[C---:B-1----:R-:W-:Y:S08]  /*d170*/  HMMA.16816.F32 R140, R8.reuse, R24, RZ ;  /* 0x00000018088c723c */ /* 0x042ff000000018ff */
[C---:B------:R-:W-:Y:S08]  /*d180*/  HMMA.16816.F32 R132, R8.reuse, R20, RZ ;  /* 0x000000140884723c */ /* 0x040ff000000018ff */
[C---:B------:R-:W-:Y:S08]  /*d190*/  HMMA.16816.F32 R136, R8.reuse, R26, RZ ;  /* 0x0000001a0888723c */ /* 0x040ff000000018ff */
[-C--:B------:R-:W-:Y:S08]  /*d1a0*/  HMMA.16816.F32 R8, R8, R22.reuse, RZ ;  /* 0x000000160808723c */ /* 0x080ff000000018ff */
[----:B------:R-:W-:Y:S08]  /*d1b0*/  HMMA.16816.F32 R180, R12, R22, RZ ;  /* 0x000000160cb4723c */ /* 0x000ff000000018ff */
[----:B--2---:R-:W-:Y:S08]  /*d1c0*/  HMMA.16816.F32 R176, R4, R32, R140 ;  /* 0x0000002004b0723c */ /* 0x004ff0000000188c */
[C---:B------:R-:W-:Y:S08]  /*d1d0*/  HMMA.16816.F32 R188, R12.reuse, R24, RZ ;  /* 0x000000180cbc723c */ /* 0x040ff000000018ff */
[----:B------:R-:W-:Y:S01]  /*d1e0*/  HMMA.16816.F32 R192, R12, R26, RZ ;  /* 0x0000001a0cc0723c */ /* 0x000fe200000018ff */
[----:B------:R-:W-:Y:S04]  /*d1f0*/  LDSM.16.M88.4 R12, [R216+0x8000] ;  /* 0x00800000d80c783b */ /* 0x000fe80000000200 */
[----:B------:R-:W-:Y:S03]  /*d200*/  LDSM.16.M88.4 R24, [R216+0x8800] ;  /* 0x00880000d818783b */ /* 0x000fe60000000200 */
[C---:B-----5:R-:W-:Y:S08]  /*d210*/  HMMA.16816.F32 R140, R4.reuse, R28, R132 ;  /* 0x0000001c048c723c */ /* 0x060ff00000001884 */
[C---:B------:R-:W-:Y:S08]  /*d220*/  HMMA.16816.F32 R136, R4.reuse, R34, R136 ;  /* 0x000000220488723c */ /* 0x040ff00000001888 */
[----:B------:R-:W-:Y:S01]  /*d230*/  HMMA.16816.F32 R20, R4, R30, R8 ;  /* 0x0000001e0414723c */ /* 0x000fe20000001808 */
[----:B------:R-:W1:Y:S04]  /*d240*/  LDSM.16.M88.4 R4, [R218+0x2000] ;  /* 0x00200000da04783b */ /* 0x000e680000000200 */
[----:B------:R-:W2:Y:S03]  /*d250*/  LDSM.16.M88.4 R8, [R218] ;  /* 0x00000000da08783b */ /* 0x000ea60000000200 */
[C---:B------:R-:W-:Y:S08]  /*d260*/  HMMA.16816.F32 R132, R16.reuse, R32, R188 ;  /* 0x000000201084723c */ /* 0x040ff000000018bc */
[C---:B------:R-:W-:Y:S08]  /*d270*/  HMMA.16816.F32 R196, R16.reuse, R28, R184 ;  /* 0x0000001c10c4723c */ /* 0x040ff000000018b8 */
[C---:B------:R-:W-:Y:S08]  /*d280*/  HMMA.16816.F32 R184, R16.reuse, R34, R192 ;  /* 0x0000002210b8723c */ /* 0x040ff000000018c0 */
[----:B------:R-:W-:Y:S01]  /*d290*/  HMMA.16816.F32 R32, R16, R30, R180 ;  /* 0x0000001e1020723c */ /* 0x000fe200000018b4 */
[----:B------:R-:W-:Y:S04]  /*d2a0*/  LDSM.16.M88.4 R16, [R217] ;  /* 0x00000000d910783b */ /* 0x000fe80000000200 */
[----:B------:R-:W-:Y:S03]  /*d2b0*/  LDSM.16.M88.4 R28, [R215+0x800] ;  /* 0x00080000d71c783b */ /* 0x000fe60000000200 */
[C---:B-1----:R-:W-:Y:S08]  /*d2c0*/  HMMA.16816.F32 R180, R4.reuse, R12, R176 ;  /* 0x0000000c04b4723c */ /* 0x042ff000000018b0 */
[C---:B------:R-:W-:Y:S08]  /*d2d0*/  HMMA.16816.F32 R192, R4.reuse, R24, R140 ;  /* 0x0000001804c0723c */ /* 0x040ff0000000188c */
[C---:B------:R-:W-:Y:S08]  /*d2e0*/  HMMA.16816.F32 R188, R4.reuse, R14, R136 ;  /* 0x0000000e04bc723c */ /* 0x040ff00000001888 */
[----:B------:R-:W-:Y:S01]  /*d2f0*/  HMMA.16816.F32 R176, R4, R26, R20 ;  /* 0x0000001a04b0723c */ /* 0x000fe20000001814 */
[----:B------:R-:W1:Y:S04]  /*d300*/  LDSM.16.M88.4 R4, [R217+0x2000] ;  /* 0x00200000d904783b */ /* 0x000e680000000200 */
[----:B------:R-:W4:Y:S03]  /*d310*/  LDSM.16.M88.4 R20, [R215] ;  /* 0x00000000d714783b */ /* 0x000f260000000200 */
[C---:B--2---:R-:W-:Y:S08]  /*d320*/  HMMA.16816.F32 R140, R8.reuse, R12, R132 ;  /* 0x0000000c088c723c */ /* 0x044ff00000001884 */
[C---:B------:R-:W-:Y:S01]  /*d330*/  HMMA.16816.F32 R132, R8.reuse, R14, R184 ;  /* 0x0000000e0884723c */ /* 0x040fe200000018b8 */
[----:B------:R-:W-:Y:S07]  /*d340*/  LDSM.16.M88.4 R12, [R210+0x6000] ;  /* 0x00600000d20c783b */ /* 0x000fee0000000200 */
[C---:B------:R-:W-:Y:S08]  /*d350*/  HMMA.16816.F32 R136, R8.reuse, R24, R196 ;  /* 0x000000180888723c */ /* 0x040ff000000018c4 */
[----:B------:R-:W-:Y:S01]  /*d360*/  HMMA.16816.F32 R32, R8, R26, R32 ;  /* 0x0000001a0820723c */ /* 0x000fe20000001820 */
[----:B------:R-:W2:Y:S04]  /*d370*/  LDSM.16.M88.4 R24, [R208+0x9000] ;  /* 0x00900000d018783b */ /* 0x000ea80000000200 */
[----:B------:R-:W-:Y:S03]  /*d380*/  LDSM.16.M88.4 R8, [R210+0x4000] ;  /* 0x00400000d208783b */ /* 0x000fe60000000200 */
[C---:B-1----:R-:W-:Y:S08]  /*d390*/  HMMA.16816.F32 R196, R4.reuse, R28, R192 ;  /* 0x0000001c04c4723c */ /* 0x042ff000000018c0 */
[C---:B----4-:R-:W-:Y:S08]  /*d3a0*/  HMMA.16816.F32 R200, R4.reuse, R22, R188 ;  /* 0x0000001604c8723c */ /* 0x050ff000000018bc */
[-C--:B------:R-:W-:Y:S08]  /*d3b0*/  HMMA.16816.F32 R180, R4, R20.reuse, R180 ;  /* 0x0000001404b4723c */ /* 0x080ff000000018b4 */
[C---:B------:R-:W-:Y:S08]  /*d3c0*/  HMMA.16816.F32 R188, R16.reuse, R20, R140 ;  /* 0x0000001410bc723c */ /* 0x040ff0000000188c */
[----:B------:R-:W-:Y:S01]  /*d3d0*/  HMMA.16816.F32 R184, R16, R22, R132 ;  /* 0x0000001610b8723c */ /* 0x000fe20000001884 */
[----:B------:R-:W1:Y:S04]  /*d3e0*/  LDSM.16.M88.4 R20, [R208+0x9800] ;  /* 0x00980000d014783b */ /* 0x000e680000000200 */
[----:B------:R-:W-:Y:S03]  /*d3f0*/  LDSM.16.M88.4 R132, [R221] ;  /* 0x00000000dd84783b */ /* 0x000fe60000000200 */
[-C--:B------:R-:W-:Y:S01]  /*d400*/  HMMA.16816.F32 R192, R4, R30.reuse, R176 ;  /* 0x0000001e04c0723c */ /* 0x080fe200000018b0 */
[----:B------:R-:W4:Y:S07]  /*d410*/  LDSM.16.M88.4 R4, [R212+0x6000] ;  /* 0x00600000d404783b */ /* 0x000f2e0000000200 */
[C---:B------:R-:W-:Y:S01]  /*d420*/  HMMA.16816.F32 R140, R16.reuse, R30, R32 ;  /* 0x0000001e108c723c */ /* 0x040fe20000001820 */
[----:B------:R-:W5:Y:S07]  /*d430*/  LDSM.16.M88.4 R32, [R220] ;  /* 0x00000000dc20783b */ /* 0x000f6e0000000200 */
[----:B------:R-:W-:Y:S01]  /*d440*/  HMMA.16816.F32 R176, R16, R28, R136 ;  /* 0x0000001c10b0723c */ /* 0x000fe20000001888 */
[----:B------:R-:W3:Y:S07]  /*d450*/  LDSM.16.M88.4 R16, [R212+0x4000] ;  /* 0x00400000d410783b */ /* 0x000eee0000000200 */
[C---:B--2---:R-:W-:Y:S08]  /*d460*/  HMMA.16816.F32 R136, R12.reuse, R24, R180 ;  /* 0x000000180c88723c */ /* 0x044ff000000018b4 */
[C---:B------:R-:W-:Y:S08]  /*d470*/  HMMA.16816.F32 R28, R12.reuse, R26, R200 ;  /* 0x0000001a0c1c723c */ /* 0x040ff000000018c8 */
[C---:B-1----:R-:W-:Y:S08]  /*d480*/  HMMA.16816.F32 R180, R12.reuse, R20, R196 ;  /* 0x000000140cb4723c */ /* 0x042ff000000018c4 */
[----:B------:R-:W-:Y:S08]  /*d490*/  HMMA.16816.F32 R12, R12, R22, R192 ;  /* 0x000000160c0c723c */ /* 0x000ff000000018c0 */
[C---:B------:R-:W-:Y:S08]  /*d4a0*/  HMMA.16816.F32 R192, R8.reuse, R26, R184 ;  /* 0x0000001a08c0723c */ /* 0x040ff000000018b8 */
[C---:B------:R-:W-:Y:S01]  /*d4b0*/  HMMA.16816.F32 R196, R8.reuse, R24, R188 ;  /* 0x0000001808c4723c */ /* 0x040fe200000018bc */
[----:B------:R-:W-:Y:S07]  /*d4c0*/  LDSM.16.M88.4 R24, [R216+0x9000] ;  /* 0x00900000d818783b */ /* 0x000fee0000000200 */
[C---:B------:R-:W-:Y:S08]  /*d4d0*/  HMMA.16816.F32 R184, R8.reuse, R22, R140 ;  /* 0x0000001608b8723c */ /* 0x040ff0000000188c */
[----:B------:R-:W-:Y:S08]  /*d4e0*/  HMMA.16816.F32 R188, R8, R20, R176 ;  /* 0x0000001408bc723c */ /* 0x000ff000000018b0 */
[C---:B----4-:R-:W-:Y:S08]  /*d4f0*/  HMMA.16816.F32 R140, R4.reuse, R132, R136 ;  /* 0x00000084048c723c */ /* 0x050ff00000001888 */
[C---:B------:R-:W-:Y:S01]  /*d500*/  HMMA.16816.F32 R136, R4.reuse, R134, R28 ;  /* 0x000000860488723c */ /* 0x040fe2000000181c */
[----:B------:R-:W-:Y:S07]  /*d510*/  LDSM.16.M88.4 R28, [R216+0x9800] ;  /* 0x00980000d81c783b */ /* 0x000fee0000000200 */
[C---:B-----5:R-:W-:Y:S08]  /*d520*/  HMMA.16816.F32 R20, R4.reuse, R32, R180 ;  /* 0x000000200414723c */ /* 0x060ff000000018b4 */
[----:B------:R-:W-:Y:S01]  /*d530*/  HMMA.16816.F32 R8, R4, R34, R12 ;  /* 0x000000220408723c */ /* 0x000fe2000000180c */
[----:B------:R-:W1:Y:S04]  /*d540*/  LDSM.16.M88.4 R4, [R218+0x6000] ;  /* 0x00600000da04783b */ /* 0x000e680000000200 */
[----:B------:R-:W2:Y:S03]  /*d550*/  LDSM.16.M88.4 R12, [R218+0x4000] ;  /* 0x00400000da0c783b */ /* 0x000ea60000000200 */
[C---:B---3--:R-:W-:Y:S08]  /*d560*/  HMMA.16816.F32 R176, R16.reuse, R132, R196 ;  /* 0x0000008410b0723c */ /* 0x048ff000000018c4 */
[C---:B------:R-:W-:Y:S08]  /*d570*/  HMMA.16816.F32 R196, R16.reuse, R134, R192 ;  /* 0x0000008610c4723c */ /* 0x040ff000000018c0 */
[C---:B------:R-:W-:Y:S08]  /*d580*/  HMMA.16816.F32 R192, R16.reuse, R32, R188 ;  /* 0x0000002010c0723c */ /* 0x040ff000000018bc */
[----:B------:R-:W-:Y:S01]  /*d590*/  HMMA.16816.F32 R188, R16, R34, R184 ;  /* 0x0000002210bc723c */ /* 0x000fe200000018b8 */
[----:B------:R-:W-:Y:S07]  /*d5a0*/  LDSM.16.M88.4 R16, [R215+0x1800] ;  /* 0x00180000d710783b */ /* 0x000fee0000000200 */
[C---:B-1----:R-:W-:Y:S08]  /*d5b0*/  HMMA.16816.F32 R184, R4.reuse, R24, R140 ;  /* 0x0000001804b8723c */ /* 0x042ff0000000188c */
[C---:B------:R-:W-:Y:S01]  /*d5c0*/  HMMA.16816.F32 R140, R4.reuse, R28, R20 ;  /* 0x0000001c048c723c */ /* 0x040fe20000001814 */
[----:B------:R-:W-:Y:S07]  /*d5d0*/  LDSM.16.M88.4 R20, [R215+0x1000] ;  /* 0x00100000d714783b */ /* 0x000fee0000000200 */
[C---:B------:R-:W-:Y:S01]  /*d5e0*/  HMMA.16816.F32 R132, R4.reuse, R30, R8 ;  /* 0x0000001e0484723c */ /* 0x040fe20000001808 */
[----:B------:R-:W1:Y:S07]  /*d5f0*/  LDSM.16.M88.4 R8, [R217+0x4000] ;  /* 0x00400000d908783b */ /* 0x000e6e0000000200 */
[----:B------:R-:W-:Y:S01]  /*d600*/  HMMA.16816.F32 R180, R4, R26, R136 ;  /* 0x0000001a04b4723c */ /* 0x000fe20000001888 */
[----:B------:R-:W3:Y:S01]  /*d610*/  LDSM.16.M88.4 R4, [R217+0x6000] ;  /* 0x00600000d904783b */ /* 0x000ee20000000200 */
[----:B------:R-:W-:-:S06]  /*d620*/  DEPBAR.LE SB0, 0x0 ;  /* 0x000080000000791a */ /* 0x000fcc0000000000 */
[C---:B--2---:R-:W-:Y:S08]  /*d630*/  HMMA.16816.F32 R32, R12.reuse, R24, R176 ;  /* 0x000000180c20723c */ /* 0x044ff000000018b0 */
[C---:B------:R-:W-:Y:S08]  /*d640*/  HMMA.16816.F32 R136, R12.reuse, R26, R196 ;  /* 0x0000001a0c88723c */ /* 0x040ff000000018c4 */
[C---:B------:R-:W-:Y:S08]  /*d650*/  HMMA.16816.F32 R24, R12.reuse, R28, R192 ;  /* 0x0000001c0c18723c */ /* 0x040ff000000018c0 */
[----:B------:R-:W-:Y:S08]  /*d660*/  HMMA.16816.F32 R12, R12, R30, R188 ;  /* 0x0000001e0c0c723c */ /* 0x000ff000000018bc */
[C---:B-1----:R-:W-:Y:S08]  /*d670*/  HMMA.16816.F32 R28, R8.reuse, R20, R32 ;  /* 0x00000014081c723c */ /* 0x042ff00000001820 */
[----:B------:R-:W-:Y:S08]  /*d680*/  HMMA.16816.F32 R32, R8, R16, R24 ;  /* 0x000000100820723c */ /* 0x000ff00000001818 */
[C---:B---3--:R-:W-:Y:S08]  /*d690*/  HMMA.16816.F32 R184, R4.reuse, R20, R184 ;  /* 0x0000001404b8723c */ /* 0x048ff000000018b8 */
[C---:B------:R-:W-:Y:S08]  /*d6a0*/  HMMA.16816.F32 R180, R4.reuse, R22, R180 ;  /* 0x0000001604b4723c */ /* 0x040ff000000018b4 */
[C---:B------:R-:W-:Y:S08]  /*d6b0*/  HMMA.16816.F32 R192, R4.reuse, R16, R140 ;  /* 0x0000001004c0723c */ /* 0x040ff0000000188c */
[----:B------:R-:W-:Y:S08]  /*d6c0*/  HMMA.16816.F32 R188, R4, R18, R132 ;  /* 0x0000001204bc723c */ /* 0x000ff00000001884 */
[C---:B------:R-:W-:Y:S08]  /*d6d0*/  HMMA.16816.F32 R136, R8.reuse, R22, R136 ;  /* 0x000000160888723c */ /* 0x040ff00000001888 */
[----:B------:R-:W-:Y:S01]  /*d6e0*/  HMMA.16816.F32 R24, R8, R18, R12 ;  /* 0x000000120818723c */ /* 0x000fe2000000180c */
[----:B------:R-:W-:Y:S06]  /*d6f0*/  BAR.SYNC.DEFER_BLOCKING 0x0 ;  /* 0x0000000000007b1d */ /* 0x000fec0000010000 */
[----:B------:R-:W-:Y:S05]  /*d700*/  @!P0 BRA `(.L_x_1053) ;  /* 0x0000019000008947 */ /* 0x000fea0003800000 */
[----:B------:R-:W2:Y:S01]  /*d710*/  LDL.64 R246, [R1+0x18] ;  /* 0x0000180001f67983 */ /* 0x000ea20000100a00 */
        /* <DEDUP_REMOVED lines=24> */
.L_x_1053:
[----:B------:R-:W-:-:S04]  /*d8a0*/  MOV R0, UR20 ;  /* 0x0000001400007c02 */ /* 0x000fc80008000f00 */
[----:B------:R-:W-:-:S04]  /*d8b0*/  LEA R0, R0, R252, 0x5 ;  /* 0x000000fc00007211 */ /* 0x000fc800078e28ff */
[C---:B------:R-:W-:Y:S02]  /*d8c0*/  ISETP.GE.AND P5, PT, R0.reuse, R231, PT ;  /* 0x000000e70000720c */ /* 0x040fe40003fa6270 */
[C---:B-1----:R-:W-:Y:S02]  /*d8d0*/  IADD3 R2, R0.reuse, 0x1, RZ ;  /* 0x0000000100027810 */ /* 0x042fe40007ffe0ff */
        /* <DEDUP_REMOVED lines=10> */
[C---:B------:R-:W-:Y:S02]  /*d980*/  ISETP.LT.OR P6, PT, R2.reuse, R226, P6 ;  /* 0x000000e20200720c */ /* 0x040fe400037c1670 */
[CC--:B------:R-:W-:Y:S02]  /*d990*/  ISETP.LT.OR P4, PT, R2.reuse, R225.reuse, P4 ;  /* 0x000000e10200720c */ /* 0x0c0fe40002781670 */
        /* <DEDUP_REMOVED lines=21> */
[C---:B------:R-:W-:Y:S01]  /*daf0*/  ISETP.GE.AND P6, PT, R2.reuse, R231, PT ;  /* 0x000000e70200720c */ /* 0x040fe20003fc6270 */
[----:B------:R-:W-:Y:S01]  /*db00*/  LDSM.16.MT88.4 R28, [R211+0xa000] ;  /* 0x00a00000d31c783b */ /* 0x000fe20000004200 */
[----:B------:R-:W-:-:S02]  /*db10*/  ISETP.LT.OR P0, PT, R2, R226, P0 ;  /* 0x000000e20200720c */ /* 0x000fc40000701670 */
[----:B------:R-:W-:Y:S02]  /*db20*/  IADD3 R4, R0, 0x10, RZ ;  /* 0x0000001000047810 */ /* 0x000fe40007ffe0ff */
[----:B------:R-:W-:Y:S02]  /*db30*/  FMNMX.FTZ R5, R207, R6, !PT ;  /* 0x00000006cf057209 */ /* 0x000fe40007810000 */
[----:B------:R-:W-:Y:S02]  /*db40*/  FSEL R19, R185, -INF , !P4 ;  /* 0xff800000b9137808 */ /* 0x000fe40006000000 */
[----:B------:R-:W-:Y:S02]  /*db50*/  FSEL R9, R136, -INF , !P1 ;  /* 0xff80000088097808 */ /* 0x000fe40004800000 */
[C---:B------:R-:W-:Y:S02]  /*db60*/  ISETP.GE.AND P4, PT, R2.reuse, R229, PT ;  /* 0x000000e50200720c */ /* 0x040fe40003f86270 */
[----:B------:R-:W-:-:S02]  /*db70*/  ISETP.GE.AND P1, PT, R2, R228, PT ;  /* 0x000000e40200720c */ /* 0x000fc40003f26270 */
[----:B------:R-:W-:Y:S02]  /*db80*/  ISETP.LT.OR P6, PT, R2, R227, P6 ;  /* 0x000000e30200720c */ /* 0x000fe400037c1670 */
[----:B------:R-:W-:Y:S02]  /*db90*/  FSEL R17, R139, -INF , !P0 ;  /* 0xff8000008b117808 */ /* 0x000fe40004000000 */
[----:B------:R-:W-:Y:S02]  /*dba0*/  IADD3 R3, R0, 0x11, RZ ;  /* 0x0000001100037810 */ /* 0x000fe40007ffe0ff */
[----:B------:R-:W-:Y:S02]  /*dbb0*/  ISETP.GE.AND P0, PT, R4, R231, PT ;  /* 0x000000e70400720c */ /* 0x000fe40003f06270 */
[----:B------:R-:W-:Y:S02]  /*dbc0*/  FMNMX.FTZ R5, R10, R5, !PT ;  /* 0x000000050a057209 */ /* 0x000fe40007810000 */
[----:B------:R-:W-:-:S02]  /*dbd0*/  ISETP.LT.OR P4, PT, R2, R225, P4 ;  /* 0x000000e10200720c */ /* 0x000fc40002781670 */
[----:B------:R-:W-:Y:S02]  /*dbe0*/  ISETP.LT.OR P1, PT, R2, R224, P1 ;  /* 0x000000e00200720c */ /* 0x000fe40000f21670 */
[----:B------:R-:W-:Y:S02]  /*dbf0*/  FSEL R7, R137, -INF , !P6 ;  /* 0xff80000089077808 */ /* 0x000fe40007000000 */
[----:B------:R-:W-:Y:S02]  /*dc00*/  IADD3 R2, R0, 0x18, RZ ;  /* 0x0000001800027810 */ /* 0x000fe40007ffe0ff */
[----:B------:R-:W-:Y:S02]  /*dc10*/  ISETP.GE.AND P6, PT, R3, R231, PT ;  /* 0x000000e70300720c */ /* 0x000fe40003fc6270 */
[----:B------:R-:W-:Y:S02]  /*dc20*/  ISETP.LT.OR P0, PT, R4, R227, P0 ;  /* 0x000000e30400720c */ /* 0x000fe40000701670 */
[----:B------:R-:W-:-:S02]  /*dc30*/  FMNMX.FTZ R5, R9, R5, !PT ;  /* 0x0000000509057209 */ /* 0x000fc40007810000 */
[----:B------:R-:W-:Y:S02]  /*dc40*/  FSEL R14, R138, -INF , !P3 ;  /* 0xff8000008a0e7808 */ /* 0x000fe40005800000 */
[----:B------:R-:W-:Y:S02]  /*dc50*/  IADD3 R0, R0, 0x19, RZ ;  /* 0x0000001900007810 */ /* 0x000fe40007ffe0ff */
[----:B------:R-:W-:Y:S02]  /*dc60*/  ISETP.GE.AND P3, PT, R2, R231, PT ;  /* 0x000000e70200720c */ /* 0x000fe40003f66270 */
[----:B------:R-:W-:Y:S02]  /*dc70*/  ISETP.LT.OR P6, PT, R3, R227, P6 ;  /* 0x000000e30300720c */ /* 0x000fe400037c1670 */
[----:B------:R-:W-:Y:S02]  /*dc80*/  FSEL R139, R32, -INF , !P0 ;  /* 0xff800000208b7808 */ /* 0x000fe40004000000 */
[----:B------:R-:W-:-:S02]  /*dc90*/  FMNMX.FTZ R5, R7, R5, !PT ;  /* 0x0000000507057209 */ /* 0x000fc40007810000 */
[----:B------:R-:W-:Y:S02]  /*dca0*/  ISETP.GE.AND P0, PT, R0, R231, PT ;  /* 0x000000e70000720c */ /* 0x000fe40003f06270 */
[----:B------:R-:W-:Y:S02]  /*dcb0*/  ISETP.LT.OR P3, PT, R2, R227, P3 ;  /* 0x000000e30200720c */ /* 0x000fe40001f61670 */
[----:B------:R-:W-:Y:S02]  /*dcc0*/  FSEL R138, R33, -INF , !P6 ;  /* 0xff800000218a7808 */ /* 0x000fe40007000000 */
[----:B------:R-:W-:Y:S02]  /*dcd0*/  FMNMX.FTZ R5, R139, R5, !PT ;  /* 0x000000058b057209 */ /* 0x000fe40007810000 */
[----:B------:R-:W-:Y:S02]  /*dce0*/  ISETP.LT.OR P0, PT, R0, R227, P0 ;  /* 0x000000e30000720c */ /* 0x000fe40000701670 */
[----:B------:R-:W-:-:S02]  /*dcf0*/  FSEL R132, R24, -INF , !P3 ;  /* 0xff80000018847808 */ /* 0x000fc40005800000 */
[----:B------:R-:W-:Y:S02]  /*dd00*/  FMNMX.FTZ R5, R138, R5, !PT ;  /* 0x000000058a057209 */ /* 0x000fe40007810000 */
[----:B------:R-:W-:Y:S02]  /*dd10*/  FSEL R176, R25, -INF , !P0 ;  /* 0xff80000019b07808 */ /* 0x000fe40004000000 */
[----:B------:R-:W-:Y:S02]  /*dd20*/  FMNMX.FTZ R5, R132, R5, !PT ;  /* 0x0000000584057209 */ /* 0x000fe40007810000 */
[----:B------:R-:W-:Y:S02]  /*dd30*/  FMNMX.FTZ R12, R206, R8, !PT ;  /* 0x00000008ce0c7209 */ /* 0x000fe40007810000 */
[----:B------:R-:W-:Y:S02]  /*dd40*/  FMNMX.FTZ R5, R176, R5, !PT ;  /* 0x00000005b0057209 */ /* 0x000fe40007810000 */
[----:B------:R-:W-:-:S02]  /*dd50*/  ISETP.GE.AND P3, PT, R3, R230, PT ;  /* 0x000000e60300720c */ /* 0x000fc40003f66270 */
[-C--:B------:R-:W-:Y:S01]  /*dd60*/  ISETP.GE.AND P0, PT, R2, R230.reuse, PT ;  /* 0x000000e60200720c */ /* 0x080fe20003f06270 */
[----:B------:R-:W1:Y:S01]  /*dd70*/  SHFL.BFLY PT, R22, R5, 0x2, 0x1f ;  /* 0x0c401f0005167f89 */ /* 0x000e6200000e0000 */
[----:B------:R-:W-:Y:S02]  /*dd80*/  ISETP.GE.AND P6, PT, R4, R230, PT ;  /* 0x000000e60400720c */ /* 0x000fe40003fc6270 */
[----:B------:R-:W-:Y:S02]  /*dd90*/  FMNMX.FTZ R12, R18, R12, !PT ;  /* 0x0000000c120c7209 */ /* 0x000fe40007810000 */
[-C--:B------:R-:W-:Y:S02]  /*dda0*/  ISETP.LT.OR P3, PT, R3, R226.reuse, P3 ;  /* 0x000000e20300720c */ /* 0x080fe40001f61670 */
[-C--:B------:R-:W-:Y:S02]  /*ddb0*/  ISETP.LT.OR P0, PT, R2, R226.reuse, P0 ;  /* 0x000000e20200720c */ /* 0x080fe40000701670 */
[----:B------:R-:W-:-:S02]  /*ddc0*/  ISETP.LT.OR P6, PT, R4, R226, P6 ;  /* 0x000000e20400720c */ /* 0x000fc400037c1670 */
[----:B------:R-:W-:Y:S02]  /*ddd0*/  FMNMX.FTZ R12, R14, R12, !PT ;  /* 0x0000000c0e0c7209 */ /* 0x000fe40007810000 */
[----:B------:R-:W-:Y:S02]  /*dde0*/  FSEL R143, R35, -INF , !P3 ;  /* 0xff800000238f7808 */ /* 0x000fe40005800000 */
[----:B------:R-:W-:Y:S02]  /*ddf0*/  FSEL R140, R26, -INF , !P0 ;  /* 0xff8000001a8c7808 */ /* 0x000fe40004000000 */
[C---:B------:R-:W-:Y:S02]  /*de00*/  ISETP.GE.AND P3, PT, R4.reuse, R229, PT ;  /* 0x000000e50400720c */ /* 0x040fe40003f66270 */
[----:B------:R-:W-:Y:S02]  /*de10*/  ISETP.GE.AND P0, PT, R4, R228, PT ;  /* 0x000000e40400720c */ /* 0x000fe40003f06270 */
[----:B------:R-:W-:-:S02]  /*de20*/  FSEL R141, R34, -INF , !P6 ;  /* 0xff800000228d7808 */ /* 0x000fc40007000000 */
[----:B------:R-:W-:Y:S02]  /*de30*/  FMNMX.FTZ R12, R17, R12, !PT ;  /* 0x0000000c110c7209 */ /* 0x000fe40007810000 */
[----:B------:R-:W-:Y:S02]  /*de40*/  ISETP.GE.AND P6, PT, R0, R230, PT ;  /* 0x000000e60000720c */ /* 0x000fe40003fc6270 */
[C---:B------:R-:W-:Y:S02]  /*de50*/  ISETP.LT.OR P3, PT, R4.reuse, R225, P3 ;  /* 0x000000e10400720c */ /* 0x040fe40001f61670 */
[----:B------:R-:W-:Y:S02]  /*de60*/  ISETP.LT.OR P0, PT, R4, R224, P0 ;  /* 0x000000e00400720c */ /* 0x000fe40000701670 */
[----:B------:R-:W-:Y:S02]  /*de70*/  FMNMX.FTZ R4, R141, R12, !PT ;  /* 0x0000000c8d047209 */ /* 0x000fe40007810000 */
[----:B------:R-:W-:-:S02]  /*de80*/  FMNMX.FTZ R12, R205, R11, !PT ;  /* 0x0000000bcd0c7209 */ /* 0x000fc40007810000 */
[----:B------:R-:W-:Y:S02]  /*de90*/  ISETP.LT.OR P6, PT, R0, R226, P6 ;  /* 0x000000e20000720c */ /* 0x000fe400037c1670 */
[----:B------:R-:W-:Y:S02]  /*dea0*/  FMNMX.FTZ R21, R143, R4, !PT ;  /* 0x000000048f157209 */ /* 0x000fe40007810000 */
[----:B------:R-:W-:Y:S02]  /*deb0*/  FSEL R13, R180, -INF , !P5 ;  /* 0xff800000b40d7808 */ /* 0x000fe40006800000 */
[----:B------:R-:W-:Y:S02]  /*dec0*/  FMNMX.FTZ R4, R19, R12, !PT ;  /* 0x0000000c13047209 */ /* 0x000fe40007810000 */
[----:B------:R-:W-:Y:S02]  /*ded0*/  FSEL R177, R27, -INF , !P6 ;  /* 0xff8000001bb17808 */ /* 0x000fe40007000000 */
[----:B------:R-:W-:-:S02]  /*dee0*/  FSEL R16, R181, -INF , !P4 ;  /* 0xff800000b5107808 */ /* 0x000fc40006000000 */
[C---:B------:R-:W-:Y:S02]  /*def0*/  ISETP.GE.AND P6, PT, R3.reuse, R229, PT ;  /* 0x000000e50300720c */ /* 0x040fe40003fc6270 */
[----:B------:R-:W-:Y:S02]  /*df00*/  ISETP.GE.AND P4, PT, R3, R228, PT ;  /* 0x000000e40300720c */ /* 0x000fe40003f86270 */
[----:B------:R-:W-:Y:S02]  /*df10*/  FMNMX.FTZ R12, R13, R4, !PT ;  /* 0x000000040d0c7209 */ /* 0x000fe40007810000 */
[C---:B------:R-:W-:Y:S02]  /*df20*/  ISETP.LT.OR P6, PT, R3.reuse, R225, P6 ;  /* 0x000000e10300720c */ /* 0x040fe400037c1670 */
[----:B------:R-:W-:Y:S02]  /*df30*/  ISETP.LT.OR P4, PT, R3, R224, P4 ;  /* 0x000000e00300720c */ /* 0x000fe40002781670 */
[----:B-1----:R-:W-:-:S02]  /*df40*/  FMNMX.FTZ R3, R5, R22, !PT ;  /* 0x0000001605037209 */ /* 0x002fc40007810000 */
[----:B------:R-:W-:Y:S02]  /*df50*/  FMNMX.FTZ R21, R140, R21, !PT ;  /* 0x000000158c157209 */ /* 0x000fe40007810000 */
[----:B------:R-:W-:Y:S01]  /*df60*/  FSEL R133, R192, -INF , !P3 ;  /* 0xff800000c0857808 */ /* 0x000fe20005800000 */
[----:B------:R-:W1:Y:S01]  /*df70*/  SHFL.BFLY PT, R23, R3, 0x1, 0x1f ;  /* 0x0c201f0003177f89 */ /* 0x000e6200000e0000 */
[----:B------:R-:W-:Y:S02]  /*df80*/  FMNMX.FTZ R5, R16, R12, !PT ;  /* 0x0000000c10057209 */ /* 0x000fe40007810000 */
[----:B------:R-:W-:Y:S02]  /*df90*/  FMNMX.FTZ R4, R177, R21, !PT ;  /* 0x00000015b1047209 */ /* 0x000fe40007810000 */
[----:B------:R-:W-:Y:S02]  /*dfa0*/  FSEL R142, R193, -INF , !P6 ;  /* 0xff800000c18e7808 */ /* 0x000fe40007000000 */
[----:B------:R-:W-:Y:S01]  /*dfb0*/  FMNMX.FTZ R5, R133, R5, !PT ;  /* 0x0000000585057209 */ /* 0x000fe20007810000 */
[----:B------:R-:W2:Y:S01]  /*dfc0*/  SHFL.BFLY PT, R22, R4, 0x2, 0x1f ;  /* 0x0c401f0004167f89 */ /* 0x000ea200000e0000 */
[----:B------:R-:W-:-:S02]  /*dfd0*/  FMNMX.FTZ R21, R204, R15, !PT ;  /* 0x0000000fcc157209 */ /* 0x000fc40007810000 */
[----:B------:R-:W-:Y:S02]  /*dfe0*/  FMNMX.FTZ R12, R142, R5, !PT ;  /* 0x000000058e0c7209 */ /* 0x000fe40007810000 */
[----:B------:R-:W-:Y:S02]  /*dff0*/  FSEL R5, R182, -INF , !P2 ;  /* 0xff800000b6057808 */ /* 0x000fe40005000000 */
[----:B------:R-:W-:Y:S02]  /*e000*/  FMNMX.FTZ R21, R20, R21, !PT ;  /* 0x0000001514157209 */ /* 0x000fe40007810000 */
[C---:B------:R-:W-:Y:S02]  /*e010*/  ISETP.GE.AND P5, PT, R2.reuse, R229, PT ;  /* 0x000000e50200720c */ /* 0x040fe40003fa6270 */
[----:B------:R-:W-:Y:S02]  /*e020*/  ISETP.GE.AND P2, PT, R2, R228, PT ;  /* 0x000000e40200720c */ /* 0x000fe40003f46270 */
[----:B------:R-:W-:-:S02]  /*e030*/  FSEL R24, R183, -INF , !P1 ;  /* 0xff800000b7187808 */ /* 0x000fc40004800000 */
[----:B------:R-:W-:Y:S02]  /*e040*/  FMNMX.FTZ R21, R5, R21, !PT ;  /* 0x0000001505157209 */ /* 0x000fe40007810000 */
[C---:B------:R-:W-:Y:S02]  /*e050*/  ISETP.LT.OR P5, PT, R2.reuse, R225, P5 ;  /* 0x000000e10200720c */ /* 0x040fe40002fa1670 */
[----:B------:R-:W-:Y:S02]  /*e060*/  ISETP.LT.OR P2, PT, R2, R224, P2 ;  /* 0x000000e00200720c */ /* 0x000fe40001741670 */
[----:B------:R-:W-:Y:S02]  /*e070*/  FSEL R179, R194, -INF , !P0 ;  /* 0xff800000c2b37808 */ /* 0x000fe40004000000 */
[----:B------:R-:W-:Y:S02]  /*e080*/  FMNMX.FTZ R2, R24, R21, !PT ;  /* 0x0000001518027209 */ /* 0x000fe40007810000 */
[----:B------:R-:W-:-:S02]  /*e090*/  ISETP.GE.AND P3, PT, R0, R229, PT ;  /* 0x000000e50000720c */ /* 0x000fc40003f66270 */
[C---:B------:R-:W-:Y:S02]  /*e0a0*/  ISETP.GE.AND P0, PT, R0.reuse, R228, PT ;  /* 0x000000e40000720c */ /* 0x040fe40003f06270 */
[----:B------:R-:W-:Y:S02]  /*e0b0*/  FSEL R181, R195, -INF , !P4 ;  /* 0xff800000c3b57808 */ /* 0x000fe40006000000 */
[----:B------:R-:W-:Y:S02]  /*e0c0*/  FMNMX.FTZ R2, R179, R2, !PT ;  /* 0x00000002b3027209 */ /* 0x000fe40007810000 */
[C---:B------:R-:W-:Y:S02]  /*e0d0*/  ISETP.LT.OR P3, PT, R0.reuse, R225, P3 ;  /* 0x000000e10000720c */ /* 0x040fe40001f61670 */
[----:B------:R-:W-:Y:S02]  /*e0e0*/  ISETP.LT.OR P0, PT, R0, R224, P0 ;  /* 0x000000e00000720c */ /* 0x000fe40000701670 */
[----:B------:R-:W-:-:S02]  /*e0f0*/  FSEL R183, R190, -INF , !P2 ;  /* 0xff800000beb77808 */ /* 0x000fc40005000000 */
[----:B------:R-:W-:Y:S02]  /*e100*/  FMNMX.FTZ R0, R181, R2, !PT ;  /* 0x00000002b5007209 */ /* 0x000fe40007810000 */
[----:B------:R-:W-:Y:S02]  /*e110*/  FSEL R182, R191, -INF , !P0 ;  /* 0xff800000bfb67808 */ /* 0x000fe40004000000 */
[----:B------:R-:W-:Y:S02]  /*e120*/  FMNMX.FTZ R0, R183, R0, !PT ;  /* 0x00000000b7007209 */ /* 0x000fe40007810000 */
[----:B------:R-:W-:Y:S02]  /*e130*/  FSEL R178, R188, -INF , !P5 ;  /* 0xff800000bcb27808 */ /* 0x000fe40006800000 */
[----:B------:R-:W-:Y:S02]  /*e140*/  FMNMX.FTZ R0, R182, R0, !PT ;  /* 0x00000000b6007209 */ /* 0x000fe40007810000 */
[----:B------:R-:W-:-:S02]  /*e150*/  FSEL R180, R189, -INF , !P3 ;  /* 0xff800000bdb47808 */ /* 0x000fc40005800000 */
[----:B------:R-:W-:Y:S01]  /*e160*/  FMNMX.FTZ R12, R178, R12, !PT ;  /* 0x0000000cb20c7209 */ /* 0x000fe20007810000 */
[----:B------:R-:W3:Y:S01]  /*e170*/  SHFL.BFLY PT, R2, R0, 0x2, 0x1f ;  /* 0x0c401f0000027f89 */ /* 0x000ee200000e0000 */
[----:B-1----:R-:W-:Y:S02]  /*e180*/  FMNMX.FTZ R136, R3, R23, !PT ;  /* 0x0000001703887209 */ /* 0x002fe40007810000 */
[----:B------:R-:W-:Y:S02]  /*e190*/  FMNMX.FTZ R134, R180, R12, !PT ;  /* 0x0000000cb4867209 */ /* 0x000fe40007810000 */
[C---:B------:R-:W-:Y:S01]  /*e1a0*/  FSETP.NEU.FTZ.AND P3, PT, R136.reuse, -INF , PT ;  /* 0xff8000008800780b */ /* 0x040fe20003f7d000 */
[----:B------:R-:W-:Y:S01]  /*e1b0*/  FMUL.FTZ R12, R136, c[0x0][0x23c] ;  /* 0x00008f00880c7a20 */ /* 0x000fe20000410000 */
[----:B--2---:R-:W-:Y:S01]  /*e1c0*/  FMNMX.FTZ R4, R4, R22, !PT ;  /* 0x0000001604047209 */ /* 0x004fe20007810000 */
[----:B------:R-:W1:Y:S03]  /*e1d0*/  SHFL.BFLY PT, R21, R134, 0x2, 0x1f ;  /* 0x0c401f0086157f89 */ /* 0x000e6600000e0000 */
[----:B------:R-:W-:Y:S01]  /*e1e0*/  FSEL R12, R12, RZ, P3 ;  /* 0x000000ff0c0c7208 */ /* 0x000fe20001800000 */
[----:B------:R-:W2:Y:S04]  /*e1f0*/  SHFL.BFLY PT, R135, R4, 0x1, 0x1f ;  /* 0x0c201f0004877f89 */ /* 0x000ea800000e0000 */
[----:B------:R-:W-:-:S02]  /*e200*/  FFMA.FTZ R6, R6, c[0x0][0x23c], -R12 ;  /* 0x00008f0006067a23 */ /* 0x000fc4000001080c */
[--C-:B------:R-:W-:Y:S02]  /*e210*/  FFMA.FTZ R7, R7, c[0x0][0x23c], -R12.reuse ;  /* 0x00008f0007077a23 */ /* 0x100fe4000001080c */
[----:B------:R4:W-:Y:S01]  /*e220*/  MUFU.EX2 R202, R6 ;  /* 0x0000000600ca7308 */ /* 0x0009e20000000800 */
[--C-:B------:R-:W-:Y:S02]  /*e230*/  FFMA.FTZ R10, R10, c[0x0][0x23c], -R12.reuse ;  /* 0x00008f000a0a7a23 */ /* 0x100fe4000001080c */
[----:B------:R-:W-:Y:S01]  /*e240*/  FFMA.FTZ R9, R9, c[0x0][0x23c], -R12 ;  /* 0x00008f0009097a23 */ /* 0x000fe2000001080c */
[----:B---3--:R-:W-:-:S04]  /*e250*/  FMNMX.FTZ R0, R2, R0, !PT ;  /* 0x0000000002007209 */ /* 0x008fc80007810000 */
[----:B------:R-:W-:Y:S01]  /*e260*/  MUFU.EX2 R203, R7 ;  /* 0x0000000700cb7308 */ /* 0x000fe20000000800 */
[----:B------:R-:W3:Y:S01]  /*e270*/  SHFL.BFLY PT, R137, R0, 0x1, 0x1f ;  /* 0x0c201f0000897f89 */ /* 0x000ee200000e0000 */
[----:B-1----:R-:W-:Y:S02]  /*e280*/  FMNMX.FTZ R134, R21, R134, !PT ;  /* 0x0000008615867209 */ /* 0x002fe40007810000 */
[----:B--2---:R-:W-:-:S03]  /*e290*/  FMNMX.FTZ R135, R4, R135, !PT ;  /* 0x0000008704877209 */ /* 0x004fc60007810000 */
[----:B----4-:R-:W1:Y:S01]  /*e2a0*/  SHFL.BFLY PT, R6, R134, 0x1, 0x1f ;  /* 0x0c201f0086067f89 */ /* 0x010e6200000e0000 */
[----:B------:R-:W-:Y:S01]  /*e2b0*/  FSEL R4, R136, RZ, P3 ;  /* 0x000000ff88047208 */ /* 0x000fe20001800000 */
[----:B------:R-:W-:Y:S01]  /*e2c0*/  MUFU.EX2 R201, R10 ;  /* 0x0000000a00c97308 */ /* 0x000fe20000000800 */
[C---:B------:R-:W-:Y:S01]  /*e2d0*/  FSETP.NEU.FTZ.AND P2, PT, R135.reuse, -INF , PT ;  /* 0xff8000008700780b */ /* 0x040fe20003f5d000 */
[----:B------:R-:W-:-:S05]  /*e2e0*/  FMUL.FTZ R3, R135, c[0x0][0x23c] ;  /* 0x00008f0087037a20 */ /* 0x000fca0000410000 */
[----:B------:R-:W-:Y:S01]  /*e2f0*/  FSEL R3, R3, RZ, P2 ;  /* 0x000000ff03037208 */ /* 0x000fe20001000000 */
[----:B------:R-:W2:Y:S04]  /*e300*/  MUFU.EX2 R200, R9 ;  /* 0x0000000900c87308 */ /* 0x000ea80000000800 */
[--C-:B------:R-:W-:Y:S01]  /*e310*/  FFMA.FTZ R14, R14, c[0x0][0x23c], -R3.reuse ;  /* 0x00008f000e0e7a23 */ /* 0x100fe20000010803 */
[----:B---3--:R-:W-:Y:S01]  /*e320*/  FMNMX.FTZ R137, R0, R137, !PT ;  /* 0x0000008900897209 */ /* 0x008fe20007810000 */
[--C-:B------:R-:W-:Y:S02]  /*e330*/  FFMA.FTZ R8, R8, c[0x0][0x23c], -R3.reuse ;  /* 0x00008f0008087a23 */ /* 0x100fe40000010803 */
[----:B------:R-:W-:Y:S01]  /*e340*/  MUFU.EX2 R198, R14 ;  /* 0x0000000e00c67308 */ /* 0x000fe20000000800 */
[----:B------:R-:W-:Y:S01]  /*e350*/  FFMA.FTZ R18, R18, c[0x0][0x23c], -R3 ;  /* 0x00008f0012127a23 */ /* 0x000fe20000010803 */
[C---:B------:R-:W-:Y:S01]  /*e360*/  FSETP.NEU.FTZ.AND P0, PT, R137.reuse, -INF , PT ;  /* 0xff8000008900780b */ /* 0x040fe20003f1d000 */
[----:B------:R-:W-:-:S02]  /*e370*/  FMUL.FTZ R0, R137, c[0x0][0x23c] ;  /* 0x00008f0089007a20 */ /* 0x000fc40000410000 */
[----:B------:R-:W-:Y:S01]  /*e380*/  FFMA.FTZ R17, R17, c[0x0][0x23c], -R3 ;  /* 0x00008f0011117a23 */ /* 0x000fe20000010803 */
[----:B-1----:R-:W-:Y:S01]  /*e390*/  FMNMX.FTZ R134, R134, R6, !PT ;  /* 0x0000000686867209 */ /* 0x002fe20007810000 */
[----:B------:R-:W-:Y:S01]  /*e3a0*/  FADD.FTZ R6, R207, -R4 ;  /* 0x80000004cf067221 */ /* 0x000fe20000010000 */
[----:B------:R-:W-:Y:S01]  /*e3b0*/  FSEL R0, R0, RZ, P0 ;  /* 0x000000ff00007208 */ /* 0x000fe20000000000 */
[----:B------:R1:W-:Y:S01]  /*e3c0*/  MUFU.EX2 R197, R8 ;  /* 0x0000000800c57308 */ /* 0x0003e20000000800 */
[----:B------:R-:W-:Y:S01]  /*e3d0*/  FSEL R4, R135, RZ, P2 ;  /* 0x000000ff87047208 */ /* 0x000fe20001000000 */
[C---:B------:R-:W-:Y:S01]  /*e3e0*/  FMUL.FTZ R2, R134.reuse, c[0x0][0x23c] ;  /* 0x00008f0086027a20 */ /* 0x040fe20000410000 */
[----:B------:R-:W-:Y:S01]  /*e3f0*/  FSETP.NEU.FTZ.AND P1, PT, R134, -INF , PT ;  /* 0xff8000008600780b */ /* 0x000fe20003f3d000 */
[--C-:B------:R-:W-:Y:S01]  /*e400*/  FFMA.FTZ R24, R24, c[0x0][0x23c], -R0.reuse ;  /* 0x00008f0018187a23 */ /* 0x100fe20000010800 */
[----:B--2---:R-:W-:Y:S01]  /*e410*/  F2FP.PACK_AB R10, R203, R200 ;  /* 0x000000c8cb0a723e */ /* 0x004fe200000000ff */
[--C-:B------:R-:W-:Y:S01]  /*e420*/  FFMA.FTZ R15, R15, c[0x0][0x23c], -R0.reuse ;  /* 0x00008f000f0f7a23 */ /* 0x100fe20000010800 */
[----:B------:R-:W-:Y:S01]  /*e430*/  FSEL R2, R2, RZ, P1 ;  /* 0x000000ff02027208 */ /* 0x000fe20000800000 */
[----:B------:R-:W-:Y:S01]  /*e440*/  FFMA.FTZ R5, R5, c[0x0][0x23c], -R0 ;  /* 0x00008f0005057a23 */ /* 0x000fe20000010800 */
[----:B------:R2:W-:Y:S01]  /*e450*/  MUFU.EX2 R188, R24 ;  /* 0x0000001800bc7308 */ /* 0x0005e20000000800 */
[----:B------:R-:W-:-:S02]  /*e460*/  FADD.FTZ R4, R206, -R4 ;  /* 0x80000004ce047221 */ /* 0x000fc40000010000 */
[--C-:B------:R-:W-:Y:S02]  /*e470*/  FFMA.FTZ R13, R13, c[0x0][0x23c], -R2.reuse ;  /* 0x00008f000d0d7a23 */ /* 0x100fe40000010802 */
[--C-:B------:R-:W-:Y:S02]  /*e480*/  FFMA.FTZ R11, R11, c[0x0][0x23c], -R2.reuse ;  /* 0x00008f000b0b7a23 */ /* 0x100fe40000010802 */
[--C-:B------:R-:W-:Y:S01]  /*e490*/  FFMA.FTZ R19, R19, c[0x0][0x23c], -R2.reuse ;  /* 0x00008f0013137a23 */ /* 0x100fe20000010802 */
[----:B------:R3:W-:Y:S01]  /*e4a0*/  MUFU.EX2 R189, R15 ;  /* 0x0000000f00bd7308 */ /* 0x0007e20000000800 */
[----:B------:R-:W-:Y:S01]  /*e4b0*/  FFMA.FTZ R16, R16, c[0x0][0x23c], -R2 ;  /* 0x00008f0010107a23 */ /* 0x000fe20000010802 */
[----:B-1----:R-:W-:Y:S01]  /*e4c0*/  F2FP.PACK_AB R8, R201, R202 ;  /* 0x000000cac908723e */ /* 0x002fe200000000ff */
[----:B------:R-:W-:Y:S02]  /*e4d0*/  FFMA.FTZ R20, R20, c[0x0][0x23c], -R0 ;  /* 0x00008f0014147a23 */ /* 0x000fe40000010800 */
[----:B------:R-:W-:Y:S01]  /*e4e0*/  FMUL.FTZ R6, R6, c[0x0][0x23c] ;  /* 0x00008f0006067a20 */ /* 0x000fe20000410000 */
[----:B--2---:R-:W1:Y:S02]  /*e4f0*/  LDSM.16.MT88.4 R24, [R214+0xa000] ;  /* 0x00a00000d618783b */ /* 0x004e640000004200 */
[----:B------:R2:W4:Y:S01]  /*e500*/  MUFU.EX2 R190, R5 ;  /* 0x0000000500be7308 */ /* 0x0005220000000800 */
[----:B---3--:R-:W-:Y:S01]  /*e510*/  FMUL.FTZ R15, R4, c[0x0][0x23c] ;  /* 0x00008f00040f7a20 */ /* 0x008fe20000410000 */
[----:B------:R-:W-:-:S06]  /*e520*/  FSEL R4, R137, RZ, P0 ;  /* 0x000000ff89047208 */ /* 0x000fcc0000000000 */
[----:B------:R-:W-:Y:S01]  /*e530*/  MUFU.EX2 R194, R13 ;  /* 0x0000000d00c27308 */ /* 0x000fe20000000800 */
[----:B------:R-:W-:Y:S01]  /*e540*/  FADD.FTZ R4, R204, -R4 ;  /* 0x80000004cc047221 */ /* 0x000fe20000010000 */
[----:B--2---:R-:W-:-:S03]  /*e550*/  FSEL R5, R134, RZ, P1 ;  /* 0x000000ff86057208 */ /* 0x004fc60000800000 */
[----:B------:R-:W-:-:S03]  /*e560*/  FMUL.FTZ R4, R4, c[0x0][0x23c] ;  /* 0x00008f0004047a20 */ /* 0x000fc60000410000 */
[----:B------:R-:W-:Y:S01]  /*e570*/  MUFU.EX2 R193, R11 ;  /* 0x0000000b00c17308 */ /* 0x000fe20000000800 */
[----:B----4-:R-:W-:Y:S01]  /*e580*/  F2FP.PACK_AB R7, R188, R190 ;  /* 0x000000bebc07723e */ /* 0x010fe200000000ff */
[----:B------:R-:W-:-:S04]  /*e590*/  FADD.FTZ R5, R205, -R5 ;  /* 0x80000005cd057221 */ /* 0x000fc80000010000 */
[----:B------:R-:W-:Y:S02]  /*e5a0*/  FMUL.FTZ R5, R5, c[0x0][0x23c] ;  /* 0x00008f0005057a20 */ /* 0x000fe40000410000 */
[----:B------:R-:W-:Y:S08]  /*e5b0*/  MUFU.EX2 R192, R19 ;  /* 0x0000001300c07308 */ /* 0x000ff00000000800 */
[----:B------:R-:W-:Y:S08]  /*e5c0*/  MUFU.EX2 R195, R16 ;  /* 0x0000001000c37308 */ /* 0x000ff00000000800 */
[----:B------:R2:W3:Y:S08]  /*e5d0*/  MUFU.EX2 R191, R20 ;  /* 0x0000001400bf7308 */ /* 0x0004f00000000800 */
[----:B------:R3:W4:Y:S08]  /*e5e0*/  MUFU.EX2 R14, R5 ;  /* 0x00000005000e7308 */ /* 0x0007300000000800 */
[----:B------:R5:W1:Y:S01]  /*e5f0*/  MUFU.EX2 R13, R4 ;  /* 0x00000004000d7308 */ /* 0x000a620000000800 */
[----:B--2---:R-:W2:Y:S07]  /*e600*/  LDSM.16.MT88.4 R20, [R209+0xa000] ;  /* 0x00a00000d114783b */ /* 0x004eae0000004200 */
[----:B------:R1:W1:Y:S01]  /*e610*/  MUFU.EX2 R16, R6 ;  /* 0x0000000600107308 */ /* 0x0002620000000800 */
[----:B---3--:R-:W-:Y:S01]  /*e620*/  F2FP.PACK_AB R5, R191, R189 ;  /* 0x000000bdbf05723e */ /* 0x008fe200000000ff */
[----:B----4-:R-:W-:-:S02]  /*e630*/  FMUL.FTZ R40, R40, R14 ;  /* 0x0000000e28287220 */ /* 0x010fc40000410000 */
[-C--:B------:R-:W-:Y:S02]  /*e640*/  FMUL.FTZ R41, R41, R14.reuse ;  /* 0x0000000e29297220 */ /* 0x080fe40000410000 */
[-C--:B------:R-:W-:Y:S01]  /*e650*/  FMUL.FTZ R148, R148, R14.reuse ;  /* 0x0000000e94947220 */ /* 0x080fe20000410000 */
[----:B-----5:R-:W-:Y:S01]  /*e660*/  F2FP.PACK_AB R4, R192, R193 ;  /* 0x000000c1c004723e */ /* 0x020fe200000000ff */
[-C--:B-1----:R-:W-:Y:S01]  /*e670*/  FMUL.FTZ R42, R42, R13.reuse ;  /* 0x0000000d2a2a7220 */ /* 0x082fe20000410000 */
[----:B------:R-:W1:Y:S01]  /*e680*/  MUFU.EX2 R196, R18 ;  /* 0x0000001200c47308 */ /* 0x000e620000000800 */
[-C--:B------:R-:W-:Y:S02]  /*e690*/  FMUL.FTZ R43, R43, R13.reuse ;  /* 0x0000000d2b2b7220 */ /* 0x080fe40000410000 */
[----:B------:R-:W-:Y:S02]  /*e6a0*/  FMUL.FTZ R149, R149, R14 ;  /* 0x0000000e95957220 */ /* 0x000fe40000410000 */
[----:B------:R-:W-:Y:S01]  /*e6b0*/  FMUL.FTZ R150, R150, R13 ;  /* 0x0000000d96967220 */ /* 0x000fe20000410000 */
[----:B------:R-:W-:Y:S01]  /*e6c0*/  F2FP.PACK_AB R6, R195, R194 ;  /* 0x000000c2c306723e */ /* 0x000fe200000000ff */
[-C--:B------:R-:W-:Y:S01]  /*e6d0*/  FMUL.FTZ R172, R172, R16.reuse ;  /* 0x00000010acac7220 */ /* 0x080fe20000410000 */
[----:B------:R-:W3:Y:S01]  /*e6e0*/  MUFU.EX2 R199, R17 ;  /* 0x0000001100c77308 */ /* 0x000ee20000000800 */
[----:B------:R-:W-:-:S02]  /*e6f0*/  FMUL.FTZ R173, R173, R16 ;  /* 0x00000010adad7220 */ /* 0x000fc40000410000 */
[-C--:B------:R-:W-:Y:S02]  /*e700*/  FMUL.FTZ R144, R144, R16.reuse ;  /* 0x0000001090907220 */ /* 0x080fe40000410000 */
[C---:B------:R-:W-:Y:S01]  /*e710*/  HMMA.16816.F32 R32, R4.reuse, R24, R40 ;  /* 0x000000180420723c */ /* 0x040fe20000001828 */
[----:B------:R-:W-:Y:S01]  /*e720*/  FMUL.FTZ R145, R145, R16 ;  /* 0x0000001091917220 */ /* 0x000fe20000410000 */
[----:B------:R-:W-:Y:S01]  /*e730*/  LDSM.16.MT88.4 R40, [R214+0xb000] ;  /* 0x00b00000d628783b */ /* 0x000fe20000004200 */
[----:B------:R-:W4:Y:S01]  /*e740*/  MUFU.EX2 R15, R15 ;  /* 0x0000000f000f7308 */ /* 0x000f220000000800 */
[----:B-1----:R-:W-:Y:S01]  /*e750*/  F2FP.PACK_AB R9, R196, R197 ;  /* 0x000000c5c409723e */ /* 0x002fe200000000ff */
[-C--:B------:R-:W-:Y:S02]  /*e760*/  FMUL.FTZ R151, R151, R13.reuse ;  /* 0x0000000d97977220 */ /* 0x080fe40000410000 */
[-C--:B------:R-:W-:Y:S02]  /*e770*/  FMUL.FTZ R152, R152, R14.reuse ;  /* 0x0000000e98987220 */ /* 0x080fe40000410000 */
[----:B------:R-:W-:Y:S01]  /*e780*/  FMUL.FTZ R153, R153, R14 ;  /* 0x0000000e99997220 */ /* 0x000fe20000410000 */
[----:B---3--:R-:W-:Y:S01]  /*e790*/  F2FP.PACK_AB R11, R199, R198 ;  /* 0x000000c6c70b723e */ /* 0x008fe200000000ff */
[-C--:B------:R-:W-:Y:S01]  /*e7a0*/  FMUL.FTZ R154, R154, R13.reuse ;  /* 0x0000000d9a9a7220 */ /* 0x080fe20000410000 */
[----:B--2---:R-:W-:Y:S01]  /*e7b0*/  HMMA.16816.F32 R148, R4, R20, R148 ;  /* 0x000000140494723c */ /* 0x004fe20000001894 */
[----:B------:R-:W-:-:S02]  /*e7c0*/  FMUL.FTZ R155, R155, R13 ;  /* 0x0000000d9b9b7220 */ /* 0x000fc40000410000 */
[-C--:B------:R-:W-:Y:S02]  /*e7d0*/  FMUL.FTZ R156, R156, R16.reuse ;  /* 0x000000109c9c7220 */ /* 0x080fe40000410000 */
[----:B------:R-:W-:Y:S02]  /*e7e0*/  FMUL.FTZ R157, R157, R16 ;  /* 0x000000109d9d7220 */ /* 0x000fe40000410000 */
[-C--:B----4-:R-:W-:Y:S01]  /*e7f0*/  FMUL.FTZ R174, R174, R15.reuse ;  /* 0x0000000faeae7220 */ /* 0x090fe20000410000 */
        /* <DEDUP_REMOVED lines=10> */
[C---:B------:R-:W-:Y:S01]  /*e8a0*/  HMMA.16816.F32 R144, R8.reuse, R20, R144 ;  /* 0x000000140890723c */ /* 0x040fe20000001890 */
[----:B------:R-:W-:Y:S01]  /*e8b0*/  FMUL.FTZ R163, R163, R15 ;  /* 0x0000000fa3a37220 */ /* 0x000fe20000410000 */
[----:B------:R-:W-:Y:S01]  /*e8c0*/  MOV R175, R32 ;  /* 0x0000002000af7202 */ /* 0x000fe20000000f00 */
[-C--:B------:R-:W-:Y:S01]  /*e8d0*/  FMUL.FTZ R164, R164, R14.reuse ;  /* 0x0000000ea4a47220 */ /* 0x080fe20000410000 */
[----:B------:R-:W-:Y:S01]  /*e8e0*/  MOV R174, R33 ;  /* 0x0000002100ae7202 */ /* 0x000fe20000000f00 */
[----:B------:R-:W-:Y:S01]  /*e8f0*/  FMUL.FTZ R165, R165, R14 ;  /* 0x0000000ea5a57220 */ /* 0x000fe20000410000 */
[----:B------:R-:W-:Y:S01]  /*e900*/  MOV R173, R34 ;  /* 0x0000002200ad7202 */ /* 0x000fe20000000f00 */
[-C--:B------:R-:W-:Y:S01]  /*e910*/  FMUL.FTZ R166, R166, R13.reuse ;  /* 0x0000000da6a67220 */ /* 0x080fe20000410000 */
[----:B------:R-:W-:Y:S01]  /*e920*/  HMMA.16816.F32 R232, R8, R22, R156 ;  /* 0x0000001608e8723c */ /* 0x000fe2000000189c */
[----:B------:R-:W-:Y:S01]  /*e930*/  FMUL.FTZ R167, R167, R13 ;  /* 0x0000000da7a77220 */ /* 0x000fe20000410000 */
[----:B------:R-:W-:Y:S01]  /*e940*/  MOV R172, R35 ;  /* 0x0000002300ac7202 */ /* 0x000fe20000000f00 */
[-C--:B------:R-:W-:Y:S01]  /*e950*/  FMUL.FTZ R168, R168, R14.reuse ;  /* 0x0000000ea8a87220 */ /* 0x080fe20000410000 */
[----:B------:R-:W1:Y:S01]  /*e960*/  LDSM.16.MT88.4 R20, [R213+0xa000] ;  /* 0x00a00000d514783b */ /* 0x000e620000004200 */
[----:B------:R-:W-:-:S02]  /*e970*/  FMUL.FTZ R169, R169, R14 ;  /* 0x0000000ea9a97220 */ /* 0x000fc40000410000 */
[-C--:B------:R-:W-:Y:S01]  /*e980*/  FMUL.FTZ R170, R170, R13.reuse ;  /* 0x0000000daaaa7220 */ /* 0x080fe20000410000 */
[-C--:B------:R-:W-:Y:S01]  /*e990*/  HMMA.16816.F32 R160, R8, R28.reuse, R160 ;  /* 0x0000001c08a0723c */ /* 0x080fe200000018a0 */
[-C--:B------:R-:W-:Y:S01]  /*e9a0*/  FMUL.FTZ R171, R171, R13.reuse ;  /* 0x0000000dabab7220 */ /* 0x080fe20000410000 */
[----:B------:R-:W-:Y:S01]  /*e9b0*/  LDSM.16.MT88.4 R32, [R211+0xb000] ;  /* 0x00b00000d320783b */ /* 0x000fe20000004200 */
[-C--:B------:R-:W-:Y:S02]  /*e9c0*/  FMUL.FTZ R44, R44, R14.reuse ;  /* 0x0000000e2c2c7220 */ /* 0x080fe40000410000 */
[----:B------:R-:W-:Y:S02]  /*e9d0*/  FMUL.FTZ R45, R45, R14 ;  /* 0x0000000e2d2d7220 */ /* 0x000fe40000410000 */
[-C--:B------:R-:W-:Y:S01]  /*e9e0*/  FMUL.FTZ R46, R46, R13.reuse ;  /* 0x0000000d2e2e7220 */ /* 0x080fe20000410000 */
[----:B------:R-:W-:Y:S01]  /*e9f0*/  HMMA.16816.F32 R164, R4, R28, R164 ;  /* 0x0000001c04a4723c */ /* 0x000fe200000018a4 */
[----:B------:R-:W-:-:S02]  /*ea00*/  FMUL.FTZ R47, R47, R13 ;  /* 0x0000000d2f2f7220 */ /* 0x000fc40000410000 */
[-C--:B------:R-:W-:Y:S02]  /*ea10*/  FMUL.FTZ R56, R56, R14.reuse ;  /* 0x0000000e38387220 */ /* 0x080fe40000410000 */
[----:B------:R-:W-:Y:S02]  /*ea20*/  FMUL.FTZ R57, R57, R14 ;  /* 0x0000000e39397220 */ /* 0x000fe40000410000 */
[-C--:B------:R-:W-:Y:S01]  /*ea30*/  FMUL.FTZ R58, R58, R13.reuse ;  /* 0x0000000d3a3a7220 */ /* 0x080fe20000410000 */
[C---:B------:R-:W-:Y:S01]  /*ea40*/  HMMA.16816.F32 R168, R4.reuse, R30, R168 ;  /* 0x0000001e04a8723c */ /* 0x040fe200000018a8 */
[----:B------:R-:W2:Y:S01]  /*ea50*/  LDSM.16.MT88.4 R28, [R209+0xb000] ;  /* 0x00b00000d11c783b */ /* 0x000ea20000004200 */
[----:B------:R-:W-:Y:S01]  /*ea60*/  FMUL.FTZ R59, R59, R13 ;  /* 0x0000000d3b3b7220 */ /* 0x000fe20000410000 */
[----:B------:R-:W-:Y:S01]  /*ea70*/  MOV R159, R232 ;  /* 0x000000e8009f7202 */ /* 0x000fe20000000f00 */
[-C--:B------:R-:W-:Y:S01]  /*ea80*/  FMUL.FTZ R60, R60, R14.reuse ;  /* 0x0000000e3c3c7220 */ /* 0x080fe20000410000 */
[----:B------:R-:W-:Y:S01]  /*ea90*/  MOV R158, R233 ;  /* 0x000000e9009e7202 */ /* 0x000fe20000000f00 */
[----:B------:R-:W-:Y:S01]  /*eaa0*/  FMUL.FTZ R61, R61, R14 ;  /* 0x0000000e3d3d7220 */ /* 0x000fe20000410000 */
[----:B------:R-:W-:Y:S01]  /*eab0*/  MOV R157, R234 ;  /* 0x000000ea009d7202 */ /* 0x000fe20000000f00 */
[----:B------:R-:W-:Y:S01]  /*eac0*/  HMMA.16816.F32 R244, R4, R26, R44 ;  /* 0x0000001a04f4723c */ /* 0x000fe2000000182c */
[----:B------:R-:W3:Y:S01]  /*ead0*/  LDSM.16.MT88.4 R44, [R213+0xb000] ;  /* 0x00b00000d52c783b */ /* 0x000ee20000004200 */
[----:B------:R-:W-:Y:S01]  /*eae0*/  FMUL.FTZ R62, R62, R13 ;  /* 0x0000000d3e3e7220 */ /* 0x000fe20000410000 */
[----:B------:R-:W-:Y:S01]  /*eaf0*/  MOV R156, R235 ;  /* 0x000000eb009c7202 */ /* 0x000fe20000000f00 */
[----:B------:R-:W-:-:S02]  /*eb00*/  FMUL.FTZ R63, R63, R13 ;  /* 0x0000000d3f3f7220 */ /* 0x000fc40000410000 */
[-C--:B------:R-:W-:Y:S02]  /*eb10*/  FMUL.FTZ R72, R72, R14.reuse ;  /* 0x0000000e48487220 */ /* 0x080fe40000410000 */
[-C--:B------:R-:W-:Y:S02]  /*eb20*/  FMUL.FTZ R73, R73, R14.reuse ;  /* 0x0000000e49497220 */ /* 0x080fe40000410000 */
[-C--:B------:R-:W-:Y:S02]  /*eb30*/  FMUL.FTZ R74, R74, R13.reuse ;  /* 0x0000000d4a4a7220 */ /* 0x080fe40000410000 */
[----:B------:R-:W-:Y:S01]  /*eb40*/  FMUL.FTZ R75, R75, R13 ;  /* 0x0000000d4b4b7220 */ /* 0x000fe20000410000 */
[----:B-1----:R-:W-:Y:S01]  /*eb50*/  HMMA.16816.F32 R56, R4, R20, R56 ;  /* 0x000000140438723c */ /* 0x002fe20000001838 */
[-C--:B------:R-:W-:Y:S02]  /*eb60*/  FMUL.FTZ R76, R76, R14.reuse ;  /* 0x0000000e4c4c7220 */ /* 0x080fe40000410000 */
[----:B------:R-:W-:-:S02]  /*eb70*/  FMUL.FTZ R77, R77, R14 ;  /* 0x0000000e4d4d7220 */ /* 0x000fc40000410000 */
[-C--:B------:R-:W-:Y:S02]  /*eb80*/  FMUL.FTZ R88, R88, R14.reuse ;  /* 0x0000000e58587220 */ /* 0x080fe40000410000 */
[-C--:B------:R-:W-:Y:S01]  /*eb90*/  FMUL.FTZ R78, R78, R13.reuse ;  /* 0x0000000d4e4e7220 */ /* 0x080fe20000410000 */
[----:B------:R-:W-:Y:S01]  /*eba0*/  HMMA.16816.F32 R60, R4, R22, R60 ;  /* 0x00000016043c723c */ /* 0x000fe2000000183c */
[----:B------:R-:W-:Y:S02]  /*ebb0*/  FMUL.FTZ R79, R79, R13 ;  /* 0x0000000d4f4f7220 */ /* 0x000fe40000410000 */
[-C--:B------:R-:W-:Y:S02]  /*ebc0*/  FMUL.FTZ R89, R89, R14.reuse ;  /* 0x0000000e59597220 */ /* 0x080fe40000410000 */
[-C--:B------:R-:W-:Y:S02]  /*ebd0*/  FMUL.FTZ R92, R92, R14.reuse ;  /* 0x0000000e5c5c7220 */ /* 0x080fe40000410000 */
[----:B------:R-:W-:-:S02]  /*ebe0*/  FMUL.FTZ R93, R93, R14 ;  /* 0x0000000e5d5d7220 */ /* 0x000fc40000410000 */
[-C--:B------:R-:W-:Y:S02]  /*ebf0*/  FMUL.FTZ R90, R90, R13.reuse ;  /* 0x0000000d5a5a7220 */ /* 0x080fe40000410000 */
[-C--:B------:R-:W-:Y:S01]  /*ec00*/  FMUL.FTZ R91, R91, R13.reuse ;  /* 0x0000000d5b5b7220 */ /* 0x080fe20000410000 */
[C---:B--2---:R-:W-:Y:S01]  /*ec10*/  HMMA.16816.F32 R72, R4.reuse, R28, R72 ;  /* 0x0000001c0448723c */ /* 0x044fe20000001848 */
        /* <DEDUP_REMOVED lines=21> */
[----:B------:R-:W-:Y:S02]  /*ed70*/  FMUL.FTZ R127, R127, R13 ;  /* 0x0000000d7f7f7220 */ /* 0x000fe40000410000 */
[-C--:B------:R-:W-:Y:S02]  /*ed80*/  FMUL.FTZ R36, R36, R16.reuse ;  /* 0x0000001024247220 */ /* 0x080fe40000410000 */
[-C--:B------:R-:W-:Y:S01]  /*ed90*/  FMUL.FTZ R37, R37, R16.reuse ;  /* 0x0000001025257220 */ /* 0x080fe20000410000 */
[----:B------:R-:W-:Y:S01]  /*eda0*/  HMMA.16816.F32 R108, R4, R42, R108 ;  /* 0x0000002a046c723c */ /* 0x000fe2000000186c */
[-C--:B------:R-:W-:Y:S02]  /*edb0*/  FMUL.FTZ R38, R38, R15.reuse ;  /* 0x0000000f26267220 */ /* 0x080fe40000410000 */
[----:B------:R-:W-:Y:S02]  /*edc0*/  FMUL.FTZ R39, R39, R15 ;  /* 0x0000000f27277220 */ /* 0x000fe40000410000 */
[----:B------:R-:W-:-:S02]  /*edd0*/  FMUL.FTZ R48, R48, R16 ;  /* 0x0000001030307220 */ /* 0x000fc40000410000 */
[-C--:B------:R-:W-:Y:S01]  /*ede0*/  FMUL.FTZ R49, R49, R16.reuse ;  /* 0x0000001031317220 */ /* 0x080fe20000410000 */
[C---:B---3--:R-:W-:Y:S01]  /*edf0*/  HMMA.16816.F32 R120, R4.reuse, R44, R120 ;  /* 0x0000002c0478723c */ /* 0x048fe20000001878 */
        /* <DEDUP_REMOVED lines=8> */
[----:B------:R-:W-:Y:S01]  /*ee80*/  FFMA.FTZ R4, R139, c[0x0][0x23c], -R12 ;  /* 0x00008f008b047a23 */ /* 0x000fe2000001080c */
[----:B------:R-:W-:Y:S01]  /*ee90*/  HMMA.16816.F32 R36, R8, R24, R36 ;  /* 0x000000180824723c */ /* 0x000fe20000001824 */
[----:B------:R-:W-:Y:S02]  /*eea0*/  FMUL.FTZ R65, R65, R16 ;  /* 0x0000001041417220 */ /* 0x000fe40000410000 */
[----:B------:R1:W-:Y:S01]  /*eeb0*/  MUFU.EX2 R25, R4 ;  /* 0x0000000400197308 */ /* 0x0003e20000000800 */
[-C--:B------:R-:W-:Y:S02]  /*eec0*/  FMUL.FTZ R66, R66, R15.reuse ;  /* 0x0000000f42427220 */ /* 0x080fe40000410000 */
[----:B------:R-:W-:-:S02]  /*eed0*/  FMUL.FTZ R67, R67, R15 ;  /* 0x0000000f43437220 */ /* 0x000fc40000410000 */
[C---:B------:R-:W-:Y:S01]  /*eee0*/  HMMA.16816.F32 R232, R8.reuse, R26, R48 ;  /* 0x0000001a08e8723c */ /* 0x040fe20000001830 */
[-C--:B------:R-:W-:Y:S02]  /*eef0*/  FMUL.FTZ R68, R68, R16.reuse ;  /* 0x0000001044447220 */ /* 0x080fe40000410000 */
[----:B------:R-:W-:Y:S02]  /*ef00*/  FMUL.FTZ R69, R69, R16 ;  /* 0x0000001045457220 */ /* 0x000fe40000410000 */
[----:B------:R-:W-:Y:S02]  /*ef10*/  FMUL.FTZ R70, R70, R15 ;  /* 0x0000000f46467220 */ /* 0x000fe40000410000 */
[----:B------:R-:W-:Y:S01]  /*ef20*/  MOV R48, R159 ;  /* 0x0000009f00307202 */ /* 0x000fe20000000f00 */
[C---:B------:R-:W-:Y:S01]  /*ef30*/  HMMA.16816.F32 R52, R8.reuse, R20, R52 ;  /* 0x000000140834723c */ /* 0x040fe20000001834 */
[----:B------:R-:W-:Y:S01]  /*ef40*/  MOV R49, R158 ;  /* 0x0000009e00317202 */ /* 0x000fe20000000f00 */
[----:B------:R-:W-:Y:S01]  /*ef50*/  FMUL.FTZ R71, R71, R15 ;  /* 0x0000000f47477220 */ /* 0x000fe20000410000 */
[----:B------:R-:W-:Y:S01]  /*ef60*/  MOV R50, R157 ;  /* 0x0000009d00327202 */ /* 0x000fe20000000f00 */
[----:B-1----:R-:W-:Y:S01]  /*ef70*/  FFMA.FTZ R4, R138, c[0x0][0x23c], -R12 ;  /* 0x00008f008a047a23 */ /* 0x002fe2000001080c */
[----:B------:R-:W-:Y:S01]  /*ef80*/  MOV R51, R156 ;  /* 0x0000009c00337202 */ /* 0x000fe20000000f00 */
[-C--:B------:R-:W-:Y:S01]  /*ef90*/  FMUL.FTZ R80, R80, R16.reuse ;  /* 0x0000001050507220 */ /* 0x080fe20000410000 */
[----:B------:R-:W1:Y:S01]  /*efa0*/  LDSM.16.MT88.4 R156, [R209+0xa800] ;  /* 0x00a80000d19c783b */ /* 0x000e620000004200 */
[----:B------:R2:W3:Y:S01]  /*efb0*/  MUFU.EX2 R27, R4 ;  /* 0x00000004001b7308 */ /* 0x0004e20000000800 */
[----:B------:R-:W-:Y:S01]  /*efc0*/  HMMA.16816.F32 R204, R8, R22, R64 ;  /* 0x0000001608cc723c */ /* 0x000fe20000001840 */
[----:B------:R-:W-:Y:S01]  /*efd0*/  FMUL.FTZ R81, R81, R16 ;  /* 0x0000001051517220 */ /* 0x000fe20000410000 */
[----:B------:R-:W4:Y:S01]  /*efe0*/  LDSM.16.MT88.4 R64, [R213+0xa800] ;  /* 0x00a80000d540783b */ /* 0x000f220000004200 */
[----:B------:R-:W-:-:S02]  /*eff0*/  FMUL.FTZ R82, R82, R15 ;  /* 0x0000000f52527220 */ /* 0x000fc40000410000 */
[-C--:B------:R-:W-:Y:S02]  /*f000*/  FMUL.FTZ R83, R83, R15.reuse ;  /* 0x0000000f53537220 */ /* 0x080fe40000410000 */
[-C--:B------:R-:W-:Y:S01]  /*f010*/  FMUL.FTZ R128, R128, R16.reuse ;  /* 0x0000001080807220 */ /* 0x080fe20000410000 */
[C---:B------:R-:W-:Y:S01]  /*f020*/  HMMA.16816.F32 R68, R8.reuse, R28, R68 ;  /* 0x0000001c0844723c */ /* 0x040fe20000001844 */
[-C--:B------:R-:W-:Y:S02]  /*f030*/  FMUL.FTZ R129, R129, R16.reuse ;  /* 0x0000001081817220 */ /* 0x080fe40000410000 */
[-C--:B------:R-:W-:Y:S02]  /*f040*/  FMUL.FTZ R130, R130, R15.reuse ;  /* 0x0000000f82827220 */ /* 0x080fe40000410000 */
[----:B------:R-:W-:Y:S02]  /*f050*/  FMUL.FTZ R131, R131, R15 ;  /* 0x0000000f83837220 */ /* 0x000fe40000410000 */
[----:B--2---:R-:W-:Y:S01]  /*f060*/  FFMA.FTZ R4, R132, c[0x0][0x23c], -R12 ;  /* 0x00008f0084047a23 */ /* 0x004fe2000001080c */
[----:B------:R-:W-:Y:S01]  /*f070*/  HMMA.16816.F32 R184, R8, R30, R80 ;  /* 0x0000001e08b8723c */ /* 0x000fe20000001850 */
[-C--:B------:R-:W-:Y:S01]  /*f080*/  FMUL.FTZ R84, R84, R16.reuse ;  /* 0x0000001054547220 */ /* 0x080fe20000410000 */
[----:B------:R-:W-:Y:S01]  /*f090*/  LDSM.16.MT88.4 R80, [R209+0xb800] ;  /* 0x00b80000d150783b */ /* 0x000fe20000004200 */
[----:B------:R2:W-:Y:S01]  /*f0a0*/  MUFU.EX2 R132, R4 ;  /* 0x0000000400847308 */ /* 0x0005e20000000800 */
[----:B------:R-:W-:-:S02]  /*f0b0*/  FMUL.FTZ R85, R85, R16 ;  /* 0x0000001055557220 */ /* 0x000fc40000410000 */
[-C--:B------:R-:W-:Y:S02]  /*f0c0*/  FMUL.FTZ R86, R86, R15.reuse ;  /* 0x0000000f56567220 */ /* 0x080fe40000410000 */
[C---:B------:R-:W-:Y:S01]  /*f0d0*/  HMMA.16816.F32 R28, R8.reuse, R46, R128 ;  /* 0x0000002e081c723c */ /* 0x040fe20000001880 */
[-C--:B------:R-:W-:Y:S02]  /*f0e0*/  FMUL.FTZ R87, R87, R15.reuse ;  /* 0x0000000f57577220 */ /* 0x080fe40000410000 */
[-C--:B------:R-:W-:Y:S02]  /*f0f0*/  FMUL.FTZ R96, R96, R16.reuse ;  /* 0x0000001060607220 */ /* 0x080fe40000410000 */
[-C--:B------:R-:W-:Y:S02]  /*f100*/  FMUL.FTZ R97, R97, R16.reuse ;  /* 0x0000001061617220 */ /* 0x080fe40000410000 */
[----:B------:R-:W-:Y:S01]  /*f110*/  FMUL.FTZ R98, R98, R15 ;  /* 0x0000000f62627220 */ /* 0x000fe20000410000 */
[----:B---3--:R-:W-:Y:S01]  /*f120*/  F2FP.PACK_AB R128, R27, R25 ;  /* 0x000000191b80723e */ /* 0x008fe200000000ff */
[----:B------:R-:W-:Y:S01]  /*f130*/  FMUL.FTZ R99, R99, R15 ;  /* 0x0000000f63637220 */ /* 0x000fe20000410000 */
[----:B------:R-:W-:Y:S01]  /*f140*/  HMMA.16816.F32 R84, R8, R32, R84 ;  /* 0x000000200854723c */ /* 0x000fe20000001854 */
[----:B--2---:R-:W-:Y:S01]  /*f150*/  FFMA.FTZ R4, R176, c[0x0][0x23c], -R12 ;  /* 0x00008f00b0047a23 */ /* 0x004fe2000001080c */
[----:B------:R-:W-:Y:S01]  /*f160*/  MOV R176, R175 ;  /* 0x000000af00b07202 */ /* 0x000fe20000000f00 */
[----:B------:R-:W-:-:S02]  /*f170*/  FMUL.FTZ R112, R112, R16 ;  /* 0x0000001070707220 */ /* 0x000fc40000410000 */
[----:B------:R-:W2:Y:S01]  /*f180*/  MUFU.EX2 R26, R4 ;  /* 0x00000004001a7308 */ /* 0x000ea20000000800 */
[-C--:B------:R-:W-:Y:S02]  /*f190*/  FMUL.FTZ R113, R113, R16.reuse ;  /* 0x0000001071717220 */ /* 0x080fe40000410000 */
[-C--:B------:R-:W-:Y:S02]  /*f1a0*/  FMUL.FTZ R114, R114, R15.reuse ;  /* 0x0000000f72727220 */ /* 0x080fe40000410000 */
[-C--:B------:R-:W-:Y:S02]  /*f1b0*/  FMUL.FTZ R115, R115, R15.reuse ;  /* 0x0000000f73737220 */ /* 0x080fe40000410000 */
[-C--:B------:R-:W-:Y:S02]  /*f1c0*/  FMUL.FTZ R116, R116, R16.reuse ;  /* 0x0000001074747220 */ /* 0x080fe40000410000 */
[----:B------:R-:W-:Y:S02]  /*f1d0*/  FMUL.FTZ R117, R117, R16 ;  /* 0x0000001075757220 */ /* 0x000fe40000410000 */
[----:B------:R-:W-:-:S02]  /*f1e0*/  FMUL.FTZ R118, R118, R15 ;  /* 0x0000000f76767220 */ /* 0x000fc40000410000 */
[-C--:B------:R-:W-:Y:S02]  /*f1f0*/  FMUL.FTZ R119, R119, R15.reuse ;  /* 0x0000000f77777220 */ /* 0x080fe40000410000 */
[----:B------:R-:W-:Y:S01]  /*f200*/  FMUL.FTZ R100, R100, R16 ;  /* 0x0000001064647220 */ /* 0x000fe20000410000 */
[----:B--2---:R-:W-:Y:S01]  /*f210*/  F2FP.PACK_AB R130, R26, R132 ;  /* 0x000000841a82723e */ /* 0x004fe200000000ff */
[----:B------:R-:W-:Y:S02]  /*f220*/  FFMA.FTZ R4, R141, c[0x0][0x23c], -R3 ;  /* 0x00008f008d047a23 */ /* 0x000fe40000010803 */
[----:B------:R-:W-:Y:S01]  /*f230*/  FMUL.FTZ R101, R101, R16 ;  /* 0x0000001065657220 */ /* 0x000fe20000410000 */
[----:B------:R-:W-:Y:S01]  /*f240*/  HMMA.16816.F32 R116, R8, R44, R116 ;  /* 0x0000002c0874723c */ /* 0x000fe20000001874 */
[----:B------:R2:W-:Y:S01]  /*f250*/  MUFU.EX2 R21, R4 ;  /* 0x0000000400157308 */ /* 0x0005e20000000800 */
[-C--:B------:R-:W-:Y:S02]  /*f260*/  FMUL.FTZ R102, R102, R15.reuse ;  /* 0x0000000f66667220 */ /* 0x080fe40000410000 */
[----:B------:R-:W-:-:S07]  /*f270*/  FMUL.FTZ R103, R103, R15 ;  /* 0x0000000f67677220 */ /* 0x000fce0000410000 */
[----:B------:R-:W-:Y:S01]  /*f280*/  HMMA.16816.F32 R100, R8, R40, R100 ;  /* 0x000000280864723c */ /* 0x000fe20000001864 */
[----:B--2---:R-:W-:-:S04]  /*f290*/  FFMA.FTZ R4, R143, c[0x0][0x23c], -R3 ;  /* 0x00008f008f047a23 */ /* 0x004fc80000010803 */
[----:B------:R2:W3:Y:S02]  /*f2a0*/  MUFU.EX2 R23, R4 ;  /* 0x0000000400177308 */ /* 0x0004e40000000800 */
[--C-:B--2---:R-:W-:Y:S01]  /*f2b0*/  FFMA.FTZ R4, R140, c[0x0][0x23c], -R3.reuse ;  /* 0x00008f008c047a23 */ /* 0x104fe20000010803 */
[----:B---3--:R-:W-:Y:S01]  /*f2c0*/  F2FP.PACK_AB R129, R23, R21 ;  /* 0x000000151781723e */ /* 0x008fe200000000ff */
[----:B------:R-:W-:Y:S01]  /*f2d0*/  FFMA.FTZ R3, R177, c[0x0][0x23c], -R3 ;  /* 0x00008f00b1037a23 */ /* 0x000fe20000010803 */
[----:B------:R-:W-:-:S03]  /*f2e0*/  MOV R177, R174 ;  /* 0x000000ae00b17202 */ /* 0x000fc60000000f00 */
[----:B------:R2:W-:Y:S08]  /*f2f0*/  MUFU.EX2 R24, R4 ;  /* 0x0000000400187308 */ /* 0x0005f00000000800 */
[----:B------:R3:W5:Y:S01]  /*f300*/  MUFU.EX2 R22, R3 ;  /* 0x0000000300167308 */ /* 0x0007620000000800 */
[----:B--2---:R-:W2:Y:S01]  /*f310*/  LDSM.16.MT88.4 R4, [R213+0xb800] ;  /* 0x00b80000d504783b */ /* 0x004ea20000004200 */
[----:B---3--:R-:W-:Y:S01]  /*f320*/  FFMA.FTZ R3, R133, c[0x0][0x23c], -R2 ;  /* 0x00008f0085037a23 */ /* 0x008fe20000010802 */
[----:B-----5:R-:W-:-:S05]  /*f330*/  F2FP.PACK_AB R131, R22, R24 ;  /* 0x000000181683723e */ /* 0x020fca00000000ff */
[----:B------:R3:W-:Y:S02]  /*f340*/  MUFU.EX2 R20, R3 ;  /* 0x0000000300147308 */ /* 0x0007e40000000800 */
[C---:B-1----:R-:W-:Y:S08]  /*f350*/  HMMA.16816.F32 R144, R128.reuse, R156, R144 ;  /* 0x0000009c8090723c */ /* 0x042ff00000001890 */
[----:B----4-:R-:W-:Y:S01]  /*f360*/  HMMA.16816.F32 R52, R128, R64, R52 ;  /* 0x000000408034723c */ /* 0x010fe20000001834 */
[----:B---3--:R-:W-:-:S04]  /*f370*/  FFMA.FTZ R3, R142, c[0x0][0x23c], -R2 ;  /* 0x00008f008e037a23 */ /* 0x008fc80000010802 */
[----:B------:R1:W3:Y:S03]  /*f380*/  MUFU.EX2 R19, R3 ;  /* 0x0000000300137308 */ /* 0x0002e60000000800 */
[C---:B------:R-:W-:Y:S01]  /*f390*/  HMMA.16816.F32 R140, R8.reuse, R34, R96 ;  /* 0x00000022088c723c */ /* 0x040fe20000001860 */
[----:B------:R-:W4:Y:S07]  /*f3a0*/  LDSM.16.MT88.4 R96, [R211+0xb800] ;  /* 0x00b80000d360783b */ /* 0x000f2e0000004200 */
[----:B------:R-:W-:Y:S01]  /*f3b0*/  HMMA.16816.F32 R32, R8, R42, R112 ;  /* 0x0000002a0820723c */ /* 0x000fe20000001870 */
[----:B------:R-:W5:Y:S01]  /*f3c0*/  LDSM.16.MT88.4 R112, [R214+0xb800] ;  /* 0x00b80000d670783b */ /* 0x000f620000004200 */
[--C-:B-1----:R-:W-:Y:S01]  /*f3d0*/  FFMA.FTZ R3, R178, c[0x0][0x23c], -R2.reuse ;  /* 0x00008f00b2037a23 */ /* 0x102fe20000010802 */
[----:B---3--:R-:W-:Y:S01]  /*f3e0*/  F2FP.PACK_AB R124, R19, R20 ;  /* 0x00000014137c723e */ /* 0x008fe200000000ff */
[----:B------:R-:W-:Y:S01]  /*f3f0*/  FFMA.FTZ R2, R180, c[0x0][0x23c], -R2 ;  /* 0x00008f00b4027a23 */ /* 0x000fe20000010802 */
[----:B------:R-:W-:Y:S01]  /*f400*/  MOV R178, R173 ;  /* 0x000000ad00b27202 */ /* 0x000fe20000000f00 */
[----:B------:R-:W-:Y:S01]  /*f410*/  MUFU.EX2 R18, R3 ;  /* 0x0000000300127308 */ /* 0x000fe20000000800 */
[----:B------:R-:W-:Y:S01]  /*f420*/  FFMA.FTZ R11, R251, R16, R202 ;  /* 0x00000010fb0b7223 */ /* 0x000fe200000100ca */
[----:B--2---:R-:W-:Y:S01]  /*f430*/  HMMA.16816.F32 R116, R128, R4, R116 ;  /* 0x000000048074723c */ /* 0x004fe20000001874 */
[----:B------:R-:W-:-:S02]  /*f440*/  FFMA.FTZ R8, R250, R15, R197 ;  /* 0x0000000ffa087223 */ /* 0x000fc400000100c5 */
[----:B------:R-:W-:Y:S02]  /*f450*/  FADD.FTZ R11, R201, R11 ;  /* 0x0000000bc90b7221 */ /* 0x000fe40000010000 */
[----:B------:R-:W-:Y:S01]  /*f460*/  FADD.FTZ R10, R196, R8 ;  /* 0x00000008c40a7221 */ /* 0x000fe20000010000 */
[----:B------:R1:W2:Y:S02]  /*f470*/  MUFU.EX2 R17, R2 ;  /* 0x0000000200117308 */ /* 0x0002a40000000800 */
[C---:B------:R-:W-:Y:S08]  /*f480*/  HMMA.16816.F32 R68, R128.reuse, R80, R68 ;  /* 0x000000508044723c */ /* 0x040ff00000001844 */
[----:B----4-:R-:W-:Y:S01]  /*f490*/  HMMA.16816.F32 R84, R128, R96, R84 ;  /* 0x000000608054723c */ /* 0x010fe20000001854 */
[----:B-1----:R-:W-:Y:S01]  /*f4a0*/  FFMA.FTZ R2, R179, c[0x0][0x23c], -R0 ;  /* 0x00008f00b3027a23 */ /* 0x002fe20000010800 */
[----:B--2---:R-:W-:-:S02]  /*f4b0*/  F2FP.PACK_AB R126, R17, R18 ;  /* 0x00000012117e723e */ /* 0x004fc400000000ff */
[----:B------:R-:W-:Y:S01]  /*f4c0*/  MOV R179, R172 ;  /* 0x000000ac00b37202 */ /* 0x000fe20000000f00 */
[----:B------:R1:W-:Y:S01]  /*f4d0*/  MUFU.EX2 R12, R2 ;  /* 0x00000002000c7308 */ /* 0x0003e20000000800 */
[----:B------:R-:W2:Y:S02]  /*f4e0*/  LDSM.16.MT88.4 R172, [R211+0xa800] ;  /* 0x00a80000d3ac783b */ /* 0x000ea40000004200 */
[----:B-----5:R-:W-:Y:S01]  /*f4f0*/  HMMA.16816.F32 R100, R128, R112, R100 ;  /* 0x000000708064723c */ /* 0x020fe20000001864 */
[----:B-1----:R-:W-:-:S04]  /*f500*/  FFMA.FTZ R2, R181, c[0x0][0x23c], -R0 ;  /* 0x00008f00b5027a23 */ /* 0x002fc80000010800 */
[----:B------:R1:W3:Y:S02]  /*f510*/  MUFU.EX2 R3, R2 ;  /* 0x0000000200037308 */ /* 0x0002e40000000800 */
[--C-:B-1----:R-:W-:Y:S01]  /*f520*/  FFMA.FTZ R2, R183, c[0x0][0x23c], -R0.reuse ;  /* 0x00008f00b7027a23 */ /* 0x102fe20000010800 */
[----:B---3--:R-:W-:Y:S01]  /*f530*/  F2FP.PACK_AB R125, R3, R12 ;  /* 0x0000000c037d723e */ /* 0x008fe200000000ff */
[----:B------:R-:W-:Y:S01]  /*f540*/  FFMA.FTZ R0, R182, c[0x0][0x23c], -R0 ;  /* 0x00008f00b6007a23 */ /* 0x000fe20000010800 */
[----:B--2---:R-:W-:Y:S03]  /*f550*/  HMMA.16816.F32 R160, R128, R172, R160 ;  /* 0x000000ac80a0723c */ /* 0x004fe600000018a0 */
[----:B------:R-:W-:Y:S08]  /*f560*/  MUFU.EX2 R2, R2 ;  /* 0x0000000200027308 */ /* 0x000ff00000000800 */
[----:B------:R-:W1:Y:S02]  /*f570*/  MUFU.EX2 R0, R0 ;  /* 0x0000000000007308 */ /* 0x000e640000000800 */
[----:B-1----:R-:W-:-:S07]  /*f580*/  F2FP.PACK_AB R127, R0, R2 ;  /* 0x00000002007f723e */ /* 0x002fce00000000ff */
[C---:B------:R-:W-:Y:S08]  /*f590*/  HMMA.16816.F32 R148, R124.reuse, R156, R148 ;  /* 0x0000009c7c94723c */ /* 0x040ff00000001894 */
[-C--:B------:R-:W-:Y:S08]  /*f5a0*/  HMMA.16816.F32 R152, R124, R158.reuse, R152 ;  /* 0x0000009e7c98723c */ /* 0x080ff00000001898 */
[----:B------:R-:W-:Y:S01]  /*f5b0*/  HMMA.16816.F32 R156, R128, R158, R48 ;  /* 0x0000009e809c723c */ /* 0x000fe20000001830 */
[----:B------:R-:W1:Y:S07]  /*f5c0*/  LDSM.16.MT88.4 R48, [R214+0xa800] ;  /* 0x00a80000d630783b */ /* 0x000e6e0000004200 */
[C---:B------:R-:W-:Y:S07]  /*f5d0*/  HMMA.16816.F32 R120, R124.reuse, R4, R120 ;  /* 0x000000047c78723c */ /* 0x040fee0000001878 */
        /* <DEDUP_REMOVED lines=49> */
.L_x_1049:
[----:B------:R-:W-:-:S06]  /*f8f0*/  UISETP.GT.AND UP0, UPT, UR20, UR9, UPT ;  /* 0x000000091400728c */ /* 0x000fcc000bf04270 */
[----:B------:R-:W-:-:S13]  /*f900*/  PLOP3.LUT P0, PT, PT, PT, UP0, 0x80, 0x0 ;  /* 0x000000000000781c */ /* 0x000fda0003f0f008 */
[----:B------:R-:W-:Y:S05]  /*f910*/  @!P0 BRA `(.L_x_1054) ;  /* 0x00002a5000008947 */ /* 0x000fea0003800000 */
[----:B------:R-:W2:Y:S01]  /*f920*/  LDL.LU.64 R6, [R1+0x38] ;  /* 0x0000380001067983 */ /* 0x000ea20000300a00 */
[----:B------:R-:W-:Y:S01]  /*f930*/  UMOV UR8, 0x4 ;  /* 0x0000000400087882 */ /* 0x000fe20000000000 */
[----:B------:R-:W-:Y:S01]  /*f940*/  MOV R132, R135 ;  /* 0x0000008700847202 */ /* 0x000fe20000000f00 */
[----:B------:R-:W-:Y:S01]  /*f950*/  ULDC.64 UR4, c[0x0][0x1a0] ;  /* 0x0000680000047ab9 */ /* 0x000fe20000000a00 */
[----:B------:R-:W2:Y:S01]  /*f960*/  LDL.LU.64 R4, [R1+0x30] ;  /* 0x0000300001047983 */ /* 0x000ea20000300a00 */
[----:B------:R-:W-:Y:S01]  /*f970*/  USHF.L.U64.HI UR5, UR4, UR8, UR5 ;  /* 0x0000000804057299 */ /* 0x000fe20008010205 */
[----:B------:R-:W-:Y:S01]  /*f980*/  MOV R3, R136 ;  /* 0x0000008800037202 */ /* 0x000fe20000000f00 */
[----:B------:R-:W-:Y:S01]  /*f990*/  USHF.L.U32 UR4, UR4, 0x4, URZ ;  /* 0x0000000404047899 */ /* 0x000fe2000800063f */
[----:B------:R-:W-:Y:S01]  /*f9a0*/  IMAD.MOV.U32 R139, RZ, RZ, R137 ;  /* 0x000000ffff8b7224 */ /* 0x000fe200078e0089 */
[----:B------:R-:W-:Y:S02]  /*f9b0*/  MOV R138, R134 ;  /* 0x00000086008a7202 */ /* 0x000fe40000000f00 */
[----:B------:R-:W-:-:S02]  /*f9c0*/  USHF.L.U64.HI UR10, UR4, 0x1, UR5 ;  /* 0x00000001040a7899 */ /* 0x000fc40008010205 */
[----:B------:R-:W-:Y:S01]  /*f9d0*/  USHF.L.U32 UR14, UR4, 0x1, URZ ;  /* 0x00000001040e7899 */ /* 0x000fe2000800063f */
[----:B--2---:R-:W-:-:S05]  /*f9e0*/  IMAD.MOV.U32 R5, RZ, RZ, R7 ;  /* 0x000000ffff057224 */ /* 0x004fca00078e0007 */
[----:B------:R1:W-:Y:S01]  /*f9f0*/  STL.64 [R1], R4 ;  /* 0x0000000401007387 */ /* 0x0003e20000100a00 */
[----:B------:R-:W-:Y:S05]  /*fa00*/  BRA `(.L_x_1055) ;  /* 0x000001b000007947 */ /* 0x000fea0003800000 */
.L_x_1057:
        /* <DEDUP_REMOVED lines=16> */
[----:B------:R-:W-:Y:S04]  /*fb10*/  LEA.HI.X R135, R0, c[0x0][0x16c], R2, 0x1, P1 ;  /* 0x00005b0000877a11 */ /* 0x000fe800008f0c02 */
        /* <DEDUP_REMOVED lines=10> */
.L_x_1055:
[----:B-1----:R-:W2:Y:S01]  /*fbc0*/  LDL.64 R4, [R1] ;  /* 0x0000000001047983 */ /* 0x002ea20000100a00 */
[----:B------:R-:W-:Y:S04]  /*fbd0*/  DEPBAR.LE SB0, 0x0 ;  /* 0x000080000000791a */ /* 0x000fe80000000000 */
[----:B------:R-:W-:Y:S01]  /*fbe0*/  BAR.SYNC.DEFER_BLOCKING 0x0 ;  /* 0x0000000000007b1d */ /* 0x000fe20000010000 */
[----:B------:R-:W-:Y:S04]  /*fbf0*/  UIADD3 UR8, UR20, -0x1, URZ ;  /* 0xffffffff14087890 */ /* 0x000fe8000fffe03f */
[----:B------:R-:W-:Y:S02]  /*fc00*/  USHF.R.S32.HI UR5, URZ, 0x1f, UR8 ;  /* 0x0000001f3f057899 */ /* 0x000fe40008011408 */
[----:B------:R-:W-:Y:S01]  /*fc10*/  UIMAD UR4, UR13, UR8, URZ ;  /* 0x000000080d0472a4 */ /* 0x000fe2000f8e023f */
[----:B------:R-:W-:Y:S01]  /*fc20*/  IMAD.U32 R6, RZ, RZ, UR8 ;  /* 0x00000008ff067e24 */ /* 0x000fe2000f8e00ff */
        /* <DEDUP_REMOVED lines=12> */
[----:B------:R-:W-:Y:S02]  /*fcf0*/  PLOP3.LUT P0, PT, PT, PT, UP0, 0x80, 0x0 ;  /* 0x000000000000781c */ /* 0x000fe40003f0f008 */
[----:B------:R1:W-:Y:S05]  /*fd00*/  LDGSTS.E.BYPASS.LTC128B.128 [R223+0xb000], [R4.64+0x80] ;  /* 0x0b00008004df7fae */ /* 0x0003ea000b901d52 */
[----:B------:R1:W-:Y:S05]  /*fd10*/  LDGSTS.E.BYPASS.LTC128B.128 [R223+0xa800], [R6.64] ;  /* 0x0a80000006df7fae */ /* 0x0003ea000b901d52 */
[----:B------:R1:W-:Y:S05]  /*fd20*/  LDGSTS.E.BYPASS.LTC128B.128 [R223+0xb800], [R6.64+0x80] ;  /* 0x0b80008006df7fae */ /* 0x0003ea000b901d52 */
[----:B------:R-:W-:Y:S05]  /*fd30*/  LDSM.16.M88.4 R32, [R210] ;  /* 0x00000000d220783b */ /* 0x000fea0000000200 */
[----:B------:R-:W1:Y:S05]  /*fd40*/  LDSM.16.M88.4 R16, [R208+0x8000] ;  /* 0x00800000d010783b */ /* 0x000e6a0000000200 */
[----:B------:R-:W2:Y:S05]  /*fd50*/  LDSM.16.M88.4 R28, [R210+0x2000] ;  /* 0x00200000d21c783b */ /* 0x000eaa0000000200 */
[----:B------:R-:W3:Y:S05]  /*fd60*/  LDSM.16.M88.4 R140, [R208+0x8800] ;  /* 0x00880000d08c783b */ /* 0x000eea0000000200 */
[----:B------:R-:W0:Y:S05]  /*fd70*/  LDGDEPBAR ;  /* 0x00000000000079af */ /* 0x000e2a0000000000 */
[----:B------:R-:W-:Y:S05]  /*fd80*/  LDSM.16.M88.4 R176, [R212] ;  /* 0x00000000d4b0783b */ /* 0x000fea0000000200 */
[----:B------:R-:W4:Y:S05]  /*fd90*/  LDSM.16.M88.4 R180, [R219] ;  /* 0x00000000dbb4783b */ /* 0x000f2a0000000200 */
[----:B------:R-:W5:Y:S05]  /*fda0*/  LDSM.16.M88.4 R184, [R212+0x2000] ;  /* 0x00200000d4b8783b */ /* 0x000f6a0000000200 */
[----:B------:R-:W4:Y:S01]  /*fdb0*/  LDSM.16.M88.4 R188, [R222] ;  /* 0x00000000debc783b */ /* 0x000f220000000200 */
[-C--:B-1----:R-:W-:Y:S04]  /*fdc0*/  HMMA.16816.F32 R4, R32, R16.reuse, RZ ;  /* 0x000000102004723c */ /* 0x082fe800000018ff */
[----:B------:R-:W-:Y:S05]  /*fdd0*/  LDSM.16.M88.4 R192, [R218] ;  /* 0x00000000dac0783b */ /* 0x000fea0000000200 */
[----:B------:R-:W1:Y:S01]  /*fde0*/  LDSM.16.M88.4 R196, [R216+0x8000] ;  /* 0x00800000d8c4783b */ /* 0x000e620000000200 */
[C---:B--2---:R-:W-:Y:S04]  /*fdf0*/  HMMA.16816.F32 R8, R28.reuse, R16, RZ ;  /* 0x000000101c08723c */ /* 0x044fe800000018ff */
[----:B------:R-:W2:Y:S04]  /*fe00*/  LDSM.16.M88.4 R200, [R218+0x2000] ;  /* 0x00200000dac8783b */ /* 0x000ea80000000200 */
        /* <DEDUP_REMOVED lines=86> */
.L_x_1056:
[----:B------:R-:W2:Y:S01]  /*10370*/  S2R R2, SR_TID.X ;  /* 0x0000000000027919 */ /* 0x000ea20000002100 */
[----:B------:R-:W-:Y:S01]  /*10380*/  MOV R0, UR8 ;  /* 0x0000000800007c02 */ /* 0x000fe20008000f00 */
[----:B------:R-:W-:Y:S02]  /*10390*/  UISETP.GT.AND UP0, UPT, UR8, UR9, UPT ;  /* 0x000000090800728c */ /* 0x000fe4000bf04270 */
[----:B------:R-:W-:Y:S04]  /*103a0*/  UMOV UR20, UR8 ;  /* 0x0000000800147c82 */ /* 0x000fe80008000000 */
[----:B------:R-:W-:Y:S01]  /*103b0*/  LDSM.16.MT88.4 R184, [R211+0xa000] ;  /* 0x00a00000d3b8783b */ /* 0x000fe20000004200 */
[----:B--2---:R-:W-:Y:S04]  /*103c0*/  SHF.L.U32 R2, R2, 0x1, RZ ;  /* 0x0000000102027819 */ /* 0x004fe800000006ff */
[----:B------:R-:W-:Y:S04]  /*103d0*/  LOP3.LUT R2, R2, 0x6, RZ, 0xc0, !PT ;  /* 0x0000000602027812 */ /* 0x000fe800078ec0ff */
[----:B------:R-:W-:Y:S04]  /*103e0*/  LEA R0, R0, R2, 0x5 ;  /* 0x0000000200007211 */ /* 0x000fe800078e28ff */
[C---:B------:R-:W-:Y:S02]  /*103f0*/  IADD3 R133, R0.reuse, 0x1, RZ ;  /* 0x0000000100857810 */ /* 0x040fe40007ffe0ff */
[CC--:B------:R-:W-:Y:S02]  /*10400*/  ISETP.GE.AND P1, PT, R0.reuse, R226.reuse, PT ;  /* 0x000000e20000720c */ /* 0x0c0fe40003f26270 */
[CC--:B------:R-:W-:Y:S02]  /*10410*/  ISETP.GE.AND P2, PT, R133.reuse, R227.reuse, PT ;  /* 0x000000e38500720c */ /* 0x0c0fe40003f46270 */
[C---:B------:R-:W-:Y:S02]  /*10420*/  ISETP.GE.AND P0, PT, R133.reuse, R226, PT ;  /* 0x000000e28500720c */ /* 0x040fe40003f06270 */
[C---:B------:R-:W-:Y:S02]  /*10430*/  ISETP.GE.AND P3, PT, R0.reuse, R227, PT ;  /* 0x000000e30000720c */ /* 0x040fe40003f66270 */
[-C--:B------:R-:W-:Y:S02]  /*10440*/  ISETP.GE.OR P1, PT, R0, R230.reuse, !P1 ;  /* 0x000000e60000720c */ /* 0x080fe40004f26670 */
[CC--:B------:R-:W-:Y:S02]  /*10450*/  ISETP.GE.OR P2, PT, R133.reuse, R231.reuse, !P2 ;  /* 0x000000e78500720c */ /* 0x0c0fe40005746670 */
[----:B------:R-:W-:Y:S02]  /*10460*/  ISETP.GE.OR P0, PT, R133, R230, !P0 ;  /* 0x000000e68500720c */ /* 0x000fe40004706670 */
[----:B------:R-:W-:Y:S02]  /*10470*/  FSEL R143, R6, -INF , !P1 ;  /* 0xff800000068f7808 */ /* 0x000fe40004800000 */
[C---:B------:R-:W-:Y:S02]  /*10480*/  IADD3 R6, R0.reuse, 0x8, RZ ;  /* 0x0000000800067810 */ /* 0x040fe40007ffe0ff */
[----:B------:R-:W-:Y:S02]  /*10490*/  ISETP.GE.OR P3, PT, R0, R231, !P3 ;  /* 0x000000e70000720c */ /* 0x000fe40005f66670 */
[----:B------:R-:W-:Y:S02]  /*104a0*/  FSEL R176, R7, -INF , !P0 ;  /* 0xff80000007b07808 */ /* 0x000fe40004000000 */
[----:B-1----:R-:W-:Y:S02]  /*104b0*/  FSEL R137, R4, -INF , !P3 ;  /* 0xff80000004897808 */ /* 0x002fe40005800000 */
[C---:B------:R-:W-:Y:S02]  /*104c0*/  IADD3 R4, R0.reuse, 0x10, RZ ;  /* 0x0000001000047810 */ /* 0x040fe40007ffe0ff */
[----:B------:R-:W-:Y:S02]  /*104d0*/  FSEL R142, R5, -INF , !P2 ;  /* 0xff800000058e7808 */ /* 0x000fe40005000000 */
[----:B------:R-:W-:Y:S02]  /*104e0*/  IADD3 R5, R0, 0x9, RZ ;  /* 0x0000000900057810 */ /* 0x000fe40007ffe0ff */
[-C--:B------:R-:W-:Y:S02]  /*104f0*/  ISETP.GE.AND P0, PT, R6, R227.reuse, PT ;  /* 0x000000e30600720c */ /* 0x080fe40003f06270 */
[----:B------:R-:W-:Y:S02]  /*10500*/  ISETP.GE.AND P5, PT, R5, R227, PT ;  /* 0x000000e30500720c */ /* 0x000fe40003fa6270 */
[----:B------:R-:W-:Y:S02]  /*10510*/  FMNMX.FTZ R134, R137, R3, !PT ;  /* 0x0000000389867209 */ /* 0x000fe40007810000 */
[----:B------:R-:W-:Y:S02]  /*10520*/  ISETP.GE.AND P3, PT, R4, R227, PT ;  /* 0x000000e30400720c */ /* 0x000fe40003f66270 */
[-C--:B------:R-:W-:Y:S02]  /*10530*/  ISETP.GE.OR P0, PT, R6, R231.reuse, !P0 ;  /* 0x000000e70600720c */ /* 0x080fe40004706670 */
[----:B------:R-:W-:Y:S02]  /*10540*/  IADD3 R2, R0, 0x11, RZ ;  /* 0x0000001100027810 */ /* 0x000fe40007ffe0ff */
[-C--:B------:R-:W-:Y:S02]  /*10550*/  ISETP.GE.OR P5, PT, R5, R231.reuse, !P5 ;  /* 0x000000e70500720c */ /* 0x080fe40006fa6670 */
[----:B------:R-:W-:Y:S02]  /*10560*/  FSEL R16, R16, -INF , !P0 ;  /* 0xff80000010107808 */ /* 0x000fe40004000000 */
[----:B------:R-:W-:Y:S02]  /*10570*/  ISETP.GE.OR P3, PT, R4, R231, !P3 ;  /* 0x000000e70400720c */ /* 0x000fe40005f66670 */
[----:B------:R-:W-:Y:S02]  /*10580*/  FMNMX.FTZ R134, R142, R134, !PT ;  /* 0x000000868e867209 */ /* 0x000fe40007810000 */
[----:B------:R-:W-:Y:S02]  /*10590*/  IADD3 R7, R0, 0x18, RZ ;  /* 0x0000001800077810 */ /* 0x000fe40007ffe0ff */
[----:B------:R-:W-:Y:S02]  /*105a0*/  ISETP.GE.AND P6, PT, R2, R227, PT ;  /* 0x000000e30200720c */ /* 0x000fe40003fc6270 */
[----:B------:R-:W-:Y:S02]  /*105b0*/  FSEL R17, R17, -INF , !P5 ;  /* 0xff80000011117808 */ /* 0x000fe40006800000 */
[----:B------:R-:W-:Y:S02]  /*105c0*/  FSEL R189, R20, -INF , !P3 ;  /* 0xff80000014bd7808 */ /* 0x000fe40005800000 */
[----:B------:R-:W-:Y:S02]  /*105d0*/  FMNMX.FTZ R20, R16, R134, !PT ;  /* 0x0000008610147209 */ /* 0x000fe40007810000 */
[C---:B------:R-:W-:Y:S02]  /*105e0*/  ISETP.GE.AND P2, PT, R0.reuse, R225, PT ;  /* 0x000000e10000720c */ /* 0x040fe40003f46270 */
[----:B------:R-:W-:Y:S02]  /*105f0*/  ISETP.GE.AND P4, PT, R0, R224, PT ;  /* 0x000000e00000720c */ /* 0x000fe40003f86270 */
[----:B------:R-:W-:Y:S02]  /*10600*/  ISETP.GE.AND P5, PT, R7, R227, PT ;  /* 0x000000e30700720c */ /* 0x000fe40003fa6270 */
[----:B------:R-:W-:Y:S02]  /*10610*/  ISETP.GE.OR P6, PT, R2, R231, !P6 ;  /* 0x000000e70200720c */ /* 0x000fe400077c6670 */
[----:B------:R-:W-:Y:S02]  /*10620*/  FMNMX.FTZ R20, R17, R20, !PT ;  /* 0x0000001411147209 */ /* 0x000fe40007810000 */
[C---:B------:R-:W-:Y:S02]  /*10630*/  ISETP.GE.OR P2, PT, R0.reuse, R229, !P2 ;  /* 0x000000e50000720c */ /* 0x040fe40005746670 */
[C---:B------:R-:W-:Y:S02]  /*10640*/  ISETP.GE.OR P4, PT, R0.reuse, R228, !P4 ;  /* 0x000000e40000720c */ /* 0x040fe40006786670 */
[----:B------:R-:W-:Y:S02]  /*10650*/  IADD3 R0, R0, 0x19, RZ ;  /* 0x0000001900007810 */ /* 0x000fe40007ffe0ff */
[----:B------:R-:W-:Y:S02]  /*10660*/  FSEL R190, R21, -INF , !P6 ;  /* 0xff80000015be7808 */ /* 0x000fe40007000000 */
[----:B------:R-:W-:Y:S02]  /*10670*/  ISETP.GE.OR P5, PT, R7, R231, !P5 ;  /* 0x000000e70700720c */ /* 0x000fe40006fa6670 */
[----:B------:R-:W-:Y:S02]  /*10680*/  ISETP.GE.AND P3, PT, R0, R227, PT ;  /* 0x000000e30000720c */ /* 0x000fe40003f66270 */
[----:B------:R-:W-:Y:S02]  /*10690*/  FMNMX.FTZ R136, R189, R20, !PT ;  /* 0x00000014bd887209 */ /* 0x000fe40007810000 */
[----:B------:R-:W-:Y:S02]  /*106a0*/  ISETP.GE.AND P1, PT, R6, R226, PT ;  /* 0x000000e20600720c */ /* 0x000fe40003f26270 */
[----:B------:R-:W-:Y:S02]  /*106b0*/  FSEL R193, R32, -INF , !P5 ;  /* 0xff80000020c17808 */ /* 0x000fe40006800000 */
[----:B------:R-:W-:Y:S02]  /*106c0*/  ISETP.GE.OR P3, PT, R0, R231, !P3 ;  /* 0x000000e70000720c */ /* 0x000fe40005f66670 */
[----:B------:R-:W-:Y:S02]  /*106d0*/  FMNMX.FTZ R136, R190, R136, !PT ;  /* 0x00000088be887209 */ /* 0x000fe40007810000 */
[----:B------:R-:W-:Y:S02]  /*106e0*/  ISETP.GE.OR P1, PT, R6, R230, !P1 ;  /* 0x000000e60600720c */ /* 0x000fe40004f26670 */
[----:B------:R-:W-:Y:S02]  /*106f0*/  FMNMX.FTZ R20, R143, R132, !PT ;  /* 0x000000848f147209 */ /* 0x000fe40007810000 */
[----:B------:R-:W-:Y:S02]  /*10700*/  FSEL R198, R33, -INF , !P3 ;  /* 0xff80000021c67808 */ /* 0x000fe40005800000 */
[----:B------:R-:W-:Y:S02]  /*10710*/  FMNMX.FTZ R136, R193, R136, !PT ;  /* 0x00000088c1887209 */ /* 0x000fe40007810000 */
[----:B------:R-:W-:Y:S02]  /*10720*/  FMNMX.FTZ R20, R176, R20, !PT ;  /* 0x00000014b0147209 */ /* 0x000fe40007810000 */
[----:B------:R-:W-:Y:S02]  /*10730*/  FSEL R18, R18, -INF , !P1 ;  /* 0xff80000012127808 */ /* 0x000fe40004800000 */
[----:B------:R-:W-:Y:S02]  /*10740*/  FMNMX.FTZ R136, R198, R136, !PT ;  /* 0x00000088c6887209 */ /* 0x000fe40007810000 */
[----:B------:R-:W-:Y:S02]  /*10750*/  FMNMX.FTZ R135, R18, R20, !PT ;  /* 0x0000001412877209 */ /* 0x000fe40007810000 */
[CC--:B------:R-:W-:Y:S01]  /*10760*/  ISETP.GE.AND P0, PT, R5.reuse, R226.reuse, PT ;  /* 0x000000e20500720c */ /* 0x0c0fe20003f06270 */
[----:B------:R-:W1:Y:S01]  /*10770*/  SHFL.BFLY PT, R20, R136, 0x2, 0x1f ;  /* 0x0c401f0088147f89 */ /* 0x000e6200000e0000 */
[C---:B------:R-:W-:Y:S02]  /*10780*/  ISETP.GE.AND P5, PT, R4.reuse, R226, PT ;  /* 0x000000e20400720c */ /* 0x040fe40003fa6270 */
[-C--:B------:R-:W-:Y:S02]  /*10790*/  ISETP.GE.OR P0, PT, R5, R230.reuse, !P0 ;  /* 0x000000e60500720c */ /* 0x080fe40004706670 */
[----:B------:R-:W-:Y:S02]  /*107a0*/  ISETP.GE.OR P5, PT, R4, R230, !P5 ;  /* 0x000000e60400720c */ /* 0x000fe40006fa6670 */
[----:B------:R-:W-:Y:S02]  /*107b0*/  FSEL R19, R19, -INF , !P0 ;  /* 0xff80000013137808 */ /* 0x000fe40004000000 */
[-C--:B------:R-:W-:Y:S02]  /*107c0*/  ISETP.GE.AND P3, PT, R2, R226.reuse, PT ;  /* 0x000000e20200720c */ /* 0x080fe40003f66270 */
[----:B------:R-:W-:Y:S02]  /*107d0*/  FSEL R191, R22, -INF , !P5 ;  /* 0xff80000016bf7808 */ /* 0x000fe40006800000 */
[----:B------:R-:W-:Y:S02]  /*107e0*/  ISETP.GE.AND P1, PT, R7, R226, PT ;  /* 0x000000e20700720c */ /* 0x000fe40003f26270 */
[-C--:B------:R-:W-:Y:S02]  /*107f0*/  ISETP.GE.OR P3, PT, R2, R230.reuse, !P3 ;  /* 0x000000e60200720c */ /* 0x080fe40005f66670 */
[----:B------:R-:W-:Y:S02]  /*10800*/  FMNMX.FTZ R135, R19, R135, !PT ;  /* 0x0000008713877209 */ /* 0x000fe40007810000 */
[----:B------:R-:W-:Y:S02]  /*10810*/  FSEL R192, R23, -INF , !P3 ;  /* 0xff80000017c07808 */ /* 0x000fe40005800000 */
[----:B------:R-:W-:Y:S02]  /*10820*/  ISETP.GE.OR P1, PT, R7, R230, !P1 ;  /* 0x000000e60700720c */ /* 0x000fe40004f26670 */
[----:B------:R-:W-:Y:S02]  /*10830*/  ISETP.GE.AND P0, PT, R0, R226, PT ;  /* 0x000000e20000720c */ /* 0x000fe40003f06270 */
[----:B------:R-:W-:Y:S02]  /*10840*/  FMNMX.FTZ R135, R191, R135, !PT ;  /* 0x00000087bf877209 */ /* 0x000fe40007810000 */
[----:B------:R-:W-:Y:S02]  /*10850*/  FSEL R200, R34, -INF , !P1 ;  /* 0xff80000022c87808 */ /* 0x000fe40004800000 */
[----:B------:R-:W-:Y:S02]  /*10860*/  ISETP.GE.OR P0, PT, R0, R230, !P0 ;  /* 0x000000e60000720c */ /* 0x000fe40004706670 */
[----:B------:R-:W-:Y:S02]  /*10870*/  FMNMX.FTZ R135, R192, R135, !PT ;  /* 0x00000087c0877209 */ /* 0x000fe40007810000 */
[C---:B------:R-:W-:Y:S02]  /*10880*/  ISETP.GE.AND P6, PT, R5.reuse, R225, PT ;  /* 0x000000e10500720c */ /* 0x040fe40003fc6270 */
[----:B------:R-:W-:Y:S02]  /*10890*/  FSEL R8, R8, -INF , !P2 ;  /* 0xff80000008087808 */ /* 0x000fe40005000000 */
[----:B------:R-:W-:Y:S02]  /*108a0*/  ISETP.GE.AND P2, PT, R5, R224, PT ;  /* 0x000000e00500720c */ /* 0x000fe40003f46270 */
[----:B-1----:R-:W-:Y:S02]  /*108b0*/  FMNMX.FTZ R136, R136, R20, !PT ;  /* 0x0000001488887209 */ /* 0x002fe40007810000 */
[----:B------:R-:W-:Y:S01]  /*108c0*/  FSEL R201, R35, -INF , !P0 ;  /* 0xff80000023c97808 */ /* 0x000fe20004000000 */
[----:B------:R-:W-:Y:S01]  /*108d0*/  LDSM.16.MT88.4 R20, [R209+0xa000] ;  /* 0x00a00000d114783b */ /* 0x000fe20000004200 */
[----:B------:R-:W-:Y:S02]  /*108e0*/  FMNMX.FTZ R135, R200, R135, !PT ;  /* 0x00000087c8877209 */ /* 0x000fe40007810000 */
[C---:B------:R-:W-:Y:S02]  /*108f0*/  ISETP.GE.OR P6, PT, R5.reuse, R229, !P6 ;  /* 0x000000e50500720c */ /* 0x040fe400077c6670 */
[----:B------:R-:W-:Y:S02]  /*10900*/  ISETP.GE.OR P2, PT, R5, R228, !P2 ;  /* 0x000000e40500720c */ /* 0x000fe40005746670 */
[C---:B------:R-:W-:Y:S01]  /*10910*/  ISETP.GE.AND P0, PT, R6.reuse, R225, PT ;  /* 0x000000e10600720c */ /* 0x040fe20003f06270 */
[----:B------:R-:W1:Y:S01]  /*10920*/  SHFL.BFLY PT, R5, R136, 0x1, 0x1f ;  /* 0x0c201f0088057f89 */ /* 0x000e6200000e0000 */
[C---:B------:R-:W-:Y:S02]  /*10930*/  ISETP.GE.AND P3, PT, R6.reuse, R224, PT ;  /* 0x000000e00600720c */ /* 0x040fe40003f66270 */
[----:B------:R-:W-:Y:S02]  /*10940*/  FMNMX.FTZ R135, R201, R135, !PT ;  /* 0x00000087c9877209 */ /* 0x000fe40007810000 */
[C---:B------:R-:W-:Y:S02]  /*10950*/  ISETP.GE.OR P0, PT, R6.reuse, R229, !P0 ;  /* 0x000000e50600720c */ /* 0x040fe40004706670 */
[----:B------:R-:W-:Y:S02]  /*10960*/  ISETP.GE.OR P3, PT, R6, R228, !P3 ;  /* 0x000000e40600720c */ /* 0x000fe40005f66670 */
[----:B------:R-:W2:Y:S01]  /*10970*/  SHFL.BFLY PT, R6, R135, 0x2, 0x1f ;  /* 0x0c401f0087067f89 */ /* 0x000ea200000e0000 */
[C---:B------:R-:W-:Y:S02]  /*10980*/  ISETP.GE.AND P5, PT, R133.reuse, R225, PT ;  /* 0x000000e18500720c */ /* 0x040fe40003fa6270 */
[C---:B------:R-:W-:Y:S02]  /*10990*/  ISETP.GE.AND P1, PT, R133.reuse, R224, PT ;  /* 0x000000e08500720c */ /* 0x040fe40003f26270 */
[----:B------:R-:W-:Y:S02]  /*109a0*/  FSEL R14, R14, -INF , !P3 ;  /* 0xff8000000e0e7808 */ /* 0x000fe40005800000 */
[C---:B------:R-:W-:Y:S02]  /*109b0*/  ISETP.GE.OR P5, PT, R133.reuse, R229, !P5 ;  /* 0x000000e58500720c */ /* 0x040fe40006fa6670 */
[----:B------:R-:W-:Y:S02]  /*109c0*/  ISETP.GE.OR P1, PT, R133, R228, !P1 ;  /* 0x000000e48500720c */ /* 0x000fe40004f26670 */
[----:B------:R-:W-:Y:S02]  /*109d0*/  FSEL R10, R10, -INF , !P4 ;  /* 0xff8000000a0a7808 */ /* 0x000fe40006000000 */
[----:B------:R-:W-:Y:S02]  /*109e0*/  ISETP.GE.AND P4, PT, R2, R225, PT ;  /* 0x000000e10200720c */ /* 0x000fe40003f86270 */
[----:B-1----:R-:W-:Y:S02]  /*109f0*/  FMNMX.FTZ R136, R136, R5, !PT ;  /* 0x0000000588887209 */ /* 0x002fe40007810000 */
[----:B------:R-:W-:Y:S02]  /*10a00*/  FSEL R12, R12, -INF , !P0 ;  /* 0xff8000000c0c7808 */ /* 0x000fe40004000000 */
[C---:B------:R-:W-:Y:S01]  /*10a10*/  FSETP.NEU.FTZ.AND P3, PT, R136.reuse, -INF , PT ;  /* 0xff8000008800780b */ /* 0x040fe20003f7d000 */
[----:B------:R-:W-:Y:S01]  /*10a20*/  FMUL.FTZ R141, R136, c[0x0][0x23c] ;  /* 0x00008f00888d7a20 */ /* 0x000fe20000410000 */
[C---:B------:R-:W-:Y:S02]  /*10a30*/  ISETP.GE.AND P0, PT, R2.reuse, R224, PT ;  /* 0x000000e00200720c */ /* 0x040fe40003f06270 */
[----:B------:R-:W-:Y:S02]  /*10a40*/  FSEL R9, R9, -INF , !P5 ;  /* 0xff80000009097808 */ /* 0x000fe40006800000 */
[----:B--2---:R-:W-:Y:S02]  /*10a50*/  FMNMX.FTZ R135, R135, R6, !PT ;  /* 0x0000000687877209 */ /* 0x004fe40007810000 */
[----:B------:R-:W-:Y:S02]  /*10a60*/  FSEL R141, R141, RZ, P3 ;  /* 0x000000ff8d8d7208 */ /* 0x000fe40001800000 */
[----:B------:R-:W-:Y:S01]  /*10a70*/  FSEL R11, R11, -INF , !P1 ;  /* 0xff8000000b0b7808 */ /* 0x000fe20004800000 */
[----:B------:R-:W1:Y:S01]  /*10a80*/  SHFL.BFLY PT, R6, R135, 0x1, 0x1f ;  /* 0x0c201f0087067f89 */ /* 0x000e6200000e0000 */
[----:B------:R-:W-:Y:S01]  /*10a90*/  ISETP.GE.OR P4, PT, R2, R229, !P4 ;  /* 0x000000e50200720c */ /* 0x000fe20006786670 */
[--C-:B------:R-:W-:Y:S01]  /*10aa0*/  FFMA.FTZ R142, R142, c[0x0][0x23c], -R141.reuse ;  /* 0x00008f008e8e7a23 */ /* 0x100fe2000001088d */
[----:B------:R-:W-:Y:S01]  /*10ab0*/  ISETP.GE.AND P5, PT, R4, R225, PT ;  /* 0x000000e10400720c */ /* 0x000fe20003fa6270 */
[--C-:B------:R-:W-:Y:S01]  /*10ac0*/  FFMA.FTZ R137, R137, c[0x0][0x23c], -R141.reuse ;  /* 0x00008f0089897a23 */ /* 0x100fe2000001088d */
[----:B------:R-:W-:Y:S01]  /*10ad0*/  ISETP.GE.OR P0, PT, R2, R228, !P0 ;  /* 0x000000e40200720c */ /* 0x000fe20004706670 */
[----:B------:R2:W-:Y:S01]  /*10ae0*/  MUFU.EX2 R246, R142 ;  /* 0x0000008e00f67308 */ /* 0x0005e20000000800 */
[----:B------:R-:W-:Y:S01]  /*10af0*/  FMNMX.FTZ R2, R10, R139, !PT ;  /* 0x0000008b0a027209 */ /* 0x000fe20007810000 */
[--C-:B------:R-:W-:Y:S01]  /*10b00*/  FFMA.FTZ R16, R16, c[0x0][0x23c], -R141.reuse ;  /* 0x00008f0010107a23 */ /* 0x100fe2000001088d */
[C---:B------:R-:W-:Y:S01]  /*10b10*/  ISETP.GE.AND P1, PT, R4.reuse, R224, PT ;  /* 0x000000e00400720c */ /* 0x040fe20003f26270 */
[----:B------:R-:W-:Y:S01]  /*10b20*/  FFMA.FTZ R17, R17, c[0x0][0x23c], -R141 ;  /* 0x00008f0011117a23 */ /* 0x000fe2000001088d */
[----:B------:R-:W-:Y:S02]  /*10b30*/  FMNMX.FTZ R2, R11, R2, !PT ;  /* 0x000000020b027209 */ /* 0x000fe40007810000 */
[C---:B------:R-:W-:Y:S02]  /*10b40*/  ISETP.GE.OR P5, PT, R4.reuse, R229, !P5 ;  /* 0x000000e50400720c */ /* 0x040fe40006fa6670 */
[----:B------:R-:W-:Y:S01]  /*10b50*/  ISETP.GE.OR P1, PT, R4, R228, !P1 ;  /* 0x000000e40400720c */ /* 0x000fe20004f26670 */
[----:B------:R-:W-:Y:S01]  /*10b60*/  MUFU.EX2 R247, R137 ;  /* 0x0000008900f77308 */ /* 0x000fe20000000800 */
[----:B------:R-:W-:Y:S02]  /*10b70*/  FSEL R199, R24, -INF , !P5 ;  /* 0xff80000018c77808 */ /* 0x000fe40006800000 */
[----:B------:R-:W-:Y:S02]  /*10b80*/  FSEL R15, R15, -INF , !P2 ;  /* 0xff8000000f0f7808 */ /* 0x000fe40005000000 */
[----:B------:R-:W-:Y:S02]  /*10b90*/  FMNMX.FTZ R2, R14, R2, !PT ;  /* 0x000000020e027209 */ /* 0x000fe40007810000 */
[C---:B------:R-:W-:Y:S02]  /*10ba0*/  ISETP.GE.AND P5, PT, R0.reuse, R225, PT ;  /* 0x000000e10000720c */ /* 0x040fe40003fa6270 */
[-C--:B------:R-:W-:Y:S01]  /*10bb0*/  ISETP.GE.AND P2, PT, R0, R224.reuse, PT ;  /* 0x000000e00000720c */ /* 0x080fe20003f46270 */
[----:B------:R-:W-:Y:S01]  /*10bc0*/  MUFU.EX2 R244, R16 ;  /* 0x0000001000f47308 */ /* 0x000fe20000000800 */
[----:B------:R-:W-:Y:S02]  /*10bd0*/  FSEL R202, R25, -INF , !P4 ;  /* 0xff80000019ca7808 */ /* 0x000fe40006000000 */
[----:B------:R-:W-:Y:S02]  /*10be0*/  ISETP.GE.AND P4, PT, R7, R224, PT ;  /* 0x000000e00700720c */ /* 0x000fe40003f86270 */
[----:B------:R-:W-:Y:S02]  /*10bf0*/  FSEL R205, R26, -INF , !P1 ;  /* 0xff8000001acd7808 */ /* 0x000fe40004800000 */
[C---:B------:R-:W-:Y:S02]  /*10c00*/  ISETP.GE.OR P2, PT, R0.reuse, R228, !P2 ;  /* 0x000000e40000720c */ /* 0x040fe40005746670 */
[----:B------:R-:W-:Y:S01]  /*10c10*/  ISETP.GE.OR P5, PT, R0, R229, !P5 ;  /* 0x000000e50000720c */ /* 0x000fe20006fa6670 */
[----:B------:R-:W3:Y:S01]  /*10c20*/  MUFU.EX2 R245, R17 ;  /* 0x0000001100f57308 */ /* 0x000ee20000000800 */
[----:B------:R-:W-:Y:S02]  /*10c30*/  FMNMX.FTZ R0, R15, R2, !PT ;  /* 0x000000020f007209 */ /* 0x000fe40007810000 */
[----:B------:R-:W-:Y:S02]  /*10c40*/  ISETP.GE.OR P4, PT, R7, R228, !P4 ;  /* 0x000000e40700720c */ /* 0x000fe40006786670 */
[----:B------:R-:W-:Y:S02]  /*10c50*/  FSEL R206, R27, -INF , !P0 ;  /* 0xff8000001bce7808 */ /* 0x000fe40004000000 */
[----:B------:R-:W-:Y:S02]  /*10c60*/  FMNMX.FTZ R0, R205, R0, !PT ;  /* 0x00000000cd007209 */ /* 0x000fe40007810000 */
[----:B------:R-:W-:Y:S02]  /*10c70*/  FSEL R207, R30, -INF , !P4 ;  /* 0xff8000001ecf7808 */ /* 0x000fe40006000000 */
[----:B------:R-:W-:Y:S02]  /*10c80*/  FMNMX.FTZ R0, R206, R0, !PT ;  /* 0x00000000ce007209 */ /* 0x000fe40007810000 */
[----:B-1----:R-:W-:Y:S02]  /*10c90*/  FMNMX.FTZ R135, R135, R6, !PT ;  /* 0x0000000687877209 */ /* 0x002fe40007810000 */
[----:B------:R-:W-:Y:S02]  /*10ca0*/  FSEL R140, R31, -INF , !P2 ;  /* 0xff8000001f8c7808 */ /* 0x000fe40005000000 */
[----:B------:R-:W-:Y:S01]  /*10cb0*/  FMNMX.FTZ R0, R207, R0, !PT ;  /* 0x00000000cf007209 */ /* 0x000fe20007810000 */
[C---:B------:R-:W-:Y:S01]  /*10cc0*/  FMUL.FTZ R2, R135.reuse, c[0x0][0x23c] ;  /* 0x00008f0087027a20 */ /* 0x040fe20000410000 */
[----:B------:R-:W-:Y:S02]  /*10cd0*/  FSETP.NEU.FTZ.AND P2, PT, R135, -INF , PT ;  /* 0xff8000008700780b */ /* 0x000fe40003f5d000 */
[----:B------:R-:W-:Y:S02]  /*10ce0*/  FMNMX.FTZ R0, R140, R0, !PT ;  /* 0x000000008c007209 */ /* 0x000fe40007810000 */
[----:B--2---:R-:W-:Y:S02]  /*10cf0*/  FSEL R142, R2, RZ, P2 ;  /* 0x000000ff028e7208 */ /* 0x004fe40001000000 */
[----:B------:R-:W-:Y:S01]  /*10d00*/  FMNMX.FTZ R134, R8, R138, !PT ;  /* 0x0000008a08867209 */ /* 0x000fe20007810000 */
[----:B------:R-:W1:Y:S01]  /*10d10*/  SHFL.BFLY PT, R2, R0, 0x2, 0x1f ;  /* 0x0c401f0000027f89 */ /* 0x000e6200000e0000 */
[----:B------:R-:W-:Y:S01]  /*10d20*/  FSEL R13, R13, -INF , !P6 ;  /* 0xff8000000d0d7808 */ /* 0x000fe20007000000 */
[--C-:B------:R-:W-:Y:S01]  /*10d30*/  FFMA.FTZ R143, R143, c[0x0][0x23c], -R142.reuse ;  /* 0x00008f008f8f7a23 */ /* 0x100fe2000001088e */
[----:B------:R-:W-:Y:S01]  /*10d40*/  FMNMX.FTZ R134, R9, R134, !PT ;  /* 0x0000008609867209 */ /* 0x000fe20007810000 */
[--C-:B------:R-:W-:Y:S01]  /*10d50*/  FFMA.FTZ R18, R18, c[0x0][0x23c], -R142.reuse ;  /* 0x00008f0012127a23 */ /* 0x100fe2000001088e */
[----:B------:R-:W-:Y:S01]  /*10d60*/  ISETP.GE.AND P6, PT, R7, R225, PT ;  /* 0x000000e10700720c */ /* 0x000fe20003fc6270 */
[----:B------:R-:W-:Y:S01]  /*10d70*/  MUFU.EX2 R242, R143 ;  /* 0x0000008f00f27308 */ /* 0x000fe20000000800 */
[----:B------:R-:W-:Y:S01]  /*10d80*/  FMNMX.FTZ R134, R12, R134, !PT ;  /* 0x000000860c867209 */ /* 0x000fe20007810000 */
[--C-:B------:R-:W-:Y:S01]  /*10d90*/  FFMA.FTZ R19, R19, c[0x0][0x23c], -R142.reuse ;  /* 0x00008f0013137a23 */ /* 0x100fe2000001088e */
[----:B------:R-:W-:Y:S01]  /*10da0*/  ISETP.GE.OR P6, PT, R7, R229, !P6 ;  /* 0x000000e50700720c */ /* 0x000fe200077c6670 */
[----:B------:R-:W-:Y:S01]  /*10db0*/  FFMA.FTZ R176, R176, c[0x0][0x23c], -R142 ;  /* 0x00008f00b0b07a23 */ /* 0x000fe2000001088e */
[----:B------:R-:W-:Y:S02]  /*10dc0*/  FMNMX.FTZ R134, R13, R134, !PT ;  /* 0x000000860d867209 */ /* 0x000fe40007810000 */
[----:B------:R-:W-:Y:S02]  /*10dd0*/  FSEL R204, R28, -INF , !P6 ;  /* 0xff8000001ccc7808 */ /* 0x000fe40007000000 */
[----:B------:R-:W-:Y:S01]  /*10de0*/  FMNMX.FTZ R134, R199, R134, !PT ;  /* 0x00000086c7867209 */ /* 0x000fe20007810000 */
[----:B------:R-:W-:Y:S01]  /*10df0*/  MUFU.EX2 R240, R18 ;  /* 0x0000001200f07308 */ /* 0x000fe20000000800 */
[----:B------:R-:W-:Y:S02]  /*10e00*/  FSEL R203, R29, -INF , !P5 ;  /* 0xff8000001dcb7808 */ /* 0x000fe40006800000 */
[----:B------:R-:W-:Y:S02]  /*10e10*/  FMNMX.FTZ R134, R202, R134, !PT ;  /* 0x00000086ca867209 */ /* 0x000fe40007810000 */
[----:B---3--:R-:W-:Y:S02]  /*10e20*/  F2FP.PACK_AB R178, R245, R244 ;  /* 0x000000f4f5b2723e */ /* 0x008fe400000000ff */
[----:B------:R-:W-:Y:S02]  /*10e30*/  FMNMX.FTZ R134, R204, R134, !PT ;  /* 0x00000086cc867209 */ /* 0x000fe40007810000 */
[----:B-1----:R-:W-:Y:S01]  /*10e40*/  FMNMX.FTZ R0, R0, R2, !PT ;  /* 0x0000000200007209 */ /* 0x002fe20007810000 */
[----:B------:R-:W1:Y:S01]  /*10e50*/  MUFU.EX2 R241, R19 ;  /* 0x0000001300f17308 */ /* 0x000e620000000800 */
[----:B------:R-:W-:Y:S03]  /*10e60*/  FMNMX.FTZ R134, R203, R134, !PT ;  /* 0x00000086cb867209 */ /* 0x000fe60007810000 */
[----:B------:R-:W2:Y:S06]  /*10e70*/  SHFL.BFLY PT, R2, R0, 0x1, 0x1f ;  /* 0x0c201f0000027f89 */ /* 0x000eac00000e0000 */
[----:B------:R3:W4:Y:S02]  /*10e80*/  MUFU.EX2 R243, R176 ;  /* 0x000000b000f37308 */ /* 0x0007240000000800 */
[----:B------:R-:W5:Y:S01]  /*10e90*/  SHFL.BFLY PT, R4, R134, 0x2, 0x1f ;  /* 0x0c401f0086047f89 */ /* 0x000f6200000e0000 */
[----:B-1----:R-:W-:Y:S02]  /*10ea0*/  F2FP.PACK_AB R179, R241, R240 ;  /* 0x000000f0f1b3723e */ /* 0x002fe400000000ff */
[----:B--2---:R-:W-:Y:S02]  /*10eb0*/  FMNMX.FTZ R137, R0, R2, !PT ;  /* 0x0000000200897209 */ /* 0x004fe40007810000 */
[----:B------:R-:W-:Y:S02]  /*10ec0*/  FSEL R0, R136, RZ, P3 ;  /* 0x000000ff88007208 */ /* 0x000fe40001800000 */
[----:B------:R-:W-:Y:S01]  /*10ed0*/  FSEL R2, R135, RZ, P2 ;  /* 0x000000ff87027208 */ /* 0x000fe20001000000 */
[C---:B------:R-:W-:Y:S01]  /*10ee0*/  FMUL.FTZ R188, R137.reuse, c[0x0][0x23c] ;  /* 0x00008f0089bc7a20 */ /* 0x040fe20000410000 */
[----:B------:R-:W-:Y:S01]  /*10ef0*/  FSETP.NEU.FTZ.AND P0, PT, R137, -INF , PT ;  /* 0xff8000008900780b */ /* 0x000fe20003f1d000 */
[----:B------:R-:W-:Y:S01]  /*10f00*/  FADD.FTZ R0, -R0, R3 ;  /* 0x0000000300007221 */ /* 0x000fe20000010100 */
[----:B-----5:R-:W-:Y:S02]  /*10f10*/  FMNMX.FTZ R134, R134, R4, !PT ;  /* 0x0000000486867209 */ /* 0x020fe40007810000 */
[----:B------:R-:W-:Y:S01]  /*10f20*/  FSEL R188, R188, RZ, P0 ;  /* 0x000000ffbcbc7208 */ /* 0x000fe20000000000 */
[----:B------:R-:W-:Y:S01]  /*10f30*/  FMUL.FTZ R0, R0, c[0x0][0x23c] ;  /* 0x00008f0000007a20 */ /* 0x000fe20000410000 */
[----:B---3--:R-:W-:Y:S01]  /*10f40*/  F2FP.PACK_AB R176, R246, R247 ;  /* 0x000000f7f6b0723e */ /* 0x008fe200000000ff */
[----:B------:R-:W1:Y:S01]  /*10f50*/  SHFL.BFLY PT, R4, R134, 0x1, 0x1f ;  /* 0x0c201f0086047f89 */ /* 0x000e6200000e0000 */
[----:B----4-:R-:W-:Y:S01]  /*10f60*/  F2FP.PACK_AB R177, R243, R242 ;  /* 0x000000f2f3b1723e */ /* 0x010fe200000000ff */
[----:B------:R2:W3:Y:S01]  /*10f70*/  MUFU.EX2 R133, R0 ;  /* 0x0000000000857308 */ /* 0x0004e20000000800 */
[--C-:B------:R-:W-:Y:S02]  /*10f80*/  FFMA.FTZ R10, R10, c[0x0][0x23c], -R188.reuse ;  /* 0x00008f000a0a7a23 */ /* 0x100fe400000108bc */
[--C-:B------:R-:W-:Y:S02]  /*10f90*/  FFMA.FTZ R11, R11, c[0x0][0x23c], -R188.reuse ;  /* 0x00008f000b0b7a23 */ /* 0x100fe400000108bc */
[--C-:B------:R-:W-:Y:S02]  /*10fa0*/  FFMA.FTZ R14, R14, c[0x0][0x23c], -R188.reuse ;  /* 0x00008f000e0e7a23 */ /* 0x100fe400000108bc */
[----:B------:R-:W-:Y:S03]  /*10fb0*/  FFMA.FTZ R15, R15, c[0x0][0x23c], -R188 ;  /* 0x00008f000f0f7a23 */ /* 0x000fe600000108bc */
[----:B------:R-:W-:Y:S10]  /*10fc0*/  MUFU.EX2 R232, R10 ;  /* 0x0000000a00e87308 */ /* 0x000ff40000000800 */
[----:B------:R-:W4:Y:S01]  /*10fd0*/  MUFU.EX2 R233, R11 ;  /* 0x0000000b00e97308 */ /* 0x000f220000000800 */
[----:B-1----:R-:W-:Y:S01]  /*10fe0*/  FMNMX.FTZ R134, R134, R4, !PT ;  /* 0x0000000486867209 */ /* 0x002fe20007810000 */
[----:B--2---:R-:W-:Y:S03]  /*10ff0*/  FADD.FTZ R0, -R2, R132 ;  /* 0x0000008402007221 */ /* 0x004fe60000010100 */
[C---:B------:R-:W-:Y:S01]  /*11000*/  FSETP.NEU.FTZ.AND P1, PT, R134.reuse, -INF , PT ;  /* 0xff8000008600780b */ /* 0x040fe20003f3d000 */
[----:B------:R-:W-:Y:S02]  /*11010*/  FMUL.FTZ R143, R134, c[0x0][0x23c] ;  /* 0x00008f00868f7a20 */ /* 0x000fe40000410000 */
[----:B------:R-:W-:Y:S01]  /*11020*/  FMUL.FTZ R0, R0, c[0x0][0x23c] ;  /* 0x00008f0000007a20 */ /* 0x000fe20000410000 */
[----:B------:R-:W-:Y:S01]  /*11030*/  FSEL R2, R134, RZ, P1 ;  /* 0x000000ff86027208 */ /* 0x000fe20000800000 */
[----:B------:R-:W-:Y:S01]  /*11040*/  MUFU.EX2 R234, R14 ;  /* 0x0000000e00ea7308 */ /* 0x000fe20000000800 */
[----:B------:R-:W-:Y:S01]  /*11050*/  FSEL R143, R143, RZ, P1 ;  /* 0x000000ff8f8f7208 */ /* 0x000fe20000800000 */
[C---:B---3--:R-:W-:Y:S02]  /*11060*/  FMUL.FTZ R4, R133.reuse, R144 ;  /* 0x0000009085047220 */ /* 0x048fe40000410000 */
[----:B------:R-:W-:Y:S02]  /*11070*/  FMUL.FTZ R5, R133, R145 ;  /* 0x0000009185057220 */ /* 0x000fe40000410000 */
[--C-:B------:R-:W-:Y:S02]  /*11080*/  FFMA.FTZ R8, R8, c[0x0][0x23c], -R143.reuse ;  /* 0x00008f0008087a23 */ /* 0x100fe4000001088f */
[--C-:B------:R-:W-:Y:S02]  /*11090*/  FFMA.FTZ R9, R9, c[0x0][0x23c], -R143.reuse ;  /* 0x00008f0009097a23 */ /* 0x100fe4000001088f */
[----:B------:R1:W2:Y:S01]  /*110a0*/  MUFU.EX2 R132, R0 ;  /* 0x0000000000847308 */ /* 0x0002a20000000800 */
[--C-:B------:R-:W-:Y:S02]  /*110b0*/  FFMA.FTZ R12, R12, c[0x0][0x23c], -R143.reuse ;  /* 0x00008f000c0c7a23 */ /* 0x100fe4000001088f */
[----:B------:R-:W-:Y:S01]  /*110c0*/  FFMA.FTZ R13, R13, c[0x0][0x23c], -R143 ;  /* 0x00008f000d0d7a23 */ /* 0x000fe2000001088f */
[----:B----4-:R-:W-:Y:S01]  /*110d0*/  F2FP.PACK_AB R181, R233, R232 ;  /* 0x000000e8e9b5723e */ /* 0x010fe200000000ff */
        /* <DEDUP_REMOVED lines=8> */
[C---:B------:R-:W-:Y:S01]  /*11160*/  FMUL.FTZ R49, R133.reuse, R49 ;  /* 0x0000003185317220 */ /* 0x040fe20000410000 */
[----:B------:R-:W3:Y:S01]  /*11170*/  MUFU.EX2 R238, R9 ;  /* 0x0000000900ee7308 */ /* 0x000ee20000000800 */
[C---:B------:R-:W-:Y:S02]  /*11180*/  FMUL.FTZ R52, R133.reuse, R52 ;  /* 0x0000003485347220 */ /* 0x040fe40000410000 */
[----:B------:R-:W-:Y:S02]  /*11190*/  FMUL.FTZ R53, R133, R53 ;  /* 0x0000003585357220 */ /* 0x000fe40000410000 */
[----:B-1----:R-:W-:Y:S01]  /*111a0*/  FADD.FTZ R0, -R2, R138 ;  /* 0x0000008a02007221 */ /* 0x002fe20000010100 */
[----:B------:R-:W-:Y:S01]  /*111b0*/  FSEL R2, R137, RZ, P0 ;  /* 0x000000ff89027208 */ /* 0x000fe20000000000 */
[----:B--2---:R-:W-:Y:S01]  /*111c0*/  FMUL.FTZ R6, R132, R146 ;  /* 0x0000009284067220 */ /* 0x004fe20000410000 */
[----:B------:R-:W-:Y:S01]  /*111d0*/  PLOP3.LUT P0, PT, PT, PT, UP0, 0x80, 0x0 ;  /* 0x000000000000781c */ /* 0x000fe20003f0f008 */
[----:B------:R-:W-:Y:S01]  /*111e0*/  FMUL.FTZ R0, R0, c[0x0][0x23c] ;  /* 0x00008f0000007a20 */ /* 0x000fe20000410000 */
[----:B------:R-:W-:Y:S01]  /*111f0*/  MUFU.EX2 R237, R12 ;  /* 0x0000000c00ed7308 */ /* 0x000fe20000000800 */
[C---:B------:R-:W-:Y:S02]  /*11200*/  FMUL.FTZ R7, R132.reuse, R147 ;  /* 0x0000009384077220 */ /* 0x040fe40000410000 */
[----:B------:R-:W1:Y:S01]  /*11210*/  LDSM.16.MT88.4 R144, [R214+0xa000] ;  /* 0x00a00000d690783b */ /* 0x000e620000004200 */
[C---:B------:R-:W-:Y:S02]  /*11220*/  FMUL.FTZ R18, R132.reuse, R158 ;  /* 0x0000009e84127220 */ /* 0x040fe40000410000 */
[C---:B------:R-:W-:Y:S02]  /*11230*/  FMUL.FTZ R19, R132.reuse, R159 ;  /* 0x0000009f84137220 */ /* 0x040fe40000410000 */
[-C--:B------:R-:W-:Y:S01]  /*11240*/  HMMA.16816.F32 R4, R176, R20.reuse, R4 ;  /* 0x00000014b004723c */ /* 0x080fe20000001804 */
[C---:B------:R-:W-:Y:S01]  /*11250*/  FMUL.FTZ R34, R132.reuse, R174 ;  /* 0x000000ae84227220 */ /* 0x040fe20000410000 */
[----:B------:R2:W4:Y:S01]  /*11260*/  MUFU.EX2 R3, R0 ;  /* 0x0000000000037308 */ /* 0x0005220000000800 */
[----:B------:R-:W-:Y:S01]  /*11270*/  LDSM.16.MT88.4 R156, [R209+0xa800] ;  /* 0x00a80000d19c783b */ /* 0x000fe20000004200 */
[----:B------:R-:W-:Y:S01]  /*11280*/  FMUL.FTZ R35, R132, R175 ;  /* 0x000000af84237220 */ /* 0x000fe20000410000 */
[----:B---3--:R-:W-:Y:S01]  /*11290*/  F2FP.PACK_AB R180, R238, R236 ;  /* 0x000000eceeb4723e */ /* 0x008fe200000000ff */
[C---:B------:R-:W-:Y:S02]  /*112a0*/  FMUL.FTZ R38, R132.reuse, R38 ;  /* 0x0000002684267220 */ /* 0x040fe40000410000 */
[C---:B------:R-:W-:Y:S03]  /*112b0*/  FMUL.FTZ R39, R132.reuse, R39 ;  /* 0x0000002784277220 */ /* 0x040fe60000410000 */
[----:B------:R-:W-:Y:S01]  /*112c0*/  LDSM.16.MT88.4 R172, [R211+0xa800] ;  /* 0x00a80000d3ac783b */ /* 0x000fe20000004200 */
[----:B------:R-:W3:Y:S01]  /*112d0*/  MUFU.EX2 R239, R13 ;  /* 0x0000000d00ef7308 */ /* 0x000ee20000000800 */
[C---:B------:R-:W-:Y:S02]  /*112e0*/  FMUL.FTZ R50, R132.reuse, R50 ;  /* 0x0000003284327220 */ /* 0x040fe40000410000 */
[C---:B------:R-:W-:Y:S02]  /*112f0*/  FMUL.FTZ R51, R132.reuse, R51 ;  /* 0x0000003384337220 */ /* 0x040fe40000410000 */
[C---:B------:R-:W-:Y:S02]  /*11300*/  FMUL.FTZ R54, R132.reuse, R54 ;  /* 0x0000003684367220 */ /* 0x040fe40000410000 */
[C---:B------:R-:W-:Y:S02]  /*11310*/  FMUL.FTZ R55, R132.reuse, R55 ;  /* 0x0000003784377220 */ /* 0x040fe40000410000 */
[C---:B------:R-:W-:Y:S01]  /*11320*/  FMUL.FTZ R64, R133.reuse, R64 ;  /* 0x0000004085407220 */ /* 0x040fe20000410000 */
[----:B------:R-:W5:Y:S01]  /*11330*/  MUFU.EX2 R235, R15 ;  /* 0x0000000f00eb7308 */ /* 0x000f620000000800 */
[----:B------:R-:W-:Y:S02]  /*11340*/  FMUL.FTZ R65, R133, R65 ;  /* 0x0000004185417220 */ /* 0x000fe40000410000 */
[----:B------:R-:W-:Y:S02]  /*11350*/  FMUL.FTZ R66, R132, R66 ;  /* 0x0000004284427220 */ /* 0x000fe40000410000 */
[----:B--2---:R-:W-:Y:S02]  /*11360*/  FADD.FTZ R0, -R2, R139 ;  /* 0x0000008b02007221 */ /* 0x004fe40000010100 */
[--C-:B------:R-:W-:Y:S02]  /*11370*/  FFMA.FTZ R2, R189, c[0x0][0x23c], -R141.reuse ;  /* 0x00008f00bd027a23 */ /* 0x100fe4000001088d */
[----:B------:R-:W-:Y:S02]  /*11380*/  FMUL.FTZ R0, R0, c[0x0][0x23c] ;  /* 0x00008f0000007a20 */ /* 0x000fe40000410000 */
[----:B------:R2:W-:Y:S01]  /*11390*/  MUFU.EX2 R197, R2 ;  /* 0x0000000200c57308 */ /* 0x0005e20000000800 */
[C---:B----4-:R-:W-:Y:S02]  /*113a0*/  FMUL.FTZ R8, R3.reuse, R148 ;  /* 0x0000009403087220 */ /* 0x050fe40000410000 */
[----:B------:R-:W-:Y:S01]  /*113b0*/  FMUL.FTZ R9, R3, R149 ;  /* 0x0000009503097220 */ /* 0x000fe20000410000 */
[----:B---3--:R-:W-:Y:S01]  /*113c0*/  F2FP.PACK_AB R182, R239, R237 ;  /* 0x000000edefb6723e */ /* 0x008fe200000000ff */
[C---:B------:R-:W-:Y:S02]  /*113d0*/  FMUL.FTZ R12, R3.reuse, R152 ;  /* 0x00000098030c7220 */ /* 0x040fe40000410000 */
[C---:B------:R-:W-:Y:S02]  /*113e0*/  FMUL.FTZ R13, R3.reuse, R153 ;  /* 0x00000099030d7220 */ /* 0x040fe40000410000 */
[C---:B------:R-:W-:Y:S01]  /*113f0*/  FMUL.FTZ R24, R3.reuse, R164 ;  /* 0x000000a403187220 */ /* 0x040fe20000410000 */
[----:B------:R-:W3:Y:S01]  /*11400*/  MUFU.EX2 R0, R0 ;  /* 0x0000000000007308 */ /* 0x000ee20000000800 */
[----:B------:R-:W-:Y:S01]  /*11410*/  FMUL.FTZ R25, R3, R165 ;  /* 0x000000a503197220 */ /* 0x000fe20000410000 */
[----:B-----5:R-:W-:Y:S01]  /*11420*/  F2FP.PACK_AB R183, R235, R234 ;  /* 0x000000eaebb7723e */ /* 0x020fe200000000ff */
[C---:B------:R-:W-:Y:S02]  /*11430*/  FMUL.FTZ R40, R3.reuse, R40 ;  /* 0x0000002803287220 */ /* 0x040fe40000410000 */
[C---:B------:R-:W-:Y:S02]  /*11440*/  FMUL.FTZ R41, R3.reuse, R41 ;  /* 0x0000002903297220 */ /* 0x040fe40000410000 */
[C---:B------:R-:W-:Y:S02]  /*11450*/  FMUL.FTZ R44, R3.reuse, R44 ;  /* 0x0000002c032c7220 */ /* 0x040fe40000410000 */
[C---:B------:R-:W-:Y:S02]  /*11460*/  FMUL.FTZ R45, R3.reuse, R45 ;  /* 0x0000002d032d7220 */ /* 0x040fe40000410000 */
[C---:B------:R-:W-:Y:S02]  /*11470*/  FMUL.FTZ R56, R3.reuse, R56 ;  /* 0x0000003803387220 */ /* 0x040fe40000410000 */
[--C-:B--2---:R-:W-:Y:S02]  /*11480*/  FFMA.FTZ R2, R190, c[0x0][0x23c], -R141.reuse ;  /* 0x00008f00be027a23 */ /* 0x104fe4000001088d */
[C---:B------:R-:W-:Y:S02]  /*11490*/  FMUL.FTZ R57, R3.reuse, R57 ;  /* 0x0000003903397220 */ /* 0x040fe40000410000 */
[----:B------:R2:W-:Y:S01]  /*114a0*/  MUFU.EX2 R196, R2 ;  /* 0x0000000200c47308 */ /* 0x0005e20000000800 */
[C---:B------:R-:W-:Y:S02]  /*114b0*/  FMUL.FTZ R60, R3.reuse, R60 ;  /* 0x0000003c033c7220 */ /* 0x040fe40000410000 */
[----:B------:R-:W-:Y:S02]  /*114c0*/  FMUL.FTZ R61, R3, R61 ;  /* 0x0000003d033d7220 */ /* 0x000fe40000410000 */
[----:B------:R-:W-:Y:S02]  /*114d0*/  FMUL.FTZ R67, R132, R67 ;  /* 0x0000004384437220 */ /* 0x000fe40000410000 */
[C---:B---3--:R-:W-:Y:S02]  /*114e0*/  FMUL.FTZ R10, R0.reuse, R150 ;  /* 0x00000096000a7220 */ /* 0x048fe40000410000 */
[C---:B------:R-:W-:Y:S02]  /*114f0*/  FMUL.FTZ R11, R0.reuse, R151 ;  /* 0x00000097000b7220 */ /* 0x040fe40000410000 */
[----:B------:R-:W3:Y:S01]  /*11500*/  LDSM.16.MT88.4 R148, [R213+0xa000] ;  /* 0x00a00000d594783b */ /* 0x000ee20000004200 */
[C---:B------:R-:W-:Y:S02]  /*11510*/  FMUL.FTZ R14, R0.reuse, R154 ;  /* 0x0000009a000e7220 */ /* 0x040fe40000410000 */
[C---:B------:R-:W-:Y:S02]  /*11520*/  FMUL.FTZ R15, R0.reuse, R155 ;  /* 0x0000009b000f7220 */ /* 0x040fe40000410000 */
[C---:B------:R-:W-:Y:S01]  /*11530*/  HMMA.16816.F32 R8, R180.reuse, R20, R8 ;  /* 0x00000014b408723c */ /* 0x040fe20000001808 */
[C---:B------:R-:W-:Y:S02]  /*11540*/  FMUL.FTZ R26, R0.reuse, R166 ;  /* 0x000000a6001a7220 */ /* 0x040fe40000410000 */
[C---:B------:R-:W-:Y:S02]  /*11550*/  FMUL.FTZ R27, R0.reuse, R167 ;  /* 0x000000a7001b7220 */ /* 0x040fe40000410000 */
[C---:B------:R-:W-:Y:S02]  /*11560*/  FMUL.FTZ R42, R0.reuse, R42 ;  /* 0x0000002a002a7220 */ /* 0x040fe40000410000 */
[----:B------:R-:W-:Y:S01]  /*11570*/  FMUL.FTZ R20, R133, R160 ;  /* 0x000000a085147220 */ /* 0x000fe20000410000 */
[-C--:B------:R-:W-:Y:S01]  /*11580*/  HMMA.16816.F32 R12, R180, R22.reuse, R12 ;  /* 0x00000016b40c723c */ /* 0x080fe2000000180c */
[--C-:B--2---:R-:W-:Y:S03]  /*11590*/  FFMA.FTZ R2, R191, c[0x0][0x23c], -R142.reuse ;  /* 0x00008f00bf027a23 */ /* 0x104fe6000001088e */
[----:B------:R-:W-:Y:S01]  /*115a0*/  FMUL.FTZ R21, R133, R161 ;  /* 0x000000a185157220 */ /* 0x000fe20000410000 */
[----:B------:R2:W-:Y:S01]  /*115b0*/  MUFU.EX2 R195, R2 ;  /* 0x0000000200c37308 */ /* 0x0005e20000000800 */
[C---:B------:R-:W-:Y:S02]  /*115c0*/  FMUL.FTZ R43, R0.reuse, R43 ;  /* 0x0000002b002b7220 */ /* 0x040fe40000410000 */
[C---:B------:R-:W-:Y:S01]  /*115d0*/  HMMA.16816.F32 R16, R176.reuse, R22, R16 ;  /* 0x00000016b010723c */ /* 0x040fe20000001810 */
[C---:B------:R-:W-:Y:S03]  /*115e0*/  FMUL.FTZ R28, R3.reuse, R168 ;  /* 0x000000a8031c7220 */ /* 0x040fe60000410000 */
[----:B------:R-:W-:Y:S02]  /*115f0*/  FMUL.FTZ R29, R3, R169 ;  /* 0x000000a9031d7220 */ /* 0x000fe40000410000 */
[----:B------:R-:W-:Y:S02]  /*11600*/  FMUL.FTZ R30, R0, R170 ;  /* 0x000000aa001e7220 */ /* 0x000fe40000410000 */
[C---:B------:R-:W-:Y:S04]  /*11610*/  FMUL.FTZ R22, R132.reuse, R162 ;  /* 0x000000a284167220 */ /* 0x040fe80000410000 */
[----:B------:R-:W-:Y:S02]  /*11620*/  FMUL.FTZ R23, R132, R163 ;  /* 0x000000a384177220 */ /* 0x000fe40000410000 */
[C---:B------:R-:W-:Y:S02]  /*11630*/  FMUL.FTZ R46, R0.reuse, R46 ;  /* 0x0000002e002e7220 */ /* 0x040fe40000410000 */
[C---:B------:R-:W-:Y:S02]  /*11640*/  FMUL.FTZ R47, R0.reuse, R47 ;  /* 0x0000002f002f7220 */ /* 0x040fe40000410000 */
[C---:B------:R-:W-:Y:S01]  /*11650*/  FMUL.FTZ R58, R0.reuse, R58 ;  /* 0x0000003a003a7220 */ /* 0x040fe20000410000 */
[-C--:B------:R-:W-:Y:S01]  /*11660*/  HMMA.16816.F32 R20, R176, R184.reuse, R20 ;  /* 0x000000b8b014723c */ /* 0x080fe20000001814 */
[----:B------:R-:W-:Y:S02]  /*11670*/  FMUL.FTZ R59, R0, R59 ;  /* 0x0000003b003b7220 */ /* 0x000fe40000410000 */
[--C-:B--2---:R-:W-:Y:S02]  /*11680*/  FFMA.FTZ R2, R192, c[0x0][0x23c], -R142.reuse ;  /* 0x00008f00c0027a23 */ /* 0x104fe4000001088e */
[C---:B------:R-:W-:Y:S02]  /*11690*/  FMUL.FTZ R62, R0.reuse, R62 ;  /* 0x0000003e003e7220 */ /* 0x040fe40000410000 */
[----:B------:R2:W4:Y:S01]  /*116a0*/  MUFU.EX2 R194, R2 ;  /* 0x0000000200c27308 */ /* 0x0005220000000800 */
[C---:B------:R-:W-:Y:S01]  /*116b0*/  HMMA.16816.F32 R24, R180.reuse, R184, R24 ;  /* 0x000000b8b418723c */ /* 0x040fe20000001818 */
[C---:B------:R-:W-:Y:S03]  /*116c0*/  FMUL.FTZ R31, R0.reuse, R171 ;  /* 0x000000ab001f7220 */ /* 0x040fe60000410000 */
[----:B------:R-:W-:Y:S02]  /*116d0*/  FMUL.FTZ R63, R0, R63 ;  /* 0x0000003f003f7220 */ /* 0x000fe40000410000 */
[C---:B------:R-:W-:Y:S02]  /*116e0*/  FMUL.FTZ R68, R133.reuse, R68 ;  /* 0x0000004485447220 */ /* 0x040fe40000410000 */
[-C--:B------:R-:W-:Y:S01]  /*116f0*/  HMMA.16816.F32 R28, R180, R186.reuse, R28 ;  /* 0x000000bab41c723c */ /* 0x080fe2000000181c */
[----:B------:R-:W-:Y:S03]  /*11700*/  FMUL.FTZ R69, R133, R69 ;  /* 0x0000004585457220 */ /* 0x000fe60000410000 */
[C---:B------:R-:W-:Y:S02]  /*11710*/  FMUL.FTZ R70, R132.reuse, R70 ;  /* 0x0000004684467220 */ /* 0x040fe40000410000 */
[----:B------:R-:W-:Y:S02]  /*11720*/  FMUL.FTZ R71, R132, R71 ;  /* 0x0000004784477220 */ /* 0x000fe40000410000 */
[C---:B------:R-:W-:Y:S01]  /*11730*/  HMMA.16816.F32 R32, R176.reuse, R186, R32 ;  /* 0x000000bab020723c */ /* 0x040fe20000001820 */
[C---:B------:R-:W-:Y:S03]  /*11740*/  FMUL.FTZ R72, R3.reuse, R72 ;  /* 0x0000004803487220 */ /* 0x040fe60000410000 */
[----:B------:R-:W-:Y:S02]  /*11750*/  FMUL.FTZ R73, R3, R73 ;  /* 0x0000004903497220 */ /* 0x000fe40000410000 */
[C---:B------:R-:W-:Y:S02]  /*11760*/  FMUL.FTZ R74, R0.reuse, R74 ;  /* 0x0000004a004a7220 */ /* 0x040fe40000410000 */
[-C--:B-1----:R-:W-:Y:S01]  /*11770*/  HMMA.16816.F32 R36, R176, R144.reuse, R36 ;  /* 0x00000090b024723c */ /* 0x082fe20000001824 */
[----:B--2---:R-:W-:Y:S03]  /*11780*/  FFMA.FTZ R2, R193, c[0x0][0x23c], -R141 ;  /* 0x00008f00c1027a23 */ /* 0x004fe6000001088d */
[C---:B------:R-:W-:Y:S01]  /*11790*/  FMUL.FTZ R75, R0.reuse, R75 ;  /* 0x0000004b004b7220 */ /* 0x040fe20000410000 */
[----:B------:R1:W-:Y:S01]  /*117a0*/  MUFU.EX2 R193, R2 ;  /* 0x0000000200c17308 */ /* 0x0003e20000000800 */
[C---:B------:R-:W-:Y:S02]  /*117b0*/  FMUL.FTZ R76, R3.reuse, R76 ;  /* 0x0000004c034c7220 */ /* 0x040fe40000410000 */
[C---:B------:R-:W-:Y:S01]  /*117c0*/  HMMA.16816.F32 R40, R180.reuse, R144, R40 ;  /* 0x00000090b428723c */ /* 0x040fe20000001828 */
[----:B------:R-:W-:Y:S03]  /*117d0*/  FMUL.FTZ R77, R3, R77 ;  /* 0x0000004d034d7220 */ /* 0x000fe60000410000 */
[C---:B------:R-:W-:Y:S02]  /*117e0*/  FMUL.FTZ R78, R0.reuse, R78 ;  /* 0x0000004e004e7220 */ /* 0x040fe40000410000 */
[----:B------:R-:W-:Y:S02]  /*117f0*/  FMUL.FTZ R79, R0, R79 ;  /* 0x0000004f004f7220 */ /* 0x000fe40000410000 */
[-C--:B------:R-:W-:Y:S01]  /*11800*/  HMMA.16816.F32 R44, R180, R146.reuse, R44 ;  /* 0x00000092b42c723c */ /* 0x080fe2000000182c */
[C---:B------:R-:W-:Y:S03]  /*11810*/  FMUL.FTZ R80, R133.reuse, R80 ;  /* 0x0000005085507220 */ /* 0x040fe60000410000 */
[C---:B------:R-:W-:Y:S02]  /*11820*/  FMUL.FTZ R81, R133.reuse, R81 ;  /* 0x0000005185517220 */ /* 0x040fe40000410000 */
[C---:B------:R-:W-:Y:S02]  /*11830*/  FMUL.FTZ R82, R132.reuse, R82 ;  /* 0x0000005284527220 */ /* 0x040fe40000410000 */
[C---:B------:R-:W-:Y:S01]  /*11840*/  HMMA.16816.F32 R48, R176.reuse, R146, R48 ;  /* 0x00000092b030723c */ /* 0x040fe20000001830 */
[----:B------:R-:W2:Y:S03]  /*11850*/  LDSM.16.MT88.4 R144, [R209+0xb000] ;  /* 0x00b00000d190783b */ /* 0x000ea60000004200 */
[----:B------:R-:W-:Y:S02]  /*11860*/  FMUL.FTZ R83, R132, R83 ;  /* 0x0000005384537220 */ /* 0x000fe40000410000 */
[--C-:B-1----:R-:W-:Y:S02]  /*11870*/  FFMA.FTZ R2, R200, c[0x0][0x23c], -R142.reuse ;  /* 0x00008f00c8027a23 */ /* 0x102fe4000001088e */
[-C--:B---3--:R-:W-:Y:S01]  /*11880*/  HMMA.16816.F32 R52, R176, R148.reuse, R52 ;  /* 0x00000094b034723c */ /* 0x088fe20000001834 */
[C---:B------:R-:W-:Y:S01]  /*11890*/  FMUL.FTZ R84, R133.reuse, R84 ;  /* 0x0000005485547220 */ /* 0x040fe20000410000 */
[----:B------:R1:W-:Y:S02]  /*118a0*/  MUFU.EX2 R191, R2 ;  /* 0x0000000200bf7308 */ /* 0x0003e40000000800 */
[----:B------:R-:W-:Y:S02]  /*118b0*/  FMUL.FTZ R85, R133, R85 ;  /* 0x0000005585557220 */ /* 0x000fe40000410000 */
[C---:B------:R-:W-:Y:S02]  /*118c0*/  FMUL.FTZ R86, R132.reuse, R86 ;  /* 0x0000005684567220 */ /* 0x040fe40000410000 */
[C---:B------:R-:W-:Y:S01]  /*118d0*/  HMMA.16816.F32 R56, R180.reuse, R148, R56 ;  /* 0x00000094b438723c */ /* 0x040fe20000001838 */
[----:B------:R-:W-:Y:S03]  /*118e0*/  FMUL.FTZ R87, R132, R87 ;  /* 0x0000005784577220 */ /* 0x000fe60000410000 */
[C---:B------:R-:W-:Y:S02]  /*118f0*/  FMUL.FTZ R88, R3.reuse, R88 ;  /* 0x0000005803587220 */ /* 0x040fe40000410000 */
[C---:B------:R-:W-:Y:S02]  /*11900*/  FMUL.FTZ R89, R3.reuse, R89 ;  /* 0x0000005903597220 */ /* 0x040fe40000410000 */
[-C--:B------:R-:W-:Y:S01]  /*11910*/  HMMA.16816.F32 R60, R180, R150.reuse, R60 ;  /* 0x00000096b43c723c */ /* 0x080fe2000000183c */
[C---:B------:R-:W-:Y:S03]  /*11920*/  FMUL.FTZ R90, R0.reuse, R90 ;  /* 0x0000005a005a7220 */ /* 0x040fe60000410000 */
[C---:B------:R-:W-:Y:S02]  /*11930*/  FMUL.FTZ R91, R0.reuse, R91 ;  /* 0x0000005b005b7220 */ /* 0x040fe40000410000 */
[----:B------:R-:W-:Y:S02]  /*11940*/  FMUL.FTZ R92, R3, R92 ;  /* 0x0000005c035c7220 */ /* 0x000fe40000410000 */
[C---:B------:R-:W-:Y:S01]  /*11950*/  HMMA.16816.F32 R64, R176.reuse, R150, R64 ;  /* 0x00000096b040723c */ /* 0x040fe20000001840 */
[----:B------:R-:W3:Y:S03]  /*11960*/  LDSM.16.MT88.4 R148, [R211+0xb000] ;  /* 0x00b00000d394783b */ /* 0x000ee60000004200 */
[--C-:B-1----:R-:W-:Y:S02]  /*11970*/  FFMA.FTZ R2, R199, c[0x0][0x23c], -R143.reuse ;  /* 0x00008f00c7027a23 */ /* 0x102fe4000001088f */
[----:B------:R-:W-:Y:S02]  /*11980*/  FMUL.FTZ R93, R3, R93 ;  /* 0x0000005d035d7220 */ /* 0x000fe40000410000 */
[----:B------:R1:W-:Y:S01]  /*11990*/  MUFU.EX2 R189, R2 ;  /* 0x0000000200bd7308 */ /* 0x0003e20000000800 */
[-C--:B--2---:R-:W-:Y:S03]  /*119a0*/  HMMA.16816.F32 R68, R176, R144.reuse, R68 ;  /* 0x00000090b044723c */ /* 0x084fe60000001844 */
        /* <DEDUP_REMOVED lines=9> */
[----:B------:R-:W-:Y:S02]  /*11a40*/  FMUL.FTZ R101, R133, R101 ;  /* 0x0000006585657220 */ /* 0x000fe40000410000 */
[----:B------:R-:W-:Y:S02]  /*11a50*/  FMUL.FTZ R102, R132, R102 ;  /* 0x0000006684667220 */ /* 0x000fe40000410000 */
[C---:B------:R-:W-:Y:S01]  /*11a60*/  HMMA.16816.F32 R80, R176.reuse, R146, R80 ;  /* 0x00000092b050723c */ /* 0x040fe20000001850 */
[--C-:B-1----:R-:W-:Y:S01]  /*11a70*/  FFMA.FTZ R2, R202, c[0x0][0x23c], -R143.reuse ;  /* 0x00008f00ca027a23 */ /* 0x102fe2000001088f */
[----:B------:R-:W1:Y:S02]  /*11a80*/  LDSM.16.MT88.4 R144, [R214+0xb000] ;  /* 0x00b00000d690783b */ /* 0x000e640000004200 */
[----:B------:R-:W-:Y:S01]  /*11a90*/  FMUL.FTZ R103, R132, R103 ;  /* 0x0000006784677220 */ /* 0x000fe20000410000 */
[----:B------:R2:W-:Y:S01]  /*11aa0*/  MUFU.EX2 R187, R2 ;  /* 0x0000000200bb7308 */ /* 0x0005e20000000800 */
[C---:B------:R-:W-:Y:S02]  /*11ab0*/  FMUL.FTZ R104, R3.reuse, R104 ;  /* 0x0000006803687220 */ /* 0x040fe40000410000 */
[-C--:B---3--:R-:W-:Y:S01]  /*11ac0*/  HMMA.16816.F32 R84, R176, R148.reuse, R84 ;  /* 0x00000094b054723c */ /* 0x088fe20000001854 */
[C---:B------:R-:W-:Y:S03]  /*11ad0*/  FMUL.FTZ R105, R3.reuse, R105 ;  /* 0x0000006903697220 */ /* 0x040fe60000410000 */
[C---:B------:R-:W-:Y:S02]  /*11ae0*/  FMUL.FTZ R106, R0.reuse, R106 ;  /* 0x0000006a006a7220 */ /* 0x040fe40000410000 */
[C---:B------:R-:W-:Y:S02]  /*11af0*/  FMUL.FTZ R107, R0.reuse, R107 ;  /* 0x0000006b006b7220 */ /* 0x040fe40000410000 */
[C---:B------:R-:W-:Y:S01]  /*11b00*/  HMMA.16816.F32 R88, R180.reuse, R148, R88 ;  /* 0x00000094b458723c */ /* 0x040fe20000001858 */
[C---:B------:R-:W-:Y:S03]  /*11b10*/  FMUL.FTZ R108, R3.reuse, R108 ;  /* 0x0000006c036c7220 */ /* 0x040fe60000410000 */
[----:B------:R-:W-:Y:S02]  /*11b20*/  FMUL.FTZ R109, R3, R109 ;  /* 0x0000006d036d7220 */ /* 0x000fe40000410000 */
[C---:B------:R-:W-:Y:S02]  /*11b30*/  FMUL.FTZ R110, R0.reuse, R110 ;  /* 0x0000006e006e7220 */ /* 0x040fe40000410000 */
[-C--:B------:R-:W-:Y:S01]  /*11b40*/  HMMA.16816.F32 R92, R180, R150.reuse, R92 ;  /* 0x00000096b45c723c */ /* 0x080fe2000000185c */
[----:B------:R-:W-:Y:S03]  /*11b50*/  FMUL.FTZ R111, R0, R111 ;  /* 0x0000006f006f7220 */ /* 0x000fe60000410000 */
[C---:B------:R-:W-:Y:S02]  /*11b60*/  FMUL.FTZ R112, R133.reuse, R112 ;  /* 0x0000007085707220 */ /* 0x040fe40000410000 */
[----:B--2---:R-:W-:Y:S02]  /*11b70*/  FFMA.FTZ R2, R204, c[0x0][0x23c], -R143 ;  /* 0x00008f00cc027a23 */ /* 0x004fe4000001088f */
[C---:B------:R-:W-:Y:S01]  /*11b80*/  HMMA.16816.F32 R96, R176.reuse, R150, R96 ;  /* 0x00000096b060723c */ /* 0x040fe20000001860 */
[----:B------:R-:W2:Y:S01]  /*11b90*/  LDSM.16.MT88.4 R148, [R213+0xb000] ;  /* 0x00b00000d594783b */ /* 0x000ea20000004200 */
[----:B------:R3:W-:Y:S02]  /*11ba0*/  MUFU.EX2 R186, R2 ;  /* 0x0000000200ba7308 */ /* 0x0007e40000000800 */
[C---:B------:R-:W-:Y:S02]  /*11bb0*/  FMUL.FTZ R113, R133.reuse, R113 ;  /* 0x0000007185717220 */ /* 0x040fe40000410000 */
[C---:B------:R-:W-:Y:S02]  /*11bc0*/  FMUL.FTZ R114, R132.reuse, R114 ;  /* 0x0000007284727220 */ /* 0x040fe40000410000 */
[C---:B------:R-:W-:Y:S01]  /*11bd0*/  FMUL.FTZ R115, R132.reuse, R115 ;  /* 0x0000007384737220 */ /* 0x040fe20000410000 */
[-C--:B-1----:R-:W-:Y:S03]  /*11be0*/  HMMA.16816.F32 R100, R176, R144.reuse, R100 ;  /* 0x00000090b064723c */ /* 0x082fe60000001864 */
[C---:B------:R-:W-:Y:S02]  /*11bf0*/  FMUL.FTZ R116, R133.reuse, R116 ;  /* 0x0000007485747220 */ /* 0x040fe40000410000 */
[----:B------:R-:W-:Y:S02]  /*11c00*/  FMUL.FTZ R117, R133, R117 ;  /* 0x0000007585757220 */ /* 0x000fe40000410000 */
[C---:B------:R-:W-:Y:S01]  /*11c10*/  FMUL.FTZ R118, R132.reuse, R118 ;  /* 0x0000007684767220 */ /* 0x040fe20000410000 */
[C---:B------:R-:W-:Y:S01]  /*11c20*/  HMMA.16816.F32 R104, R180.reuse, R144, R104 ;  /* 0x00000090b468723c */ /* 0x040fe20000001868 */
[----:B------:R-:W-:Y:S03]  /*11c30*/  FMUL.FTZ R119, R132, R119 ;  /* 0x0000007784777220 */ /* 0x000fe60000410000 */
[----:B------:R-:W-:Y:S02]  /*11c40*/  FFMA.FTZ R141, R198, c[0x0][0x23c], -R141 ;  /* 0x00008f00c68d7a23 */ /* 0x000fe4000001088d */
[----:B------:R-:W-:Y:S02]  /*11c50*/  FFMA.FTZ R142, R201, c[0x0][0x23c], -R142 ;  /* 0x00008f00c98e7a23 */ /* 0x000fe4000001088e */
[-C--:B------:R-:W-:Y:S01]  /*11c60*/  HMMA.16816.F32 R108, R180, R146.reuse, R108 ;  /* 0x00000092b46c723c */ /* 0x080fe2000000186c */
[--C-:B---3--:R-:W-:Y:S01]  /*11c70*/  FFMA.FTZ R2, R205, c[0x0][0x23c], -R188.reuse ;  /* 0x00008f00cd027a23 */ /* 0x108fe200000108bc */
[----:B------:R4:W1:Y:S02]  /*11c80*/  MUFU.EX2 R192, R141 ;  /* 0x0000008d00c07308 */ /* 0x0008640000000800 */
[----:B------:R-:W-:Y:S02]  /*11c90*/  FFMA.FTZ R143, R203, c[0x0][0x23c], -R143 ;  /* 0x00008f00cb8f7a23 */ /* 0x000fe4000001088f */
[C---:B------:R-:W-:Y:S02]  /*11ca0*/  FMUL.FTZ R120, R3.reuse, R120 ;  /* 0x0000007803787220 */ /* 0x040fe40000410000 */
[C---:B------:R-:W-:Y:S01]  /*11cb0*/  HMMA.16816.F32 R112, R176.reuse, R146, R112 ;  /* 0x00000092b070723c */ /* 0x040fe20000001870 */
[C---:B------:R-:W-:Y:S03]  /*11cc0*/  FMUL.FTZ R121, R3.reuse, R121 ;  /* 0x0000007903797220 */ /* 0x040fe60000410000 */
[----:B------:R3:W-:Y:S01]  /*11cd0*/  MUFU.EX2 R184, R2 ;  /* 0x0000000200b87308 */ /* 0x0007e20000000800 */
[C---:B------:R-:W-:Y:S02]  /*11ce0*/  FMUL.FTZ R122, R0.reuse, R122 ;  /* 0x0000007a007a7220 */ /* 0x040fe40000410000 */
[C---:B------:R-:W-:Y:S01]  /*11cf0*/  FMUL.FTZ R123, R0.reuse, R123 ;  /* 0x0000007b007b7220 */ /* 0x040fe20000410000 */
[-C--:B--2---:R-:W-:Y:S01]  /*11d00*/  HMMA.16816.F32 R116, R176, R148.reuse, R116 ;  /* 0x00000094b074723c */ /* 0x084fe20000001874 */
[C---:B------:R-:W-:Y:S03]  /*11d10*/  FMUL.FTZ R124, R3.reuse, R124 ;  /* 0x0000007c037c7220 */ /* 0x040fe60000410000 */
[----:B------:R-:W-:Y:S02]  /*11d20*/  FMUL.FTZ R125, R3, R125 ;  /* 0x0000007d037d7220 */ /* 0x000fe40000410000 */
[----:B------:R1:W2:Y:S01]  /*11d30*/  MUFU.EX2 R190, R142 ;  /* 0x0000008e00be7308 */ /* 0x0002a20000000800 */
[C---:B------:R-:W-:Y:S01]  /*11d40*/  FMUL.FTZ R126, R0.reuse, R126 ;  /* 0x0000007e007e7220 */ /* 0x040fe20000410000 */
[C---:B------:R-:W-:Y:S01]  /*11d50*/  HMMA.16816.F32 R120, R180.reuse, R148, R120 ;  /* 0x00000094b478723c */ /* 0x040fe20000001878 */
[----:B------:R-:W-:Y:S03]  /*11d60*/  FMUL.FTZ R127, R0, R127 ;  /* 0x0000007f007f7220 */ /* 0x000fe60000410000 */
[----:B----4-:R-:W-:Y:S01]  /*11d70*/  F2FP.PACK_AB R141, R194, R195 ;  /* 0x000000c3c28d723e */ /* 0x010fe200000000ff */
[C---:B------:R-:W-:Y:S02]  /*11d80*/  FMUL.FTZ R128, R133.reuse, R128 ;  /* 0x0000008085807220 */ /* 0x040fe40000410000 */
[----:B------:R-:W-:Y:S01]  /*11d90*/  FMUL.FTZ R129, R133, R129 ;  /* 0x0000008185817220 */ /* 0x000fe20000410000 */
[-C--:B------:R-:W-:Y:S01]  /*11da0*/  HMMA.16816.F32 R124, R180, R150.reuse, R124 ;  /* 0x00000096b47c723c */ /* 0x080fe2000000187c */
[----:B------:R2:W4:Y:S03]  /*11db0*/  MUFU.EX2 R185, R143 ;  /* 0x0000008f00b97308 */ /* 0x0005260000000800 */
[----:B---3--:R-:W-:Y:S02]  /*11dc0*/  FFMA.FTZ R2, R206, c[0x0][0x23c], -R188 ;  /* 0x00008f00ce027a23 */ /* 0x008fe400000108bc */
[C---:B------:R-:W-:Y:S02]  /*11dd0*/  FMUL.FTZ R130, R132.reuse, R130 ;  /* 0x0000008284827220 */ /* 0x040fe40000410000 */
[C---:B------:R-:W-:Y:S03]  /*11de0*/  FMUL.FTZ R131, R132.reuse, R131 ;  /* 0x0000008384837220 */ /* 0x040fe60000410000 */
[----:B------:R3:W5:Y:S01]  /*11df0*/  MUFU.EX2 R139, R2 ;  /* 0x00000002008b7308 */ /* 0x0007620000000800 */
[----:B------:R-:W-:Y:S01]  /*11e00*/  FFMA.FTZ R132, R132, R250, R242 ;  /* 0x000000fa84847223 */ /* 0x000fe200000100f2 */
[----:B-1----:R-:W-:Y:S02]  /*11e10*/  F2FP.PACK_AB R142, R192, R193 ;  /* 0x000000c1c08e723e */ /* 0x002fe400000000ff */
[----:B------:R-:W-:Y:S01]  /*11e20*/  HMMA.16816.F32 R128, R176, R150, R128 ;  /* 0x00000096b080723c */ /* 0x000fe20000001880 */
[----:B------:R-:W-:Y:S02]  /*11e30*/  FFMA.FTZ R3, R3, R249, R236 ;  /* 0x000000f903037223 */ /* 0x000fe400000100ec */
[----:B------:R-:W-:Y:S04]  /*11e40*/  FFMA.FTZ R0, R0, R248, R232 ;  /* 0x000000f800007223 */ /* 0x000fe800000100e8 */
[----:B------:R-:W-:Y:S02]  /*11e50*/  F2FP.PACK_AB R176, R187, R189 ;  /* 0x000000bdbbb0723e */ /* 0x000fe400000000ff */
[----:B--2---:R-:W-:Y:S03]  /*11e60*/  F2FP.PACK_AB R143, R190, R191 ;  /* 0x000000bfbe8f723e */ /* 0x004fe600000000ff */
[----:B----4-:R-:W-:Y:S01]  /*11e70*/  F2FP.PACK_AB R178, R185, R186 ;  /* 0x000000bab9b2723e */ /* 0x010fe200000000ff */
[--C-:B---3--:R-:W-:Y:S01]  /*11e80*/  FFMA.FTZ R2, R207, c[0x0][0x23c], -R188.reuse ;  /* 0x00008f00cf027a23 */ /* 0x108fe200000108bc */
[----:B-----5:R-:W-:Y:S01]  /*11e90*/  F2FP.PACK_AB R177, R139, R184 ;  /* 0x000000b88bb1723e */ /* 0x020fe200000000ff */
[----:B------:R-:W-:Y:S01]  /*11ea0*/  FFMA.FTZ R188, R140, c[0x0][0x23c], -R188 ;  /* 0x00008f008cbc7a23 */ /* 0x000fe200000108bc */
[----:B------:R-:W-:Y:S01]  /*11eb0*/  F2FP.PACK_AB R140, R196, R197 ;  /* 0x000000c5c48c723e */ /* 0x000fe200000000ff */
[----:B------:R1:W-:Y:S06]  /*11ec0*/  MUFU.EX2 R138, R2 ;  /* 0x00000002008a7308 */ /* 0x0003ec0000000800 */
[-C--:B------:R-:W-:Y:S01]  /*11ed0*/  HMMA.16816.F32 R144, R140, R156.reuse, R4 ;  /* 0x0000009c8c90723c */ /* 0x080fe20000001804 */
[----:B------:R-:W2:Y:S03]  /*11ee0*/  LDSM.16.MT88.4 R4, [R214+0xa800] ;  /* 0x00a80000d604783b */ /* 0x000ea60000004200 */
[----:B------:R-:W3:Y:S01]  /*11ef0*/  MUFU.EX2 R188, R188 ;  /* 0x000000bc00bc7308 */ /* 0x000ee20000000800 */
[----:B-1----:R-:W-:Y:S01]  /*11f00*/  FADD.FTZ R2, R243, R132 ;  /* 0x00000084f3027221 */ /* 0x002fe20000010000 */
[----:B------:R-:W-:Y:S03]  /*11f10*/  MOV R132, R135 ;  /* 0x0000008700847202 */ /* 0x000fe60000000f00 */
[----:B------:R-:W-:Y:S04]  /*11f20*/  FADD.FTZ R2, R240, R2 ;  /* 0x00000002f0027221 */ /* 0x000fe80000010000 */
[----:B------:R-:W-:Y:S01]  /*11f30*/  FADD.FTZ R2, R241, R2 ;  /* 0x00000002f1027221 */ /* 0x000fe20000010000 */
[----:B---3--:R-:W-:Y:S03]  /*11f40*/  F2FP.PACK_AB R179, R188, R138 ;  /* 0x0000008abcb3723e */ /* 0x008fe600000000ff */
[----:B------:R-:W-:Y:S04]  /*11f50*/  FADD.FTZ R2, R195, R2 ;  /* 0x00000002c3027221 */ /* 0x000fe80000010000 */
[C---:B------:R-:W-:Y:S01]  /*11f60*/  HMMA.16816.F32 R148, R176.reuse, R156, R8 ;  /* 0x0000009cb094723c */ /* 0x040fe20000001808 */
[----:B------:R-:W1:Y:S07]  /*11f70*/  LDSM.16.MT88.4 R8, [R213+0xa800] ;  /* 0x00a80000d508783b */ /* 0x000e6e0000004200 */
[-C--:B------:R-:W-:Y:S01]  /*11f80*/  HMMA.16816.F32 R152, R176, R158.reuse, R12 ;  /* 0x0000009eb098723c */ /* 0x080fe2000000180c */
[----:B------:R-:W3:Y:S07]  /*11f90*/  LDSM.16.MT88.4 R12, [R209+0xb800] ;  /* 0x00b80000d10c783b */ /* 0x000eee0000004200 */
[C---:B------:R-:W-:Y:S01]  /*11fa0*/  HMMA.16816.F32 R156, R140.reuse, R158, R16 ;  /* 0x0000009e8c9c723c */ /* 0x040fe20000001810 */
[----:B------:R-:W4:Y:S07]  /*11fb0*/  LDSM.16.MT88.4 R16, [R211+0xb800] ;  /* 0x00b80000d310783b */ /* 0x000f2e0000004200 */
[-C--:B------:R-:W-:Y:S01]  /*11fc0*/  HMMA.16816.F32 R160, R140, R172.reuse, R20 ;  /* 0x000000ac8ca0723c */ /* 0x080fe20000001814 */
[----:B------:R-:W5:Y:S07]  /*11fd0*/  LDSM.16.MT88.4 R20, [R214+0xb800] ;  /* 0x00b80000d614783b */ /* 0x000f6e0000004200 */
[C---:B------:R-:W-:Y:S01]  /*11fe0*/  HMMA.16816.F32 R164, R176.reuse, R172, R24 ;  /* 0x000000acb0a4723c */ /* 0x040fe20000001818 */
[----:B------:R-:W1:Y:S07]  /*11ff0*/  LDSM.16.MT88.4 R24, [R213+0xb800] ;  /* 0x00b80000d518783b */ /* 0x000e6e0000004200 */
        /* <DEDUP_REMOVED lines=14> */
[----:B------:R-:W-:Y:S03]  /*120e0*/  FFMA.FTZ R6, R133, R251, R247 ;  /* 0x000000fb85067223 */ /* 0x000fe600000100f7 */
[----:B------:R-:W-:Y:S02]  /*120f0*/  FADD.FTZ R0, R184, R0 ;  /* 0x00000000b8007221 */ /* 0x000fe40000010000 */
[----:B------:R-:W-:Y:S02]  /*12100*/  FADD.FTZ R6, R246, R6 ;  /* 0x00000006f6067221 */ /* 0x000fe40000010000 */
[C---:B------:R-:W-:Y:S01]  /*12110*/  HMMA.16816.F32 R56, R176.reuse, R8, R56 ;  /* 0x00000008b038723c */ /* 0x040fe20000001838 */
[----:B------:R-:W-:Y:S03]  /*12120*/  FADD.FTZ R0, R139, R0 ;  /* 0x000000008b007221 */ /* 0x000fe60000010000 */
[----:B------:R-:W-:Y:S01]  /*12130*/  MOV R139, R137 ;  /* 0x00000089008b7202 */ /* 0x000fe20000000f00 */
[----:B------:R-:W-:Y:S02]  /*12140*/  FADD.FTZ R3, R244, R6 ;  /* 0x00000006f4037221 */ /* 0x000fe40000010000 */
[----:B------:R-:W-:Y:S01]  /*12150*/  FADD.FTZ R0, R138, R0 ;  /* 0x000000008a007221 */ /* 0x000fe20000010000 */
[-C--:B------:R-:W-:Y:S01]  /*12160*/  HMMA.16816.F32 R60, R176, R10.reuse, R60 ;  /* 0x0000000ab03c723c */ /* 0x080fe2000000183c */
[----:B------:R-:W-:Y:S03]  /*12170*/  FADD.FTZ R3, R245, R3 ;  /* 0x00000003f5037221 */ /* 0x000fe60000010000 */
[----:B------:R-:W-:Y:S01]  /*12180*/  FADD.FTZ R248, R188, R0 ;  /* 0x00000000bcf87221 */ /* 0x000fe20000010000 */
[----:B------:R-:W-:Y:S01]  /*12190*/  MOV R138, R134 ;  /* 0x00000086008a7202 */ /* 0x000fe20000000f00 */
[----:B------:R-:W-:Y:S02]  /*121a0*/  FADD.FTZ R3, R197, R3 ;  /* 0x00000003c5037221 */ /* 0x000fe40000010000 */
[C---:B------:R-:W-:Y:S04]  /*121b0*/  HMMA.16816.F32 R64, R140.reuse, R10, R64 ;  /* 0x0000000a8c40723c */ /* 0x040fe80000001840 */
        /* <DEDUP_REMOVED lines=9> */
[----:B------:R-:W-:Y:S01]  /*12250*/  FADD.FTZ R250, R190, R3 ;  /* 0x00000003befa7221 */ /* 0x000fe20000010000 */
[----:B------:R-:W-:Y:S01]  /*12260*/  MOV R3, R136 ;  /* 0x0000008800037202 */ /* 0x000fe20000000f00 */
[-C--:B------:R-:W-:Y:S01]  /*12270*/  HMMA.16816.F32 R76, R176, R14.reuse, R76 ;  /* 0x0000000eb04c723c */ /* 0x080fe2000000184c */
[----:B------:R-:W-:Y:S07]  /*12280*/  FADD.FTZ R249, R185, R2 ;  /* 0x00000002b9f97221 */ /* 0x000fee0000010000 */
[C---:B------:R-:W-:Y:S08]  /*12290*/  HMMA.16816.F32 R80, R140.reuse, R14, R80 ;  /* 0x0000000e8c50723c */ /* 0x040ff00000001850 */
[-C--:B----4-:R-:W-:Y:S08]  /*122a0*/  HMMA.16816.F32 R84, R140, R16.reuse, R84 ;  /* 0x000000108c54723c */ /* 0x090ff00000001854 */
[C---:B------:R-:W-:Y:S08]  /*122b0*/  HMMA.16816.F32 R88, R176.reuse, R16, R88 ;  /* 0x00000010b058723c */ /* 0x040ff00000001858 */
[-C--:B------:R-:W-:Y:S08]  /*122c0*/  HMMA.16816.F32 R92, R176, R18.reuse, R92 ;  /* 0x00000012b05c723c */ /* 0x080ff0000000185c */
[C---:B------:R-:W-:Y:S08]  /*122d0*/  HMMA.16816.F32 R96, R140.reuse, R18, R96 ;  /* 0x000000128c60723c */ /* 0x040ff00000001860 */
[-C--:B-----5:R-:W-:Y:S08]  /*122e0*/  HMMA.16816.F32 R100, R140, R20.reuse, R100 ;  /* 0x000000148c64723c */ /* 0x0a0ff00000001864 */
        /* <DEDUP_REMOVED lines=8> */
.L_x_1054:
[----:B------:R-:W1:Y:S01]  /*12370*/  SHFL.BFLY PT, R0, R251, 0x2, 0x1f ;  /* 0x0c401f00fb007f89 */ /* 0x000e6200000e0000 */
[----:B------:R-:W2:Y:S01]  /*12380*/  S2UR UR6, SR_CTAID.Y ;  /* 0x00000000000679c3 */ /* 0x000ea20000002600 */
[----:B------:R-:W-:Y:S01]  /*12390*/  UISETP.NE.AND UP4, UPT, UR11, -0x1, UPT ;  /* 0xffffffff0b00788c */ /* 0x000fe2000bf85270 */
[----:B------:R-:W-:Y:S01]  /*123a0*/  BSSY B0, `(.L_x_1058) ;  /* 0x00001b1000007945 */ /* 0x000fe20003800000 */
[----:B------:R-:W3:Y:S01]  /*123b0*/  SHFL.BFLY PT, R3, R250, 0x2, 0x1f ;  /* 0x0c401f00fa037f89 */ /* 0x000ee200000e0000 */
[----:B------:R-:W-:-:S02]  /*123c0*/  ULDC.64 UR4, c[0x0][0x1e8] ;  /* 0x00007a0000047ab9 */ /* 0x000fc40000000a00 */
[----:B------:R-:W-:Y:S01]  /*123d0*/  ULDC.U8 UR9, c[0x0][0x329] ;  /* 0x0000ca4000097ab9 */ /* 0x000fe20000000000 */
[----:B------:R-:W4:Y:S01]  /*123e0*/  SHFL.BFLY PT, R2, R249, 0x2, 0x1f ;  /* 0x0c401f00f9027f89 */ /* 0x000f2200000e0000 */
[----:B------:R-:W-:Y:S01]  /*123f0*/  UISETP.NE.AND UP1, UPT, UR9, URZ, UPT ;  /* 0x0000003f0900728c */ /* 0x000fe2000bf25270 */
[----:B------:R-:W5:Y:S01]  /*12400*/  S2UR UR10, SR_CTAID.Z ;  /* 0x00000000000a79c3 */ /* 0x000f620000002700 */
[----:B------:R-:W-:Y:S01]  /*12410*/  ULDC UR8, c[0x0][0x214] ;  /* 0x0000850000087ab9 */ /* 0x000fe20000000800 */
[----:B------:R-:W5:Y:S01]  /*12420*/  SHFL.BFLY PT, R4, R248, 0x2, 0x1f ;  /* 0x0c401f00f8047f89 */ /* 0x000f6200000e0000 */
[----:B------:R-:W-:Y:S02]  /*12430*/  @UP4 UIMAD.WIDE.U32 UR14, UR11, UR4, URZ ;  /* 0x000000040b0e42a5 */ /* 0x000fe4000f8e003f */
[----:B------:R-:W-:Y:S01]  /*12440*/  UMOV UR22, URZ ;  /* 0x0000003f00167c82 */ /* 0x000fe20008000000 */
[----:B------:R-:W5:Y:S01]  /*12450*/  S2R R141, SR_TID.X ;  /* 0x00000000008d7919 */ /* 0x000f620000002100 */
[----:B------:R-:W-:-:S02]  /*12460*/  @UP4 UIMAD UR7, UR11, UR5, UR15 ;  /* 0x000000050b0742a4 */ /* 0x000fc4000f8e020f */
[----:B------:R-:W-:Y:S02]  /*12470*/  UMOV UR23, URZ ;  /* 0x0000003f00177c82 */ /* 0x000fe40008000000 */
[----:B------:R-:W-:Y:S02]  /*12480*/  ULDC.64 UR4, c[0x0][0x1e0] ;  /* 0x0000780000047ab9 */ /* 0x000fe40000000a00 */
[----:B------:R-:W-:Y:S01]  /*12490*/  @UP1 ULDC UR15, c[0x0][0x210] ;  /* 0x00008400000f1ab9 */ /* 0x000fe20000000800 */
[----:B-1----:R-:W-:Y:S01]  /*124a0*/  FADD.FTZ R251, R0, R251 ;  /* 0x000000fb00fb7221 */ /* 0x002fe20000010000 */
[----:B--2---:R-:W-:Y:S02]  /*124b0*/  @!UP4 USHF.R.S32.HI UR13, URZ, 0x1f, UR6 ;  /* 0x0000001f3f0dc899 */ /* 0x004fe40008011406 */
[----:B------:R-:W-:Y:S01]  /*124c0*/  @!UP4 UIMAD.WIDE.U32 UR20, UR6, UR4, URZ ;  /* 0x000000040614c2a5 */ /* 0x000fe2000f8e003f */
[----:B---3--:R-:W-:Y:S01]  /*124d0*/  FADD.FTZ R250, R3, R250 ;  /* 0x000000fa03fa7221 */ /* 0x008fe20000010000 */
[----:B------:R-:W1:Y:S01]  /*124e0*/  SHFL.BFLY PT, R0, R251, 0x1, 0x1f ;  /* 0x0c201f00fb007f89 */ /* 0x000e6200000e0000 */
[----:B------:R-:W-:Y:S01]  /*124f0*/  @!UP4 UIMAD UR13, UR13, UR4, URZ ;  /* 0x000000040d0dc2a4 */ /* 0x000fe2000f8e023f */
[----:B----4-:R-:W-:-:S02]  /*12500*/  FADD.FTZ R249, R2, R249 ;  /* 0x000000f902f97221 */ /* 0x010fc40000010000 */
[----:B------:R-:W2:Y:S01]  /*12510*/  SHFL.BFLY PT, R3, R250, 0x1, 0x1f ;  /* 0x0c201f00fa037f89 */ /* 0x000ea200000e0000 */
[----:B------:R-:W-:Y:S01]  /*12520*/  ULDC.U8 UR4, c[0x0][0x328] ;  /* 0x0000ca0000047ab9 */ /* 0x000fe20000000000 */
[----:B-----5:R-:W-:Y:S01]  /*12530*/  FADD.FTZ R248, R4, R248 ;  /* 0x000000f804f87221 */ /* 0x020fe20000010000 */
[----:B------:R-:W-:Y:S01]  /*12540*/  UISETP.NE.AND UP3, UPT, UR4, URZ, UPT ;  /* 0x0000003f0400728c */ /* 0x000fe2000bf65270 */
[----:B------:R-:W3:Y:S01]  /*12550*/  SHFL.BFLY PT, R4, R249, 0x1, 0x1f ;  /* 0x0c201f00f9047f89 */ /* 0x000ee200000e0000 */
[----:B------:R-:W-:Y:S02]  /*12560*/  @!UP4 UIMAD UR13, UR6, UR5, UR13 ;  /* 0x00000005060dc2a4 */ /* 0x000fe4000f8e020d */
[----:B------:R-:W-:Y:S01]  /*12570*/  UISETP.NE.OR UP2, UPT, UR9, URZ, !UP3 ;  /* 0x0000003f0900728c */ /* 0x000fe2000df45670 */
[----:B------:R-:W4:Y:S01]  /*12580*/  SHFL.BFLY PT, R2, R248, 0x1, 0x1f ;  /* 0x0c201f00f8027f89 */ /* 0x000f2200000e0000 */
[----:B------:R-:W5:Y:S01]  /*12590*/  S2UR UR9, SR_CTAID.X ;  /* 0x00000000000979c3 */ /* 0x000f620000002500 */
[----:B------:R-:W-:-:S02]  /*125a0*/  ULDC UR5, c[0x0][0x234] ;  /* 0x00008d0000057ab9 */ /* 0x000fc40000000800 */
[----:B------:R-:W-:Y:S02]  /*125b0*/  @UP1 UIMAD UR15, UR15, UR8, URZ ;  /* 0x000000080f0f12a4 */ /* 0x000fe4000f8e023f */
[----:B------:R-:W-:Y:S02]  /*125c0*/  UISETP.NE.OR UP0, UPT, UR11, -0x1, UP2 ;  /* 0xffffffff0b00788c */ /* 0x000fe40009705670 */
[----:B------:R-:W-:Y:S02]  /*125d0*/  @!UP1 USEL UR15, UR8, UR5, !UP3 ;  /* 0x00000005080f9287 */ /* 0x000fe4000d800000 */
[----:B------:R-:W-:Y:S01]  /*125e0*/  ULDC UR4, c[0x0][0x1c0] ;  /* 0x0000700000047ab9 */ /* 0x000fe20000000800 */
[----:B-1----:R-:W-:Y:S01]  /*125f0*/  FADD.FTZ R251, R251, R0 ;  /* 0x00000000fbfb7221 */ /* 0x002fe20000010000 */
[----:B------:R-:W-:Y:S01]  /*12600*/  MOV R0, 0x3f800000 ;  /* 0x3f80000000007802 */ /* 0x000fe20000000f00 */
[----:B------:R-:W-:Y:S01]  /*12610*/  @UP1 UMOV UR16, 0x1 ;  /* 0x0000000100101882 */ /* 0x000fe20000000000 */
[----:B--2---:R-:W-:-:S02]  /*12620*/  FADD.FTZ R250, R250, R3 ;  /* 0x00000003fafa7221 */ /* 0x004fc40000010000 */
[----:B------:R-:W-:Y:S01]  /*12630*/  FSETP.NE.FTZ.AND P5, PT, R251, RZ, PT ;  /* 0x000000fffb00720b */ /* 0x000fe20003fb5000 */
[----:B------:R-:W-:Y:S01]  /*12640*/  @!UP1 UIMAD UR16, UR15, UR4, URZ ;  /* 0x000000040f1092a4 */ /* 0x000fe2000f8e023f */
[----:B------:R-:W-:Y:S01]  /*12650*/  MOV R3, 0x3f800000 ;  /* 0x3f80000000037802 */ /* 0x000fe20000000f00 */
[----:B------:R-:W-:Y:S01]  /*12660*/  @UP1 ULDC UR17, c[0x0][0x210] ;  /* 0x0000840000111ab9 */ /* 0x000fe20000000800 */
[----:B---3--:R-:W-:Y:S01]  /*12670*/  FADD.FTZ R249, R249, R4 ;  /* 0x00000004f9f97221 */ /* 0x008fe20000010000 */
[----:B------:R-:W-:Y:S01]  /*12680*/  FSETP.NE.FTZ.AND P4, PT, R250, RZ, PT ;  /* 0x000000fffa00720b */ /* 0x000fe20003f95000 */
[----:B------:R-:W-:Y:S01]  /*12690*/  UIMAD UR4, UR6, UR16, URZ ;  /* 0x00000010060472a4 */ /* 0x000fe2000f8e023f */
[----:B----4-:R-:W-:Y:S02]  /*126a0*/  FADD.FTZ R248, R248, R2 ;  /* 0x00000002f8f87221 */ /* 0x010fe40000010000 */
[----:B------:R-:W-:Y:S01]  /*126b0*/  FSETP.NE.FTZ.AND P3, PT, R249, RZ, PT ;  /* 0x000000fff900720b */ /* 0x000fe20003f75000 */
[----:B------:R-:W-:Y:S01]  /*126c0*/  @!UP1 UMOV UR17, 0x1 ;  /* 0x0000000100119882 */ /* 0x000fe20000000000 */
[----:B------:R-:W-:Y:S01]  /*126d0*/  MOV R2, 0x3f800000 ;  /* 0x3f80000000027802 */ /* 0x000fe20000000f00 */
[----:B------:R-:W-:Y:S01]  /*126e0*/  @!UP0 UIMAD UR11, UR6, UR8, URZ ;  /* 0x00000008060b82a4 */ /* 0x000fe2000f8e023f */
[----:B------:R-:W1:Y:S01]  /*126f0*/  @P5 MUFU.RCP R0, R251 ;  /* 0x000000fb00005308 */ /* 0x000e620000001000 */
[----:B------:R-:W-:Y:S01]  /*12700*/  FSETP.NE.FTZ.AND P0, PT, R248, RZ, PT ;  /* 0x000000fff800720b */ /* 0x000fe20003f15000 */
[----:B-----5:R-:W-:-:S02]  /*12710*/  UIMAD UR9, UR9, UR17, URZ ;  /* 0x00000011090972a4 */ /* 0x020fc4000f8e023f */
[----:B------:R-:W-:Y:S02]  /*12720*/  USEL UR4, UR4, URZ, UP2 ;  /* 0x0000003f04047287 */ /* 0x000fe40009000000 */
[----:B------:R-:W-:Y:S02]  /*12730*/  USHF.L.U32 UR9, UR9, 0x7, URZ ;  /* 0x0000000709097899 */ /* 0x000fe4000800063f */
[----:B------:R-:W2:Y:S01]  /*12740*/  @P4 MUFU.RCP R3, R250 ;  /* 0x000000fa00034308 */ /* 0x000ea20000001000 */
[----:B------:R-:W-:Y:S02]  /*12750*/  UIMAD UR15, UR10, UR15, UR4 ;  /* 0x0000000f0a0f72a4 */ /* 0x000fe4000f8e0204 */
[----:B------:R-:W-:Y:S02]  /*12760*/  @!UP2 UMOV UR22, UR11 ;  /* 0x0000000b0016ac82 */ /* 0x000fe40008000000 */
[----:B------:R-:W-:Y:S02]  /*12770*/  USHF.R.S32.HI UR4, URZ, 0x1f, UR9 ;  /* 0x0000001f3f047899 */ /* 0x000fe40008011409 */
[----:B------:R-:W-:Y:S01]  /*12780*/  @!UP2 USHF.R.S32.HI UR23, URZ, 0x1f, UR11 ;  /* 0x0000001f3f17a899 */ /* 0x000fe2000801140b */
[----:B------:R-:W3:Y:S01]  /*12790*/  @P3 MUFU.RCP R2, R249 ;  /* 0x000000f900023308 */ /* 0x000ee20000001000 */
[C---:B-1----:R-:W-:Y:S01]  /*127a0*/  FMUL.FTZ R144, R0.reuse, R144 ;  /* 0x0000009000907220 */ /* 0x042fe20000410000 */
[----:B------:R-:W-:Y:S01]  /*127b0*/  USHF.R.S32.HI UR5, URZ, 0x1f, UR15 ;  /* 0x0000001f3f057899 */ /* 0x000fe2000801140f */
[C---:B------:R-:W-:Y:S01]  /*127c0*/  FMUL.FTZ R6, R0.reuse, R145 ;  /* 0x0000009100067220 */ /* 0x040fe20000410000 */
[----:B------:R-:W-:Y:S01]  /*127d0*/  UIADD3 UR9, UP1, UP0, UR9, UR22, UR15 ;  /* 0x0000001609097290 */ /* 0x000fe2000f83e00f */
        /* <DEDUP_REMOVED lines=8> */
[C---:B------:R-:W-:Y:S01]  /*12860*/  FMUL.FTZ R172, R0.reuse, R172 ;  /* 0x000000ac00ac7220 */ /* 0x040fe20000410000 */
[----:B------:R-:W-:Y:S01]  /*12870*/  @!UP4 UMOV UR14, UR20 ;  /* 0x00000014000ecc82 */ /* 0x000fe20008000000 */
        /* <DEDUP_REMOVED lines=31> */
[----:B------:R-:W-:Y:S01]  /*12a70*/  FMUL.FTZ R129, R0, R129 ;  /* 0x0000008100817220 */ /* 0x000fe20000410000 */
[----:B------:R-:W-:Y:S01]  /*12a80*/  MOV R0, 0x3f800000 ;  /* 0x3f80000000007802 */ /* 0x000fe20000000f00 */
[----:B--2---:R-:W-:-:S02]  /*12a90*/  FMUL.FTZ R64, R3, R55 ;  /* 0x0000003703407220 */ /* 0x004fc40000410000 */
[----:B---3--:R-:W-:Y:S01]  /*12aa0*/  FMUL.FTZ R55, R2, R73 ;  /* 0x0000004902377220 */ /* 0x008fe20000410000 */
[----:B------:R-:W-:Y:S01]  /*12ab0*/  SHF.R.S32.HI R73, RZ, 0x1f, R141 ;  /* 0x0000001fff497819 */ /* 0x000fe2000001148d */
[C---:B------:R-:W-:Y:S01]  /*12ac0*/  FMUL.FTZ R21, R3.reuse, R39 ;  /* 0x0000002703157220 */ /* 0x040fe20000410000 */
[----:B------:R-:W1:Y:S01]  /*12ad0*/  @P0 MUFU.RCP R0, R248 ;  /* 0x000000f800000308 */ /* 0x000e620000001000 */
[----:B------:R-:W-:Y:S01]  /*12ae0*/  FMUL.FTZ R32, R3, R51 ;  /* 0x0000003303207220 */ /* 0x000fe20000410000 */
[----:B------:R-:W-:Y:S01]  /*12af0*/  LEA.HI R31, R73, R141, RZ, 0x2 ;  /* 0x0000008d491f7211 */ /* 0x000fe200078f10ff */
[----:B------:R-:W-:Y:S01]  /*12b00*/  FMUL.FTZ R37, R3, R67 ;  /* 0x0000004303257220 */ /* 0x000fe20000410000 */
[----:B------:R-:W-:Y:S01]  /*12b10*/  LEA.HI R84, R73, R141, RZ, 0x5 ;  /* 0x0000008d49547211 */ /* 0x000fe200078f28ff */
        /* <DEDUP_REMOVED lines=20> */
[----:B------:R-:W-:Y:S01]  /*12c60*/  FMUL.FTZ R71, R3, R71 ;  /* 0x0000004703477220 */ /* 0x000fe20000410000 */
[----:B------:R-:W-:Y:S01]  /*12c70*/  F2FP.PACK_AB R33, R117, R116 ;  /* 0x000000747521723e */ /* 0x000fe200000000ff */
[----:B------:R-:W-:-:S02]  /*12c80*/  FMUL.FTZ R82, R3, R82 ;  /* 0x0000005203527220 */ /* 0x000fc40000410000 */
[C---:B------:R-:W-:Y:S02]  /*12c90*/  FMUL.FTZ R52, R3.reuse, R83 ;  /* 0x0000005303347220 */ /* 0x040fe40000410000 */
        /* <DEDUP_REMOVED lines=11> */
[----:B------:R-:W-:Y:S01]  /*12d50*/  F2FP.PACK_AB R36, R115, R114 ;  /* 0x000000727324723e */ /* 0x000fe200000000ff */
[----:B------:R-:W-:-:S02]  /*12d60*/  FMUL.FTZ R130, R3, R130 ;  /* 0x0000008203827220 */ /* 0x000fc40000410000 */
[----:B------:R-:W-:Y:S01]  /*12d70*/  FMUL.FTZ R131, R3, R131 ;  /* 0x0000008303837220 */ /* 0x000fe20000410000 */
[----:B------:R-:W-:Y:S01]  /*12d80*/  SHF.R.S32.HI R3, RZ, 0x1f, R31 ;  /* 0x0000001fff037819 */ /* 0x000fe2000001141f */
[C---:B------:R-:W-:Y:S01]  /*12d90*/  FMUL.FTZ R148, R2.reuse, R148 ;  /* 0x0000009402947220 */ /* 0x040fe20000410000 */
[----:B------:R-:W-:Y:S01]  /*12da0*/  F2FP.PACK_AB R32, R119, R118 ;  /* 0x000000767720723e */ /* 0x000fe200000000ff */
        /* <DEDUP_REMOVED lines=48> */
[----:B------:R-:W-:Y:S01]  /*130b0*/  SHF.R.S32.HI R2, RZ, 0x2, R31 ;  /* 0x00000002ff027819 */ /* 0x000fe2000001141f */
[C---:B-1----:R-:W-:Y:S02]  /*130c0*/  FMUL.FTZ R59, R0.reuse, R59 ;  /* 0x0000003b003b7220 */ /* 0x042fe40000410000 */
[C---:B------:R-:W-:Y:S01]  /*130d0*/  FMUL.FTZ R58, R0.reuse, R58 ;  /* 0x0000003a003a7220 */ /* 0x040fe20000410000 */
[----:B------:R-:W-:Y:S01]  /*130e0*/  LEA.HI R3, R3, R2, RZ, 0x3 ;  /* 0x0000000203037211 */ /* 0x000fe200078f18ff */
[C---:B------:R-:W-:Y:S02]  /*130f0*/  FMUL.FTZ R26, R0.reuse, R42 ;  /* 0x0000002a001a7220 */ /* 0x040fe40000410000 */
        /* <DEDUP_REMOVED lines=90> */
[----:B-----5:R-:W-:-:S03]  /*136a0*/  IADD3 R8, R5, R2, RZ ;  /* 0x0000000205087210 */ /* 0x020fc60007ffe0ff */
        /* <DEDUP_REMOVED lines=128> */
.L_x_1059:
[----:B---34-:R-:W-:Y:S05]  /*13eb0*/  BSYNC B0 ;  /* 0x0000000000007941 */ /* 0x018fea0003800000 */
.L_x_1058:
[----:B--2---:R-:W2:Y:S04]  /*13ec0*/  LDL.LU.64 R12, [R1+0x28] ;  /* 0x00002800010c7983 */ /* 0x004ea80000300a00 */
[----:B------:R-:W3:Y:S01]  /*13ed0*/  S2R R8, SR_CTAID.Z ;  /* 0x0000000000087919 */ /* 0x000ee20000002700 */
[----:B------:R-:W-:Y:S02]  /*13ee0*/  USHF.R.S32.HI UR6, URZ, 0x1f, UR10 ;  /* 0x0000001f3f067899 */ /* 0x000fe4000801140a */
[----:B------:R-:W-:Y:S01]  /*13ef0*/  ULDC.64 UR4, c[0x0][0x1f0] ;  /* 0x00007c0000047ab9 */ /* 0x000fe20000000a00 */
[----:B------:R-:W4:Y:S04]  /*13f00*/  LDL.LU.64 R4, [R1+0x20] ;  /* 0x0000200001047983 */ /* 0x000f280000300a00 */
[----:B------:R1:W5:Y:S01]  /*13f10*/  LDL.64 R10, [R1+0x8] ;  /* 0x00000800010a7983 */ /* 0x0003620000100a00 */
[----:B------:R-:W-:Y:S01]  /*13f20*/  UIMAD UR4, UR6, UR4, URZ ;  /* 0x00000004060472a4 */ /* 0x000fe2000f8e023f */
[----:B------:R-:W-:Y:S03]  /*13f30*/  BSSY B0, `(.L_x_1060) ;  /* 0x0000011000007945 */ /* 0x000fe60003800000 */
[----:B------:R-:W-:Y:S01]  /*13f40*/  UIMAD UR4, UR10, UR5, UR4 ;  /* 0x000000050a0472a4 */ /* 0x000fe2000f8e0204 */
[----:B--2---:R-:W-:-:S04]  /*13f50*/  IADD3 R2, P0, R12, UR14, RZ ;  /* 0x0000000e0c027c10 */ /* 0x004fc8000ff1e0ff */
[----:B------:R-:W-:Y:S02]  /*13f60*/  IADD3.X R3, R13, UR7, RZ, P0, !PT ;  /* 0x000000070d037c10 */ /* 0x000fe400087fe4ff */
[----:B----4-:R-:W-:-:S03]  /*13f70*/  ISETP.GE.AND P0, PT, R4, UR12, PT ;  /* 0x0000000c04007c0c */ /* 0x010fc6000bf06270 */
[----:B---3--:R-:W-:-:S05]  /*13f80*/  IMAD.WIDE.U32 R8, R8, c[0x0][0x1f0], R2 ;  /* 0x00007c0008087a25 */ /* 0x008fca00078e0002 */
        /* <DEDUP_REMOVED lines=11> */
.L_x_1061:
[----:B-1----:R-:W-:Y:S05]  /*14040*/  BSYNC B0 ;  /* 0x0000000000007941 */ /* 0x002fea0003800000 */
.L_x_1060:
[----:B------:R-:W2:Y:S01]  /*14050*/  LDL.LU R0, [R1+0x40] ;  /* 0x0000400001007983 */ /* 0x000ea20000300800 */
[----:B------:R-:W-:Y:S01]  /*14060*/  BSSY B0, `(.L_x_1062) ;  /* 0x000000f000007945 */ /* 0x000fe20003800000 */
[----:B--2---:R-:W-:-:S13]  /*14070*/  ISETP.GE.AND P0, PT, R0, UR12, PT ;  /* 0x0000000c00007c0c */ /* 0x004fda000bf06270 */
        /* <DEDUP_REMOVED lines=13> */
.L_x_1063:
[----:B------:R-:W-:Y:S05]  /*14150*/  BSYNC B0 ;  /* 0x0000000000007941 */ /* 0x000fea0003800000 */
.L_x_1062:
        /* <DEDUP_REMOVED lines=16> */
.L_x_1065:
[----:B------:R-:W-:Y:S05]  /*14260*/  BSYNC B0 ;  /* 0x0000000000007941 */ /* 0x000fea0003800000 */
.L_x_1064:
        /* <DEDUP_REMOVED lines=16> */
.L_x_1067:
[----:B------:R-:W-:Y:S05]  /*14370*/  BSYNC B0 ;  /* 0x0000000000007941 */ /* 0x000fea0003800000 */
.L_x_1066:
        /* <DEDUP_REMOVED lines=16> */
.L_x_1069:
[----:B------:R-:W-:Y:S05]  /*14480*/  BSYNC B0 ;  /* 0x0000000000007941 */ /* 0x000fea0003800000 */
.L_x_1068:
        /* <DEDUP_REMOVED lines=16> */
.L_x_1071:
[----:B------:R-:W-:Y:S05]  /*14590*/  BSYNC B0 ;  /* 0x0000000000007941 */ /* 0x000fea0003800000 */
.L_x_1070:
        /* <DEDUP_REMOVED lines=16> */
.L_x_1073:
[----:B------:R-:W-:Y:S05]  /*146a0*/  BSYNC B0 ;  /* 0x0000000000007941 */ /* 0x000fea0003800000 */
.L_x_1072:
        /* <DEDUP_REMOVED lines=16> */
.L_x_1074:
        /* <DEDUP_REMOVED lines=13> */
.L_x_2390:


//--------------------- .text._ZN5flash16flash_fwd_kernelI23Flash_fwd_kernel_traitsILi128ELi128ELi32ELi4ELb0ELb0EN7cutlass6half_tE19Flash_kernel_traitsILi128ELi128ELi32ELi4ES3_EELb0ELb0ELb1ELb0ELb0ELb0ELb0ELb0EEEvNS_16Flash_fwd_paramsE --------------------------
	.section	.text._ZN5flash16flash_fwd_kernelI23Flash_fwd_kernel_traitsILi128ELi128ELi32ELi4ELb0ELb0EN7cutlass6half_tE19Flash_kernel_traitsILi128ELi128ELi32ELi4ES3_EELb0ELb0ELb1ELb0ELb0ELb0ELb0ELb0EEEvNS_16Flash_fwd_paramsE,"ax",@progbits
	.sectioninfo	@"SHI_REGISTERS=255"
	.align	128
        .global         _ZN5flash16flash_fwd_kernelI23Flash_fwd_kernel_traitsILi128ELi128ELi32ELi4ELb0ELb0EN7cutlass6half_tE19Flash_kernel_traitsILi128ELi128ELi32ELi4ES3_EELb0ELb0ELb1ELb0ELb0ELb0ELb0ELb0EEEvNS_16Flash_fwd_paramsE
        .type           _ZN5flash16flash_fwd_kernelI23Flash_fwd_kernel_traitsILi128ELi128ELi32ELi4ELb0ELb0EN7cutlass6half_tE19Flash_kernel_traitsILi128ELi128ELi32ELi4ES3_EELb0ELb0ELb1ELb0ELb0ELb0ELb0ELb0EEEvNS_16Flash_fwd_paramsE,@function
        .size           _ZN5flash16flash_fwd_kernelI23Flash_fwd_kernel_traitsILi128ELi128ELi32ELi4ELb0ELb0EN7cutlass6half_tE19Flash_kernel_traitsILi128ELi128ELi32ELi4ES3_EELb0ELb0ELb1ELb0ELb0ELb0ELb0ELb0EEEvNS_16Flash_fwd_paramsE,(.L_x_2391 - _ZN5flash16flash_fwd_kernelI23Flash_fwd_kernel_traitsILi128ELi128ELi32ELi4ELb0ELb0EN7cutlass6half_tE19Flash_kernel_traitsILi128ELi128ELi32ELi4ES3_EELb0ELb0ELb1ELb0ELb0ELb0ELb0ELb0EEEvNS_16Flash_fwd_paramsE)
        .other          _ZN5flash16flash_fwd_kernelI23Flash_fwd_kernel_traitsILi128ELi128ELi32ELi4ELb0ELb0EN7cutlass6half_tE19Flash_kernel_traitsILi128ELi128ELi32ELi4ES3_EELb0ELb0ELb1ELb0ELb0ELb0ELb0ELb0EEEvNS_16Flash_fwd_paramsE,@"STO_CUDA_ENTRY STV_DEFAULT"
_ZN5flash16flash_fwd_kernelI23Flash_fwd_kernel_traitsILi128ELi128ELi32ELi4ELb0ELb0EN7cutlass6half_tE19Flash_kernel_traitsILi128ELi128ELi32ELi4ES3_EELb0ELb0ELb1ELb0ELb0ELb0ELb0ELb0EEEvNS_16Flash_fwd_paramsE:
.text._ZN5flash16flash_fwd_kernelI23Flash_fwd_kernel_traitsILi128ELi128ELi32ELi4ELb0ELb0EN7cutlass6half_tE19Flash_kernel_traitsILi128ELi128ELi32ELi4ES3_EELb0ELb0ELb1ELb0ELb0ELb0ELb0ELb0EEEvNS_16Flash_fwd_paramsE:
        /* <DEDUP_REMOVED lines=56> */
.L_x_1075:
[----:B------:R-:W-:Y:S02]  /*0380*/  ULDC UR7, c[0x0][0x218] ;  /* 0x0000860000077ab9 */ /* 0x000fe40000000800 */
.L_x_1076:
        /* <DEDUP_REMOVED lines=49> */
[----:B------:R-:W-:Y:S01]  /*06a0*/  ULDC.64 UR4, c[0x0][0x1e0] ;  /* 0x0000780000047ab9 */ /* 0x000fe20000000a00 */
[----:B------:R-:W-:Y:S01]  /*06b0*/  LEA.HI R8, R8, R20, RZ, 0x3 ;  /* 0x0000001408087211 */ /* 0x000fe200078f18ff */
[----:B------:R-:W-:Y:S01]  /*06c0*/  USHF.R.S32.HI UR19, URZ, 0x1f, UR9 ;  /* 0x0000001f3f137899 */ /* 0x000fe20008011409 */
[----:B------:R-:W2:Y:S01]  /*06d0*/  S2R R6, SR_CTAID.X ;  /* 0x0000000000067919 */ /* 0x000ea20000002500 */
[----:B------:R-:W-:Y:S01]  /*06e0*/  ULDC UR8, c[0x0][0x234] ;  /* 0x00008d0000087ab9 */ /* 0x000fe20000000800 */
[----:B------:R-:W-:Y:S01]  /*06f0*/  LOP3.LUT R0, R8, 0xfffffff8, RZ, 0xc0, !PT ;  /* 0xfffffff808007812 */ /* 0x000fe200078ec0ff */
[----:B------:R-:W-:Y:S01]  /*0700*/  ULDC UR7, c[0x0][0x1c0] ;  /* 0x0000700000077ab9 */ /* 0x000fe20000000800 */
        /* <DEDUP_REMOVED lines=14> */
[----:B------:R-:W-:Y:S02]  /*07f0*/  ULDC.U8 UR4, c[0x0][0x328] ;  /* 0x0000ca0000047ab9 */ /* 0x000fe40000000000 */
[----:B------:R-:W-:Y:S01]  /*0800*/  UISETP.NE.AND UP2, UPT, UR4, URZ, UPT ;  /* 0x0000003f0400728c */ /* 0x000fe2000bf45270 */
[----:B--2---:R-:W-:Y:S01]  /*0810*/  IMAD.WIDE R6, R6, 0x80, R8 ;  /* 0x0000008006067825 */ /* 0x004fe200078e0208 */
[----:B------:R-:W-:-:S02]  /*0820*/  ULDC UR10, c[0x0][0x214] ;  /* 0x00008500000a7ab9 */ /* 0x000fc40000000800 */
[----:B------:R-:W-:Y:S02]  /*0830*/  ULDC.64 UR4, c[0x0][0x1f0] ;  /* 0x00007c0000047ab9 */ /* 0x000fe40000000a00 */
[----:B------:R-:W-:Y:S02]  /*0840*/  UIMAD UR4, UR19, UR4, URZ ;  /* 0x00000004130472a4 */ /* 0x000fe4000f8e023f */
[----:B------:R-:W-:Y:S02]  /*0850*/  UISETP.NE.OR UP3, UPT, UR13, URZ, !UP2 ;  /* 0x0000003f0d00728c */ /* 0x000fe4000d765670 */
[----:B------:R-:W-:Y:S02]  /*0860*/  @UP0 UMOV UR19, UR12 ;  /* 0x0000000c00130c82 */ /* 0x000fe40008000000 */
[----:B------:R-:W-:Y:S02]  /*0870*/  @UP1 ULDC UR12, c[0x0][0x210] ;  /* 0x00008400000c1ab9 */ /* 0x000fe40000000800 */
[----:B------:R-:W-:-:S02]  /*0880*/  @UP1 UIMAD UR12, UR12, UR10, URZ ;  /* 0x0000000a0c0c12a4 */ /* 0x000fc4000f8e023f */
[----:B------:R-:W-:Y:S02]  /*0890*/  @!UP1 USEL UR12, UR10, UR8, !UP2 ;  /* 0x000000080a0c9287 */ /* 0x000fe4000d000000 */
        /* <DEDUP_REMOVED lines=16> */
[----:B------:R-:W-:Y:S02]  /*09a0*/  UIMAD UR18, UR18, UR21, URZ ;  /* 0x00000015121272a4 */ /* 0x000fe4000f8e023f */
[----:B------:R-:W-:Y:S02]  /*09b0*/  UMOV UR24, URZ ;  /* 0x0000003f00187c82 */ /* 0x000fe40008000000 */
[----:B------:R-:W-:Y:S02]  /*09c0*/  @!UP3 UMOV UR24, UR22 ;  /* 0x000000160018bc82 */ /* 0x000fe40008000000 */
[----:B------:R-:W-:Y:S02]  /*09d0*/  UIMAD UR4, UR9, UR5, UR4 ;  /* 0x00000005090472a4 */ /* 0x000fe4000f8e0204 */
[----:B------:R-:W-:-:S02]  /*09e0*/  UMOV UR25, URZ ;  /* 0x0000003f00197c82 */ /* 0x000fc40008000000 */
[----:B------:R-:W-:Y:S02]  /*09f0*/  USHF.R.S32.HI UR7, URZ, 0x1f, UR12 ;  /* 0x0000001f3f077899 */ /* 0x000fe4000801140c */
        /* <DEDUP_REMOVED lines=17> */
.L_x_1079:
[----:B------:R-:W-:Y:S05]  /*0b10*/  BSYNC B0 ;  /* 0x0000000000007941 */ /* 0x000fea0003800000 */
.L_x_1078:
        /* <DEDUP_REMOVED lines=18> */
.L_x_1081:
[----:B------:R-:W-:Y:S05]  /*0c40*/  BSYNC B0 ;  /* 0x0000000000007941 */ /* 0x000fea0003800000 */
.L_x_1080:
        /* <DEDUP_REMOVED lines=18> */
.L_x_1083:
[----:B------:R-:W-:Y:S05]  /*0d70*/  BSYNC B0 ;  /* 0x0000000000007941 */ /* 0x000fea0003800000 */
.L_x_1082:
        /* <DEDUP_REMOVED lines=18> */
.L_x_1085:
[----:B------:R-:W-:Y:S05]  /*0ea0*/  BSYNC B0 ;  /* 0x0000000000007941 */ /* 0x000fea0003800000 */
.L_x_1084:
        /* <DEDUP_REMOVED lines=18> */
.L_x_1087:
[----:B------:R-:W-:Y:S05]  /*0fd0*/  BSYNC B0 ;  /* 0x0000000000007941 */ /* 0x000fea0003800000 */
.L_x_1086:
        /* <DEDUP_REMOVED lines=18> */
.L_x_1089:
[----:B------:R-:W-:Y:S05]  /*1100*/  BSYNC B0 ;  /* 0x0000000000007941 */ /* 0x000fea0003800000 */
.L_x_1088:
        /* <DEDUP_REMOVED lines=18> */
.L_x_1091:
[----:B------:R-:W-:Y:S05]  /*1230*/  BSYNC B0 ;  /* 0x0000000000007941 */ /* 0x000fea0003800000 */
.L_x_1090:
        /* <DEDUP_REMOVED lines=18> */
.L_x_1093:
[----:B------:R-:W-:Y:S05]  /*1360*/  BSYNC B0 ;  /* 0x0000000000007941 */ /* 0x000fea0003800000 */
.L_x_1092:
        /* <DEDUP_REMOVED lines=67> */
.L_x_1077:
        /* <DEDUP_REMOVED lines=33> */
.L_x_1094:
        /* <DEDUP_REMOVED lines=46> */
.L_x_1095:
[----:B------:R-:W-:Y:S01]  /*1c90*/  SHF.R.S32.HI R15, RZ, 0x1f, R20 ;  /* 0x0000001fff0f7819 */ /* 0x000fe20000011414 */
[----:B------:R-:W1:Y:S01]  /*1ca0*/  S2R R6, SR_CTAID.X ;  /* 0x0000000000067919 */ /* 0x000e620000002500 */
[----:B------:R-:W-:Y:S01]  /*1cb0*/  UIADD3 UR6, -UR18, UR20, URZ ;  /* 0x0000001412067290 */ /* 0x000fe2000fffe13f */
[----:B------:R-:W-:Y:S01]  /*1cc0*/  BSSY B0, `(.L_x_1096) ;  /* 0x000005d000007945 */ /* 0x000fe20003800000 */
[CC--:B------:R-:W-:Y:S01]  /*1cd0*/  LEA.HI R0, R15.reuse, R20.reuse, RZ, 0x3 ;  /* 0x000000140f007211 */ /* 0x0c0fe200078f18ff */
[----:B------:R-:W2:Y:S01]  /*1ce0*/  S2R R12, SR_CTAID.Z ;  /* 0x00000000000c7919 */ /* 0x000ea20000002700 */
[----:B------:R-:W-:Y:S01]  /*1cf0*/  LEA.HI R16, R15, R20, RZ, 0x4 ;  /* 0x000000140f107211 */ /* 0x000fe200078f20ff */
[----:B------:R-:W-:Y:S01]  /*1d00*/  ULDC.64 UR4, c[0x0][0x1a8] ;  /* 0x00006a0000047ab9 */ /* 0x000fe20000000a00 */
[----:B------:R-:W-:Y:S01]  /*1d10*/  SHF.R.S32.HI R10, RZ, 0x3, R0 ;  /* 0x00000003ff0a7819 */ /* 0x000fe20000011400 */
[----:B------:R-:W-:Y:S01]  /*1d20*/  UIMAD UR4, UR21, UR4, URZ ;  /* 0x00000004150472a4 */ /* 0x000fe2000f8e023f */
        /* <DEDUP_REMOVED lines=8> */
[----:B------:R-:W-:Y:S01]  /*1db0*/  IMAD.SHL.U32 R90, R17, 0x8, RZ ;  /* 0x00000008115a7824 */ /* 0x000fe200078e00ff */
[----:B------:R-:W-:Y:S01]  /*1dc0*/  UIMAD UR4, UR9, UR5, UR4 ;  /* 0x00000005090472a4 */ /* 0x000fe2000f8e0204 */
[----:B------:R-:W-:Y:S01]  /*1dd0*/  IMAD R14, R11, c[0x0][0x1a0], RZ ;  /* 0x000068000b0e7a24 */ /* 0x000fe200078e02ff */
[----:B------:R-:W-:-:S02]  /*1de0*/  SHF.R.S32.HI R4, RZ, 0x1f, R0 ;  /* 0x0000001fff047819 */ /* 0x000fc40000011400 */
[----:B------:R-:W-:Y:S01]  /*1df0*/  LOP3.LUT R3, R2, 0x38, R90, 0xf8, !PT ;  /* 0x0000003802037812 */ /* 0x000fe200078ef85a */
[----:B-1----:R-:W-:Y:S01]  /*1e00*/  IMAD.WIDE R30, R6, 0x80, R10 ;  /* 0x00000080061e7825 */ /* 0x002fe200078e020a */
[----:B------:R-:W-:Y:S02]  /*1e10*/  SHF.R.U32.HI R2, RZ, 0x3, R2 ;  /* 0x00000003ff027819 */ /* 0x000fe40000011602 */
[----:B------:R-:W-:Y:S01]  /*1e20*/  LEA.HI R19, R4, R0, RZ, 0x3 ;  /* 0x0000000004137211 */ /* 0x000fe200078f18ff */
[----:B------:R-:W-:Y:S01]  /*1e30*/  IMAD.SHL.U32 R4, R5, 0x8, RZ ;  /* 0x0000000805047824 */ /* 0x000fe200078e00ff */
[----:B------:R-:W-:Y:S01]  /*1e40*/  LOP3.LUT R3, R3, R2, RZ, 0x3c, !PT ;  /* 0x0000000203037212 */ /* 0x000fe200078e3cff */
[----:B------:R1:W-:Y:S01]  /*1e50*/  STL.64 [R1+0x28], R30 ;  /* 0x0000281e01007387 */ /* 0x0003e20000100a00 */
        /* <DEDUP_REMOVED lines=9> */
[----:B------:R1:W-:Y:S02]  /*1ef0*/  STL.64 [R1+0x20], R90 ;  /* 0x0000205a01007387 */ /* 0x0003e40000100a00 */
        /* <DEDUP_REMOVED lines=15> */
[C---:B------:R-:W-:Y:S02]  /*1ff0*/  IMAD R5, R8.reuse, c[0x0][0x1bc], R0 ;  /* 0x00006f0008057a24 */ /* 0x040fe400078e0200 */
        /* <DEDUP_REMOVED lines=41> */
.L_x_1097:
[----:B------:R-:W-:Y:S05]  /*2290*/  BSYNC B0 ;  /* 0x0000000000007941 */ /* 0x000fea0003800000 */
.L_x_1096:
        /* <DEDUP_REMOVED lines=29> */
.L_x_1099:
[----:B------:R-:W-:Y:S05]  /*2470*/  BSYNC B0 ;  /* 0x0000000000007941 */ /* 0x000fea0003800000 */
.L_x_1098:
        /* <DEDUP_REMOVED lines=29> */
.L_x_1101:
[----:B------:R-:W-:Y:S05]  /*2650*/  BSYNC B0 ;  /* 0x0000000000007941 */ /* 0x000fea0003800000 */
.L_x_1100:
        /* <DEDUP_REMOVED lines=29> */
.L_x_1103:
[----:B------:R-:W-:Y:S05]  /*2830*/  BSYNC B0 ;  /* 0x0000000000007941 */ /* 0x000fea0003800000 */
.L_x_1102:
        /* <DEDUP_REMOVED lines=29> */
.L_x_1105:
[----:B------:R-:W-:Y:S05]  /*2a10*/  BSYNC B0 ;  /* 0x0000000000007941 */ /* 0x000fea0003800000 */
.L_x_1104:
        /* <DEDUP_REMOVED lines=29> */
.L_x_1107:
[----:B------:R-:W-:Y:S05]  /*2bf0*/  BSYNC B0 ;  /* 0x0000000000007941 */ /* 0x000fea0003800000 */
.L_x_1106:
[----:B------:R-:W-:Y:S01]  /*2c00*/  IADD3 R2, R10, 0x60, RZ ;  /* 0x000000600a027810 */ /* 0x000fe20007ffe0ff */
[----:B------:R-:W-:Y:S03]  /*2c10*/  BSSY B0, `(.L_x_1108) ;  /* 0x000001d000007945 */ /* 0x000fe60003800000 */
[----:B------:R-:W-:Y:S01]  /*2c20*/  ISETP.GE.AND P0, PT, R2, UR6, PT ;  /* 0x0000000602007c0c */ /* 0x000fe2000bf06270 */
[----:B------:R3:W-:-:S12]  /*2c30*/  STL [R1+0x50], R2 ;  /* 0x0000500201007387 */ /* 0x0007d80000100800 */
[----:B------:R-:W-:Y:S05]  /*2c40*/  @P0 BRA `(.L_x_1109) ;  /* 0x0000019000000947 */ /* 0x000fea0003800000 */
[----:B------:R-:W-:Y:S02]  /*2c50*/  IADD3 R5, P0, R30, 0x60, RZ ;  /* 0x000000601e057810 */ /* 0x000fe40007f1e0ff */
[----:B------:R-:W-:Y:S02]  /*2c60*/  ISETP.GE.AND P1, PT, R90, c[0x0][0x220], PT ;  /* 0x000088005a007a0c */ /* 0x000fe40003f26270 */
[----:B------:R-:W-:Y:S01]  /*2c70*/  MOV R3, R9 ;  /* 0x0000000900037202 */ /* 0x000fe20000000f00 */
[----:B---3--:R-:W-:Y:S01]  /*2c80*/  IMAD.X R2, RZ, RZ, R31, P0 ;  /* 0x000000ffff027224 */ /* 0x008fe200000e061f */
        /* <DEDUP_REMOVED lines=21> */
.L_x_1109:
[----:B------:R-:W-:Y:S05]  /*2de0*/  BSYNC B0 ;  /* 0x0000000000007941 */ /* 0x000fea0003800000 */
.L_x_1108:
[----:B---3--:R-:W-:Y:S01]  /*2df0*/  IADD3 R2, R10, 0x70, RZ ;  /* 0x000000700a027810 */ /* 0x008fe20007ffe0ff */
        /* <DEDUP_REMOVED lines=8> */
[----:B------:R-:W-:Y:S02]  /*2e80*/  IADD3 R5, P0, R30, 0x70, RZ ;  /* 0x000000701e057810 */ /* 0x000fe40007f1e0ff */
[----:B------:R-:W-:Y:S02]  /*2e90*/  ISETP.GE.AND P1, PT, R90, c[0x0][0x220], PT ;  /* 0x000088005a007a0c */ /* 0x000fe40003f26270 */
[----:B------:R-:W-:Y:S01]  /*2ea0*/  MOV R3, R9 ;  /* 0x0000000900037202 */ /* 0x000fe20000000f00 */
[----:B---3--:R-:W-:Y:S01]  /*2eb0*/  IMAD.X R2, RZ, RZ, R31, P0 ;  /* 0x000000ffff027224 */ /* 0x008fe200000e061f */
        /* <DEDUP_REMOVED lines=21> */
.L_x_1111:
[----:B------:R-:W-:Y:S05]  /*3010*/  BSYNC B0 ;  /* 0x0000000000007941 */ /* 0x000fea0003800000 */
.L_x_1110:
        /* <DEDUP_REMOVED lines=11> */
[----:B--23--:R-:W-:Y:S01]  /*30d0*/  IMAD.WIDE.U32 R2, R87, UR21, R88 ;  /* 0x0000001557027c25 */ /* 0x00cfe2000f8e0058 */
        /* <DEDUP_REMOVED lines=20> */
.L_x_1113:
[----:B------:R-:W-:Y:S05]  /*3220*/  BSYNC B0 ;  /* 0x0000000000007941 */ /* 0x000fea0003800000 */
.L_x_1112:
[----:B------:R-:W-:Y:S01]  /*3230*/  ISETP.GE.AND P0, PT, R14, UR14, PT ;  /* 0x0000000e0e007c0c */ /* 0x000fe2000bf06270 */
[----:B------:R-:W-:Y:S01]  /*3240*/  ULDC UR9, c[0x0][0x19c] ;  /* 0x0000670000097ab9 */ /* 0x000fe20000000800 */
[----:B------:R-:W-:Y:S01]  /*3250*/  BSSY B0, `(.L_x_1114) ;  /* 0x000001a000007945 */ /* 0x000fe20003800000 */
[----:B------:R-:W-:Y:S02]  /*3260*/  ULDC.64 UR4, c[0x0][0x1a0] ;  /* 0x0000680000047ab9 */ /* 0x000fe40000000a00 */
[----:B------:R-:W-:Y:S02]  /*3270*/  USHF.L.U32 UR10, UR22, 0x4, URZ ;  /* 0x00000004160a7899 */ /* 0x000fe4000800063f */
[----:B------:R-:W-:Y:S02]  /*3280*/  USHF.L.U64.HI UR9, UR22, UR13, UR9 ;  /* 0x0000000d16097299 */ /* 0x000fe40008010209 */
[----:B------:R-:W-:Y:S02]  /*3290*/  USHF.L.U64.HI UR11, UR4, UR11, UR5 ;  /* 0x0000000b040b7299 */ /* 0x000fe40008010205 */
[----:B------:R-:W-:-:S02]  /*32a0*/  USHF.L.U32 UR12, UR4, 0x5, URZ ;  /* 0x00000005040c7899 */ /* 0x000fc4000800063f */
[----:B------:R-:W-:Y:S05]  /*32b0*/  @P0 BRA `(.L_x_1115) ;  /* 0x0000013000000947 */ /* 0x000fea0003800000 */
[----:B------:R-:W-:Y:S02]  /*32c0*/  ISETP.GE.AND P1, PT, R90, c[0x0][0x220], PT ;  /* 0x000088005a007a0c */ /* 0x000fe40003f26270 */
[----:B------:R-:W-:Y:S02]  /*32d0*/  IADD3 R5, P2, R2, UR10, RZ ;  /* 0x0000000a02057c10 */ /* 0x000fe4000ff5e0ff */
[----:B------:R-:W-:Y:S02]  /*32e0*/  ISETP.GE.AND P0, PT, R252, c[0x0][0x220], PT ;  /* 0x00008800fc007a0c */ /* 0x000fe40003f06270 */
[----:B------:R-:W-:-:S07]  /*32f0*/  IADD3.X R8, R8, UR9, RZ, P2, !PT ;  /* 0x0000000908087c10 */ /* 0x000fce00097fe4ff */
        /* <DEDUP_REMOVED lines=15> */
.L_x_1115:
[----:B------:R-:W-:Y:S05]  /*33f0*/  BSYNC B0 ;  /* 0x0000000000007941 */ /* 0x000fea0003800000 */
.L_x_1114:
[----:B------:R-:W0:Y:S01]  /*3400*/  LDGDEPBAR ;  /* 0x00000000000079af */ /* 0x000e220000000000 */
[----:B------:R-:W-:Y:S01]  /*3410*/  ISETP.GE.AND P0, PT, R10, UR14, PT ;  /* 0x0000000e0a007c0c */ /* 0x000fe2000bf06270 */
[----:B--2---:R-:W-:Y:S01]  /*3420*/  IMAD.MOV.U32 R6, RZ, RZ, R24 ;  /* 0x000000ffff067224 */ /* 0x004fe200078e0018 */
[----:B------:R-:W-:Y:S01]  /*3430*/  SHF.R.S32.HI R5, RZ, 0x1f, R15 ;  /* 0x0000001fff057819 */ /* 0x000fe2000001140f */
[----:B------:R-:W-:Y:S01]  /*3440*/  IMAD.MOV.U32 R7, RZ, RZ, R25 ;  /* 0x000000ffff077224 */ /* 0x000fe200078e0019 */
[----:B------:R-:W-:Y:S01]  /*3450*/  UIMAD UR5, UR11, UR21, URZ ;  /* 0x000000150b0572a4 */ /* 0x000fe2000f8e023f */
[----:B------:R-:W-:Y:S01]  /*3460*/  IMAD.MOV.U32 R6, RZ, RZ, R22 ;  /* 0x000000ffff067224 */ /* 0x000fe200078e0016 */
[----:B------:R-:W-:Y:S01]  /*3470*/  LEA.HI R5, R5, R15, RZ, 0x2 ;  /* 0x0000000f05057211 */ /* 0x000fe200078f10ff */
[----:B---3--:R-:W-:Y:S01]  /*3480*/  IMAD.U32 R2, RZ, RZ, UR21 ;  /* 0x00000015ff027e24 */ /* 0x008fe2000f8e00ff */
[----:B------:R-:W-:Y:S01]  /*3490*/  UIMAD UR5, UR25, UR12, UR5 ;  /* 0x0000000c190572a4 */ /* 0x000fe2000f8e0205 */
[----:B------:R-:W-:Y:S01]  /*34a0*/  IMAD.SHL.U32 R20, R20, 0x2, RZ ;  /* 0x0000000214147824 */ /* 0x000fe200078e00ff */
[----:B------:R-:W-:Y:S01]  /*34b0*/  SHF.R.S32.HI R93, RZ, 0x2, R5 ;  /* 0x00000002ff5d7819 */ /* 0x000fe20000011405 */
[----:B------:R2:W-:Y:S01]  /*34c0*/  STL.64 [R1+0x18], R6 ;  /* 0x0000180601007387 */ /* 0x0005e20000100a00 */
[----:B------:R-:W-:Y:S01]  /*34d0*/  IMAD.WIDE.U32 R2, R2, UR12, R6 ;  /* 0x0000000c02027c25 */ /* 0x000fe2000f8e0006 */
[----:B------:R-:W-:Y:S01]  /*34e0*/  BSSY B0, `(.L_x_1116) ;  /* 0x000001a000007945 */ /* 0x000fe20003800000 */
[----:B------:R-:W-:Y:S01]  /*34f0*/  LOP3.LUT R92, R20, 0x6, RZ, 0xc0, !PT ;  /* 0x00000006145c7812 */ /* 0x000fe200078ec0ff */
[----:B------:R2:W-:Y:S02]  /*3500*/  STL [R1+0x48], R93 ;  /* 0x0000485d01007387 */ /* 0x0005e40000100800 */
        /* <DEDUP_REMOVED lines=23> */
.L_x_1117:
[----:B------:R-:W-:Y:S05]  /*3680*/  BSYNC B0 ;  /* 0x0000000000007941 */ /* 0x000fea0003800000 */
.L_x_1116:
        /* <DEDUP_REMOVED lines=27> */
.L_x_1119:
[----:B------:R-:W-:Y:S05]  /*3840*/  BSYNC B0 ;  /* 0x0000000000007941 */ /* 0x000fea0003800000 */
.L_x_1118:
[----:B--2---:R-:W-:Y:S01]  /*3850*/  SHF.R.S32.HI R7, RZ, 0x4, R16 ;  /* 0x00000004ff077819 */ /* 0x004fe20000011410 */
[C---:B------:R-:W-:Y:S01]  /*3860*/  IMAD.SHL.U32 R6, R17.reuse, 0x40, RZ ;  /* 0x0000004011067824 */ /* 0x040fe200078e00ff */
[----:B------:R-:W-:Y:S01]  /*3870*/  R2P PR, R17, 0x6 ;  /* 0x0000000611007804 */ /* 0x000fe20000000000 */
[----:B-1----:R-:W-:Y:S01]  /*3880*/  IMAD.SHL.U32 R3, R18, 0x40, RZ ;  /* 0x0000004012037824 */ /* 0x002fe200078e00ff */
        /* <DEDUP_REMOVED lines=28> */
[----:B------:R-:W-:Y:S01]  /*3a50*/  LDSM.16.M88.4 R28, [R208+0x8800] ;  /* 0x00880000d01c783b */ /* 0x000fe20000000200 */
        /* <DEDUP_REMOVED lines=10> */
[----:B------:R-:W5:Y:S01]  /*3b00*/  LDSM.16.M88.4 R12, [R210] ;  /* 0x00000000d20c783b */ /* 0x000f620000000200 */
[----:B------:R-:W-:Y:S01]  /*3b10*/  SEL R2, R2, 0xffffffc0, !P2 ;  /* 0xffffffc002027807 */ /* 0x000fe20005000000 */
[----:B------:R-:W-:Y:S01]  /*3b20*/  IMAD.IADD R3, R93, 0x1, R3 ;  /* 0x000000015d037824 */ /* 0x000fe200078e0203 */
[C---:B------:R-:W-:Y:S01]  /*3b30*/  IADD3 R221, R219.reuse, 0x1000, RZ ;  /* 0x00001000dbdd7810 */ /* 0x040fe20007ffe0ff */
[----:B------:R-:W-:Y:S01]  /*3b40*/  LDSM.16.M88.4 R16, [R212+0x2000] ;  /* 0x00200000d410783b */ /* 0x000fe20000000200 */
[----:B------:R-:W-:Y:S01]  /*3b50*/  IADD3 R220, R219, 0x1800, RZ ;  /* 0x00001800dbdc7810 */ /* 0x000fe20007ffe0ff */
[----:B------:R-:W-:Y:S01]  /*3b60*/  IMAD.IADD R217, R208, 0x1, R2 ;  /* 0x00000001d0d97824 */ /* 0x000fe200078e0202 */
[----:B------:R-:W-:Y:S01]  /*3b70*/  IADD3 R7, R3, 0x8, RZ ;  /* 0x0000000803077810 */ /* 0x000fe20007ffe0ff */
[----:B------:R-:W3:Y:S01]  /*3b80*/  LDSM.16.M88.4 R36, [R219+0x800] ;  /* 0x00080000db24783b */ /* 0x000ee20000000200 */
[----:B------:R-:W-:Y:S01]  /*3b90*/  IMAD.IADD R215, R2, 0x1, R219 ;  /* 0x0000000102d77824 */ /* 0x000fe200078e02db */
[----:B------:R-:W-:-:S02]  /*3ba0*/  SHF.R.S32.HI R2, RZ, 0x1f, R84 ;  /* 0x0000001fff027819 */ /* 0x000fc40000011454 */
[----:B------:R-:W4:Y:S01]  /*3bb0*/  LDSM.16.M88.4 R32, [R219] ;  /* 0x00000000db20783b */ /* 0x000f220000000200 */
[----:B------:R-:W-:Y:S02]  /*3bc0*/  IADD3 R6, R3, 0x40, RZ ;  /* 0x0000004003067810 */ /* 0x000fe40007ffe0ff */
[----:B------:R-:W-:Y:S01]  /*3bd0*/  LEA.HI R2, R2, R84, RZ, 0x2 ;  /* 0x0000005402027211 */ /* 0x000fe200078f10ff */
[----:B------:R-:W3:Y:S03]  /*3be0*/  LDSM.16.M88.4 R24, [R212] ;  /* 0x00000000d418783b */ /* 0x000ee60000000200 */
[----:B------:R-:W-:Y:S01]  /*3bf0*/  LOP3.LUT R5, R2, 0xfffffffc, RZ, 0xc0, !PT ;  /* 0xfffffffc02057812 */ /* 0x000fe200078ec0ff */
[----:B------:R-:W-:Y:S01]  /*3c00*/  LDSM.16.M88.4 R56, [R217+0x8800] ;  /* 0x00880000d938783b */ /* 0x000fe20000000200 */
[----:B------:R-:W-:-:S03]  /*3c10*/  IMAD.U32 R2, RZ, RZ, UR21 ;  /* 0x00000015ff027e24 */ /* 0x000fc6000f8e00ff */
[----:B------:R-:W-:Y:S01]  /*3c20*/  LDSM.16.M88.4 R40, [R217+0x8000] ;  /* 0x00800000d928783b */ /* 0x000fe20000000200 */
[----:B------:R-:W-:Y:S02]  /*3c30*/  IMAD.IADD R5, R84, 0x1, -R5 ;  /* 0x0000000154057824 */ /* 0x000fe400078e0a05 */
[----:B------:R-:W-:-:S03]  /*3c40*/  IMAD R2, R2, 0x20, R92 ;  /* 0x0000002002027824 */ /* 0x000fc600078e025c */
[----:B------:R4:W-:Y:S01]  /*3c50*/  STL [R1+0x54], R5 ;  /* 0x0000540501007387 */ /* 0x0009e20000100800 */
[C---:B-1----:R-:W-:Y:S08]  /*3c60*/  HMMA.16816.F32 R48, R8.reuse, R28, RZ ;  /* 0x0000001c0830723c */ /* 0x042ff000000018ff */
[C---:B--2---:R-:W-:Y:S08]  /*3c70*/  HMMA.16816.F32 R60, R8.reuse, R22, RZ ;  /* 0x00000016083c723c */ /* 0x044ff000000018ff */
[----:B------:R-:W-:Y:S01]  /*3c80*/  HMMA.16816.F32 R52, R8, R20, RZ ;  /* 0x000000140834723c */ /* 0x000fe200000018ff */
[----:B----4-:R-:W-:-:S07]  /*3c90*/  IADD3 R5, R3, 0x48, RZ ;  /* 0x0000004803057810 */ /* 0x010fce0007ffe0ff */
[C---:B-----5:R-:W-:Y:S08]  /*3ca0*/  HMMA.16816.F32 R64, R12.reuse, R20, RZ ;  /* 0x000000140c40723c */ /* 0x060ff000000018ff */
[----:B------:R-:W-:Y:S01]  /*3cb0*/  HMMA.16816.F32 R68, R12, R22, RZ ;  /* 0x000000160c44723c */ /* 0x000fe200000018ff */
[----:B------:R-:W1:Y:S07]  /*3cc0*/  LDSM.16.M88.4 R20, [R218+0x2000] ;  /* 0x00200000da14783b */ /* 0x000e6e0000000200 */
[----:B------:R-:W-:Y:S08]  /*3cd0*/  HMMA.16816.F32 R44, R8, R30, RZ ;  /* 0x0000001e082c723c */ /* 0x000ff000000018ff */
[C---:B------:R-:W-:Y:S08]  /*3ce0*/  HMMA.16816.F32 R8, R12.reuse, R28, RZ ;  /* 0x0000001c0c08723c */ /* 0x040ff000000018ff */
[----:B------:R-:W-:Y:S01]  /*3cf0*/  HMMA.16816.F32 R28, R12, R30, RZ ;  /* 0x0000001e0c1c723c */ /* 0x000fe200000018ff */
[----:B------:R-:W2:Y:S07]  /*3d00*/  LDSM.16.M88.4 R12, [R218] ;  /* 0x00000000da0c783b */ /* 0x000eae0000000200 */
[C---:B---3--:R-:W-:Y:S08]  /*3d10*/  HMMA.16816.F32 R72, R16.reuse, R36, R48 ;  /* 0x000000241048723c */ /* 0x048ff00000001830 */
[C---:B------:R-:W-:Y:S08]  /*3d20*/  HMMA.16816.F32 R60, R16.reuse, R34, R60 ;  /* 0x00000022103c723c */ /* 0x040ff0000000183c */
[C---:B------:R-:W-:Y:S08]  /*3d30*/  HMMA.16816.F32 R76, R16.reuse, R32, R52 ;  /* 0x00000020104c723c */ /* 0x040ff00000001834 */
[----:B------:R-:W-:Y:S08]  /*3d40*/  HMMA.16816.F32 R52, R16, R38, R44 ;  /* 0x000000261034723c */ /* 0x000ff0000000182c */
[C---:B------:R-:W-:Y:S08]  /*3d50*/  HMMA.16816.F32 R48, R24.reuse, R32, R64 ;  /* 0x000000201830723c */ /* 0x040ff00000001840 */
[C---:B------:R-:W-:Y:S01]  /*3d60*/  HMMA.16816.F32 R44, R24.reuse, R36, R8 ;  /* 0x00000024182c723c */ /* 0x040fe20000001808 */
[----:B------:R-:W-:Y:S07]  /*3d70*/  LDSM.16.M88.4 R8, [R216+0x2000] ;  /* 0x00200000d808783b */ /* 0x000fee0000000200 */
[C---:B------:R-:W-:Y:S01]  /*3d80*/  HMMA.16816.F32 R16, R24.reuse, R34, R68 ;  /* 0x000000221810723c */ /* 0x040fe20000001844 */
[----:B------:R-:W3:Y:S07]  /*3d90*/  LDSM.16.M88.4 R32, [R215] ;  /* 0x00000000d720783b */ /* 0x000eee0000000200 */
[----:B------:R-:W-:Y:S01]  /*3da0*/  HMMA.16816.F32 R68, R24, R38, R28 ;  /* 0x000000261844723c */ /* 0x000fe2000000181c */
[----:B------:R-:W4:Y:S04]  /*3db0*/  LDSM.16.M88.4 R24, [R216] ;  /* 0x00000000d818783b */ /* 0x000f280000000200 */
[----:B------:R-:W5:Y:S03]  /*3dc0*/  LDSM.16.M88.4 R28, [R215+0x800] ;  /* 0x00080000d71c783b */ /* 0x000f660000000200 */
[C---:B-1----:R-:W-:Y:S08]  /*3dd0*/  HMMA.16816.F32 R80, R20.reuse, R56, R72 ;  /* 0x000000381450723c */ /* 0x042ff00000001848 */
[C---:B------:R-:W-:Y:S08]  /*3de0*/  HMMA.16816.F32 R72, R20.reuse, R42, R60 ;  /* 0x0000002a1448723c */ /* 0x040ff0000000183c */
[-C--:B------:R-:W-:Y:S08]  /*3df0*/  HMMA.16816.F32 R76, R20, R40.reuse, R76 ;  /* 0x00000028144c723c */ /* 0x080ff0000000184c */
[----:B--2---:R-:W-:Y:S01]  /*3e00*/  HMMA.16816.F32 R60, R12, R40, R48 ;  /* 0x000000280c3c723c */ /* 0x004fe20000001830 */
[----:B------:R-:W-:Y:S07]  /*3e10*/  LDSM.16.M88.4 R48, [R208+0x9800] ;  /* 0x00980000d030783b */ /* 0x000fee0000000200 */
[----:B------:R-:W-:Y:S01]  /*3e20*/  HMMA.16816.F32 R64, R20, R58, R52 ;  /* 0x0000003a1440723c */ /* 0x000fe20000001834 */
[----:B------:R-:W-:Y:S04]  /*3e30*/  LDSM.16.M88.4 R52, [R208+0x9000] ;  /* 0x00900000d034783b */ /* 0x000fe80000000200 */
[----:B------:R-:W1:Y:S03]  /*3e40*/  LDSM.16.M88.4 R20, [R210+0x6000] ;  /* 0x00600000d214783b */ /* 0x000e660000000200 */
[C---:B------:R-:W-:Y:S08]  /*3e50*/  HMMA.16816.F32 R36, R12.reuse, R56, R44 ;  /* 0x000000380c24723c */ /* 0x040ff0000000182c */
[C---:B------:R-:W-:Y:S08]  /*3e60*/  HMMA.16816.F32 R44, R12.reuse, R58, R68 ;  /* 0x0000003a0c2c723c */ /* 0x040ff00000001844 */
[----:B------:R-:W-:Y:S01]  /*3e70*/  HMMA.16816.F32 R40, R12, R42, R16 ;  /* 0x0000002a0c28723c */ /* 0x000fe20000001810 */
[----:B------:R-:W2:Y:S07]  /*3e80*/  LDSM.16.M88.4 R16, [R210+0x4000] ;  /* 0x00400000d210783b */ /* 0x000eae0000000200 */
[C---:B---3--:R-:W-:Y:S08]  /*3e90*/  HMMA.16816.F32 R56, R8.reuse, R34, R72 ;  /* 0x000000220838723c */ /* 0x048ff00000001848 */
[-C--:B------:R-:W-:Y:S08]  /*3ea0*/  HMMA.16816.F32 R12, R8, R32.reuse, R76 ;  /* 0x00000020080c723c */ /* 0x080ff0000000184c */
[----:B----4-:R-:W-:Y:S08]  /*3eb0*/  HMMA.16816.F32 R68, R24, R32, R60 ;  /* 0x000000201844723c */ /* 0x010ff0000000183c */
[C---:B-----5:R-:W-:Y:S08]  /*3ec0*/  HMMA.16816.F32 R76, R8.reuse, R28, R80 ;  /* 0x0000001c084c723c */ /* 0x060ff00000001850 */
[----:B------:R-:W-:Y:S01]  /*3ed0*/  HMMA.16816.F32 R72, R8, R30, R64 ;  /* 0x0000001e0848723c */ /* 0x000fe20000001840 */
[----:B------:R-:W-:Y:S07]  /*3ee0*/  LDSM.16.M88.4 R8, [R212+0x6000] ;  /* 0x00600000d408783b */ /* 0x000fee0000000200 */
[C---:B------:R-:W-:Y:S01]  /*3ef0*/  HMMA.16816.F32 R60, R24.reuse, R28, R36 ;  /* 0x0000001c183c723c */ /* 0x040fe20000001824 */
[----:B------:R-:W3:Y:S07]  /*3f00*/  LDSM.16.M88.4 R36, [R219+0x1000] ;  /* 0x00100000db24783b */ /* 0x000eee0000000200 */
[C---:B------:R-:W-:Y:S08]  /*3f10*/  HMMA.16816.F32 R44, R24.reuse, R30, R44 ;  /* 0x0000001e182c723c */ /* 0x040ff0000000182c */
[----:B------:R-:W-:Y:S01]  /*3f20*/  HMMA.16816.F32 R64, R24, R34, R40 ;  /* 0x000000221840723c */ /* 0x000fe20000001828 */
[----:B------:R-:W4:Y:S07]  /*3f30*/  LDSM.16.M88.4 R32, [R219+0x1800] ;  /* 0x00180000db20783b */ /* 0x000f2e0000000200 */
[C---:B-1----:R-:W-:Y:S08]  /*3f40*/  HMMA.16816.F32 R28, R20.reuse, R54, R56 ;  /* 0x00000036141c723c */ /* 0x042ff00000001838 */
[C---:B------:R-:W-:Y:S01]  /*3f50*/  HMMA.16816.F32 R40, R20.reuse, R52, R12 ;  /* 0x000000341428723c */ /* 0x040fe2000000180c */
[----:B------:R-:W1:Y:S07]  /*3f60*/  LDSM.16.M88.4 R12, [R212+0x4000] ;  /* 0x00400000d40c783b */ /* 0x000e6e0000000200 */
[C---:B------:R-:W-:Y:S08]  /*3f70*/  HMMA.16816.F32 R24, R20.reuse, R48, R76 ;  /* 0x000000301418723c */ /* 0x040ff0000000184c */
[----:B------:R-:W-:Y:S08]  /*3f80*/  HMMA.16816.F32 R20, R20, R50, R72 ;  /* 0x000000321414723c */ /* 0x000ff00000001848 */
[C---:B--2---:R-:W-:Y:S08]  /*3f90*/  HMMA.16816.F32 R56, R16.reuse, R52, R68 ;  /* 0x000000341038723c */ /* 0x044ff00000001844 */
[C---:B------:R-:W-:Y:S08]  /*3fa0*/  HMMA.16816.F32 R52, R16.reuse, R54, R64 ;  /* 0x000000361034723c */ /* 0x040ff00000001840 */
[C---:B------:R-:W-:Y:S08]  /*3fb0*/  HMMA.16816.F32 R60, R16.reuse, R48, R60 ;  /* 0x00000030103c723c */ /* 0x040ff0000000183c */
[----:B------:R-:W-:Y:S01]  /*3fc0*/  HMMA.16816.F32 R68, R16, R50, R44 ;  /* 0x000000321044723c */ /* 0x000fe2000000182c */
[----:B------:R-:W-:Y:S07]  /*3fd0*/  LDSM.16.M88.4 R16, [R218+0x6000] ;  /* 0x00600000da10783b */ /* 0x000fee0000000200 */
[C---:B---3--:R-:W-:Y:S01]  /*3fe0*/  HMMA.16816.F32 R72, R8.reuse, R38, R28 ;  /* 0x000000260848723c */ /* 0x048fe2000000181c */
[----:B------:R-:W2:Y:S07]  /*3ff0*/  LDSM.16.M88.4 R28, [R217+0x9000] ;  /* 0x00900000d91c783b */ /* 0x000eae0000000200 */
[C---:B------:R-:W-:Y:S01]  /*4000*/  HMMA.16816.F32 R64, R8.reuse, R36, R40 ;  /* 0x000000240840723c */ /* 0x040fe20000001828 */
[----:B------:R-:W-:Y:S07]  /*4010*/  LDSM.16.M88.4 R40, [R217+0x9800] ;  /* 0x00980000d928783b */ /* 0x000fee0000000200 */
[C---:B----4-:R-:W-:Y:S01]  /*4020*/  HMMA.16816.F32 R80, R8.reuse, R34, R20 ;  /* 0x000000220850723c */ /* 0x050fe20000001814 */
[----:B------:R-:W3:Y:S07]  /*4030*/  LDSM.16.M88.4 R20, [R218+0x4000] ;  /* 0x00400000da14783b */ /* 0x000eee0000000200 */
[----:B------:R-:W-:Y:S01]  /*4040*/  HMMA.16816.F32 R76, R8, R32, R24 ;  /* 0x00000020084c723c */ /* 0x000fe20000001818 */
[----:B------:R-:W-:Y:S04]  /*4050*/  LDSM.16.M88.4 R24, [R216+0x6000] ;  /* 0x00600000d818783b */ /* 0x000fe80000000200 */
[----:B------:R-:W-:Y:S03]  /*4060*/  LDSM.16.M88.4 R8, [R216+0x4000] ;  /* 0x00400000d808783b */ /* 0x000fe60000000200 */
[C---:B-1----:R-:W-:Y:S08]  /*4070*/  HMMA.16816.F32 R48, R12.reuse, R36, R56 ;  /* 0x000000240c30723c */ /* 0x042ff00000001838 */
[C---:B------:R-:W-:Y:S01]  /*4080*/  HMMA.16816.F32 R52, R12.reuse, R38, R52 ;  /* 0x000000260c34723c */ /* 0x040fe20000001834 */
[----:B------:R-:W1:Y:S07]  /*4090*/  LDSM.16.M88.4 R36, [R215+0x1000] ;  /* 0x00100000d724783b */ /* 0x000e6e0000000200 */
[C---:B------:R-:W-:Y:S08]  /*40a0*/  HMMA.16816.F32 R44, R12.reuse, R32, R60 ;  /* 0x000000200c2c723c */ /* 0x040ff0000000183c */
[----:B------:R-:W-:Y:S08]  /*40b0*/  HMMA.16816.F32 R68, R12, R34, R68 ;  /* 0x000000220c44723c */ /* 0x000ff00000001844 */
[-C--:B--2---:R-:W-:Y:S08]  /*40c0*/  HMMA.16816.F32 R12, R16, R28.reuse, R64 ;  /* 0x0000001c100c723c */ /* 0x084ff00000001840 */
[C---:B---3--:R-:W-:Y:S08]  /*40d0*/  HMMA.16816.F32 R32, R20.reuse, R28, R48 ;  /* 0x0000001c1420723c */ /* 0x048ff00000001830 */
[----:B------:R-:W-:Y:S08]  /*40e0*/  HMMA.16816.F32 R60, R20, R40, R44 ;  /* 0x00000028143c723c */ /* 0x000ff0000000182c */
[----:B-1----:R-:W-:Y:S07]  /*40f0*/  HMMA.16816.F32 R44, R24, R36, R12 ;  /* 0x00000024182c723c */ /* 0x002fee000000180c */
        /* <DEDUP_REMOVED lines=14> */
[----:B------:R-:W-:Y:S01]  /*41e0*/  ISETP.GE.AND P4, PT, R2, R231, PT ;  /* 0x000000e70200720c */ /* 0x000fe20003f86270 */
[----:B------:R-:W-:-:S04]  /*41f0*/  DEPBAR.LE SB0, 0x0 ;  /* 0x000080000000791a */ /* 0x000fc80000000000 */
[----:B------:R-:W-:Y:S01]  /*4200*/  IADD3 R6, R6, UR4, RZ ;  /* 0x0000000406067c10 */ /* 0x000fe2000fffe0ff */
[----:B------:R-:W-:Y:S01]  /*4210*/  HMMA.16816.F32 R56, R16, R40, R76 ;  /* 0x000000281038723c */ /* 0x000fe2000000184c */
[----:B------:R-:W-:Y:S02]  /*4220*/  IADD3 R5, R5, UR4, RZ ;  /* 0x0000000405057c10 */ /* 0x000fe4000fffe0ff */
[C---:B------:R-:W-:Y:S02]  /*4230*/  ISETP.LT.OR P4, PT, R2.reuse, R227, P4 ;  /* 0x000000e30200720c */ /* 0x040fe40002781670 */
[----:B------:R-:W-:Y:S02]  /*4240*/  IADD3 R3, R2, 0x1, RZ ;  /* 0x0000000102037810 */ /* 0x000fe40007ffe0ff */
[----:B------:R-:W-:Y:S01]  /*4250*/  IMNMX R229, R6, UR19, PT ;  /* 0x0000001306e57c17 */ /* 0x000fe2000b800200 */
[----:B------:R-:W-:Y:S01]  /*4260*/  HMMA.16816.F32 R32, R24, R38, R48 ;  /* 0x000000261820723c */ /* 0x000fe20000001830 */
[----:B------:R-:W-:-:S02]  /*4270*/  IMNMX R228, R5, UR19, PT ;  /* 0x0000001305e47c17 */ /* 0x000fc4000b800200 */
[----:B------:R-:W-:Y:S02]  /*4280*/  IADD3 R7, R7, UR4, RZ ;  /* 0x0000000407077c10 */ /* 0x000fe4000fffe0ff */
[CC--:B------:R-:W-:Y:S02]  /*4290*/  ISETP.GE.AND P2, PT, R3.reuse, R229.reuse, PT ;  /* 0x000000e50300720c */ /* 0x0c0fe40003f46270 */
[----:B------:R-:W-:Y:S01]  /*42a0*/  FSEL R77, R28, -INF , !P4 ;  /* 0xff8000001c4d7808 */ /* 0x000fe20006000000 */
[----:B------:R-:W-:Y:S01]  /*42b0*/  HMMA.16816.F32 R36, R8, R38, R52 ;  /* 0x000000260824723c */ /* 0x000fe20000001834 */
[-C--:B------:R-:W-:Y:S02]  /*42c0*/  ISETP.GE.AND P0, PT, R3, R228.reuse, PT ;  /* 0x000000e40300720c */ /* 0x080fe40003f06270 */
[C---:B------:R-:W-:Y:S02]  /*42d0*/  ISETP.GE.AND P1, PT, R2.reuse, R229, PT ;  /* 0x000000e50200720c */ /* 0x040fe40003f26270 */
[----:B------:R-:W-:-:S02]  /*42e0*/  ISETP.GE.AND P4, PT, R2, R228, PT ;  /* 0x000000e40200720c */ /* 0x000fc40003f86270 */
[----:B------:R-:W-:Y:S01]  /*42f0*/  IMNMX R230, R7, UR19, PT ;  /* 0x0000001307e67c17 */ /* 0x000fe2000b800200 */
[-C--:B------:R-:W-:Y:S01]  /*4300*/  HMMA.16816.F32 R16, R16, R42.reuse, R80 ;  /* 0x0000002a1010723c */ /* 0x080fe20000001850 */
[CC--:B------:R-:W-:Y:S02]  /*4310*/  ISETP.LT.OR P2, PT, R3.reuse, R225.reuse, P2 ;  /* 0x000000e10300720c */ /* 0x0c0fe40001741670 */
[CC--:B------:R-:W-:Y:S02]  /*4320*/  ISETP.LT.OR P0, PT, R3.reuse, R224.reuse, P0 ;  /* 0x000000e00300720c */ /* 0x0c0fe40000701670 */
[C---:B------:R-:W-:Y:S02]  /*4330*/  ISETP.LT.OR P1, PT, R2.reuse, R225, P1 ;  /* 0x000000e10200720c */ /* 0x040fe40000f21670 */
[----:B------:R-:W-:Y:S01]  /*4340*/  ISETP.LT.OR P4, PT, R2, R224, P4 ;  /* 0x000000e00200720c */ /* 0x000fe20002781670 */
[----:B------:R-:W-:Y:S01]  /*4350*/  HMMA.16816.F32 R20, R20, R42, R68 ;  /* 0x0000002a1414723c */ /* 0x000fe20000001844 */
[----:B------:R-:W-:-:S02]  /*4360*/  ISETP.GE.AND P6, PT, R3, R231, PT ;  /* 0x000000e70300720c */ /* 0x000fc40003fc6270 */
[-C--:B------:R-:W-:Y:S02]  /*4370*/  ISETP.GE.AND P5, PT, R3, R230.reuse, PT ;  /* 0x000000e60300720c */ /* 0x080fe40003fa6270 */
[----:B------:R-:W-:Y:S02]  /*4380*/  ISETP.GE.AND P3, PT, R2, R230, PT ;  /* 0x000000e60200720c */ /* 0x000fe40003f66270 */
[----:B------:R-:W-:Y:S02]  /*4390*/  FSEL R41, R44, -INF , !P1 ;  /* 0xff8000002c297808 */ /* 0x000fe40004800000 */
[----:B------:R-:W-:Y:S02]  /*43a0*/  FSEL R49, R46, -INF , !P4 ;  /* 0xff8000002e317808 */ /* 0x000fe40006000000 */
[----:B------:R-:W-:Y:S02]  /*43b0*/  FSEL R40, R45, -INF , !P2 ;  /* 0xff8000002d287808 */ /* 0x000fe40005000000 */
[----:B------:R-:W-:-:S02]  /*43c0*/  FSEL R48, R47, -INF , !P0 ;  /* 0xff8000002f307808 */ /* 0x000fc40004000000 */
[C---:B-1----:R-:W-:Y:S01]  /*43d0*/  HMMA.16816.F32 R44, R8.reuse, R12, R60 ;  /* 0x0000000c082c723c */ /* 0x042fe2000000183c */
[----:B------:R-:W-:Y:S01]  /*43e0*/  BAR.SYNC.DEFER_BLOCKING 0x0 ;  /* 0x0000000000007b1d */ /* 0x000fe20000010000 */
[C---:B------:R-:W-:Y:S02]  /*43f0*/  ISETP.LT.OR P6, PT, R3.reuse, R227, P6 ;  /* 0x000000e30300720c */ /* 0x040fe400037c1670 */
[-C--:B------:R-:W-:Y:S02]  /*4400*/  ISETP.LT.OR P5, PT, R3, R226.reuse, P5 ;  /* 0x000000e20300720c */ /* 0x080fe40002fa1670 */
[C---:B------:R-:W-:Y:S02]  /*4410*/  ISETP.LT.OR P3, PT, R2.reuse, R226, P3 ;  /* 0x000000e20200720c */ /* 0x040fe40001f61670 */
[C---:B------:R-:W-:Y:S01]  /*4420*/  IADD3 R3, R2.reuse, 0x8, RZ ;  /* 0x0000000802037810 */ /* 0x040fe20007ffe0ff */
[----:B------:R-:W-:Y:S01]  /*4430*/  HMMA.16816.F32 R8, R8, R14, R20 ;  /* 0x0000000e0808723c */ /* 0x000fe20000001814 */
[----:B------:R-:W-:-:S02]  /*4440*/  IADD3 R5, R2, 0x9, RZ ;  /* 0x0000000902057810 */ /* 0x000fc40007ffe0ff */
[----:B------:R-:W-:Y:S02]  /*4450*/  FSEL R79, R30, -INF , !P3 ;  /* 0xff8000001e4f7808 */ /* 0x000fe40005800000 */
[C---:B------:R-:W-:Y:S02]  /*4460*/  ISETP.GE.AND P3, PT, R3.reuse, R231, PT ;  /* 0x000000e70300720c */ /* 0x040fe40003f66270 */
[C---:B------:R-:W-:Y:S02]  /*4470*/  ISETP.GE.AND P1, PT, R3.reuse, R230, PT ;  /* 0x000000e60300720c */ /* 0x040fe40003f26270 */
[CC--:B------:R-:W-:Y:S02]  /*4480*/  ISETP.GE.AND P4, PT, R3.reuse, R229.reuse, PT ;  /* 0x000000e50300720c */ /* 0x0c0fe40003f86270 */
[----:B------:R-:W-:Y:S02]  /*4490*/  ISETP.GE.AND P2, PT, R3, R228, PT ;  /* 0x000000e40300720c */ /* 0x000fe40003f46270 */
[----:B------:R-:W-:-:S02]  /*44a0*/  ISETP.GE.AND P0, PT, R5, R229, PT ;  /* 0x000000e50500720c */ /* 0x000fc40003f06270 */
[----:B------:R-:W-:Y:S02]  /*44b0*/  FSEL R76, R29, -INF , !P6 ;  /* 0xff8000001d4c7808 */ /* 0x000fe40007000000 */
[----:B------:R-:W-:Y:S02]  /*44c0*/  FSEL R78, R31, -INF , !P5 ;  /* 0xff8000001f4e7808 */ /* 0x000fe40006800000 */
[C---:B------:R-:W-:Y:S01]  /*44d0*/  HMMA.16816.F32 R28, R24.reuse, R12, R56 ;  /* 0x0000000c181c723c */ /* 0x040fe20000001838 */
[C---:B------:R-:W-:Y:S02]  /*44e0*/  ISETP.LT.OR P3, PT, R3.reuse, R227, P3 ;  /* 0x000000e30300720c */ /* 0x040fe40001f61670 */
[C---:B------:R-:W-:Y:S02]  /*44f0*/  ISETP.LT.OR P1, PT, R3.reuse, R226, P1 ;  /* 0x000000e20300720c */ /* 0x040fe40000f21670 */
[CC--:B------:R-:W-:Y:S02]  /*4500*/  ISETP.LT.OR P4, PT, R3.reuse, R225.reuse, P4 ;  /* 0x000000e10300720c */ /* 0x0c0fe40002781670 */
[----:B------:R-:W-:Y:S01]  /*4510*/  ISETP.LT.OR P2, PT, R3, R224, P2 ;  /* 0x000000e00300720c */ /* 0x000fe20001741670 */
[----:B------:R-:W-:Y:S01]  /*4520*/  HMMA.16816.F32 R24, R24, R14, R16 ;  /* 0x0000000e1818723c */ /* 0x000fe20000001810 */
[----:B------:R-:W-:-:S02]  /*4530*/  ISETP.LT.OR P0, PT, R5, R225, P0 ;  /* 0x000000e10500720c */ /* 0x000fc40000701670 */
[----:B------:R-:W-:Y:S02]  /*4540*/  IADD3 R3, R2, 0x10, RZ ;  /* 0x0000001002037810 */ /* 0x000fe40007ffe0ff */
[----:B------:R-:W-:Y:S02]  /*4550*/  FSEL R61, R36, -INF , !P3 ;  /* 0xff800000243d7808 */ /* 0x000fe40005800000 */
[----:B------:R-:W-:Y:S02]  /*4560*/  FSEL R63, R38, -INF , !P1 ;  /* 0xff800000263f7808 */ /* 0x000fe40004800000 */
[----:B------:R-:W-:Y:S02]  /*4570*/  FSEL R32, R32, -INF , !P4 ;  /* 0xff80000020207808 */ /* 0x000fe40006000000 */
[----:B------:R-:W-:Y:S02]  /*4580*/  FSEL R34, R34, -INF , !P2 ;  /* 0xff80000022227808 */ /* 0x000fe40005000000 */
[----:B------:R-:W-:-:S02]  /*4590*/  FSEL R33, R33, -INF , !P0 ;  /* 0xff80000021217808 */ /* 0x000fc40004000000 */
[CC--:B------:R-:W-:Y:S02]  /*45a0*/  ISETP.GE.AND P6, PT, R5.reuse, R231.reuse, PT ;  /* 0x000000e70500720c */ /* 0x0c0fe40003fc6270 */
[C---:B------:R-:W-:Y:S02]  /*45b0*/  ISETP.GE.AND P5, PT, R5.reuse, R230, PT ;  /* 0x000000e60500720c */ /* 0x040fe40003fa6270 */
[----:B------:R-:W-:Y:S02]  /*45c0*/  ISETP.GE.AND P3, PT, R5, R228, PT ;  /* 0x000000e40500720c */ /* 0x000fe40003f66270 */
[C---:B------:R-:W-:Y:S02]  /*45d0*/  ISETP.GE.AND P1, PT, R3.reuse, R231, PT ;  /* 0x000000e70300720c */ /* 0x040fe40003f26270 */
[C---:B------:R-:W-:Y:S02]  /*45e0*/  ISETP.GE.AND P4, PT, R3.reuse, R230, PT ;  /* 0x000000e60300720c */ /* 0x040fe40003f86270 */
[----:B------:R-:W-:-:S02]  /*45f0*/  ISETP.GE.AND P2, PT, R3, R229, PT ;  /* 0x000000e50300720c */ /* 0x000fc40003f46270 */
[----:B------:R-:W-:Y:S02]  /*4600*/  ISETP.GE.AND P0, PT, R3, R228, PT ;  /* 0x000000e40300720c */ /* 0x000fe40003f06270 */
[CC--:B------:R-:W-:Y:S02]  /*4610*/  ISETP.LT.OR P6, PT, R5.reuse, R227.reuse, P6 ;  /* 0x000000e30500720c */ /* 0x0c0fe400037c1670 */
[C---:B------:R-:W-:Y:S02]  /*4620*/  ISETP.LT.OR P5, PT, R5.reuse, R226, P5 ;  /* 0x000000e20500720c */ /* 0x040fe40002fa1670 */
[----:B------:R-:W-:Y:S02]  /*4630*/  ISETP.LT.OR P3, PT, R5, R224, P3 ;  /* 0x000000e00500720c */ /* 0x000fe40001f61670 */
        /* <DEDUP_REMOVED lines=20> */
[----:B------:R-:W-:Y:S02]  /*4780*/  IADD3 R2, R2, 0x19, RZ ;  /* 0x0000001902027810 */ /* 0x000fe40007ffe0ff */
[----:B------:R-:W-:Y:S02]  /*4790*/  ISETP.LT.OR P0, PT, R3, R225, P0 ;  /* 0x000000e10300720c */ /* 0x000fe40000701670 */
[----:B------:R-:W-:Y:S02]  /*47a0*/  FSEL R131, R46, -INF , !P4 ;  /* 0xff8000002e837808 */ /* 0x000fe40006000000 */
[----:B------:R-:W-:Y:S02]  /*47b0*/  FSEL R16, R24, -INF , !P0 ;  /* 0xff80000018107808 */ /* 0x000fe40004000000 */
[----:B------:R-:W-:Y:S02]  /*47c0*/  ISETP.GE.AND P0, PT, R2, R228, PT ;  /* 0x000000e40200720c */ /* 0x000fe40003f06270 */
[----:B------:R-:W-:-:S02]  /*47d0*/  FSEL R28, R28, -INF , !P2 ;  /* 0xff8000001c1c7808 */ /* 0x000fc40005000000 */
[----:B------:R-:W-:Y:S02]  /*47e0*/  ISETP.LT.OR P0, PT, R2, R224, P0 ;  /* 0x000000e00200720c */ /* 0x000fe40000701670 */
[----:B------:R-:W-:Y:S02]  /*47f0*/  FSEL R118, R45, -INF , !P5 ;  /* 0xff8000002d767808 */ /* 0x000fe40006800000 */
[----:B------:R-:W-:Y:S02]  /*4800*/  FSEL R17, R27, -INF , !P0 ;  /* 0xff8000001b117808 */ /* 0x000fe40004000000 */
[----:B------:R-:W-:Y:S02]  /*4810*/  PLOP3.LUT P0, PT, PT, PT, UP0, 0x80, 0x0 ;  /* 0x000000000000781c */ /* 0x000fe40003f0f008 */
        /* <DEDUP_REMOVED lines=9> */
[CC--:B------:R-:W-:Y:S02]  /*48b0*/  ISETP.LT.OR P4, PT, R3.reuse, R227.reuse, P4 ;  /* 0x000000e30300720c */ /* 0x0c0fe40002781670 */
[C---:B------:R-:W-:Y:S02]  /*48c0*/  ISETP.LT.OR P2, PT, R3.reuse, R226, P2 ;  /* 0x000000e20300720c */ /* 0x040fe40001741670 */
[----:B------:R-:W-:Y:S02]  /*48d0*/  ISETP.LT.OR P5, PT, R3, R224, P5 ;  /* 0x000000e00300720c */ /* 0x000fe40002fa1670 */
[C---:B------:R-:W-:Y:S02]  /*48e0*/  ISETP.LT.OR P3, PT, R2.reuse, R227, P3 ;  /* 0x000000e30200720c */ /* 0x040fe40001f61670 */
[----:B------:R-:W-:-:S02]  /*48f0*/  ISETP.LT.OR P1, PT, R2, R226, P1 ;  /* 0x000000e20200720c */ /* 0x000fc40000f21670 */
[----:B------:R-:W-:Y:S02]  /*4900*/  ISETP.LT.OR P6, PT, R2, R225, P6 ;  /* 0x000000e10200720c */ /* 0x000fe400037c1670 */
[----:B------:R-:W-:Y:S02]  /*4910*/  LOP3.LUT R2, R85, R86, RZ, 0xfc, !PT ;  /* 0x0000005655027212 */ /* 0x000fe400078efcff */
[----:B------:R-:W-:Y:S02]  /*4920*/  FSEL R18, R26, -INF , !P5 ;  /* 0xff8000001a127808 */ /* 0x000fe40006800000 */
[----:B------:R-:W-:Y:S02]  /*4930*/  FSEL R15, R25, -INF , !P6 ;  /* 0xff800000190f7808 */ /* 0x000fe40007000000 */
[----:B------:R-:W-:Y:S02]  /*4940*/  FSEL R117, R8, -INF , !P4 ;  /* 0xff80000008757808 */ /* 0x000fe40006000000 */
[----:B------:R-:W-:-:S02]  /*4950*/  FSEL R119, R10, -INF , !P2 ;  /* 0xff8000000a777808 */ /* 0x000fc40005000000 */
[----:B------:R-:W-:Y:S02]  /*4960*/  FSEL R116, R9, -INF , !P3 ;  /* 0xff80000009747808 */ /* 0x000fe40005800000 */
        /* <DEDUP_REMOVED lines=14> */
[----:B------:R-:W-:Y:S02]  /*4a50*/  @!P2 LEA R8, P1, R6, c[0x0][0x168], 0x1 ;  /* 0x00005a000608aa11 */ /* 0x000fe400078208ff */
[----:B------:R-:W-:-:S02]  /*4a60*/  @!P3 LEA R10, P4, R3, c[0x0][0x168], 0x1 ;  /* 0x00005a00030aba11 */ /* 0x000fc400078808ff */
[----:B------:R-:W-:Y:S02]  /*4a70*/  IADD3.X R7, R5, UR9, RZ, P5, !PT ;  /* 0x0000000905077c10 */ /* 0x000fe4000affe4ff */
        /* <DEDUP_REMOVED lines=25> */
.L_x_1122:
[----:B------:R-:W-:Y:S05]  /*4c10*/  BSYNC B0 ;  /* 0x0000000000007941 */ /* 0x000fea0003800000 */
.L_x_1121:
[----:B------:R-:W0:Y:S02]  /*4c20*/  LDGDEPBAR ;  /* 0x00000000000079af */ /* 0x000e240000000000 */
.L_x_1120:
        /* <DEDUP_REMOVED lines=37> */
[----:B------:R-:W-:-:S05]  /*4e80*/  FMUL.FTZ R3, R134, c[0x0][0x23c] ;  /* 0x00008f0086037a20 */ /* 0x000fca0000410000 */
[----:B------:R-:W-:-:S05]  /*4e90*/  FSEL R3, R3, RZ, P1 ;  /* 0x000000ff03037208 */ /* 0x000fca0000800000 */
[--C-:B------:R-:W-:Y:S02]  /*4ea0*/  FFMA.FTZ R6, R41, c[0x0][0x23c], -R3.reuse ;  /* 0x00008f0029067a23 */ /* 0x100fe40000010803 */
[--C-:B-1----:R-:W-:Y:S02]  /*4eb0*/  FFMA.FTZ R8, R28, c[0x0][0x23c], -R3.reuse ;  /* 0x00008f001c087a23 */ /* 0x102fe40000010803 */
[----:B------:R1:W-:Y:S01]  /*4ec0*/  MUFU.EX2 R250, R6 ;  /* 0x0000000600fa7308 */ /* 0x0003e20000000800 */
[--C-:B------:R-:W-:Y:S01]  /*4ed0*/  FFMA.FTZ R9, R14, c[0x0][0x23c], -R3.reuse ;  /* 0x00008f000e097a23 */ /* 0x100fe20000010803 */
[----:B--2---:R-:W-:Y:S01]  /*4ee0*/  FMNMX.FTZ R137, R5, R137, !PT ;  /* 0x0000008905897209 */ /* 0x004fe20007810000 */
[----:B------:R-:W-:-:S05]  /*4ef0*/  FFMA.FTZ R5, R32, c[0x0][0x23c], -R3 ;  /* 0x00008f0020057a23 */ /* 0x000fca0000010803 */
[----:B------:R-:W-:Y:S01]  /*4f00*/  MUFU.EX2 R244, R8 ;  /* 0x0000000800f47308 */ /* 0x000fe20000000800 */
[----:B------:R-:W-:Y:S01]  /*4f10*/  FSETP.NEU.FTZ.AND P1, PT, R137, -INF , PT ;  /* 0xff8000008900780b */ /* 0x000fe20003f3d000 */
[----:B-1----:R-:W-:-:S06]  /*4f20*/  FFMA.FTZ R6, R40, c[0x0][0x23c], -R3 ;  /* 0x00008f0028067a23 */ /* 0x002fcc0000010803 */
[----:B------:R1:W2:Y:S08]  /*4f30*/  MUFU.EX2 R246, R9 ;  /* 0x0000000900f67308 */ /* 0x0002b00000000800 */
[----:B------:R3:W-:Y:S01]  /*4f40*/  MUFU.EX2 R249, R6 ;  /* 0x0000000600f97308 */ /* 0x0007e20000000800 */
[----:B-1----:R-:W-:-:S07]  /*4f50*/  FFMA.FTZ R9, R16, c[0x0][0x23c], -R3 ;  /* 0x00008f0010097a23 */ /* 0x002fce0000010803 */
[----:B------:R1:W-:Y:S01]  /*4f60*/  MUFU.EX2 R248, R5 ;  /* 0x0000000500f87308 */ /* 0x0003e20000000800 */
[----:B--2---:R-:W-:Y:S01]  /*4f70*/  F2FP.PACK_AB R124, R246, R244 ;  /* 0x000000f4f67c723e */ /* 0x004fe200000000ff */
[----:B---3--:R-:W-:-:S06]  /*4f80*/  FMUL.FTZ R6, R137, c[0x0][0x23c] ;  /* 0x00008f0089067a20 */ /* 0x008fcc0000410000 */
[----:B------:R2:W-:Y:S01]  /*4f90*/  MUFU.EX2 R245, R9 ;  /* 0x0000000900f57308 */ /* 0x0005e20000000800 */
[----:B------:R-:W-:Y:S01]  /*4fa0*/  FSEL R2, R6, RZ, P1 ;  /* 0x000000ff06027208 */ /* 0x000fe20000800000 */
[----:B-1----:R-:W-:-:S04]  /*4fb0*/  FFMA.FTZ R5, R33, c[0x0][0x23c], -R3 ;  /* 0x00008f0021057a23 */ /* 0x002fc80000010803 */
[--C-:B------:R-:W-:Y:S02]  /*4fc0*/  FFMA.FTZ R0, R48, c[0x0][0x23c], -R2.reuse ;  /* 0x00008f0030007a23 */ /* 0x100fe40000010802 */
[----:B------:R-:W-:Y:S01]  /*4fd0*/  FFMA.FTZ R3, R15, c[0x0][0x23c], -R3 ;  /* 0x00008f000f037a23 */ /* 0x000fe20000010803 */
[----:B------:R-:W1:Y:S01]  /*4fe0*/  MUFU.EX2 R251, R5 ;  /* 0x0000000500fb7308 */ /* 0x000e620000000800 */
[--C-:B------:R-:W-:Y:S01]  /*4ff0*/  FFMA.FTZ R4, R49, c[0x0][0x23c], -R2.reuse ;  /* 0x00008f0031047a23 */ /* 0x100fe20000010802 */
[----:B------:R-:W-:Y:S01]  /*5000*/  LDSM.16.MT88.4 R12, [R214+0xa800] ;  /* 0x00a80000d60c783b */ /* 0x000fe20000004200 */
[----:B--2---:R-:W-:-:S03]  /*5010*/  FFMA.FTZ R9, R30, c[0x0][0x23c], -R2 ;  /* 0x00008f001e097a23 */ /* 0x004fc60000010802 */
[----:B------:R-:W2:Y:S02]  /*5020*/  LDSM.16.MT88.4 R48, [R213+0xa000] ;  /* 0x00a00000d530783b */ /* 0x000ea40000004200 */
[----:B------:R3:W-:Y:S02]  /*5030*/  MUFU.EX2 R240, R0 ;  /* 0x0000000000f07308 */ /* 0x0007e40000000800 */
[----:B------:R-:W-:Y:S06]  /*5040*/  LDSM.16.MT88.4 R28, [R213+0xb800] ;  /* 0x00b80000d51c783b */ /* 0x000fec0000004200 */
[----:B------:R-:W-:Y:S01]  /*5050*/  MUFU.EX2 R236, R9 ;  /* 0x0000000900ec7308 */ /* 0x000fe20000000800 */
[----:B-1----:R-:W-:Y:S01]  /*5060*/  F2FP.PACK_AB R6, R251, R248 ;  /* 0x000000f8fb06723e */ /* 0x002fe200000000ff */
[----:B---3--:R-:W-:-:S06]  /*5070*/  FFMA.FTZ R0, R34, c[0x0][0x23c], -R2 ;  /* 0x00008f0022007a23 */ /* 0x008fcc0000010802 */
[----:B------:R-:W1:Y:S08]  /*5080*/  MUFU.EX2 R243, R3 ;  /* 0x0000000300f37308 */ /* 0x000e700000000800 */
[----:B------:R3:W-:Y:S08]  /*5090*/  MUFU.EX2 R241, R0 ;  /* 0x0000000000f17308 */ /* 0x0007f00000000800 */
[----:B------:R4:W5:Y:S01]  /*50a0*/  MUFU.EX2 R242, R4 ;  /* 0x0000000400f27308 */ /* 0x0009620000000800 */
[----:B-1----:R-:W-:Y:S01]  /*50b0*/  F2FP.PACK_AB R126, R243, R245 ;  /* 0x000000f5f37e723e */ /* 0x002fe200000000ff */
[----:B---3--:R-:W-:-:S02]  /*50c0*/  FFMA.FTZ R0, R35, c[0x0][0x23c], -R2 ;  /* 0x00008f0023007a23 */ /* 0x008fc40000010802 */
[----:B------:R-:W-:Y:S04]  /*50d0*/  LDSM.16.MT88.4 R32, [R211+0xb000] ;  /* 0x00b00000d320783b */ /* 0x000fe80000004200 */
[----:B------:R1:W3:Y:S01]  /*50e0*/  MUFU.EX2 R247, R0 ;  /* 0x0000000000f77308 */ /* 0x0002e20000000800 */
[----:B----4-:R-:W-:Y:S02]  /*50f0*/  F2FP.PACK_AB R4, R249, R250 ;  /* 0x000000faf904723e */ /* 0x010fe400000000ff */
[----:B-----5:R-:W-:Y:S02]  /*5100*/  F2FP.PACK_AB R5, R240, R242 ;  /* 0x000000f2f005723e */ /* 0x020fe400000000ff */
[----:B-1----:R-:W-:Y:S02]  /*5110*/  FMNMX.FTZ R0, R77, R76, !PT ;  /* 0x0000004c4d007209 */ /* 0x002fe40007810000 */
[----:B---3--:R-:W-:-:S02]  /*5120*/  F2FP.PACK_AB R7, R247, R241 ;  /* 0x000000f1f707723e */ /* 0x008fc400000000ff */
        /* <DEDUP_REMOVED lines=15> */
[----:B--2---:R-:W-:Y:S01]  /*5220*/  HMMA.16816.F32 R56, R4, R48, RZ ;  /* 0x000000300438723c */ /* 0x004fe200000018ff */
[----:B------:R-:W-:-:S04]  /*5230*/  FMNMX.FTZ R0, R129, R0, !PT ;  /* 0x0000000081007209 */ /* 0x000fc80007810000 */
[----:B------:R-:W-:-:S03]  /*5240*/  FMNMX.FTZ R0, R119, R0, !PT ;  /* 0x0000000077007209 */ /* 0x000fc60007810000 */
[C---:B------:R-:W-:Y:S01]  /*5250*/  HMMA.16816.F32 R72, R4.reuse, R52, RZ ;  /* 0x000000340448723c */ /* 0x040fe200000018ff */
        /* <DEDUP_REMOVED lines=12> */
[----:B------:R2:W-:Y:S01]  /*5320*/  MUFU.EX2 R238, R8 ;  /* 0x0000000800ee7308 */ /* 0x0005e20000000800 */
[----:B-1----:R-:W-:Y:S01]  /*5330*/  FMNMX.FTZ R0, R9, R0, !PT ;  /* 0x0000000009007209 */ /* 0x002fe20007810000 */
[----:B------:R-:W-:Y:S01]  /*5340*/  LDSM.16.MT88.4 R16, [R213+0xa800] ;  /* 0x00a80000d510783b */ /* 0x000fe20000004200 */
[----:B------:R-:W-:Y:S01]  /*5350*/  HMMA.16816.F32 R152, R4, R26, RZ ;  /* 0x0000001a0498723c */ /* 0x000fe200000018ff */
[----:B----4-:R-:W-:-:S04]  /*5360*/  FMNMX.FTZ R136, R3, R10, !PT ;  /* 0x0000000a03887209 */ /* 0x010fc80007810000 */
[----:B------:R1:W3:Y:S01]  /*5370*/  MUFU.EX2 R239, R2 ;  /* 0x0000000200ef7308 */ /* 0x0002e20000000800 */
[C---:B------:R-:W-:Y:S02]  /*5380*/  FSETP.NEU.FTZ.AND P1, PT, R136.reuse, -INF , PT ;  /* 0xff8000008800780b */ /* 0x040fe40003f3d000 */
[C---:B------:R-:W-:Y:S01]  /*5390*/  HMMA.16816.F32 R168, R4.reuse, R22, RZ ;  /* 0x0000001604a8723c */ /* 0x040fe200000018ff */
[----:B--2---:R-:W2:Y:S07]  /*53a0*/  SHFL.BFLY PT, R8, R0, 0x1, 0x1f ;  /* 0x0c201f0000087f89 */ /* 0x004eae00000e0000 */
[----:B------:R-:W-:Y:S01]  /*53b0*/  HMMA.16816.F32 R44, R4, R38, RZ ;  /* 0x00000026042c723c */ /* 0x000fe200000018ff */
[----:B-1----:R-:W-:Y:S01]  /*53c0*/  FMUL.FTZ R2, R136, c[0x0][0x23c] ;  /* 0x00008f0088027a20 */ /* 0x002fe20000410000 */
[----:B---3--:R-:W-:-:S06]  /*53d0*/  F2FP.PACK_AB R127, R239, R238 ;  /* 0x000000eeef7f723e */ /* 0x008fcc00000000ff */
[----:B------:R-:W-:Y:S01]  /*53e0*/  HMMA.16816.F32 R84, R4, R50, RZ ;  /* 0x000000320454723c */ /* 0x000fe200000018ff */
[----:B------:R-:W-:-:S05]  /*53f0*/  FSEL R2, R2, RZ, P1 ;  /* 0x000000ff02027208 */ /* 0x000fca0000800000 */
[--C-:B------:R-:W-:Y:S02]  /*5400*/  FFMA.FTZ R3, R77, c[0x0][0x23c], -R2.reuse ;  /* 0x00008f004d037a23 */ /* 0x100fe40000010802 */
[----:B------:R-:W-:Y:S02]  /*5410*/  HMMA.16816.F32 R100, R4, R34, RZ ;  /* 0x000000220464723c */ /* 0x000fe400000018ff */
[----:B------:R1:W-:Y:S01]  /*5420*/  MUFU.EX2 R235, R3 ;  /* 0x0000000300eb7308 */ /* 0x0003e20000000800 */
[----:B--2---:R-:W-:Y:S01]  /*5430*/  FMNMX.FTZ R135, R0, R8, !PT ;  /* 0x0000000800877209 */ /* 0x004fe20007810000 */
[----:B------:R-:W-:-:S04]  /*5440*/  FFMA.FTZ R0, R76, c[0x0][0x23c], -R2 ;  /* 0x00008f004c007a23 */ /* 0x000fc80000010802 */
[C---:B------:R-:W-:Y:S01]  /*5450*/  HMMA.16816.F32 R108, R4.reuse, R66, RZ ;  /* 0x00000042046c723c */ /* 0x040fe200000018ff */
[----:B------:R-:W-:Y:S01]  /*5460*/  FSETP.NEU.FTZ.AND P1, PT, R135, -INF , PT ;  /* 0xff8000008700780b */ /* 0x000fe20003f3d000 */
[----:B------:R2:W3:Y:S06]  /*5470*/  MUFU.EX2 R232, R0 ;  /* 0x0000000000e87308 */ /* 0x0004ec0000000800 */
[----:B------:R-:W-:Y:S01]  /*5480*/  HMMA.16816.F32 R4, R4, R70, RZ ;  /* 0x000000460404723c */ /* 0x000fe200000018ff */
[----:B-1----:R-:W-:-:S04]  /*5490*/  FFMA.FTZ R3, R61, c[0x0][0x23c], -R2 ;  /* 0x00008f003d037a23 */ /* 0x002fc80000010802 */
[----:B------:R1:W-:Y:S03]  /*54a0*/  MUFU.EX2 R233, R3 ;  /* 0x0000000300e97308 */ /* 0x0003e60000000800 */
[----:B------:R-:W-:Y:S01]  /*54b0*/  HMMA.16816.F32 R148, R124, R156, R148 ;  /* 0x0000009c7c94723c */ /* 0x000fe20000001894 */
[----:B--2---:R-:W-:-:S05]  /*54c0*/  FMUL.FTZ R0, R135, c[0x0][0x23c] ;  /* 0x00008f0087007a20 */ /* 0x004fca0000410000 */
[----:B------:R-:W-:Y:S02]  /*54d0*/  FSEL R0, R0, RZ, P1 ;  /* 0x000000ff00007208 */ /* 0x000fe40000800000 */
[----:B------:R-:W-:Y:S01]  /*54e0*/  HMMA.16816.F32 R164, R124, R172, R164 ;  /* 0x000000ac7ca4723c */ /* 0x000fe200000018a4 */
[----:B-1----:R-:W-:-:S07]  /*54f0*/  FFMA.FTZ R3, R60, c[0x0][0x23c], -R2 ;  /* 0x00008f003c037a23 */ /* 0x002fce0000010802 */
[C---:B------:R-:W-:Y:S01]  /*5500*/  HMMA.16816.F32 R40, R124.reuse, R12, R40 ;  /* 0x0000000c7c28723c */ /* 0x040fe20000001828 */
        /* <DEDUP_REMOVED lines=23> */
[----:B------:R-:W-:Y:S07]  /*5680*/  HMMA.16816.F32 R124, R124, R30, R4 ;  /* 0x0000001e7c7c723c */ /* 0x000fee0000001804 */
[----:B---3--:R-:W-:-:S02]  /*5690*/  F2FP.PACK_AB R4, R232, R235 ;  /* 0x000000ebe804723e */ /* 0x008fc400000000ff */
[----:B--2---:R-:W-:Y:S02]  /*56a0*/  F2FP.PACK_AB R6, R234, R233 ;  /* 0x000000e9ea06723e */ /* 0x004fe400000000ff */
[----:B----4-:R-:W-:Y:S02]  /*56b0*/  F2FP.PACK_AB R5, R206, R207 ;  /* 0x000000cfce05723e */ /* 0x010fe400000000ff */
[----:B-----5:R-:W-:Y:S01]  /*56c0*/  F2FP.PACK_AB R7, R205, R204 ;  /* 0x000000cccd07723e */ /* 0x020fe200000000ff */
[----:B-1----:R-:W-:-:S04]  /*56d0*/  FFMA.FTZ R3, R118, c[0x0][0x23c], -R2 ;  /* 0x00008f0076037a23 */ /* 0x002fc80000010802 */
[----:B------:R1:W-:Y:S02]  /*56e0*/  MUFU.EX2 R202, R3 ;  /* 0x0000000300ca7308 */ /* 0x0003e40000000800 */
[C---:B------:R-:W-:Y:S08]  /*56f0*/  HMMA.16816.F32 R144, R4.reuse, R24, RZ ;  /* 0x000000180490723c */ /* 0x040ff000000018ff */
[----:B------:R-:W-:Y:S01]  /*5700*/  HMMA.16816.F32 R196, R4, R26, RZ ;  /* 0x0000001a04c4723c */ /* 0x000fe200000018ff */
[----:B-1----:R-:W-:-:S02]  /*5710*/  FFMA.FTZ R3, R117, c[0x0][0x23c], -R2 ;  /* 0x00008f0075037a23 */ /* 0x002fc40000010802 */
[----:B------:R-:W-:-:S05]  /*5720*/  FFMA.FTZ R2, R116, c[0x0][0x23c], -R2 ;  /* 0x00008f0074027a23 */ /* 0x000fca0000010802 */
[C---:B------:R-:W-:Y:S01]  /*5730*/  HMMA.16816.F32 R160, R4.reuse, R20, RZ ;  /* 0x0000001404a0723c */ /* 0x040fe200000018ff */
[----:B------:R1:W-:Y:S07]  /*5740*/  MUFU.EX2 R201, R3 ;  /* 0x0000000300c97308 */ /* 0x0003ee0000000800 */
[C---:B------:R-:W-:Y:S01]  /*5750*/  HMMA.16816.F32 R192, R4.reuse, R22, RZ ;  /* 0x0000001604c0723c */ /* 0x040fe200000018ff */
[----:B------:R2:W3:Y:S07]  /*5760*/  MUFU.EX2 R200, R2 ;  /* 0x0000000200c87308 */ /* 0x0004ee0000000800 */
        /* <DEDUP_REMOVED lines=10> */
[----:B-1----:R-:W-:-:S02]  /*5810*/  FFMA.FTZ R2, R129, c[0x0][0x23c], -R0 ;  /* 0x00008f0081027a23 */ /* 0x002fc40000010800 */
[----:B--2---:R-:W-:-:S05]  /*5820*/  FADD.FTZ R3, R139, R3 ;  /* 0x000000038b037221 */ /* 0x004fca0000010000 */
[C---:B------:R-:W-:Y:S01]  /*5830*/  HMMA.16816.F32 R20, R4.reuse, R48, RZ ;  /* 0x000000300414723c */ /* 0x040fe200000018ff */
[----:B------:R1:W2:Y:S07]  /*5840*/  MUFU.EX2 R138, R2 ;  /* 0x00000002008a7308 */ /* 0x0002ae0000000800 */
[C---:B------:R-:W-:Y:S08]  /*5850*/  HMMA.16816.F32 R184, R4.reuse, R50, RZ ;  /* 0x0000003204b8723c */ /* 0x040ff000000018ff */
[----:B------:R-:W-:Y:S01]  /*5860*/  HMMA.16816.F32 R8, R4, R52, RZ ;  /* 0x000000340408723c */ /* 0x000fe200000018ff */
[--C-:B-1----:R-:W-:Y:S01]  /*5870*/  FFMA.FTZ R2, R119, c[0x0][0x23c], -R0.reuse ;  /* 0x00008f0077027a23 */ /* 0x102fe20000010800 */
[----:B--2---:R-:W-:Y:S01]  /*5880*/  F2FP.PACK_AB R129, R138, R139 ;  /* 0x0000008b8a81723e */ /* 0x004fe200000000ff */
[----:B------:R-:W-:Y:S01]  /*5890*/  FFMA.FTZ R0, R128, c[0x0][0x23c], -R0 ;  /* 0x00008f0080007a23 */ /* 0x000fe20000010800 */
[----:B------:R-:W-:Y:S01]  /*58a0*/  F2FP.PACK_AB R128, R202, R203 ;  /* 0x000000cbca80723e */ /* 0x000fe200000000ff */
[----:B------:R1:W2:Y:S01]  /*58b0*/  MUFU.EX2 R133, R2 ;  /* 0x0000000200857308 */ /* 0x0002a20000000800 */
[----:B------:R-:W-:-:S02]  /*58c0*/  FADD.FTZ R3, R138, R3 ;  /* 0x000000038a037221 */ /* 0x000fc40000010000 */
[C---:B------:R-:W-:Y:S05]  /*58d0*/  HMMA.16816.F32 R180, R4.reuse, R54, RZ ;  /* 0x0000003604b4723c */ /* 0x040fea00000018ff */
[----:B------:R3:W4:Y:S03]  /*58e0*/  MUFU.EX2 R132, R0 ;  /* 0x0000000000847308 */ /* 0x0007260000000800 */
[----:B------:R-:W-:Y:S01]  /*58f0*/  HMMA.16816.F32 R100, R4, R64, RZ ;  /* 0x000000400464723c */ /* 0x000fe200000018ff */
[----:B-1----:R-:W-:Y:S02]  /*5900*/  FADD.FTZ R2, R250, R249 ;  /* 0x000000f9fa027221 */ /* 0x002fe40000010000 */
[----:B--2---:R-:W-:-:S05]  /*5910*/  FADD.FTZ R3, R133, R3 ;  /* 0x0000000385037221 */ /* 0x004fca0000010000 */
[----:B------:R-:W-:Y:S01]  /*5920*/  HMMA.16816.F32 R140, R4, R66, RZ ;  /* 0x00000042048c723c */ /* 0x000fe200000018ff */
[----:B------:R-:W-:Y:S02]  /*5930*/  FADD.FTZ R2, R248, R2 ;  /* 0x00000002f8027221 */ /* 0x000fe40000010000 */
[----:B---3--:R-:W-:Y:S01]  /*5940*/  FADD.FTZ R0, R235, R232 ;  /* 0x000000e8eb007221 */ /* 0x008fe20000010000 */
[----:B----4-:R-:W-:Y:S01]  /*5950*/  F2FP.PACK_AB R131, R132, R133 ;  /* 0x000000858483723e */ /* 0x010fe200000000ff */
[----:B------:R-:W-:-:S03]  /*5960*/  FADD.FTZ R2, R251, R2 ;  /* 0x00000002fb027221 */ /* 0x000fc60000010000 */
[C---:B------:R-:W-:Y:S01]  /*5970*/  HMMA.16816.F32 R116, R4.reuse, R68, RZ ;  /* 0x000000440474723c */ /* 0x040fe200000018ff */
[----:B------:R-:W-:Y:S02]  /*5980*/  FADD.FTZ R0, R233, R0 ;  /* 0x00000000e9007221 */ /* 0x000fe40000010000 */
[----:B------:R-:W-:Y:S02]  /*5990*/  FADD.FTZ R2, R244, R2 ;  /* 0x00000002f4027221 */ /* 0x000fe40000010000 */
[----:B------:R-:W-:Y:S02]  /*59a0*/  FADD.FTZ R132, R132, R3 ;  /* 0x0000000384847221 */ /* 0x000fe40000010000 */
[----:B------:R-:W-:Y:S01]  /*59b0*/  FADD.FTZ R2, R246, R2 ;  /* 0x00000002f6027221 */ /* 0x000fe20000010000 */
[----:B------:R-:W-:Y:S03]  /*59c0*/  HMMA.16816.F32 R32, R4, R70, RZ ;  /* 0x000000460420723c */ /* 0x000fe600000018ff */
[----:B------:R-:W-:-:S04]  /*59d0*/  FADD.FTZ R2, R245, R2 ;  /* 0x00000002f5027221 */ /* 0x000fc80000010000 */
        /* <DEDUP_REMOVED lines=11> */
[C---:B------:R-:W-:Y:S01]  /*5a90*/  HMMA.16816.F32 R68, R128.reuse, R80, R8 ;  /* 0x000000508044723c */ /* 0x040fe20000001808 */
[----:B------:R-:W-:Y:S02]  /*5aa0*/  FADD.FTZ R240, R200, R4 ;  /* 0x00000004c8f07221 */ /* 0x000fe40000010000 */
[----:B------:R-:W-:Y:S02]  /*5ab0*/  FADD.FTZ R0, R238, R0 ;  /* 0x00000000ee007221 */ /* 0x000fe40000010000 */
[----:B------:R-:W-:Y:S01]  /*5ac0*/  FADD.FTZ R243, R243, R2 ;  /* 0x00000002f3f37221 */ /* 0x000fe20000010000 */
[----:B------:R1:W-:Y:S01]  /*5ad0*/  STL [R1+0xc], R240 ;  /* 0x00000cf001007387 */ /* 0x0003e20000100800 */
[----:B------:R-:W-:Y:S01]  /*5ae0*/  FADD.FTZ R133, R239, R0 ;  /* 0x00000000ef857221 */ /* 0x000fe20000010000 */
[C---:B------:R-:W-:Y:S04]  /*5af0*/  HMMA.16816.F32 R84, R128.reuse, R96, R84 ;  /* 0x000000608054723c */ /* 0x040fe80000001854 */
[----:B------:R1:W-:Y:S04]  /*5b00*/  STL [R1], R133 ;  /* 0x0000008501007387 */ /* 0x0003e80000100800 */
        /* <DEDUP_REMOVED lines=15> */
[----:B-1----:R-:W2:Y:S01]  /*5c00*/  LDL.64 R26, [R1+0x20] ;  /* 0x00002000011a7983 */ /* 0x002ea20000100a00 */
[----:B------:R-:W-:-:S04]  /*5c10*/  DEPBAR.LE SB0, 0x0 ;  /* 0x000080000000791a */ /* 0x000fc80000000000 */
[----:B------:R-:W3:Y:S01]  /*5c20*/  LDL.64 R6, [R1+0x18] ;  /* 0x0000180001067983 */ /* 0x000ee20000100a00 */
[----:B------:R-:W-:-:S03]  /*5c30*/  UIADD3 UR21, UR7, -0x2, URZ ;  /* 0xfffffffe07157890 */ /* 0x000fc6000fffe03f */
[----:B------:R-:W-:Y:S01]  /*5c40*/  BAR.SYNC.DEFER_BLOCKING 0x0 ;  /* 0x0000000000007b1d */ /* 0x000fe20000010000 */
[----:B------:R-:W-:Y:S01]  /*5c50*/  ISETP.GE.AND P2, PT, R252, c[0x0][0x220], PT ;  /* 0x00008800fc007a0c */ /* 0x000fe20003f46270 */
[----:B------:R-:W-:Y:S01]  /*5c60*/  USHF.R.S32.HI UR5, URZ, 0x1f, UR21 ;  /* 0x0000001f3f057899 */ /* 0x000fe20008011415 */
[----:B------:R-:W-:Y:S01]  /*5c70*/  IMAD.U32 R2, RZ, RZ, UR21 ;  /* 0x00000015ff027e24 */ /* 0x000fe2000f8e00ff */
[----:B------:R-:W-:Y:S02]  /*5c80*/  UIMAD UR4, UR11, UR21, URZ ;  /* 0x000000150b0472a4 */ /* 0x000fe4000f8e023f */
[----:B------:R-:W1:Y:S01]  /*5c90*/  S2R R249, SR_TID.X ;  /* 0x0000000000f97919 */ /* 0x000e620000002100 */
[----:B------:R-:W-:Y:S02]  /*5ca0*/  UISETP.GT.AND UP0, UPT, UR21, UR8, UPT ;  /* 0x000000081500728c */ /* 0x000fe4000bf04270 */
[----:B------:R-:W-:Y:S01]  /*5cb0*/  UIMAD UR4, UR5, UR12, UR4 ;  /* 0x0000000c050472a4 */ /* 0x000fe2000f8e0204 */
[----:B-1----:R-:W-:-:S05]  /*5cc0*/  IMAD.SHL.U32 R249, R249, 0x2, RZ ;  /* 0x00000002f9f97824 */ /* 0x002fca00078e00ff */
[----:B------:R-:W-:Y:S02]  /*5cd0*/  LOP3.LUT R249, R249, 0x6, RZ, 0xc0, !PT ;  /* 0x00000006f9f97812 */ /* 0x000fe400078ec0ff */
[----:B--2---:R-:W-:Y:S01]  /*5ce0*/  ISETP.GE.AND P3, PT, R26, c[0x0][0x220], PT ;  /* 0x000088001a007a0c */ /* 0x004fe20003f66270 */
[----:B---3--:R-:W-:-:S05]  /*5cf0*/  IMAD.WIDE.U32 R2, R2, UR12, R6 ;  /* 0x0000000c02027c25 */ /* 0x008fca000f8e0006 */
[----:B------:R-:W-:Y:S02]  /*5d00*/  IADD3 R3, R3, UR4, RZ ;  /* 0x0000000403037c10 */ /* 0x000fe4000fffe0ff */
[----:B------:R-:W-:-:S05]  /*5d10*/  IADD3 R0, P0, R2, UR14, RZ ;  /* 0x0000000e02007c10 */ /* 0x000fca000ff1e0ff */
[----:B------:R-:W-:Y:S01]  /*5d20*/  @P3 STS.128 [R223+0xa000], RZ ;  /* 0x00a000ffdf003388 */ /* 0x000fe20000000c00 */
[C---:B------:R-:W-:Y:S02]  /*5d30*/  @!P3 LEA R10, P5, R2.reuse, c[0x0][0x170], 0x1 ;  /* 0x00005c00020aba11 */ /* 0x040fe400078a08ff */
[----:B------:R-:W-:Y:S02]  /*5d40*/  @!P2 LEA R6, P1, R2, c[0x0][0x170], 0x1 ;  /* 0x00005c000206aa11 */ /* 0x000fe400078208ff */
[----:B------:R-:W-:Y:S02]  /*5d50*/  IADD3.X R5, R3, UR13, RZ, P0, !PT ;  /* 0x0000000d03057c10 */ /* 0x000fe400087fe4ff */
[----:B------:R-:W-:Y:S02]  /*5d60*/  @!P3 LEA R8, P4, R0, c[0x0][0x170], 0x1 ;  /* 0x00005c000008ba11 */ /* 0x000fe400078808ff */
[----:B------:R-:W-:Y:S02]  /*5d70*/  @!P3 LEA.HI.X R11, R2, c[0x0][0x174], R3, 0x1, P5 ;  /* 0x00005d00020bba11 */ /* 0x000fe400028f0c03 */
[----:B------:R-:W-:-:S02]  /*5d80*/  @!P2 LEA R4, P0, R0, c[0x0][0x170], 0x1 ;  /* 0x00005c000004aa11 */ /* 0x000fc400078008ff */
[----:B------:R-:W-:Y:S01]  /*5d90*/  @!P2 LEA.HI.X R7, R2, c[0x0][0x174], R3, 0x1, P1 ;  /* 0x00005d000207aa11 */ /* 0x000fe200008f0c03 */
[----:B------:R-:W-:Y:S01]  /*5da0*/  @!PT LDS RZ, [RZ] ;  /* 0x00000000fffff984 */ /* 0x000fe20000000800 */
[----:B------:R-:W-:Y:S01]  /*5db0*/  @!PT LDS RZ, [RZ] ;  /* 0x00000000fffff984 */ /* 0x000fe20000000800 */
[----:B------:R-:W-:Y:S01]  /*5dc0*/  @!PT LDS RZ, [RZ] ;  /* 0x00000000fffff984 */ /* 0x000fe20000000800 */
[----:B------:R1:W-:Y:S01]  /*5dd0*/  @!P3 LDGSTS.E.BYPASS.LTC128B.128 [R223+0xa000], [R10.64] ;  /* 0x0a0000000adfbfae */ /* 0x0003e2000b901d50 */
[C-C-:B------:R-:W-:Y:S02]  /*5de0*/  @!P3 LEA.HI.X R9, R0.reuse, c[0x0][0x174], R5.reuse, 0x1, P4 ;  /* 0x00005d000009ba11 */ /* 0x140fe400020f0c05 */
[----:B------:R-:W-:Y:S01]  /*5df0*/  @!P2 LEA.HI.X R5, R0, c[0x0][0x174], R5, 0x1, P0 ;  /* 0x00005d000005aa11 */ /* 0x000fe200000f0c05 */
[----:B------:R-:W-:Y:S01]  /*5e00*/  @P2 STS.128 [R223+0xb000], RZ ;  /* 0x00b000ffdf002388 */ /* 0x000fe20000000c00 */
[----:B------:R-:W-:-:S03]  /*5e10*/  IMAD.U32 R0, RZ, RZ, UR21 ;  /* 0x00000015ff007e24 */ /* 0x000fc6000f8e00ff */
[----:B------:R-:W-:Y:S01]  /*5e20*/  @!PT LDS RZ, [RZ] ;  /* 0x00000000fffff984 */ /* 0x000fe20000000800 */
[----:B------:R-:W-:Y:S01]  /*5e30*/  @!PT LDS RZ, [RZ] ;  /* 0x00000000fffff984 */ /* 0x000fe20000000800 */
[----:B------:R-:W-:Y:S01]  /*5e40*/  @!PT LDS RZ, [RZ] ;  /* 0x00000000fffff984 */ /* 0x000fe20000000800 */
[----:B------:R2:W-:Y:S01]  /*5e50*/  @!P2 LDGSTS.E.BYPASS.LTC128B.128 [R223+0xb000], [R6.64+0x80] ;  /* 0x0b00008006dfafae */ /* 0x0005e2000b901d50 */
[----:B------:R-:W-:-:S03]  /*5e60*/  IMAD R0, R0, 0x20, R249 ;  /* 0x0000002000007824 */ /* 0x000fc600078e02f9 */
[----:B------:R-:W-:Y:S02]  /*5e70*/  @P3 STS.128 [R223+0xa800], RZ ;  /* 0x00a800ffdf003388 */ /* 0x000fe40000000c00 */
[C---:B------:R-:W-:Y:S02]  /*5e80*/  ISETP.GE.AND P1, PT, R0.reuse, R229, PT ;  /* 0x000000e50000720c */ /* 0x040fe40003f26270 */
[----:B------:R-:W-:Y:S01]  /*5e90*/  @!PT LDS RZ, [RZ] ;  /* 0x00000000fffff984 */ /* 0x000fe20000000800 */
[----:B------:R-:W-:Y:S01]  /*5ea0*/  @!PT LDS RZ, [RZ] ;  /* 0x00000000fffff984 */ /* 0x000fe20000000800 */
[----:B------:R-:W-:Y:S01]  /*5eb0*/  @!PT LDS RZ, [RZ] ;  /* 0x00000000fffff984 */ /* 0x000fe20000000800 */
[----:B------:R1:W-:Y:S01]  /*5ec0*/  @!P3 LDGSTS.E.BYPASS.LTC128B.128 [R223+0xa800], [R8.64] ;  /* 0x0a80000008dfbfae */ /* 0x0003e2000b901d50 */
[C---:B------:R-:W-:Y:S02]  /*5ed0*/  ISETP.GE.AND P0, PT, R0.reuse, R228, PT ;  /* 0x000000e40000720c */ /* 0x040fe40003f06270 */
[C---:B------:R-:W-:Y:S01]  /*5ee0*/  ISETP.LT.OR P1, PT, R0.reuse, R225, P1 ;  /* 0x000000e10000720c */ /* 0x040fe20000f21670 */
[----:B------:R-:W-:Y:S01]  /*5ef0*/  @P2 STS.128 [R223+0xb800], RZ ;  /* 0x00b800ffdf002388 */ /* 0x000fe20000000c00 */
[C---:B------:R-:W-:Y:S02]  /*5f00*/  ISETP.LT.OR P0, PT, R0.reuse, R224, P0 ;  /* 0x000000e00000720c */ /* 0x040fe40000701670 */
[C---:B------:R-:W-:Y:S01]  /*5f10*/  IADD3 R2, R0.reuse, 0x1, RZ ;  /* 0x0000000100027810 */ /* 0x040fe20007ffe0ff */
[----:B------:R-:W-:Y:S01]  /*5f20*/  @!PT LDS RZ, [RZ] ;  /* 0x00000000fffff984 */ /* 0x000fe20000000800 */
[----:B------:R-:W-:Y:S01]  /*5f30*/  @!PT LDS RZ, [RZ] ;  /* 0x00000000fffff984 */ /* 0x000fe20000000800 */
[----:B------:R-:W-:Y:S01]  /*5f40*/  @!PT LDS RZ, [RZ] ;  /* 0x00000000fffff984 */ /* 0x000fe20000000800 */
[----:B------:R2:W-:Y:S01]  /*5f50*/  @!P2 LDGSTS.E.BYPASS.LTC128B.128 [R223+0xb800], [R4.64+0x80] ;  /* 0x0b80008004dfafae */ /* 0x0005e2000b901d50 */
[----:B------:R-:W-:-:S02]  /*5f60*/  IADD3 R3, R0, 0x8, RZ ;  /* 0x0000000800037810 */ /* 0x000fc40007ffe0ff */
[C---:B------:R-:W-:Y:S01]  /*5f70*/  ISETP.GE.AND P4, PT, R2.reuse, R229, PT ;  /* 0x000000e50200720c */ /* 0x040fe20003f86270 */
[----:B------:R-:W-:Y:S01]  /*5f80*/  LDSM.16.M88.4 R24, [R208+0x8000] ;  /* 0x00800000d018783b */ /* 0x000fe20000000200 */
[C---:B------:R-:W-:Y:S02]  /*5f90*/  ISETP.GE.AND P5, PT, R2.reuse, R231, PT ;  /* 0x000000e70200720c */ /* 0x040fe40003fa6270 */
[C---:B------:R-:W-:Y:S01]  /*5fa0*/  ISETP.LT.OR P4, PT, R2.reuse, R225, P4 ;  /* 0x000000e10200720c */ /* 0x040fe20002781670 */
[----:B------:R-:W-:Y:S01]  /*5fb0*/  LDSM.16.M88.4 R20, [R208+0x8800] ;  /* 0x00880000d014783b */ /* 0x000fe20000000200 */
[----:B------:R-:W-:Y:S02]  /*5fc0*/  ISETP.LT.OR P5, PT, R2, R227, P5 ;  /* 0x000000e30200720c */ /* 0x000fe40002fa1670 */
[C---:B------:R-:W-:Y:S01]  /*5fd0*/  ISETP.GE.AND P6, PT, R0.reuse, R231, PT ;  /* 0x000000e70000720c */ /* 0x040fe20003fc6270 */
[----:B------:R-:W3:Y:S03]  /*5fe0*/  LDSM.16.M88.4 R12, [R210] ;  /* 0x00000000d20c783b */ /* 0x000ee60000000200 */
[----:B------:R-:W-:Y:S01]  /*5ff0*/  ISETP.LT.OR P6, PT, R0, R227, P6 ;  /* 0x000000e30000720c */ /* 0x000fe200037c1670 */
[----:B------:R-:W-:Y:S04]  /*6000*/  LDSM.16.M88.4 R32, [R219] ;  /* 0x00000000db20783b */ /* 0x000fe80000000200 */
[----:B-1----:R-:W1:Y:S04]  /*6010*/  LDSM.16.M88.4 R8, [R210+0x2000] ;  /* 0x00200000d208783b */ /* 0x002e680000000200 */
[----:B------:R-:W-:Y:S04]  /*6020*/  LDSM.16.M88.4 R28, [R222] ;  /* 0x00000000de1c783b */ /* 0x000fe80000000200 */
[----:B--2---:R-:W2:Y:S04]  /*6030*/  LDSM.16.M88.4 R4, [R212+0x2000] ;  /* 0x00200000d404783b */ /* 0x004ea80000000200 */
[----:B------:R-:W4:Y:S04]  /*6040*/  LDSM.16.M88.4 R16, [R212] ;  /* 0x00000000d410783b */ /* 0x000f280000000200 */
[----:B------:R-:W0:Y:S01]  /*6050*/  LDGDEPBAR ;  /* 0x00000000000079af */ /* 0x000e220000000000 */
[-C--:B---3--:R-:W-:Y:S08]  /*6060*/  HMMA.16816.F32 R184, R12, R24.reuse, RZ ;  /* 0x000000180cb8723c */ /* 0x088ff000000018ff */
[C---:B-1----:R-:W-:Y:S08]  /*6070*/  HMMA.16816.F32 R180, R8.reuse, R24, RZ ;  /* 0x0000001808b4723c */ /* 0x042ff000000018ff */
[C---:B------:R-:W-:Y:S08]  /*6080*/  HMMA.16816.F32 R140, R8.reuse, R20, RZ ;  /* 0x00000014088c723c */ /* 0x040ff000000018ff */
[C---:B------:R-:W-:Y:S08]  /*6090*/  HMMA.16816.F32 R176, R8.reuse, R26, RZ ;  /* 0x0000001a08b0723c */ /* 0x040ff000000018ff */
[----:B------:R-:W-:Y:S08]  /*60a0*/  HMMA.16816.F32 R8, R8, R22, RZ ;  /* 0x000000160808723c */ /* 0x000ff000000018ff */
[C---:B------:R-:W-:Y:S01]  /*60b0*/  HMMA.16816.F32 R196, R12.reuse, R26, RZ ;  /* 0x0000001a0cc4723c */ /* 0x040fe200000018ff */
[----:B------:R-:W-:Y:S07]  /*60c0*/  LDSM.16.M88.4 R24, [R217+0x8800] ;  /* 0x00880000d918783b */ /* 0x000fee0000000200 */
[C---:B------:R-:W-:Y:S08]  /*60d0*/  HMMA.16816.F32 R192, R12.reuse, R20, RZ ;  /* 0x000000140cc0723c */ /* 0x040ff000000018ff */
[----:B------:R-:W-:Y:S01]  /*60e0*/  HMMA.16816.F32 R12, R12, R22, RZ ;  /* 0x000000160c0c723c */ /* 0x000fe200000018ff */
[----:B------:R-:W-:Y:S07]  /*60f0*/  LDSM.16.M88.4 R20, [R217+0x8000] ;  /* 0x00800000d914783b */ /* 0x000fee0000000200 */
[C---:B--2---:R-:W-:Y:S08]  /*6100*/  HMMA.16816.F32 R232, R4.reuse, R32, R180 ;  /* 0x0000002004e8723c */ /* 0x044ff000000018b4 */
[C---:B------:R-:W-:Y:S01]  /*6110*/  HMMA.16816.F32 R200, R4.reuse, R28, R140 ;  /* 0x0000001c04c8723c */ /* 0x040fe2000000188c */
[----:B------:R-:W-:Y:S07]  /*6120*/  LDSM.16.M88.4 R140, [R215] ;  /* 0x00000000d78c783b */ /* 0x000fee0000000200 */
[C---:B------:R-:W-:Y:S08]  /*6130*/  HMMA.16816.F32 R204, R4.reuse, R34, R176 ;  /* 0x0000002204cc723c */ /* 0x040ff000000018b0 */
[----:B------:R-:W-:Y:S01]  /*6140*/  HMMA.16816.F32 R188, R4, R30, R8 ;  /* 0x0000001e04bc723c */ /* 0x000fe20000001808 */
[----:B------:R-:W1:Y:S04]  /*6150*/  LDSM.16.M88.4 R4, [R218+0x2000] ;  /* 0x00200000da04783b */ /* 0x000e680000000200 */
[----:B------:R-:W2:Y:S03]  /*6160*/  LDSM.16.M88.4 R8, [R218] ;  /* 0x00000000da08783b */ /* 0x000ea60000000200 */
[C---:B----4-:R-:W-:Y:S08]  /*6170*/  HMMA.16816.F32 R184, R16.reuse, R32, R184 ;  /* 0x0000002010b8723c */ /* 0x050ff000000018b8 */
[C---:B------:R-:W-:Y:S08]  /*6180*/  HMMA.16816.F32 R180, R16.reuse, R28, R192 ;  /* 0x0000001c10b4723c */ /* 0x040ff000000018c0 */
[C---:B------:R-:W-:Y:S01]  /*6190*/  HMMA.16816.F32 R176, R16.reuse, R34, R196 ;  /* 0x0000002210b0723c */ /* 0x040fe200000018c4 */
[----:B------:R-:W-:Y:S07]  /*61a0*/  LDSM.16.M88.4 R32, [R215+0x800] ;  /* 0x00080000d720783b */ /* 0x000fee0000000200 */
[----:B------:R-:W-:Y:S01]  /*61b0*/  HMMA.16816.F32 R16, R16, R30, R12 ;  /* 0x0000001e1010723c */ /* 0x000fe2000000180c */
[----:B------:R-:W3:Y:S04]  /*61c0*/  LDSM.16.M88.4 R12, [R216+0x2000] ;  /* 0x00200000d80c783b */ /* 0x000ee80000000200 */
[----:B------:R-:W-:Y:S03]  /*61d0*/  LDSM.16.M88.4 R28, [R208+0x9000] ;  /* 0x00900000d01c783b */ /* 0x000fe60000000200 */
[C---:B-1----:R-:W-:Y:S08]  /*61e0*/  HMMA.16816.F32 R236, R4.reuse, R24, R200 ;  /* 0x0000001804ec723c */ /* 0x042ff000000018c8 */
[C---:B------:R-:W-:Y:S08]  /*61f0*/  HMMA.16816.F32 R204, R4.reuse, R22, R204 ;  /* 0x0000001604cc723c */ /* 0x040ff000000018cc */
[C---:B------:R-:W-:Y:S08]  /*6200*/  HMMA.16816.F32 R196, R4.reuse, R20, R232 ;  /* 0x0000001404c4723c */ /* 0x040ff000000018e8 */
[----:B------:R-:W-:Y:S01]  /*6210*/  HMMA.16816.F32 R200, R4, R26, R188 ;  /* 0x0000001a04c8723c */ /* 0x000fe200000018bc */
[----:B------:R-:W1:Y:S07]  /*6220*/  LDSM.16.M88.4 R4, [R216] ;  /* 0x00000000d804783b */ /* 0x000e6e0000000200 */
[C---:B--2---:R-:W-:Y:S08]  /*6230*/  HMMA.16816.F32 R188, R8.reuse, R24, R180 ;  /* 0x0000001808bc723c */ /* 0x044ff000000018b4 */
[C---:B------:R-:W-:Y:S08]  /*6240*/  HMMA.16816.F32 R232, R8.reuse, R20, R184 ;  /* 0x0000001408e8723c */ /* 0x040ff000000018b8 */
[C---:B------:R-:W-:Y:S08]  /*6250*/  HMMA.16816.F32 R192, R8.reuse, R22, R176 ;  /* 0x0000001608c0723c */ /* 0x040ff000000018b0 */
[----:B------:R-:W-:Y:S01]  /*6260*/  HMMA.16816.F32 R180, R8, R26, R16 ;  /* 0x0000001a08b4723c */ /* 0x000fe20000001810 */
[----:B------:R-:W2:Y:S04]  /*6270*/  LDSM.16.M88.4 R8, [R210+0x6000] ;  /* 0x00600000d208783b */ /* 0x000ea80000000200 */
[----:B------:R-:W4:Y:S03]  /*6280*/  LDSM.16.M88.4 R16, [R208+0x9800] ;  /* 0x00980000d010783b */ /* 0x000f260000000200 */
[C---:B---3--:R-:W-:Y:S08]  /*6290*/  HMMA.16816.F32 R24, R12.reuse, R142, R204 ;  /* 0x0000008e0c18723c */ /* 0x048ff000000018cc */
[C---:B------:R-:W-:Y:S08]  /*62a0*/  HMMA.16816.F32 R20, R12.reuse, R32, R236 ;  /* 0x000000200c14723c */ /* 0x040ff000000018ec */
[C---:B------:R-:W-:Y:S08]  /*62b0*/  HMMA.16816.F32 R176, R12.reuse, R140, R196 ;  /* 0x0000008c0cb0723c */ /* 0x040ff000000018c4 */
[----:B------:R-:W-:Y:S01]  /*62c0*/  HMMA.16816.F32 R184, R12, R34, R200 ;  /* 0x000000220cb8723c */ /* 0x000fe200000018c8 */
[----:B------:R-:W3:Y:S07]  /*62d0*/  LDSM.16.M88.4 R12, [R210+0x4000] ;  /* 0x00400000d20c783b */ /* 0x000eee0000000200 */
[C---:B-1----:R-:W-:Y:S08]  /*62e0*/  HMMA.16816.F32 R232, R4.reuse, R140, R232 ;  /* 0x0000008c04e8723c */ /* 0x042ff000000018e8 */
[C---:B------:R-:W-:Y:S08]  /*62f0*/  HMMA.16816.F32 R204, R4.reuse, R142, R192 ;  /* 0x0000008e04cc723c */ /* 0x040ff000000018c0 */
[C---:B------:R-:W-:Y:S08]  /*6300*/  HMMA.16816.F32 R140, R4.reuse, R32, R188 ;  /* 0x00000020048c723c */ /* 0x040ff000000018bc */
[----:B------:R-:W-:Y:S01]  /*6310*/  HMMA.16816.F32 R192, R4, R34, R180 ;  /* 0x0000002204c0723c */ /* 0x000fe200000018b4 */
[----:B------:R-:W-:Y:S07]  /*6320*/  LDSM.16.M88.4 R4, [R212+0x6000] ;  /* 0x00600000d404783b */ /* 0x000fee0000000200 */
[C---:B--2---:R-:W-:Y:S01]  /*6330*/  HMMA.16816.F32 R196, R8.reuse, R30, R24 ;  /* 0x0000001e08c4723c */ /* 0x044fe20000001818 */
[----:B------:R-:W1:Y:S07]  /*6340*/  LDSM.16.M88.4 R24, [R221] ;  /* 0x00000000dd18783b */ /* 0x000e6e0000000200 */
[C---:B----4-:R-:W-:Y:S01]  /*6350*/  HMMA.16816.F32 R188, R8.reuse, R16, R20 ;  /* 0x0000001008bc723c */ /* 0x050fe20000001814 */
[----:B------:R-:W2:Y:S07]  /*6360*/  LDSM.16.M88.4 R20, [R220] ;  /* 0x00000000dc14783b */ /* 0x000eae0000000200 */
[C---:B------:R-:W-:Y:S08]  /*6370*/  HMMA.16816.F32 R200, R8.reuse, R28, R176 ;  /* 0x0000001c08c8723c */ /* 0x040ff000000018b0 */
[----:B------:R-:W-:Y:S01]  /*6380*/  HMMA.16816.F32 R180, R8, R18, R184 ;  /* 0x0000001208b4723c */ /* 0x000fe200000018b8 */
[----:B------:R-:W4:Y:S07]  /*6390*/  LDSM.16.M88.4 R8, [R212+0x4000] ;  /* 0x00400000d408783b */ /* 0x000f2e0000000200 */
[C---:B---3--:R-:W-:Y:S08]  /*63a0*/  HMMA.16816.F32 R176, R12.reuse, R28, R232 ;  /* 0x0000001c0cb0723c */ /* 0x048ff000000018e8 */
[C---:B------:R-:W-:Y:S01]  /*63b0*/  HMMA.16816.F32 R32, R12.reuse, R30, R204 ;  /* 0x0000001e0c20723c */ /* 0x040fe200000018cc */
[----:B------:R-:W-:Y:S07]  /*63c0*/  LDSM.16.M88.4 R28, [R217+0x9000] ;  /* 0x00900000d91c783b */ /* 0x000fee0000000200 */
[C---:B------:R-:W-:Y:S08]  /*63d0*/  HMMA.16816.F32 R140, R12.reuse, R16, R140 ;  /* 0x000000100c8c723c */ /* 0x040ff0000000188c */
[----:B------:R-:W-:Y:S01]  /*63e0*/  HMMA.16816.F32 R12, R12, R18, R192 ;  /* 0x000000120c0c723c */ /* 0x000fe200000018c0 */
[----:B------:R-:W3:Y:S07]  /*63f0*/  LDSM.16.M88.4 R16, [R218+0x6000] ;  /* 0x00600000da10783b */ /* 0x000eee0000000200 */
[C---:B-1----:R-:W-:Y:S08]  /*6400*/  HMMA.16816.F32 R200, R4.reuse, R24, R200 ;  /* 0x0000001804c8723c */ /* 0x042ff000000018c8 */
[C---:B------:R-:W-:Y:S08]  /*6410*/  HMMA.16816.F32 R196, R4.reuse, R26, R196 ;  /* 0x0000001a04c4723c */ /* 0x040ff000000018c4 */
[C---:B--2---:R-:W-:Y:S08]  /*6420*/  HMMA.16816.F32 R204, R4.reuse, R20, R188 ;  /* 0x0000001404cc723c */ /* 0x044ff000000018bc */
[----:B------:R-:W-:Y:S01]  /*6430*/  HMMA.16816.F32 R192, R4, R22, R180 ;  /* 0x0000001604c0723c */ /* 0x000fe200000018b4 */
[----:B------:R-:W1:Y:S07]  /*6440*/  LDSM.16.M88.4 R4, [R218+0x4000] ;  /* 0x00400000da04783b */ /* 0x000e6e0000000200 */
[C---:B----4-:R-:W-:Y:S08]  /*6450*/  HMMA.16816.F32 R188, R8.reuse, R24, R176 ;  /* 0x0000001808bc723c */ /* 0x050ff000000018b0 */
[C---:B------:R-:W-:Y:S01]  /*6460*/  HMMA.16816.F32 R184, R8.reuse, R26, R32 ;  /* 0x0000001a08b8723c */ /* 0x040fe20000001820 */
[----:B------:R-:W2:Y:S07]  /*6470*/  LDSM.16.M88.4 R24, [R217+0x9800] ;  /* 0x00980000d918783b */ /* 0x000eae0000000200 */
[C---:B------:R-:W-:Y:S08]  /*6480*/  HMMA.16816.F32 R180, R8.reuse, R20, R140 ;  /* 0x0000001408b4723c */ /* 0x040ff0000000188c */
[----:B------:R-:W-:Y:S01]  /*6490*/  HMMA.16816.F32 R176, R8, R22, R12 ;  /* 0x0000001608b0723c */ /* 0x000fe2000000180c */
[----:B------:R-:W-:Y:S04]  /*64a0*/  LDSM.16.M88.4 R8, [R216+0x6000] ;  /* 0x00600000d808783b */ /* 0x000fe80000000200 */
[----:B------:R-:W4:Y:S03]  /*64b0*/  LDSM.16.M88.4 R20, [R215+0x1000] ;  /* 0x00100000d714783b */ /* 0x000f260000000200 */
[-C--:B---3--:R-:W-:Y:S01]  /*64c0*/  HMMA.16816.F32 R140, R16, R28.reuse, R200 ;  /* 0x0000001c108c723c */ /* 0x088fe200000018c8 */
[----:B------:R-:W3:Y:S07]  /*64d0*/  LDSM.16.M88.4 R12, [R216+0x4000] ;  /* 0x00400000d80c783b */ /* 0x000eee0000000200 */
[----:B-1----:R-:W-:Y:S08]  /*64e0*/  HMMA.16816.F32 R32, R4, R28, R188 ;  /* 0x0000001c0420723c */ /* 0x002ff000000018bc */
[-C--:B------:R-:W-:Y:S08]  /*64f0*/  HMMA.16816.F32 R196, R16, R30.reuse, R196 ;  /* 0x0000001e10c4723c */ /* 0x080ff000000018c4 */
[C---:B------:R-:W-:Y:S08]  /*6500*/  HMMA.16816.F32 R184, R4.reuse, R30, R184 ;  /* 0x0000001e04b8723c */ /* 0x040ff000000018b8 */
[C---:B--2---:R-:W-:Y:S08]  /*6510*/  HMMA.16816.F32 R180, R4.reuse, R24, R180 ;  /* 0x0000001804b4723c */ /* 0x044ff000000018b4 */
[----:B------:R-:W-:Y:S01]  /*6520*/  HMMA.16816.F32 R188, R4, R26, R176 ;  /* 0x0000001a04bc723c */ /* 0x000fe200000018b0 */
[----:B------:R-:W1:Y:S01]  /*6530*/  LDSM.16.M88.4 R4, [R215+0x1800] ;  /* 0x00180000d704783b */ /* 0x000e620000000200 */
[----:B------:R-:W-:-:S06]  /*6540*/  DEPBAR.LE SB0, 0x0 ;  /* 0x000080000000791a */ /* 0x000fcc0000000000 */
[C---:B------:R-:W-:Y:S08]  /*6550*/  HMMA.16816.F32 R204, R16.reuse, R24, R204 ;  /* 0x0000001810cc723c */ /* 0x040ff000000018cc */
[----:B------:R-:W-:Y:S08]  /*6560*/  HMMA.16816.F32 R192, R16, R26, R192 ;  /* 0x0000001a10c0723c */ /* 0x000ff000000018c0 */
[-C--:B----4-:R-:W-:Y:S08]  /*6570*/  HMMA.16816.F32 R16, R8, R20.reuse, R140 ;  /* 0x000000140810723c */ /* 0x090ff0000000188c */
[----:B---3--:R-:W-:Y:S08]  /*6580*/  HMMA.16816.F32 R32, R12, R20, R32 ;  /* 0x000000140c20723c */ /* 0x008ff00000001820 */
[-C--:B------:R-:W-:Y:S08]  /*6590*/  HMMA.16816.F32 R140, R8, R22.reuse, R196 ;  /* 0x00000016088c723c */ /* 0x080ff000000018c4 */
[----:B------:R-:W-:Y:S01]  /*65a0*/  FSEL R24, R16, -INF , !P1 ;  /* 0xff80000010187808 */ /* 0x000fe20004800000 */
[----:B------:R-:W-:Y:S01]  /*65b0*/  HMMA.16816.F32 R176, R12, R22, R184 ;  /* 0x000000160cb0723c */ /* 0x000fe200000018b8 */
[----:B------:R-:W-:Y:S01]  /*65c0*/  FSEL R26, R18, -INF , !P0 ;  /* 0xff800000121a7808 */ /* 0x000fe20004000000 */
[----:B------:R-:W-:Y:S01]  /*65d0*/  BAR.SYNC.DEFER_BLOCKING 0x0 ;  /* 0x0000000000007b1d */ /* 0x000fe20000010000 */
[----:B------:R-:W-:-:S02]  /*65e0*/  ISETP.GE.AND P1, PT, R2, R230, PT ;  /* 0x000000e60200720c */ /* 0x000fc40003f26270 */
[C---:B------:R-:W-:Y:S02]  /*65f0*/  ISETP.GE.AND P0, PT, R2.reuse, R228, PT ;  /* 0x000000e40200720c */ /* 0x040fe40003f06270 */
[C---:B------:R-:W-:Y:S01]  /*6600*/  ISETP.LT.OR P1, PT, R2.reuse, R226, P1 ;  /* 0x000000e20200720c */ /* 0x040fe20000f21670 */
[C---:B-1----:R-:W-:Y:S01]  /*6610*/  HMMA.16816.F32 R180, R12.reuse, R4, R180 ;  /* 0x000000040cb4723c */ /* 0x042fe200000018b4 */
[----:B------:R-:W-:Y:S02]  /*6620*/  ISETP.LT.OR P0, PT, R2, R224, P0 ;  /* 0x000000e00200720c */ /* 0x000fe40000701670 */
[----:B------:R-:W-:Y:S02]  /*6630*/  IADD3 R2, R0, 0x9, RZ ;  /* 0x0000000900027810 */ /* 0x000fe40007ffe0ff */
[----:B------:R-:W-:Y:S02]  /*6640*/  FSEL R31, R17, -INF , !P4 ;  /* 0xff800000111f7808 */ /* 0x000fe40006000000 */
[----:B------:R-:W-:Y:S01]  /*6650*/  FSEL R29, R19, -INF , !P0 ;  /* 0xff800000131d7808 */ /* 0x000fe20004000000 */
[----:B------:R-:W-:Y:S01]  /*6660*/  HMMA.16816.F32 R12, R12, R6, R188 ;  /* 0x000000060c0c723c */ /* 0x000fe200000018bc */
[----:B------:R-:W-:-:S02]  /*6670*/  FSEL R23, R33, -INF , !P5 ;  /* 0xff80000021177808 */ /* 0x000fc40006800000 */
[----:B------:R-:W-:Y:S02]  /*6680*/  FSEL R25, R35, -INF , !P1 ;  /* 0xff80000023197808 */ /* 0x000fe40004800000 */
[----:B------:R-:W-:Y:S02]  /*6690*/  ISETP.GE.AND P4, PT, R0, R230, PT ;  /* 0x000000e60000720c */ /* 0x000fe40003f86270 */
[CC--:B------:R-:W-:Y:S02]  /*66a0*/  ISETP.GE.AND P5, PT, R3.reuse, R229.reuse, PT ;  /* 0x000000e50300720c */ /* 0x0c0fe40003fa6270 */
[----:B------:R-:W-:Y:S02]  /*66b0*/  ISETP.GE.AND P0, PT, R3, R228, PT ;  /* 0x000000e40300720c */ /* 0x000fe40003f06270 */
[----:B------:R-:W-:Y:S02]  /*66c0*/  ISETP.GE.AND P1, PT, R2, R229, PT ;  /* 0x000000e50200720c */ /* 0x000fe40003f26270 */
[----:B------:R-:W-:-:S02]  /*66d0*/  ISETP.LT.OR P4, PT, R0, R226, P4 ;  /* 0x000000e20000720c */ /* 0x000fc40002781670 */
[CC--:B------:R-:W-:Y:S02]  /*66e0*/  ISETP.LT.OR P5, PT, R3.reuse, R225.reuse, P5 ;  /* 0x000000e10300720c */ /* 0x0c0fe40002fa1670 */
[----:B------:R-:W-:Y:S02]  /*66f0*/  ISETP.LT.OR P0, PT, R3, R224, P0 ;  /* 0x000000e00300720c */ /* 0x000fe40000701670 */
[----:B------:R-:W-:Y:S02]  /*6700*/  ISETP.LT.OR P1, PT, R2, R225, P1 ;  /* 0x000000e10200720c */ /* 0x000fe40000f21670 */
[----:B------:R-:W-:Y:S02]  /*6710*/  FSEL R16, R32, -INF , !P6 ;  /* 0xff80000020107808 */ /* 0x000fe40007000000 */
[----:B------:R-:W-:Y:S02]  /*6720*/  FSEL R19, R34, -INF , !P4 ;  /* 0xff80000022137808 */ /* 0x000fe40006000000 */
[----:B------:R-:W-:Y:S01]  /*6730*/  FSEL R27, R140, -INF , !P5 ;  /* 0xff8000008c1b7808 */ /* 0x000fe20006800000 */
[----:B------:R-:W-:Y:S01]  /*6740*/  HMMA.16816.F32 R32, R8, R4, R204 ;  /* 0x000000040820723c */ /* 0x000fe200000018cc */
[----:B------:R-:W-:-:S02]  /*6750*/  FSEL R28, R142, -INF , !P0 ;  /* 0xff8000008e1c7808 */ /* 0x000fc40004000000 */
[----:B------:R-:W-:Y:S02]  /*6760*/  FSEL R30, R141, -INF , !P1 ;  /* 0xff8000008d1e7808 */ /* 0x000fe40004800000 */
[CC--:B------:R-:W-:Y:S02]  /*6770*/  ISETP.GE.AND P6, PT, R3.reuse, R231.reuse, PT ;  /* 0x000000e70300720c */ /* 0x0c0fe40003fc6270 */
[----:B------:R-:W-:Y:S01]  /*6780*/  ISETP.GE.AND P4, PT, R3, R230, PT ;  /* 0x000000e60300720c */ /* 0x000fe20003f86270 */
[----:B------:R-:W-:Y:S01]  /*6790*/  HMMA.16816.F32 R8, R8, R6, R192 ;  /* 0x000000060808723c */ /* 0x000fe200000018c0 */
[C---:B------:R-:W-:Y:S02]  /*67a0*/  ISETP.GE.AND P5, PT, R2.reuse, R231, PT ;  /* 0x000000e70200720c */ /* 0x040fe40003fa6270 */
[C---:B------:R-:W-:Y:S02]  /*67b0*/  ISETP.GE.AND P0, PT, R2.reuse, R228, PT ;  /* 0x000000e40200720c */ /* 0x040fe40003f06270 */
[----:B------:R-:W-:-:S02]  /*67c0*/  ISETP.GE.AND P1, PT, R2, R230, PT ;  /* 0x000000e60200720c */ /* 0x000fc40003f26270 */
[CC--:B------:R-:W-:Y:S02]  /*67d0*/  ISETP.LT.OR P6, PT, R3.reuse, R227.reuse, P6 ;  /* 0x000000e30300720c */ /* 0x0c0fe400037c1670 */
[----:B------:R-:W-:Y:S02]  /*67e0*/  ISETP.LT.OR P4, PT, R3, R226, P4 ;  /* 0x000000e20300720c */ /* 0x000fe40002781670 */
[C---:B------:R-:W-:Y:S02]  /*67f0*/  ISETP.LT.OR P0, PT, R2.reuse, R224, P0 ;  /* 0x000000e00200720c */ /* 0x040fe40000701670 */
[C---:B------:R-:W-:Y:S02]  /*6800*/  ISETP.LT.OR P5, PT, R2.reuse, R227, P5 ;  /* 0x000000e30200720c */ /* 0x040fe40002fa1670 */
[----:B------:R-:W-:Y:S02]  /*6810*/  ISETP.LT.OR P1, PT, R2, R226, P1 ;  /* 0x000000e20200720c */ /* 0x000fe40000f21670 */
[----:B------:R-:W-:-:S02]  /*6820*/  IADD3 R3, R0, 0x10, RZ ;  /* 0x0000001000037810 */ /* 0x000fc40007ffe0ff */
[----:B------:R-:W-:Y:S02]  /*6830*/  IADD3 R2, R0, 0x11, RZ ;  /* 0x0000001100027810 */ /* 0x000fe40007ffe0ff */
[----:B------:R-:W-:Y:S02]  /*6840*/  FSEL R18, R176, -INF , !P6 ;  /* 0xff800000b0127808 */ /* 0x000fe40007000000 */
[----:B------:R-:W-:Y:S02]  /*6850*/  FSEL R17, R177, -INF , !P5 ;  /* 0xff800000b1117808 */ /* 0x000fe40006800000 */
[----:B------:R-:W-:Y:S02]  /*6860*/  FSEL R21, R179, -INF , !P1 ;  /* 0xff800000b3157808 */ /* 0x000fe40004800000 */
[C---:B------:R-:W-:Y:S02]  /*6870*/  ISETP.GE.AND P5, PT, R3.reuse, R231, PT ;  /* 0x000000e70300720c */ /* 0x040fe40003fa6270 */
[----:B------:R-:W-:-:S02]  /*6880*/  ISETP.GE.AND P1, PT, R3, R230, PT ;  /* 0x000000e60300720c */ /* 0x000fc40003f26270 */
[C---:B------:R-:W-:Y:S02]  /*6890*/  ISETP.GE.AND P6, PT, R2.reuse, R231, PT ;  /* 0x000000e70200720c */ /* 0x040fe40003fc6270 */
[CC--:B------:R-:W-:Y:S02]  /*68a0*/  ISETP.LT.OR P5, PT, R3.reuse, R227.reuse, P5 ;  /* 0x000000e30300720c */ /* 0x0c0fe40002fa1670 */
[----:B------:R-:W-:Y:S02]  /*68b0*/  ISETP.LT.OR P1, PT, R3, R226, P1 ;  /* 0x000000e20300720c */ /* 0x000fe40000f21670 */
[----:B------:R-:W-:Y:S02]  /*68c0*/  ISETP.LT.OR P6, PT, R2, R227, P6 ;  /* 0x000000e30200720c */ /* 0x000fe400037c1670 */
[----:B------:R-:W-:Y:S02]  /*68d0*/  FSEL R22, R143, -INF , !P0 ;  /* 0xff8000008f167808 */ /* 0x000fe40004000000 */
[----:B------:R-:W-:-:S02]  /*68e0*/  FSEL R180, R180, -INF , !P5 ;  /* 0xff800000b4b47808 */ /* 0x000fc40006800000 */
[----:B------:R-:W-:Y:S02]  /*68f0*/  FSEL R184, R182, -INF , !P1 ;  /* 0xff800000b6b87808 */ /* 0x000fe40004800000 */
[----:B------:R-:W-:Y:S02]  /*6900*/  FSEL R181, R181, -INF , !P6 ;  /* 0xff800000b5b57808 */ /* 0x000fe40007000000 */
[-C--:B------:R-:W-:Y:S02]  /*6910*/  ISETP.GE.AND P0, PT, R3, R229.reuse, PT ;  /* 0x000000e50300720c */ /* 0x080fe40003f06270 */
[C---:B------:R-:W-:Y:S02]  /*6920*/  ISETP.GE.AND P5, PT, R2.reuse, R230, PT ;  /* 0x000000e60200720c */ /* 0x040fe40003fa6270 */
[C---:B------:R-:W-:Y:S02]  /*6930*/  ISETP.GE.AND P1, PT, R2.reuse, R229, PT ;  /* 0x000000e50200720c */ /* 0x040fe40003f26270 */
[----:B------:R-:W-:-:S02]  /*6940*/  ISETP.GE.AND P6, PT, R2, R228, PT ;  /* 0x000000e40200720c */ /* 0x000fc40003fc6270 */
[-C--:B------:R-:W-:Y:S02]  /*6950*/  ISETP.LT.OR P0, PT, R3, R225.reuse, P0 ;  /* 0x000000e10300720c */ /* 0x080fe40000701670 */
[C---:B------:R-:W-:Y:S02]  /*6960*/  ISETP.LT.OR P5, PT, R2.reuse, R226, P5 ;  /* 0x000000e20200720c */ /* 0x040fe40002fa1670 */
[C---:B------:R-:W-:Y:S02]  /*6970*/  ISETP.LT.OR P1, PT, R2.reuse, R225, P1 ;  /* 0x000000e10200720c */ /* 0x040fe40000f21670 */
[----:B------:R-:W-:Y:S02]  /*6980*/  ISETP.LT.OR P6, PT, R2, R224, P6 ;  /* 0x000000e00200720c */ /* 0x000fe400037c1670 */
[----:B------:R-:W-:Y:S02]  /*6990*/  IADD3 R2, R0, 0x18, RZ ;  /* 0x0000001800027810 */ /* 0x000fe40007ffe0ff */
[----:B------:R-:W-:-:S02]  /*69a0*/  FSEL R182, R32, -INF , !P0 ;  /* 0xff80000020b67808 */ /* 0x000fc40004000000 */
[----:B------:R-:W-:Y:S02]  /*69b0*/  ISETP.GE.AND P0, PT, R2, R231, PT ;  /* 0x000000e70200720c */ /* 0x000fe40003f06270 */
[----:B------:R-:W-:Y:S02]  /*69c0*/  IADD3 R0, R0, 0x19, RZ ;  /* 0x0000001900007810 */ /* 0x000fe40007ffe0ff */
[----:B------:R-:W-:Y:S02]  /*69d0*/  ISETP.LT.OR P0, PT, R2, R227, P0 ;  /* 0x000000e30200720c */ /* 0x000fe40000701670 */
[----:B------:R-:W-:Y:S02]  /*69e0*/  FSEL R20, R178, -INF , !P4 ;  /* 0xff800000b2147808 */ /* 0x000fe40006000000 */
        /* <DEDUP_REMOVED lines=45> */
[----:B------:R-:W-:Y:S02]  /*6cc0*/  IADD3 R2, P5, R0, UR10, RZ ;  /* 0x0000000a00027c10 */ /* 0x000fe4000ffbe0ff */
[----:B---3--:R-:W-:Y:S02]  /*6cd0*/  LEA.HI.X R3, R4, R249, R3, 0x5, P1 ;  /* 0x000000f904037211 */ /* 0x008fe400008f2c03 */
[C---:B------:R-:W-:Y:S02]  /*6ce0*/  @!P3 LEA R8, P6, R0.reuse, c[0x0][0x168], 0x1 ;  /* 0x00005a000008ba11 */ /* 0x040fe400078c08ff */
[----:B------:R-:W-:Y:S02]  /*6cf0*/  @!P2 LEA R4, P1, R0, c[0x0][0x168], 0x1 ;  /* 0x00005a000004aa11 */ /* 0x000fe400078208ff */
[----:B------:R-:W-:Y:S02]  /*6d00*/  @!P3 LEA R6, P4, R2, c[0x0][0x168], 0x1 ;  /* 0x00005a000206ba11 */ /* 0x000fe400078808ff */
[----:B------:R-:W-:-:S02]  /*6d10*/  IADD3.X R10, R3, UR9, RZ, P5, !PT ;  /* 0x00000009030a7c10 */ /* 0x000fc4000affe4ff */
        /* <DEDUP_REMOVED lines=25> */
.L_x_1126:
[----:B------:R-:W-:Y:S05]  /*6eb0*/  BSYNC B0 ;  /* 0x0000000000007941 */ /* 0x000fea0003800000 */
.L_x_1125:
[----:B------:R-:W0:Y:S02]  /*6ec0*/  LDGDEPBAR ;  /* 0x00000000000079af */ /* 0x000e240000000000 */
.L_x_1124:
[----:B------:R-:W-:Y:S01]  /*6ed0*/  FMNMX.FTZ R0, R136, R16, !PT ;  /* 0x0000001088007209 */ /* 0x000fe20007810000 */
[----:B------:R-:W-:Y:S01]  /*6ee0*/  LDSM.16.MT88.4 R140, [R211+0xa000] ;  /* 0x00a00000d38c783b */ /* 0x000fe20000004200 */
[----:B------:R-:W-:Y:S02]  /*6ef0*/  FMNMX.FTZ R2, R135, R19, !PT ;  /* 0x0000001387027209 */ /* 0x000fe40007810000 */
[----:B------:R-:W-:Y:S01]  /*6f00*/  FMNMX.FTZ R0, R23, R0, !PT ;  /* 0x0000000017007209 */ /* 0x000fe20007810000 */
[----:B------:R-:W-:Y:S01]  /*6f10*/  LDSM.16.MT88.4 R32, [R211+0xb000] ;  /* 0x00b00000d320783b */ /* 0x000fe20000004200 */
        /* <DEDUP_REMOVED lines=14> */
[----:B-1----:R-:W1:Y:S01]  /*7000*/  SHFL.BFLY PT, R5, R0, 0x2, 0x1f ;  /* 0x0c401f0000057f89 */ /* 0x002e6200000e0000 */
[----:B------:R-:W-:-:S02]  /*7010*/  FMNMX.FTZ R4, R27, R2, !PT ;  /* 0x000000021b047209 */ /* 0x000fc40007810000 */
        /* <DEDUP_REMOVED lines=14> */
[----:B------:R-:W-:Y:S04]  /*7100*/  SHFL.BFLY PT, R9, R5, 0x2, 0x1f ;  /* 0x0c401f0005097f89 */ /* 0x000fe800000e0000 */
[----:B------:R-:W2:Y:S01]  /*7110*/  SHFL.BFLY PT, R8, R2, 0x1, 0x1f ;  /* 0x0c201f0002087f89 */ /* 0x000ea200000e0000 */
[----:B-1----:R-:W-:Y:S02]  /*7120*/  FMNMX.FTZ R239, R0, R7, !PT ;  /* 0x0000000700ef7209 */ /* 0x002fe40007810000 */
[----:B------:R-:W-:Y:S02]  /*7130*/  FMNMX.FTZ R0, R188, R3, !PT ;  /* 0x00000003bc007209 */ /* 0x000fe40007810000 */
[C---:B------:R-:W-:Y:S01]  /*7140*/  FSETP.NEU.FTZ.AND P6, PT, R239.reuse, -INF , PT ;  /* 0xff800000ef00780b */ /* 0x040fe20003fdd000 */
[----:B------:R-:W-:Y:S01]  /*7150*/  FMUL.FTZ R3, R239, c[0x0][0x23c] ;  /* 0x00008f00ef037a20 */ /* 0x000fe20000410000 */
[----:B------:R-:W-:-:S04]  /*7160*/  FMNMX.FTZ R0, R189, R0, !PT ;  /* 0x00000000bd007209 */ /* 0x000fc80007810000 */
[----:B------:R-:W-:Y:S02]  /*7170*/  FMNMX.FTZ R0, R191, R0, !PT ;  /* 0x00000000bf007209 */ /* 0x000fe40007810000 */
[----:B--2---:R-:W-:Y:S02]  /*7180*/  FMNMX.FTZ R238, R2, R8, !PT ;  /* 0x0000000802ee7209 */ /* 0x004fe40007810000 */
[----:B------:R-:W-:Y:S02]  /*7190*/  FMNMX.FTZ R4, R190, R0, !PT ;  /* 0x00000000be047209 */ /* 0x000fe40007810000 */
[----:B------:R-:W-:Y:S01]  /*71a0*/  FMNMX.FTZ R0, R5, R9, !PT ;  /* 0x0000000905007209 */ /* 0x000fe20007810000 */
[C---:B------:R-:W-:Y:S01]  /*71b0*/  FMUL.FTZ R2, R238.reuse, c[0x0][0x23c] ;  /* 0x00008f00ee027a20 */ /* 0x040fe20000410000 */
[----:B------:R-:W-:Y:S01]  /*71c0*/  FSETP.NEU.FTZ.AND P5, PT, R238, -INF , PT ;  /* 0xff800000ee00780b */ /* 0x000fe20003fbd000 */
[----:B------:R-:W1:Y:S01]  /*71d0*/  SHFL.BFLY PT, R6, R4, 0x2, 0x1f ;  /* 0x0c401f0004067f89 */ /* 0x000e6200000e0000 */
[----:B------:R-:W-:-:S02]  /*71e0*/  FSEL R3, R3, RZ, P6 ;  /* 0x000000ff03037208 */ /* 0x000fc40003000000 */
[----:B------:R-:W-:Y:S01]  /*71f0*/  FSEL R2, R2, RZ, P5 ;  /* 0x000000ff02027208 */ /* 0x000fe20002800000 */
[----:B------:R-:W2:Y:S02]  /*7200*/  SHFL.BFLY PT, R7, R0, 0x1, 0x1f ;  /* 0x0c201f0000077f89 */ /* 0x000ea400000e0000 */
[--C-:B------:R-:W-:Y:S02]  /*7210*/  FFMA.FTZ R23, R23, c[0x0][0x23c], -R3.reuse ;  /* 0x00008f0017177a23 */ /* 0x100fe40000010803 */
[--C-:B------:R-:W-:Y:S02]  /*7220*/  FFMA.FTZ R20, R20, c[0x0][0x23c], -R2.reuse ;  /* 0x00008f0014147a23 */ /* 0x100fe40000010802 */
[----:B------:R-:W-:Y:S01]  /*7230*/  FFMA.FTZ R21, R21, c[0x0][0x23c], -R2 ;  /* 0x00008f0015157a23 */ /* 0x000fe20000010802 */
[----:B------:R-:W-:Y:S01]  /*7240*/  MUFU.EX2 R249, R23 ;  /* 0x0000001700f97308 */ /* 0x000fe20000000800 */
[--C-:B------:R-:W-:Y:S02]  /*7250*/  FFMA.FTZ R16, R16, c[0x0][0x23c], -R3.reuse ;  /* 0x00008f0010107a23 */ /* 0x100fe40000010803 */
[----:B------:R-:W-:-:S02]  /*7260*/  FFMA.FTZ R18, R18, c[0x0][0x23c], -R3 ;  /* 0x00008f0012127a23 */ /* 0x000fc40000010803 */
[--C-:B------:R-:W-:Y:S02]  /*7270*/  FFMA.FTZ R19, R19, c[0x0][0x23c], -R2.reuse ;  /* 0x00008f0013137a23 */ /* 0x100fe40000010802 */
[----:B------:R-:W-:Y:S01]  /*7280*/  FFMA.FTZ R17, R17, c[0x0][0x23c], -R3 ;  /* 0x00008f0011117a23 */ /* 0x000fe20000010803 */
[----:B------:R-:W-:Y:S01]  /*7290*/  MUFU.EX2 R246, R20 ;  /* 0x0000001400f67308 */ /* 0x000fe20000000800 */
[----:B------:R-:W-:Y:S01]  /*72a0*/  FFMA.FTZ R25, R25, c[0x0][0x23c], -R2 ;  /* 0x00008f0019197a23 */ /* 0x000fe20000010802 */
[----:B-1----:R-:W-:-:S06]  /*72b0*/  FMNMX.FTZ R4, R4, R6, !PT ;  /* 0x0000000604047209 */ /* 0x002fcc0007810000 */
[----:B------:R-:W1:Y:S01]  /*72c0*/  MUFU.EX2 R247, R21 ;  /* 0x0000001500f77308 */ /* 0x000e620000000800 */
[----:B--2---:R-:W-:Y:S01]  /*72d0*/  FMNMX.FTZ R237, R0, R7, !PT ;  /* 0x0000000700ed7209 */ /* 0x004fe20007810000 */
[----:B------:R-:W2:Y:S03]  /*72e0*/  SHFL.BFLY PT, R5, R4, 0x1, 0x1f ;  /* 0x0c201f0004057f89 */ /* 0x000ea600000e0000 */
[C---:B------:R-:W-:Y:S01]  /*72f0*/  FSETP.NEU.FTZ.AND P4, PT, R237.reuse, -INF , PT ;  /* 0xff800000ed00780b */ /* 0x040fe20003f9d000 */
[----:B------:R-:W-:Y:S02]  /*7300*/  FMUL.FTZ R0, R237, c[0x0][0x23c] ;  /* 0x00008f00ed007a20 */ /* 0x000fe40000410000 */
[----:B------:R-:W3:Y:S03]  /*7310*/  MUFU.EX2 R250, R16 ;  /* 0x0000001000fa7308 */ /* 0x000ee60000000800 */
[----:B------:R-:W-:-:S05]  /*7320*/  FSEL R0, R0, RZ, P4 ;  /* 0x000000ff00007208 */ /* 0x000fca0002000000 */
[--C-:B------:R-:W-:Y:S01]  /*7330*/  FFMA.FTZ R24, R24, c[0x0][0x23c], -R0.reuse ;  /* 0x00008f0018187a23 */ /* 0x100fe20000010800 */
[----:B------:R4:W-:Y:S01]  /*7340*/  MUFU.EX2 R248, R18 ;  /* 0x0000001200f87308 */ /* 0x0009e20000000800 */
[--C-:B------:R-:W-:Y:S01]  /*7350*/  FFMA.FTZ R31, R31, c[0x0][0x23c], -R0.reuse ;  /* 0x00008f001f1f7a23 */ /* 0x100fe20000010800 */
[----:B-1----:R-:W-:Y:S01]  /*7360*/  F2FP.PACK_AB R11, R247, R246 ;  /* 0x000000f6f70b723e */ /* 0x002fe200000000ff */
[--C-:B------:R-:W-:Y:S02]  /*7370*/  FFMA.FTZ R27, R27, c[0x0][0x23c], -R0.reuse ;  /* 0x00008f001b1b7a23 */ /* 0x100fe40000010800 */
[----:B------:R-:W-:Y:S01]  /*7380*/  FFMA.FTZ R30, R30, c[0x0][0x23c], -R0 ;  /* 0x00008f001e1e7a23 */ /* 0x000fe20000010800 */
[----:B---3--:R-:W-:Y:S02]  /*7390*/  F2FP.PACK_AB R8, R249, R250 ;  /* 0x000000faf908723e */ /* 0x008fe400000000ff */
[----:B------:R1:W-:Y:S01]  /*73a0*/  MUFU.EX2 R245, R19 ;  /* 0x0000001300f57308 */ /* 0x0003e20000000800 */
[----:B--2---:R-:W-:-:S02]  /*73b0*/  FMNMX.FTZ R236, R4, R5, !PT ;  /* 0x0000000504ec7209 */ /* 0x004fc40007810000 */
[----:B------:R-:W-:Y:S02]  /*73c0*/  FSEL R4, R239, RZ, P6 ;  /* 0x000000ffef047208 */ /* 0x000fe40003000000 */
[C---:B------:R-:W-:Y:S01]  /*73d0*/  FSETP.NEU.FTZ.AND P1, PT, R236.reuse, -INF , PT ;  /* 0xff800000ec00780b */ /* 0x040fe20003f3d000 */
[----:B------:R-:W-:Y:S02]  /*73e0*/  FMUL.FTZ R12, R236, c[0x0][0x23c] ;  /* 0x00008f00ec0c7a20 */ /* 0x000fe40000410000 */
[----:B------:R-:W-:Y:S01]  /*73f0*/  FADD.FTZ R5, R136, -R4 ;  /* 0x8000000488057221 */ /* 0x000fe20000010000 */
[----:B------:R-:W-:Y:S01]  /*7400*/  FSEL R4, R238, RZ, P5 ;  /* 0x000000ffee047208 */ /* 0x000fe20002800000 */
[----:B------:R-:W2:Y:S01]  /*7410*/  MUFU.EX2 R251, R17 ;  /* 0x0000001100fb7308 */ /* 0x000ea20000000800 */
[----:B------:R-:W-:Y:S01]  /*7420*/  FSEL R12, R12, RZ, P1 ;  /* 0x000000ff0c0c7208 */ /* 0x000fe20000800000 */
[----:B------:R-:W-:Y:S01]  /*7430*/  FMUL.FTZ R5, R5, c[0x0][0x23c] ;  /* 0x00008f0005057a20 */ /* 0x000fe20000410000 */
[----:B----4-:R-:W-:Y:S01]  /*7440*/  MOV R18, R240 ;  /* 0x000000f000127202 */ /* 0x010fe20000000f00 */
[----:B------:R-:W-:-:S02]  /*7450*/  FADD.FTZ R4, R135, -R4 ;  /* 0x8000000487047221 */ /* 0x000fc40000010000 */
[--C-:B------:R-:W-:Y:S01]  /*7460*/  FFMA.FTZ R6, R22, c[0x0][0x23c], -R12.reuse ;  /* 0x00008f0016067a23 */ /* 0x100fe2000001080c */
[----:B-1----:R-:W-:Y:S01]  /*7470*/  MOV R19, R243 ;  /* 0x000000f300137202 */ /* 0x002fe20000000f00 */
[----:B------:R-:W-:Y:S01]  /*7480*/  FMUL.FTZ R15, R4, c[0x0][0x23c] ;  /* 0x00008f00040f7a20 */ /* 0x000fe20000410000 */
[----:B------:R-:W-:Y:S01]  /*7490*/  FSEL R4, R236, RZ, P1 ;  /* 0x000000ffec047208 */ /* 0x000fe20000800000 */
[----:B------:R-:W1:Y:S01]  /*74a0*/  LDSM.16.MT88.4 R20, [R209+0xa000] ;  /* 0x00a00000d114783b */ /* 0x000e620000004200 */
[----:B------:R3:W-:Y:S01]  /*74b0*/  MUFU.EX2 R234, R6 ;  /* 0x0000000600ea7308 */ /* 0x0007e20000000800 */
[----:B------:R-:W-:Y:S02]  /*74c0*/  FFMA.FTZ R26, R26, c[0x0][0x23c], -R12 ;  /* 0x00008f001a1a7a23 */ /* 0x000fe4000001080c */
[----:B------:R-:W-:Y:S02]  /*74d0*/  FADD.FTZ R4, R137, -R4 ;  /* 0x8000000489047221 */ /* 0x000fe40000010000 */
[----:B------:R-:W-:Y:S01]  /*74e0*/  LDSM.16.MT88.4 R136, [R214+0xa000] ;  /* 0x00a00000d688783b */ /* 0x000fe20000004200 */
[--C-:B------:R-:W-:Y:S01]  /*74f0*/  FFMA.FTZ R29, R29, c[0x0][0x23c], -R12.reuse ;  /* 0x00008f001d1d7a23 */ /* 0x100fe2000001080c */
[----:B--2---:R-:W-:Y:S01]  /*7500*/  F2FP.PACK_AB R10, R251, R248 ;  /* 0x000000f8fb0a723e */ /* 0x004fe200000000ff */
[----:B------:R2:W4:Y:S01]  /*7510*/  MUFU.EX2 R16, R5 ;  /* 0x0000000500107308 */ /* 0x0005220000000800 */
[----:B------:R-:W-:Y:S01]  /*7520*/  FFMA.FTZ R28, R28, c[0x0][0x23c], -R12 ;  /* 0x00008f001c1c7a23 */ /* 0x000fe2000001080c */
[----:B------:R-:W-:Y:S01]  /*7530*/  MOV R17, R132 ;  /* 0x0000008400117202 */ /* 0x000fe20000000f00 */
[----:B------:R-:W-:Y:S01]  /*7540*/  FMUL.FTZ R4, R4, c[0x0][0x23c] ;  /* 0x00008f0004047a20 */ /* 0x000fe20000410000 */
[----:B---3--:R-:W-:-:S04]  /*7550*/  FSEL R6, R237, RZ, P4 ;  /* 0x000000ffed067208 */ /* 0x008fc80002000000 */
[----:B------:R-:W3:Y:S01]  /*7560*/  MUFU.EX2 R244, R25 ;  /* 0x0000001900f47308 */ /* 0x000ee20000000800 */
[----:B--2---:R-:W-:-:S07]  /*7570*/  FADD.FTZ R5, R134, -R6 ;  /* 0x8000000686057221 */ /* 0x004fce0000010000 */
[----:B------:R-:W-:Y:S01]  /*7580*/  MUFU.EX2 R241, R24 ;  /* 0x0000001800f17308 */ /* 0x000fe20000000800 */
[-C--:B----4-:R-:W-:Y:S02]  /*7590*/  FMUL.FTZ R144, R144, R16.reuse ;  /* 0x0000001090907220 */ /* 0x090fe40000410000 */
[----:B------:R-:W-:Y:S02]  /*75a0*/  FMUL.FTZ R5, R5, c[0x0][0x23c] ;  /* 0x00008f0005057a20 */ /* 0x000fe40000410000 */
[-C--:B------:R-:W-:Y:S02]  /*75b0*/  FMUL.FTZ R145, R145, R16.reuse ;  /* 0x0000001091917220 */ /* 0x080fe40000410000 */
[-C--:B------:R-:W-:Y:S01]  /*75c0*/  FMUL.FTZ R116, R116, R16.reuse ;  /* 0x0000001074747220 */ /* 0x080fe20000410000 */
[----:B------:R-:W-:Y:S01]  /*75d0*/  MUFU.EX2 R240, R31 ;  /* 0x0000001f00f07308 */ /* 0x000fe20000000800 */
[----:B---3--:R-:W-:Y:S01]  /*75e0*/  F2FP.PACK_AB R9, R244, R245 ;  /* 0x000000f5f409723e */ /* 0x008fe200000000ff */
[----:B------:R-:W-:-:S02]  /*75f0*/  FMUL.FTZ R117, R117, R16 ;  /* 0x0000001075757220 */ /* 0x000fc40000410000 */
[-C--:B------:R-:W-:Y:S02]  /*7600*/  FMUL.FTZ R128, R128, R16.reuse ;  /* 0x0000001080807220 */ /* 0x080fe40000410000 */
[-C--:B------:R-:W-:Y:S02]  /*7610*/  FMUL.FTZ R129, R129, R16.reuse ;  /* 0x0000001081817220 */ /* 0x080fe40000410000 */
[----:B------:R-:W-:Y:S01]  /*7620*/  MUFU.EX2 R242, R27 ;  /* 0x0000001b00f27308 */ /* 0x000fe20000000800 */
[-C--:B------:R-:W-:Y:S02]  /*7630*/  FMUL.FTZ R156, R156, R16.reuse ;  /* 0x000000109c9c7220 */ /* 0x080fe40000410000 */
[-C--:B------:R-:W-:Y:S02]  /*7640*/  FMUL.FTZ R157, R157, R16.reuse ;  /* 0x000000109d9d7220 */ /* 0x080fe40000410000 */
[-C--:B------:R-:W-:Y:S02]  /*7650*/  FMUL.FTZ R160, R160, R16.reuse ;  /* 0x00000010a0a07220 */ /* 0x080fe40000410000 */
[-C--:B------:R-:W-:Y:S01]  /*7660*/  FMUL.FTZ R161, R161, R16.reuse ;  /* 0x00000010a1a17220 */ /* 0x080fe20000410000 */
[----:B------:R-:W2:Y:S01]  /*7670*/  MUFU.EX2 R243, R30 ;  /* 0x0000001e00f37308 */ /* 0x000ea20000000800 */
[----:B------:R-:W-:-:S02]  /*7680*/  FMUL.FTZ R36, R36, R16 ;  /* 0x0000001024247220 */ /* 0x000fc40000410000 */
[-C--:B------:R-:W-:Y:S02]  /*7690*/  FMUL.FTZ R37, R37, R16.reuse ;  /* 0x0000001025257220 */ /* 0x080fe40000410000 */
[-C--:B------:R-:W-:Y:S02]  /*76a0*/  FMUL.FTZ R52, R52, R16.reuse ;  /* 0x0000001034347220 */ /* 0x080fe40000410000 */
[-C--:B------:R-:W-:Y:S01]  /*76b0*/  FMUL.FTZ R53, R53, R16.reuse ;  /* 0x0000001035357220 */ /* 0x080fe20000410000 */
[----:B------:R3:W-:Y:S01]  /*76c0*/  MUFU.EX2 R232, R26 ;  /* 0x0000001a00e87308 */ /* 0x0007e20000000800 */
[-C--:B------:R-:W-:Y:S02]  /*76d0*/  FMUL.FTZ R68, R68, R16.reuse ;  /* 0x0000001044447220 */ /* 0x080fe40000410000 */
[-C--:B------:R-:W-:Y:S02]  /*76e0*/  FMUL.FTZ R69, R69, R16.reuse ;  /* 0x0000001045457220 */ /* 0x080fe40000410000 */
[----:B------:R-:W-:-:S02]  /*76f0*/  FMUL.FTZ R84, R84, R16 ;  /* 0x0000001054547220 */ /* 0x000fc40000410000 */
[----:B------:R-:W-:Y:S01]  /*7700*/  FMUL.FTZ R85, R85, R16 ;  /* 0x0000001055557220 */ /* 0x000fe20000410000 */
[----:B------:R-:W-:Y:S01]  /*7710*/  MUFU.EX2 R233, R29 ;  /* 0x0000001d00e97308 */ /* 0x000fe20000000800 */
[----:B--2---:R-:W-:Y:S01]  /*7720*/  F2FP.PACK_AB R6, R243, R242 ;  /* 0x000000f2f306723e */ /* 0x004fe200000000ff */
[-C--:B------:R-:W-:Y:S02]  /*7730*/  FMUL.FTZ R172, R172, R16.reuse ;  /* 0x00000010acac7220 */ /* 0x080fe40000410000 */
[-C--:B------:R-:W-:Y:S02]  /*7740*/  FMUL.FTZ R173, R173, R16.reuse ;  /* 0x00000010adad7220 */ /* 0x080fe40000410000 */
[-C--:B------:R-:W-:Y:S02]  /*7750*/  FMUL.FTZ R48, R48, R16.reuse ;  /* 0x0000001030307220 */ /* 0x080fe40000410000 */
[----:B------:R-:W2:Y:S01]  /*7760*/  MUFU.EX2 R235, R28 ;  /* 0x0000001c00eb7308 */ /* 0x000ea20000000800 */
[----:B---3--:R-:W3:Y:S01]  /*7770*/  LDSM.16.MT88.4 R24, [R213+0xb000] ;  /* 0x00b00000d518783b */ /* 0x008ee20000004200 */
[----:B------:R-:W-:-:S02]  /*7780*/  FMUL.FTZ R49, R49, R16 ;  /* 0x0000001031317220 */ /* 0x000fc40000410000 */
[-C--:B------:R-:W-:Y:S02]  /*7790*/  FMUL.FTZ R64, R64, R16.reuse ;  /* 0x0000001040407220 */ /* 0x080fe40000410000 */
[-C--:B------:R-:W-:Y:S02]  /*77a0*/  FMUL.FTZ R65, R65, R16.reuse ;  /* 0x0000001041417220 */ /* 0x080fe40000410000 */
[----:B------:R-:W4:Y:S01]  /*77b0*/  MUFU.EX2 R15, R15 ;  /* 0x0000000f000f7308 */ /* 0x000f220000000800 */
[-C--:B------:R-:W-:Y:S02]  /*77c0*/  FMUL.FTZ R80, R80, R16.reuse ;  /* 0x0000001050507220 */ /* 0x080fe40000410000 */
[-C--:B------:R-:W-:Y:S02]  /*77d0*/  FMUL.FTZ R81, R81, R16.reuse ;  /* 0x0000001051517220 */ /* 0x080fe40000410000 */
[-C--:B------:R-:W-:Y:S02]  /*77e0*/  FMUL.FTZ R96, R96, R16.reuse ;  /* 0x0000001060607220 */ /* 0x080fe40000410000 */
[-C--:B------:R-:W-:Y:S01]  /*77f0*/  FMUL.FTZ R97, R97, R16.reuse ;  /* 0x0000001061617220 */ /* 0x080fe20000410000 */
[----:B------:R5:W1:Y:S01]  /*7800*/  MUFU.EX2 R14, R5 ;  /* 0x00000005000e7308 */ /* 0x000a620000000800 */
[----:B--2---:R-:W-:Y:S01]  /*7810*/  F2FP.PACK_AB R7, R234, R235 ;  /* 0x000000ebea07723e */ /* 0x004fe200000000ff */
[----:B------:R-:W-:Y:S01]  /*7820*/  LDSM.16.MT88.4 R28, [R209+0xb000] ;  /* 0x00b00000d11c783b */ /* 0x000fe20000004200 */
[----:B------:R-:W-:-:S02]  /*7830*/  FMUL.FTZ R100, R100, R16 ;  /* 0x0000001064647220 */ /* 0x000fc40000410000 */
[-C--:B------:R-:W-:Y:S02]  /*7840*/  FMUL.FTZ R101, R101, R16.reuse ;  /* 0x0000001065657220 */ /* 0x080fe40000410000 */
[----:B------:R-:W-:Y:S01]  /*7850*/  FMUL.FTZ R112, R112, R16 ;  /* 0x0000001070707220 */ /* 0x000fe20000410000 */
[----:B------:R2:W2:Y:S01]  /*7860*/  MUFU.EX2 R13, R4 ;  /* 0x00000004000d7308 */ /* 0x0004a20000000800 */
[-C--:B----4-:R-:W-:Y:S02]  /*7870*/  FMUL.FTZ R146, R146, R15.reuse ;  /* 0x0000000f92927220 */ /* 0x090fe40000410000 */
        /* <DEDUP_REMOVED lines=11> */
[----:B---3--:R-:W-:Y:S01]  /*7930*/  HMMA.16816.F32 R116, R8, R24, R116 ;  /* 0x000000180874723c */ /* 0x008fe20000001874 */
        /* <DEDUP_REMOVED lines=8> */
[----:B------:R-:W-:Y:S01]  /*79c0*/  MOV R21, R133 ;  /* 0x0000008500157202 */ /* 0x000fe20000000f00 */
[----:B------:R-:W-:Y:S01]  /*79d0*/  HMMA.16816.F32 R200, R4, R136, R40 ;  /* 0x0000008804c8723c */ /* 0x000fe20000001828 */
[----:B------:R-:W1:Y:S01]  /*79e0*/  LDSM.16.MT88.4 R132, [R213+0xa000] ;  /* 0x00a00000d584783b */ /* 0x000e620000004200 */
[----:B------:R-:W-:-:S02]  /*79f0*/  FMUL.FTZ R164, R164, R14 ;  /* 0x0000000ea4a47220 */ /* 0x000fc40000410000 */
[-C--:B------:R-:W-:Y:S01]  /*7a00*/  FMUL.FTZ R165, R165, R14.reuse ;  /* 0x0000000ea5a57220 */ /* 0x080fe20000410000 */
[----:B------:R-:W2:Y:S01]  /*7a10*/  LDSM.16.MT88.4 R40, [R214+0xb000] ;  /* 0x00b00000d628783b */ /* 0x000ea20000004200 */
        /* <DEDUP_REMOVED lines=16> */
[----:B------:R-:W-:Y:S01]  /*7b20*/  FMUL.FTZ R59, R59, R13 ;  /* 0x0000000d3b3b7220 */ /* 0x000fe20000410000 */
[----:B------:R-:W-:Y:S01]  /*7b30*/  HMMA.16816.F32 R44, R4, R138, R44 ;  /* 0x0000008a042c723c */ /* 0x000fe2000000182c */
[-C--:B------:R-:W-:Y:S02]  /*7b40*/  FMUL.FTZ R60, R60, R14.reuse ;  /* 0x0000000e3c3c7220 */ /* 0x080fe40000410000 */
[-C--:B------:R-:W-:Y:S02]  /*7b50*/  FMUL.FTZ R61, R61, R14.reuse ;  /* 0x0000000e3d3d7220 */ /* 0x080fe40000410000 */
[----:B------:R-:W-:-:S02]  /*7b60*/  FMUL.FTZ R72, R72, R14 ;  /* 0x0000000e48487220 */ /* 0x000fc40000410000 */
[-C--:B------:R-:W-:Y:S01]  /*7b70*/  FMUL.FTZ R62, R62, R13.reuse ;  /* 0x0000000d3e3e7220 */ /* 0x080fe20000410000 */
        /* <DEDUP_REMOVED lines=9> */
[-C--:B------:R-:W-:Y:S02]  /*7c10*/  FMUL.FTZ R79, R79, R13.reuse ;  /* 0x0000000d4f4f7220 */ /* 0x080fe40000410000 */
[-C--:B------:R-:W-:Y:S01]  /*7c20*/  FMUL.FTZ R88, R88, R14.reuse ;  /* 0x0000000e58587220 */ /* 0x080fe20000410000 */
[----:B------:R-:W-:Y:S01]  /*7c30*/  HMMA.16816.F32 R72, R4, R28, R72 ;  /* 0x0000001c0448723c */ /* 0x000fe20000001848 */
[----:B------:R-:W-:Y:S02]  /*7c40*/  FMUL.FTZ R89, R89, R14 ;  /* 0x0000000e59597220 */ /* 0x000fe40000410000 */
        /* <DEDUP_REMOVED lines=18> */
[C---:B--2---:R-:W-:Y:S01]  /*7d70*/  HMMA.16816.F32 R104, R4.reuse, R40, R104 ;  /* 0x000000280468723c */ /* 0x044fe20000001868 */
        /* <DEDUP_REMOVED lines=14> */
[-C--:B------:R-:W-:Y:S01]  /*7e60*/  HMMA.16816.F32 R196, R4, R26.reuse, R124 ;  /* 0x0000001a04c4723c */ /* 0x080fe2000000187c */
[-C--:B------:R-:W-:Y:S02]  /*7e70*/  FMUL.FTZ R163, R163, R15.reuse ;  /* 0x0000000fa3a37220 */ /* 0x080fe40000410000 */
[-C--:B------:R-:W-:Y:S02]  /*7e80*/  FMUL.FTZ R38, R38, R15.reuse ;  /* 0x0000000f26267220 */ /* 0x080fe40000410000 */
[-C--:B------:R-:W-:Y:S02]  /*7e90*/  FMUL.FTZ R39, R39, R15.reuse ;  /* 0x0000000f27277220 */ /* 0x080fe40000410000 */
[----:B------:R-:W-:Y:S01]  /*7ea0*/  FFMA.FTZ R4, R180, c[0x0][0x23c], -R3 ;  /* 0x00008f00b4047a23 */ /* 0x000fe20000010803 */
[----:B------:R-:W-:Y:S01]  /*7eb0*/  HMMA.16816.F32 R24, R8, R26, R128 ;  /* 0x0000001a0818723c */ /* 0x000fe20000001880 */
[----:B------:R-:W-:-:S02]  /*7ec0*/  FMUL.FTZ R54, R54, R15 ;  /* 0x0000000f36367220 */ /* 0x000fc40000410000 */
[----:B------:R1:W-:Y:S01]  /*7ed0*/  MUFU.EX2 R205, R4 ;  /* 0x0000000400cd7308 */ /* 0x0003e20000000800 */
[-C--:B------:R-:W-:Y:S02]  /*7ee0*/  FMUL.FTZ R55, R55, R15.reuse ;  /* 0x0000000f37377220 */ /* 0x080fe40000410000 */
[-C--:B------:R-:W-:Y:S02]  /*7ef0*/  FMUL.FTZ R70, R70, R15.reuse ;  /* 0x0000000f46467220 */ /* 0x080fe40000410000 */
[-C--:B------:R-:W-:Y:S01]  /*7f00*/  FMUL.FTZ R71, R71, R15.reuse ;  /* 0x0000000f47477220 */ /* 0x080fe20000410000 */
[----:B------:R-:W-:Y:S01]  /*7f10*/  HMMA.16816.F32 R192, R8, R22, R156 ;  /* 0x0000001608c0723c */ /* 0x000fe2000000189c */
[-C--:B------:R-:W-:Y:S01]  /*7f20*/  FMUL.FTZ R86, R86, R15.reuse ;  /* 0x0000000f56567220 */ /* 0x080fe20000410000 */
[----:B------:R-:W-:Y:S01]  /*7f30*/  LDSM.16.MT88.4 R156, [R209+0xa800] ;  /* 0x00a80000d19c783b */ /* 0x000fe20000004200 */
[-C--:B------:R-:W-:Y:S02]  /*7f40*/  FMUL.FTZ R87, R87, R15.reuse ;  /* 0x0000000f57577220 */ /* 0x080fe40000410000 */
[----:B------:R-:W-:-:S02]  /*7f50*/  FMUL.FTZ R174, R174, R15 ;  /* 0x0000000faeae7220 */ /* 0x000fc40000410000 */
[-C--:B------:R-:W-:Y:S01]  /*7f60*/  FMUL.FTZ R175, R175, R15.reuse ;  /* 0x0000000fafaf7220 */ /* 0x080fe20000410000 */
[C---:B------:R-:W-:Y:S01]  /*7f70*/  HMMA.16816.F32 R160, R8.reuse, R140, R160 ;  /* 0x0000008c08a0723c */ /* 0x040fe200000018a0 */
[-C--:B------:R-:W-:Y:S02]  /*7f80*/  FMUL.FTZ R50, R50, R15.reuse ;  /* 0x0000000f32327220 */ /* 0x080fe40000410000 */
[----:B-1----:R-:W-:Y:S02]  /*7f90*/  FFMA.FTZ R4, R181, c[0x0][0x23c], -R3 ;  /* 0x00008f00b5047a23 */ /* 0x002fe40000010803 */
[-C--:B------:R-:W-:Y:S02]  /*7fa0*/  FMUL.FTZ R51, R51, R15.reuse ;  /* 0x0000000f33337220 */ /* 0x080fe40000410000 */
[----:B------:R-:W1:Y:S01]  /*7fb0*/  MUFU.EX2 R206, R4 ;  /* 0x0000000400ce7308 */ /* 0x000e620000000800 */
[-C--:B------:R-:W-:Y:S01]  /*7fc0*/  FMUL.FTZ R66, R66, R15.reuse ;  /* 0x0000000f42427220 */ /* 0x080fe20000410000 */
[----:B------:R-:W-:Y:S01]  /*7fd0*/  HMMA.16816.F32 R36, R8, R136, R36 ;  /* 0x000000880824723c */ /* 0x000fe20000001824 */
[----:B------:R-:W-:-:S02]  /*7fe0*/  FMUL.FTZ R67, R67, R15 ;  /* 0x0000000f43437220 */ /* 0x000fc40000410000 */
[-C--:B------:R-:W-:Y:S02]  /*7ff0*/  FMUL.FTZ R82, R82, R15.reuse ;  /* 0x0000000f52527220 */ /* 0x080fe40000410000 */
[-C--:B------:R-:W-:Y:S02]  /*8000*/  FMUL.FTZ R83, R83, R15.reuse ;  /* 0x0000000f53537220 */ /* 0x080fe40000410000 */
[-C--:B------:R-:W-:Y:S01]  /*8010*/  FMUL.FTZ R98, R98, R15.reuse ;  /* 0x0000000f62627220 */ /* 0x080fe20000410000 */
[C---:B------:R-:W-:Y:S01]  /*8020*/  HMMA.16816.F32 R52, R8.reuse, R132, R52 ;  /* 0x000000840834723c */ /* 0x040fe20000001834 */
[-C--:B------:R-:W-:Y:S02]  /*8030*/  FMUL.FTZ R99, R99, R15.reuse ;  /* 0x0000000f63637220 */ /* 0x080fe40000410000 */
[-C--:B------:R-:W-:Y:S02]  /*8040*/  FMUL.FTZ R102, R102, R15.reuse ;  /* 0x0000000f66667220 */ /* 0x080fe40000410000 */
[----:B------:R-:W-:Y:S01]  /*8050*/  FMUL.FTZ R103, R103, R15 ;  /* 0x0000000f67677220 */ /* 0x000fe20000410000 */
[----:B-1----:R-:W-:Y:S01]  /*8060*/  F2FP.PACK_AB R128, R206, R205 ;  /* 0x000000cdce80723e */ /* 0x002fe200000000ff */
[--C-:B------:R-:W-:Y:S01]  /*8070*/  FFMA.FTZ R4, R177, c[0x0][0x23c], -R3.reuse ;  /* 0x00008f00b1047a23 */ /* 0x100fe20000010803 */
[----:B------:R-:W-:Y:S01]  /*8080*/  HMMA.16816.F32 R68, R8, R28, R68 ;  /* 0x0000001c0844723c */ /* 0x000fe20000001844 */
[----:B------:R-:W-:-:S02]  /*8090*/  FFMA.FTZ R3, R176, c[0x0][0x23c], -R3 ;  /* 0x00008f00b0037a23 */ /* 0x000fc40000010803 */
[----:B------:R1:W-:Y:S01]  /*80a0*/  MUFU.EX2 R207, R4 ;  /* 0x0000000400cf7308 */ /* 0x0003e20000000800 */
[----:B------:R-:W-:Y:S02]  /*80b0*/  FMUL.FTZ R113, R113, R16 ;  /* 0x0000001071717220 */ /* 0x000fe40000410000 */
[-C--:B------:R-:W-:Y:S02]  /*80c0*/  FMUL.FTZ R114, R114, R15.reuse ;  /* 0x0000000f72727220 */ /* 0x080fe40000410000 */
[----:B------:R-:W-:Y:S01]  /*80d0*/  FMUL.FTZ R115, R115, R15 ;  /* 0x0000000f73737220 */ /* 0x000fe20000410000 */
[C---:B------:R-:W-:Y:S02]  /*80e0*/  HMMA.16816.F32 R84, R8.reuse, R32, R84 ;  /* 0x000000200854723c */ /* 0x040fe40000001854 */
[----:B------:R2:W3:Y:S06]  /*80f0*/  MUFU.EX2 R204, R3 ;  /* 0x0000000300cc7308 */ /* 0x0004ec0000000800 */
[C---:B------:R-:W-:Y:S01]  /*8100*/  HMMA.16816.F32 R140, R8.reuse, R142, R172 ;  /* 0x0000008e088c723c */ /* 0x040fe200000018ac */
[----:B------:R-:W-:Y:S04]  /*8110*/  LDSM.16.MT88.4 R172, [R211+0xa800] ;  /* 0x00a80000d3ac783b */ /* 0x000fe80000004200 */
[----:B-1----:R-:W1:Y:S03]  /*8120*/  LDSM.16.MT88.4 R4, [R213+0xb800] ;  /* 0x00b80000d504783b */ /* 0x002e660000004200 */
[----:B------:R-:W-:Y:S01]  /*8130*/  HMMA.16816.F32 R136, R8, R138, R48 ;  /* 0x0000008a0888723c */ /* 0x000fe20000001830 */
[----:B------:R-:W4:Y:S01]  /*8140*/  LDSM.16.MT88.4 R48, [R214+0xa800] ;  /* 0x00a80000d630783b */ /* 0x000f220000004200 */
[----:B--2---:R-:W-:Y:S01]  /*8150*/  FFMA.FTZ R3, R184, c[0x0][0x23c], -R2 ;  /* 0x00008f00b8037a23 */ /* 0x004fe20000010802 */
[----:B---3--:R-:W-:-:S03]  /*8160*/  F2FP.PACK_AB R130, R204, R207 ;  /* 0x000000cfcc82723e */ /* 0x008fc600000000ff */
[----:B------:R2:W-:Y:S02]  /*8170*/  MUFU.EX2 R181, R3 ;  /* 0x0000000300b57308 */ /* 0x0005e40000000800 */
[C---:B------:R-:W-:Y:S01]  /*8180*/  HMMA.16816.F32 R132, R8.reuse, R134, R64 ;  /* 0x000000860884723c */ /* 0x040fe20000001840 */
[----:B------:R-:W3:Y:S07]  /*8190*/  LDSM.16.MT88.4 R64, [R213+0xa800] ;  /* 0x00a80000d540783b */ /* 0x000eee0000004200 */
[----:B------:R-:W-:Y:S01]  /*81a0*/  HMMA.16816.F32 R28, R8, R30, R80 ;  /* 0x0000001e081c723c */ /* 0x000fe20000001850 */
[----:B------:R-:W5:Y:S01]  /*81b0*/  LDSM.16.MT88.4 R80, [R209+0xb800] ;  /* 0x00b80000d150783b */ /* 0x000f620000004200 */
[----:B--2---:R-:W-:-:S06]  /*81c0*/  FFMA.FTZ R3, R183, c[0x0][0x23c], -R2 ;  /* 0x00008f00b7037a23 */ /* 0x004fcc0000010802 */
[C---:B------:R-:W-:Y:S01]  /*81d0*/  HMMA.16816.F32 R32, R8.reuse, R34, R96 ;  /* 0x000000220820723c */ /* 0x040fe20000001860 */
[----:B------:R-:W2:Y:S01]  /*81e0*/  LDSM.16.MT88.4 R96, [R211+0xb800] ;  /* 0x00b80000d360783b */ /* 0x000ea20000004200 */
[----:B------:R1:W1:Y:S06]  /*81f0*/  MUFU.EX2 R183, R3 ;  /* 0x0000000300b77308 */ /* 0x00026c0000000800 */
[----:B------:R-:W-:Y:S01]  /*8200*/  HMMA.16816.F32 R100, R8, R40, R100 ;  /* 0x000000280864723c */ /* 0x000fe20000001864 */
[--C-:B-1----:R-:W-:Y:S01]  /*8210*/  FFMA.FTZ R3, R178, c[0x0][0x23c], -R2.reuse ;  /* 0x00008f00b2037a23 */ /* 0x102fe20000010802 */
[----:B------:R-:W-:Y:S01]  /*8220*/  F2FP.PACK_AB R129, R183, R181 ;  /* 0x000000b5b781723e */ /* 0x000fe200000000ff */
[----:B------:R-:W-:-:S02]  /*8230*/  FFMA.FTZ R2, R179, c[0x0][0x23c], -R2 ;  /* 0x00008f00b3027a23 */ /* 0x000fc40000010802 */
[----:B------:R1:W-:Y:S08]  /*8240*/  MUFU.EX2 R184, R3 ;  /* 0x0000000300b87308 */ /* 0x0003f00000000800 */
[----:B------:R2:W2:Y:S01]  /*8250*/  MUFU.EX2 R180, R2 ;  /* 0x0000000200b47308 */ /* 0x0004a20000000800 */
[----:B-1----:R-:W-:-:S05]  /*8260*/  MOV R3, R17 ;  /* 0x0000001100037202 */ /* 0x002fca0000000f00 */
[----:B------:R-:W-:Y:S02]  /*8270*/  FFMA.FTZ R3, R3, R15, R245 ;  /* 0x0000000f03037223 */ /* 0x000fe400000100f5 */
[----:B--2---:R-:W-:Y:S01]  /*8280*/  FFMA.FTZ R2, R182, c[0x0][0x23c], -R0 ;  /* 0x00008f00b6027a23 */ /* 0x004fe20000010800 */
[----:B------:R-:W-:Y:S01]  /*8290*/  F2FP.PACK_AB R131, R180, R184 ;  /* 0x000000b8b483723e */ /* 0x000fe200000000ff */
[----:B------:R-:W-:Y:S01]  /*82a0*/  FADD.FTZ R3, R244, R3 ;  /* 0x00000003f4037221 */ /* 0x000fe20000010000 */
[----:B------:R-:W-:Y:S01]  /*82b0*/  MOV R182, R21 ;  /* 0x0000001500b67202 */ /* 0x000fe20000000f00 */
[----:B------:R1:W-:Y:S01]  /*82c0*/  MUFU.EX2 R179, R2 ;  /* 0x0000000200b37308 */ /* 0x0003e20000000800 */
[----:B------:R-:W-:Y:S01]  /*82d0*/  HMMA.16816.F32 R20, R8, R42, R112 ;  /* 0x0000002a0814723c */ /* 0x000fe20000001870 */
[----:B------:R-:W-:Y:S01]  /*82e0*/  FADD.FTZ R3, R246, R3 ;  /* 0x00000003f6037221 */ /* 0x000fe20000010000 */
[----:B------:R-:W2:Y:S03]  /*82f0*/  LDSM.16.MT88.4 R112, [R214+0xb800] ;  /* 0x00b80000d670783b */ /* 0x000ea60000004200 */
[----:B------:R-:W-:-:S03]  /*8300*/  FADD.FTZ R3, R247, R3 ;  /* 0x00000003f7037221 */ /* 0x000fc60000010000 */
[----:B------:R-:W-:Y:S01]  /*8310*/  HMMA.16816.F32 R116, R128, R4, R116 ;  /* 0x000000048074723c */ /* 0x000fe20000001874 */
[----:B------:R-:W-:-:S04]  /*8320*/  FADD.FTZ R3, R181, R3 ;  /* 0x00000003b5037221 */ /* 0x000fc80000010000 */
[----:B------:R-:W-:Y:S02]  /*8330*/  FADD.FTZ R3, R183, R3 ;  /* 0x00000003b7037221 */ /* 0x000fe40000010000 */
[--C-:B-1----:R-:W-:Y:S01]  /*8340*/  FFMA.FTZ R2, R185, c[0x0][0x23c], -R0.reuse ;  /* 0x00008f00b9027a23 */ /* 0x102fe20000010800 */
[----:B------:R-:W-:Y:S01]  /*8350*/  MOV R185, R19 ;  /* 0x0000001300b97202 */ /* 0x000fe20000000f00 */
[----:B------:R-:W-:Y:S01]  /*8360*/  FADD.FTZ R3, R184, R3 ;  /* 0x00000003b8037221 */ /* 0x000fe20000010000 */
[C---:B------:R-:W-:Y:S01]  /*8370*/  HMMA.16816.F32 R144, R128.reuse, R156, R144 ;  /* 0x0000009c8090723c */ /* 0x040fe20000001890 */
[----:B------:R1:W1:Y:S07]  /*8380*/  MUFU.EX2 R178, R2 ;  /* 0x0000000200b27308 */ /* 0x00026e0000000800 */
[C---:B------:R-:W-:Y:S08]  /*8390*/  HMMA.16816.F32 R160, R128.reuse, R172, R160 ;  /* 0x000000ac80a0723c */ /* 0x040ff000000018a0 */
[C---:B----4-:R-:W-:Y:S01]  /*83a0*/  HMMA.16816.F32 R36, R128.reuse, R48, R36 ;  /* 0x000000308024723c */ /* 0x050fe20000001824 */
[--C-:B-1----:R-:W-:Y:S01]  /*83b0*/  FFMA.FTZ R2, R186, c[0x0][0x23c], -R0.reuse ;  /* 0x00008f00ba027a23 */ /* 0x102fe20000010800 */
[----:B------:R-:W-:Y:S01]  /*83c0*/  MOV R186, R18 ;  /* 0x0000001200ba7202 */ /* 0x000fe20000000f00 */
[----:B------:R-:W-:Y:S01]  /*83d0*/  FFMA.FTZ R0, R187, c[0x0][0x23c], -R0 ;  /* 0x00008f00bb007a23 */ /* 0x000fe20000010800 */
[----:B------:R-:W-:Y:S01]  /*83e0*/  F2FP.PACK_AB R124, R178, R179 ;  /* 0x000000b3b27c723e */ /* 0x000fe200000000ff */
[----:B------:R1:W-:Y:S02]  /*83f0*/  MUFU.EX2 R177, R2 ;  /* 0x0000000200b17308 */ /* 0x0003e40000000800 */
[----:B------:R-:W-:Y:S01]  /*8400*/  FFMA.FTZ R8, R186, R16, R250 ;  /* 0x00000010ba087223 */ /* 0x000fe200000100fa */
[----:B---3--:R-:W-:Y:S01]  /*8410*/  HMMA.16816.F32 R52, R128, R64, R52 ;  /* 0x000000408034723c */ /* 0x008fe20000001834 */
[----:B------:R-:W-:-:S04]  /*8420*/  FADD.FTZ R250, R180, R3 ;  /* 0x00000003b4fa7221 */ /* 0x000fc80000010000 */
[----:B------:R3:W4:Y:S03]  /*8430*/  MUFU.EX2 R176, R0 ;  /* 0x0000000000b07308 */ /* 0x0007260000000800 */
[----:B-----5:R-:W-:Y:S01]  /*8440*/  HMMA.16816.F32 R68, R128, R80, R68 ;  /* 0x000000508044723c */ /* 0x020fe20000001844 */
[----:B-1----:R-:W-:-:S07]  /*8450*/  FFMA.FTZ R2, R190, c[0x0][0x23c], -R12 ;  /* 0x00008f00be027a23 */ /* 0x002fce000001080c */
[----:B------:R-:W-:Y:S01]  /*8460*/  HMMA.16816.F32 R84, R128, R96, R84 ;  /* 0x000000608054723c */ /* 0x000fe20000001854 */
[----:B---3--:R-:W-:Y:S01]  /*8470*/  FFMA.FTZ R0, R188, c[0x0][0x23c], -R12 ;  /* 0x00008f00bc007a23 */ /* 0x008fe2000001080c */
[----:B----4-:R-:W-:-:S06]  /*8480*/  F2FP.PACK_AB R126, R176, R177 ;  /* 0x000000b1b07e723e */ /* 0x010fcc00000000ff */
[----:B--2---:R-:W-:Y:S01]  /*8490*/  HMMA.16816.F32 R100, R128, R112, R100 ;  /* 0x000000708064723c */ /* 0x004fe20000001864 */
[----:B------:R1:W-:Y:S02]  /*84a0*/  MUFU.EX2 R19, R0 ;  /* 0x0000000000137308 */ /* 0x0003e40000000800 */
[----:B-1----:R-:W-:-:S06]  /*84b0*/  FFMA.FTZ R0, R189, c[0x0][0x23c], -R12 ;  /* 0x00008f00bd007a23 */ /* 0x002fcc000001080c */
[----:B------:R1:W2:Y:S02]  /*84c0*/  MUFU.EX2 R18, R0 ;  /* 0x0000000000127308 */ /* 0x0002a40000000800 */
[----:B-1----:R-:W-:Y:S01]  /*84d0*/  FFMA.FTZ R0, R191, c[0x0][0x23c], -R12 ;  /* 0x00008f00bf007a23 */ /* 0x002fe2000001080c */
[----:B--2---:R-:W-:-:S05]  /*84e0*/  F2FP.PACK_AB R125, R18, R19 ;  /* 0x00000013127d723e */ /* 0x004fca00000000ff */
[----:B------:R1:W-:Y:S08]  /*84f0*/  MUFU.EX2 R12, R2 ;  /* 0x00000002000c7308 */ /* 0x0003f00000000800 */
[----:B------:R-:W2:Y:S01]  /*8500*/  MUFU.EX2 R17, R0 ;  /* 0x0000000000117308 */ /* 0x000ea20000000800 */
[----:B-1----:R-:W-:-:S04]  /*8510*/  FFMA.FTZ R2, R185, R14, R241 ;  /* 0x0000000eb9027223 */ /* 0x002fc800000100f1 */
[----:B------:R-:W-:Y:S01]  /*8520*/  FADD.FTZ R2, R240, R2 ;  /* 0x00000002f0027221 */ /* 0x000fe20000010000 */
[----:B--2---:R-:W-:Y:S01]  /*8530*/  F2FP.PACK_AB R127, R12, R17 ;  /* 0x000000110c7f723e */ /* 0x004fe200000000ff */
[----:B------:R-:W-:Y:S02]  /*8540*/  FFMA.FTZ R0, R182, R13, R232 ;  /* 0x0000000db6007223 */ /* 0x000fe400000100e8 */
[----:B------:R-:W-:Y:S02]  /*8550*/  FADD.FTZ R2, R242, R2 ;  /* 0x00000002f2027221 */ /* 0x000fe40000010000 */
[----:B------:R-:W-:Y:S02]  /*8560*/  FADD.FTZ R0, R233, R0 ;  /* 0x00000000e9007221 */ /* 0x000fe40000010000 */
[----:B------:R-:W-:Y:S01]  /*8570*/  HMMA.16816.F32 R120, R124, R4, R120 ;  /* 0x000000047c78723c */ /* 0x000fe20000001878 */
        /* <DEDUP_REMOVED lines=21> */
[----:B------:R-:W-:Y:S01]  /*86d0*/  FADD.FTZ R241, R12, R0 ;  /* 0x000000000cf17221 */ /* 0x000fe20000010000 */
[----:B------:R1:W-:Y:S04]  /*86e0*/  STL [R1+0xc], R245 ;  /* 0x00000cf501007387 */ /* 0x0003e80000100800 */
[----:B------:R1:W-:Y:S01]  /*86f0*/  STL [R1+0x8], R250 ;  /* 0x000008fa01007387 */ /* 0x0003e20000100800 */
[C---:B------:R-:W-:Y:S03]  /*8700*/  HMMA.16816.F32 R40, R124.reuse, R48, R200 ;  /* 0x000000307c28723c */ /* 0x040fe600000018c8 */
[----:B------:R1:W-:Y:S04]  /*8710*/  STL [R1+0x4], R249 ;  /* 0x000004f901007387 */ /* 0x0003e80000100800 */
[----:B------:R1:W-:Y:S01]  /*8720*/  STL [R1], R241 ;  /* 0x000000f101007387 */ /* 0x0003e20000100800 */
        /* <DEDUP_REMOVED lines=11> */
[C---:B------:R-:W-:Y:S07]  /*87e0*/  HMMA.16816.F32 R48, R128.reuse, R50, R136 ;  /* 0x000000328030723c */ /* 0x040fee0000001888 */
[----:B------:R-:W-:Y:S01]  /*87f0*/  MOV R136, R239 ;  /* 0x000000ef00887202 */ /* 0x000fe20000000f00 */
[----:B------:R-:W-:Y:S01]  /*8800*/  HMMA.16816.F32 R64, R128, R66, R132 ;  /* 0x000000428040723c */ /* 0x000fe20000001884 */
[----:B------:R-:W-:-:S06]  /*8810*/  MOV R137, R236 ;  /* 0x000000ec00897202 */ /* 0x000fcc0000000f00 */
[----:B------:R-:W-:Y:S01]  /*8820*/  MOV R135, R238 ;  /* 0x000000ee00877202 */ /* 0x000fe20000000f00 */
[----:B------:R-:W-:Y:S01]  /*8830*/  HMMA.16816.F32 R80, R128, R82, R28 ;  /* 0x000000528050723c */ /* 0x000fe2000000181c */
[----:B------:R-:W-:-:S07]  /*8840*/  MOV R134, R237 ;  /* 0x000000ed00867202 */ /* 0x000fce0000000f00 */
        /* <DEDUP_REMOVED lines=19> */
[----:B------:R-:W-:Y:S01]  /*8980*/  IMAD.U32 R3, RZ, RZ, UR5 ;  /* 0x00000005ff037e24 */ /* 0x000fe2000f8e00ff */
[----:B------:R-:W-:Y:S01]  /*8990*/  @P3 STS.128 [R223+0xa000], RZ ;  /* 0x00a000ffdf003388 */ /* 0x000fe20000000c00 */
[----:B--2---:R-:W-:-:S04]  /*89a0*/  LEA R0, P1, R0, R186, 0x5 ;  /* 0x000000ba00007211 */ /* 0x004fc800078228ff */
[----:B------:R-:W-:Y:S02]  /*89b0*/  IADD3 R2, P0, R0, UR14, RZ ;  /* 0x0000000e00027c10 */ /* 0x000fe4000ff1e0ff */
[----:B---3--:R-:W-:Y:S02]  /*89c0*/  LEA.HI.X R3, R4, R243, R3, 0x5, P1 ;  /* 0x000000f304037211 */ /* 0x008fe400008f2c03 */
[C---:B------:R-:W-:Y:S02]  /*89d0*/  @!P3 LEA R10, P5, R0.reuse, c[0x0][0x170], 0x1 ;  /* 0x00005c00000aba11 */ /* 0x040fe400078a08ff */
[----:B------:R-:W-:Y:S02]  /*89e0*/  @!P2 LEA R6, P1, R0, c[0x0][0x170], 0x1 ;  /* 0x00005c000006aa11 */ /* 0x000fe400078208ff */
[----:B------:R-:W-:Y:S02]  /*89f0*/  @!P3 LEA R8, P4, R2, c[0x0][0x170], 0x1 ;  /* 0x00005c000208ba11 */ /* 0x000fe400078808ff */
[----:B------:R-:W-:-:S02]  /*8a00*/  IADD3.X R5, R3, UR13, RZ, P0, !PT ;  /* 0x0000000d03057c10 */ /* 0x000fc400087fe4ff */
[--C-:B------:R-:W-:Y:S02]  /*8a10*/  @!P3 LEA.HI.X R11, R0, c[0x0][0x174], R3.reuse, 0x1, P5 ;  /* 0x00005d00000bba11 */ /* 0x100fe400028f0c03 */
[----:B------:R-:W-:Y:S02]  /*8a20*/  @!P2 LEA R4, P0, R2, c[0x0][0x170], 0x1 ;  /* 0x00005c000204aa11 */ /* 0x000fe400078008ff */
        /* <DEDUP_REMOVED lines=8> */
[----:B------:R-:W-:-:S03]  /*8ab0*/  PLOP3.LUT P0, PT, PT, PT, UP0, 0x80, 0x0 ;  /* 0x000000000000781c */ /* 0x000fc60003f0f008 */
        /* <DEDUP_REMOVED lines=14> */
[----:B------:R-:W-:Y:S04]  /*8ba0*/  LDSM.16.M88.4 R20, [R208+0x8800] ;  /* 0x00880000d014783b */ /* 0x000fe80000000200 */
[----:B------:R-:W-:Y:S04]  /*8bb0*/  LDSM.16.M88.4 R24, [R208+0x8000] ;  /* 0x00800000d018783b */ /* 0x000fe80000000200 */
[----:B------:R-:W-:Y:S04]  /*8bc0*/  LDSM.16.M88.4 R12, [R212+0x2000] ;  /* 0x00200000d40c783b */ /* 0x000fe80000000200 */
[----:B------:R-:W-:Y:S04]  /*8bd0*/  LDSM.16.M88.4 R32, [R222] ;  /* 0x00000000de20783b */ /* 0x000fe80000000200 */
[----:B-1----:R-:W1:Y:S04]  /*8be0*/  LDSM.16.M88.4 R8, [R210] ;  /* 0x00000000d208783b */ /* 0x002e680000000200 */
[----:B------:R-:W-:Y:S04]  /*8bf0*/  LDSM.16.M88.4 R28, [R219] ;  /* 0x00000000db1c783b */ /* 0x000fe80000000200 */
[----:B--2---:R-:W2:Y:S04]  /*8c00*/  LDSM.16.M88.4 R4, [R210+0x2000] ;  /* 0x00200000d204783b */ /* 0x004ea80000000200 */
[----:B------:R-:W3:Y:S04]  /*8c10*/  LDSM.16.M88.4 R16, [R212] ;  /* 0x00000000d410783b */ /* 0x000ee80000000200 */
[----:B------:R-:W0:Y:S01]  /*8c20*/  LDGDEPBAR ;  /* 0x00000000000079af */ /* 0x000e220000000000 */
[----:B-1----:R-:W-:Y:S08]  /*8c30*/  HMMA.16816.F32 R192, R8, R24, RZ ;  /* 0x0000001808c0723c */ /* 0x002ff000000018ff */
[C---:B--2---:R-:W-:Y:S08]  /*8c40*/  HMMA.16816.F32 R176, R4.reuse, R20, RZ ;  /* 0x0000001404b0723c */ /* 0x044ff000000018ff */
[C---:B------:R-:W-:Y:S08]  /*8c50*/  HMMA.16816.F32 R188, R4.reuse, R24, RZ ;  /* 0x0000001804bc723c */ /* 0x040ff000000018ff */
[C---:B------:R-:W-:Y:S08]  /*8c60*/  HMMA.16816.F32 R184, R4.reuse, R26, RZ ;  /* 0x0000001a04b8723c */ /* 0x040ff000000018ff */
[----:B------:R-:W-:Y:S01]  /*8c70*/  HMMA.16816.F32 R140, R4, R22, RZ ;  /* 0x00000016048c723c */ /* 0x000fe200000018ff */
[----:B------:R-:W-:Y:S07]  /*8c80*/  LDSM.16.M88.4 R4, [R218+0x2000] ;  /* 0x00200000da04783b */ /* 0x000fee0000000200 */
[C---:B------:R-:W-:Y:S01]  /*8c90*/  HMMA.16816.F32 R180, R8.reuse, R26, RZ ;  /* 0x0000001a08b4723c */ /* 0x040fe200000018ff */
[----:B------:R-:W-:Y:S07]  /*8ca0*/  LDSM.16.M88.4 R24, [R217+0x8000] ;  /* 0x00800000d918783b */ /* 0x000fee0000000200 */
[C---:B------:R-:W-:Y:S08]  /*8cb0*/  HMMA.16816.F32 R136, R8.reuse, R20, RZ ;  /* 0x000000140888723c */ /* 0x040ff000000018ff */
[----:B------:R-:W-:Y:S01]  /*8cc0*/  HMMA.16816.F32 R132, R8, R22, RZ ;  /* 0x000000160884723c */ /* 0x000fe200000018ff */
[----:B------:R-:W1:Y:S04]  /*8cd0*/  LDSM.16.M88.4 R20, [R217+0x8800] ;  /* 0x00880000d914783b */ /* 0x000e680000000200 */
[----:B------:R-:W2:Y:S03]  /*8ce0*/  LDSM.16.M88.4 R8, [R218] ;  /* 0x00000000da08783b */ /* 0x000ea60000000200 */
[C---:B------:R-:W-:Y:S08]  /*8cf0*/  HMMA.16816.F32 R200, R12.reuse, R32, R176 ;  /* 0x000000200cc8723c */ /* 0x040ff000000018b0 */
[C---:B------:R-:W-:Y:S08]  /*8d00*/  HMMA.16816.F32 R232, R12.reuse, R28, R188 ;  /* 0x0000001c0ce8723c */ /* 0x040ff000000018bc */
[C---:B------:R-:W-:Y:S08]  /*8d10*/  HMMA.16816.F32 R204, R12.reuse, R30, R184 ;  /* 0x0000001e0ccc723c */ /* 0x040ff000000018b8 */
[----:B------:R-:W-:Y:S01]  /*8d20*/  HMMA.16816.F32 R196, R12, R34, R140 ;  /* 0x000000220cc4723c */ /* 0x000fe2000000188c */
[----:B------:R-:W-:Y:S07]  /*8d30*/  LDSM.16.M88.4 R12, [R216+0x2000] ;  /* 0x00200000d80c783b */ /* 0x000fee0000000200 */
[C---:B---3--:R-:W-:Y:S08]  /*8d40*/  HMMA.16816.F32 R192, R16.reuse, R28, R192 ;  /* 0x0000001c10c0723c */ /* 0x048ff000000018c0 */
[C---:B------:R-:W-:Y:S01]  /*8d50*/  HMMA.16816.F32 R184, R16.reuse, R30, R180 ;  /* 0x0000001e10b8723c */ /* 0x040fe200000018b4 */
[----:B------:R-:W3:Y:S07]  /*8d60*/  LDSM.16.M88.4 R28, [R215+0x800] ;  /* 0x00080000d71c783b */ /* 0x000eee0000000200 */
[C---:B------:R-:W-:Y:S08]  /*8d70*/  HMMA.16816.F32 R188, R16.reuse, R32, R136 ;  /* 0x0000002010bc723c */ /* 0x040ff00000001888 */
[----:B------:R-:W-:Y:S01]  /*8d80*/  HMMA.16816.F32 R176, R16, R34, R132 ;  /* 0x0000002210b0723c */ /* 0x000fe20000001884 */
[----:B------:R-:W4:Y:S04]  /*8d90*/  LDSM.16.M88.4 R32, [R215] ;  /* 0x00000000d720783b */ /* 0x000f280000000200 */
[----:B------:R-:W5:Y:S03]  /*8da0*/  LDSM.16.M88.4 R16, [R216] ;  /* 0x00000000d810783b */ /* 0x000f660000000200 */
[C---:B-1----:R-:W-:Y:S08]  /*8db0*/  HMMA.16816.F32 R132, R4.reuse, R20, R200 ;  /* 0x000000140484723c */ /* 0x042ff000000018c8 */
[C---:B------:R-:W-:Y:S08]  /*8dc0*/  HMMA.16816.F32 R140, R4.reuse, R24, R232 ;  /* 0x00000018048c723c */ /* 0x040ff000000018e8 */
[C---:B------:R-:W-:Y:S08]  /*8dd0*/  HMMA.16816.F32 R136, R4.reuse, R26, R204 ;  /* 0x0000001a0488723c */ /* 0x040ff000000018cc */
[----:B------:R-:W-:Y:S01]  /*8de0*/  HMMA.16816.F32 R180, R4, R22, R196 ;  /* 0x0000001604b4723c */ /* 0x000fe200000018c4 */
[----:B------:R-:W-:Y:S07]  /*8df0*/  LDSM.16.M88.4 R4, [R210+0x6000] ;  /* 0x00600000d204783b */ /* 0x000fee0000000200 */
[C---:B--2---:R-:W-:Y:S08]  /*8e00*/  HMMA.16816.F32 R204, R8.reuse, R24, R192 ;  /* 0x0000001808cc723c */ /* 0x044ff000000018c0 */
[C---:B------:R-:W-:Y:S01]  /*8e10*/  HMMA.16816.F32 R200, R8.reuse, R26, R184 ;  /* 0x0000001a08c8723c */ /* 0x040fe200000018b8 */
[----:B------:R-:W-:Y:S07]  /*8e20*/  LDSM.16.M88.4 R24, [R208+0x9000] ;  /* 0x00900000d018783b */ /* 0x000fee0000000200 */
[C---:B------:R-:W-:Y:S08]  /*8e30*/  HMMA.16816.F32 R192, R8.reuse, R20, R188 ;  /* 0x0000001408c0723c */ /* 0x040ff000000018bc */
[----:B------:R-:W-:Y:S01]  /*8e40*/  HMMA.16816.F32 R184, R8, R22, R176 ;  /* 0x0000001608b8723c */ /* 0x000fe200000018b0 */
[----:B------:R-:W1:Y:S04]  /*8e50*/  LDSM.16.M88.4 R20, [R208+0x9800] ;  /* 0x00980000d014783b */ /* 0x000e680000000200 */
[----:B------:R-:W2:Y:S03]  /*8e60*/  LDSM.16.M88.4 R8, [R210+0x4000] ;  /* 0x00400000d208783b */ /* 0x000ea60000000200 */
[C---:B---3--:R-:W-:Y:S01]  /*8e70*/  HMMA.16816.F32 R188, R12.reuse, R28, R132 ;  /* 0x0000001c0cbc723c */ /* 0x048fe20000001884 */
[----:B------:R-:W-:Y:S07]  /*8e80*/  LDSM.16.M88.4 R132, [R221] ;  /* 0x00000000dd84783b */ /* 0x000fee0000000200 */
[C---:B----4-:R-:W-:Y:S08]  /*8e90*/  HMMA.16816.F32 R232, R12.reuse, R32, R140 ;  /* 0x000000200ce8723c */ /* 0x050ff0000000188c */
[C---:B------:R-:W-:Y:S08]  /*8ea0*/  HMMA.16816.F32 R196, R12.reuse, R34, R136 ;  /* 0x000000220cc4723c */ /* 0x040ff00000001888 */
[----:B------:R-:W-:Y:S01]  /*8eb0*/  HMMA.16816.F32 R180, R12, R30, R180 ;  /* 0x0000001e0cb4723c */ /* 0x000fe200000018b4 */
[----:B------:R-:W3:Y:S07]  /*8ec0*/  LDSM.16.M88.4 R12, [R212+0x6000] ;  /* 0x00600000d40c783b */ /* 0x000eee0000000200 */
[C---:B-----5:R-:W-:Y:S08]  /*8ed0*/  HMMA.16816.F32 R176, R16.reuse, R32, R204 ;  /* 0x0000002010b0723c */ /* 0x060ff000000018cc */
[C---:B------:R-:W-:Y:S01]  /*8ee0*/  HMMA.16816.F32 R140, R16.reuse, R34, R200 ;  /* 0x00000022108c723c */ /* 0x040fe200000018c8 */
[----:B------:R-:W4:Y:S07]  /*8ef0*/  LDSM.16.M88.4 R32, [R220] ;  /* 0x00000000dc20783b */ /* 0x000f2e0000000200 */
[C---:B------:R-:W-:Y:S08]  /*8f00*/  HMMA.16816.F32 R136, R16.reuse, R28, R192 ;  /* 0x0000001c1088723c */ /* 0x040ff000000018c0 */
[----:B------:R-:W-:Y:S01]  /*8f10*/  HMMA.16816.F32 R28, R16, R30, R184 ;  /* 0x0000001e101c723c */ /* 0x000fe200000018b8 */
[----:B------:R-:W5:Y:S07]  /*8f20*/  LDSM.16.M88.4 R16, [R212+0x4000] ;  /* 0x00400000d410783b */ /* 0x000f6e0000000200 */
        /* <DEDUP_REMOVED lines=8> */
[C---:B------:R-:W-:Y:S01]  /*8fb0*/  HMMA.16816.F32 R140, R8.reuse, R22, R28 ;  /* 0x00000016088c723c */ /* 0x040fe2000000181c */
[----:B------:R-:W1:Y:S07]  /*8fc0*/  LDSM.16.M88.4 R28, [R217+0x9000] ;  /* 0x00900000d91c783b */ /* 0x000e6e0000000200 */
[----:B------:R-:W-:Y:S08]  /*8fd0*/  HMMA.16816.F32 R176, R8, R20, R136 ;  /* 0x0000001408b0723c */ /* 0x000ff00000001888 */
[C---:B---3--:R-:W-:Y:S08]  /*8fe0*/  HMMA.16816.F32 R136, R12.reuse, R132, R200 ;  /* 0x000000840c88723c */ /* 0x048ff000000018c8 */
[C---:B------:R-:W-:Y:S08]  /*8ff0*/  HMMA.16816.F32 R20, R12.reuse, R134, R196 ;  /* 0x000000860c14723c */ /* 0x040ff000000018c4 */
[C---:B----4-:R-:W-:Y:S08]  /*9000*/  HMMA.16816.F32 R8, R12.reuse, R32, R192 ;  /* 0x000000200c08723c */ /* 0x050ff000000018c0 */
[----:B------:R-:W-:Y:S01]  /*9010*/  HMMA.16816.F32 R188, R12, R34, R188 ;  /* 0x000000220cbc723c */ /* 0x000fe200000018bc */
[----:B------:R-:W2:Y:S07]  /*9020*/  LDSM.16.M88.4 R12, [R218+0x4000] ;  /* 0x00400000da0c783b */ /* 0x000eae0000000200 */
[C---:B-----5:R-:W-:Y:S08]  /*9030*/  HMMA.16816.F32 R200, R16.reuse, R132, R184 ;  /* 0x0000008410c8723c */ /* 0x060ff000000018b8 */
[C---:B------:R-:W-:Y:S08]  /*9040*/  HMMA.16816.F32 R196, R16.reuse, R134, R180 ;  /* 0x0000008610c4723c */ /* 0x040ff000000018b4 */
[C---:B------:R-:W-:Y:S08]  /*9050*/  HMMA.16816.F32 R192, R16.reuse, R32, R176 ;  /* 0x0000002010c0723c */ /* 0x040ff000000018b0 */
[----:B------:R-:W-:Y:S01]  /*9060*/  HMMA.16816.F32 R184, R16, R34, R140 ;  /* 0x0000002210b8723c */ /* 0x000fe2000000188c */
[----:B------:R-:W-:Y:S07]  /*9070*/  LDSM.16.M88.4 R16, [R215+0x1800] ;  /* 0x00180000d710783b */ /* 0x000fee0000000200 */
[C---:B-1----:R-:W-:Y:S08]  /*9080*/  HMMA.16816.F32 R180, R4.reuse, R28, R136 ;  /* 0x0000001c04b4723c */ /* 0x042ff00000001888 */
[C---:B------:R-:W-:Y:S01]  /*9090*/  HMMA.16816.F32 R140, R4.reuse, R24, R8 ;  /* 0x00000018048c723c */ /* 0x040fe20000001808 */
[----:B------:R-:W1:Y:S07]  /*90a0*/  LDSM.16.M88.4 R8, [R216+0x6000] ;  /* 0x00600000d808783b */ /* 0x000e6e0000000200 */
[C---:B------:R-:W-:Y:S01]  /*90b0*/  HMMA.16816.F32 R176, R4.reuse, R30, R20 ;  /* 0x0000001e04b0723c */ /* 0x040fe20000001814 */
[----:B------:R-:W3:Y:S07]  /*90c0*/  LDSM.16.M88.4 R20, [R215+0x1000] ;  /* 0x00100000d714783b */ /* 0x000eee0000000200 */
[----:B------:R-:W-:Y:S01]  /*90d0*/  HMMA.16816.F32 R136, R4, R26, R188 ;  /* 0x0000001a0488723c */ /* 0x000fe200000018bc */
[----:B------:R-:W4:Y:S01]  /*90e0*/  LDSM.16.M88.4 R4, [R216+0x4000] ;  /* 0x00400000d804783b */ /* 0x000f220000000200 */
[----:B------:R-:W-:-:S06]  /*90f0*/  DEPBAR.LE SB0, 0x0 ;  /* 0x000080000000791a */ /* 0x000fcc0000000000 */
[C---:B--2---:R-:W-:Y:S08]  /*9100*/  HMMA.16816.F32 R132, R12.reuse, R28, R200 ;  /* 0x0000001c0c84723c */ /* 0x044ff000000018c8 */
[C---:B------:R-:W-:Y:S08]  /*9110*/  HMMA.16816.F32 R32, R12.reuse, R30, R196 ;  /* 0x0000001e0c20723c */ /* 0x040ff000000018c4 */
[C---:B------:R-:W-:Y:S08]  /*9120*/  HMMA.16816.F32 R28, R12.reuse, R24, R192 ;  /* 0x000000180c1c723c */ /* 0x040ff000000018c0 */
[----:B------:R-:W-:Y:S08]  /*9130*/  HMMA.16816.F32 R12, R12, R26, R184 ;  /* 0x0000001a0c0c723c */ /* 0x000ff000000018b8 */
[C---:B-1----:R-:W-:Y:S08]  /*9140*/  HMMA.16816.F32 R192, R8.reuse, R16, R140 ;  /* 0x0000001008c0723c */ /* 0x042ff0000000188c */
[C---:B---3--:R-:W-:Y:S08]  /*9150*/  HMMA.16816.F32 R184, R8.reuse, R20, R180 ;  /* 0x0000001408b8723c */ /* 0x048ff000000018b4 */
[C---:B------:R-:W-:Y:S08]  /*9160*/  HMMA.16816.F32 R176, R8.reuse, R22, R176 ;  /* 0x0000001608b0723c */ /* 0x040ff000000018b0 */
[----:B------:R-:W-:Y:S08]  /*9170*/  HMMA.16816.F32 R140, R8, R18, R136 ;  /* 0x00000012088c723c */ /* 0x000ff00000001888 */
[C---:B----4-:R-:W-:Y:S08]  /*9180*/  HMMA.16816.F32 R132, R4.reuse, R20, R132 ;  /* 0x000000140484723c */ /* 0x050ff00000001884 */
[C---:B------:R-:W-:Y:S08]  /*9190*/  HMMA.16816.F32 R32, R4.reuse, R22, R32 ;  /* 0x000000160420723c */ /* 0x040ff00000001820 */
[C---:B------:R-:W-:Y:S08]  /*91a0*/  HMMA.16816.F32 R28, R4.reuse, R16, R28 ;  /* 0x00000010041c723c */ /* 0x040ff0000000181c */
        /* <DEDUP_REMOVED lines=16> */
[----:B--2---:R-:W-:Y:S01]  /*92b0*/  IMAD.U32 R3, RZ, RZ, UR5 ;  /* 0x00000005ff037e24 */ /* 0x004fe2000f8e00ff */
[----:B------:R-:W-:-:S04]  /*92c0*/  LEA R0, P1, R0, R2, 0x5 ;  /* 0x0000000200007211 */ /* 0x000fc800078228ff */
        /* <DEDUP_REMOVED lines=31> */
.L_x_1129:
[----:B------:R-:W-:Y:S05]  /*94c0*/  BSYNC B0 ;  /* 0x0000000000007941 */ /* 0x000fea0003800000 */
.L_x_1128:
[----:B------:R-:W0:Y:S02]  /*94d0*/  LDGDEPBAR ;  /* 0x00000000000079af */ /* 0x000e240000000000 */
.L_x_1127:
[----:B------:R-:W2:Y:S01]  /*94e0*/  S2R R2, SR_TID.X ;  /* 0x0000000000027919 */ /* 0x000ea20000002100 */
[----:B------:R-:W-:Y:S02]  /*94f0*/  MOV R0, UR21 ;  /* 0x0000001500007c02 */ /* 0x000fe40008000f00 */
[----:B--2---:R-:W-:-:S04]  /*9500*/  SHF.L.U32 R2, R2, 0x1, RZ ;  /* 0x0000000102027819 */ /* 0x004fc800000006ff */
[----:B------:R-:W-:-:S04]  /*9510*/  LOP3.LUT R2, R2, 0x6, RZ, 0xc0, !PT ;  /* 0x0000000602027812 */ /* 0x000fc800078ec0ff */
[----:B------:R-:W-:-:S04]  /*9520*/  LEA R0, R0, R2, 0x5 ;  /* 0x0000000200007211 */ /* 0x000fc800078e28ff */
[C---:B------:R-:W-:Y:S02]  /*9530*/  ISETP.GE.AND P5, PT, R0.reuse, R231, PT ;  /* 0x000000e70000720c */ /* 0x040fe40003fa6270 */
[C---:B------:R-:W-:Y:S02]  /*9540*/  ISETP.GE.AND P4, PT, R0.reuse, R230, PT ;  /* 0x000000e60000720c */ /* 0x040fe40003f86270 */
[C---:B------:R-:W-:Y:S02]  /*9550*/  ISETP.LT.OR P5, PT, R0.reuse, R227, P5 ;  /* 0x000000e30000720c */ /* 0x040fe40002fa1670 */
[C---:B-1----:R-:W-:Y:S02]  /*9560*/  IADD3 R7, R0.reuse, 0x1, RZ ;  /* 0x0000000100077810 */ /* 0x042fe40007ffe0ff */
[----:B------:R-:W-:Y:S02]  /*9570*/  IADD3 R6, R0, 0x8, RZ ;  /* 0x0000000800067810 */ /* 0x000fe40007ffe0ff */
[----:B------:R-:W-:-:S02]  /*9580*/  FSEL R9, R132, -INF , !P5 ;  /* 0xff80000084097808 */ /* 0x000fc40006800000 */
[----:B------:R-:W-:Y:S02]  /*9590*/  ISETP.LT.OR P4, PT, R0, R226, P4 ;  /* 0x000000e20000720c */ /* 0x000fe40002781670 */
[C---:B------:R-:W-:Y:S02]  /*95a0*/  ISETP.GE.AND P1, PT, R7.reuse, R230, PT ;  /* 0x000000e60700720c */ /* 0x040fe40003f26270 */
[----:B------:R-:W-:Y:S02]  /*95b0*/  ISETP.GE.AND P5, PT, R6, R231, PT ;  /* 0x000000e70600720c */ /* 0x000fe40003fa6270 */
[----:B------:R-:W-:Y:S02]  /*95c0*/  IADD3 R5, R0, 0x9, RZ ;  /* 0x0000000900057810 */ /* 0x000fe40007ffe0ff */
[----:B------:R-:W-:Y:S02]  /*95d0*/  ISETP.LT.OR P1, PT, R7, R226, P1 ;  /* 0x000000e20700720c */ /* 0x000fe40000f21670 */
[----:B------:R-:W-:-:S02]  /*95e0*/  FSEL R10, R134, -INF , !P4 ;  /* 0xff800000860a7808 */ /* 0x000fc40006000000 */
[----:B------:R-:W-:Y:S02]  /*95f0*/  ISETP.LT.OR P5, PT, R6, R227, P5 ;  /* 0x000000e30600720c */ /* 0x000fe40002fa1670 */
[----:B------:R-:W-:Y:S02]  /*9600*/  ISETP.GE.AND P4, PT, R5, R231, PT ;  /* 0x000000e70500720c */ /* 0x000fe40003f86270 */
[----:B------:R-:W-:Y:S02]  /*9610*/  FSEL R17, R135, -INF , !P1 ;  /* 0xff80000087117808 */ /* 0x000fe40004800000 */
[----:B------:R-:W-:Y:S02]  /*9620*/  FSEL R15, R32, -INF , !P5 ;  /* 0xff800000200f7808 */ /* 0x000fe40006800000 */
[-C--:B------:R-:W-:Y:S02]  /*9630*/  ISETP.GE.AND P1, PT, R6, R230.reuse, PT ;  /* 0x000000e60600720c */ /* 0x080fe40003f26270 */
[----:B------:R-:W-:-:S02]  /*9640*/  ISETP.GE.AND P5, PT, R5, R230, PT ;  /* 0x000000e60500720c */ /* 0x000fc40003fa6270 */
[----:B------:R-:W-:Y:S02]  /*9650*/  ISETP.LT.OR P4, PT, R5, R227, P4 ;  /* 0x000000e30500720c */ /* 0x000fe40002781670 */
[----:B------:R-:W-:Y:S02]  /*9660*/  IADD3 R4, R0, 0x10, RZ ;  /* 0x0000001000047810 */ /* 0x000fe40007ffe0ff */
[----:B------:R-:W-:Y:S02]  /*9670*/  ISETP.GE.AND P6, PT, R7, R231, PT ;  /* 0x000000e70700720c */ /* 0x000fe40003fc6270 */
[-C--:B------:R-:W-:Y:S02]  /*9680*/  ISETP.LT.OR P1, PT, R6, R226.reuse, P1 ;  /* 0x000000e20600720c */ /* 0x080fe40000f21670 */
[----:B------:R-:W-:Y:S02]  /*9690*/  ISETP.LT.OR P5, PT, R5, R226, P5 ;  /* 0x000000e20500720c */ /* 0x000fe40002fa1670 */
[----:B------:R-:W-:-:S02]  /*96a0*/  FSEL R14, R33, -INF , !P4 ;  /* 0xff800000210e7808 */ /* 0x000fc40006000000 */
[----:B------:R-:W-:Y:S02]  /*96b0*/  ISETP.GE.AND P4, PT, R4, R231, PT ;  /* 0x000000e70400720c */ /* 0x000fe40003f86270 */
[-C--:B------:R-:W-:Y:S02]  /*96c0*/  ISETP.LT.OR P6, PT, R7, R227.reuse, P6 ;  /* 0x000000e30700720c */ /* 0x080fe400037c1670 */
[----:B------:R-:W-:Y:S02]  /*96d0*/  FSEL R16, R34, -INF , !P1 ;  /* 0xff80000022107808 */ /* 0x000fe40004800000 */
[----:B------:R-:W-:Y:S02]  /*96e0*/  FSEL R20, R35, -INF , !P5 ;  /* 0xff80000023147808 */ /* 0x000fe40006800000 */
[C---:B------:R-:W-:Y:S01]  /*96f0*/  ISETP.LT.OR P1, PT, R4.reuse, R227, P4 ;  /* 0x000000e30400720c */ /* 0x040fe20002721670 */
[----:B------:R-:W-:Y:S01]  /*9700*/  LDSM.16.MT88.4 R32, [R211+0xb000] ;  /* 0x00b00000d320783b */ /* 0x000fe20000004200 */
[----:B------:R-:W-:-:S02]  /*9710*/  ISETP.GE.AND P5, PT, R4, R230, PT ;  /* 0x000000e60400720c */ /* 0x000fc40003fa6270 */
[C---:B------:R-:W-:Y:S02]  /*9720*/  IADD3 R3, R0.reuse, 0x11, RZ ;  /* 0x0000001100037810 */ /* 0x040fe40007ffe0ff */
[----:B------:R-:W-:Y:S02]  /*9730*/  IADD3 R2, R0, 0x18, RZ ;  /* 0x0000001800027810 */ /* 0x000fe40007ffe0ff */
[----:B------:R-:W-:Y:S02]  /*9740*/  FSEL R13, R133, -INF , !P6 ;  /* 0xff800000850d7808 */ /* 0x000fe40007000000 */
[----:B------:R-:W-:Y:S02]  /*9750*/  FSEL R133, R28, -INF , !P1 ;  /* 0xff8000001c857808 */ /* 0x000fe40004800000 */
[----:B------:R-:W-:Y:S02]  /*9760*/  ISETP.LT.OR P5, PT, R4, R226, P5 ;  /* 0x000000e20400720c */ /* 0x000fe40002fa1670 */
[----:B------:R-:W-:-:S02]  /*9770*/  ISETP.GE.AND P1, PT, R3, R230, PT ;  /* 0x000000e60300720c */ /* 0x000fc40003f26270 */
[----:B------:R-:W-:Y:S02]  /*9780*/  ISETP.GE.AND P6, PT, R2, R231, PT ;  /* 0x000000e70200720c */ /* 0x000fe40003fc6270 */
[----:B------:R-:W-:Y:S02]  /*9790*/  FMNMX.FTZ R11, R239, R9, !PT ;  /* 0x00000009ef0b7209 */ /* 0x000fe40007810000 */
[----:B------:R-:W-:Y:S02]  /*97a0*/  FSEL R183, R30, -INF , !P5 ;  /* 0xff8000001eb77808 */ /* 0x000fe40006800000 */
[C---:B------:R-:W-:Y:S02]  /*97b0*/  ISETP.LT.OR P1, PT, R3.reuse, R226, P1 ;  /* 0x000000e20300720c */ /* 0x040fe40000f21670 */
[----:B------:R-:W-:Y:S02]  /*97c0*/  ISETP.LT.OR P5, PT, R2, R227, P6 ;  /* 0x000000e30200720c */ /* 0x000fe400037a1670 */
[----:B------:R-:W-:-:S02]  /*97d0*/  ISETP.GE.AND P4, PT, R3, R231, PT ;  /* 0x000000e70300720c */ /* 0x000fc40003f86270 */
[----:B------:R-:W-:Y:S02]  /*97e0*/  FMNMX.FTZ R11, R13, R11, !PT ;  /* 0x0000000b0d0b7209 */ /* 0x000fe40007810000 */
[----:B------:R-:W-:Y:S02]  /*97f0*/  FSEL R189, R31, -INF , !P1 ;  /* 0xff8000001fbd7808 */ /* 0x000fe40004800000 */
[----:B------:R-:W-:Y:S02]  /*9800*/  FSEL R132, R24, -INF , !P5 ;  /* 0xff80000018847808 */ /* 0x000fe40006800000 */
[C---:B------:R-:W-:Y:S02]  /*9810*/  ISETP.GE.AND P1, PT, R0.reuse, R229, PT ;  /* 0x000000e50000720c */ /* 0x040fe40003f26270 */
[----:B------:R-:W-:Y:S02]  /*9820*/  ISETP.GE.AND P5, PT, R0, R228, PT ;  /* 0x000000e40000720c */ /* 0x000fe40003fa6270 */
[----:B------:R-:W-:-:S02]  /*9830*/  ISETP.LT.OR P4, PT, R3, R227, P4 ;  /* 0x000000e30300720c */ /* 0x000fc40002781670 */
[----:B------:R-:W-:Y:S02]  /*9840*/  FMNMX.FTZ R11, R15, R11, !PT ;  /* 0x0000000b0f0b7209 */ /* 0x000fe40007810000 */
[C---:B------:R-:W-:Y:S02]  /*9850*/  IADD3 R8, R0.reuse, 0x19, RZ ;  /* 0x0000001900087810 */ /* 0x040fe40007ffe0ff */
[C---:B------:R-:W-:Y:S02]  /*9860*/  ISETP.LT.OR P1, PT, R0.reuse, R225, P1 ;  /* 0x000000e10000720c */ /* 0x040fe40000f21670 */
[----:B------:R-:W-:Y:S02]  /*9870*/  ISETP.LT.OR P5, PT, R0, R224, P5 ;  /* 0x000000e00000720c */ /* 0x000fe40002fa1670 */
[----:B------:R-:W-:Y:S02]  /*9880*/  FSEL R138, R29, -INF , !P4 ;  /* 0xff8000001d8a7808 */ /* 0x000fe40006000000 */
[----:B------:R-:W-:Y:S01]  /*9890*/  FMNMX.FTZ R0, R14, R11, !PT ;  /* 0x0000000b0e007209 */ /* 0x000fe20007810000 */
[----:B------:R-:W-:Y:S01]  /*98a0*/  LDSM.16.MT88.4 R28, [R209+0xb000] ;  /* 0x00b00000d11c783b */ /* 0x000fe20000004200 */
[----:B------:R-:W-:-:S02]  /*98b0*/  ISETP.GE.AND P4, PT, R8, R231, PT ;  /* 0x000000e70800720c */ /* 0x000fc40003f86270 */
[----:B------:R-:W-:Y:S02]  /*98c0*/  FMNMX.FTZ R0, R133, R0, !PT ;  /* 0x0000000085007209 */ /* 0x000fe40007810000 */
[----:B------:R-:W-:Y:S02]  /*98d0*/  ISETP.LT.OR P4, PT, R8, R227, P4 ;  /* 0x000000e30800720c */ /* 0x000fe40002781670 */
[----:B------:R-:W-:Y:S02]  /*98e0*/  FMNMX.FTZ R0, R138, R0, !PT ;  /* 0x000000008a007209 */ /* 0x000fe40007810000 */
[----:B------:R-:W-:Y:S02]  /*98f0*/  FSEL R180, R25, -INF , !P4 ;  /* 0xff80000019b47808 */ /* 0x000fe40006000000 */
[-C--:B------:R-:W-:Y:S02]  /*9900*/  ISETP.GE.AND P4, PT, R8, R230.reuse, PT ;  /* 0x000000e60800720c */ /* 0x080fe40003f86270 */
[----:B------:R-:W-:-:S02]  /*9910*/  ISETP.GE.AND P6, PT, R2, R230, PT ;  /* 0x000000e60200720c */ /* 0x000fc40003fc6270 */
[----:B------:R-:W-:Y:S02]  /*9920*/  FMNMX.FTZ R0, R132, R0, !PT ;  /* 0x0000000084007209 */ /* 0x000fe40007810000 */
[-C--:B------:R-:W-:Y:S02]  /*9930*/  ISETP.LT.OR P4, PT, R8, R226.reuse, P4 ;  /* 0x000000e20800720c */ /* 0x080fe40002781670 */
[----:B------:R-:W-:Y:S02]  /*9940*/  ISETP.LT.OR P6, PT, R2, R226, P6 ;  /* 0x000000e20200720c */ /* 0x000fe400037c1670 */
[----:B------:R-:W-:Y:S02]  /*9950*/  FMNMX.FTZ R0, R180, R0, !PT ;  /* 0x00000000b4007209 */ /* 0x000fe40007810000 */
[----:B------:R-:W-:Y:S02]  /*9960*/  FSEL R188, R27, -INF , !P4 ;  /* 0xff8000001bbc7808 */ /* 0x000fe40006000000 */
[----:B------:R-:W-:Y:S01]  /*9970*/  ISETP.GE.AND P4, PT, R7, R229, PT ;  /* 0x000000e50700720c */ /* 0x000fe20003f86270 */
[----:B------:R-:W1:Y:S01]  /*9980*/  SHFL.BFLY PT, R22, R0, 0x2, 0x1f ;  /* 0x0c401f0000167f89 */ /* 0x000e6200000e0000 */
[----:B------:R-:W-:-:S02]  /*9990*/  FSEL R181, R26, -INF , !P6 ;  /* 0xff8000001ab57808 */ /* 0x000fc40007000000 */
[C---:B------:R-:W-:Y:S02]  /*99a0*/  ISETP.GE.AND P6, PT, R6.reuse, R229, PT ;  /* 0x000000e50600720c */ /* 0x040fe40003fc6270 */
[-C--:B------:R-:W-:Y:S02]  /*99b0*/  ISETP.LT.OR P4, PT, R7, R225.reuse, P4 ;  /* 0x000000e10700720c */ /* 0x080fe40002781670 */
[----:B------:R-:W-:Y:S02]  /*99c0*/  ISETP.LT.OR P6, PT, R6, R225, P6 ;  /* 0x000000e10600720c */ /* 0x000fe400037c1670 */
[----:B------:R-:W-:Y:S02]  /*99d0*/  FSEL R19, R185, -INF , !P4 ;  /* 0xff800000b9137808 */ /* 0x000fe40006000000 */
[----:B------:R-:W-:Y:S02]  /*99e0*/  ISETP.GE.AND P4, PT, R4, R229, PT ;  /* 0x000000e50400720c */ /* 0x000fe40003f86270 */
[----:B------:R-:W-:-:S02]  /*99f0*/  FSEL R18, R176, -INF , !P6 ;  /* 0xff800000b0127808 */ /* 0x000fc40007000000 */
[----:B------:R-:W-:Y:S02]  /*9a00*/  FSEL R11, R184, -INF , !P1 ;  /* 0xff800000b80b7808 */ /* 0x000fe40004800000 */
[-C--:B------:R-:W-:Y:S02]  /*9a10*/  ISETP.GE.AND P6, PT, R3, R229.reuse, PT ;  /* 0x000000e50300720c */ /* 0x080fe40003fc6270 */
[----:B------:R-:W-:Y:S02]  /*9a20*/  ISETP.GE.AND P1, PT, R5, R229, PT ;  /* 0x000000e50500720c */ /* 0x000fe40003f26270 */
[-C--:B------:R-:W-:Y:S02]  /*9a30*/  ISETP.LT.OR P4, PT, R4, R225.reuse, P4 ;  /* 0x000000e10400720c */ /* 0x080fe40002781670 */
[-C--:B------:R-:W-:Y:S02]  /*9a40*/  ISETP.LT.OR P6, PT, R3, R225.reuse, P6 ;  /* 0x000000e10300720c */ /* 0x080fe400037c1670 */
[----:B------:R-:W-:-:S02]  /*9a50*/  ISETP.LT.OR P1, PT, R5, R225, P1 ;  /* 0x000000e10500720c */ /* 0x000fc40000f21670 */
[----:B------:R-:W-:Y:S02]  /*9a60*/  FSEL R182, R192, -INF , !P4 ;  /* 0xff800000c0b67808 */ /* 0x000fe40006000000 */
[----:B------:R-:W-:Y:S02]  /*9a70*/  ISETP.GE.AND P4, PT, R7, R228, PT ;  /* 0x000000e40700720c */ /* 0x000fe40003f86270 */
[----:B------:R-:W-:Y:S02]  /*9a80*/  FSEL R184, R193, -INF , !P6 ;  /* 0xff800000c1b87808 */ /* 0x000fe40007000000 */
[----:B------:R-:W-:Y:S02]  /*9a90*/  FSEL R21, R177, -INF , !P1 ;  /* 0xff800000b1157808 */ /* 0x000fe40004800000 */
[-C--:B------:R-:W-:Y:S02]  /*9aa0*/  ISETP.GE.AND P6, PT, R8, R229.reuse, PT ;  /* 0x000000e50800720c */ /* 0x080fe40003fc6270 */
[----:B------:R-:W-:-:S02]  /*9ab0*/  ISETP.GE.AND P1, PT, R2, R229, PT ;  /* 0x000000e50200720c */ /* 0x000fc40003f26270 */
[----:B------:R-:W-:Y:S02]  /*9ac0*/  ISETP.LT.OR P4, PT, R7, R224, P4 ;  /* 0x000000e00700720c */ /* 0x000fe40002781670 */
[----:B------:R-:W-:Y:S02]  /*9ad0*/  FMNMX.FTZ R12, R238, R10, !PT ;  /* 0x0000000aee0c7209 */ /* 0x000fe40007810000 */
[----:B------:R-:W-:Y:S02]  /*9ae0*/  FMNMX.FTZ R7, R237, R11, !PT ;  /* 0x0000000bed077209 */ /* 0x000fe40007810000 */
[-C--:B------:R-:W-:Y:S02]  /*9af0*/  ISETP.LT.OR P6, PT, R8, R225.reuse, P6 ;  /* 0x000000e10800720c */ /* 0x080fe400037c1670 */
[----:B------:R-:W-:Y:S02]  /*9b00*/  ISETP.LT.OR P1, PT, R2, R225, P1 ;  /* 0x000000e10200720c */ /* 0x000fe40000f21670 */
[----:B-1----:R-:W-:-:S02]  /*9b10*/  FMNMX.FTZ R0, R0, R22, !PT ;  /* 0x0000001600007209 */ /* 0x002fc40007810000 */
[----:B------:R-:W-:Y:S02]  /*9b20*/  FMNMX.FTZ R12, R17, R12, !PT ;  /* 0x0000000c110c7209 */ /* 0x000fe40007810000 */
[----:B------:R-:W-:Y:S01]  /*9b30*/  FMNMX.FTZ R7, R19, R7, !PT ;  /* 0x0000000713077209 */ /* 0x000fe20007810000 */
[----:B------:R-:W1:Y:S01]  /*9b40*/  SHFL.BFLY PT, R136, R0, 0x1, 0x1f ;  /* 0x0c201f0000887f89 */ /* 0x000e6200000e0000 */
[----:B------:R-:W-:Y:S02]  /*9b50*/  FSEL R191, R141, -INF , !P6 ;  /* 0xff8000008dbf7808 */ /* 0x000fe40007000000 */
[----:B------:R-:W-:Y:S02]  /*9b60*/  FSEL R190, R140, -INF , !P1 ;  /* 0xff8000008cbe7808 */ /* 0x000fe40004800000 */
[-C--:B------:R-:W-:Y:S02]  /*9b70*/  ISETP.GE.AND P6, PT, R5, R228.reuse, PT ;  /* 0x000000e40500720c */ /* 0x080fe40003fc6270 */
[----:B------:R-:W-:-:S02]  /*9b80*/  ISETP.GE.AND P1, PT, R6, R228, PT ;  /* 0x000000e40600720c */ /* 0x000fc40003f26270 */
[----:B------:R-:W-:Y:S02]  /*9b90*/  FMNMX.FTZ R12, R16, R12, !PT ;  /* 0x0000000c100c7209 */ /* 0x000fe40007810000 */
[----:B------:R-:W-:Y:S02]  /*9ba0*/  FMNMX.FTZ R7, R18, R7, !PT ;  /* 0x0000000712077209 */ /* 0x000fe40007810000 */
[-C--:B------:R-:W-:Y:S02]  /*9bb0*/  ISETP.LT.OR P6, PT, R5, R224.reuse, P6 ;  /* 0x000000e00500720c */ /* 0x080fe400037c1670 */
[----:B------:R-:W-:Y:S02]  /*9bc0*/  ISETP.LT.OR P1, PT, R6, R224, P1 ;  /* 0x000000e00600720c */ /* 0x000fe40000f21670 */
[----:B------:R-:W-:Y:S02]  /*9bd0*/  FSEL R5, R186, -INF , !P5 ;  /* 0xff800000ba057808 */ /* 0x000fe40006800000 */
[----:B------:R-:W-:-:S02]  /*9be0*/  FMNMX.FTZ R12, R20, R12, !PT ;  /* 0x0000000c140c7209 */ /* 0x000fc40007810000 */
[----:B------:R-:W-:Y:S02]  /*9bf0*/  FMNMX.FTZ R6, R21, R7, !PT ;  /* 0x0000000715067209 */ /* 0x000fe40007810000 */
[----:B------:R-:W-:Y:S02]  /*9c00*/  ISETP.GE.AND P5, PT, R4, R228, PT ;  /* 0x000000e40400720c */ /* 0x000fe40003fa6270 */
[----:B------:R-:W-:Y:S02]  /*9c10*/  FSEL R7, R187, -INF , !P4 ;  /* 0xff800000bb077808 */ /* 0x000fe40006000000 */
[----:B------:R-:W-:Y:S02]  /*9c20*/  FMNMX.FTZ R12, R183, R12, !PT ;  /* 0x0000000cb70c7209 */ /* 0x000fe40007810000 */
[----:B------:R-:W-:Y:S02]  /*9c30*/  FMNMX.FTZ R6, R182, R6, !PT ;  /* 0x00000006b6067209 */ /* 0x000fe40007810000 */
[----:B------:R-:W-:-:S02]  /*9c40*/  ISETP.GE.AND P4, PT, R3, R228, PT ;  /* 0x000000e40300720c */ /* 0x000fc40003f86270 */
[----:B------:R-:W-:Y:S02]  /*9c50*/  ISETP.LT.OR P5, PT, R4, R224, P5 ;  /* 0x000000e00400720c */ /* 0x000fe40002fa1670 */
[----:B------:R-:W-:Y:S02]  /*9c60*/  FMNMX.FTZ R4, R236, R5, !PT ;  /* 0x00000005ec047209 */ /* 0x000fe40007810000 */
[----:B------:R-:W-:Y:S02]  /*9c70*/  FMNMX.FTZ R12, R189, R12, !PT ;  /* 0x0000000cbd0c7209 */ /* 0x000fe40007810000 */
[----:B------:R-:W-:Y:S02]  /*9c80*/  FMNMX.FTZ R22, R184, R6, !PT ;  /* 0x00000006b8167209 */ /* 0x000fe40007810000 */
[----:B------:R-:W-:Y:S02]  /*9c90*/  ISETP.LT.OR P4, PT, R3, R224, P4 ;  /* 0x000000e00300720c */ /* 0x000fe40002781670 */
[----:B------:R-:W-:-:S02]  /*9ca0*/  FSEL R6, R178, -INF , !P1 ;  /* 0xff800000b2067808 */ /* 0x000fc40004800000 */
[----:B------:R-:W-:Y:S02]  /*9cb0*/  FMNMX.FTZ R3, R7, R4, !PT ;  /* 0x0000000407037209 */ /* 0x000fe40007810000 */
[----:B------:R-:W-:Y:S02]  /*9cc0*/  FMNMX.FTZ R135, R181, R12, !PT ;  /* 0x0000000cb5877209 */ /* 0x000fe40007810000 */
[----:B------:R-:W-:Y:S02]  /*9cd0*/  FSEL R4, R179, -INF , !P6 ;  /* 0xff800000b3047808 */ /* 0x000fe40007000000 */
[----:B------:R-:W-:Y:S01]  /*9ce0*/  FMNMX.FTZ R12, R6, R3, !PT ;  /* 0x00000003060c7209 */ /* 0x000fe20007810000 */
[----:B------:R-:W-:Y:S01]  /*9cf0*/  LDSM.16.MT88.4 R176, [R211+0xa000] ;  /* 0x00a00000d3b0783b */ /* 0x000fe20000004200 */
[----:B------:R-:W-:Y:S02]  /*9d00*/  ISETP.GE.AND P1, PT, R2, R228, PT ;  /* 0x000000e40200720c */ /* 0x000fe40003f26270 */
[----:B------:R-:W-:-:S02]  /*9d10*/  FSEL R185, R194, -INF , !P5 ;  /* 0xff800000c2b97808 */ /* 0x000fc40006800000 */
[----:B------:R-:W-:Y:S02]  /*9d20*/  FMNMX.FTZ R12, R4, R12, !PT ;  /* 0x0000000c040c7209 */ /* 0x000fe40007810000 */
[----:B------:R-:W-:Y:S02]  /*9d30*/  FSEL R186, R195, -INF , !P4 ;  /* 0xff800000c3ba7808 */ /* 0x000fe40006000000 */
[----:B-1----:R-:W-:Y:S02]  /*9d40*/  FMNMX.FTZ R136, R0, R136, !PT ;  /* 0x0000008800887209 */ /* 0x002fe40007810000 */
[----:B------:R-:W-:Y:S02]  /*9d50*/  ISETP.LT.OR P1, PT, R2, R224, P1 ;  /* 0x000000e00200720c */ /* 0x000fe40000f21670 */
[----:B------:R-:W-:Y:S02]  /*9d60*/  ISETP.GE.AND P4, PT, R8, R228, PT ;  /* 0x000000e40800720c */ /* 0x000fe40003f86270 */
[----:B------:R-:W-:Y:S01]  /*9d70*/  FMNMX.FTZ R0, R185, R12, !PT ;  /* 0x0000000cb9007209 */ /* 0x000fe20007810000 */
[----:B------:R-:W-:Y:S01]  /*9d80*/  FMUL.FTZ R12, R136, c[0x0][0x23c] ;  /* 0x00008f00880c7a20 */ /* 0x000fe20000410000 */
[----:B------:R-:W-:-:S02]  /*9d90*/  ISETP.LT.OR P4, PT, R8, R224, P4 ;  /* 0x000000e00800720c */ /* 0x000fc40002781670 */
[----:B------:R-:W-:Y:S02]  /*9da0*/  FSEL R192, R142, -INF , !P1 ;  /* 0xff8000008ec07808 */ /* 0x000fe40004800000 */
[----:B------:R-:W-:Y:S02]  /*9db0*/  FMNMX.FTZ R0, R186, R0, !PT ;  /* 0x00000000ba007209 */ /* 0x000fe40007810000 */
[----:B------:R-:W-:Y:S02]  /*9dc0*/  FMNMX.FTZ R22, R190, R22, !PT ;  /* 0x00000016be167209 */ /* 0x000fe40007810000 */
[----:B------:R-:W-:Y:S02]  /*9dd0*/  FSEL R187, R143, -INF , !P4 ;  /* 0xff8000008fbb7808 */ /* 0x000fe40006000000 */
[----:B------:R-:W-:Y:S01]  /*9de0*/  FMNMX.FTZ R0, R192, R0, !PT ;  /* 0x00000000c0007209 */ /* 0x000fe20007810000 */
[----:B------:R-:W-:Y:S01]  /*9df0*/  LDSM.16.MT88.4 R140, [R213+0xa000] ;  /* 0x00a00000d58c783b */ /* 0x000fe20000004200 */
[----:B------:R-:W-:-:S02]  /*9e00*/  FMNMX.FTZ R135, R188, R135, !PT ;  /* 0x00000087bc877209 */ /* 0x000fc40007810000 */
[----:B------:R-:W-:Y:S02]  /*9e10*/  FMNMX.FTZ R3, R191, R22, !PT ;  /* 0x00000016bf037209 */ /* 0x000fe40007810000 */
[----:B------:R-:W-:Y:S01]  /*9e20*/  FMNMX.FTZ R0, R187, R0, !PT ;  /* 0x00000000bb007209 */ /* 0x000fe20007810000 */
[----:B------:R-:W1:Y:S01]  /*9e30*/  SHFL.BFLY PT, R23, R135, 0x2, 0x1f ;  /* 0x0c401f0087177f89 */ /* 0x000e6200000e0000 */
[----:B------:R-:W-:-:S03]  /*9e40*/  FSETP.NEU.FTZ.AND P6, PT, R136, -INF , PT ;  /* 0xff8000008800780b */ /* 0x000fc60003fdd000 */
[----:B------:R-:W2:Y:S01]  /*9e50*/  SHFL.BFLY PT, R134, R3, 0x2, 0x1f ;  /* 0x0c401f0003867f89 */ /* 0x000ea200000e0000 */
[----:B------:R-:W-:-:S03]  /*9e60*/  FSEL R12, R12, RZ, P6 ;  /* 0x000000ff0c0c7208 */ /* 0x000fc60003000000 */
[----:B------:R-:W3:Y:S02]  /*9e70*/  SHFL.BFLY PT, R2, R0, 0x2, 0x1f ;  /* 0x0c401f0000027f89 */ /* 0x000ee400000e0000 */
[--C-:B------:R-:W-:Y:S02]  /*9e80*/  FFMA.FTZ R15, R15, c[0x0][0x23c], -R12.reuse ;  /* 0x00008f000f0f7a23 */ /* 0x100fe4000001080c */
[--C-:B------:R-:W-:Y:S02]  /*9e90*/  FFMA.FTZ R9, R9, c[0x0][0x23c], -R12.reuse ;  /* 0x00008f0009097a23 */ /* 0x100fe4000001080c */
[----:B------:R-:W-:Y:S01]  /*9ea0*/  MUFU.EX2 R233, R15 ;  /* 0x0000000f00e97308 */ /* 0x000fe20000000800 */
[--C-:B------:R-:W-:Y:S02]  /*9eb0*/  FFMA.FTZ R13, R13, c[0x0][0x23c], -R12.reuse ;  /* 0x00008f000d0d7a23 */ /* 0x100fe4000001080c */
[----:B------:R-:W-:-:S05]  /*9ec0*/  FFMA.FTZ R14, R14, c[0x0][0x23c], -R12 ;  /* 0x00008f000e0e7a23 */ /* 0x000fca000001080c */
[----:B------:R-:W-:Y:S01]  /*9ed0*/  MUFU.EX2 R235, R9 ;  /* 0x0000000900eb7308 */ /* 0x000fe20000000800 */
[----:B-1----:R-:W-:Y:S02]  /*9ee0*/  FMNMX.FTZ R135, R135, R23, !PT ;  /* 0x0000001787877209 */ /* 0x002fe40007810000 */
[----:B--2---:R-:W-:-:S03]  /*9ef0*/  FMNMX.FTZ R134, R134, R3, !PT ;  /* 0x0000000386867209 */ /* 0x004fc60007810000 */
[----:B------:R-:W1:Y:S02]  /*9f00*/  SHFL.BFLY PT, R22, R135, 0x1, 0x1f ;  /* 0x0c201f0087167f89 */ /* 0x000e6400000e0000 */
[----:B------:R-:W2:Y:S01]  /*9f10*/  MUFU.EX2 R234, R13 ;  /* 0x0000000d00ea7308 */ /* 0x000ea20000000800 */
[----:B---3--:R-:W-:Y:S01]  /*9f20*/  FMNMX.FTZ R0, R2, R0, !PT ;  /* 0x0000000002007209 */ /* 0x008fe20007810000 */
[----:B------:R-:W3:Y:S04]  /*9f30*/  SHFL.BFLY PT, R8, R134, 0x1, 0x1f ;  /* 0x0c201f0086087f89 */ /* 0x000ee800000e0000 */
[----:B------:R-:W4:Y:S02]  /*9f40*/  SHFL.BFLY PT, R137, R0, 0x1, 0x1f ;  /* 0x0c201f0000897f89 */ /* 0x000f2400000e0000 */
[----:B------:R-:W5:Y:S01]  /*9f50*/  MUFU.EX2 R240, R14 ;  /* 0x0000000e00f07308 */ /* 0x000f620000000800 */
[----:B-1----:R-:W-:-:S02]  /*9f60*/  FMNMX.FTZ R135, R135, R22, !PT ;  /* 0x0000001687877209 */ /* 0x002fc40007810000 */
[----:B---3--:R-:W-:-:S03]  /*9f70*/  FMNMX.FTZ R134, R134, R8, !PT ;  /* 0x0000000886867209 */ /* 0x008fc60007810000 */
[C---:B------:R-:W-:Y:S01]  /*9f80*/  FMUL.FTZ R3, R135.reuse, c[0x0][0x23c] ;  /* 0x00008f0087037a20 */ /* 0x040fe20000410000 */
[----:B------:R-:W-:Y:S02]  /*9f90*/  FSETP.NEU.FTZ.AND P5, PT, R135, -INF , PT ;  /* 0xff8000008700780b */ /* 0x000fe40003fbd000 */
[----:B----4-:R-:W-:Y:S01]  /*9fa0*/  FMNMX.FTZ R137, R0, R137, !PT ;  /* 0x0000008900897209 */ /* 0x010fe20007810000 */
[C---:B------:R-:W-:Y:S01]  /*9fb0*/  FMUL.FTZ R2, R134.reuse, c[0x0][0x23c] ;  /* 0x00008f0086027a20 */ /* 0x040fe20000410000 */
[----:B------:R-:W-:Y:S02]  /*9fc0*/  FSETP.NEU.FTZ.AND P4, PT, R134, -INF , PT ;  /* 0xff8000008600780b */ /* 0x000fe40003f9d000 */
[C---:B------:R-:W-:Y:S01]  /*9fd0*/  FSETP.NEU.FTZ.AND P1, PT, R137.reuse, -INF , PT ;  /* 0xff8000008900780b */ /* 0x040fe20003f3d000 */
[----:B------:R-:W-:Y:S01]  /*9fe0*/  FMUL.FTZ R0, R137, c[0x0][0x23c] ;  /* 0x00008f0089007a20 */ /* 0x000fe20000410000 */
[----:B------:R-:W-:Y:S02]  /*9ff0*/  FSEL R3, R3, RZ, P5 ;  /* 0x000000ff03037208 */ /* 0x000fe40002800000 */
[----:B------:R-:W-:-:S02]  /*a000*/  FSEL R2, R2, RZ, P4 ;  /* 0x000000ff02027208 */ /* 0x000fc40002000000 */
[----:B------:R-:W-:Y:S01]  /*a010*/  FSEL R0, R0, RZ, P1 ;  /* 0x000000ff00007208 */ /* 0x000fe20000800000 */
[--C-:B------:R-:W-:Y:S01]  /*a020*/  FFMA.FTZ R20, R20, c[0x0][0x23c], -R3.reuse ;  /* 0x00008f0014147a23 */ /* 0x100fe20000010803 */
[----:B--2---:R-:W-:Y:S01]  /*a030*/  F2FP.PACK_AB R8, R234, R235 ;  /* 0x000000ebea08723e */ /* 0x004fe200000000ff */
[----:B------:R-:W-:Y:S02]  /*a040*/  FFMA.FTZ R21, R21, c[0x0][0x23c], -R2 ;  /* 0x00008f0015157a23 */ /* 0x000fe40000010802 */
[--C-:B------:R-:W-:Y:S01]  /*a050*/  FFMA.FTZ R4, R4, c[0x0][0x23c], -R0.reuse ;  /* 0x00008f0004047a23 */ /* 0x100fe20000010800 */
[----:B------:R-:W-:Y:S01]  /*a060*/  MUFU.EX2 R232, R20 ;  /* 0x0000001400e87308 */ /* 0x000fe20000000800 */
[----:B------:R-:W-:Y:S02]  /*a070*/  FFMA.FTZ R5, R5, c[0x0][0x23c], -R0 ;  /* 0x00008f0005057a23 */ /* 0x000fe40000010800 */
[--C-:B------:R-:W-:Y:S02]  /*a080*/  FFMA.FTZ R16, R16, c[0x0][0x23c], -R3.reuse ;  /* 0x00008f0010107a23 */ /* 0x100fe40000010803 */
[----:B------:R-:W-:-:S02]  /*a090*/  FFMA.FTZ R10, R10, c[0x0][0x23c], -R3 ;  /* 0x00008f000a0a7a23 */ /* 0x000fc40000010803 */
[----:B------:R-:W-:Y:S01]  /*a0a0*/  FFMA.FTZ R17, R17, c[0x0][0x23c], -R3 ;  /* 0x00008f0011117a23 */ /* 0x000fe20000010803 */
[----:B------:R1:W-:Y:S01]  /*a0b0*/  MUFU.EX2 R204, R21 ;  /* 0x0000001500cc7308 */ /* 0x0003e20000000800 */
[----:B------:R-:W-:Y:S02]  /*a0c0*/  FFMA.FTZ R11, R11, c[0x0][0x23c], -R2 ;  /* 0x00008f000b0b7a23 */ /* 0x000fe40000010802 */
[----:B------:R-:W-:Y:S02]  /*a0d0*/  FFMA.FTZ R6, R6, c[0x0][0x23c], -R0 ;  /* 0x00008f0006067a23 */ /* 0x000fe40000010800 */
[--C-:B------:R-:W-:Y:S02]  /*a0e0*/  FFMA.FTZ R19, R19, c[0x0][0x23c], -R2.reuse ;  /* 0x00008f0013137a23 */ /* 0x100fe40000010802 */
[----:B------:R-:W-:Y:S01]  /*a0f0*/  FFMA.FTZ R18, R18, c[0x0][0x23c], -R2 ;  /* 0x00008f0012127a23 */ /* 0x000fe20000010802 */
[----:B------:R2:W-:Y:S01]  /*a100*/  MUFU.EX2 R195, R4 ;  /* 0x0000000400c37308 */ /* 0x0005e20000000800 */
[----:B------:R-:W-:Y:S01]  /*a110*/  FFMA.FTZ R7, R7, c[0x0][0x23c], -R0 ;  /* 0x00008f0007077a23 */ /* 0x000fe20000010800 */
[----:B-1----:R-:W1:Y:S06]  /*a120*/  LDSM.16.MT88.4 R20, [R209+0xa000] ;  /* 0x00a00000d114783b */ /* 0x002e6c0000004200 */
[----:B------:R3:W-:Y:S01]  /*a130*/  MUFU.EX2 R193, R5 ;  /* 0x0000000500c17308 */ /* 0x0007e20000000800 */
[----:B--2---:R-:W-:-:S07]  /*a140*/  FSEL R4, R135, RZ, P5 ;  /* 0x000000ff87047208 */ /* 0x004fce0002800000 */
[----:B------:R-:W-:Y:S01]  /*a150*/  MUFU.EX2 R207, R16 ;  /* 0x0000001000cf7308 */ /* 0x000fe20000000800 */
[----:B------:R-:W-:Y:S01]  /*a160*/  FADD.FTZ R4, R238, -R4 ;  /* 0x80000004ee047221 */ /* 0x000fe20000010000 */
[----:B---3--:R-:W-:-:S03]  /*a170*/  FSEL R5, R136, RZ, P6 ;  /* 0x000000ff88057208 */ /* 0x008fc60003000000 */
[----:B------:R-:W-:-:S03]  /*a180*/  FMUL.FTZ R15, R4, c[0x0][0x23c] ;  /* 0x00008f00040f7a20 */ /* 0x000fc60000410000 */
[----:B------:R5:W-:Y:S01]  /*a190*/  MUFU.EX2 R206, R10 ;  /* 0x0000000a00ce7308 */ /* 0x000be20000000800 */
[----:B------:R-:W-:Y:S01]  /*a1a0*/  FSEL R4, R137, RZ, P1 ;  /* 0x000000ff89047208 */ /* 0x000fe20000800000 */
[----:B------:R-:W-:-:S04]  /*a1b0*/  FADD.FTZ R5, R239, -R5 ;  /* 0x80000005ef057221 */ /* 0x000fc80000010000 */
[----:B------:R-:W-:Y:S02]  /*a1c0*/  FADD.FTZ R4, R236, -R4 ;  /* 0x80000004ec047221 */ /* 0x000fe40000010000 */
[----:B------:R-:W-:Y:S01]  /*a1d0*/  FMUL.FTZ R5, R5, c[0x0][0x23c] ;  /* 0x00008f0005057a20 */ /* 0x000fe20000410000 */
[----:B------:R-:W2:Y:S01]  /*a1e0*/  MUFU.EX2 R205, R17 ;  /* 0x0000001100cd7308 */ /* 0x000ea20000000800 */
[----:B------:R-:W-:Y:S01]  /*a1f0*/  FMUL.FTZ R4, R4, c[0x0][0x23c] ;  /* 0x00008f0004047a20 */ /* 0x000fe20000410000 */
[----:B-----5:R-:W-:-:S06]  /*a200*/  F2FP.PACK_AB R10, R240, R233 ;  /* 0x000000e9f00a723e */ /* 0x020fcc00000000ff */
[----:B------:R-:W3:Y:S08]  /*a210*/  MUFU.EX2 R16, R5 ;  /* 0x0000000500107308 */ /* 0x000ef00000000800 */
[----:B------:R-:W4:Y:S01]  /*a220*/  MUFU.EX2 R15, R15 ;  /* 0x0000000f000f7308 */ /* 0x000f220000000800 */
[----:B--2---:R-:W-:-:S07]  /*a230*/  F2FP.PACK_AB R9, R205, R206 ;  /* 0x000000cecd09723e */ /* 0x004fce00000000ff */
[----:B------:R2:W-:Y:S01]  /*a240*/  MUFU.EX2 R198, R11 ;  /* 0x0000000b00c67308 */ /* 0x0005e20000000800 */
[-C--:B---3--:R-:W-:Y:S02]  /*a250*/  FMUL.FTZ R144, R144, R16.reuse ;  /* 0x0000001090907220 */ /* 0x088fe40000410000 */
[-C--:B------:R-:W-:Y:S02]  /*a260*/  FMUL.FTZ R145, R145, R16.reuse ;  /* 0x0000001091917220 */ /* 0x080fe40000410000 */
[-C--:B------:R-:W-:Y:S02]  /*a270*/  FMUL.FTZ R156, R156, R16.reuse ;  /* 0x000000109c9c7220 */ /* 0x080fe40000410000 */
[----:B------:R-:W-:Y:S01]  /*a280*/  FMUL.FTZ R157, R157, R16 ;  /* 0x000000109d9d7220 */ /* 0x000fe20000410000 */
[----:B------:R3:W-:Y:S01]  /*a290*/  MUFU.EX2 R196, R6 ;  /* 0x0000000600c47308 */ /* 0x0007e20000000800 */
[-C--:B----4-:R-:W-:Y:S02]  /*a2a0*/  FMUL.FTZ R146, R146, R15.reuse ;  /* 0x0000000f92927220 */ /* 0x090fe40000410000 */
[----:B------:R-:W-:-:S02]  /*a2b0*/  FMUL.FTZ R147, R147, R15 ;  /* 0x0000000f93937220 */ /* 0x000fc40000410000 */
[-C--:B------:R-:W-:Y:S02]  /*a2c0*/  FMUL.FTZ R158, R158, R15.reuse ;  /* 0x0000000f9e9e7220 */ /* 0x080fe40000410000 */
[----:B------:R-:W-:Y:S01]  /*a2d0*/  FMUL.FTZ R159, R159, R15 ;  /* 0x0000000f9f9f7220 */ /* 0x000fe20000410000 */
[----:B--2---:R-:W-:Y:S01]  /*a2e0*/  F2FP.PACK_AB R11, R232, R207 ;  /* 0x000000cfe80b723e */ /* 0x004fe200000000ff */
[----:B------:R-:W-:Y:S01]  /*a2f0*/  MUFU.EX2 R197, R19 ;  /* 0x0000001300c57308 */ /* 0x000fe20000000800 */
[-C--:B------:R-:W-:Y:S02]  /*a300*/  FMUL.FTZ R160, R160, R16.reuse ;  /* 0x00000010a0a07220 */ /* 0x080fe40000410000 */
[----:B------:R-:W-:Y:S02]  /*a310*/  FMUL.FTZ R161, R161, R16 ;  /* 0x00000010a1a17220 */ /* 0x000fe40000410000 */
[-C--:B------:R-:W-:Y:S01]  /*a320*/  FMUL.FTZ R162, R162, R15.reuse ;  /* 0x0000000fa2a27220 */ /* 0x080fe20000410000 */
[----:B-1----:R-:W-:Y:S01]  /*a330*/  HMMA.16816.F32 R200, R8, R20, R144 ;  /* 0x0000001408c8723c */ /* 0x002fe20000001890 */
[----:B------:R-:W1:Y:S01]  /*a340*/  LDSM.16.MT88.4 R144, [R214+0xa000] ;  /* 0x00a00000d690783b */ /* 0x000e620000004200 */
[----:B---3--:R-:W-:Y:S01]  /*a350*/  FSEL R6, R134, RZ, P4 ;  /* 0x000000ff86067208 */ /* 0x008fe20002000000 */
[----:B------:R-:W2:Y:S01]  /*a360*/  MUFU.EX2 R199, R18 ;  /* 0x0000001200c77308 */ /* 0x000ea20000000800 */
[----:B------:R-:W-:-:S02]  /*a370*/  FMUL.FTZ R163, R163, R15 ;  /* 0x0000000fa3a37220 */ /* 0x000fc40000410000 */
[-C--:B------:R-:W-:Y:S02]  /*a380*/  FMUL.FTZ R116, R116, R16.reuse ;  /* 0x0000001074747220 */ /* 0x080fe40000410000 */
[----:B------:R-:W-:Y:S02]  /*a390*/  FADD.FTZ R5, R237, -R6 ;  /* 0x80000006ed057221 */ /* 0x000fe40000010000 */
[----:B------:R-:W-:Y:S01]  /*a3a0*/  FMUL.FTZ R117, R117, R16 ;  /* 0x0000001075757220 */ /* 0x000fe20000410000 */
[----:B------:R3:W4:Y:S01]  /*a3b0*/  MUFU.EX2 R194, R7 ;  /* 0x0000000700c27308 */ /* 0x0007220000000800 */
[----:B------:R-:W-:Y:S01]  /*a3c0*/  FMUL.FTZ R5, R5, c[0x0][0x23c] ;  /* 0x00008f0005057a20 */ /* 0x000fe20000410000 */
[----:B------:R-:W-:Y:S01]  /*a3d0*/  HMMA.16816.F32 R160, R8, R176, R160 ;  /* 0x000000b008a0723c */ /* 0x000fe200000018a0 */
[-C--:B------:R-:W-:Y:S02]  /*a3e0*/  FMUL.FTZ R118, R118, R15.reuse ;  /* 0x0000000f76767220 */ /* 0x080fe40000410000 */
[----:B------:R-:W-:-:S02]  /*a3f0*/  FMUL.FTZ R119, R119, R15 ;  /* 0x0000000f77777220 */ /* 0x000fc40000410000 */
[-C--:B------:R-:W-:Y:S01]  /*a400*/  FMUL.FTZ R172, R172, R16.reuse ;  /* 0x00000010acac7220 */ /* 0x080fe20000410000 */
[----:B------:R4:W5:Y:S01]  /*a410*/  MUFU.EX2 R14, R5 ;  /* 0x00000005000e7308 */ /* 0x0009620000000800 */
[----:B--2---:R-:W-:Y:S01]  /*a420*/  F2FP.PACK_AB R6, R204, R199 ;  /* 0x000000c7cc06723e */ /* 0x004fe200000000ff */
[----:B------:R-:W-:Y:S02]  /*a430*/  FMUL.FTZ R173, R173, R16 ;  /* 0x00000010adad7220 */ /* 0x000fe40000410000 */
[-C--:B------:R-:W-:Y:S01]  /*a440*/  FMUL.FTZ R174, R174, R15.reuse ;  /* 0x0000000faeae7220 */ /* 0x080fe20000410000 */
[----:B------:R-:W-:Y:S01]  /*a450*/  MOV R24, R200 ;  /* 0x000000c800187202 */ /* 0x000fe20000000f00 */
[----:B------:R-:W-:Y:S01]  /*a460*/  IMAD.MOV.U32 R19, RZ, RZ, R201 ;  /* 0x000000ffff137224 */ /* 0x000fe200078e00c9 */
[----:B------:R-:W-:Y:S01]  /*a470*/  MOV R18, R202 ;  /* 0x000000ca00127202 */ /* 0x000fe20000000f00 */
[----:B------:R2:W1:Y:S01]  /*a480*/  MUFU.EX2 R13, R4 ;  /* 0x00000004000d7308 */ /* 0x0004620000000800 */
[----:B---3--:R-:W-:Y:S01]  /*a490*/  F2FP.PACK_AB R7, R195, R196 ;  /* 0x000000c4c307723e */ /* 0x008fe200000000ff */
[----:B------:R-:W-:Y:S01]  /*a4a0*/  FMUL.FTZ R175, R175, R15 ;  /* 0x0000000fafaf7220 */ /* 0x000fe20000410000 */
[----:B------:R-:W-:Y:S01]  /*a4b0*/  MOV R17, R203 ;  /* 0x000000cb00117202 */ /* 0x000fe20000000f00 */
[----:B------:R-:W-:-:S02]  /*a4c0*/  FMUL.FTZ R128, R128, R16 ;  /* 0x0000001080807220 */ /* 0x000fc40000410000 */
[----:B------:R-:W-:Y:S01]  /*a4d0*/  FMUL.FTZ R129, R129, R16 ;  /* 0x0000001081817220 */ /* 0x000fe20000410000 */
[----:B----4-:R-:W-:Y:S01]  /*a4e0*/  F2FP.PACK_AB R5, R194, R193 ;  /* 0x000000c1c205723e */ /* 0x010fe200000000ff */
[-C--:B-----5:R-:W-:Y:S02]  /*a4f0*/  FMUL.FTZ R148, R148, R14.reuse ;  /* 0x0000000e94947220 */ /* 0x0a0fe40000410000 */
[-C--:B------:R-:W-:Y:S02]  /*a500*/  FMUL.FTZ R149, R149, R14.reuse ;  /* 0x0000000e95957220 */ /* 0x080fe40000410000 */
[-C--:B------:R-:W-:Y:S02]  /*a510*/  FMUL.FTZ R40, R40, R14.reuse ;  /* 0x0000000e28287220 */ /* 0x080fe40000410000 */
[----:B------:R-:W-:Y:S01]  /*a520*/  FMUL.FTZ R41, R41, R14 ;  /* 0x0000000e29297220 */ /* 0x000fe20000410000 */
[----:B--2---:R-:W-:Y:S01]  /*a530*/  F2FP.PACK_AB R4, R197, R198 ;  /* 0x000000c6c504723e */ /* 0x004fe200000000ff */
[----:B-1----:R-:W-:-:S02]  /*a540*/  FMUL.FTZ R150, R150, R13 ;  /* 0x0000000d96967220 */ /* 0x002fc40000410000 */
        /* <DEDUP_REMOVED lines=8> */
[----:B------:R-:W-:Y:S01]  /*a5d0*/  MOV R20, R24 ;  /* 0x0000001800147202 */ /* 0x000fe20000000f00 */
[-C--:B------:R-:W-:Y:S01]  /*a5e0*/  FMUL.FTZ R152, R152, R14.reuse ;  /* 0x0000000e98987220 */ /* 0x080fe20000410000 */
[----:B------:R-:W-:Y:S01]  /*a5f0*/  HMMA.16816.F32 R24, R4, R144, R40 ;  /* 0x000000900418723c */ /* 0x000fe20000001828 */
[----:B------:R-:W-:Y:S01]  /*a600*/  LDSM.16.MT88.4 R40, [R214+0xb000] ;  /* 0x00b00000d628783b */ /* 0x000fe20000004200 */
[----:B------:R-:W-:Y:S02]  /*a610*/  FMUL.FTZ R153, R153, R14 ;  /* 0x0000000e99997220 */ /* 0x000fe40000410000 */
[-C--:B------:R-:W-:Y:S02]  /*a620*/  FMUL.FTZ R154, R154, R13.reuse ;  /* 0x0000000d9a9a7220 */ /* 0x080fe40000410000 */
        /* <DEDUP_REMOVED lines=9> */
[C---:B------:R-:W-:Y:S01]  /*a6c0*/  HMMA.16816.F32 R164, R4.reuse, R176, R164 ;  /* 0x000000b004a4723c */ /* 0x040fe200000018a4 */
[----:B------:R-:W-:Y:S02]  /*a6d0*/  FMUL.FTZ R171, R171, R13 ;  /* 0x0000000dabab7220 */ /* 0x000fe40000410000 */
[----:B------:R-:W-:Y:S01]  /*a6e0*/  MOV R236, R25 ;  /* 0x0000001900ec7202 */ /* 0x000fe20000000f00 */
[----:B------:R-:W-:Y:S01]  /*a6f0*/  IMAD.MOV.U32 R203, RZ, RZ, R26 ;  /* 0x000000ffffcb7224 */ /* 0x000fe200078e001a */
[----:B------:R-:W-:Y:S01]  /*a700*/  MOV R202, R27 ;  /* 0x0000001b00ca7202 */ /* 0x000fe20000000f00 */
[----:B------:R-:W-:Y:S01]  /*a710*/  FMUL.FTZ R44, R44, R14 ;  /* 0x0000000e2c2c7220 */ /* 0x000fe20000410000 */
[----:B------:R-:W-:Y:S01]  /*a720*/  MOV R201, R24 ;  /* 0x0000001800c97202 */ /* 0x000fe20000000f00 */
[----:B------:R-:W-:Y:S01]  /*a730*/  FMUL.FTZ R45, R45, R14 ;  /* 0x0000000e2d2d7220 */ /* 0x000fe20000410000 */
[----:B------:R-:W1:Y:S01]  /*a740*/  LDSM.16.MT88.4 R24, [R213+0xb000] ;  /* 0x00b00000d518783b */ /* 0x000e620000004200 */
        /* <DEDUP_REMOVED lines=12> */
[-C--:B------:R-:W-:Y:S02]  /*a810*/  FMUL.FTZ R62, R62, R13.reuse ;  /* 0x0000000d3e3e7220 */ /* 0x080fe40000410000 */
        /* <DEDUP_REMOVED lines=15> */
[C---:B-1----:R-:W-:Y:S01]  /*a910*/  HMMA.16816.F32 R124, R4.reuse, R26, R124 ;  /* 0x0000001a047c723c */ /* 0x042fe2000000187c */
        /* <DEDUP_REMOVED lines=21> */
[----:B------:R-:W-:Y:S01]  /*aa70*/  IMAD.MOV.U32 R21, RZ, RZ, R127 ;  /* 0x000000ffff157224 */ /* 0x000fe200078e007f */
[----:B------:R-:W-:Y:S01]  /*aa80*/  HMMA.16816.F32 R104, R4, R40, R104 ;  /* 0x000000280468723c */ /* 0x000fe20000001868 */
[----:B------:R-:W-:Y:S01]  /*aa90*/  MOV R125, R250 ;  /* 0x000000fa007d7202 */ /* 0x000fe20000000f00 */
[----:B------:R-:W-:Y:S01]  /*aaa0*/  FMUL.FTZ R130, R130, R15 ;  /* 0x0000000f82827220 */ /* 0x000fe20000410000 */
[----:B------:R-:W-:Y:S01]  /*aab0*/  MOV R127, R245 ;  /* 0x000000f5007f7202 */ /* 0x000fe20000000f00 */
[----:B------:R-:W-:-:S02]  /*aac0*/  FMUL.FTZ R131, R131, R15 ;  /* 0x0000000f83837220 */ /* 0x000fc40000410000 */
[-C--:B------:R-:W-:Y:S02]  /*aad0*/  FMUL.FTZ R52, R52, R16.reuse ;  /* 0x0000001034347220 */ /* 0x080fe40000410000 */
        /* <DEDUP_REMOVED lines=9> */
[----:B------:R-:W-:Y:S01]  /*ab70*/  MOV R4, R124 ;  /* 0x0000007c00047202 */ /* 0x000fe20000000f00 */
[C---:B------:R-:W-:Y:S01]  /*ab80*/  HMMA.16816.F32 R248, R8.reuse, R22, R156 ;  /* 0x0000001608f8723c */ /* 0x040fe2000000189c */
[----:B------:R-:W-:Y:S01]  /*ab90*/  MOV R124, R202 ;  /* 0x000000ca007c7202 */ /* 0x000fe20000000f00 */
[----:B------:R-:W-:Y:S01]  /*aba0*/  IMAD.MOV.U32 R6, RZ, RZ, R236 ;  /* 0x000000ffff067224 */ /* 0x000fe200078e00ec */
[----:B------:R-:W-:Y:S01]  /*abb0*/  MOV R5, R201 ;  /* 0x000000c900057202 */ /* 0x000fe20000000f00 */
[-C--:B------:R-:W-:Y:S01]  /*abc0*/  FMUL.FTZ R36, R36, R16.reuse ;  /* 0x0000001024247220 */ /* 0x080fe20000410000 */
[----:B------:R-:W-:Y:S01]  /*abd0*/  MOV R7, R203 ;  /* 0x000000cb00077202 */ /* 0x000fe20000000f00 */
[----:B------:R-:W-:Y:S01]  /*abe0*/  FMUL.FTZ R37, R37, R16 ;  /* 0x0000001025257220 */ /* 0x000fe20000410000 */
[----:B------:R-:W-:Y:S01]  /*abf0*/  MOV R156, R4 ;  /* 0x00000004009c7202 */ /* 0x000fe20000000f00 */
[----:B------:R-:W-:Y:S01]  /*ac00*/  FFMA.FTZ R4, R133, c[0x0][0x23c], -R12 ;  /* 0x00008f0085047a23 */ /* 0x000fe2000001080c */
[----:B------:R-:W-:Y:S01]  /*ac10*/  MOV R159, R21 ;  /* 0x00000015009f7202 */ /* 0x000fe20000000f00 */
[----:B------:R-:W-:Y:S01]  /*ac20*/  IMAD.MOV.U32 R158, RZ, RZ, R139 ;  /* 0x000000ffff9e7224 */ /* 0x000fe200078e008b */
[----:B------:R-:W-:Y:S01]  /*ac30*/  MOV R157, R200 ;  /* 0x000000c8009d7202 */ /* 0x000fe20000000f00 */
[----:B------:R1:W-:Y:S01]  /*ac40*/  MUFU.EX2 R133, R4 ;  /* 0x0000000400857308 */ /* 0x0003e20000000800 */
        /* <DEDUP_REMOVED lines=9> */
[----:B-1----:R-:W-:Y:S01]  /*ace0*/  FFMA.FTZ R4, R138, c[0x0][0x23c], -R12 ;  /* 0x00008f008a047a23 */ /* 0x002fe2000001080c */
[C---:B------:R-:W-:Y:S01]  /*acf0*/  HMMA.16816.F32 R24, R8.reuse, R26, R128 ;  /* 0x0000001a0818723c */ /* 0x040fe20000001880 */
[-C--:B------:R-:W-:Y:S01]  /*ad00*/  FMUL.FTZ R69, R69, R16.reuse ;  /* 0x0000001045457220 */ /* 0x080fe20000410000 */
[----:B------:R-:W-:Y:S01]  /*ad10*/  MOV R175, R17 ;  /* 0x0000001100af7202 */ /* 0x000fe20000000f00 */
[----:B------:R-:W1:Y:S01]  /*ad20*/  MUFU.EX2 R139, R4 ;  /* 0x00000004008b7308 */ /* 0x000e620000000800 */
[----:B------:R-:W-:Y:S01]  /*ad30*/  FMUL.FTZ R70, R70, R15 ;  /* 0x0000000f46467220 */ /* 0x000fe20000410000 */
[----:B------:R-:W-:Y:S01]  /*ad40*/  MOV R178, R127 ;  /* 0x0000007f00b27202 */ /* 0x000fe20000000f00 */
        /* <DEDUP_REMOVED lines=8> */
[----:B------:R-:W-:Y:S01]  /*add0*/  FMUL.FTZ R85, R85, R16 ;  /* 0x0000001055557220 */ /* 0x000fe20000410000 */
[----:B-1----:R-:W-:Y:S01]  /*ade0*/  F2FP.PACK_AB R128, R139, R133 ;  /* 0x000000858b80723e */ /* 0x002fe200000000ff */
[----:B------:R-:W-:Y:S01]  /*adf0*/  FFMA.FTZ R4, R132, c[0x0][0x23c], -R12 ;  /* 0x00008f0084047a23 */ /* 0x000fe2000001080c */
[----:B------:R-:W-:Y:S01]  /*ae00*/  LDSM.16.MT88.4 R64, [R213+0xa800] ;  /* 0x00a80000d540783b */ /* 0x000fe20000004200 */
[----:B------:R-:W-:-:S02]  /*ae10*/  FMUL.FTZ R86, R86, R15 ;  /* 0x0000000f56567220 */ /* 0x000fc40000410000 */
[----:B------:R1:W-:Y:S01]  /*ae20*/  MUFU.EX2 R176, R4 ;  /* 0x0000000400b07308 */ /* 0x0003e20000000800 */
        /* <DEDUP_REMOVED lines=8> */
[----:B------:R-:W2:Y:S01]  /*aeb0*/  LDSM.16.MT88.4 R48, [R214+0xa800] ;  /* 0x00a80000d630783b */ /* 0x000ea20000004200 */
[----:B------:R-:W-:-:S02]  /*aec0*/  FMUL.FTZ R113, R113, R16 ;  /* 0x0000001071717220 */ /* 0x000fc40000410000 */
[-C--:B------:R-:W-:Y:S02]  /*aed0*/  FMUL.FTZ R114, R114, R15.reuse ;  /* 0x0000000f72727220 */ /* 0x080fe40000410000 */
[----:B-1----:R-:W-:Y:S01]  /*aee0*/  FFMA.FTZ R4, R180, c[0x0][0x23c], -R12 ;  /* 0x00008f00b4047a23 */ /* 0x002fe2000001080c */
[----:B------:R-:W-:Y:S01]  /*aef0*/  MOV R180, R156 ;  /* 0x0000009c00b47202 */ /* 0x000fe20000000f00 */
[-C--:B------:R-:W-:Y:S01]  /*af00*/  FMUL.FTZ R115, R115, R15.reuse ;  /* 0x0000000f73737220 */ /* 0x080fe20000410000 */
[----:B------:R-:W-:Y:S01]  /*af10*/  HMMA.16816.F32 R68, R8, R28, R68 ;  /* 0x0000001c0844723c */ /* 0x000fe20000001844 */
[----:B------:R1:W3:Y:S01]  /*af20*/  MUFU.EX2 R138, R4 ;  /* 0x00000004008a7308 */ /* 0x0002e20000000800 */
[-C--:B------:R-:W-:Y:S02]  /*af30*/  FMUL.FTZ R100, R100, R16.reuse ;  /* 0x0000001064647220 */ /* 0x080fe40000410000 */
[----:B------:R-:W-:Y:S02]  /*af40*/  FMUL.FTZ R101, R101, R16 ;  /* 0x0000001065657220 */ /* 0x000fe40000410000 */
[----:B------:R-:W-:-:S02]  /*af50*/  FMUL.FTZ R102, R102, R15 ;  /* 0x0000000f66667220 */ /* 0x000fc40000410000 */
[----:B------:R-:W-:Y:S01]  /*af60*/  HMMA.16816.F32 R140, R8, R30, R80 ;  /* 0x0000001e088c723c */ /* 0x000fe20000001850 */
[----:B------:R-:W4:Y:S01]  /*af70*/  LDSM.16.MT88.4 R80, [R209+0xb800] ;  /* 0x00b80000d150783b */ /* 0x000f220000004200 */
[----:B------:R-:W-:-:S06]  /*af80*/  FMUL.FTZ R103, R103, R15 ;  /* 0x0000000f67677220 */ /* 0x000fcc0000410000 */
[C---:B------:R-:W-:Y:S01]  /*af90*/  HMMA.16816.F32 R84, R8.reuse, R32, R84 ;  /* 0x000000200854723c */ /* 0x040fe20000001854 */
[----:B-1----:R-:W-:Y:S01]  /*afa0*/  FFMA.FTZ R4, R183, c[0x0][0x23c], -R3 ;  /* 0x00008f00b7047a23 */ /* 0x002fe20000010803 */
[----:B------:R-:W-:Y:S02]  /*afb0*/  MOV R183, R159 ;  /* 0x0000009f00b77202 */ /* 0x000fe40000000f00 */
[----:B------:R-:W-:Y:S01]  /*afc0*/  MOV R159, R7 ;  /* 0x00000007009f7202 */ /* 0x000fe20000000f00 */
[----:B------:R1:W-:Y:S01]  /*afd0*/  MUFU.EX2 R21, R4 ;  /* 0x0000000400157308 */ /* 0x0003e20000000800 */
[----:B------:R-:W-:Y:S02]  /*afe0*/  MOV R7, R125 ;  /* 0x0000007d00077202 */ /* 0x000fe40000000f00 */
[----:B------:R-:W-:Y:S01]  /*aff0*/  MOV R125, R19 ;  /* 0x00000013007d7202 */ /* 0x000fe20000000f00 */
[----:B------:R-:W-:Y:S01]  /*b000*/  HMMA.16816.F32 R32, R8, R34, R96 ;  /* 0x000000220820723c */ /* 0x000fe20000001860 */
[----:B---3--:R-:W-:Y:S01]  /*b010*/  F2FP.PACK_AB R130, R138, R176 ;  /* 0x000000b08a82723e */ /* 0x008fe200000000ff */
[----:B------:R-:W3:Y:S01]  /*b020*/  LDSM.16.MT88.4 R96, [R211+0xb800] ;  /* 0x00b80000d360783b */ /* 0x000ee20000004200 */
[----:B------:R-:W-:Y:S01]  /*b030*/  MOV R179, R7 ;  /* 0x0000000700b37202 */ /* 0x000fe20000000f00 */
[----:B------:R-:W-:-:S04]  /*b040*/  IMAD.MOV.U32 R173, RZ, RZ, R125 ;  /* 0x000000ffffad7224 */ /* 0x000fc800078e007d */
[----:B------:R-:W-:Y:S01]  /*b050*/  HMMA.16816.F32 R28, R8, R42, R112 ;  /* 0x0000002a081c723c */ /* 0x000fe20000001870 */
[----:B------:R-:W5:Y:S01]  /*b060*/  LDSM.16.MT88.4 R112, [R214+0xb800] ;  /* 0x00b80000d670783b */ /* 0x000f620000004200 */
[----:B-1----:R-:W-:-:S04]  /*b070*/  FFMA.FTZ R4, R189, c[0x0][0x23c], -R3 ;  /* 0x00008f00bd047a23 */ /* 0x002fc80000010803 */
[----:B------:R1:W1:Y:S02]  /*b080*/  MUFU.EX2 R23, R4 ;  /* 0x0000000400177308 */ /* 0x0002640000000800 */
[----:B------:R-:W-:Y:S07]  /*b090*/  HMMA.16816.F32 R100, R8, R40, R100 ;  /* 0x000000280864723c */ /* 0x000fee0000001864 */
[----:B------:R-:W-:Y:S02]  /*b0a0*/  FFMA.FTZ R11, R178, R16, R235 ;  /* 0x00000010b20b7223 */ /* 0x000fe400000100eb */
[----:B------:R-:W-:-:S02]  /*b0b0*/  FFMA.FTZ R8, R179, R15, R206 ;  /* 0x0000000fb3087223 */ /* 0x000fc400000100ce */
[----:B------:R-:W-:Y:S02]  /*b0c0*/  FADD.FTZ R11, R234, R11 ;  /* 0x0000000bea0b7221 */ /* 0x000fe40000010000 */
[----:B------:R-:W-:Y:S02]  /*b0d0*/  FADD.FTZ R10, R205, R8 ;  /* 0x00000008cd0a7221 */ /* 0x000fe40000010000 */
[--C-:B-1----:R-:W-:Y:S01]  /*b0e0*/  FFMA.FTZ R4, R181, c[0x0][0x23c], -R3.reuse ;  /* 0x00008f00b5047a23 */ /* 0x102fe20000010803 */
[----:B------:R-:W-:Y:S01]  /*b0f0*/  MOV R181, R157 ;  /* 0x0000009d00b57202 */ /* 0x000fe20000000f00 */
[----:B------:R-:W-:Y:S01]  /*b100*/  FFMA.FTZ R3, R188, c[0x0][0x23c], -R3 ;  /* 0x00008f00bc037a23 */ /* 0x000fe20000010803 */
[----:B------:R-:W-:Y:S01]  /*b110*/  MOV R157, R5 ;  /* 0x00000005009d7202 */ /* 0x000fe20000000f00 */
[----:B------:R-:W-:Y:S01]  /*b120*/  IMAD.MOV.U32 R5, RZ, RZ, R124 ;  /* 0x000000ffff057224 */ /* 0x000fe200078e007c */
[----:B------:R-:W-:Y:S01]  /*b130*/  MOV R124, R20 ;  /* 0x00000014007c7202 */ /* 0x000fe20000000f00 */
[----:B------:R1:W-:Y:S01]  /*b140*/  MUFU.EX2 R22, R3 ;  /* 0x0000000300167308 */ /* 0x0003e20000000800 */
[----:B------:R-:W-:-:S02]  /*b150*/  MOV R188, R157 ;  /* 0x0000009d00bc7202 */ /* 0x000fc40000000f00 */
[----:B------:R-:W-:Y:S02]  /*b160*/  MOV R172, R124 ;  /* 0x0000007c00ac7202 */ /* 0x000fe40000000f00 */
[----:B------:R-:W-:-:S03]  /*b170*/  F2FP.PACK_AB R129, R23, R21 ;  /* 0x000000151781723e */ /* 0x000fc600000000ff */
[----:B------:R-:W2:Y:S01]  /*b180*/  MUFU.EX2 R132, R4 ;  /* 0x0000000400847308 */ /* 0x000ea20000000800 */
[----:B-1----:R-:W-:Y:S02]  /*b190*/  FFMA.FTZ R3, R182, c[0x0][0x23c], -R2 ;  /* 0x00008f00b6037a23 */ /* 0x002fe40000010802 */
[----:B------:R-:W-:Y:S01]  /*b1a0*/  IMAD.MOV.U32 R182, RZ, RZ, R158 ;  /* 0x000000ffffb67224 */ /* 0x000fe200078e009e */
[----:B------:R-:W-:-:S04]  /*b1b0*/  MOV R158, R6 ;  /* 0x00000006009e7202 */ /* 0x000fc80000000f00 */
[----:B------:R1:W-:Y:S01]  /*b1c0*/  MUFU.EX2 R20, R3 ;  /* 0x0000000300147308 */ /* 0x0003e20000000800 */
[----:B------:R-:W-:Y:S01]  /*b1d0*/  MOV R6, R126 ;  /* 0x0000007e00067202 */ /* 0x000fe20000000f00 */
[----:B------:R-:W-:Y:S01]  /*b1e0*/  IMAD.MOV.U32 R126, RZ, RZ, R18 ;  /* 0x000000ffff7e7224 */ /* 0x000fe200078e0012 */
[----:B------:R-:W-:Y:S02]  /*b1f0*/  MOV R189, R158 ;  /* 0x0000009e00bd7202 */ /* 0x000fe40000000f00 */
[----:B--2---:R-:W-:Y:S02]  /*b200*/  F2FP.PACK_AB R131, R22, R132 ;  /* 0x000000841683723e */ /* 0x004fe400000000ff */
[----:B------:R-:W-:Y:S02]  /*b210*/  MOV R174, R126 ;  /* 0x0000007e00ae7202 */ /* 0x000fe40000000f00 */
[----:B------:R-:W-:-:S03]  /*b220*/  MOV R177, R6 ;  /* 0x0000000600b17202 */ /* 0x000fc60000000f00 */
[----:B------:R-:W-:Y:S01]  /*b230*/  HMMA.16816.F32 R36, R128, R48, R36 ;  /* 0x000000308024723c */ /* 0x000fe20000001824 */
[----:B-1----:R-:W-:-:S04]  /*b240*/  FFMA.FTZ R3, R184, c[0x0][0x23c], -R2 ;  /* 0x00008f00b8037a23 */ /* 0x002fc80000010802 */
[----:B------:R1:W2:Y:S03]  /*b250*/  MUFU.EX2 R19, R3 ;  /* 0x0000000300137308 */ /* 0x0002a60000000800 */
[C---:B------:R-:W-:Y:S08]  /*b260*/  HMMA.16816.F32 R52, R128.reuse, R64, R52 ;  /* 0x000000408034723c */ /* 0x040ff00000001834 */
[C---:B----4-:R-:W-:Y:S01]  /*b270*/  HMMA.16816.F32 R68, R128.reuse, R80, R68 ;  /* 0x000000508044723c */ /* 0x050fe20000001844 */
[--C-:B-1----:R-:W-:Y:S01]  /*b280*/  FFMA.FTZ R3, R190, c[0x0][0x23c], -R2.reuse ;  /* 0x00008f00be037a23 */ /* 0x102fe20000010802 */
[----:B------:R-:W-:Y:S01]  /*b290*/  MOV R190, R159 ;  /* 0x0000009f00be7202 */ /* 0x000fe20000000f00 */
[----:B------:R-:W-:Y:S01]  /*b2a0*/  FFMA.FTZ R2, R191, c[0x0][0x23c], -R2 ;  /* 0x00008f00bf027a23 */ /* 0x000fe20000010802 */
[----:B------:R-:W1:Y:S01]  /*b2b0*/  LDSM.16.MT88.4 R156, [R209+0xa800] ;  /* 0x00a80000d19c783b */ /* 0x000e620000004200 */
[----:B------:R-:W-:Y:S01]  /*b2c0*/  MOV R191, R5 ;  /* 0x0000000500bf7202 */ /* 0x000fe20000000f00 */
[----:B------:R-:W-:Y:S01]  /*b2d0*/  MUFU.EX2 R18, R3 ;  /* 0x0000000300127308 */ /* 0x000fe20000000800 */
[----:B--2---:R-:W-:Y:S01]  /*b2e0*/  F2FP.PACK_AB R124, R19, R20 ;  /* 0x00000014137c723e */ /* 0x004fe200000000ff */
[----:B------:R-:W2:Y:S01]  /*b2f0*/  LDSM.16.MT88.4 R4, [R213+0xb800] ;  /* 0x00b80000d504783b */ /* 0x000ea20000004200 */
[C---:B---3--:R-:W-:Y:S05]  /*b300*/  HMMA.16816.F32 R84, R128.reuse, R96, R84 ;  /* 0x000000608054723c */ /* 0x048fea0000001854 */
[----:B------:R3:W4:Y:S03]  /*b310*/  MUFU.EX2 R17, R2 ;  /* 0x0000000200117308 */ /* 0x0007260000000800 */
[----:B-----5:R-:W-:Y:S01]  /*b320*/  HMMA.16816.F32 R100, R128, R112, R100 ;  /* 0x000000708064723c */ /* 0x020fe20000001864 */
[----:B---3--:R-:W-:Y:S01]  /*b330*/  FFMA.FTZ R2, R185, c[0x0][0x23c], -R0 ;  /* 0x00008f00b9027a23 */ /* 0x008fe20000010800 */
[----:B----4-:R-:W-:-:S03]  /*b340*/  F2FP.PACK_AB R126, R17, R18 ;  /* 0x00000012117e723e */ /* 0x010fc600000000ff */
[----:B------:R3:W-:Y:S03]  /*b350*/  MUFU.EX2 R12, R2 ;  /* 0x00000002000c7308 */ /* 0x0007e60000000800 */
[----:B-1----:R-:W-:Y:S01]  /*b360*/  HMMA.16816.F32 R144, R128, R156, R172 ;  /* 0x0000009c8090723c */ /* 0x002fe200000018ac */
[----:B------:R-:W1:Y:S01]  /*b370*/  LDSM.16.MT88.4 R172, [R211+0xa800] ;  /* 0x00a80000d3ac783b */ /* 0x000e620000004200 */
[----:B---3--:R-:W-:-:S06]  /*b380*/  FFMA.FTZ R2, R186, c[0x0][0x23c], -R0 ;  /* 0x00008f00ba027a23 */ /* 0x008fcc0000010800 */
[----:B--2---:R-:W-:Y:S01]  /*b390*/  HMMA.16816.F32 R116, R128, R4, R116 ;  /* 0x000000048074723c */ /* 0x004fe20000001874 */
[----:B------:R2:W3:Y:S02]  /*b3a0*/  MUFU.EX2 R3, R2 ;  /* 0x0000000200037308 */ /* 0x0004e40000000800 */
[--C-:B--2---:R-:W-:Y:S01]  /*b3b0*/  FFMA.FTZ R2, R192, c[0x0][0x23c], -R0.reuse ;  /* 0x00008f00c0027a23 */ /* 0x104fe20000010800 */
[----:B---3--:R-:W-:Y:S01]  /*b3c0*/  F2FP.PACK_AB R125, R3, R12 ;  /* 0x0000000c037d723e */ /* 0x008fe200000000ff */
[----:B------:R-:W-:-:S04]  /*b3d0*/  FFMA.FTZ R0, R187, c[0x0][0x23c], -R0 ;  /* 0x00008f00bb007a23 */ /* 0x000fc80000010800 */
[----:B------:R-:W-:Y:S08]  /*b3e0*/  MUFU.EX2 R2, R2 ;  /* 0x0000000200027308 */ /* 0x000ff00000000800 */
[----:B------:R-:W2:Y:S01]  /*b3f0*/  MUFU.EX2 R0, R0 ;  /* 0x0000000000007308 */ /* 0x000ea20000000800 */
[----:B-1----:R-:W-:Y:S01]  /*b400*/  HMMA.16816.F32 R160, R128, R172, R160 ;  /* 0x000000ac80a0723c */ /* 0x002fe200000018a0 */
[----:B--2---:R-:W-:-:S07]  /*b410*/  F2FP.PACK_AB R127, R0, R2 ;  /* 0x00000002007f723e */ /* 0x004fce00000000ff */
[C---:B------:R-:W-:Y:S07]  /*b420*/  HMMA.16816.F32 R120, R124.reuse, R4, R120 ;  /* 0x000000047c78723c */ /* 0x040fee0000001878 */
[----:B------:R-:W-:Y:S01]  /*b430*/  FFMA.FTZ R5, R177, R14, R198 ;  /* 0x0000000eb1057223 */ /* 0x000fe200000100c6 */
[----:B------:R-:W-:Y:S01]  /*b440*/  HMMA.16816.F32 R148, R124, R156, R148 ;  /* 0x0000009c7c94723c */ /* 0x000fe20000001894 */
[----:B------:R-:W-:Y:S02]  /*b450*/  FFMA.FTZ R4, R241, R13, R193 ;  /* 0x0000000df1047223 */ /* 0x000fe400000100c1 */
[----:B------:R-:W-:-:S02]  /*b460*/  FADD.FTZ R9, R197, R5 ;  /* 0x00000005c5097221 */ /* 0x000fc40000010000 */
        /* <DEDUP_REMOVED lines=49> */
[----:B------:R1:W-:Y:S04]  /*b780*/  STL [R1], R244 ;  /* 0x000000f401007387 */ /* 0x0003e80000100800 */
[----:B------:R1:W-:Y:S01]  /*b790*/  STL [R1+0x4], R245 ;  /* 0x000004f501007387 */ /* 0x0003e20000100800 */
[----:B------:R-:W-:Y:S05]  /*b7a0*/  @!P0 BRA `(.L_x_1123) ;  /* 0x00005ba000008947 */ /* 0x000fea0003800000 */
[----:B------:R-:W2:Y:S01]  /*b7b0*/  LDL.64 R178, [R1+0x40] ;  /* 0x0000400001b27983 */ /* 0x000ea20000100a00 */
        /* <DEDUP_REMOVED lines=16> */
[----:B------:R-:W-:Y:S02]  /*b8c0*/  LEA.HI.X R3, R4, R243, R3, 0x5, P1 ;  /* 0x000000f304037211 */ /* 0x000fe400008f2c03 */
        /* <DEDUP_REMOVED lines=33> */
[----:B--2---:R-:W2:Y:S04]  /*bae0*/  LDSM.16.M88.4 R8, [R210] ;  /* 0x00000000d208783b */ /* 0x004ea80000000200 */
[----:B------:R-:W-:Y:S04]  /*baf0*/  LDSM.16.M88.4 R28, [R219] ;  /* 0x00000000db1c783b */ /* 0x000fe80000000200 */
[----:B---3--:R-:W3:Y:S04]  /*bb00*/  LDSM.16.M88.4 R4, [R210+0x2000] ;  /* 0x00200000d204783b */ /* 0x008ee80000000200 */
[----:B------:R-:W4:Y:S04]  /*bb10*/  LDSM.16.M88.4 R16, [R212] ;  /* 0x00000000d410783b */ /* 0x000f280000000200 */
[----:B------:R-:W0:Y:S01]  /*bb20*/  LDGDEPBAR ;  /* 0x00000000000079af */ /* 0x000e220000000000 */
[----:B--2---:R-:W-:Y:S08]  /*bb30*/  HMMA.16816.F32 R200, R8, R24, RZ ;  /* 0x0000001808c8723c */ /* 0x004ff000000018ff */
[C---:B---3--:R-:W-:Y:S08]  /*bb40*/  HMMA.16816.F32 R184, R4.reuse, R20, RZ ;  /* 0x0000001404b8723c */ /* 0x048ff000000018ff */
        /* <DEDUP_REMOVED lines=8> */
[----:B------:R-:W2:Y:S04]  /*bbd0*/  LDSM.16.M88.4 R20, [R217+0x8800] ;  /* 0x00880000d914783b */ /* 0x000ea80000000200 */
[----:B------:R-:W3:Y:S03]  /*bbe0*/  LDSM.16.M88.4 R8, [R218] ;  /* 0x00000000da08783b */ /* 0x000ee60000000200 */
[C---:B------:R-:W-:Y:S08]  /*bbf0*/  HMMA.16816.F32 R232, R12.reuse, R32, R184 ;  /* 0x000000200ce8723c */ /* 0x040ff000000018b8 */
[C---:B------:R-:W-:Y:S08]  /*bc00*/  HMMA.16816.F32 R240, R12.reuse, R28, R196 ;  /* 0x0000001c0cf0723c */ /* 0x040ff000000018c4 */
[C---:B------:R-:W-:Y:S08]  /*bc10*/  HMMA.16816.F32 R236, R12.reuse, R30, R192 ;  /* 0x0000001e0cec723c */ /* 0x040ff000000018c0 */
[----:B------:R-:W-:Y:S01]  /*bc20*/  HMMA.16816.F32 R204, R12, R34, R180 ;  /* 0x000000220ccc723c */ /* 0x000fe200000018b4 */
[----:B------:R-:W-:Y:S07]  /*bc30*/  LDSM.16.M88.4 R12, [R216+0x2000] ;  /* 0x00200000d80c783b */ /* 0x000fee0000000200 */
[C---:B----4-:R-:W-:Y:S08]  /*bc40*/  HMMA.16816.F32 R200, R16.reuse, R28, R200 ;  /* 0x0000001c10c8723c */ /* 0x050ff000000018c8 */
[C---:B------:R-:W-:Y:S01]  /*bc50*/  HMMA.16816.F32 R192, R16.reuse, R30, R188 ;  /* 0x0000001e10c0723c */ /* 0x040fe200000018bc */
[----:B------:R-:W4:Y:S07]  /*bc60*/  LDSM.16.M88.4 R28, [R215+0x800] ;  /* 0x00080000d71c783b */ /* 0x000f2e0000000200 */
[C---:B------:R-:W-:Y:S08]  /*bc70*/  HMMA.16816.F32 R196, R16.reuse, R32, R176 ;  /* 0x0000002010c4723c */ /* 0x040ff000000018b0 */
[----:B------:R-:W-:Y:S01]  /*bc80*/  HMMA.16816.F32 R184, R16, R34, R140 ;  /* 0x0000002210b8723c */ /* 0x000fe2000000188c */
[----:B------:R-:W5:Y:S04]  /*bc90*/  LDSM.16.M88.4 R32, [R215] ;  /* 0x00000000d720783b */ /* 0x000f680000000200 */
[----:B------:R-:W1:Y:S03]  /*bca0*/  LDSM.16.M88.4 R16, [R216] ;  /* 0x00000000d810783b */ /* 0x000e660000000200 */
[C---:B--2---:R-:W-:Y:S08]  /*bcb0*/  HMMA.16816.F32 R140, R4.reuse, R20, R232 ;  /* 0x00000014048c723c */ /* 0x044ff000000018e8 */
[C---:B------:R-:W-:Y:S08]  /*bcc0*/  HMMA.16816.F32 R180, R4.reuse, R24, R240 ;  /* 0x0000001804b4723c */ /* 0x040ff000000018f0 */
[C---:B------:R-:W-:Y:S08]  /*bcd0*/  HMMA.16816.F32 R176, R4.reuse, R26, R236 ;  /* 0x0000001a04b0723c */ /* 0x040ff000000018ec */
[----:B------:R-:W-:Y:S01]  /*bce0*/  HMMA.16816.F32 R188, R4, R22, R204 ;  /* 0x0000001604bc723c */ /* 0x000fe200000018cc */
[----:B------:R-:W-:Y:S07]  /*bcf0*/  LDSM.16.M88.4 R4, [R210+0x6000] ;  /* 0x00600000d204783b */ /* 0x000fee0000000200 */
[C---:B---3--:R-:W-:Y:S08]  /*bd00*/  HMMA.16816.F32 R236, R8.reuse, R24, R200 ;  /* 0x0000001808ec723c */ /* 0x048ff000000018c8 */
[C---:B------:R-:W-:Y:S01]  /*bd10*/  HMMA.16816.F32 R232, R8.reuse, R26, R192 ;  /* 0x0000001a08e8723c */ /* 0x040fe200000018c0 */
[----:B------:R-:W-:Y:S07]  /*bd20*/  LDSM.16.M88.4 R24, [R208+0x9000] ;  /* 0x00900000d018783b */ /* 0x000fee0000000200 */
[C---:B------:R-:W-:Y:S08]  /*bd30*/  HMMA.16816.F32 R200, R8.reuse, R20, R196 ;  /* 0x0000001408c8723c */ /* 0x040ff000000018c4 */
[----:B------:R-:W-:Y:S01]  /*bd40*/  HMMA.16816.F32 R192, R8, R22, R184 ;  /* 0x0000001608c0723c */ /* 0x000fe200000018b8 */
[----:B------:R-:W2:Y:S04]  /*bd50*/  LDSM.16.M88.4 R20, [R208+0x9800] ;  /* 0x00980000d014783b */ /* 0x000ea80000000200 */
[----:B------:R-:W3:Y:S03]  /*bd60*/  LDSM.16.M88.4 R8, [R210+0x4000] ;  /* 0x00400000d208783b */ /* 0x000ee60000000200 */
[C---:B----4-:R-:W-:Y:S01]  /*bd70*/  HMMA.16816.F32 R196, R12.reuse, R28, R140 ;  /* 0x0000001c0cc4723c */ /* 0x050fe2000000188c */
[----:B------:R-:W-:Y:S07]  /*bd80*/  LDSM.16.M88.4 R140, [R221] ;  /* 0x00000000dd8c783b */ /* 0x000fee0000000200 */
[C---:B-----5:R-:W-:Y:S08]  /*bd90*/  HMMA.16816.F32 R240, R12.reuse, R32, R180 ;  /* 0x000000200cf0723c */ /* 0x060ff000000018b4 */
[C---:B------:R-:W-:Y:S08]  /*bda0*/  HMMA.16816.F32 R204, R12.reuse, R34, R176 ;  /* 0x000000220ccc723c */ /* 0x040ff000000018b0 */
[----:B------:R-:W-:Y:S01]  /*bdb0*/  HMMA.16816.F32 R188, R12, R30, R188 ;  /* 0x0000001e0cbc723c */ /* 0x000fe200000018bc */
[----:B------:R-:W4:Y:S07]  /*bdc0*/  LDSM.16.M88.4 R12, [R212+0x6000] ;  /* 0x00600000d40c783b */ /* 0x000f2e0000000200 */
[C---:B-1----:R-:W-:Y:S08]  /*bdd0*/  HMMA.16816.F32 R184, R16.reuse, R32, R236 ;  /* 0x0000002010b8723c */ /* 0x042ff000000018ec */
[C---:B------:R-:W-:Y:S01]  /*bde0*/  HMMA.16816.F32 R180, R16.reuse, R34, R232 ;  /* 0x0000002210b4723c */ /* 0x040fe200000018e8 */
[----:B------:R-:W1:Y:S07]  /*bdf0*/  LDSM.16.M88.4 R32, [R220] ;  /* 0x00000000dc20783b */ /* 0x000e6e0000000200 */
[C---:B------:R-:W-:Y:S08]  /*be00*/  HMMA.16816.F32 R176, R16.reuse, R28, R200 ;  /* 0x0000001c10b0723c */ /* 0x040ff000000018c8 */
[----:B------:R-:W-:Y:S01]  /*be10*/  HMMA.16816.F32 R28, R16, R30, R192 ;  /* 0x0000001e101c723c */ /* 0x000fe200000018c0 */
[----:B------:R-:W5:Y:S07]  /*be20*/  LDSM.16.M88.4 R16, [R212+0x4000] ;  /* 0x00400000d410783b */ /* 0x000f6e0000000200 */
        /* <DEDUP_REMOVED lines=8> */
[C---:B------:R-:W-:Y:S01]  /*beb0*/  HMMA.16816.F32 R180, R8.reuse, R22, R28 ;  /* 0x0000001608b4723c */ /* 0x040fe2000000181c */
[----:B------:R-:W2:Y:S07]  /*bec0*/  LDSM.16.M88.4 R28, [R217+0x9000] ;  /* 0x00900000d91c783b */ /* 0x000eae0000000200 */
[----:B------:R-:W-:Y:S08]  /*bed0*/  HMMA.16816.F32 R184, R8, R20, R176 ;  /* 0x0000001408b8723c */ /* 0x000ff000000018b0 */
[C---:B----4-:R-:W-:Y:S08]  /*bee0*/  HMMA.16816.F32 R176, R12.reuse, R140, R232 ;  /* 0x0000008c0cb0723c */ /* 0x050ff000000018e8 */
[C---:B------:R-:W-:Y:S08]  /*bef0*/  HMMA.16816.F32 R20, R12.reuse, R142, R204 ;  /* 0x0000008e0c14723c */ /* 0x040ff000000018cc */
[C---:B-1----:R-:W-:Y:S08]  /*bf00*/  HMMA.16816.F32 R8, R12.reuse, R32, R200 ;  /* 0x000000200c08723c */ /* 0x042ff000000018c8 */
[----:B------:R-:W-:Y:S01]  /*bf10*/  HMMA.16816.F32 R196, R12, R34, R196 ;  /* 0x000000220cc4723c */ /* 0x000fe200000018c4 */
[----:B------:R-:W1:Y:S07]  /*bf20*/  LDSM.16.M88.4 R12, [R218+0x4000] ;  /* 0x00400000da0c783b */ /* 0x000e6e0000000200 */
[C---:B-----5:R-:W-:Y:S08]  /*bf30*/  HMMA.16816.F32 R232, R16.reuse, R140, R192 ;  /* 0x0000008c10e8723c */ /* 0x060ff000000018c0 */
        /* <DEDUP_REMOVED lines=8> */
[----:B------:R-:W2:Y:S07]  /*bfc0*/  LDSM.16.M88.4 R8, [R216+0x6000] ;  /* 0x00600000d808783b */ /* 0x000eae0000000200 */
[----:B------:R-:W-:Y:S01]  /*bfd0*/  HMMA.16816.F32 R176, R4, R26, R196 ;  /* 0x0000001a04b0723c */ /* 0x000fe200000018c4 */
[----:B------:R-:W3:Y:S01]  /*bfe0*/  LDSM.16.M88.4 R4, [R216+0x4000] ;  /* 0x00400000d804783b */ /* 0x000ee20000000200 */
[----:B------:R-:W-:-:S06]  /*bff0*/  DEPBAR.LE SB0, 0x0 ;  /* 0x000080000000791a */ /* 0x000fcc0000000000 */
[C---:B-1----:R-:W-:Y:S08]  /*c000*/  HMMA.16816.F32 R140, R12.reuse, R28, R232 ;  /* 0x0000001c0c8c723c */ /* 0x042ff000000018e8 */
[C---:B------:R-:W-:Y:S08]  /*c010*/  HMMA.16816.F32 R32, R12.reuse, R30, R204 ;  /* 0x0000001e0c20723c */ /* 0x040ff000000018cc */
[C---:B------:R-:W-:Y:S08]  /*c020*/  HMMA.16816.F32 R28, R12.reuse, R24, R200 ;  /* 0x000000180c1c723c */ /* 0x040ff000000018c8 */
[----:B------:R-:W-:Y:S08]  /*c030*/  HMMA.16816.F32 R12, R12, R26, R192 ;  /* 0x0000001a0c0c723c */ /* 0x000ff000000018c0 */
[C---:B--2---:R-:W-:Y:S08]  /*c040*/  HMMA.16816.F32 R196, R8.reuse, R22, R184 ;  /* 0x0000001608c4723c */ /* 0x044ff000000018b8 */
[C---:B------:R-:W-:Y:S08]  /*c050*/  HMMA.16816.F32 R188, R8.reuse, R20, R188 ;  /* 0x0000001408bc723c */ /* 0x040ff000000018bc */
[C---:B------:R-:W-:Y:S08]  /*c060*/  HMMA.16816.F32 R200, R8.reuse, R16, R180 ;  /* 0x0000001008c8723c */ /* 0x040ff000000018b4 */
[----:B------:R-:W-:Y:S08]  /*c070*/  HMMA.16816.F32 R184, R8, R18, R176 ;  /* 0x0000001208b8723c */ /* 0x000ff000000018b0 */
[C---:B---3--:R-:W-:Y:S08]  /*c080*/  HMMA.16816.F32 R140, R4.reuse, R20, R140 ;  /* 0x00000014048c723c */ /* 0x048ff0000000188c */
        /* <DEDUP_REMOVED lines=51> */
.L_x_1132:
[----:B------:R-:W-:Y:S05]  /*c3c0*/  BSYNC B0 ;  /* 0x0000000000007941 */ /* 0x000fea0003800000 */
.L_x_1131:
[----:B------:R-:W0:Y:S02]  /*c3d0*/  LDGDEPBAR ;  /* 0x00000000000079af */ /* 0x000e240000000000 */
.L_x_1130:
        /* <DEDUP_REMOVED lines=12> */
[----:B------:R-:W-:Y:S02]  /*c4a0*/  ISETP.GE.AND P1, PT, R8, R230, PT ;  /* 0x000000e60800720c */ /* 0x000fe40003f26270 */
        /* <DEDUP_REMOVED lines=12> */
[-C--:B------:R-:W-:Y:S02]  /*c570*/  ISETP.LT.OR P1, PT, R7, R226.reuse, P1 ;  /* 0x000000e20700720c */ /* 0x080fe40000f21670 */
[----:B------:R-:W-:Y:S02]  /*c580*/  ISETP.LT.OR P5, PT, R6, R226, P5 ;  /* 0x000000e20600720c */ /* 0x000fe40002fa1670 */
[----:B------:R-:W-:Y:S02]  /*c590*/  FSEL R15, R33, -INF , !P4 ;  /* 0xff800000210f7808 */ /* 0x000fe40006000000 */
[----:B------:R-:W-:-:S02]  /*c5a0*/  ISETP.GE.AND P6, PT, R8, R231, PT ;  /* 0x000000e70800720c */ /* 0x000fc40003fc6270 */
[----:B------:R-:W-:Y:S02]  /*c5b0*/  ISETP.GE.AND P4, PT, R5, R231, PT ;  /* 0x000000e70500720c */ /* 0x000fe40003f86270 */
[----:B------:R-:W-:Y:S02]  /*c5c0*/  IADD3 R4, R0, 0x11, RZ ;  /* 0x0000001100047810 */ /* 0x000fe40007ffe0ff */
[----:B------:R-:W-:Y:S02]  /*c5d0*/  FSEL R20, R34, -INF , !P1 ;  /* 0xff80000022147808 */ /* 0x000fe40004800000 */
[----:B------:R-:W-:Y:S02]  /*c5e0*/  FSEL R23, R35, -INF , !P5 ;  /* 0xff80000023177808 */ /* 0x000fe40006800000 */
[-C--:B------:R-:W-:Y:S01]  /*c5f0*/  ISETP.LT.OR P6, PT, R8, R227.reuse, P6 ;  /* 0x000000e30800720c */ /* 0x080fe200037c1670 */
[----:B------:R-:W-:Y:S01]  /*c600*/  LDSM.16.MT88.4 R32, [R211+0xb000] ;  /* 0x00b00000d320783b */ /* 0x000fe20000004200 */
[----:B------:R-:W-:-:S02]  /*c610*/  ISETP.LT.OR P1, PT, R5, R227, P4 ;  /* 0x000000e30500720c */ /* 0x000fc40002721670 */
[----:B------:R-:W-:Y:S02]  /*c620*/  ISETP.GE.AND P5, PT, R5, R230, PT ;  /* 0x000000e60500720c */ /* 0x000fe40003fa6270 */
[----:B------:R-:W-:Y:S02]  /*c630*/  IADD3 R3, R0, 0x18, RZ ;  /* 0x0000001800037810 */ /* 0x000fe40007ffe0ff */
[----:B------:R-:W-:Y:S02]  /*c640*/  ISETP.GE.AND P4, PT, R4, R231, PT ;  /* 0x000000e70400720c */ /* 0x000fe40003f86270 */
[----:B------:R-:W-:Y:S02]  /*c650*/  FSEL R17, R141, -INF , !P6 ;  /* 0xff8000008d117808 */ /* 0x000fe40007000000 */
[----:B------:R-:W-:Y:S01]  /*c660*/  FSEL R177, R28, -INF , !P1 ;  /* 0xff8000001cb17808 */ /* 0x000fe20004800000 */
[----:B------:R-:W-:Y:S01]  /*c670*/  LDSM.16.MT88.4 R140, [R211+0xa000] ;  /* 0x00a00000d38c783b */ /* 0x000fe20000004200 */
[----:B------:R-:W-:-:S02]  /*c680*/  ISETP.LT.OR P5, PT, R5, R226, P5 ;  /* 0x000000e20500720c */ /* 0x000fc40002fa1670 */
[C---:B------:R-:W-:Y:S02]  /*c690*/  ISETP.GE.AND P1, PT, R4.reuse, R230, PT ;  /* 0x000000e60400720c */ /* 0x040fe40003f26270 */
[----:B------:R-:W-:Y:S02]  /*c6a0*/  ISETP.GE.AND P6, PT, R3, R231, PT ;  /* 0x000000e70300720c */ /* 0x000fe40003fc6270 */
[----:B------:R-:W-:Y:S02]  /*c6b0*/  ISETP.LT.OR P4, PT, R4, R227, P4 ;  /* 0x000000e30400720c */ /* 0x000fe40002781670 */
[----:B------:R-:W-:Y:S02]  /*c6c0*/  FMNMX.FTZ R9, R136, R10, !PT ;  /* 0x0000000a88097209 */ /* 0x000fe40007810000 */
[----:B------:R-:W-:Y:S02]  /*c6d0*/  IADD3 R2, R0, 0x19, RZ ;  /* 0x0000001900027810 */ /* 0x000fe40007ffe0ff */
[----:B------:R-:W-:-:S02]  /*c6e0*/  FSEL R182, R30, -INF , !P5 ;  /* 0xff8000001eb67808 */ /* 0x000fc40006800000 */
[----:B------:R-:W-:Y:S02]  /*c6f0*/  ISETP.LT.OR P1, PT, R4, R226, P1 ;  /* 0x000000e20400720c */ /* 0x000fe40000f21670 */
[----:B------:R-:W-:Y:S02]  /*c700*/  ISETP.LT.OR P5, PT, R3, R227, P6 ;  /* 0x000000e30300720c */ /* 0x000fe400037a1670 */
[----:B------:R-:W-:Y:S02]  /*c710*/  FSEL R178, R29, -INF , !P4 ;  /* 0xff8000001db27808 */ /* 0x000fe40006000000 */
[----:B------:R-:W-:Y:S02]  /*c720*/  FMNMX.FTZ R9, R17, R9, !PT ;  /* 0x0000000911097209 */ /* 0x000fe40007810000 */
[----:B------:R-:W-:Y:S02]  /*c730*/  ISETP.GE.AND P4, PT, R2, R231, PT ;  /* 0x000000e70200720c */ /* 0x000fe40003f86270 */
[----:B------:R-:W-:-:S02]  /*c740*/  FSEL R192, R31, -INF , !P1 ;  /* 0xff8000001fc07808 */ /* 0x000fc40004800000 */
[----:B------:R-:W-:Y:S01]  /*c750*/  FSEL R176, R24, -INF , !P5 ;  /* 0xff80000018b07808 */ /* 0x000fe20006800000 */
[----:B------:R-:W-:Y:S01]  /*c760*/  LDSM.16.MT88.4 R28, [R209+0xb000] ;  /* 0x00b00000d11c783b */ /* 0x000fe20000004200 */
[C---:B------:R-:W-:Y:S02]  /*c770*/  ISETP.GE.AND P1, PT, R0.reuse, R229, PT ;  /* 0x000000e50000720c */ /* 0x040fe40003f26270 */
[----:B------:R-:W-:Y:S02]  /*c780*/  ISETP.GE.AND P5, PT, R0, R228, PT ;  /* 0x000000e40000720c */ /* 0x000fe40003fa6270 */
[----:B------:R-:W-:Y:S02]  /*c790*/  FMNMX.FTZ R9, R16, R9, !PT ;  /* 0x0000000910097209 */ /* 0x000fe40007810000 */
[----:B------:R-:W-:Y:S02]  /*c7a0*/  ISETP.LT.OR P4, PT, R2, R227, P4 ;  /* 0x000000e30200720c */ /* 0x000fe40002781670 */
[----:B------:R-:W-:-:S02]  /*c7b0*/  ISETP.LT.OR P1, PT, R0, R225, P1 ;  /* 0x000000e10000720c */ /* 0x000fc40000f21670 */
[----:B------:R-:W-:Y:S02]  /*c7c0*/  ISETP.LT.OR P5, PT, R0, R224, P5 ;  /* 0x000000e00000720c */ /* 0x000fe40002fa1670 */
[----:B------:R-:W-:Y:S02]  /*c7d0*/  FMNMX.FTZ R0, R15, R9, !PT ;  /* 0x000000090f007209 */ /* 0x000fe40007810000 */
[----:B------:R-:W-:Y:S02]  /*c7e0*/  FSEL R179, R25, -INF , !P4 ;  /* 0xff80000019b37808 */ /* 0x000fe40006000000 */
[----:B------:R-:W-:Y:S02]  /*c7f0*/  ISETP.GE.AND P4, PT, R2, R230, PT ;  /* 0x000000e60200720c */ /* 0x000fe40003f86270 */
[----:B------:R-:W-:Y:S02]  /*c800*/  FMNMX.FTZ R0, R177, R0, !PT ;  /* 0x00000000b1007209 */ /* 0x000fe40007810000 */
[----:B------:R-:W-:-:S02]  /*c810*/  ISETP.GE.AND P6, PT, R3, R230, PT ;  /* 0x000000e60300720c */ /* 0x000fc40003fc6270 */
[----:B------:R-:W-:Y:S02]  /*c820*/  ISETP.LT.OR P4, PT, R2, R226, P4 ;  /* 0x000000e20200720c */ /* 0x000fe40002781670 */
[----:B------:R-:W-:Y:S02]  /*c830*/  FMNMX.FTZ R0, R178, R0, !PT ;  /* 0x00000000b2007209 */ /* 0x000fe40007810000 */
[----:B------:R-:W-:Y:S02]  /*c840*/  ISETP.LT.OR P6, PT, R3, R226, P6 ;  /* 0x000000e20300720c */ /* 0x000fe400037c1670 */
[----:B------:R-:W-:Y:S02]  /*c850*/  FSEL R183, R27, -INF , !P4 ;  /* 0xff8000001bb77808 */ /* 0x000fe40006000000 */
[----:B------:R-:W-:Y:S02]  /*c860*/  ISETP.GE.AND P4, PT, R8, R229, PT ;  /* 0x000000e50800720c */ /* 0x000fe40003f86270 */
[----:B------:R-:W-:-:S02]  /*c870*/  FMNMX.FTZ R0, R176, R0, !PT ;  /* 0x00000000b0007209 */ /* 0x000fc40007810000 */
[----:B------:R-:W-:Y:S02]  /*c880*/  FSEL R180, R26, -INF , !P6 ;  /* 0xff8000001ab47808 */ /* 0x000fe40007000000 */
[----:B------:R-:W-:Y:S02]  /*c890*/  ISETP.GE.AND P6, PT, R7, R229, PT ;  /* 0x000000e50700720c */ /* 0x000fe40003fc6270 */
[-C--:B------:R-:W-:Y:S02]  /*c8a0*/  ISETP.LT.OR P4, PT, R8, R225.reuse, P4 ;  /* 0x000000e10800720c */ /* 0x080fe40002781670 */
[----:B------:R-:W-:Y:S02]  /*c8b0*/  FMNMX.FTZ R0, R179, R0, !PT ;  /* 0x00000000b3007209 */ /* 0x000fe40007810000 */
[----:B------:R-:W-:Y:S02]  /*c8c0*/  ISETP.LT.OR P6, PT, R7, R225, P6 ;  /* 0x000000e10700720c */ /* 0x000fe400037c1670 */
[----:B------:R-:W-:Y:S01]  /*c8d0*/  FSEL R19, R189, -INF , !P4 ;  /* 0xff800000bd137808 */ /* 0x000fe20006000000 */
[----:B------:R-:W1:Y:S01]  /*c8e0*/  SHFL.BFLY PT, R14, R0, 0x2, 0x1f ;  /* 0x0c401f00000e7f89 */ /* 0x000e6200000e0000 */
[----:B------:R-:W-:-:S02]  /*c8f0*/  ISETP.GE.AND P4, PT, R5, R229, PT ;  /* 0x000000e50500720c */ /* 0x000fc40003f86270 */
[----:B------:R-:W-:Y:S02]  /*c900*/  FSEL R18, R196, -INF , !P6 ;  /* 0xff800000c4127808 */ /* 0x000fe40007000000 */
[----:B------:R-:W-:Y:S02]  /*c910*/  ISETP.GE.AND P6, PT, R4, R229, PT ;  /* 0x000000e50400720c */ /* 0x000fe40003fc6270 */
[----:B------:R-:W-:Y:S02]  /*c920*/  ISETP.LT.OR P4, PT, R5, R225, P4 ;  /* 0x000000e10500720c */ /* 0x000fe40002781670 */
[----:B------:R-:W-:Y:S02]  /*c930*/  FSEL R12, R188, -INF , !P1 ;  /* 0xff800000bc0c7808 */ /* 0x000fe40004800000 */
[----:B------:R-:W-:Y:S02]  /*c940*/  ISETP.GE.AND P1, PT, R6, R229, PT ;  /* 0x000000e50600720c */ /* 0x000fe40003f26270 */
[----:B------:R-:W-:-:S02]  /*c950*/  ISETP.LT.OR P6, PT, R4, R225, P6 ;  /* 0x000000e10400720c */ /* 0x000fc400037c1670 */
[----:B------:R-:W-:Y:S02]  /*c960*/  FSEL R181, R200, -INF , !P4 ;  /* 0xff800000c8b57808 */ /* 0x000fe40006000000 */
[----:B------:R-:W-:Y:S02]  /*c970*/  ISETP.GE.AND P4, PT, R8, R228, PT ;  /* 0x000000e40800720c */ /* 0x000fe40003f86270 */
[----:B------:R-:W-:Y:S02]  /*c980*/  ISETP.LT.OR P1, PT, R6, R225, P1 ;  /* 0x000000e10600720c */ /* 0x000fe40000f21670 */
[----:B------:R-:W-:Y:S02]  /*c990*/  FSEL R188, R201, -INF , !P6 ;  /* 0xff800000c9bc7808 */ /* 0x000fe40007000000 */
[----:B------:R-:W-:Y:S02]  /*c9a0*/  ISETP.GE.AND P6, PT, R2, R229, PT ;  /* 0x000000e50200720c */ /* 0x000fe40003fc6270 */
[----:B------:R-:W-:-:S02]  /*c9b0*/  ISETP.LT.OR P4, PT, R8, R224, P4 ;  /* 0x000000e00800720c */ /* 0x000fc40002781670 */
[----:B------:R-:W-:Y:S02]  /*c9c0*/  FMNMX.FTZ R8, R134, R12, !PT ;  /* 0x0000000c86087209 */ /* 0x000fe40007810000 */
[----:B------:R-:W-:Y:S02]  /*c9d0*/  FSEL R22, R197, -INF , !P1 ;  /* 0xff800000c5167808 */ /* 0x000fe40004800000 */
[----:B------:R-:W-:Y:S02]  /*c9e0*/  ISETP.GE.AND P1, PT, R3, R229, PT ;  /* 0x000000e50300720c */ /* 0x000fe40003f26270 */
[-C--:B------:R-:W-:Y:S02]  /*c9f0*/  ISETP.LT.OR P6, PT, R2, R225.reuse, P6 ;  /* 0x000000e10200720c */ /* 0x080fe400037c1670 */
[----:B------:R-:W-:Y:S02]  /*ca00*/  FMNMX.FTZ R8, R19, R8, !PT ;  /* 0x0000000813087209 */ /* 0x000fe40007810000 */
[----:B------:R-:W-:-:S02]  /*ca10*/  ISETP.LT.OR P1, PT, R3, R225, P1 ;  /* 0x000000e10300720c */ /* 0x000fc40000f21670 */
[----:B------:R-:W-:Y:S02]  /*ca20*/  FSEL R185, R185, -INF , !P6 ;  /* 0xff800000b9b97808 */ /* 0x000fe40007000000 */
[----:B------:R-:W-:Y:S02]  /*ca30*/  ISETP.GE.AND P6, PT, R6, R228, PT ;  /* 0x000000e40600720c */ /* 0x000fe40003fc6270 */
[----:B------:R-:W-:Y:S02]  /*ca40*/  FMNMX.FTZ R11, R18, R8, !PT ;  /* 0x00000008120b7209 */ /* 0x000fe40007810000 */
[----:B------:R-:W-:Y:S02]  /*ca50*/  FSEL R189, R184, -INF , !P1 ;  /* 0xff800000b8bd7808 */ /* 0x000fe40004800000 */
[----:B------:R-:W-:Y:S02]  /*ca60*/  ISETP.GE.AND P1, PT, R7, R228, PT ;  /* 0x000000e40700720c */ /* 0x000fe40003f26270 */
[----:B-1----:R-:W-:-:S02]  /*ca70*/  FMNMX.FTZ R8, R0, R14, !PT ;  /* 0x0000000e00087209 */ /* 0x002fc40007810000 */
[-C--:B------:R-:W-:Y:S02]  /*ca80*/  ISETP.LT.OR P6, PT, R6, R224.reuse, P6 ;  /* 0x000000e00600720c */ /* 0x080fe400037c1670 */
[----:B------:R-:W-:Y:S01]  /*ca90*/  FMNMX.FTZ R0, R22, R11, !PT ;  /* 0x0000000b16007209 */ /* 0x000fe20007810000 */
[----:B------:R-:W1:Y:S01]  /*caa0*/  SHFL.BFLY PT, R26, R8, 0x1, 0x1f ;  /* 0x0c201f00081a7f89 */ /* 0x000e6200000e0000 */
[----:B------:R-:W-:Y:S02]  /*cab0*/  FMNMX.FTZ R9, R135, R13, !PT ;  /* 0x0000000d87097209 */ /* 0x000fe40007810000 */
[----:B------:R-:W-:Y:S02]  /*cac0*/  FSEL R6, R190, -INF , !P5 ;  /* 0xff800000be067808 */ /* 0x000fe40006800000 */
[----:B------:R-:W-:Y:S02]  /*cad0*/  ISETP.LT.OR P1, PT, R7, R224, P1 ;  /* 0x000000e00700720c */ /* 0x000fe40000f21670 */
[----:B------:R-:W-:-:S02]  /*cae0*/  FMNMX.FTZ R7, R181, R0, !PT ;  /* 0x00000000b5077209 */ /* 0x000fc40007810000 */
[----:B------:R-:W-:Y:S02]  /*caf0*/  FMNMX.FTZ R9, R21, R9, !PT ;  /* 0x0000000915097209 */ /* 0x000fe40007810000 */
[----:B------:R-:W-:Y:S02]  /*cb00*/  FSEL R14, R191, -INF , !P4 ;  /* 0xff800000bf0e7808 */ /* 0x000fe40006000000 */
[----:B------:R-:W-:Y:S02]  /*cb10*/  FMNMX.FTZ R0, R137, R6, !PT ;  /* 0x0000000689007209 */ /* 0x000fe40007810000 */
[----:B------:R-:W-:Y:S02]  /*cb20*/  ISETP.GE.AND P5, PT, R5, R228, PT ;  /* 0x000000e40500720c */ /* 0x000fe40003fa6270 */
[----:B------:R-:W-:Y:S02]  /*cb30*/  FMNMX.FTZ R9, R20, R9, !PT ;  /* 0x0000000914097209 */ /* 0x000fe40007810000 */
[----:B------:R-:W-:-:S02]  /*cb40*/  FSEL R11, R198, -INF , !P1 ;  /* 0xff800000c60b7808 */ /* 0x000fc40004800000 */
[----:B------:R-:W-:Y:S02]  /*cb50*/  FMNMX.FTZ R0, R14, R0, !PT ;  /* 0x000000000e007209 */ /* 0x000fe40007810000 */
[----:B------:R-:W-:Y:S02]  /*cb60*/  ISETP.GE.AND P4, PT, R4, R228, PT ;  /* 0x000000e40400720c */ /* 0x000fe40003f86270 */
[----:B------:R-:W-:Y:S02]  /*cb70*/  ISETP.LT.OR P5, PT, R5, R224, P5 ;  /* 0x000000e00500720c */ /* 0x000fe40002fa1670 */
[----:B------:R-:W-:Y:S02]  /*cb80*/  FMNMX.FTZ R5, R188, R7, !PT ;  /* 0x00000007bc057209 */ /* 0x000fe40007810000 */
[----:B------:R-:W-:Y:S02]  /*cb90*/  ISETP.GE.AND P1, PT, R3, R228, PT ;  /* 0x000000e40300720c */ /* 0x000fe40003f26270 */
[----:B------:R-:W-:-:S02]  /*cba0*/  FMNMX.FTZ R9, R23, R9, !PT ;  /* 0x0000000917097209 */ /* 0x000fc40007810000 */
[----:B------:R-:W-:Y:S02]  /*cbb0*/  FSEL R7, R199, -INF , !P6 ;  /* 0xff800000c7077808 */ /* 0x000fe40007000000 */
[----:B------:R-:W-:Y:S02]  /*cbc0*/  FMNMX.FTZ R0, R11, R0, !PT ;  /* 0x000000000b007209 */ /* 0x000fe40007810000 */
[-C--:B------:R-:W-:Y:S02]  /*cbd0*/  ISETP.LT.OR P4, PT, R4, R224.reuse, P4 ;  /* 0x000000e00400720c */ /* 0x080fe40002781670 */
[----:B------:R-:W-:Y:S02]  /*cbe0*/  ISETP.LT.OR P1, PT, R3, R224, P1 ;  /* 0x000000e00300720c */ /* 0x000fe40000f21670 */
[----:B------:R-:W-:Y:S02]  /*cbf0*/  FMNMX.FTZ R9, R182, R9, !PT ;  /* 0x00000009b6097209 */ /* 0x000fe40007810000 */
[----:B------:R-:W-:-:S02]  /*cc00*/  FSEL R184, R202, -INF , !P5 ;  /* 0xff800000cab87808 */ /* 0x000fc40006800000 */
[----:B------:R-:W-:Y:S02]  /*cc10*/  FMNMX.FTZ R3, R7, R0, !PT ;  /* 0x0000000007037209 */ /* 0x000fe40007810000 */
[----:B------:R-:W-:Y:S02]  /*cc20*/  FSEL R190, R203, -INF , !P4 ;  /* 0xff800000cbbe7808 */ /* 0x000fe40006000000 */
[----:B------:R-:W-:Y:S02]  /*cc30*/  ISETP.GE.AND P4, PT, R2, R228, PT ;  /* 0x000000e40200720c */ /* 0x000fe40003f86270 */
[----:B------:R-:W-:Y:S02]  /*cc40*/  FMNMX.FTZ R9, R192, R9, !PT ;  /* 0x00000009c0097209 */ /* 0x000fe40007810000 */
[----:B------:R-:W-:Y:S02]  /*cc50*/  FMNMX.FTZ R5, R189, R5, !PT ;  /* 0x00000005bd057209 */ /* 0x000fe40007810000 */
[----:B------:R-:W-:-:S02]  /*cc60*/  FMNMX.FTZ R3, R184, R3, !PT ;  /* 0x00000003b8037209 */ /* 0x000fc40007810000 */
[----:B------:R-:W-:Y:S02]  /*cc70*/  ISETP.LT.OR P4, PT, R2, R224, P4 ;  /* 0x000000e00200720c */ /* 0x000fe40002781670 */
[----:B------:R-:W-:Y:S02]  /*cc80*/  FMNMX.FTZ R9, R180, R9, !PT ;  /* 0x00000009b4097209 */ /* 0x000fe40007810000 */
[----:B------:R-:W-:Y:S02]  /*cc90*/  FMNMX.FTZ R5, R185, R5, !PT ;  /* 0x00000005b9057209 */ /* 0x000fe40007810000 */
[----:B------:R-:W-:Y:S02]  /*cca0*/  FSEL R186, R186, -INF , !P1 ;  /* 0xff800000baba7808 */ /* 0x000fe40004800000 */
[----:B------:R-:W-:Y:S01]  /*ccb0*/  FMNMX.FTZ R2, R190, R3, !PT ;  /* 0x00000003be027209 */ /* 0x000fe20007810000 */
[----:B------:R-:W2:Y:S01]  /*ccc0*/  SHFL.BFLY PT, R25, R5, 0x2, 0x1f ;  /* 0x0c401f0005197f89 */ /* 0x000ea200000e0000 */
[----:B------:R-:W-:-:S02]  /*ccd0*/  FMNMX.FTZ R9, R183, R9, !PT ;  /* 0x00000009b7097209 */ /* 0x000fc40007810000 */
[----:B------:R-:W-:Y:S02]  /*cce0*/  FSEL R187, R187, -INF , !P4 ;  /* 0xff800000bbbb7808 */ /* 0x000fe40006000000 */
[----:B------:R-:W-:Y:S01]  /*ccf0*/  FMNMX.FTZ R2, R186, R2, !PT ;  /* 0x00000002ba027209 */ /* 0x000fe20007810000 */
[----:B------:R-:W3:Y:S01]  /*cd00*/  SHFL.BFLY PT, R24, R9, 0x2, 0x1f ;  /* 0x0c401f0009187f89 */ /* 0x000ee200000e0000 */
[----:B-1----:R-:W-:Y:S02]  /*cd10*/  FMNMX.FTZ R239, R8, R26, !PT ;  /* 0x0000001a08ef7209 */ /* 0x002fe40007810000 */
[----:B------:R-:W-:Y:S02]  /*cd20*/  FMNMX.FTZ R4, R187, R2, !PT ;  /* 0x00000002bb047209 */ /* 0x000fe40007810000 */
[C---:B------:R-:W-:Y:S01]  /*cd30*/  FSETP.NEU.FTZ.AND P6, PT, R239.reuse, -INF , PT ;  /* 0xff800000ef00780b */ /* 0x040fe20003fdd000 */
[----:B------:R-:W-:Y:S02]  /*cd40*/  FMUL.FTZ R3, R239, c[0x0][0x23c] ;  /* 0x00008f00ef037a20 */ /* 0x000fe40000410000 */
[----:B------:R-:W1:Y:S03]  /*cd50*/  SHFL.BFLY PT, R8, R4, 0x2, 0x1f ;  /* 0x0c401f0004087f89 */ /* 0x000e6600000e0000 */
[----:B------:R-:W-:-:S05]  /*cd60*/  FSEL R3, R3, RZ, P6 ;  /* 0x000000ff03037208 */ /* 0x000fca0003000000 */
[--C-:B------:R-:W-:Y:S01]  /*cd70*/  FFMA.FTZ R15, R15, c[0x0][0x23c], -R3.reuse ;  /* 0x00008f000f0f7a23 */ /* 0x100fe20000010803 */
[----:B--2---:R-:W-:Y:S01]  /*cd80*/  FMNMX.FTZ R5, R5, R25, !PT ;  /* 0x0000001905057209 */ /* 0x004fe20007810000 */
[--C-:B------:R-:W-:Y:S02]  /*cd90*/  FFMA.FTZ R16, R16, c[0x0][0x23c], -R3.reuse ;  /* 0x00008f0010107a23 */ /* 0x100fe40000010803 */
[----:B------:R-:W-:Y:S01]  /*cda0*/  MUFU.EX2 R207, R15 ;  /* 0x0000000f00cf7308 */ /* 0x000fe20000000800 */
[--C-:B------:R-:W-:Y:S02]  /*cdb0*/  FFMA.FTZ R10, R10, c[0x0][0x23c], -R3.reuse ;  /* 0x00008f000a0a7a23 */ /* 0x100fe40000010803 */
[----:B------:R-:W-:Y:S01]  /*cdc0*/  FFMA.FTZ R17, R17, c[0x0][0x23c], -R3 ;  /* 0x00008f0011117a23 */ /* 0x000fe20000010803 */
[----:B---3--:R-:W-:Y:S02]  /*cdd0*/  FMNMX.FTZ R0, R9, R24, !PT ;  /* 0x0000001809007209 */ /* 0x008fe40007810000 */
[----:B------:R-:W2:Y:S02]  /*cde0*/  SHFL.BFLY PT, R9, R5, 0x1, 0x1f ;  /* 0x0c201f0005097f89 */ /* 0x000ea400000e0000 */
[----:B------:R-:W3:Y:S02]  /*cdf0*/  MUFU.EX2 R204, R16 ;  /* 0x0000001000cc7308 */ /* 0x000ee40000000800 */
[----:B------:R-:W4:Y:S01]  /*ce00*/  SHFL.BFLY PT, R24, R0, 0x1, 0x1f ;  /* 0x0c201f0000187f89 */ /* 0x000f2200000e0000 */
[----:B-1----:R-:W-:-:S05]  /*ce10*/  FMNMX.FTZ R4, R4, R8, !PT ;  /* 0x0000000804047209 */ /* 0x002fca0007810000 */
[----:B------:R3:W-:Y:S01]  /*ce20*/  MUFU.EX2 R206, R10 ;  /* 0x0000000a00ce7308 */ /* 0x0007e20000000800 */
[----:B------:R-:W1:Y:S07]  /*ce30*/  SHFL.BFLY PT, R8, R4, 0x1, 0x1f ;  /* 0x0c201f0004087f89 */ /* 0x000e6e00000e0000 */
[----:B------:R-:W5:Y:S01]  /*ce40*/  MUFU.EX2 R205, R17 ;  /* 0x0000001100cd7308 */ /* 0x000f620000000800 */
[----:B--2---:R-:W-:Y:S02]  /*ce50*/  FMNMX.FTZ R237, R5, R9, !PT ;  /* 0x0000000905ed7209 */ /* 0x004fe40007810000 */
[----:B---3--:R-:W-:-:S02]  /*ce60*/  F2FP.PACK_AB R10, R207, R204 ;  /* 0x000000cccf0a723e */ /* 0x008fc400000000ff */
[----:B----4-:R-:W-:Y:S01]  /*ce70*/  FMNMX.FTZ R238, R0, R24, !PT ;  /* 0x0000001800ee7209 */ /* 0x010fe20007810000 */
[C---:B------:R-:W-:Y:S01]  /*ce80*/  FMUL.FTZ R0, R237.reuse, c[0x0][0x23c] ;  /* 0x00008f00ed007a20 */ /* 0x040fe20000410000 */
[----:B------:R-:W-:Y:S01]  /*ce90*/  FSETP.NEU.FTZ.AND P4, PT, R237, -INF , PT ;  /* 0xff800000ed00780b */ /* 0x000fe20003f9d000 */
[----:B------:R-:W-:Y:S01]  /*cea0*/  LDSM.16.MT88.4 R24, [R213+0xb000] ;  /* 0x00b00000d518783b */ /* 0x000fe20000004200 */
[C---:B------:R-:W-:Y:S01]  /*ceb0*/  FSETP.NEU.FTZ.AND P5, PT, R238.reuse, -INF , PT ;  /* 0xff800000ee00780b */ /* 0x040fe20003fbd000 */
[----:B------:R-:W-:Y:S01]  /*cec0*/  FMUL.FTZ R2, R238, c[0x0][0x23c] ;  /* 0x00008f00ee027a20 */ /* 0x000fe20000410000 */
[----:B------:R-:W-:Y:S02]  /*ced0*/  FSEL R0, R0, RZ, P4 ;  /* 0x000000ff00007208 */ /* 0x000fe40002000000 */
[----:B-1----:R-:W-:Y:S02]  /*cee0*/  FMNMX.FTZ R236, R4, R8, !PT ;  /* 0x0000000804ec7209 */ /* 0x002fe40007810000 */
[----:B------:R-:W-:Y:S01]  /*cef0*/  FSEL R4, R239, RZ, P6 ;  /* 0x000000ffef047208 */ /* 0x000fe20003000000 */
[--C-:B------:R-:W-:Y:S01]  /*cf00*/  FFMA.FTZ R12, R12, c[0x0][0x23c], -R0.reuse ;  /* 0x00008f000c0c7a23 */ /* 0x100fe20000010800 */
[----:B------:R-:W-:Y:S01]  /*cf10*/  FSETP.NEU.FTZ.AND P1, PT, R236, -INF , PT ;  /* 0xff800000ec00780b */ /* 0x000fe20003f3d000 */
[----:B------:R-:W-:Y:S01]  /*cf20*/  FFMA.FTZ R19, R19, c[0x0][0x23c], -R0 ;  /* 0x00008f0013137a23 */ /* 0x000fe20000010800 */
[----:B------:R-:W-:Y:S01]  /*cf30*/  FSEL R2, R2, RZ, P5 ;  /* 0x000000ff02027208 */ /* 0x000fe20002800000 */
[----:B------:R-:W-:Y:S01]  /*cf40*/  FADD.FTZ R5, R136, -R4 ;  /* 0x8000000488057221 */ /* 0x000fe20000010000 */
[----:B------:R-:W-:Y:S01]  /*cf50*/  FSEL R4, R238, RZ, P5 ;  /* 0x000000ffee047208 */ /* 0x000fe20002800000 */
[----:B------:R1:W-:Y:S01]  /*cf60*/  MUFU.EX2 R197, R12 ;  /* 0x0000000c00c57308 */ /* 0x0003e20000000800 */
[----:B------:R-:W-:Y:S01]  /*cf70*/  FFMA.FTZ R18, R18, c[0x0][0x23c], -R0 ;  /* 0x00008f0012127a23 */ /* 0x000fe20000010800 */
[----:B-----5:R-:W-:Y:S01]  /*cf80*/  F2FP.PACK_AB R8, R205, R206 ;  /* 0x000000cecd08723e */ /* 0x020fe200000000ff */
[----:B------:R-:W-:-:S02]  /*cf90*/  FMUL.FTZ R5, R5, c[0x0][0x23c] ;  /* 0x00008f0005057a20 */ /* 0x000fc40000410000 */
[----:B------:R-:W-:Y:S02]  /*cfa0*/  FADD.FTZ R4, R135, -R4 ;  /* 0x8000000487047221 */ /* 0x000fe40000010000 */
[----:B------:R-:W-:Y:S01]  /*cfb0*/  FFMA.FTZ R13, R13, c[0x0][0x23c], -R2 ;  /* 0x00008f000d0d7a23 */ /* 0x000fe20000010802 */
[----:B------:R-:W2:Y:S01]  /*cfc0*/  MUFU.EX2 R16, R5 ;  /* 0x0000000500107308 */ /* 0x000ea20000000800 */
[----:B------:R-:W-:Y:S01]  /*cfd0*/  FMUL.FTZ R15, R4, c[0x0][0x23c] ;  /* 0x00008f00040f7a20 */ /* 0x000fe20000410000 */
[----:B------:R-:W-:Y:S01]  /*cfe0*/  FSEL R4, R236, RZ, P1 ;  /* 0x000000ffec047208 */ /* 0x000fe20000800000 */
[----:B------:R-:W-:Y:S02]  /*cff0*/  FFMA.FTZ R22, R22, c[0x0][0x23c], -R0 ;  /* 0x00008f0016167a23 */ /* 0x000fe40000010800 */
[----:B------:R-:W-:Y:S02]  /*d000*/  FFMA.FTZ R21, R21, c[0x0][0x23c], -R2 ;  /* 0x00008f0015157a23 */ /* 0x000fe40000010802 */
[----:B------:R-:W-:Y:S01]  /*d010*/  FADD.FTZ R4, R137, -R4 ;  /* 0x8000000489047221 */ /* 0x000fe20000010000 */
[----:B------:R-:W-:Y:S01]  /*d020*/  MUFU.EX2 R201, R13 ;  /* 0x0000000d00c97308 */ /* 0x000fe20000000800 */
[----:B-1----:R-:W-:Y:S01]  /*d030*/  FMUL.FTZ R12, R236, c[0x0][0x23c] ;  /* 0x00008f00ec0c7a20 */ /* 0x002fe20000410000 */
[----:B------:R-:W1:Y:S01]  /*d040*/  LDSM.16.MT88.4 R136, [R214+0xa000] ;  /* 0x00a00000d688783b */ /* 0x000e620000004200 */
[----:B------:R-:W-:-:S02]  /*d050*/  FMUL.FTZ R4, R4, c[0x0][0x23c] ;  /* 0x00008f0004047a20 */ /* 0x000fc40000410000 */
[--C-:B------:R-:W-:Y:S01]  /*d060*/  FFMA.FTZ R20, R20, c[0x0][0x23c], -R2.reuse ;  /* 0x00008f0014147a23 */ /* 0x100fe20000010802 */
[----:B------:R-:W-:Y:S01]  /*d070*/  FSEL R12, R12, RZ, P1 ;  /* 0x000000ff0c0c7208 */ /* 0x000fe20000800000 */
[----:B------:R-:W-:Y:S01]  /*d080*/  FFMA.FTZ R23, R23, c[0x0][0x23c], -R2 ;  /* 0x00008f0017177a23 */ /* 0x000fe20000010802 */
[----:B------:R-:W-:Y:S01]  /*d090*/  MUFU.EX2 R196, R19 ;  /* 0x0000001300c47308 */ /* 0x000fe20000000800 */
[----:B--2---:R-:W-:Y:S02]  /*d0a0*/  FMUL.FTZ R36, R36, R16 ;  /* 0x0000001024247220 */ /* 0x004fe40000410000 */
[--C-:B------:R-:W-:Y:S02]  /*d0b0*/  FFMA.FTZ R6, R6, c[0x0][0x23c], -R12.reuse ;  /* 0x00008f0006067a23 */ /* 0x100fe4000001080c */
[--C-:B------:R-:W-:Y:S02]  /*d0c0*/  FFMA.FTZ R14, R14, c[0x0][0x23c], -R12.reuse ;  /* 0x00008f000e0e7a23 */ /* 0x100fe4000001080c */
[--C-:B------:R-:W-:Y:S01]  /*d0d0*/  FFMA.FTZ R11, R11, c[0x0][0x23c], -R12.reuse ;  /* 0x00008f000b0b7a23 */ /* 0x100fe2000001080c */
[----:B------:R2:W-:Y:S01]  /*d0e0*/  MUFU.EX2 R191, R6 ;  /* 0x0000000600bf7308 */ /* 0x0005e20000000800 */
[----:B------:R-:W-:-:S02]  /*d0f0*/  FFMA.FTZ R7, R7, c[0x0][0x23c], -R12 ;  /* 0x00008f0007077a23 */ /* 0x000fc4000001080c */
[-C--:B------:R-:W-:Y:S02]  /*d100*/  FMUL.FTZ R37, R37, R16.reuse ;  /* 0x0000001025257220 */ /* 0x080fe40000410000 */
[-C--:B------:R-:W-:Y:S02]  /*d110*/  FMUL.FTZ R144, R144, R16.reuse ;  /* 0x0000001090907220 */ /* 0x080fe40000410000 */
[-C--:B------:R-:W-:Y:S01]  /*d120*/  FMUL.FTZ R145, R145, R16.reuse ;  /* 0x0000001091917220 */ /* 0x080fe20000410000 */
[----:B------:R-:W-:Y:S01]  /*d130*/  MUFU.EX2 R193, R14 ;  /* 0x0000000e00c17308 */ /* 0x000fe20000000800 */
[-C--:B------:R-:W-:Y:S02]  /*d140*/  FMUL.FTZ R48, R48, R16.reuse ;  /* 0x0000001030307220 */ /* 0x080fe40000410000 */
[-C--:B------:R-:W-:Y:S02]  /*d150*/  FMUL.FTZ R49, R49, R16.reuse ;  /* 0x0000001031317220 */ /* 0x080fe40000410000 */
[----:B------:R-:W-:-:S02]  /*d160*/  FMUL.FTZ R156, R156, R16 ;  /* 0x000000109c9c7220 */ /* 0x000fc40000410000 */
[-C--:B------:R-:W-:Y:S01]  /*d170*/  FMUL.FTZ R157, R157, R16.reuse ;  /* 0x000000109d9d7220 */ /* 0x080fe20000410000 */
[----:B--2---:R-:W-:Y:S01]  /*d180*/  FSEL R6, R237, RZ, P4 ;  /* 0x000000ffed067208 */ /* 0x004fe20002000000 */
[----:B------:R-:W-:Y:S01]  /*d190*/  MUFU.EX2 R198, R18 ;  /* 0x0000001200c67308 */ /* 0x000fe20000000800 */
[-C--:B------:R-:W-:Y:S02]  /*d1a0*/  FMUL.FTZ R52, R52, R16.reuse ;  /* 0x0000001034347220 */ /* 0x080fe40000410000 */
[----:B------:R-:W-:Y:S02]  /*d1b0*/  FMUL.FTZ R53, R53, R16 ;  /* 0x0000001035357220 */ /* 0x000fe40000410000 */
[----:B------:R-:W-:Y:S02]  /*d1c0*/  FADD.FTZ R5, R134, -R6 ;  /* 0x8000000686057221 */ /* 0x000fe40000010000 */
[----:B------:R-:W2:Y:S01]  /*d1d0*/  LDSM.16.MT88.4 R132, [R213+0xa000] ;  /* 0x00a00000d584783b */ /* 0x000ea20000004200 */
[----:B------:R-:W3:Y:S01]  /*d1e0*/  MUFU.EX2 R199, R22 ;  /* 0x0000001600c77308 */ /* 0x000ee20000000800 */
[----:B------:R-:W-:-:S02]  /*d1f0*/  FMUL.FTZ R5, R5, c[0x0][0x23c] ;  /* 0x00008f0005057a20 */ /* 0x000fc40000410000 */
[-C--:B------:R-:W-:Y:S02]  /*d200*/  FMUL.FTZ R160, R160, R16.reuse ;  /* 0x00000010a0a07220 */ /* 0x080fe40000410000 */
[-C--:B------:R-:W-:Y:S02]  /*d210*/  FMUL.FTZ R161, R161, R16.reuse ;  /* 0x00000010a1a17220 */ /* 0x080fe40000410000 */
[-C--:B------:R-:W-:Y:S01]  /*d220*/  FMUL.FTZ R172, R172, R16.reuse ;  /* 0x00000010acac7220 */ /* 0x080fe20000410000 */
[----:B------:R-:W-:Y:S01]  /*d230*/  MUFU.EX2 R195, R11 ;  /* 0x0000000b00c37308 */ /* 0x000fe20000000800 */
[-C--:B------:R-:W-:Y:S02]  /*d240*/  FMUL.FTZ R173, R173, R16.reuse ;  /* 0x00000010adad7220 */ /* 0x080fe40000410000 */
[-C--:B------:R-:W-:Y:S02]  /*d250*/  FMUL.FTZ R68, R68, R16.reuse ;  /* 0x0000001044447220 */ /* 0x080fe40000410000 */
[----:B------:R-:W-:-:S02]  /*d260*/  FMUL.FTZ R69, R69, R16 ;  /* 0x0000001045457220 */ /* 0x000fc40000410000 */
[----:B------:R-:W-:Y:S01]  /*d270*/  FMUL.FTZ R80, R80, R16 ;  /* 0x0000001050507220 */ /* 0x000fe20000410000 */
[----:B------:R-:W4:Y:S01]  /*d280*/  MUFU.EX2 R194, R7 ;  /* 0x0000000700c27308 */ /* 0x000f220000000800 */
[----:B---3--:R-:W-:Y:S01]  /*d290*/  F2FP.PACK_AB R6, R199, R198 ;  /* 0x000000c6c706723e */ /* 0x008fe200000000ff */
[-C--:B------:R-:W-:Y:S02]  /*d2a0*/  FMUL.FTZ R81, R81, R16.reuse ;  /* 0x0000001051517220 */ /* 0x080fe40000410000 */
[-C--:B------:R-:W-:Y:S02]  /*d2b0*/  FMUL.FTZ R84, R84, R16.reuse ;  /* 0x0000001054547220 */ /* 0x080fe40000410000 */
[-C--:B------:R-:W-:Y:S02]  /*d2c0*/  FMUL.FTZ R85, R85, R16.reuse ;  /* 0x0000001055557220 */ /* 0x080fe40000410000 */
[----:B------:R3:W5:Y:S01]  /*d2d0*/  MUFU.EX2 R14, R5 ;  /* 0x00000005000e7308 */ /* 0x0007620000000800 */
[----:B------:R-:W-:-:S02]  /*d2e0*/  FMUL.FTZ R64, R64, R16 ;  /* 0x0000001040407220 */ /* 0x000fc40000410000 */
[-C--:B------:R-:W-:Y:S02]  /*d2f0*/  FMUL.FTZ R65, R65, R16.reuse ;  /* 0x0000001041417220 */ /* 0x080fe40000410000 */
[-C--:B------:R-:W-:Y:S02]  /*d300*/  FMUL.FTZ R96, R96, R16.reuse ;  /* 0x0000001060607220 */ /* 0x080fe40000410000 */
[-C--:B------:R-:W-:Y:S01]  /*d310*/  FMUL.FTZ R97, R97, R16.reuse ;  /* 0x0000001061617220 */ /* 0x080fe20000410000 */
[----:B------:R1:W1:Y:S01]  /*d320*/  MUFU.EX2 R13, R4 ;  /* 0x00000004000d7308 */ /* 0x0002620000000800 */
[----:B----4-:R-:W-:Y:S01]  /*d330*/  F2FP.PACK_AB R7, R194, R195 ;  /* 0x000000c3c207723e */ /* 0x010fe200000000ff */
[-C--:B------:R-:W-:Y:S02]  /*d340*/  FMUL.FTZ R112, R112, R16.reuse ;  /* 0x0000001070707220 */ /* 0x080fe40000410000 */
[-C--:B------:R-:W-:Y:S02]  /*d350*/  FMUL.FTZ R113, R113, R16.reuse ;  /* 0x0000001071717220 */ /* 0x080fe40000410000 */
[----:B------:R-:W-:Y:S01]  /*d360*/  FMUL.FTZ R116, R116, R16 ;  /* 0x0000001074747220 */ /* 0x000fe20000410000 */
[----:B---3--:R-:W-:Y:S01]  /*d370*/  F2FP.PACK_AB R5, R193, R191 ;  /* 0x000000bfc105723e */ /* 0x008fe200000000ff */
[-C--:B-----5:R-:W-:Y:S01]  /*d380*/  FMUL.FTZ R40, R40, R14.reuse ;  /* 0x0000000e28287220 */ /* 0x0a0fe20000410000 */
[----:B------:R-:W3:Y:S01]  /*d390*/  MUFU.EX2 R200, R21 ;  /* 0x0000001500c87308 */ /* 0x000ee20000000800 */
[----:B------:R-:W-:-:S02]  /*d3a0*/  FMUL.FTZ R41, R41, R14 ;  /* 0x0000000e29297220 */ /* 0x000fc40000410000 */
[-C--:B------:R-:W-:Y:S02]  /*d3b0*/  FMUL.FTZ R148, R148, R14.reuse ;  /* 0x0000000e94947220 */ /* 0x080fe40000410000 */
[----:B------:R-:W-:Y:S01]  /*d3c0*/  FMUL.FTZ R149, R149, R14 ;  /* 0x0000000e95957220 */ /* 0x000fe20000410000 */
[----:B-1----:R-:W-:Y:S01]  /*d3d0*/  F2FP.PACK_AB R4, R196, R197 ;  /* 0x000000c5c404723e */ /* 0x002fe200000000ff */
[-C--:B------:R-:W-:Y:S01]  /*d3e0*/  FMUL.FTZ R42, R42, R13.reuse ;  /* 0x0000000d2a2a7220 */ /* 0x080fe20000410000 */
[----:B------:R-:W-:Y:S01]  /*d3f0*/  MUFU.EX2 R202, R20 ;  /* 0x0000001400ca7308 */ /* 0x000fe20000000800 */
[-C--:B------:R-:W-:Y:S02]  /*d400*/  FMUL.FTZ R43, R43, R13.reuse ;  /* 0x0000000d2b2b7220 */ /* 0x080fe40000410000 */
[-C--:B------:R-:W-:Y:S02]  /*d410*/  FMUL.FTZ R150, R150, R13.reuse ;  /* 0x0000000d96967220 */ /* 0x080fe40000410000 */
[----:B------:R-:W-:-:S02]  /*d420*/  FMUL.FTZ R151, R151, R13 ;  /* 0x0000000d97977220 */ /* 0x000fc40000410000 */
[-C--:B------:R-:W-:Y:S01]  /*d430*/  FMUL.FTZ R152, R152, R14.reuse ;  /* 0x0000000e98987220 */ /* 0x080fe20000410000 */
[----:B------:R1:W4:Y:S01]  /*d440*/  MUFU.EX2 R203, R23 ;  /* 0x0000001700cb7308 */ /* 0x0003220000000800 */
[----:B------:R-:W-:Y:S01]  /*d450*/  HMMA.16816.F32 R232, R4, R136, R40 ;  /* 0x0000008804e8723c */ /* 0x000fe20000001828 */
[----:B------:R-:W-:Y:S01]  /*d460*/  LDSM.16.MT88.4 R40, [R214+0xb000] ;  /* 0x00b00000d628783b */ /* 0x000fe20000004200 */
[-C--:B------:R-:W-:Y:S01]  /*d470*/  FMUL.FTZ R153, R153, R14.reuse ;  /* 0x0000000e99997220 */ /* 0x080fe20000410000 */
[----:B---3--:R-:W-:Y:S01]  /*d480*/  F2FP.PACK_AB R9, R200, R201 ;  /* 0x000000c9c809723e */ /* 0x008fe200000000ff */
[-C--:B------:R-:W-:Y:S02]  /*d490*/  FMUL.FTZ R154, R154, R13.reuse ;  /* 0x0000000d9a9a7220 */ /* 0x080fe40000410000 */
[----:B------:R-:W-:Y:S01]  /*d4a0*/  FMUL.FTZ R155, R155, R13 ;  /* 0x0000000d9b9b7220 */ /* 0x000fe20000410000 */
[----:B------:R-:W3:Y:S01]  /*d4b0*/  MUFU.EX2 R15, R15 ;  /* 0x0000000f000f7308 */ /* 0x000ee20000000800 */
[----:B------:R-:W-:-:S02]  /*d4c0*/  FMUL.FTZ R164, R164, R14 ;  /* 0x0000000ea4a47220 */ /* 0x000fc40000410000 */
[-C--:B------:R-:W-:Y:S02]  /*d4d0*/  FMUL.FTZ R165, R165, R14.reuse ;  /* 0x0000000ea5a57220 */ /* 0x080fe40000410000 */
[-C--:B------:R-:W-:Y:S02]  /*d4e0*/  FMUL.FTZ R166, R166, R13.reuse ;  /* 0x0000000da6a67220 */ /* 0x080fe40000410000 */
[-C--:B------:R-:W-:Y:S01]  /*d4f0*/  FMUL.FTZ R167, R167, R13.reuse ;  /* 0x0000000da7a77220 */ /* 0x080fe20000410000 */
[----:B-1----:R-:W1:Y:S01]  /*d500*/  LDSM.16.MT88.4 R20, [R209+0xa000] ;  /* 0x00a00000d114783b */ /* 0x002e620000004200 */
[----:B------:R-:W-:Y:S01]  /*d510*/  FMUL.FTZ R168, R168, R14 ;  /* 0x0000000ea8a87220 */ /* 0x000fe20000410000 */
[----:B----4-:R-:W-:Y:S01]  /*d520*/  F2FP.PACK_AB R11, R203, R202 ;  /* 0x000000cacb0b723e */ /* 0x010fe200000000ff */
[----:B------:R-:W-:Y:S02]  /*d530*/  FMUL.FTZ R169, R169, R14 ;  /* 0x0000000ea9a97220 */ /* 0x000fe40000410000 */
[-C--:B------:R-:W-:Y:S01]  /*d540*/  FMUL.FTZ R170, R170, R13.reuse ;  /* 0x0000000daaaa7220 */ /* 0x080fe20000410000 */
[----:B------:R-:W-:Y:S01]  /*d550*/  HMMA.16816.F32 R164, R4, R140, R164 ;  /* 0x0000008c04a4723c */ /* 0x000fe200000018a4 */
[----:B------:R-:W-:-:S02]  /*d560*/  FMUL.FTZ R171, R171, R13 ;  /* 0x0000000dabab7220 */ /* 0x000fc40000410000 */
        /* <DEDUP_REMOVED lines=16> */
[----:B--2---:R-:W-:Y:S01]  /*d670*/  HMMA.16816.F32 R56, R4, R132, R56 ;  /* 0x000000840438723c */ /* 0x004fe20000001838 */
        /* <DEDUP_REMOVED lines=39> */
[----:B------:R-:W-:Y:S01]  /*d8f0*/  FMUL.FTZ R127, R127, R13 ;  /* 0x0000000d7f7f7220 */ /* 0x000fe20000410000 */
[C---:B------:R-:W-:Y:S01]  /*d900*/  HMMA.16816.F32 R104, R4.reuse, R40, R104 ;  /* 0x000000280468723c */ /* 0x040fe20000001868 */
[-C--:B---3--:R-:W-:Y:S02]  /*d910*/  FMUL.FTZ R38, R38, R15.reuse ;  /* 0x0000000f26267220 */ /* 0x088fe40000410000 */
[-C--:B------:R-:W-:Y:S02]  /*d920*/  FMUL.FTZ R39, R39, R15.reuse ;  /* 0x0000000f27277220 */ /* 0x080fe40000410000 */
[-C--:B------:R-:W-:Y:S02]  /*d930*/  FMUL.FTZ R146, R146, R15.reuse ;  /* 0x0000000f92927220 */ /* 0x080fe40000410000 */
[-C--:B------:R-:W-:Y:S01]  /*d940*/  FMUL.FTZ R147, R147, R15.reuse ;  /* 0x0000000f93937220 */ /* 0x080fe20000410000 */
        /* <DEDUP_REMOVED lines=14> */
[----:B------:R-:W-:Y:S01]  /*da30*/  FFMA.FTZ R4, R177, c[0x0][0x23c], -R3 ;  /* 0x00008f00b1047a23 */ /* 0x000fe20000010803 */
[C---:B------:R-:W-:Y:S01]  /*da40*/  HMMA.16816.F32 R36, R8.reuse, R136, R36 ;  /* 0x000000880824723c */ /* 0x040fe20000001824 */
[----:B------:R-:W-:Y:S01]  /*da50*/  MOV R127, R246 ;  /* 0x000000f6007f7202 */ /* 0x000fe20000000f00 */
[----:B------:R-:W-:Y:S01]  /*da60*/  FMUL.FTZ R71, R71, R15 ;  /* 0x0000000f47477220 */ /* 0x000fe20000410000 */
[----:B------:R1:W-:Y:S01]  /*da70*/  MUFU.EX2 R136, R4 ;  /* 0x0000000400887308 */ /* 0x0003e20000000800 */
[----:B------:R-:W-:Y:S01]  /*da80*/  MOV R126, R245 ;  /* 0x000000f5007e7202 */ /* 0x000fe20000000f00 */
[-C--:B------:R-:W-:Y:S01]  /*da90*/  FMUL.FTZ R82, R82, R15.reuse ;  /* 0x0000000f52527220 */ /* 0x080fe20000410000 */
[----:B------:R-:W-:Y:S01]  /*daa0*/  MOV R125, R244 ;  /* 0x000000f4007d7202 */ /* 0x000fe20000000f00 */
[-C--:B------:R-:W-:Y:S01]  /*dab0*/  FMUL.FTZ R83, R83, R15.reuse ;  /* 0x0000000f53537220 */ /* 0x080fe20000410000 */
[----:B------:R-:W-:Y:S01]  /*dac0*/  HMMA.16816.F32 R144, R8, R20, R144 ;  /* 0x000000140890723c */ /* 0x000fe20000001890 */
[----:B------:R-:W-:Y:S01]  /*dad0*/  FMUL.FTZ R86, R86, R15 ;  /* 0x0000000f56567220 */ /* 0x000fe20000410000 */
[----:B------:R-:W-:Y:S01]  /*dae0*/  MOV R124, R17 ;  /* 0x00000011007c7202 */ /* 0x000fe20000000f00 */
[----:B------:R-:W-:-:S02]  /*daf0*/  FMUL.FTZ R87, R87, R15 ;  /* 0x0000000f57577220 */ /* 0x000fc40000410000 */
[----:B------:R-:W-:Y:S02]  /*db00*/  FMUL.FTZ R66, R66, R15 ;  /* 0x0000000f42427220 */ /* 0x000fe40000410000 */
[----:B------:R-:W-:Y:S01]  /*db10*/  MOV R20, R233 ;  /* 0x000000e900147202 */ /* 0x000fe20000000f00 */
[C---:B------:R-:W-:Y:S01]  /*db20*/  HMMA.16816.F32 R52, R8.reuse, R132, R52 ;  /* 0x000000840834723c */ /* 0x040fe20000001834 */
[----:B------:R-:W-:Y:S01]  /*db30*/  MOV R21, R247 ;  /* 0x000000f700157202 */ /* 0x000fe20000000f00 */
[-C--:B------:R-:W-:Y:S02]  /*db40*/  FMUL.FTZ R67, R67, R15.reuse ;  /* 0x0000000f43437220 */ /* 0x080fe40000410000 */
[----:B-1----:R-:W-:Y:S02]  /*db50*/  FFMA.FTZ R4, R178, c[0x0][0x23c], -R3 ;  /* 0x00008f00b2047a23 */ /* 0x002fe40000010803 */
[-C--:B------:R-:W-:Y:S02]  /*db60*/  FMUL.FTZ R98, R98, R15.reuse ;  /* 0x0000000f62627220 */ /* 0x080fe40000410000 */
[----:B------:R-:W-:Y:S01]  /*db70*/  HMMA.16816.F32 R232, R8, R138, R48 ;  /* 0x0000008a08e8723c */ /* 0x000fe20000001830 */
[----:B------:R1:W2:Y:S01]  /*db80*/  MUFU.EX2 R138, R4 ;  /* 0x00000004008a7308 */ /* 0x0002a20000000800 */
[-C--:B------:R-:W-:Y:S01]  /*db90*/  FMUL.FTZ R99, R99, R15.reuse ;  /* 0x0000000f63637220 */ /* 0x080fe20000410000 */
[----:B------:R-:W-:Y:S01]  /*dba0*/  LDSM.16.MT88.4 R48, [R214+0xa800] ;  /* 0x00a80000d630783b */ /* 0x000fe20000004200 */
[----:B------:R-:W-:-:S02]  /*dbb0*/  FMUL.FTZ R114, R114, R15 ;  /* 0x0000000f72727220 */ /* 0x000fc40000410000 */
[-C--:B------:R-:W-:Y:S02]  /*dbc0*/  FMUL.FTZ R115, R115, R15.reuse ;  /* 0x0000000f73737220 */ /* 0x080fe40000410000 */
[C---:B------:R-:W-:Y:S01]  /*dbd0*/  HMMA.16816.F32 R244, R8.reuse, R22, R156 ;  /* 0x0000001608f4723c */ /* 0x040fe2000000189c */
[----:B------:R-:W-:Y:S01]  /*dbe0*/  LDSM.16.MT88.4 R156, [R209+0xa800] ;  /* 0x00a80000d19c783b */ /* 0x000fe20000004200 */
[----:B------:R-:W-:Y:S02]  /*dbf0*/  FMUL.FTZ R117, R117, R16 ;  /* 0x0000001075757220 */ /* 0x000fe40000410000 */
[-C--:B------:R-:W-:Y:S02]  /*dc00*/  FMUL.FTZ R118, R118, R15.reuse ;  /* 0x0000000f76767220 */ /* 0x080fe40000410000 */
[----:B------:R-:W-:Y:S02]  /*dc10*/  FMUL.FTZ R119, R119, R15 ;  /* 0x0000000f77777220 */ /* 0x000fe40000410000 */
[----:B------:R-:W-:Y:S01]  /*dc20*/  HMMA.16816.F32 R160, R8, R140, R160 ;  /* 0x0000008c08a0723c */ /* 0x000fe200000018a0 */
[----:B-1----:R-:W-:-:S02]  /*dc30*/  FFMA.FTZ R4, R176, c[0x0][0x23c], -R3 ;  /* 0x00008f00b0047a23 */ /* 0x002fc40000010803 */
[----:B------:R-:W-:Y:S02]  /*dc40*/  FFMA.FTZ R3, R179, c[0x0][0x23c], -R3 ;  /* 0x00008f00b3037a23 */ /* 0x000fe40000010803 */
[----:B------:R1:W-:Y:S01]  /*dc50*/  MUFU.EX2 R139, R4 ;  /* 0x00000004008b7308 */ /* 0x0003e20000000800 */
[-C--:B------:R-:W-:Y:S02]  /*dc60*/  FMUL.FTZ R100, R100, R16.reuse ;  /* 0x0000001064647220 */ /* 0x080fe40000410000 */
[----:B------:R-:W-:Y:S01]  /*dc70*/  HMMA.16816.F32 R240, R8, R142, R172 ;  /* 0x0000008e08f0723c */ /* 0x000fe200000018ac */
[----:B------:R-:W-:Y:S01]  /*dc80*/  LDSM.16.MT88.4 R172, [R211+0xa800] ;  /* 0x00a80000d3ac783b */ /* 0x000fe20000004200 */
[----:B------:R-:W-:Y:S02]  /*dc90*/  FMUL.FTZ R101, R101, R16 ;  /* 0x0000001065657220 */ /* 0x000fe40000410000 */
[-C--:B------:R-:W-:Y:S01]  /*dca0*/  FMUL.FTZ R102, R102, R15.reuse ;  /* 0x0000000f66667220 */ /* 0x080fe20000410000 */
[----:B------:R3:W-:Y:S01]  /*dcb0*/  MUFU.EX2 R137, R3 ;  /* 0x0000000300897308 */ /* 0x0007e20000000800 */
[----:B------:R-:W-:-:S02]  /*dcc0*/  FMUL.FTZ R103, R103, R15 ;  /* 0x0000000f67677220 */ /* 0x000fc40000410000 */
[----:B------:R-:W-:Y:S01]  /*dcd0*/  HMMA.16816.F32 R68, R8, R28, R68 ;  /* 0x0000001c0844723c */ /* 0x000fe20000001844 */
[-C--:B------:R-:W-:Y:S02]  /*dce0*/  FMUL.FTZ R128, R128, R16.reuse ;  /* 0x0000001080807220 */ /* 0x080fe40000410000 */
[----:B------:R-:W-:Y:S01]  /*dcf0*/  FMUL.FTZ R129, R129, R16 ;  /* 0x0000001081817220 */ /* 0x000fe20000410000 */
[----:B-1----:R-:W1:Y:S01]  /*dd00*/  LDSM.16.MT88.4 R4, [R213+0xb800] ;  /* 0x00b80000d504783b */ /* 0x002e620000004200 */
[----:B------:R-:W-:-:S03]  /*dd10*/  FMUL.FTZ R130, R130, R15 ;  /* 0x0000000f82827220 */ /* 0x000fc60000410000 */
[C---:B------:R-:W-:Y:S01]  /*dd20*/  HMMA.16816.F32 R140, R8.reuse, R30, R80 ;  /* 0x0000001e088c723c */ /* 0x040fe20000001850 */
[----:B------:R-:W-:Y:S01]  /*dd30*/  LDSM.16.MT88.4 R80, [R209+0xb800] ;  /* 0x00b80000d150783b */ /* 0x000fe20000004200 */
[----:B------:R-:W-:Y:S02]  /*dd40*/  FMUL.FTZ R131, R131, R15 ;  /* 0x0000000f83837220 */ /* 0x000fe40000410000 */
[--C-:B---3--:R-:W-:Y:S01]  /*dd50*/  FFMA.FTZ R3, R182, c[0x0][0x23c], -R2.reuse ;  /* 0x00008f00b6037a23 */ /* 0x108fe20000010802 */
[----:B------:R-:W-:Y:S02]  /*dd60*/  MOV R182, R125 ;  /* 0x0000007d00b67202 */ /* 0x000fe40000000f00 */
[----:B------:R-:W-:Y:S01]  /*dd70*/  MOV R125, R20 ;  /* 0x00000014007d7202 */ /* 0x000fe20000000f00 */
[----:B------:R3:W-:Y:S01]  /*dd80*/  MUFU.EX2 R22, R3 ;  /* 0x0000000300167308 */ /* 0x0007e20000000800 */
[C---:B------:R-:W-:Y:S08]  /*dd90*/  HMMA.16816.F32 R84, R8.reuse, R32, R84 ;  /* 0x000000200854723c */ /* 0x040ff00000001854 */
[----:B------:R-:W-:Y:S01]  /*dda0*/  HMMA.16816.F32 R176, R8, R134, R64 ;  /* 0x0000008608b0723c */ /* 0x000fe20000001840 */
[----:B------:R-:W4:Y:S01]  /*ddb0*/  LDSM.16.MT88.4 R64, [R213+0xa800] ;  /* 0x00a80000d540783b */ /* 0x000f220000004200 */
[----:B---3--:R-:W-:-:S06]  /*ddc0*/  FFMA.FTZ R3, R192, c[0x0][0x23c], -R2 ;  /* 0x00008f00c0037a23 */ /* 0x008fcc0000010802 */
[C---:B------:R-:W-:Y:S01]  /*ddd0*/  HMMA.16816.F32 R32, R8.reuse, R34, R96 ;  /* 0x000000220820723c */ /* 0x040fe20000001860 */
[----:B------:R-:W3:Y:S01]  /*dde0*/  LDSM.16.MT88.4 R96, [R211+0xb800] ;  /* 0x00b80000d360783b */ /* 0x000ee20000004200 */
[----:B------:R-:W-:Y:S01]  /*ddf0*/  MOV R192, R126 ;  /* 0x0000007e00c07202 */ /* 0x000fe20000000f00 */
[----:B------:R5:W1:Y:S01]  /*de00*/  MUFU.EX2 R132, R3 ;  /* 0x0000000300847308 */ /* 0x000a620000000800 */
[----:B------:R-:W-:Y:S02]  /*de10*/  MOV R126, R19 ;  /* 0x00000013007e7202 */ /* 0x000fe40000000f00 */
[----:B------:R-:W-:Y:S02]  /*de20*/  MOV R135, R238 ;  /* 0x000000ee00877202 */ /* 0x000fe40000000f00 */
[----:B------:R-:W-:Y:S01]  /*de30*/  HMMA.16816.F32 R28, R8, R42, R112 ;  /* 0x0000002a081c723c */ /* 0x000fe20000001870 */
[----:B------:R-:W3:Y:S01]  /*de40*/  LDSM.16.MT88.4 R112, [R214+0xb800] ;  /* 0x00b80000d670783b */ /* 0x000ee20000004200 */
[----:B------:R-:W-:-:S05]  /*de50*/  MOV R134, R237 ;  /* 0x000000ed00867202 */ /* 0x000fca0000000f00 */
[----:B------:R-:W-:Y:S01]  /*de60*/  MOV R42, R126 ;  /* 0x0000007e002a7202 */ /* 0x000fe20000000f00 */
[C---:B------:R-:W-:Y:S01]  /*de70*/  HMMA.16816.F32 R116, R8.reuse, R24, R116 ;  /* 0x000000180874723c */ /* 0x040fe20000001874 */
[--C-:B-----5:R-:W-:Y:S01]  /*de80*/  FFMA.FTZ R3, R180, c[0x0][0x23c], -R2.reuse ;  /* 0x00008f00b4037a23 */ /* 0x120fe20000010802 */
[----:B------:R-:W-:Y:S01]  /*de90*/  MOV R180, R127 ;  /* 0x0000007f00b47202 */ /* 0x000fe20000000f00 */
[----:B------:R-:W-:Y:S01]  /*dea0*/  FFMA.FTZ R2, R183, c[0x0][0x23c], -R2 ;  /* 0x00008f00b7027a23 */ /* 0x000fe20000010802 */
[----:B------:R-:W-:Y:S01]  /*deb0*/  MOV R183, R21 ;  /* 0x0000001500b77202 */ /* 0x000fe20000000f00 */
[----:B------:R-:W-:Y:S01]  /*dec0*/  MUFU.EX2 R133, R3 ;  /* 0x0000000300857308 */ /* 0x000fe20000000800 */
[----:B------:R-:W-:Y:S02]  /*ded0*/  MOV R127, R18 ;  /* 0x00000012007f7202 */ /* 0x000fe40000000f00 */
[----:B------:R-:W-:Y:S02]  /*dee0*/  HMMA.16816.F32 R100, R8, R40, R100 ;  /* 0x000000280864723c */ /* 0x000fe40000001864 */
[----:B------:R-:W-:-:S03]  /*def0*/  MOV R43, R127 ;  /* 0x0000007f002b7202 */ /* 0x000fc60000000f00 */
[----:B------:R5:W4:Y:S02]  /*df00*/  MUFU.EX2 R23, R2 ;  /* 0x0000000200177308 */ /* 0x000b240000000800 */
[----:B------:R-:W-:Y:S01]  /*df10*/  MOV R40, R124 ;  /* 0x0000007c00287202 */ /* 0x000fe20000000f00 */
[----:B------:R-:W-:Y:S01]  /*df20*/  HMMA.16816.F32 R24, R8, R26, R128 ;  /* 0x0000001a0818723c */ /* 0x000fe20000001880 */
[----:B------:R-:W-:-:S06]  /*df30*/  MOV R41, R125 ;  /* 0x0000007d00297202 */ /* 0x000fcc0000000f00 */
[----:B--2---:R-:W-:Y:S01]  /*df40*/  F2FP.PACK_AB R128, R138, R136 ;  /* 0x000000888a80723e */ /* 0x004fe200000000ff */
[----:B------:R-:W-:Y:S01]  /*df50*/  FFMA.FTZ R11, R183, R16, R206 ;  /* 0x00000010b70b7223 */ /* 0x000fe200000100ce */
[----:B-1----:R-:W-:Y:S01]  /*df60*/  F2FP.PACK_AB R129, R132, R22 ;  /* 0x000000168481723e */ /* 0x002fe200000000ff */
[----:B------:R-:W-:Y:S01]  /*df70*/  FFMA.FTZ R8, R180, R15, R201 ;  /* 0x0000000fb4087223 */ /* 0x000fe200000100c9 */
[----:B------:R-:W-:Y:S01]  /*df80*/  F2FP.PACK_AB R130, R137, R139 ;  /* 0x0000008b8982723e */ /* 0x000fe200000000ff */
[----:B------:R-:W-:Y:S02]  /*df90*/  FADD.FTZ R11, R205, R11 ;  /* 0x0000000bcd0b7221 */ /* 0x000fe40000010000 */
[----:B-----5:R-:W-:Y:S01]  /*dfa0*/  FFMA.FTZ R2, R181, c[0x0][0x23c], -R0 ;  /* 0x00008f00b5027a23 */ /* 0x020fe20000010800 */
[----:B----4-:R-:W-:Y:S01]  /*dfb0*/  F2FP.PACK_AB R131, R23, R133 ;  /* 0x000000851783723e */ /* 0x010fe200000000ff */
[----:B------:R-:W-:Y:S02]  /*dfc0*/  FADD.FTZ R10, R200, R8 ;  /* 0x00000008c80a7221 */ /* 0x000fe40000010000 */
[----:B------:R1:W-:Y:S04]  /*dfd0*/  MUFU.EX2 R21, R2 ;  /* 0x0000000200157308 */ /* 0x0003e80000000800 */
[C---:B------:R-:W-:Y:S08]  /*dfe0*/  HMMA.16816.F32 R116, R128.reuse, R4, R116 ;  /* 0x000000048074723c */ /* 0x040ff00000001874 */
[----:B------:R-:W-:Y:S01]  /*dff0*/  HMMA.16816.F32 R144, R128, R156, R144 ;  /* 0x0000009c8090723c */ /* 0x000fe20000001890 */
[----:B-1----:R-:W-:-:S04]  /*e000*/  FFMA.FTZ R2, R188, c[0x0][0x23c], -R0 ;  /* 0x00008f00bc027a23 */ /* 0x002fc80000010800 */
[----:B------:R1:W2:Y:S03]  /*e010*/  MUFU.EX2 R20, R2 ;  /* 0x0000000200147308 */ /* 0x0002a60000000800 */
[C---:B------:R-:W-:Y:S08]  /*e020*/  HMMA.16816.F32 R160, R128.reuse, R172, R160 ;  /* 0x000000ac80a0723c */ /* 0x040ff000000018a0 */
[----:B------:R-:W-:Y:S01]  /*e030*/  HMMA.16816.F32 R36, R128, R48, R36 ;  /* 0x000000308024723c */ /* 0x000fe20000001824 */
[--C-:B-1----:R-:W-:Y:S01]  /*e040*/  FFMA.FTZ R2, R189, c[0x0][0x23c], -R0.reuse ;  /* 0x00008f00bd027a23 */ /* 0x102fe20000010800 */
[----:B--2---:R-:W-:Y:S01]  /*e050*/  F2FP.PACK_AB R124, R20, R21 ;  /* 0x00000015147c723e */ /* 0x004fe200000000ff */
[----:B------:R-:W-:-:S05]  /*e060*/  FFMA.FTZ R0, R185, c[0x0][0x23c], -R0 ;  /* 0x00008f00b9007a23 */ /* 0x000fca0000010800 */
[C---:B------:R-:W-:Y:S01]  /*e070*/  HMMA.16816.F32 R52, R128.reuse, R64, R52 ;  /* 0x000000408034723c */ /* 0x040fe20000001834 */
[----:B------:R1:W-:Y:S07]  /*e080*/  MUFU.EX2 R19, R2 ;  /* 0x0000000200137308 */ /* 0x0003ee0000000800 */
[C---:B------:R-:W-:Y:S01]  /*e090*/  HMMA.16816.F32 R68, R128.reuse, R80, R68 ;  /* 0x000000508044723c */ /* 0x040fe20000001844 */
[----:B------:R2:W4:Y:S07]  /*e0a0*/  MUFU.EX2 R18, R0 ;  /* 0x0000000000127308 */ /* 0x00052e0000000800 */
[----:B---3--:R-:W-:Y:S01]  /*e0b0*/  HMMA.16816.F32 R84, R128, R96, R84 ;  /* 0x000000608054723c */ /* 0x008fe20000001854 */
[----:B-1----:R-:W-:-:S06]  /*e0c0*/  FFMA.FTZ R2, R187, c[0x0][0x23c], -R12 ;  /* 0x00008f00bb027a23 */ /* 0x002fcc000001080c */
[----:B------:R-:W-:Y:S01]  /*e0d0*/  MUFU.EX2 R2, R2 ;  /* 0x0000000200027308 */ /* 0x000fe20000000800 */
[----:B------:R-:W-:Y:S01]  /*e0e0*/  HMMA.16816.F32 R100, R128, R112, R100 ;  /* 0x000000708064723c */ /* 0x000fe20000001864 */
[----:B--2---:R-:W-:Y:S01]  /*e0f0*/  FFMA.FTZ R0, R184, c[0x0][0x23c], -R12 ;  /* 0x00008f00b8007a23 */ /* 0x004fe2000001080c */
[----:B----4-:R-:W-:-:S05]  /*e100*/  F2FP.PACK_AB R126, R18, R19 ;  /* 0x00000013127e723e */ /* 0x010fca00000000ff */
[----:B------:R1:W-:Y:S02]  /*e110*/  MUFU.EX2 R17, R0 ;  /* 0x0000000000117308 */ /* 0x0003e40000000800 */
[----:B-1----:R-:W-:-:S06]  /*e120*/  FFMA.FTZ R0, R190, c[0x0][0x23c], -R12 ;  /* 0x00008f00be007a23 */ /* 0x002fcc000001080c */
[----:B------:R1:W2:Y:S02]  /*e130*/  MUFU.EX2 R3, R0 ;  /* 0x0000000000037308 */ /* 0x0002a40000000800 */
[----:B-1----:R-:W-:Y:S01]  /*e140*/  FFMA.FTZ R0, R186, c[0x0][0x23c], -R12 ;  /* 0x00008f00ba007a23 */ /* 0x002fe2000001080c */
[----:B--2---:R-:W-:-:S05]  /*e150*/  F2FP.PACK_AB R125, R3, R17 ;  /* 0x00000011037d723e */ /* 0x004fca00000000ff */
[----:B------:R-:W1:Y:S02]  /*e160*/  MUFU.EX2 R0, R0 ;  /* 0x0000000000007308 */ /* 0x000e640000000800 */
[----:B-1----:R-:W-:-:S07]  /*e170*/  F2FP.PACK_AB R127, R2, R0 ;  /* 0x00000000027f723e */ /* 0x002fce00000000ff */
        /* <DEDUP_REMOVED lines=36> */
[----:B------:R-:W-:Y:S01]  /*e3c0*/  FADD.FTZ R7, R136, R8 ;  /* 0x0000000888077221 */ /* 0x000fe20000010000 */
[----:B------:R-:W-:Y:S01]  /*e3d0*/  MOV R136, R239 ;  /* 0x000000ef00887202 */ /* 0x000fe20000000f00 */
        /* <DEDUP_REMOVED lines=12> */
[----:B------:R-:W-:Y:S01]  /*e4a0*/  MOV R137, R236 ;  /* 0x000000ec00897202 */ /* 0x000fe20000000f00 */
[----:B------:R-:W-:-:S02]  /*e4b0*/  FADD.FTZ R243, R23, R5 ;  /* 0x0000000517f37221 */ /* 0x000fc40000010000 */
[----:B------:R-:W-:Y:S01]  /*e4c0*/  FADD.FTZ R242, R18, R4 ;  /* 0x0000000412f27221 */ /* 0x000fe20000010000 */
[----:B------:R1:W-:Y:S01]  /*e4d0*/  STL [R1+0xc], R244 ;  /* 0x00000cf401007387 */ /* 0x0003e20000100800 */
[----:B------:R-:W-:-:S03]  /*e4e0*/  FADD.FTZ R241, R2, R3 ;  /* 0x0000000302f17221 */ /* 0x000fc60000010000 */
[----:B------:R1:W-:Y:S04]  /*e4f0*/  STL [R1+0x8], R243 ;  /* 0x000008f301007387 */ /* 0x0003e80000100800 */
[----:B------:R1:W-:Y:S04]  /*e500*/  STL [R1+0x4], R242 ;  /* 0x000004f201007387 */ /* 0x0003e80000100800 */
[----:B------:R1:W-:Y:S01]  /*e510*/  STL [R1], R241 ;  /* 0x000000f101007387 */ /* 0x0003e20000100800 */
[----:B------:R-:W-:Y:S05]  /*e520*/  @!P0 BRA `(.L_x_1123) ;  /* 0x00002e2000008947 */ /* 0x000fea0003800000 */
        /* <DEDUP_REMOVED lines=112> */
[----:B------:R-:W2:Y:S07]  /*ec30*/  LDSM.16.M88.4 R24, [R217+0x9800] ;  /* 0x00980000d918783b */ /* 0x000eae0000000200 */
[C---:B------:R-:W-:Y:S01]  /*ec40*/  HMMA.16816.F32 R140, R8.reuse, R22, R28 ;  /* 0x00000016088c723c */ /* 0x040fe2000000181c */
[----:B------:R-:W3:Y:S07]  /*ec50*/  LDSM.16.M88.4 R28, [R217+0x9000] ;  /* 0x00900000d91c783b */ /* 0x000eee0000000200 */
        /* <DEDUP_REMOVED lines=11> */
[C---:B--2---:R-:W-:Y:S01]  /*ed10*/  HMMA.16816.F32 R140, R4.reuse, R24, R8 ;  /* 0x00000018048c723c */ /* 0x044fe20000001808 */
[----:B------:R-:W2:Y:S07]  /*ed20*/  LDSM.16.M88.4 R8, [R216+0x6000] ;  /* 0x00600000d808783b */ /* 0x000eae0000000200 */
[C---:B---3--:R-:W-:Y:S08]  /*ed30*/  HMMA.16816.F32 R180, R4.reuse, R28, R136 ;  /* 0x0000001c04b4723c */ /* 0x048ff00000001888 */
[C---:B------:R-:W-:Y:S01]  /*ed40*/  HMMA.16816.F32 R176, R4.reuse, R30, R20 ;  /* 0x0000001e04b0723c */ /* 0x040fe20000001814 */
[----:B------:R-:W3:Y:S07]  /*ed50*/  LDSM.16.M88.4 R20, [R215+0x1000] ;  /* 0x00100000d714783b */ /* 0x000eee0000000200 */
[----:B------:R-:W-:Y:S01]  /*ed60*/  HMMA.16816.F32 R132, R4, R26, R188 ;  /* 0x0000001a0484723c */ /* 0x000fe200000018bc */
[----:B------:R-:W4:Y:S01]  /*ed70*/  LDSM.16.M88.4 R4, [R216+0x4000] ;  /* 0x00400000d804783b */ /* 0x000f220000000200 */
[----:B------:R-:W-:-:S06]  /*ed80*/  DEPBAR.LE SB0, 0x0 ;  /* 0x000080000000791a */ /* 0x000fcc0000000000 */
[C---:B-1----:R-:W-:Y:S08]  /*ed90*/  HMMA.16816.F32 R32, R12.reuse, R28, R200 ;  /* 0x0000001c0c20723c */ /* 0x042ff000000018c8 */
[C---:B------:R-:W-:Y:S08]  /*eda0*/  HMMA.16816.F32 R136, R12.reuse, R30, R196 ;  /* 0x0000001e0c88723c */ /* 0x040ff000000018c4 */
[C---:B------:R-:W-:Y:S08]  /*edb0*/  HMMA.16816.F32 R28, R12.reuse, R24, R192 ;  /* 0x000000180c1c723c */ /* 0x040ff000000018c0 */
[----:B------:R-:W-:Y:S08]  /*edc0*/  HMMA.16816.F32 R12, R12, R26, R184 ;  /* 0x0000001a0c0c723c */ /* 0x000ff000000018b8 */
[C---:B--2---:R-:W-:Y:S08]  /*edd0*/  HMMA.16816.F32 R188, R8.reuse, R16, R140 ;  /* 0x0000001008bc723c */ /* 0x044ff0000000188c */
        /* <DEDUP_REMOVED lines=55> */
.L_x_1135:
[----:B------:R-:W-:Y:S05]  /*f150*/  BSYNC B0 ;  /* 0x0000000000007941 */ /* 0x000fea0003800000 */
.L_x_1134:
[----:B------:R-:W0:Y:S02]  /*f160*/  LDGDEPBAR ;  /* 0x00000000000079af */ /* 0x000e240000000000 */
.L_x_1133:
[----:B------:R-:W2:Y:S01]  /*f170*/  S2R R2, SR_TID.X ;  /* 0x0000000000027919 */ /* 0x000ea20000002100 */
[----:B------:R-:W-:Y:S02]  /*f180*/  MOV R0, UR21 ;  /* 0x0000001500007c02 */ /* 0x000fe40008000f00 */
[----:B--2---:R-:W-:-:S04]  /*f190*/  SHF.L.U32 R2, R2, 0x1, RZ ;  /* 0x0000000102027819 */ /* 0x004fc800000006ff */
[----:B------:R-:W-:-:S04]  /*f1a0*/  LOP3.LUT R2, R2, 0x6, RZ, 0xc0, !PT ;  /* 0x0000000602027812 */ /* 0x000fc800078ec0ff */
[----:B------:R-:W-:-:S04]  /*f1b0*/  LEA R0, R0, R2, 0x5 ;  /* 0x0000000200007211 */ /* 0x000fc800078e28ff */
[C---:B------:R-:W-:Y:S02]  /*f1c0*/  ISETP.GE.AND P5, PT, R0.reuse, R231, PT ;  /* 0x000000e70000720c */ /* 0x040fe40003fa6270 */
[C---:B------:R-:W-:Y:S02]  /*f1d0*/  IADD3 R2, R0.reuse, 0x1, RZ ;  /* 0x0000000100027810 */ /* 0x040fe40007ffe0ff */
[----:B------:R-:W-:Y:S02]  /*f1e0*/  ISETP.LT.OR P5, PT, R0, R227, P5 ;  /* 0x000000e30000720c */ /* 0x000fe40002fa1670 */
[----:B------:R-:W-:Y:S02]  /*f1f0*/  ISETP.GE.AND P2, PT, R2, R231, PT ;  /* 0x000000e70200720c */ /* 0x000fe40003f46270 */
[----:B-1----:R-:W-:Y:S02]  /*f200*/  FSEL R6, R32, -INF , !P5 ;  /* 0xff80000020067808 */ /* 0x002fe40006800000 */
        /* <DEDUP_REMOVED lines=82> */
[----:B------:R-:W-:Y:S01]  /*f730*/  FMNMX.FTZ R12, R18, R12, !PT ;  /* 0x0000000c120c7209 */ /* 0x000fe20007810000 */
[----:B------:R-:W-:Y:S01]  /*f740*/  LDSM.16.MT88.4 R28, [R209+0xb000] ;  /* 0x00b00000d11c783b */ /* 0x000fe20000004200 */
        /* <DEDUP_REMOVED lines=12> */
[C---:B------:R-:W-:Y:S02]  /*f810*/  ISETP.GE.AND P4, PT, R3.reuse, R228, PT ;  /* 0x000000e40300720c */ /* 0x040fe40003f86270 */
[----:B------:R-:W-:Y:S02]  /*f820*/  FMNMX.FTZ R12, R14, R4, !PT ;  /* 0x000000040e0c7209 */ /* 0x000fe40007810000 */
[C---:B------:R-:W-:Y:S02]  /*f830*/  ISETP.LT.OR P6, PT, R3.reuse, R225, P6 ;  /* 0x000000e10300720c */ /* 0x040fe400037c1670 */
[----:B------:R-:W-:Y:S02]  /*f840*/  ISETP.LT.OR P4, PT, R3, R224, P4 ;  /* 0x000000e00300720c */ /* 0x000fe40002781670 */
[----:B-1----:R-:W-:-:S02]  /*f850*/  FMNMX.FTZ R3, R5, R22, !PT ;  /* 0x0000001605037209 */ /* 0x002fc40007810000 */
[----:B------:R-:W-:Y:S02]  /*f860*/  ISETP.GE.AND P5, PT, R2, R229, PT ;  /* 0x000000e50200720c */ /* 0x000fe40003fa6270 */
[----:B------:R-:W-:Y:S01]  /*f870*/  FSEL R180, R188, -INF , !P3 ;  /* 0xff800000bcb47808 */ /* 0x000fe20005800000 */
[----:B------:R-:W1:Y:S01]  /*f880*/  SHFL.BFLY PT, R23, R3, 0x1, 0x1f ;  /* 0x0c201f0003177f89 */ /* 0x000e6200000e0000 */
[----:B------:R-:W-:Y:S02]  /*f890*/  FMNMX.FTZ R5, R17, R12, !PT ;  /* 0x0000000c11057209 */ /* 0x000fe40007810000 */
[----:B------:R-:W-:Y:S02]  /*f8a0*/  FMNMX.FTZ R13, R181, R13, !PT ;  /* 0x0000000db50d7209 */ /* 0x000fe40007810000 */
[----:B------:R-:W-:Y:S02]  /*f8b0*/  ISETP.LT.OR P5, PT, R2, R225, P5 ;  /* 0x000000e10200720c */ /* 0x000fe40002fa1670 */
[----:B------:R-:W-:-:S02]  /*f8c0*/  FSEL R186, R189, -INF , !P6 ;  /* 0xff800000bdba7808 */ /* 0x000fc40007000000 */
[----:B------:R-:W-:Y:S02]  /*f8d0*/  FMNMX.FTZ R5, R180, R5, !PT ;  /* 0x00000005b4057209 */ /* 0x000fe40007810000 */
[----:B------:R-:W-:Y:S02]  /*f8e0*/  FMNMX.FTZ R12, R236, R16, !PT ;  /* 0x00000010ec0c7209 */ /* 0x000fe40007810000 */
[----:B------:R-:W-:Y:S02]  /*f8f0*/  FMNMX.FTZ R4, R185, R13, !PT ;  /* 0x0000000db9047209 */ /* 0x000fe40007810000 */
[----:B------:R-:W-:Y:S02]  /*f900*/  FSEL R187, R140, -INF , !P5 ;  /* 0xff8000008cbb7808 */ /* 0x000fe40006800000 */
[----:B------:R-:W-:Y:S01]  /*f910*/  FMNMX.FTZ R5, R186, R5, !PT ;  /* 0x00000005ba057209 */ /* 0x000fe20007810000 */
[----:B------:R-:W2:Y:S01]  /*f920*/  SHFL.BFLY PT, R22, R4, 0x2, 0x1f ;  /* 0x0c401f0004167f89 */ /* 0x000ea200000e0000 */
[----:B------:R-:W-:-:S02]  /*f930*/  FSEL R13, R178, -INF , !P2 ;  /* 0xff800000b20d7808 */ /* 0x000fc40005000000 */
[----:B------:R-:W-:Y:S02]  /*f940*/  FMNMX.FTZ R12, R21, R12, !PT ;  /* 0x0000000c150c7209 */ /* 0x000fe40007810000 */
[----:B------:R-:W-:Y:S02]  /*f950*/  FMNMX.FTZ R134, R187, R5, !PT ;  /* 0x00000005bb867209 */ /* 0x000fe40007810000 */
[C---:B------:R-:W-:Y:S02]  /*f960*/  ISETP.GE.AND P2, PT, R2.reuse, R228, PT ;  /* 0x000000e40200720c */ /* 0x040fe40003f46270 */
[----:B------:R-:W-:Y:S02]  /*f970*/  FSEL R5, R179, -INF , !P1 ;  /* 0xff800000b3057808 */ /* 0x000fe40004800000 */
[----:B------:R-:W-:Y:S01]  /*f980*/  FMNMX.FTZ R12, R13, R12, !PT ;  /* 0x0000000c0d0c7209 */ /* 0x000fe20007810000 */
[----:B------:R-:W-:Y:S01]  /*f990*/  LDSM.16.MT88.4 R176, [R211+0xa000] ;  /* 0x00a00000d3b0783b */ /* 0x000fe20000004200 */
[----:B------:R-:W-:-:S02]  /*f9a0*/  ISETP.LT.OR P2, PT, R2, R224, P2 ;  /* 0x000000e00200720c */ /* 0x000fc40001741670 */
[----:B------:R-:W-:Y:S02]  /*f9b0*/  FSEL R189, R190, -INF , !P0 ;  /* 0xff800000bebd7808 */ /* 0x000fe40004000000 */
[----:B------:R-:W-:Y:S02]  /*f9c0*/  FMNMX.FTZ R2, R5, R12, !PT ;  /* 0x0000000c05027209 */ /* 0x000fe40007810000 */
[C---:B------:R-:W-:Y:S02]  /*f9d0*/  ISETP.GE.AND P3, PT, R0.reuse, R229, PT ;  /* 0x000000e50000720c */ /* 0x040fe40003f66270 */
[----:B------:R-:W-:Y:S02]  /*f9e0*/  ISETP.GE.AND P0, PT, R0, R228, PT ;  /* 0x000000e40000720c */ /* 0x000fe40003f06270 */
[----:B------:R-:W-:Y:S02]  /*f9f0*/  FSEL R191, R191, -INF , !P4 ;  /* 0xff800000bfbf7808 */ /* 0x000fe40006000000 */
[----:B------:R-:W-:-:S02]  /*fa00*/  FMNMX.FTZ R2, R189, R2, !PT ;  /* 0x00000002bd027209 */ /* 0x000fc40007810000 */
[C---:B------:R-:W-:Y:S02]  /*fa10*/  ISETP.LT.OR P3, PT, R0.reuse, R225, P3 ;  /* 0x000000e10000720c */ /* 0x040fe40001f61670 */
[----:B------:R-:W-:Y:S02]  /*fa20*/  ISETP.LT.OR P0, PT, R0, R224, P0 ;  /* 0x000000e00000720c */ /* 0x000fe40000701670 */
[----:B------:R-:W-:Y:S02]  /*fa30*/  FSEL R192, R142, -INF , !P2 ;  /* 0xff8000008ec07808 */ /* 0x000fe40005000000 */
[----:B------:R-:W-:Y:S02]  /*fa40*/  FMNMX.FTZ R0, R191, R2, !PT ;  /* 0x00000002bf007209 */ /* 0x000fe40007810000 */
[----:B------:R-:W-:Y:S02]  /*fa50*/  FSEL R188, R141, -INF , !P3 ;  /* 0xff8000008dbc7808 */ /* 0x000fe40005800000 */
[----:B------:R-:W-:-:S02]  /*fa60*/  FSEL R190, R143, -INF , !P0 ;  /* 0xff8000008fbe7808 */ /* 0x000fc40004000000 */
[----:B------:R-:W-:Y:S01]  /*fa70*/  FMNMX.FTZ R0, R192, R0, !PT ;  /* 0x00000000c0007209 */ /* 0x000fe20007810000 */
[----:B------:R-:W-:Y:S01]  /*fa80*/  LDSM.16.MT88.4 R140, [R213+0xa000] ;  /* 0x00a00000d58c783b */ /* 0x000fe20000004200 */
[----:B------:R-:W-:Y:S02]  /*fa90*/  FMNMX.FTZ R134, R188, R134, !PT ;  /* 0x00000086bc867209 */ /* 0x000fe40007810000 */
[----:B------:R-:W-:Y:S02]  /*faa0*/  FMNMX.FTZ R0, R190, R0, !PT ;  /* 0x00000000be007209 */ /* 0x000fe40007810000 */
[----:B-1----:R-:W-:Y:S01]  /*fab0*/  FMNMX.FTZ R136, R3, R23, !PT ;  /* 0x0000001703887209 */ /* 0x002fe20007810000 */
[----:B------:R-:W1:Y:S01]  /*fac0*/  SHFL.BFLY PT, R24, R134, 0x2, 0x1f ;  /* 0x0c401f0086187f89 */ /* 0x000e6200000e0000 */
[----:B--2---:R-:W-:Y:S02]  /*fad0*/  FMNMX.FTZ R4, R4, R22, !PT ;  /* 0x0000001604047209 */ /* 0x004fe40007810000 */
[C---:B------:R-:W-:Y:S01]  /*fae0*/  FSETP.NEU.FTZ.AND P3, PT, R136.reuse, -INF , PT ;  /* 0xff8000008800780b */ /* 0x040fe20003f7d000 */
[----:B------:R-:W2:Y:S01]  /*faf0*/  SHFL.BFLY PT, R2, R0, 0x2, 0x1f ;  /* 0x0c401f0000027f89 */ /* 0x000ea200000e0000 */
[----:B------:R-:W-:-:S03]  /*fb00*/  FMUL.FTZ R12, R136, c[0x0][0x23c] ;  /* 0x00008f00880c7a20 */ /* 0x000fc60000410000 */
[----:B------:R-:W3:Y:S02]  /*fb10*/  SHFL.BFLY PT, R135, R4, 0x1, 0x1f ;  /* 0x0c201f0004877f89 */ /* 0x000ee400000e0000 */
[----:B------:R-:W-:-:S05]  /*fb20*/  FSEL R12, R12, RZ, P3 ;  /* 0x000000ff0c0c7208 */ /* 0x000fca0001800000 */
[--C-:B------:R-:W-:Y:S02]  /*fb30*/  FFMA.FTZ R6, R6, c[0x0][0x23c], -R12.reuse ;  /* 0x00008f0006067a23 */ /* 0x100fe4000001080c */
[--C-:B------:R-:W-:Y:S02]  /*fb40*/  FFMA.FTZ R10, R10, c[0x0][0x23c], -R12.reuse ;  /* 0x00008f000a0a7a23 */ /* 0x100fe4000001080c */
[----:B------:R4:W-:Y:S01]  /*fb50*/  MUFU.EX2 R235, R6 ;  /* 0x0000000600eb7308 */ /* 0x0009e20000000800 */
[--C-:B------:R-:W-:Y:S02]  /*fb60*/  FFMA.FTZ R9, R9, c[0x0][0x23c], -R12.reuse ;  /* 0x00008f0009097a23 */ /* 0x100fe4000001080c */
[----:B------:R-:W-:Y:S01]  /*fb70*/  FFMA.FTZ R7, R7, c[0x0][0x23c], -R12 ;  /* 0x00008f0007077a23 */ /* 0x000fe2000001080c */
[----:B-1----:R-:W-:-:S04]  /*fb80*/  FMNMX.FTZ R134, R24, R134, !PT ;  /* 0x0000008618867209 */ /* 0x002fc80007810000 */
[----:B------:R-:W-:Y:S01]  /*fb90*/  MUFU.EX2 R234, R10 ;  /* 0x0000000a00ea7308 */ /* 0x000fe20000000800 */
[----:B--2---:R-:W-:Y:S02]  /*fba0*/  FMNMX.FTZ R0, R2, R0, !PT ;  /* 0x0000000002007209 */ /* 0x004fe40007810000 */
[----:B---3--:R-:W-:-:S03]  /*fbb0*/  FMNMX.FTZ R135, R4, R135, !PT ;  /* 0x0000008704877209 */ /* 0x008fc60007810000 */
[----:B------:R-:W1:Y:S01]  /*fbc0*/  SHFL.BFLY PT, R137, R0, 0x1, 0x1f ;  /* 0x0c201f0000897f89 */ /* 0x000e6200000e0000 */
[----:B------:R-:W-:Y:S01]  /*fbd0*/  FSEL R4, R136, RZ, P3 ;  /* 0x000000ff88047208 */ /* 0x000fe20001800000 */
[----:B------:R-:W-:Y:S01]  /*fbe0*/  MUFU.EX2 R233, R9 ;  /* 0x0000000900e97308 */ /* 0x000fe20000000800 */
[C---:B------:R-:W-:Y:S01]  /*fbf0*/  FSETP.NEU.FTZ.AND P2, PT, R135.reuse, -INF , PT ;  /* 0xff8000008700780b */ /* 0x040fe20003f5d000 */
[----:B----4-:R-:W2:Y:S01]  /*fc00*/  SHFL.BFLY PT, R6, R134, 0x1, 0x1f ;  /* 0x0c201f0086067f89 */ /* 0x010ea200000e0000 */
[----:B------:R-:W-:-:S05]  /*fc10*/  FMUL.FTZ R3, R135, c[0x0][0x23c] ;  /* 0x00008f0087037a20 */ /* 0x000fca0000410000 */
[----:B------:R-:W-:Y:S01]  /*fc20*/  FSEL R3, R3, RZ, P2 ;  /* 0x000000ff03037208 */ /* 0x000fe20001000000 */
[----:B------:R-:W3:Y:S04]  /*fc30*/  MUFU.EX2 R240, R7 ;  /* 0x0000000700f07308 */ /* 0x000ee80000000800 */
[--C-:B------:R-:W-:Y:S02]  /*fc40*/  FFMA.FTZ R15, R15, c[0x0][0x23c], -R3.reuse ;  /* 0x00008f000f0f7a23 */ /* 0x100fe40000010803 */
[--C-:B------:R-:W-:Y:S02]  /*fc50*/  FFMA.FTZ R8, R8, c[0x0][0x23c], -R3.reuse ;  /* 0x00008f0008087a23 */ /* 0x100fe40000010803 */
[----:B------:R-:W-:Y:S01]  /*fc60*/  MUFU.EX2 R207, R15 ;  /* 0x0000000f00cf7308 */ /* 0x000fe20000000800 */
[----:B------:R-:W-:-:S02]  /*fc70*/  FFMA.FTZ R19, R19, c[0x0][0x23c], -R3 ;  /* 0x00008f0013137a23 */ /* 0x000fc40000010803 */
[----:B------:R-:W-:Y:S01]  /*fc80*/  FFMA.FTZ R18, R18, c[0x0][0x23c], -R3 ;  /* 0x00008f0012127a23 */ /* 0x000fe20000010803 */
[----:B-1----:R-:W-:-:S04]  /*fc90*/  FMNMX.FTZ R137, R0, R137, !PT ;  /* 0x0000008900897209 */ /* 0x002fc80007810000 */
[----:B------:R1:W-:Y:S01]  /*fca0*/  MUFU.EX2 R206, R8 ;  /* 0x0000000800ce7308 */ /* 0x0003e20000000800 */
[----:B--2---:R-:W-:Y:S01]  /*fcb0*/  FMNMX.FTZ R134, R134, R6, !PT ;  /* 0x0000000686867209 */ /* 0x004fe20007810000 */
[C---:B------:R-:W-:Y:S01]  /*fcc0*/  FMUL.FTZ R0, R137.reuse, c[0x0][0x23c] ;  /* 0x00008f0089007a20 */ /* 0x040fe20000410000 */
[----:B------:R-:W-:Y:S01]  /*fcd0*/  FSETP.NEU.FTZ.AND P0, PT, R137, -INF , PT ;  /* 0xff8000008900780b */ /* 0x000fe20003f1d000 */
[----:B------:R-:W-:Y:S01]  /*fce0*/  FADD.FTZ R6, R239, -R4 ;  /* 0x80000004ef067221 */ /* 0x000fe20000010000 */
[C---:B------:R-:W-:Y:S01]  /*fcf0*/  FSETP.NEU.FTZ.AND P1, PT, R134.reuse, -INF , PT ;  /* 0xff8000008600780b */ /* 0x040fe20003f3d000 */
[----:B------:R-:W-:Y:S01]  /*fd00*/  FMUL.FTZ R2, R134, c[0x0][0x23c] ;  /* 0x00008f0086027a20 */ /* 0x000fe20000410000 */
[----:B------:R-:W-:Y:S01]  /*fd10*/  FSEL R0, R0, RZ, P0 ;  /* 0x000000ff00007208 */ /* 0x000fe20000000000 */
[----:B------:R-:W-:Y:S01]  /*fd20*/  FMUL.FTZ R6, R6, c[0x0][0x23c] ;  /* 0x00008f0006067a20 */ /* 0x000fe20000410000 */
[----:B------:R-:W-:Y:S01]  /*fd30*/  FSEL R4, R135, RZ, P2 ;  /* 0x000000ff87047208 */ /* 0x000fe20001000000 */
[----:B------:R-:W2:Y:S01]  /*fd40*/  MUFU.EX2 R205, R19 ;  /* 0x0000001300cd7308 */ /* 0x000ea20000000800 */
[----:B------:R-:W-:Y:S01]  /*fd50*/  FSEL R2, R2, RZ, P1 ;  /* 0x000000ff02027208 */ /* 0x000fe20000800000 */
[----:B------:R-:W-:Y:S01]  /*fd60*/  FFMA.FTZ R21, R21, c[0x0][0x23c], -R0 ;  /* 0x00008f0015157a23 */ /* 0x000fe20000010800 */
[----:B---3--:R-:W-:Y:S01]  /*fd70*/  F2FP.PACK_AB R10, R240, R233 ;  /* 0x000000e9f00a723e */ /* 0x008fe200000000ff */
[----:B------:R-:W-:-:S02]  /*fd80*/  FADD.FTZ R4, R238, -R4 ;  /* 0x80000004ee047221 */ /* 0x000fc40000010000 */
[----:B------:R-:W-:Y:S01]  /*fd90*/  FFMA.FTZ R20, R20, c[0x0][0x23c], -R2 ;  /* 0x00008f0014147a23 */ /* 0x000fe20000010802 */
[----:B-1----:R-:W-:Y:S01]  /*fda0*/  F2FP.PACK_AB R8, R234, R235 ;  /* 0x000000ebea08723e */ /* 0x002fe200000000ff */
[----:B------:R-:W-:Y:S01]  /*fdb0*/  MUFU.EX2 R194, R21 ;  /* 0x0000001500c27308 */ /* 0x000fe20000000800 */
[----:B------:R-:W-:Y:S02]  /*fdc0*/  FFMA.FTZ R16, R16, c[0x0][0x23c], -R0 ;  /* 0x00008f0010107a23 */ /* 0x000fe40000010800 */
[----:B------:R-:W-:Y:S01]  /*fdd0*/  FMUL.FTZ R15, R4, c[0x0][0x23c] ;  /* 0x00008f00040f7a20 */ /* 0x000fe20000410000 */
[----:B------:R-:W-:Y:S01]  /*fde0*/  FSEL R4, R137, RZ, P0 ;  /* 0x000000ff89047208 */ /* 0x000fe20000000000 */
[----:B------:R-:W-:Y:S02]  /*fdf0*/  FFMA.FTZ R11, R11, c[0x0][0x23c], -R2 ;  /* 0x00008f000b0b7a23 */ /* 0x000fe40000010802 */
[----:B------:R-:W-:Y:S01]  /*fe00*/  FFMA.FTZ R5, R5, c[0x0][0x23c], -R0 ;  /* 0x00008f0005057a23 */ /* 0x000fe20000010800 */
[----:B------:R1:W-:Y:S01]  /*fe10*/  MUFU.EX2 R197, R20 ;  /* 0x0000001400c57308 */ /* 0x0003e20000000800 */
[----:B--2---:R-:W-:Y:S01]  /*fe20*/  F2FP.PACK_AB R9, R205, R206 ;  /* 0x000000cecd09723e */ /* 0x004fe200000000ff */
[----:B------:R-:W-:-:S02]  /*fe30*/  FADD.FTZ R4, R236, -R4 ;  /* 0x80000004ec047221 */ /* 0x000fc40000010000 */
[----:B------:R-:W-:Y:S02]  /*fe40*/  FFMA.FTZ R14, R14, c[0x0][0x23c], -R2 ;  /* 0x00008f000e0e7a23 */ /* 0x000fe40000010802 */
[----:B------:R-:W-:Y:S02]  /*fe50*/  FFMA.FTZ R13, R13, c[0x0][0x23c], -R0 ;  /* 0x00008f000d0d7a23 */ /* 0x000fe40000010800 */
[----:B------:R-:W-:Y:S01]  /*fe60*/  MUFU.EX2 R193, R16 ;  /* 0x0000001000c17308 */ /* 0x000fe20000000800 */
[----:B------:R-:W-:Y:S02]  /*fe70*/  FFMA.FTZ R17, R17, c[0x0][0x23c], -R2 ;  /* 0x00008f0011117a23 */ /* 0x000fe40000010802 */
[----:B------:R-:W-:Y:S01]  /*fe80*/  FMUL.FTZ R4, R4, c[0x0][0x23c] ;  /* 0x00008f0004047a20 */ /* 0x000fe20000410000 */
[----:B-1----:R-:W1:Y:S04]  /*fe90*/  LDSM.16.MT88.4 R20, [R209+0xa000] ;  /* 0x00a00000d114783b */ /* 0x002e680000004200 */
[----:B------:R-:W-:Y:S08]  /*fea0*/  MUFU.EX2 R232, R18 ;  /* 0x0000001200e87308 */ /* 0x000ff00000000800 */
[----:B------:R-:W2:Y:S08]  /*feb0*/  MUFU.EX2 R16, R6 ;  /* 0x0000000600107308 */ /* 0x000eb00000000800 */
[----:B------:R-:W3:Y:S08]  /*fec0*/  MUFU.EX2 R15, R15 ;  /* 0x0000000f000f7308 */ /* 0x000ef00000000800 */
[----:B------:R4:W-:Y:S01]  /*fed0*/  MUFU.EX2 R198, R11 ;  /* 0x0000000b00c67308 */ /* 0x0009e20000000800 */
[----:B--2---:R-:W-:-:S02]  /*fee0*/  FMUL.FTZ R144, R144, R16 ;  /* 0x0000001090907220 */ /* 0x004fc40000410000 */
[-C--:B------:R-:W-:Y:S02]  /*fef0*/  FMUL.FTZ R145, R145, R16.reuse ;  /* 0x0000001091917220 */ /* 0x080fe40000410000 */
[-C--:B------:R-:W-:Y:S02]  /*ff00*/  FMUL.FTZ R156, R156, R16.reuse ;  /* 0x000000109c9c7220 */ /* 0x080fe40000410000 */
[----:B------:R-:W-:Y:S01]  /*ff10*/  FMUL.FTZ R157, R157, R16 ;  /* 0x000000109d9d7220 */ /* 0x000fe20000410000 */
[----:B------:R2:W-:Y:S01]  /*ff20*/  MUFU.EX2 R195, R5 ;  /* 0x0000000500c37308 */ /* 0x0005e20000000800 */
[-C--:B---3--:R-:W-:Y:S02]  /*ff30*/  FMUL.FTZ R146, R146, R15.reuse ;  /* 0x0000000f92927220 */ /* 0x088fe40000410000 */
[-C--:B------:R-:W-:Y:S02]  /*ff40*/  FMUL.FTZ R147, R147, R15.reuse ;  /* 0x0000000f93937220 */ /* 0x080fe40000410000 */
[----:B------:R-:W-:-:S02]  /*ff50*/  FMUL.FTZ R158, R158, R15 ;  /* 0x0000000f9e9e7220 */ /* 0x000fc40000410000 */
[----:B------:R-:W-:Y:S01]  /*ff60*/  FMUL.FTZ R159, R159, R15 ;  /* 0x0000000f9f9f7220 */ /* 0x000fe20000410000 */
[----:B----4-:R-:W-:Y:S01]  /*ff70*/  F2FP.PACK_AB R11, R232, R207 ;  /* 0x000000cfe80b723e */ /* 0x010fe200000000ff */
[----:B------:R-:W-:Y:S01]  /*ff80*/  MUFU.EX2 R199, R14 ;  /* 0x0000000e00c77308 */ /* 0x000fe20000000800 */
[-C--:B------:R-:W-:Y:S02]  /*ff90*/  FMUL.FTZ R160, R160, R16.reuse ;  /* 0x00000010a0a07220 */ /* 0x080fe40000410000 */
[----:B------:R-:W-:Y:S02]  /*ffa0*/  FMUL.FTZ R161, R161, R16 ;  /* 0x00000010a1a17220 */ /* 0x000fe40000410000 */
[-C--:B------:R-:W-:Y:S01]  /*ffb0*/  FMUL.FTZ R162, R162, R15.reuse ;  /* 0x0000000fa2a27220 */ /* 0x080fe20000410000 */
[----:B-1----:R-:W-:Y:S01]  /*ffc0*/  HMMA.16816.F32 R248, R8, R20, R144 ;  /* 0x0000001408f8723c */ /* 0x002fe20000001890 */
[----:B------:R-:W1:Y:S01]  /*ffd0*/  LDSM.16.MT88.4 R144, [R214+0xa000] ;  /* 0x00a00000d690783b */ /* 0x000e620000004200 */
[----:B--2---:R-:W-:Y:S01]  /*ffe0*/  FSEL R5, R134, RZ, P1 ;  /* 0x000000ff86057208 */ /* 0x004fe20000800000 */
[----:B------:R-:W2:Y:S01]  /*fff0*/  MUFU.EX2 R196, R13 ;  /* 0x0000000d00c47308 */ /* 0x000ea20000000800 */
[----:B------:R-:W-:-:S02]  /*10000*/  FMUL.FTZ R163, R163, R15 ;  /* 0x0000000fa3a37220 */ /* 0x000fc40000410000 */
[-C--:B------:R-:W-:Y:S02]  /*10010*/  FMUL.FTZ R116, R116, R16.reuse ;  /* 0x0000001074747220 */ /* 0x080fe40000410000 */
[----:B------:R-:W-:Y:S02]  /*10020*/  FADD.FTZ R5, R237, -R5 ;  /* 0x80000005ed057221 */ /* 0x000fe40000010000 */
[----:B------:R-:W-:Y:S01]  /*10030*/  FMUL.FTZ R117, R117, R16 ;  /* 0x0000001075757220 */ /* 0x000fe20000410000 */
[----:B------:R-:W3:Y:S01]  /*10040*/  MUFU.EX2 R204, R17 ;  /* 0x0000001100cc7308 */ /* 0x000ee20000000800 */
[----:B------:R-:W-:Y:S01]  /*10050*/  FMUL.FTZ R5, R5, c[0x0][0x23c] ;  /* 0x00008f0005057a20 */ /* 0x000fe20000410000 */
[----:B------:R-:W-:Y:S01]  /*10060*/  HMMA.16816.F32 R160, R8, R176, R160 ;  /* 0x000000b008a0723c */ /* 0x000fe200000018a0 */
[-C--:B------:R-:W-:Y:S02]  /*10070*/  FMUL.FTZ R118, R118, R15.reuse ;  /* 0x0000000f76767220 */ /* 0x080fe40000410000 */
[----:B------:R-:W-:-:S02]  /*10080*/  FMUL.FTZ R119, R119, R15 ;  /* 0x0000000f77777220 */ /* 0x000fc40000410000 */
[----:B------:R-:W-:Y:S01]  /*10090*/  FMUL.FTZ R172, R172, R16 ;  /* 0x00000010acac7220 */ /* 0x000fe20000410000 */
[----:B------:R4:W5:Y:S01]  /*100a0*/  MUFU.EX2 R14, R5 ;  /* 0x00000005000e7308 */ /* 0x0009620000000800 */
[----:B--2---:R-:W-:Y:S01]  /*100b0*/  F2FP.PACK_AB R7, R195, R196 ;  /* 0x000000c4c307723e */ /* 0x004fe200000000ff */
[----:B------:R-:W-:Y:S02]  /*100c0*/  FMUL.FTZ R173, R173, R16 ;  /* 0x00000010adad7220 */ /* 0x000fe40000410000 */
[----:B------:R-:W-:Y:S01]  /*100d0*/  FMUL.FTZ R174, R174, R15 ;  /* 0x0000000faeae7220 */ /* 0x000fe20000410000 */
[----:B------:R-:W-:Y:S01]  /*100e0*/  MOV R236, R249 ;  /* 0x000000f900ec7202 */ /* 0x000fe20000000f00 */
[----:B------:R-:W-:Y:S01]  /*100f0*/  FMUL.FTZ R175, R175, R15 ;  /* 0x0000000fafaf7220 */ /* 0x000fe20000410000 */
[----:B------:R-:W-:Y:S01]  /*10100*/  MOV R203, R248 ;  /* 0x000000f800cb7202 */ /* 0x000fe20000000f00 */
[----:B------:R2:W1:Y:S01]  /*10110*/  MUFU.EX2 R13, R4 ;  /* 0x00000004000d7308 */ /* 0x0004620000000800 */
[----:B---3--:R-:W-:Y:S01]  /*10120*/  F2FP.PACK_AB R6, R204, R199 ;  /* 0x000000c7cc06723e */ /* 0x008fe200000000ff */
[----:B------:R-:W-:Y:S01]  /*10130*/  FMUL.FTZ R128, R128, R16 ;  /* 0x0000001080807220 */ /* 0x000fe20000410000 */
[----:B------:R-:W-:Y:S01]  /*10140*/  MOV R18, R250 ;  /* 0x000000fa00127202 */ /* 0x000fe20000000f00 */
[----:B------:R-:W-:Y:S01]  /*10150*/  FMUL.FTZ R129, R129, R16 ;  /* 0x0000001081817220 */ /* 0x000fe20000410000 */
[----:B------:R-:W-:Y:S01]  /*10160*/  MOV R17, R251 ;  /* 0x000000fb00117202 */ /* 0x000fe20000000f00 */
[----:B------:R-:W-:Y:S01]  /*10170*/  FMUL.FTZ R130, R130, R15 ;  /* 0x0000000f82827220 */ /* 0x000fe20000410000 */
[----:B----4-:R-:W-:Y:S01]  /*10180*/  F2FP.PACK_AB R5, R194, R193 ;  /* 0x000000c1c205723e */ /* 0x010fe200000000ff */
[----:B-----5:R-:W-:-:S02]  /*10190*/  FMUL.FTZ R40, R40, R14 ;  /* 0x0000000e28287220 */ /* 0x020fc40000410000 */
[-C--:B------:R-:W-:Y:S02]  /*101a0*/  FMUL.FTZ R41, R41, R14.reuse ;  /* 0x0000000e29297220 */ /* 0x080fe40000410000 */
[-C--:B------:R-:W-:Y:S02]  /*101b0*/  FMUL.FTZ R124, R124, R14.reuse ;  /* 0x0000000e7c7c7220 */ /* 0x080fe40000410000 */
[----:B------:R-:W-:Y:S01]  /*101c0*/  FMUL.FTZ R125, R125, R14 ;  /* 0x0000000e7d7d7220 */ /* 0x000fe20000410000 */
[----:B--2---:R-:W-:Y:S01]  /*101d0*/  F2FP.PACK_AB R4, R197, R198 ;  /* 0x000000c6c504723e */ /* 0x004fe200000000ff */
[-C--:B-1----:R-:W-:Y:S02]  /*101e0*/  FMUL.FTZ R42, R42, R13.reuse ;  /* 0x0000000d2a2a7220 */ /* 0x082fe40000410000 */
[-C--:B------:R-:W-:Y:S02]  /*101f0*/  FMUL.FTZ R43, R43, R13.reuse ;  /* 0x0000000d2b2b7220 */ /* 0x080fe40000410000 */
[----:B------:R-:W-:-:S02]  /*10200*/  FMUL.FTZ R126, R126, R13 ;  /* 0x0000000d7e7e7220 */ /* 0x000fc40000410000 */
[-C--:B------:R-:W-:Y:S02]  /*10210*/  FMUL.FTZ R127, R127, R13.reuse ;  /* 0x0000000d7f7f7220 */ /* 0x080fe40000410000 */
[-C--:B------:R-:W-:Y:S01]  /*10220*/  FMUL.FTZ R148, R148, R14.reuse ;  /* 0x0000000e94947220 */ /* 0x080fe20000410000 */
[----:B------:R-:W-:Y:S01]  /*10230*/  HMMA.16816.F32 R24, R4, R144, R40 ;  /* 0x000000900418723c */ /* 0x000fe20000001828 */
[----:B------:R-:W-:Y:S01]  /*10240*/  LDSM.16.MT88.4 R40, [R214+0xb000] ;  /* 0x00b00000d628783b */ /* 0x000fe20000004200 */
[-C--:B------:R-:W-:Y:S02]  /*10250*/  FMUL.FTZ R149, R149, R14.reuse ;  /* 0x0000000e95957220 */ /* 0x080fe40000410000 */
[-C--:B------:R-:W-:Y:S02]  /*10260*/  FMUL.FTZ R150, R150, R13.reuse ;  /* 0x0000000d96967220 */ /* 0x080fe40000410000 */
        /* <DEDUP_REMOVED lines=60> */
[----:B------:R-:W-:-:S02]  /*10630*/  FMUL.FTZ R105, R105, R14 ;  /* 0x0000000e69697220 */ /* 0x000fc40000410000 */
[-C--:B------:R-:W-:Y:S02]  /*10640*/  FMUL.FTZ R106, R106, R13.reuse ;  /* 0x0000000d6a6a7220 */ /* 0x080fe40000410000 */
[----:B------:R-:W-:Y:S02]  /*10650*/  FMUL.FTZ R107, R107, R13 ;  /* 0x0000000d6b6b7220 */ /* 0x000fe40000410000 */
[-C--:B------:R-:W-:Y:S01]  /*10660*/  FMUL.FTZ R108, R108, R14.reuse ;  /* 0x0000000e6c6c7220 */ /* 0x080fe20000410000 */
[C---:B------:R-:W-:Y:S01]  /*10670*/  HMMA.16816.F32 R88, R4.reuse, R32, R88 ;  /* 0x000000200458723c */ /* 0x040fe20000001858 */
[-C--:B------:R-:W-:Y:S01]  /*10680*/  FMUL.FTZ R109, R109, R14.reuse ;  /* 0x0000000e6d6d7220 */ /* 0x080fe20000410000 */
        /* <DEDUP_REMOVED lines=10> */
[----:B------:R-:W-:Y:S01]  /*10730*/  FMUL.FTZ R131, R131, R15 ;  /* 0x0000000f83837220 */ /* 0x000fe20000410000 */
[C---:B------:R-:W-:Y:S01]  /*10740*/  HMMA.16816.F32 R104, R4.reuse, R40, R104 ;  /* 0x000000280468723c */ /* 0x040fe20000001868 */
[----:B------:R-:W-:Y:S02]  /*10750*/  IMAD.MOV.U32 R127, RZ, RZ, R244 ;  /* 0x000000ffff7f7224 */ /* 0x000fe400078e00f4 */
[-C--:B------:R-:W-:Y:S02]  /*10760*/  FMUL.FTZ R52, R52, R16.reuse ;  /* 0x0000001034347220 */ /* 0x080fe40000410000 */
[----:B------:R-:W-:Y:S01]  /*10770*/  FMUL.FTZ R53, R53, R16 ;  /* 0x0000001035357220 */ /* 0x000fe20000410000 */
[----:B------:R-:W-:Y:S01]  /*10780*/  MOV R177, R127 ;  /* 0x0000007f00b17202 */ /* 0x000fe20000000f00 */
        /* <DEDUP_REMOVED lines=10> */
[----:B------:R-:W-:Y:S01]  /*10830*/  MOV R4, R248 ;  /* 0x000000f800047202 */ /* 0x000fe20000000f00 */
[C---:B------:R-:W-:Y:S01]  /*10840*/  HMMA.16816.F32 R116, R8.reuse, R24, R116 ;  /* 0x000000180874723c */ /* 0x040fe20000001874 */
[----:B------:R-:W-:Y:S01]  /*10850*/  MOV R5, R139 ;  /* 0x0000008b00057202 */ /* 0x000fe20000000f00 */
[-C--:B------:R-:W-:Y:S01]  /*10860*/  FMUL.FTZ R38, R38, R15.reuse ;  /* 0x0000000f26267220 */ /* 0x080fe20000410000 */
[----:B------:R-:W-:Y:S01]  /*10870*/  MOV R6, R202 ;  /* 0x000000ca00067202 */ /* 0x000fe20000000f00 */
[----:B------:R-:W-:Y:S01]  /*10880*/  FMUL.FTZ R39, R39, R15 ;  /* 0x0000000f27277220 */ /* 0x000fe20000410000 */
[----:B------:R-:W-:Y:S01]  /*10890*/  MOV R7, R201 ;  /* 0x000000c900077202 */ /* 0x000fe20000000f00 */
[-C--:B------:R-:W-:Y:S02]  /*108a0*/  FMUL.FTZ R48, R48, R16.reuse ;  /* 0x0000001030307220 */ /* 0x080fe40000410000 */
[----:B------:R-:W-:Y:S01]  /*108b0*/  HMMA.16816.F32 R248, R8, R22, R156 ;  /* 0x0000001608f8723c */ /* 0x000fe2000000189c */
[----:B------:R-:W-:-:S02]  /*108c0*/  FMUL.FTZ R49, R49, R16 ;  /* 0x0000001031317220 */ /* 0x000fc40000410000 */
[-C--:B------:R-:W-:Y:S02]  /*108d0*/  FMUL.FTZ R50, R50, R15.reuse ;  /* 0x0000000f32327220 */ /* 0x080fe40000410000 */
[----:B------:R-:W-:Y:S02]  /*108e0*/  FMUL.FTZ R51, R51, R15 ;  /* 0x0000000f33337220 */ /* 0x000fe40000410000 */
[----:B------:R-:W-:Y:S01]  /*108f0*/  MOV R158, R4 ;  /* 0x00000004009e7202 */ /* 0x000fe20000000f00 */
[----:B------:R-:W-:Y:S01]  /*10900*/  FFMA.FTZ R4, R133, c[0x0][0x23c], -R12 ;  /* 0x00008f0085047a23 */ /* 0x000fe2000001080c */
[----:B------:R-:W-:Y:S01]  /*10910*/  MOV R159, R21 ;  /* 0x00000015009f7202 */ /* 0x000fe20000000f00 */
[----:B------:R-:W-:Y:S01]  /*10920*/  HMMA.16816.F32 R244, R8, R178, R172 ;  /* 0x000000b208f4723c */ /* 0x000fe200000018ac */
[-C--:B------:R-:W-:Y:S01]  /*10930*/  FMUL.FTZ R68, R68, R16.reuse ;  /* 0x0000001044447220 */ /* 0x080fe20000410000 */
[----:B------:R1:W-:Y:S01]  /*10940*/  MUFU.EX2 R133, R4 ;  /* 0x0000000400857308 */ /* 0x0003e20000000800 */
[----:B------:R-:W-:-:S02]  /*10950*/  FMUL.FTZ R69, R69, R16 ;  /* 0x0000001045457220 */ /* 0x000fc40000410000 */
[-C--:B------:R-:W-:Y:S02]  /*10960*/  FMUL.FTZ R70, R70, R15.reuse ;  /* 0x0000000f46467220 */ /* 0x080fe40000410000 */
[----:B------:R-:W-:Y:S01]  /*10970*/  FMUL.FTZ R71, R71, R15 ;  /* 0x0000000f47477220 */ /* 0x000fe20000410000 */
[C---:B------:R-:W-:Y:S01]  /*10980*/  HMMA.16816.F32 R24, R8.reuse, R26, R128 ;  /* 0x0000001a0818723c */ /* 0x040fe20000001880 */
        /* <DEDUP_REMOVED lines=9> */
[----:B------:R-:W-:Y:S01]  /*10a20*/  HMMA.16816.F32 R52, R8, R140, R52 ;  /* 0x0000008c0834723c */ /* 0x000fe20000001834 */
[----:B-1----:R-:W-:-:S02]  /*10a30*/  FFMA.FTZ R4, R138, c[0x0][0x23c], -R12 ;  /* 0x00008f008a047a23 */ /* 0x002fc4000001080c */
[-C--:B------:R-:W-:Y:S02]  /*10a40*/  FMUL.FTZ R85, R85, R16.reuse ;  /* 0x0000001055557220 */ /* 0x080fe40000410000 */
[----:B------:R-:W1:Y:S01]  /*10a50*/  MUFU.EX2 R139, R4 ;  /* 0x00000004008b7308 */ /* 0x000e620000000800 */
[-C--:B------:R-:W-:Y:S02]  /*10a60*/  FMUL.FTZ R86, R86, R15.reuse ;  /* 0x0000000f56567220 */ /* 0x080fe40000410000 */
[-C--:B------:R-:W-:Y:S01]  /*10a70*/  FMUL.FTZ R87, R87, R15.reuse ;  /* 0x0000000f57577220 */ /* 0x080fe20000410000 */
[----:B------:R-:W-:Y:S01]  /*10a80*/  HMMA.16816.F32 R200, R8, R142, R64 ;  /* 0x0000008e08c8723c */ /* 0x000fe20000001840 */
[-C--:B------:R-:W-:Y:S01]  /*10a90*/  FMUL.FTZ R96, R96, R16.reuse ;  /* 0x0000001060607220 */ /* 0x080fe20000410000 */
[----:B------:R-:W-:Y:S01]  /*10aa0*/  LDSM.16.MT88.4 R64, [R213+0xa800] ;  /* 0x00a80000d540783b */ /* 0x000fe20000004200 */
[----:B------:R-:W-:Y:S02]  /*10ab0*/  FMUL.FTZ R97, R97, R16 ;  /* 0x0000001061617220 */ /* 0x000fe40000410000 */
[----:B------:R-:W-:-:S02]  /*10ac0*/  FMUL.FTZ R98, R98, R15 ;  /* 0x0000000f62627220 */ /* 0x000fc40000410000 */
[----:B------:R-:W-:Y:S01]  /*10ad0*/  FMUL.FTZ R99, R99, R15 ;  /* 0x0000000f63637220 */ /* 0x000fe20000410000 */
[C---:B------:R-:W-:Y:S01]  /*10ae0*/  HMMA.16816.F32 R36, R8.reuse, R144, R36 ;  /* 0x000000900824723c */ /* 0x040fe20000001824 */
[-C--:B------:R-:W-:Y:S02]  /*10af0*/  FMUL.FTZ R112, R112, R16.reuse ;  /* 0x0000001070707220 */ /* 0x080fe40000410000 */
[-C--:B------:R-:W-:Y:S01]  /*10b00*/  FMUL.FTZ R113, R113, R16.reuse ;  /* 0x0000001071717220 */ /* 0x080fe20000410000 */
[----:B-1----:R-:W-:Y:S01]  /*10b10*/  F2FP.PACK_AB R128, R139, R133 ;  /* 0x000000858b80723e */ /* 0x002fe200000000ff */
[----:B------:R-:W-:Y:S02]  /*10b20*/  FFMA.FTZ R4, R132, c[0x0][0x23c], -R12 ;  /* 0x00008f0084047a23 */ /* 0x000fe4000001080c */
[-C--:B------:R-:W-:Y:S01]  /*10b30*/  FMUL.FTZ R114, R114, R15.reuse ;  /* 0x0000000f72727220 */ /* 0x080fe20000410000 */
[----:B------:R-:W-:Y:S01]  /*10b40*/  HMMA.16816.F32 R236, R8, R146, R48 ;  /* 0x0000009208ec723c */ /* 0x000fe20000001830 */
[----:B------:R1:W-:Y:S01]  /*10b50*/  MUFU.EX2 R176, R4 ;  /* 0x0000000400b07308 */ /* 0x0003e20000000800 */
[----:B------:R-:W-:Y:S01]  /*10b60*/  FMUL.FTZ R115, R115, R15 ;  /* 0x0000000f73737220 */ /* 0x000fe20000410000 */
[----:B------:R-:W2:Y:S01]  /*10b70*/  LDSM.16.MT88.4 R48, [R214+0xa800] ;  /* 0x00a80000d630783b */ /* 0x000ea20000004200 */
[----:B------:R-:W-:-:S02]  /*10b80*/  FMUL.FTZ R100, R100, R16 ;  /* 0x0000001064647220 */ /* 0x000fc40000410000 */
[----:B------:R-:W-:Y:S02]  /*10b90*/  FMUL.FTZ R101, R101, R16 ;  /* 0x0000001065657220 */ /* 0x000fe40000410000 */
[----:B------:R-:W-:Y:S01]  /*10ba0*/  HMMA.16816.F32 R68, R8, R28, R68 ;  /* 0x0000001c0844723c */ /* 0x000fe20000001844 */
[-C--:B------:R-:W-:Y:S02]  /*10bb0*/  FMUL.FTZ R102, R102, R15.reuse ;  /* 0x0000000f66667220 */ /* 0x080fe40000410000 */
[----:B------:R-:W-:-:S05]  /*10bc0*/  FMUL.FTZ R103, R103, R15 ;  /* 0x0000000f67677220 */ /* 0x000fca0000410000 */
[C---:B------:R-:W-:Y:S01]  /*10bd0*/  HMMA.16816.F32 R140, R8.reuse, R30, R80 ;  /* 0x0000001e088c723c */ /* 0x040fe20000001850 */
[----:B-1----:R-:W-:Y:S01]  /*10be0*/  FFMA.FTZ R4, R184, c[0x0][0x23c], -R12 ;  /* 0x00008f00b8047a23 */ /* 0x002fe2000001080c */
[----:B------:R-:W-:Y:S01]  /*10bf0*/  MOV R184, R5 ;  /* 0x0000000500b87202 */ /* 0x000fe20000000f00 */
[----:B------:R-:W1:Y:S02]  /*10c00*/  LDSM.16.MT88.4 R80, [R209+0xb800] ;  /* 0x00b80000d150783b */ /* 0x000e640000004200 */
[----:B------:R3:W4:Y:S03]  /*10c10*/  MUFU.EX2 R138, R4 ;  /* 0x00000004008a7308 */ /* 0x0007260000000800 */
[C---:B------:R-:W-:Y:S08]  /*10c20*/  HMMA.16816.F32 R84, R8.reuse, R32, R84 ;  /* 0x000000200854723c */ /* 0x040ff00000001854 */
[----:B------:R-:W-:Y:S01]  /*10c30*/  HMMA.16816.F32 R32, R8, R34, R96 ;  /* 0x000000220820723c */ /* 0x000fe20000001860 */
[----:B------:R-:W5:Y:S01]  /*10c40*/  LDSM.16.MT88.4 R96, [R211+0xb800] ;  /* 0x00b80000d360783b */ /* 0x000f620000004200 */
[----:B---3--:R-:W-:Y:S01]  /*10c50*/  FFMA.FTZ R4, R182, c[0x0][0x23c], -R3 ;  /* 0x00008f00b6047a23 */ /* 0x008fe20000010803 */
[----:B------:R-:W-:-:S02]  /*10c60*/  MOV R182, R20 ;  /* 0x0000001400b67202 */ /* 0x000fc40000000f00 */
[----:B----4-:R-:W-:Y:S01]  /*10c70*/  F2FP.PACK_AB R130, R138, R176 ;  /* 0x000000b08a82723e */ /* 0x010fe200000000ff */
[----:B------:R3:W-:Y:S02]  /*10c80*/  MUFU.EX2 R21, R4 ;  /* 0x0000000400157308 */ /* 0x0007e40000000800 */
[C---:B------:R-:W-:Y:S01]  /*10c90*/  HMMA.16816.F32 R28, R8.reuse, R42, R112 ;  /* 0x0000002a081c723c */ /* 0x040fe20000001870 */
[----:B------:R-:W-:Y:S07]  /*10ca0*/  LDSM.16.MT88.4 R112, [R214+0xb800] ;  /* 0x00b80000d670783b */ /* 0x000fee0000004200 */
[----:B------:R-:W-:Y:S01]  /*10cb0*/  HMMA.16816.F32 R100, R8, R40, R100 ;  /* 0x000000280864723c */ /* 0x000fe20000001864 */
[----:B---3--:R-:W-:-:S02]  /*10cc0*/  FFMA.FTZ R4, R183, c[0x0][0x23c], -R3 ;  /* 0x00008f00b7047a23 */ /* 0x008fc40000010803 */
[----:B------:R-:W-:Y:S02]  /*10cd0*/  IMAD.MOV.U32 R183, RZ, RZ, R19 ;  /* 0x000000ffffb77224 */ /* 0x000fe400078e0013 */
[----:B------:R3:W4:Y:S02]  /*10ce0*/  MUFU.EX2 R23, R4 ;  /* 0x0000000400177308 */ /* 0x0007240000000800 */
[----:B------:R-:W-:Y:S02]  /*10cf0*/  FFMA.FTZ R11, R177, R16, R235 ;  /* 0x00000010b10b7223 */ /* 0x000fe400000100eb */
[----:B------:R-:W-:Y:S02]  /*10d00*/  FFMA.FTZ R8, R243, R15, R206 ;  /* 0x0000000ff3087223 */ /* 0x000fe400000100ce */
[----:B------:R-:W-:Y:S02]  /*10d10*/  FADD.FTZ R11, R234, R11 ;  /* 0x0000000bea0b7221 */ /* 0x000fe40000010000 */
[----:B------:R-:W-:-:S02]  /*10d20*/  FADD.FTZ R10, R205, R8 ;  /* 0x00000008cd0a7221 */ /* 0x000fc40000010000 */
[--C-:B---3--:R-:W-:Y:S01]  /*10d30*/  FFMA.FTZ R4, R181, c[0x0][0x23c], -R3.reuse ;  /* 0x00008f00b5047a23 */ /* 0x108fe20000010803 */
[----:B------:R-:W-:Y:S01]  /*10d40*/  MOV R181, R159 ;  /* 0x0000009f00b57202 */ /* 0x000fe20000000f00 */
[----:B------:R-:W-:Y:S01]  /*10d50*/  FFMA.FTZ R3, R185, c[0x0][0x23c], -R3 ;  /* 0x00008f00b9037a23 */ /* 0x000fe20000010803 */
[----:B----4-:R-:W-:Y:S01]  /*10d60*/  F2FP.PACK_AB R129, R23, R21 ;  /* 0x000000151781723e */ /* 0x010fe200000000ff */
[----:B------:R-:W-:Y:S01]  /*10d70*/  MUFU.EX2 R132, R4 ;  /* 0x0000000400847308 */ /* 0x000fe20000000800 */
[----:B------:R-:W-:-:S07]  /*10d80*/  MOV R185, R6 ;  /* 0x0000000600b97202 */ /* 0x000fce0000000f00 */
[----:B------:R3:W4:Y:S02]  /*10d90*/  MUFU.EX2 R22, R3 ;  /* 0x0000000300167308 */ /* 0x0007240000000800 */
[----:B---3--:R-:W-:Y:S01]  /*10da0*/  FFMA.FTZ R3, R180, c[0x0][0x23c], -R2 ;  /* 0x00008f00b4037a23 */ /* 0x008fe20000010802 */
[----:B------:R-:W-:Y:S02]  /*10db0*/  MOV R180, R158 ;  /* 0x0000009e00b47202 */ /* 0x000fe40000000f00 */
[----:B------:R-:W3:Y:S03]  /*10dc0*/  LDSM.16.MT88.4 R156, [R209+0xa800] ;  /* 0x00a80000d19c783b */ /* 0x000ee60000004200 */
[----:B------:R1:W-:Y:S01]  /*10dd0*/  MUFU.EX2 R20, R3 ;  /* 0x0000000300147308 */ /* 0x0003e20000000800 */
[----:B----4-:R-:W-:-:S07]  /*10de0*/  F2FP.PACK_AB R131, R22, R132 ;  /* 0x000000841683723e */ /* 0x010fce00000000ff */
[----:B--2---:R-:W-:Y:S01]  /*10df0*/  HMMA.16816.F32 R36, R128, R48, R36 ;  /* 0x000000308024723c */ /* 0x004fe20000001824 */
[----:B-1----:R-:W-:Y:S01]  /*10e00*/  FFMA.FTZ R3, R186, c[0x0][0x23c], -R2 ;  /* 0x00008f00ba037a23 */ /* 0x002fe20000010802 */
[----:B------:R-:W-:-:S06]  /*10e10*/  MOV R186, R7 ;  /* 0x0000000700ba7202 */ /* 0x000fcc0000000f00 */
[C---:B------:R-:W-:Y:S01]  /*10e20*/  HMMA.16816.F32 R52, R128.reuse, R64, R52 ;  /* 0x000000408034723c */ /* 0x040fe20000001834 */
[----:B------:R-:W1:Y:S01]  /*10e30*/  LDSM.16.MT88.4 R4, [R213+0xb800] ;  /* 0x00b80000d504783b */ /* 0x000e620000004200 */
[----:B------:R2:W4:Y:S06]  /*10e40*/  MUFU.EX2 R19, R3 ;  /* 0x0000000300137308 */ /* 0x00052c0000000800 */
[C---:B------:R-:W-:Y:S08]  /*10e50*/  HMMA.16816.F32 R68, R128.reuse, R80, R68 ;  /* 0x000000508044723c */ /* 0x040ff00000001844 */
[C---:B-----5:R-:W-:Y:S01]  /*10e60*/  HMMA.16816.F32 R84, R128.reuse, R96, R84 ;  /* 0x000000608054723c */ /* 0x060fe20000001854 */
[--C-:B--2---:R-:W-:Y:S01]  /*10e70*/  FFMA.FTZ R3, R187, c[0x0][0x23c], -R2.reuse ;  /* 0x00008f00bb037a23 */ /* 0x104fe20000010802 */
[----:B------:R-:W-:Y:S01]  /*10e80*/  MOV R187, R124 ;  /* 0x0000007c00bb7202 */ /* 0x000fe20000000f00 */
[----:B------:R-:W-:Y:S01]  /*10e90*/  FFMA.FTZ R2, R188, c[0x0][0x23c], -R2 ;  /* 0x00008f00bc027a23 */ /* 0x000fe20000010802 */
[----:B----4-:R-:W-:Y:S01]  /*10ea0*/  F2FP.PACK_AB R124, R19, R20 ;  /* 0x00000014137c723e */ /* 0x010fe200000000ff */
[----:B------:R-:W-:Y:S03]  /*10eb0*/  MUFU.EX2 R18, R3 ;  /* 0x0000000300127308 */ /* 0x000fe60000000800 */
[C---:B---3--:R-:W-:Y:S01]  /*10ec0*/  HMMA.16816.F32 R144, R128.reuse, R156, R172 ;  /* 0x0000009c8090723c */ /* 0x048fe200000018ac */
[----:B------:R-:W2:Y:S04]  /*10ed0*/  LDSM.16.MT88.4 R172, [R211+0xa800] ;  /* 0x00a80000d3ac783b */ /* 0x000ea80000004200 */
[----:B------:R3:W4:Y:S03]  /*10ee0*/  MUFU.EX2 R17, R2 ;  /* 0x0000000200117308 */ /* 0x0007260000000800 */
[C---:B------:R-:W-:Y:S08]  /*10ef0*/  HMMA.16816.F32 R100, R128.reuse, R112, R100 ;  /* 0x000000708064723c */ /* 0x040ff00000001864 */
[----:B-1----:R-:W-:Y:S01]  /*10f00*/  HMMA.16816.F32 R116, R128, R4, R116 ;  /* 0x000000048074723c */ /* 0x002fe20000001874 */
[----:B---3--:R-:W-:Y:S01]  /*10f10*/  FFMA.FTZ R2, R189, c[0x0][0x23c], -R0 ;  /* 0x00008f00bd027a23 */ /* 0x008fe20000010800 */
[----:B----4-:R-:W-:-:S03]  /*10f20*/  F2FP.PACK_AB R126, R17, R18 ;  /* 0x00000012117e723e */ /* 0x010fc600000000ff */
[----:B------:R1:W-:Y:S03]  /*10f30*/  MUFU.EX2 R12, R2 ;  /* 0x00000002000c7308 */ /* 0x0003e60000000800 */
[----:B--2---:R-:W-:Y:S01]  /*10f40*/  HMMA.16816.F32 R160, R128, R172, R160 ;  /* 0x000000ac80a0723c */ /* 0x004fe200000018a0 */
[----:B-1----:R-:W-:-:S04]  /*10f50*/  FFMA.FTZ R2, R191, c[0x0][0x23c], -R0 ;  /* 0x00008f00bf027a23 */ /* 0x002fc80000010800 */
[----:B------:R1:W2:Y:S02]  /*10f60*/  MUFU.EX2 R3, R2 ;  /* 0x0000000200037308 */ /* 0x0002a40000000800 */
[--C-:B-1----:R-:W-:Y:S01]  /*10f70*/  FFMA.FTZ R2, R192, c[0x0][0x23c], -R0.reuse ;  /* 0x00008f00c0027a23 */ /* 0x102fe20000010800 */
[----:B--2---:R-:W-:Y:S01]  /*10f80*/  F2FP.PACK_AB R125, R3, R12 ;  /* 0x0000000c037d723e */ /* 0x004fe200000000ff */
[----:B------:R-:W-:-:S04]  /*10f90*/  FFMA.FTZ R0, R190, c[0x0][0x23c], -R0 ;  /* 0x00008f00be007a23 */ /* 0x000fc80000010800 */
[----:B------:R-:W-:Y:S08]  /*10fa0*/  MUFU.EX2 R2, R2 ;  /* 0x0000000200027308 */ /* 0x000ff00000000800 */
        /* <DEDUP_REMOVED lines=57> */
[----:B------:R1:W-:Y:S02]  /*11340*/  STL [R1], R0 ;  /* 0x0000000001007387 */ /* 0x0003e40000100800 */
.L_x_1123:
[----:B-1----:R-:W-:-:S06]  /*11350*/  UISETP.GT.AND UP0, UPT, UR21, UR8, UPT ;  /* 0x000000081500728c */ /* 0x002fcc000bf04270 */
[----:B------:R-:W-:-:S13]  /*11360*/  PLOP3.LUT P0, PT, PT, PT, UP0, 0x80, 0x0 ;  /* 0x000000000000781c */ /* 0x000fda0003f0f008 */
[----:B------:R-:W-:Y:S05]  /*11370*/  @!P0 BRA `(.L_x_1136) ;  /* 0x00002d2000008947 */ /* 0x000fea0003800000 */
[----:B------:R-:W2:Y:S01]  /*11380*/  LDL.LU.64 R6, [R1+0x18] ;  /* 0x0000180001067983 */ /* 0x000ea20000300a00 */
[----:B------:R-:W-:Y:S01]  /*11390*/  IMAD.MOV.U32 R132, RZ, RZ, R135 ;  /* 0x000000ffff847224 */ /* 0x000fe200078e0087 */
[----:B------:R-:W-:Y:S01]  /*113a0*/  MOV R3, R136 ;  /* 0x0000008800037202 */ /* 0x000fe20000000f00 */
[----:B------:R-:W-:Y:S01]  /*113b0*/  IMAD.MOV.U32 R139, RZ, RZ, R137 ;  /* 0x000000ffff8b7224 */ /* 0x000fe200078e0089 */
[----:B------:R-:W2:Y:S01]  /*113c0*/  LDL.LU.64 R4, [R1+0x40] ;  /* 0x0000400001047983 */ /* 0x000ea20000300a00 */
[----:B------:R-:W-:-:S03]  /*113d0*/  MOV R138, R134 ;  /* 0x00000086008a7202 */ /* 0x000fc60000000f00 */
[----:B------:R-:W3:Y:S01]  /*113e0*/  LDL.64 R8, [R1+0x20] ;  /* 0x0000200001087983 */ /* 0x000ee20000100a00 */
[----:B------:R-:W-:Y:S01]  /*113f0*/  ISETP.GE.AND P4, PT, R252, c[0x0][0x220], PT ;  /* 0x00008800fc007a0c */ /* 0x000fe20003f86270 */
[----:B--2---:R-:W-:-:S05]  /*11400*/  IMAD.MOV.U32 R5, RZ, RZ, R7 ;  /* 0x000000ffff057224 */ /* 0x004fca00078e0007 */
[----:B------:R1:W-:Y:S01]  /*11410*/  STL.64 [R1+0x18], R4 ;  /* 0x0000180401007387 */ /* 0x0003e20000100a00 */
[----:B---3--:R-:W-:Y:S01]  /*11420*/  ISETP.GE.AND P5, PT, R8, c[0x0][0x220], PT ;  /* 0x0000880008007a0c */ /* 0x008fe20003fa6270 */
[----:B------:R-:W-:Y:S05]  /*11430*/  BRA `(.L_x_1137) ;  /* 0x000002e000007947 */ /* 0x000fea0003800000 */
.L_x_1139:
        /* <DEDUP_REMOVED lines=46> */
.L_x_1137:
[----:B------:R-:W2:Y:S01]  /*11720*/  LDL.64 R6, [R1+0x18] ;  /* 0x0000180001067983 */ /* 0x000ea20000100a00 */
[----:B------:R-:W-:Y:S04]  /*11730*/  DEPBAR.LE SB0, 0x0 ;  /* 0x000080000000791a */ /* 0x000fe80000000000 */
[----:B------:R-:W-:Y:S01]  /*11740*/  BAR.SYNC.DEFER_BLOCKING 0x0 ;  /* 0x0000000000007b1d */ /* 0x000fe20000010000 */
[----:B------:R-:W-:Y:S04]  /*11750*/  UIADD3 UR7, UR21, -0x1, URZ ;  /* 0xffffffff15077890 */ /* 0x000fe8000fffe03f */
        /* <DEDUP_REMOVED lines=18> */
[----:B------:R-:W-:Y:S01]  /*11880*/  @P4 STS.128 [R223+0xb000], RZ ;  /* 0x00b000ffdf004388 */ /* 0x000fe20000000c00 */
[----:B------:R-:W-:Y:S02]  /*11890*/  IADD3.X R5, R2, UR13, RZ, P0, !PT ;  /* 0x0000000d02057c10 */ /* 0x000fe400087fe4ff */
[C---:B------:R-:W-:Y:S02]  /*118a0*/  @!P4 LEA R6, P0, R0.reuse, c[0x0][0x170], 0x1 ;  /* 0x00005c000006ca11 */ /* 0x040fe400078008ff */
[----:B------:R-:W-:Y:S01]  /*118b0*/  @!PT LDS RZ, [RZ] ;  /* 0x00000000fffff984 */ /* 0x000fe20000000800 */
[----:B------:R-:W-:Y:S01]  /*118c0*/  @!PT LDS RZ, [RZ] ;  /* 0x00000000fffff984 */ /* 0x000fe20000000800 */
[----:B------:R-:W-:Y:S01]  /*118d0*/  @!PT LDS RZ, [RZ] ;  /* 0x00000000fffff984 */ /* 0x000fe20000000800 */
[----:B------:R2:W-:Y:S01]  /*118e0*/  @!P4 LDGSTS.E.BYPASS.LTC128B.128 [R223+0xb000], [R8.64+0x80] ;  /* 0x0b00008008dfcfae */ /* 0x0005e2000b901d50 */
[C-C-:B------:R-:W-:Y:S02]  /*118f0*/  @!P5 LEA.HI.X R11, R0.reuse, c[0x0][0x174], R5.reuse, 0x1, P2 ;  /* 0x00005d00000bda11 */ /* 0x140fe400010f0c05 */
[----:B------:R-:W-:Y:S02]  /*11900*/  @!P4 LEA.HI.X R7, R0, c[0x0][0x174], R5, 0x1, P0 ;  /* 0x00005d000007ca11 */ /* 0x000fe400000f0c05 */
[----:B------:R-:W-:Y:S01]  /*11910*/  @P5 STS.128 [R223+0xa800], RZ ;  /* 0x00a800ffdf005388 */ /* 0x000fe20000000c00 */
[----:B------:R-:W-:Y:S04]  /*11920*/  PLOP3.LUT P0, PT, PT, PT, UP0, 0x80, 0x0 ;  /* 0x000000000000781c */ /* 0x000fe80003f0f008 */
        /* <DEDUP_REMOVED lines=10> */
[----:B------:R-:W3:Y:S05]  /*119d0*/  LDSM.16.M88.4 R16, [R208+0x8000] ;  /* 0x00800000d010783b */ /* 0x000eea0000000200 */
[----:B------:R-:W2:Y:S05]  /*119e0*/  LDSM.16.M88.4 R28, [R210+0x2000] ;  /* 0x00200000d21c783b */ /* 0x000eaa0000000200 */
[----:B------:R-:W4:Y:S05]  /*119f0*/  LDSM.16.M88.4 R140, [R208+0x8800] ;  /* 0x00880000d08c783b */ /* 0x000f2a0000000200 */
[----:B------:R-:W0:Y:S05]  /*11a00*/  LDGDEPBAR ;  /* 0x00000000000079af */ /* 0x000e2a0000000000 */
[----:B------:R-:W-:Y:S05]  /*11a10*/  LDSM.16.M88.4 R176, [R212] ;  /* 0x00000000d4b0783b */ /* 0x000fea0000000200 */
[----:B------:R-:W5:Y:S05]  /*11a20*/  LDSM.16.M88.4 R180, [R219] ;  /* 0x00000000dbb4783b */ /* 0x000f6a0000000200 */
[----:B------:R-:W4:Y:S05]  /*11a30*/  LDSM.16.M88.4 R184, [R212+0x2000] ;  /* 0x00200000d4b8783b */ /* 0x000f2a0000000200 */
[----:B------:R-:W5:Y:S01]  /*11a40*/  LDSM.16.M88.4 R188, [R222] ;  /* 0x00000000debc783b */ /* 0x000f620000000200 */
[-C--:B---3--:R-:W-:Y:S04]  /*11a50*/  HMMA.16816.F32 R4, R32, R16.reuse, RZ ;  /* 0x000000102004723c */ /* 0x088fe800000018ff */
[----:B------:R-:W-:Y:S05]  /*11a60*/  LDSM.16.M88.4 R192, [R218] ;  /* 0x00000000dac0783b */ /* 0x000fea0000000200 */
[----:B------:R-:W3:Y:S01]  /*11a70*/  LDSM.16.M88.4 R196, [R217+0x8000] ;  /* 0x00800000d9c4783b */ /* 0x000ee20000000200 */
[C---:B--2---:R-:W-:Y:S04]  /*11a80*/  HMMA.16816.F32 R8, R28.reuse, R16, RZ ;  /* 0x000000101c08723c */ /* 0x044fe800000018ff */
[----:B------:R-:W2:Y:S04]  /*11a90*/  LDSM.16.M88.4 R200, [R218+0x2000] ;  /* 0x00200000dac8783b */ /* 0x000ea80000000200 */
[-C--:B-1----:R-:W-:Y:S01]  /*11aa0*/  HMMA.16816.F32 R12, R28, R18.reuse, RZ ;  /* 0x000000121c0c723c */ /* 0x082fe200000018ff */
[----:B------:R-:W-:Y:S07]  /*11ab0*/  LDSM.16.M88.4 R204, [R216+0x2000] ;  /* 0x00200000d8cc783b */ /* 0x000fee0000000200 */
[C---:B------:R-:W-:Y:S08]  /*11ac0*/  HMMA.16816.F32 R16, R32.reuse, R18, RZ ;  /* 0x000000122010723c */ /* 0x040ff000000018ff */
[-C--:B----4-:R-:W-:Y:S08]  /*11ad0*/  HMMA.16816.F32 R20, R32, R140.reuse, RZ ;  /* 0x0000008c2014723c */ /* 0x090ff000000018ff */
[C---:B------:R-:W-:Y:S08]  /*11ae0*/  HMMA.16816.F32 R24, R28.reuse, R140, RZ ;  /* 0x0000008c1c18723c */ /* 0x040ff000000018ff */
[-C--:B------:R-:W-:Y:S08]  /*11af0*/  HMMA.16816.F32 R28, R28, R142.reuse, RZ ;  /* 0x0000008e1c1c723c */ /* 0x080ff000000018ff */
[----:B------:R-:W-:Y:S01]  /*11b00*/  HMMA.16816.F32 R32, R32, R142, RZ ;  /* 0x0000008e2020723c */ /* 0x000fe200000018ff */
[----:B------:R-:W1:Y:S07]  /*11b10*/  LDSM.16.M88.4 R140, [R217+0x8800] ;  /* 0x00880000d98c783b */ /* 0x000e6e0000000200 */
[-C--:B-----5:R-:W-:Y:S08]  /*11b20*/  HMMA.16816.F32 R4, R176, R180.reuse, R4 ;  /* 0x000000b4b004723c */ /* 0x0a0ff00000001804 */
[C---:B------:R-:W-:Y:S08]  /*11b30*/  HMMA.16816.F32 R8, R184.reuse, R180, R8 ;  /* 0x000000b4b808723c */ /* 0x040ff00000001808 */
        /* <DEDUP_REMOVED lines=10> */
[-C--:B---3--:R-:W-:Y:S08]  /*11be0*/  HMMA.16816.F32 R4, R192, R196.reuse, R4 ;  /* 0x000000c4c004723c */ /* 0x088ff00000001804 */
[C---:B--2---:R-:W-:Y:S08]  /*11bf0*/  HMMA.16816.F32 R8, R200.reuse, R196, R8 ;  /* 0x000000c4c808723c */ /* 0x044ff00000001808 */
[-C--:B------:R-:W-:Y:S08]  /*11c00*/  HMMA.16816.F32 R12, R200, R198.reuse, R12 ;  /* 0x000000c6c80c723c */ /* 0x080ff0000000180c */
[C---:B------:R-:W-:Y:S01]  /*11c10*/  HMMA.16816.F32 R16, R192.reuse, R198, R16 ;  /* 0x000000c6c010723c */ /* 0x040fe20000001810 */
[----:B------:R-:W2:Y:S07]  /*11c20*/  LDSM.16.M88.4 R196, [R208+0x9000] ;  /* 0x00900000d0c4783b */ /* 0x000eae0000000200 */
[-C--:B-1----:R-:W-:Y:S08]  /*11c30*/  HMMA.16816.F32 R20, R192, R140.reuse, R20 ;  /* 0x0000008cc014723c */ /* 0x082ff00000001814 */
[C---:B------:R-:W-:Y:S08]  /*11c40*/  HMMA.16816.F32 R24, R200.reuse, R140, R24 ;  /* 0x0000008cc818723c */ /* 0x040ff00000001818 */
[-C--:B------:R-:W-:Y:S01]  /*11c50*/  HMMA.16816.F32 R28, R200, R142.reuse, R28 ;  /* 0x0000008ec81c723c */ /* 0x080fe2000000181c */
[----:B------:R-:W1:Y:S07]  /*11c60*/  LDSM.16.M88.4 R200, [R210+0x6000] ;  /* 0x00600000d2c8783b */ /* 0x000e6e0000000200 */
        /* <DEDUP_REMOVED lines=57> */
.L_x_1138:
        /* <DEDUP_REMOVED lines=8> */
[C---:B-1----:R-:W-:Y:S02]  /*12080*/  IADD3 R135, R0.reuse, 0x1, RZ ;  /* 0x0000000100877810 */ /* 0x042fe40007ffe0ff */
[C---:B------:R-:W-:Y:S02]  /*12090*/  ISETP.GE.AND P3, PT, R0.reuse, R227, PT ;  /* 0x000000e30000720c */ /* 0x040fe40003f66270 */
[C---:B------:R-:W-:Y:S02]  /*120a0*/  ISETP.GE.AND P0, PT, R135.reuse, R226, PT ;  /* 0x000000e28700720c */ /* 0x040fe40003f06270 */
[C---:B------:R-:W-:Y:S02]  /*120b0*/  IADD3 R134, R0.reuse, 0x8, RZ ;  /* 0x0000000800867810 */ /* 0x040fe40007ffe0ff */
[C---:B------:R-:W-:Y:S02]  /*120c0*/  IADD3 R133, R0.reuse, 0x9, RZ ;  /* 0x0000000900857810 */ /* 0x040fe40007ffe0ff */
[----:B------:R-:W-:Y:S02]  /*120d0*/  ISETP.GE.OR P3, PT, R0, R231, !P3 ;  /* 0x000000e70000720c */ /* 0x000fe40005f66670 */
[C---:B------:R-:W-:Y:S02]  /*120e0*/  ISETP.GE.AND P2, PT, R135.reuse, R227, PT ;  /* 0x000000e38700720c */ /* 0x040fe40003f46270 */
[----:B------:R-:W-:Y:S02]  /*120f0*/  ISETP.GE.OR P0, PT, R135, R230, !P0 ;  /* 0x000000e68700720c */ /* 0x000fe40004706670 */
[----:B------:R-:W-:Y:S02]  /*12100*/  FSEL R137, R4, -INF , !P3 ;  /* 0xff80000004897808 */ /* 0x000fe40005800000 */
[----:B------:R-:W-:Y:S02]  /*12110*/  FSEL R7, R7, -INF , !P0 ;  /* 0xff80000007077808 */ /* 0x000fe40004000000 */
[-C--:B------:R-:W-:Y:S02]  /*12120*/  ISETP.GE.AND P0, PT, R133, R226.reuse, PT ;  /* 0x000000e28500720c */ /* 0x080fe40003f06270 */
[----:B------:R-:W-:Y:S02]  /*12130*/  ISETP.GE.OR P2, PT, R135, R231, !P2 ;  /* 0x000000e78700720c */ /* 0x000fe40005746670 */
[-C--:B------:R-:W-:Y:S02]  /*12140*/  ISETP.GE.AND P3, PT, R134, R227.reuse, PT ;  /* 0x000000e38600720c */ /* 0x080fe40003f66270 */
[----:B------:R-:W-:Y:S02]  /*12150*/  ISETP.GE.AND P1, PT, R0, R226, PT ;  /* 0x000000e20000720c */ /* 0x000fe40003f26270 */
[----:B------:R-:W-:Y:S02]  /*12160*/  FSEL R142, R5, -INF , !P2 ;  /* 0xff800000058e7808 */ /* 0x000fe40005000000 */
[C---:B------:R-:W-:Y:S02]  /*12170*/  ISETP.GE.AND P2, PT, R133.reuse, R227, PT ;  /* 0x000000e38500720c */ /* 0x040fe40003f46270 */
[----:B------:R-:W-:Y:S02]  /*12180*/  ISETP.GE.OR P3, PT, R134, R231, !P3 ;  /* 0x000000e78600720c */ /* 0x000fe40005f66670 */
[-C--:B------:R-:W-:Y:S02]  /*12190*/  ISETP.GE.OR P0, PT, R133, R230.reuse, !P0 ;  /* 0x000000e68500720c */ /* 0x080fe40004706670 */
[C---:B------:R-:W-:Y:S02]  /*121a0*/  IADD3 R4, R0.reuse, 0x10, RZ ;  /* 0x0000001000047810 */ /* 0x040fe40007ffe0ff */
[----:B------:R-:W-:Y:S02]  /*121b0*/  FMNMX.FTZ R136, R137, R3, !PT ;  /* 0x0000000389887209 */ /* 0x000fe40007810000 */
[----:B------:R-:W-:Y:S02]  /*121c0*/  ISETP.GE.OR P1, PT, R0, R230, !P1 ;  /* 0x000000e60000720c */ /* 0x000fe40004f26670 */
[----:B------:R-:W-:Y:S02]  /*121d0*/  ISETP.GE.OR P2, PT, R133, R231, !P2 ;  /* 0x000000e78500720c */ /* 0x000fe40005746670 */
[----:B------:R-:W-:Y:S02]  /*121e0*/  FSEL R16, R16, -INF , !P3 ;  /* 0xff80000010107808 */ /* 0x000fe40005800000 */
[----:B------:R-:W-:Y:S02]  /*121f0*/  FSEL R19, R19, -INF , !P0 ;  /* 0xff80000013137808 */ /* 0x000fe40004000000 */
[----:B------:R-:W-:Y:S02]  /*12200*/  IADD3 R2, R0, 0x11, RZ ;  /* 0x0000001100027810 */ /* 0x000fe40007ffe0ff */
[----:B------:R-:W-:Y:S02]  /*12210*/  ISETP.GE.AND P0, PT, R4, R227, PT ;  /* 0x000000e30400720c */ /* 0x000fe40003f06270 */
[----:B------:R-:W-:Y:S02]  /*12220*/  FMNMX.FTZ R136, R142, R136, !PT ;  /* 0x000000888e887209 */ /* 0x000fe40007810000 */
[----:B------:R-:W-:Y:S02]  /*12230*/  ISETP.GE.OR P0, PT, R4, R231, !P0 ;  /* 0x000000e70400720c */ /* 0x000fe40004706670 */
[----:B------:R-:W-:Y:S02]  /*12240*/  FSEL R143, R6, -INF , !P1 ;  /* 0xff800000068f7808 */ /* 0x000fe40004800000 */
[----:B------:R-:W-:Y:S02]  /*12250*/  IADD3 R6, R0, 0x18, RZ ;  /* 0x0000001800067810 */ /* 0x000fe40007ffe0ff */
[----:B------:R-:W-:Y:S02]  /*12260*/  FSEL R17, R17, -INF , !P2 ;  /* 0xff80000011117808 */ /* 0x000fe40005000000 */
[-C--:B------:R-:W-:Y:S02]  /*12270*/  ISETP.GE.AND P6, PT, R2, R227.reuse, PT ;  /* 0x000000e30200720c */ /* 0x080fe40003fc6270 */
[----:B------:R-:W-:Y:S02]  /*12280*/  FMNMX.FTZ R136, R16, R136, !PT ;  /* 0x0000008810887209 */ /* 0x000fe40007810000 */
[----:B------:R-:W-:Y:S02]  /*12290*/  FSEL R189, R20, -INF , !P0 ;  /* 0xff80000014bd7808 */ /* 0x000fe40004000000 */
[----:B------:R-:W-:Y:S02]  /*122a0*/  IADD3 R5, R0, 0x19, RZ ;  /* 0x0000001900057810 */ /* 0x000fe40007ffe0ff */
[----:B------:R-:W-:Y:S02]  /*122b0*/  ISETP.GE.AND P3, PT, R6, R227, PT ;  /* 0x000000e30600720c */ /* 0x000fe40003f66270 */
[----:B------:R-:W-:Y:S02]  /*122c0*/  ISETP.GE.OR P6, PT, R2, R231, !P6 ;  /* 0x000000e70200720c */ /* 0x000fe400077c6670 */
[----:B------:R-:W-:Y:S02]  /*122d0*/  FMNMX.FTZ R136, R17, R136, !PT ;  /* 0x0000008811887209 */ /* 0x000fe40007810000 */
[----:B------:R-:W-:Y:S02]  /*122e0*/  FSEL R190, R21, -INF , !P6 ;  /* 0xff80000015be7808 */ /* 0x000fe40007000000 */
[----:B------:R-:W-:Y:S02]  /*122f0*/  FMNMX.FTZ R136, R189, R136, !PT ;  /* 0x00000088bd887209 */ /* 0x000fe40007810000 */
[C---:B------:R-:W-:Y:S02]  /*12300*/  ISETP.GE.AND P2, PT, R5.reuse, R227, PT ;  /* 0x000000e30500720c */ /* 0x040fe40003f46270 */
[-C--:B------:R-:W-:Y:S02]  /*12310*/  ISETP.GE.OR P3, PT, R6, R231.reuse, !P3 ;  /* 0x000000e70600720c */ /* 0x080fe40005f66670 */
[----:B------:R-:W-:Y:S02]  /*12320*/  FMNMX.FTZ R136, R190, R136, !PT ;  /* 0x00000088be887209 */ /* 0x000fe40007810000 */
[----:B------:R-:W-:Y:S02]  /*12330*/  FSEL R194, R32, -INF , !P3 ;  /* 0xff80000020c27808 */ /* 0x000fe40005800000 */
[----:B------:R-:W-:Y:S02]  /*12340*/  ISETP.GE.OR P2, PT, R5, R231, !P2 ;  /* 0x000000e70500720c */ /* 0x000fe40005746670 */
[----:B------:R-:W-:Y:S02]  /*12350*/  FMNMX.FTZ R136, R194, R136, !PT ;  /* 0x00000088c2887209 */ /* 0x000fe40007810000 */
[----:B------:R-:W-:Y:S02]  /*12360*/  FSEL R193, R33, -INF , !P2 ;  /* 0xff80000021c17808 */ /* 0x000fe40005000000 */
[C---:B------:R-:W-:Y:S02]  /*12370*/  ISETP.GE.AND P1, PT, R134.reuse, R226, PT ;  /* 0x000000e28600720c */ /* 0x040fe40003f26270 */
[----:B------:R-:W-:Y:S02]  /*12380*/  FMNMX.FTZ R136, R193, R136, !PT ;  /* 0x00000088c1887209 */ /* 0x000fe40007810000 */
[----:B------:R-:W-:Y:S02]  /*12390*/  FMNMX.FTZ R20, R143, R132, !PT ;  /* 0x000000848f147209 */ /* 0x000fe40007810000 */
[----:B------:R-:W-:Y:S01]  /*123a0*/  ISETP.GE.OR P1, PT, R134, R230, !P1 ;  /* 0x000000e68600720c */ /* 0x000fe20004f26670 */
[----:B------:R-:W1:Y:S01]  /*123b0*/  SHFL.BFLY PT, R21, R136, 0x2, 0x1f ;  /* 0x0c401f0088157f89 */ /* 0x000e6200000e0000 */
[----:B------:R-:W-:Y:S02]  /*123c0*/  FMNMX.FTZ R20, R7, R20, !PT ;  /* 0x0000001407147209 */ /* 0x000fe40007810000 */
[----:B------:R-:W-:Y:S02]  /*123d0*/  FSEL R18, R18, -INF , !P1 ;  /* 0xff80000012127808 */ /* 0x000fe40004800000 */
[-C--:B------:R-:W-:Y:S02]  /*123e0*/  ISETP.GE.AND P1, PT, R4, R226.reuse, PT ;  /* 0x000000e20400720c */ /* 0x080fe40003f26270 */
[----:B------:R-:W-:Y:S02]  /*123f0*/  ISETP.GE.AND P0, PT, R2, R226, PT ;  /* 0x000000e20200720c */ /* 0x000fe40003f06270 */
[----:B------:R-:W-:Y:S02]  /*12400*/  ISETP.GE.OR P1, PT, R4, R230, !P1 ;  /* 0x000000e60400720c */ /* 0x000fe40004f26670 */
[----:B------:R-:W-:Y:S02]  /*12410*/  FMNMX.FTZ R20, R18, R20, !PT ;  /* 0x0000001412147209 */ /* 0x000fe40007810000 */
[----:B------:R-:W-:Y:S02]  /*12420*/  FSEL R191, R22, -INF , !P1 ;  /* 0xff80000016bf7808 */ /* 0x000fe40004800000 */
[----:B------:R-:W-:Y:S02]  /*12430*/  ISETP.GE.OR P0, PT, R2, R230, !P0 ;  /* 0x000000e60200720c */ /* 0x000fe40004706670 */
[C---:B------:R-:W-:Y:S02]  /*12440*/  ISETP.GE.AND P3, PT, R6.reuse, R226, PT ;  /* 0x000000e20600720c */ /* 0x040fe40003f66270 */
[----:B------:R-:W-:Y:S02]  /*12450*/  FMNMX.FTZ R20, R19, R20, !PT ;  /* 0x0000001413147209 */ /* 0x000fe40007810000 */
[----:B------:R-:W-:Y:S02]  /*12460*/  FSEL R192, R23, -INF , !P0 ;  /* 0xff80000017c07808 */ /* 0x000fe40004000000 */
[----:B------:R-:W-:Y:S02]  /*12470*/  FMNMX.FTZ R20, R191, R20, !PT ;  /* 0x00000014bf147209 */ /* 0x000fe40007810000 */
[C---:B------:R-:W-:Y:S02]  /*12480*/  ISETP.GE.AND P0, PT, R5.reuse, R226, PT ;  /* 0x000000e20500720c */ /* 0x040fe40003f06270 */
[----:B------:R-:W-:Y:S02]  /*12490*/  ISETP.GE.OR P3, PT, R6, R230, !P3 ;  /* 0x000000e60600720c */ /* 0x000fe40005f66670 */
[----:B------:R-:W-:Y:S02]  /*124a0*/  FMNMX.FTZ R20, R192, R20, !PT ;  /* 0x00000014c0147209 */ /* 0x000fe40007810000 */
[----:B------:R-:W-:Y:S02]  /*124b0*/  ISETP.GE.OR P0, PT, R5, R230, !P0 ;  /* 0x000000e60500720c */ /* 0x000fe40004706670 */
[----:B------:R-:W-:Y:S02]  /*124c0*/  FSEL R196, R34, -INF , !P3 ;  /* 0xff80000022c47808 */ /* 0x000fe40005800000 */
[C---:B------:R-:W-:Y:S02]  /*124d0*/  ISETP.GE.AND P1, PT, R0.reuse, R225, PT ;  /* 0x000000e10000720c */ /* 0x040fe40003f26270 */
[----:B------:R-:W-:Y:S02]  /*124e0*/  ISETP.GE.AND P2, PT, R0, R224, PT ;  /* 0x000000e00000720c */ /* 0x000fe40003f46270 */
[----:B------:R-:W-:Y:S02]  /*124f0*/  FSEL R195, R35, -INF , !P0 ;  /* 0xff80000023c37808 */ /* 0x000fe40004000000 */
[----:B-1----:R-:W-:Y:S02]  /*12500*/  FMNMX.FTZ R136, R136, R21, !PT ;  /* 0x0000001588887209 */ /* 0x002fe40007810000 */
[C---:B------:R-:W-:Y:S02]  /*12510*/  ISETP.GE.OR P1, PT, R0.reuse, R229, !P1 ;  /* 0x000000e50000720c */ /* 0x040fe40004f26670 */
[----:B------:R-:W-:Y:S02]  /*12520*/  ISETP.GE.OR P2, PT, R0, R228, !P2 ;  /* 0x000000e40000720c */ /* 0x000fe40005746670 */
[----:B------:R-:W-:Y:S02]  /*12530*/  FMNMX.FTZ R0, R196, R20, !PT ;  /* 0x00000014c4007209 */ /* 0x000fe40007810000 */
[C---:B------:R-:W-:Y:S01]  /*12540*/  ISETP.GE.AND P3, PT, R135.reuse, R225, PT ;  /* 0x000000e18700720c */ /* 0x040fe20003f66270 */
[----:B------:R-:W1:Y:S01]  /*12550*/  SHFL.BFLY PT, R20, R136, 0x1, 0x1f ;  /* 0x0c201f0088147f89 */ /* 0x000e6200000e0000 */
[----:B------:R-:W-:Y:S02]  /*12560*/  ISETP.GE.AND P0, PT, R135, R224, PT ;  /* 0x000000e08700720c */ /* 0x000fe40003f06270 */
[----:B------:R-:W-:Y:S02]  /*12570*/  FMNMX.FTZ R0, R195, R0, !PT ;  /* 0x00000000c3007209 */ /* 0x000fe40007810000 */
[C---:B------:R-:W-:Y:S02]  /*12580*/  ISETP.GE.OR P3, PT, R135.reuse, R229, !P3 ;  /* 0x000000e58700720c */ /* 0x040fe40005f66670 */
[----:B------:R-:W-:Y:S02]  /*12590*/  ISETP.GE.OR P0, PT, R135, R228, !P0 ;  /* 0x000000e48700720c */ /* 0x000fe40004706670 */
[----:B------:R-:W2:Y:S01]  /*125a0*/  SHFL.BFLY PT, R135, R0, 0x2, 0x1f ;  /* 0x0c401f0000877f89 */ /* 0x000ea200000e0000 */
[----:B------:R-:W-:Y:S02]  /*125b0*/  FSEL R9, R9, -INF , !P3 ;  /* 0xff80000009097808 */ /* 0x000fe40005800000 */
[C---:B------:R-:W-:Y:S02]  /*125c0*/  ISETP.GE.AND P3, PT, R133.reuse, R225, PT ;  /* 0x000000e18500720c */ /* 0x040fe40003f66270 */
[----:B------:R-:W-:Y:S02]  /*125d0*/  FSEL R10, R10, -INF , !P2 ;  /* 0xff8000000a0a7808 */ /* 0x000fe40005000000 */
[----:B------:R-:W-:Y:S02]  /*125e0*/  ISETP.GE.OR P3, PT, R133, R229, !P3 ;  /* 0x000000e58500720c */ /* 0x000fe40005f66670 */
[-C--:B------:R-:W-:Y:S02]  /*125f0*/  ISETP.GE.AND P2, PT, R4, R225.reuse, PT ;  /* 0x000000e10400720c */ /* 0x080fe40003f46270 */
[----:B------:R-:W-:Y:S02]  /*12600*/  FSEL R13, R13, -INF , !P3 ;  /* 0xff8000000d0d7808 */ /* 0x000fe40005800000 */
[----:B------:R-:W-:Y:S02]  /*12610*/  ISETP.GE.AND P3, PT, R2, R225, PT ;  /* 0x000000e10200720c */ /* 0x000fe40003f66270 */
[----:B-1----:R-:W-:Y:S02]  /*12620*/  FMNMX.FTZ R136, R136, R20, !PT ;  /* 0x0000001488887209 */ /* 0x002fe40007810000 */
[----:B------:R-:W-:Y:S02]  /*12630*/  ISETP.GE.OR P3, PT, R2, R229, !P3 ;  /* 0x000000e50200720c */ /* 0x000fe40005f66670 */
[----:B------:R-:W-:Y:S01]  /*12640*/  FSEL R8, R8, -INF , !P1 ;  /* 0xff80000008087808 */ /* 0x000fe20004800000 */
[----:B------:R-:W-:Y:S01]  /*12650*/  FMUL.FTZ R141, R136, c[0x0][0x23c] ;  /* 0x00008f00888d7a20 */ /* 0x000fe20000410000 */
[----:B------:R-:W-:Y:S02]  /*12660*/  FSEL R198, R25, -INF , !P3 ;  /* 0xff80000019c67808 */ /* 0x000fe40005800000 */
[C---:B------:R-:W-:Y:S02]  /*12670*/  ISETP.GE.AND P3, PT, R5.reuse, R225, PT ;  /* 0x000000e10500720c */ /* 0x040fe40003f66270 */
[----:B--2---:R-:W-:Y:S02]  /*12680*/  FMNMX.FTZ R135, R0, R135, !PT ;  /* 0x0000008700877209 */ /* 0x004fe40007810000 */
[-C--:B------:R-:W-:Y:S02]  /*12690*/  ISETP.GE.OR P3, PT, R5, R229.reuse, !P3 ;  /* 0x000000e50500720c */ /* 0x080fe40005f66670 */
[----:B------:R-:W-:Y:S01]  /*126a0*/  ISETP.GE.OR P2, PT, R4, R229, !P2 ;  /* 0x000000e50400720c */ /* 0x000fe20005746670 */
[----:B------:R-:W1:Y:S01]  /*126b0*/  SHFL.BFLY PT, R21, R135, 0x1, 0x1f ;  /* 0x0c201f0087157f89 */ /* 0x000e6200000e0000 */
[----:B------:R-:W-:Y:S02]  /*126c0*/  FSEL R234, R29, -INF , !P3 ;  /* 0xff8000001dea7808 */ /* 0x000fe40005800000 */
[----:B------:R-:W-:Y:S02]  /*126d0*/  FSETP.NEU.FTZ.AND P3, PT, R136, -INF , PT ;  /* 0xff8000008800780b */ /* 0x000fe40003f7d000 */
[CC--:B------:R-:W-:Y:S02]  /*126e0*/  ISETP.GE.AND P6, PT, R134.reuse, R225.reuse, PT ;  /* 0x000000e18600720c */ /* 0x0c0fe40003fc6270 */
[C---:B------:R-:W-:Y:S02]  /*126f0*/  ISETP.GE.AND P1, PT, R134.reuse, R224, PT ;  /* 0x000000e08600720c */ /* 0x040fe40003f26270 */
[----:B------:R-:W-:Y:S02]  /*12700*/  FSEL R141, R141, RZ, P3 ;  /* 0x000000ff8d8d7208 */ /* 0x000fe40001800000 */
[----:B------:R-:W-:Y:S02]  /*12710*/  ISETP.GE.OR P1, PT, R134, R228, !P1 ;  /* 0x000000e48600720c */ /* 0x000fe40004f26670 */
[----:B------:R-:W-:Y:S01]  /*12720*/  FSEL R11, R11, -INF , !P0 ;  /* 0xff8000000b0b7808 */ /* 0x000fe20004000000 */
[--C-:B------:R-:W-:Y:S01]  /*12730*/  FFMA.FTZ R142, R142, c[0x0][0x23c], -R141.reuse ;  /* 0x00008f008e8e7a23 */ /* 0x100fe2000001088d */
[-C--:B------:R-:W-:Y:S01]  /*12740*/  ISETP.GE.AND P0, PT, R133, R224.reuse, PT ;  /* 0x000000e08500720c */ /* 0x080fe20003f06270 */
[--C-:B------:R-:W-:Y:S01]  /*12750*/  FFMA.FTZ R137, R137, c[0x0][0x23c], -R141.reuse ;  /* 0x00008f0089897a23 */ /* 0x100fe2000001088d */
[----:B------:R-:W-:Y:S01]  /*12760*/  FSEL R197, R24, -INF , !P2 ;  /* 0xff80000018c57808 */ /* 0x000fe20005000000 */
[----:B------:R2:W-:Y:S01]  /*12770*/  MUFU.EX2 R252, R142 ;  /* 0x0000008e00fc7308 */ /* 0x0005e20000000800 */
[----:B------:R-:W-:Y:S01]  /*12780*/  ISETP.GE.AND P2, PT, R6, R225, PT ;  /* 0x000000e10600720c */ /* 0x000fe20003f46270 */
[--C-:B------:R-:W-:Y:S01]  /*12790*/  FFMA.FTZ R16, R16, c[0x0][0x23c], -R141.reuse ;  /* 0x00008f0010107a23 */ /* 0x100fe2000001088d */
[----:B------:R-:W-:Y:S01]  /*127a0*/  FMNMX.FTZ R0, R10, R139, !PT ;  /* 0x0000008b0a007209 */ /* 0x000fe20007810000 */
[----:B------:R-:W-:Y:S01]  /*127b0*/  FFMA.FTZ R17, R17, c[0x0][0x23c], -R141 ;  /* 0x00008f0011117a23 */ /* 0x000fe2000001088d */
[-C--:B------:R-:W-:Y:S02]  /*127c0*/  ISETP.GE.OR P6, PT, R134, R229.reuse, !P6 ;  /* 0x000000e58600720c */ /* 0x080fe400077c6670 */
[----:B------:R-:W-:Y:S02]  /*127d0*/  ISETP.GE.OR P2, PT, R6, R229, !P2 ;  /* 0x000000e50600720c */ /* 0x000fe40005746670 */
[----:B------:R-:W-:Y:S01]  /*127e0*/  FSEL R12, R12, -INF , !P6 ;  /* 0xff8000000c0c7808 */ /* 0x000fe20007000000 */
[----:B------:R-:W-:Y:S01]  /*127f0*/  MUFU.EX2 R176, R137 ;  /* 0x0000008900b07308 */ /* 0x000fe20000000800 */
[----:B------:R-:W-:Y:S02]  /*12800*/  ISETP.GE.AND P6, PT, R4, R224, PT ;  /* 0x000000e00400720c */ /* 0x000fe40003fc6270 */
[----:B------:R-:W-:Y:S02]  /*12810*/  ISETP.GE.OR P0, PT, R133, R228, !P0 ;  /* 0x000000e48500720c */ /* 0x000fe40004706670 */
[----:B------:R-:W-:Y:S02]  /*12820*/  FSEL R14, R14, -INF , !P1 ;  /* 0xff8000000e0e7808 */ /* 0x000fe40004800000 */
[----:B------:R-:W-:Y:S02]  /*12830*/  FMNMX.FTZ R0, R11, R0, !PT ;  /* 0x000000000b007209 */ /* 0x000fe40007810000 */
[----:B------:R-:W-:Y:S01]  /*12840*/  ISETP.GE.OR P6, PT, R4, R228, !P6 ;  /* 0x000000e40400720c */ /* 0x000fe200077c6670 */
[----:B------:R-:W-:Y:S01]  /*12850*/  MUFU.EX2 R250, R16 ;  /* 0x0000001000fa7308 */ /* 0x000fe20000000800 */
[----:B------:R-:W-:Y:S02]  /*12860*/  FSEL R199, R28, -INF , !P2 ;  /* 0xff8000001cc77808 */ /* 0x000fe40005000000 */
[----:B------:R-:W-:Y:S02]  /*12870*/  ISETP.GE.AND P2, PT, R2, R224, PT ;  /* 0x000000e00200720c */ /* 0x000fe40003f46270 */
[----:B------:R-:W-:Y:S02]  /*12880*/  FSEL R15, R15, -INF , !P0 ;  /* 0xff8000000f0f7808 */ /* 0x000fe40004000000 */
[----:B------:R-:W-:Y:S02]  /*12890*/  FMNMX.FTZ R0, R14, R0, !PT ;  /* 0x000000000e007209 */ /* 0x000fe40007810000 */
[----:B------:R-:W-:Y:S01]  /*128a0*/  FSEL R235, R26, -INF , !P6 ;  /* 0xff8000001aeb7808 */ /* 0x000fe20007000000 */
[----:B------:R-:W3:Y:S01]  /*128b0*/  MUFU.EX2 R251, R17 ;  /* 0x0000001100fb7308 */ /* 0x000ee20000000800 */
        /* <DEDUP_REMOVED lines=8> */
[----:B------:R-:W-:Y:S02]  /*12940*/  FSEL R237, R30, -INF , !P1 ;  /* 0xff8000001eed7808 */ /* 0x000fe40004800000 */
[----:B------:R-:W-:Y:S02]  /*12950*/  ISETP.GE.OR P0, PT, R5, R228, !P0 ;  /* 0x000000e40500720c */ /* 0x000fe40004706670 */
[----:B-1----:R-:W-:Y:S02]  /*12960*/  FMNMX.FTZ R135, R135, R21, !PT ;  /* 0x0000001587877209 */ /* 0x002fe40007810000 */
[----:B------:R-:W-:Y:S01]  /*12970*/  FMNMX.FTZ R0, R237, R0, !PT ;  /* 0x00000000ed007209 */ /* 0x000fe20007810000 */
[----:B------:R-:W-:Y:S01]  /*12980*/  LDSM.16.MT88.4 R20, [R209+0xa000] ;  /* 0x00a00000d114783b */ /* 0x000fe20000004200 */
[----:B------:R-:W-:Y:S01]  /*12990*/  FSEL R140, R31, -INF , !P0 ;  /* 0xff8000001f8c7808 */ /* 0x000fe20004000000 */
[C---:B------:R-:W-:Y:S01]  /*129a0*/  FMUL.FTZ R2, R135.reuse, c[0x0][0x23c] ;  /* 0x00008f0087027a20 */ /* 0x040fe20000410000 */
[----:B------:R-:W-:Y:S02]  /*129b0*/  FSETP.NEU.FTZ.AND P2, PT, R135, -INF , PT ;  /* 0xff8000008700780b */ /* 0x000fe40003f5d000 */
[----:B------:R-:W-:Y:S02]  /*129c0*/  FMNMX.FTZ R0, R140, R0, !PT ;  /* 0x000000008c007209 */ /* 0x000fe40007810000 */
[----:B--2---:R-:W-:Y:S02]  /*129d0*/  FSEL R142, R2, RZ, P2 ;  /* 0x000000ff028e7208 */ /* 0x004fe40001000000 */
[----:B------:R-:W-:Y:S01]  /*129e0*/  FMNMX.FTZ R134, R8, R138, !PT ;  /* 0x0000008a08867209 */ /* 0x000fe20007810000 */
[----:B------:R-:W1:Y:S01]  /*129f0*/  SHFL.BFLY PT, R2, R0, 0x2, 0x1f ;  /* 0x0c401f0000027f89 */ /* 0x000e6200000e0000 */
[----:B---3--:R-:W-:Y:S01]  /*12a00*/  F2FP.PACK_AB R178, R251, R250 ;  /* 0x000000fafbb2723e */ /* 0x008fe200000000ff */
[--C-:B------:R-:W-:Y:S01]  /*12a10*/  FFMA.FTZ R143, R143, c[0x0][0x23c], -R142.reuse ;  /* 0x00008f008f8f7a23 */ /* 0x100fe2000001088e */
[----:B------:R-:W-:Y:S01]  /*12a20*/  FMNMX.FTZ R134, R9, R134, !PT ;  /* 0x0000008609867209 */ /* 0x000fe20007810000 */
[--C-:B------:R-:W-:Y:S02]  /*12a30*/  FFMA.FTZ R7, R7, c[0x0][0x23c], -R142.reuse ;  /* 0x00008f0007077a23 */ /* 0x100fe4000001088e */
[----:B------:R-:W-:Y:S01]  /*12a40*/  MUFU.EX2 R248, R143 ;  /* 0x0000008f00f87308 */ /* 0x000fe20000000800 */
[----:B------:R-:W-:Y:S01]  /*12a50*/  FMNMX.FTZ R134, R12, R134, !PT ;  /* 0x000000860c867209 */ /* 0x000fe20007810000 */
[--C-:B------:R-:W-:Y:S02]  /*12a60*/  FFMA.FTZ R18, R18, c[0x0][0x23c], -R142.reuse ;  /* 0x00008f0012127a23 */ /* 0x100fe4000001088e */
[----:B------:R-:W-:Y:S01]  /*12a70*/  FFMA.FTZ R19, R19, c[0x0][0x23c], -R142 ;  /* 0x00008f0013137a23 */ /* 0x000fe2000001088e */
[----:B------:R-:W-:Y:S04]  /*12a80*/  FMNMX.FTZ R134, R13, R134, !PT ;  /* 0x000000860d867209 */ /* 0x000fe80007810000 */
[----:B------:R-:W-:Y:S01]  /*12a90*/  FMNMX.FTZ R134, R197, R134, !PT ;  /* 0x00000086c5867209 */ /* 0x000fe20007810000 */
[----:B------:R-:W2:Y:S03]  /*12aa0*/  MUFU.EX2 R249, R7 ;  /* 0x0000000700f97308 */ /* 0x000ea60000000800 */
[----:B------:R-:W-:Y:S04]  /*12ab0*/  FMNMX.FTZ R134, R198, R134, !PT ;  /* 0x00000086c6867209 */ /* 0x000fe80007810000 */
[----:B------:R-:W-:Y:S02]  /*12ac0*/  FMNMX.FTZ R134, R199, R134, !PT ;  /* 0x00000086c7867209 */ /* 0x000fe40007810000 */
[----:B-1----:R-:W-:Y:S01]  /*12ad0*/  FMNMX.FTZ R0, R0, R2, !PT ;  /* 0x0000000200007209 */ /* 0x002fe20007810000 */
[----:B------:R-:W-:Y:S01]  /*12ae0*/  MUFU.EX2 R246, R18 ;  /* 0x0000001200f67308 */ /* 0x000fe20000000800 */
[----:B------:R-:W-:Y:S03]  /*12af0*/  FMNMX.FTZ R134, R234, R134, !PT ;  /* 0x00000086ea867209 */ /* 0x000fe60007810000 */
[----:B------:R-:W1:Y:S06]  /*12b00*/  SHFL.BFLY PT, R2, R0, 0x1, 0x1f ;  /* 0x0c201f0000027f89 */ /* 0x000e6c00000e0000 */
[----:B------:R-:W3:Y:S02]  /*12b10*/  MUFU.EX2 R247, R19 ;  /* 0x0000001300f77308 */ /* 0x000ee40000000800 */
[----:B------:R-:W4:Y:S01]  /*12b20*/  SHFL.BFLY PT, R4, R134, 0x2, 0x1f ;  /* 0x0c401f0086047f89 */ /* 0x000f2200000e0000 */
[----:B--2---:R-:W-:Y:S02]  /*12b30*/  F2FP.PACK_AB R177, R249, R248 ;  /* 0x000000f8f9b1723e */ /* 0x004fe400000000ff */
[----:B-1----:R-:W-:Y:S02]  /*12b40*/  FMNMX.FTZ R137, R0, R2, !PT ;  /* 0x0000000200897209 */ /* 0x002fe40007810000 */
[----:B------:R-:W-:Y:S02]  /*12b50*/  FSEL R0, R136, RZ, P3 ;  /* 0x000000ff88007208 */ /* 0x000fe40001800000 */
[----:B------:R-:W-:Y:S01]  /*12b60*/  FSEL R2, R135, RZ, P2 ;  /* 0x000000ff87027208 */ /* 0x000fe20001000000 */
[C---:B------:R-:W-:Y:S01]  /*12b70*/  FMUL.FTZ R188, R137.reuse, c[0x0][0x23c] ;  /* 0x00008f0089bc7a20 */ /* 0x040fe20000410000 */
[----:B------:R-:W-:Y:S01]  /*12b80*/  FSETP.NEU.FTZ.AND P0, PT, R137, -INF , PT ;  /* 0xff8000008900780b */ /* 0x000fe20003f1d000 */
[----:B------:R-:W-:Y:S01]  /*12b90*/  FADD.FTZ R0, -R0, R3 ;  /* 0x0000000300007221 */ /* 0x000fe20000010100 */
[----:B----4-:R-:W-:Y:S02]  /*12ba0*/  FMNMX.FTZ R134, R134, R4, !PT ;  /* 0x0000000486867209 */ /* 0x010fe40007810000 */
[----:B------:R-:W-:Y:S01]  /*12bb0*/  FSEL R188, R188, RZ, P0 ;  /* 0x000000ffbcbc7208 */ /* 0x000fe20000000000 */
[----:B------:R-:W-:Y:S01]  /*12bc0*/  FMUL.FTZ R0, R0, c[0x0][0x23c] ;  /* 0x00008f0000007a20 */ /* 0x000fe20000410000 */
[----:B---3--:R-:W-:Y:S01]  /*12bd0*/  F2FP.PACK_AB R179, R247, R246 ;  /* 0x000000f6f7b3723e */ /* 0x008fe200000000ff */
[----:B------:R-:W1:Y:S02]  /*12be0*/  SHFL.BFLY PT, R4, R134, 0x1, 0x1f ;  /* 0x0c201f0086047f89 */ /* 0x000e6400000e0000 */
        /* <DEDUP_REMOVED lines=38> */
[----:B------:R-:W-:Y:S01]  /*12e50*/  MOV R138, R176 ;  /* 0x000000b0008a7202 */ /* 0x000fe20000000f00 */
[----:B------:R-:W-:Y:S01]  /*12e60*/  FMUL.FTZ R0, R0, c[0x0][0x23c] ;  /* 0x00008f0000007a20 */ /* 0x000fe20000410000 */
[----:B------:R-:W-:Y:S01]  /*12e70*/  MUFU.EX2 R243, R12 ;  /* 0x0000000c00f37308 */ /* 0x000fe20000000800 */
[----:B------:R-:W-:Y:S01]  /*12e80*/  FMUL.FTZ R7, R132, R147 ;  /* 0x0000009384077220 */ /* 0x000fe20000410000 */
[----:B------:R-:W-:Y:S01]  /*12e90*/  F2FP.PACK_AB R176, R252, R138 ;  /* 0x0000008afcb0723e */ /* 0x000fe200000000ff */
[----:B------:R-:W1:Y:S01]  /*12ea0*/  LDSM.16.MT88.4 R144, [R214+0xa000] ;  /* 0x00a00000d690783b */ /* 0x000e620000004200 */
[C---:B------:R-:W-:Y:S01]  /*12eb0*/  FMUL.FTZ R18, R132.reuse, R158 ;  /* 0x0000009e84127220 */ /* 0x040fe20000410000 */
[----:B------:R-:W-:Y:S01]  /*12ec0*/  PLOP3.LUT P0, PT, PT, PT, UP0, 0x80, 0x0 ;  /* 0x000000000000781c */ /* 0x000fe20003f0f008 */
[C---:B------:R-:W-:Y:S02]  /*12ed0*/  FMUL.FTZ R19, R132.reuse, R159 ;  /* 0x0000009f84137220 */ /* 0x040fe40000410000 */
[C---:B------:R-:W-:Y:S01]  /*12ee0*/  FMUL.FTZ R34, R132.reuse, R174 ;  /* 0x000000ae84227220 */ /* 0x040fe20000410000 */
[-C--:B------:R-:W-:Y:S01]  /*12ef0*/  HMMA.16816.F32 R4, R176, R20.reuse, R4 ;  /* 0x00000014b004723c */ /* 0x080fe20000001804 */
        /* <DEDUP_REMOVED lines=20> */
[----:B----4-:R-:W-:Y:S01]  /*13040*/  FMUL.FTZ R8, R3, R148 ;  /* 0x0000009403087220 */ /* 0x010fe20000410000 */
[----:B---3--:R-:W-:Y:S01]  /*13050*/  F2FP.PACK_AB R182, R245, R243 ;  /* 0x000000f3f5b6723e */ /* 0x008fe200000000ff */
[C---:B------:R-:W-:Y:S02]  /*13060*/  FMUL.FTZ R9, R3.reuse, R149 ;  /* 0x0000009503097220 */ /* 0x040fe40000410000 */
[C---:B------:R-:W-:Y:S02]  /*13070*/  FMUL.FTZ R12, R3.reuse, R152 ;  /* 0x00000098030c7220 */ /* 0x040fe40000410000 */
[C---:B------:R-:W-:Y:S03]  /*13080*/  FMUL.FTZ R13, R3.reuse, R153 ;  /* 0x00000099030d7220 */ /* 0x040fe60000410000 */
        /* <DEDUP_REMOVED lines=12> */
[C---:B------:R-:W-:Y:S02]  /*13150*/  FMUL.FTZ R56, R3.reuse, R56 ;  /* 0x0000003803387220 */ /* 0x040fe40000410000 */
        /* <DEDUP_REMOVED lines=18> */
[C---:B------:R-:W-:Y:S02]  /*13280*/  FMUL.FTZ R43, R0.reuse, R43 ;  /* 0x0000002b002b7220 */ /* 0x040fe40000410000 */
[----:B------:R-:W-:Y:S02]  /*13290*/  FMUL.FTZ R46, R0, R46 ;  /* 0x0000002e002e7220 */ /* 0x000fe40000410000 */
[C---:B------:R-:W-:Y:S04]  /*132a0*/  FMUL.FTZ R22, R132.reuse, R162 ;  /* 0x000000a284167220 */ /* 0x040fe80000410000 */
[----:B------:R-:W-:Y:S02]  /*132b0*/  FMUL.FTZ R23, R132, R163 ;  /* 0x000000a384177220 */ /* 0x000fe40000410000 */
[C---:B------:R-:W-:Y:S02]  /*132c0*/  FMUL.FTZ R47, R0.reuse, R47 ;  /* 0x0000002f002f7220 */ /* 0x040fe40000410000 */
[C---:B------:R-:W-:Y:S02]  /*132d0*/  FMUL.FTZ R58, R0.reuse, R58 ;  /* 0x0000003a003a7220 */ /* 0x040fe40000410000 */
[----:B------:R-:W-:Y:S01]  /*132e0*/  FMUL.FTZ R59, R0, R59 ;  /* 0x0000003b003b7220 */ /* 0x000fe20000410000 */
[-C--:B------:R-:W-:Y:S01]  /*132f0*/  HMMA.16816.F32 R20, R176, R184.reuse, R20 ;  /* 0x000000b8b014723c */ /* 0x080fe20000001814 */
[C---:B------:R-:W-:Y:S02]  /*13300*/  FMUL.FTZ R60, R3.reuse, R60 ;  /* 0x0000003c033c7220 */ /* 0x040fe40000410000 */
[--C-:B--2---:R-:W-:Y:S02]  /*13310*/  FFMA.FTZ R2, R192, c[0x0][0x23c], -R142.reuse ;  /* 0x00008f00c0027a23 */ /* 0x104fe4000001088e */
[----:B------:R-:W-:Y:S02]  /*13320*/  FMUL.FTZ R61, R3, R61 ;  /* 0x0000003d033d7220 */ /* 0x000fe40000410000 */
[----:B------:R2:W4:Y:S01]  /*13330*/  MUFU.EX2 R206, R2 ;  /* 0x0000000200ce7308 */ /* 0x0005220000000800 */
[C---:B------:R-:W-:Y:S01]  /*13340*/  HMMA.16816.F32 R24, R180.reuse, R184, R24 ;  /* 0x000000b8b418723c */ /* 0x040fe20000001818 */
[C---:B------:R-:W-:Y:S03]  /*13350*/  FMUL.FTZ R62, R0.reuse, R62 ;  /* 0x0000003e003e7220 */ /* 0x040fe60000410000 */
[----:B------:R-:W-:Y:S02]  /*13360*/  FMUL.FTZ R63, R0, R63 ;  /* 0x0000003f003f7220 */ /* 0x000fe40000410000 */
[C---:B------:R-:W-:Y:S02]  /*13370*/  FMUL.FTZ R67, R132.reuse, R67 ;  /* 0x0000004384437220 */ /* 0x040fe40000410000 */
[-C--:B------:R-:W-:Y:S01]  /*13380*/  HMMA.16816.F32 R28, R180, R186.reuse, R28 ;  /* 0x000000bab41c723c */ /* 0x080fe2000000181c */
[C---:B------:R-:W-:Y:S03]  /*13390*/  FMUL.FTZ R68, R133.reuse, R68 ;  /* 0x0000004485447220 */ /* 0x040fe60000410000 */
[----:B------:R-:W-:Y:S02]  /*133a0*/  FMUL.FTZ R69, R133, R69 ;  /* 0x0000004585457220 */ /* 0x000fe40000410000 */
[C---:B------:R-:W-:Y:S02]  /*133b0*/  FMUL.FTZ R70, R132.reuse, R70 ;  /* 0x0000004684467220 */ /* 0x040fe40000410000 */
[C---:B------:R-:W-:Y:S01]  /*133c0*/  HMMA.16816.F32 R32, R176.reuse, R186, R32 ;  /* 0x000000bab020723c */ /* 0x040fe20000001820 */
[----:B------:R-:W-:Y:S03]  /*133d0*/  LDSM.16.MT88.4 R184, [R213+0xa800] ;  /* 0x00a80000d5b8783b */ /* 0x000fe60000004200 */
[----:B------:R-:W-:Y:S02]  /*133e0*/  FMUL.FTZ R71, R132, R71 ;  /* 0x0000004784477220 */ /* 0x000fe40000410000 */
[----:B------:R-:W-:Y:S02]  /*133f0*/  FMUL.FTZ R72, R3, R72 ;  /* 0x0000004803487220 */ /* 0x000fe40000410000 */
[-C--:B-1----:R-:W-:Y:S01]  /*13400*/  HMMA.16816.F32 R36, R176, R144.reuse, R36 ;  /* 0x00000090b024723c */ /* 0x082fe20000001824 */
[--C-:B--2---:R-:W-:Y:S03]  /*13410*/  FFMA.FTZ R2, R194, c[0x0][0x23c], -R141.reuse ;  /* 0x00008f00c2027a23 */ /* 0x104fe6000001088d */
[----:B------:R-:W-:Y:S01]  /*13420*/  FFMA.FTZ R141, R193, c[0x0][0x23c], -R141 ;  /* 0x00008f00c18d7a23 */ /* 0x000fe2000001088d */
[----:B------:R1:W-:Y:S01]  /*13430*/  MUFU.EX2 R205, R2 ;  /* 0x0000000200cd7308 */ /* 0x0003e20000000800 */
[C---:B------:R-:W-:Y:S02]  /*13440*/  FMUL.FTZ R73, R3.reuse, R73 ;  /* 0x0000004903497220 */ /* 0x040fe40000410000 */
[C---:B------:R-:W-:Y:S01]  /*13450*/  HMMA.16816.F32 R40, R180.reuse, R144, R40 ;  /* 0x00000090b428723c */ /* 0x040fe20000001828 */
[C---:B------:R-:W-:Y:S03]  /*13460*/  FMUL.FTZ R74, R0.reuse, R74 ;  /* 0x0000004a004a7220 */ /* 0x040fe60000410000 */
[C---:B------:R-:W-:Y:S02]  /*13470*/  FMUL.FTZ R75, R0.reuse, R75 ;  /* 0x0000004b004b7220 */ /* 0x040fe40000410000 */
[C---:B------:R-:W-:Y:S01]  /*13480*/  FMUL.FTZ R76, R3.reuse, R76 ;  /* 0x0000004c034c7220 */ /* 0x040fe20000410000 */
[----:B------:R4:W2:Y:S01]  /*13490*/  MUFU.EX2 R204, R141 ;  /* 0x0000008d00cc7308 */ /* 0x0008a20000000800 */
[-C--:B------:R-:W-:Y:S01]  /*134a0*/  HMMA.16816.F32 R44, R180, R146.reuse, R44 ;  /* 0x00000092b42c723c */ /* 0x080fe2000000182c */
[----:B------:R-:W-:Y:S03]  /*134b0*/  FMUL.FTZ R77, R3, R77 ;  /* 0x0000004d034d7220 */ /* 0x000fe60000410000 */
[C---:B------:R-:W-:Y:S02]  /*134c0*/  FMUL.FTZ R78, R0.reuse, R78 ;  /* 0x0000004e004e7220 */ /* 0x040fe40000410000 */
[----:B------:R-:W-:Y:S02]  /*134d0*/  FMUL.FTZ R79, R0, R79 ;  /* 0x0000004f004f7220 */ /* 0x000fe40000410000 */
[C---:B------:R-:W-:Y:S01]  /*134e0*/  HMMA.16816.F32 R48, R176.reuse, R146, R48 ;  /* 0x00000092b030723c */ /* 0x040fe20000001830 */
[----:B------:R-:W5:Y:S03]  /*134f0*/  LDSM.16.MT88.4 R144, [R209+0xb000] ;  /* 0x00b00000d190783b */ /* 0x000f660000004200 */
[----:B------:R-:W-:Y:S02]  /*13500*/  FMUL.FTZ R80, R133, R80 ;  /* 0x0000005085507220 */ /* 0x000fe40000410000 */
[--C-:B-1----:R-:W-:Y:S02]  /*13510*/  FFMA.FTZ R2, R196, c[0x0][0x23c], -R142.reuse ;  /* 0x00008f00c4027a23 */ /* 0x102fe4000001088e */
[-C--:B---3--:R-:W-:Y:S01]  /*13520*/  HMMA.16816.F32 R52, R176, R148.reuse, R52 ;  /* 0x00000094b034723c */ /* 0x088fe20000001834 */
[----:B------:R-:W-:Y:S01]  /*13530*/  FFMA.FTZ R142, R195, c[0x0][0x23c], -R142 ;  /* 0x00008f00c38e7a23 */ /* 0x000fe2000001088e */
[----:B------:R1:W-:Y:S01]  /*13540*/  MUFU.EX2 R203, R2 ;  /* 0x0000000200cb7308 */ /* 0x0003e20000000800 */
[----:B------:R-:W-:Y:S01]  /*13550*/  LDSM.16.MT88.4 R192, [R211+0xb800] ;  /* 0x00b80000d3c0783b */ /* 0x000fe20000004200 */
[C---:B------:R-:W-:Y:S02]  /*13560*/  FMUL.FTZ R81, R133.reuse, R81 ;  /* 0x0000005185517220 */ /* 0x040fe40000410000 */
[----:B------:R-:W-:Y:S01]  /*13570*/  FMUL.FTZ R82, R132, R82 ;  /* 0x0000005284527220 */ /* 0x000fe20000410000 */
[----:B----4-:R-:W-:Y:S01]  /*13580*/  F2FP.PACK_AB R141, R206, R207 ;  /* 0x000000cfce8d723e */ /* 0x010fe200000000ff */
[C---:B------:R-:W-:Y:S01]  /*13590*/  HMMA.16816.F32 R56, R180.reuse, R148, R56 ;  /* 0x00000094b438723c */ /* 0x040fe20000001838 */
[C---:B------:R-:W-:Y:S03]  /*135a0*/  FMUL.FTZ R83, R132.reuse, R83 ;  /* 0x0000005384537220 */ /* 0x040fe60000410000 */
[C---:B------:R-:W-:Y:S01]  /*135b0*/  FMUL.FTZ R84, R133.reuse, R84 ;  /* 0x0000005485547220 */ /* 0x040fe20000410000 */
[----:B------:R2:W3:Y:S01]  /*135c0*/  MUFU.EX2 R202, R142 ;  /* 0x0000008e00ca7308 */ /* 0x0004e20000000800 */
[----:B------:R-:W-:Y:S02]  /*135d0*/  FMUL.FTZ R85, R133, R85 ;  /* 0x0000005585557220 */ /* 0x000fe40000410000 */
[-C--:B------:R-:W-:Y:S01]  /*135e0*/  HMMA.16816.F32 R60, R180, R150.reuse, R60 ;  /* 0x00000096b43c723c */ /* 0x080fe2000000183c */
[C---:B------:R-:W-:Y:S03]  /*135f0*/  FMUL.FTZ R86, R132.reuse, R86 ;  /* 0x0000005684567220 */ /* 0x040fe60000410000 */
[----:B------:R-:W-:Y:S02]  /*13600*/  FMUL.FTZ R87, R132, R87 ;  /* 0x0000005784577220 */ /* 0x000fe40000410000 */
[----:B------:R-:W-:Y:S02]  /*13610*/  FMUL.FTZ R88, R3, R88 ;  /* 0x0000005803587220 */ /* 0x000fe40000410000 */
[C---:B------:R-:W-:Y:S01]  /*13620*/  HMMA.16816.F32 R64, R176.reuse, R150, R64 ;  /* 0x00000096b040723c */ /* 0x040fe20000001840 */
[----:B------:R-:W4:Y:S03]  /*13630*/  LDSM.16.MT88.4 R148, [R211+0xb000] ;  /* 0x00b00000d394783b */ /* 0x000f260000004200 */
[--C-:B-1----:R-:W-:Y:S02]  /*13640*/  FFMA.FTZ R2, R197, c[0x0][0x23c], -R143.reuse ;  /* 0x00008f00c5027a23 */ /* 0x102fe4000001088f */
[C---:B------:R-:W-:Y:S02]  /*13650*/  FMUL.FTZ R89, R3.reuse, R89 ;  /* 0x0000005903597220 */ /* 0x040fe40000410000 */
[----:B------:R1:W-:Y:S01]  /*13660*/  MUFU.EX2 R201, R2 ;  /* 0x0000000200c97308 */ /* 0x0003e20000000800 */
[-C--:B-----5:R-:W-:Y:S03]  /*13670*/  HMMA.16816.F32 R68, R176, R144.reuse, R68 ;  /* 0x00000090b044723c */ /* 0x0a0fe60000001844 */
[----:B------:R-:W-:Y:S01]  /*13680*/  FMUL.FTZ R90, R0, R90 ;  /* 0x0000005a005a7220 */ /* 0x000fe20000410000 */
[----:B--2---:R-:W-:Y:S01]  /*13690*/  F2FP.PACK_AB R142, R204, R205 ;  /* 0x000000cdcc8e723e */ /* 0x004fe200000000ff */
[C---:B------:R-:W-:Y:S02]  /*136a0*/  FMUL.FTZ R91, R0.reuse, R91 ;  /* 0x0000005b005b7220 */ /* 0x040fe40000410000 */
        /* <DEDUP_REMOVED lines=13> */
[----:B------:R2:W5:Y:S01]  /*13780*/  MUFU.EX2 R200, R2 ;  /* 0x0000000200c87308 */ /* 0x0005620000000800 */
[C---:B------:R-:W-:Y:S02]  /*13790*/  FMUL.FTZ R104, R3.reuse, R104 ;  /* 0x0000006803687220 */ /* 0x040fe40000410000 */
[-C--:B----4-:R-:W-:Y:S01]  /*137a0*/  HMMA.16816.F32 R84, R176, R148.reuse, R84 ;  /* 0x00000094b054723c */ /* 0x090fe20000001854 */
[C---:B------:R-:W-:Y:S03]  /*137b0*/  FMUL.FTZ R105, R3.reuse, R105 ;  /* 0x0000006903697220 */ /* 0x040fe60000410000 */
[C---:B------:R-:W-:Y:S02]  /*137c0*/  FMUL.FTZ R106, R0.reuse, R106 ;  /* 0x0000006a006a7220 */ /* 0x040fe40000410000 */
[C---:B------:R-:W-:Y:S02]  /*137d0*/  FMUL.FTZ R107, R0.reuse, R107 ;  /* 0x0000006b006b7220 */ /* 0x040fe40000410000 */
[C---:B------:R-:W-:Y:S01]  /*137e0*/  HMMA.16816.F32 R88, R180.reuse, R148, R88 ;  /* 0x00000094b458723c */ /* 0x040fe20000001858 */
[C---:B------:R-:W-:Y:S03]  /*137f0*/  FMUL.FTZ R108, R3.reuse, R108 ;  /* 0x0000006c036c7220 */ /* 0x040fe60000410000 */
[C---:B------:R-:W-:Y:S02]  /*13800*/  FMUL.FTZ R109, R3.reuse, R109 ;  /* 0x0000006d036d7220 */ /* 0x040fe40000410000 */
[C---:B------:R-:W-:Y:S02]  /*13810*/  FMUL.FTZ R110, R0.reuse, R110 ;  /* 0x0000006e006e7220 */ /* 0x040fe40000410000 */
[-C--:B------:R-:W-:Y:S01]  /*13820*/  HMMA.16816.F32 R92, R180, R150.reuse, R92 ;  /* 0x00000096b45c723c */ /* 0x080fe2000000185c */
[----:B------:R-:W-:Y:S03]  /*13830*/  FMUL.FTZ R111, R0, R111 ;  /* 0x0000006f006f7220 */ /* 0x000fe60000410000 */
[----:B------:R-:W-:Y:S02]  /*13840*/  FMUL.FTZ R120, R3, R120 ;  /* 0x0000007803787220 */ /* 0x000fe40000410000 */
[--C-:B--2---:R-:W-:Y:S02]  /*13850*/  FFMA.FTZ R2, R199, c[0x0][0x23c], -R143.reuse ;  /* 0x00008f00c7027a23 */ /* 0x104fe4000001088f */
[C---:B------:R-:W-:Y:S01]  /*13860*/  HMMA.16816.F32 R96, R176.reuse, R150, R96 ;  /* 0x00000096b060723c */ /* 0x040fe20000001860 */
[----:B------:R-:W-:Y:S01]  /*13870*/  FFMA.FTZ R143, R234, c[0x0][0x23c], -R143 ;  /* 0x00008f00ea8f7a23 */ /* 0x000fe2000001088f */
[----:B------:R2:W-:Y:S01]  /*13880*/  MUFU.EX2 R199, R2 ;  /* 0x0000000200c77308 */ /* 0x0005e20000000800 */
[----:B------:R-:W4:Y:S01]  /*13890*/  LDL.LU R234, [R1] ;  /* 0x0000000001ea7983 */ /* 0x000f220000300800 */
[C---:B------:R-:W-:Y:S02]  /*138a0*/  FMUL.FTZ R100, R133.reuse, R100 ;  /* 0x0000006485647220 */ /* 0x040fe40000410000 */
[----:B------:R-:W-:Y:S01]  /*138b0*/  FMUL.FTZ R101, R133, R101 ;  /* 0x0000006585657220 */ /* 0x000fe20000410000 */
[----:B------:R-:W5:Y:S01]  /*138c0*/  LDSM.16.MT88.4 R148, [R213+0xb000] ;  /* 0x00b00000d594783b */ /* 0x000f620000004200 */
[C---:B------:R-:W-:Y:S04]  /*138d0*/  FMUL.FTZ R102, R132.reuse, R102 ;  /* 0x0000006684667220 */ /* 0x040fe80000410000 */
[----:B------:R-:W-:Y:S01]  /*138e0*/  FMUL.FTZ R103, R132, R103 ;  /* 0x0000006784677220 */ /* 0x000fe20000410000 */
[----:B------:R3:W3:Y:S01]  /*138f0*/  MUFU.EX2 R198, R143 ;  /* 0x0000008f00c67308 */ /* 0x0006e20000000800 */
[C---:B------:R-:W-:Y:S02]  /*13900*/  FMUL.FTZ R121, R3.reuse, R121 ;  /* 0x0000007903797220 */ /* 0x040fe40000410000 */
[C---:B------:R-:W-:Y:S02]  /*13910*/  FMUL.FTZ R122, R0.reuse, R122 ;  /* 0x0000007a007a7220 */ /* 0x040fe40000410000 */
[C---:B------:R-:W-:Y:S01]  /*13920*/  FMUL.FTZ R123, R0.reuse, R123 ;  /* 0x0000007b007b7220 */ /* 0x040fe20000410000 */
[-C--:B-1----:R-:W-:Y:S01]  /*13930*/  HMMA.16816.F32 R100, R176, R144.reuse, R100 ;  /* 0x00000090b064723c */ /* 0x082fe20000001864 */
[C---:B------:R-:W-:Y:S02]  /*13940*/  FMUL.FTZ R124, R3.reuse, R124 ;  /* 0x0000007c037c7220 */ /* 0x040fe40000410000 */
[----:B------:R-:W-:Y:S02]  /*13950*/  FMUL.FTZ R125, R3, R125 ;  /* 0x0000007d037d7220 */ /* 0x000fe40000410000 */
[C---:B------:R-:W-:Y:S02]  /*13960*/  FMUL.FTZ R126, R0.reuse, R126 ;  /* 0x0000007e007e7220 */ /* 0x040fe40000410000 */
[--C-:B--2---:R-:W-:Y:S01]  /*13970*/  FFMA.FTZ R2, R235, c[0x0][0x23c], -R188.reuse ;  /* 0x00008f00eb027a23 */ /* 0x104fe200000108bc */
[C---:B------:R-:W-:Y:S01]  /*13980*/  HMMA.16816.F32 R104, R180.reuse, R144, R104 ;  /* 0x00000090b468723c */ /* 0x040fe20000001868 */
[----:B------:R-:W2:Y:S02]  /*13990*/  LDL.LU R235, [R1+0x4] ;  /* 0x0000040001eb7983 */ /* 0x000ea40000300800 */
[----:B------:R1:W-:Y:S01]  /*139a0*/  MUFU.EX2 R197, R2 ;  /* 0x0000000200c57308 */ /* 0x0003e20000000800 */
[----:B------:R-:W-:Y:S02]  /*139b0*/  FMUL.FTZ R127, R0, R127 ;  /* 0x0000007f007f7220 */ /* 0x000fe40000410000 */
[C---:B------:R-:W-:Y:S02]  /*139c0*/  FMUL.FTZ R112, R133.reuse, R112 ;  /* 0x0000007085707220 */ /* 0x040fe40000410000 */
[-C--:B------:R-:W-:Y:S01]  /*139d0*/  HMMA.16816.F32 R108, R180, R146.reuse, R108 ;  /* 0x00000092b46c723c */ /* 0x080fe2000000186c */
[C---:B------:R-:W-:Y:S03]  /*139e0*/  FMUL.FTZ R113, R133.reuse, R113 ;  /* 0x0000007185717220 */ /* 0x040fe60000410000 */
[----:B------:R-:W-:Y:S01]  /*139f0*/  FMUL.FTZ R114, R132, R114 ;  /* 0x0000007284727220 */ /* 0x000fe20000410000 */
[----:B---3--:R-:W-:Y:S01]  /*13a00*/  F2FP.PACK_AB R143, R202, R203 ;  /* 0x000000cbca8f723e */ /* 0x008fe200000000ff */
[C---:B------:R-:W-:Y:S02]  /*13a10*/  FMUL.FTZ R115, R132.reuse, R115 ;  /* 0x0000007384737220 */ /* 0x040fe40000410000 */
[C---:B------:R-:W-:Y:S04]  /*13a20*/  FMUL.FTZ R116, R133.reuse, R116 ;  /* 0x0000007485747220 */ /* 0x040fe80000410000 */
[C---:B------:R-:W-:Y:S01]  /*13a30*/  FMUL.FTZ R117, R133.reuse, R117 ;  /* 0x0000007585757220 */ /* 0x040fe20000410000 */
[C---:B------:R-:W-:Y:S01]  /*13a40*/  HMMA.16816.F32 R112, R176.reuse, R146, R112 ;  /* 0x00000092b070723c */ /* 0x040fe20000001870 */
[C---:B------:R-:W-:Y:S02]  /*13a50*/  FMUL.FTZ R118, R132.reuse, R118 ;  /* 0x0000007684767220 */ /* 0x040fe40000410000 */
[----:B------:R-:W-:Y:S02]  /*13a60*/  FMUL.FTZ R119, R132, R119 ;  /* 0x0000007784777220 */ /* 0x000fe40000410000 */
[C---:B------:R-:W-:Y:S02]  /*13a70*/  FMUL.FTZ R128, R133.reuse, R128 ;  /* 0x0000008085807220 */ /* 0x040fe40000410000 */
[--C-:B-1----:R-:W-:Y:S02]  /*13a80*/  FFMA.FTZ R2, R236, c[0x0][0x23c], -R188.reuse ;  /* 0x00008f00ec027a23 */ /* 0x102fe400000108bc */
[----:B------:R-:W3:Y:S01]  /*13a90*/  LDL.LU R236, [R1+0x8] ;  /* 0x0000080001ec7983 */ /* 0x000ee20000300800 */
[-C--:B-----5:R-:W-:Y:S01]  /*13aa0*/  HMMA.16816.F32 R116, R176, R148.reuse, R116 ;  /* 0x00000094b074723c */ /* 0x0a0fe20000001874 */
[----:B------:R1:W5:Y:S01]  /*13ab0*/  MUFU.EX2 R196, R2 ;  /* 0x0000000200c47308 */ /* 0x0003620000000800 */
[----:B------:R-:W-:Y:S02]  /*13ac0*/  FMUL.FTZ R129, R133, R129 ;  /* 0x0000008185817220 */ /* 0x000fe40000410000 */
[C---:B------:R-:W-:Y:S02]  /*13ad0*/  FMUL.FTZ R130, R132.reuse, R130 ;  /* 0x0000008284827220 */ /* 0x040fe40000410000 */
[----:B------:R-:W-:Y:S02]  /*13ae0*/  FMUL.FTZ R131, R132, R131 ;  /* 0x0000008384837220 */ /* 0x000fe40000410000 */
[C---:B------:R-:W-:Y:S08]  /*13af0*/  HMMA.16816.F32 R120, R180.reuse, R148, R120 ;  /* 0x00000094b478723c */ /* 0x040ff00000001878 */
[-C--:B------:R-:W-:Y:S01]  /*13b00*/  HMMA.16816.F32 R124, R180, R150.reuse, R124 ;  /* 0x00000096b47c723c */ /* 0x080fe2000000187c */
[----:B------:R-:W5:Y:S07]  /*13b10*/  LDSM.16.MT88.4 R180, [R214+0xa800] ;  /* 0x00a80000d6b4783b */ /* 0x000f6e0000004200 */
[----:B------:R-:W-:Y:S01]  /*13b20*/  HMMA.16816.F32 R128, R176, R150, R128 ;  /* 0x00000096b080723c */ /* 0x000fe20000001880 */
[--C-:B-1----:R-:W-:Y:S02]  /*13b30*/  FFMA.FTZ R2, R237, c[0x0][0x23c], -R188.reuse ;  /* 0x00008f00ed027a23 */ /* 0x102fe400000108bc */
[----:B------:R-:W3:Y:S01]  /*13b40*/  LDL.LU R237, [R1+0xc] ;  /* 0x00000c0001ed7983 */ /* 0x000ee20000300800 */
[----:B------:R-:W-:Y:S01]  /*13b50*/  FFMA.FTZ R188, R140, c[0x0][0x23c], -R188 ;  /* 0x00008f008cbc7a23 */ /* 0x000fe200000108bc */
[----:B------:R1:W-:Y:S01]  /*13b60*/  MUFU.EX2 R139, R2 ;  /* 0x00000002008b7308 */ /* 0x0003e20000000800 */
[----:B------:R-:W-:Y:S02]  /*13b70*/  F2FP.PACK_AB R140, R232, R233 ;  /* 0x000000e9e88c723e */ /* 0x000fe400000000ff */
[----:B------:R-:W-:Y:S04]  /*13b80*/  F2FP.PACK_AB R176, R200, R201 ;  /* 0x000000c9c8b0723e */ /* 0x000fe800000000ff */
[----:B------:R-:W-:Y:S01]  /*13b90*/  F2FP.PACK_AB R178, R198, R199 ;  /* 0x000000c7c6b2723e */ /* 0x000fe200000000ff */
[-C--:B------:R-:W-:Y:S01]  /*13ba0*/  HMMA.16816.F32 R144, R140, R156.reuse, R4 ;  /* 0x0000009c8c90723c */ /* 0x080fe20000001804 */
[----:B-----5:R-:W-:Y:S01]  /*13bb0*/  F2FP.PACK_AB R177, R196, R197 ;  /* 0x000000c5c4b1723e */ /* 0x020fe200000000ff */
[----:B------:R-:W-:Y:S01]  /*13bc0*/  LDSM.16.MT88.4 R4, [R214+0xb800] ;  /* 0x00b80000d604783b */ /* 0x000fe20000004200 */
[----:B-1----:R-:W-:Y:S02]  /*13bd0*/  MOV R2, R138 ;  /* 0x0000008a00027202 */ /* 0x002fe40000000f00 */
[----:B------:R-:W1:Y:S02]  /*13be0*/  MUFU.EX2 R138, R188 ;  /* 0x000000bc008a7308 */ /* 0x000e640000000800 */
[----:B-1----:R-:W-:Y:S03]  /*13bf0*/  F2FP.PACK_AB R179, R138, R139 ;  /* 0x0000008b8ab3723e */ /* 0x002fe600000000ff */
[----:B------:R-:W1:Y:S04]  /*13c00*/  LDSM.16.MT88.4 R188, [R209+0xb800] ;  /* 0x00b80000d1bc783b */ /* 0x000e680000004200 */
[C---:B------:R-:W-:Y:S04]  /*13c10*/  HMMA.16816.F32 R148, R176.reuse, R156, R8 ;  /* 0x0000009cb094723c */ /* 0x040fe80000001808 */
[----:B------:R-:W5:Y:S04]  /*13c20*/  LDSM.16.MT88.4 R8, [R213+0xb800] ;  /* 0x00b80000d508783b */ /* 0x000f680000004200 */
        /* <DEDUP_REMOVED lines=15> */
[C---:B------:R-:W-:Y:S08]  /*13d20*/  HMMA.16816.F32 R72, R176.reuse, R188, R72 ;  /* 0x000000bcb048723c */ /* 0x040ff00000001848 */
[-C--:B------:R-:W-:Y:S08]  /*13d30*/  HMMA.16816.F32 R76, R176, R190.reuse, R76 ;  /* 0x000000beb04c723c */ /* 0x080ff0000000184c */
[C---:B------:R-:W-:Y:S08]  /*13d40*/  HMMA.16816.F32 R80, R140.reuse, R190, R80 ;  /* 0x000000be8c50723c */ /* 0x040ff00000001850 */
[-C--:B------:R-:W-:Y:S01]  /*13d50*/  HMMA.16816.F32 R84, R140, R192.reuse, R84 ;  /* 0x000000c08c54723c */ /* 0x080fe20000001854 */
[----:B----4-:R-:W-:Y:S07]  /*13d60*/  FFMA.FTZ R0, R0, R234, R238 ;  /* 0x000000ea00007223 */ /* 0x010fee00000100ee */
[C---:B------:R-:W-:Y:S08]  /*13d70*/  HMMA.16816.F32 R88, R176.reuse, R192, R88 ;  /* 0x000000c0b058723c */ /* 0x040ff00000001858 */
[-C--:B------:R-:W-:Y:S08]  /*13d80*/  HMMA.16816.F32 R92, R176, R194.reuse, R92 ;  /* 0x000000c2b05c723c */ /* 0x080ff0000000185c */
[C---:B------:R-:W-:Y:S08]  /*13d90*/  HMMA.16816.F32 R96, R140.reuse, R194, R96 ;  /* 0x000000c28c60723c */ /* 0x040ff00000001860 */
[-C--:B------:R-:W-:Y:S01]  /*13da0*/  HMMA.16816.F32 R100, R140, R4.reuse, R100 ;  /* 0x000000048c64723c */ /* 0x080fe20000001864 */
[----:B--2---:R-:W-:Y:S07]  /*13db0*/  FFMA.FTZ R3, R3, R235, R242 ;  /* 0x000000eb03037223 */ /* 0x004fee00000100f2 */
[C---:B------:R-:W-:Y:S07]  /*13dc0*/  HMMA.16816.F32 R104, R176.reuse, R4, R104 ;  /* 0x00000004b068723c */ /* 0x040fee0000001868 */
[----:B------:R-:W-:Y:S01]  /*13dd0*/  FADD.FTZ R5, R244, R3 ;  /* 0x00000003f4057221 */ /* 0x000fe20000010000 */
[-C--:B------:R-:W-:Y:S01]  /*13de0*/  HMMA.16816.F32 R108, R176, R6.reuse, R108 ;  /* 0x00000006b06c723c */ /* 0x080fe2000000186c */
[----:B------:R-:W-:Y:S03]  /*13df0*/  FADD.FTZ R4, R239, R0 ;  /* 0x00000000ef047221 */ /* 0x000fe60000010000 */
[----:B------:R-:W-:Y:S02]  /*13e00*/  FADD.FTZ R0, R243, R5 ;  /* 0x00000005f3007221 */ /* 0x000fe40000010000 */
[----:B------:R-:W-:Y:S02]  /*13e10*/  FADD.FTZ R4, R240, R4 ;  /* 0x00000004f0047221 */ /* 0x000fe40000010000 */
[----:B------:R-:W-:Y:S01]  /*13e20*/  FADD.FTZ R5, R245, R0 ;  /* 0x00000000f5057221 */ /* 0x000fe20000010000 */
[C---:B------:R-:W-:Y:S03]  /*13e30*/  HMMA.16816.F32 R112, R140.reuse, R6, R112 ;  /* 0x000000068c70723c */ /* 0x040fe60000001870 */
[----:B------:R-:W-:Y:S02]  /*13e40*/  FADD.FTZ R0, R241, R4 ;  /* 0x00000004f1007221 */ /* 0x000fe40000010000 */
[----:B---3--:R-:W-:Y:S02]  /*13e50*/  FFMA.FTZ R132, R132, R236, R248 ;  /* 0x000000ec84847223 */ /* 0x008fe400000100f8 */
[----:B------:R-:W-:Y:S01]  /*13e60*/  FADD.FTZ R4, R201, R5 ;  /* 0x00000005c9047221 */ /* 0x000fe20000010000 */
[-C--:B-----5:R-:W-:Y:S01]  /*13e70*/  HMMA.16816.F32 R116, R140, R8.reuse, R116 ;  /* 0x000000088c74723c */ /* 0x0a0fe20000001874 */
[----:B------:R-:W-:Y:S04]  /*13e80*/  FADD.FTZ R0, R197, R0 ;  /* 0x00000000c5007221 */ /* 0x000fe80000010000 */
[----:B------:R-:W-:Y:S03]  /*13e90*/  FADD.FTZ R0, R196, R0 ;  /* 0x00000000c4007221 */ /* 0x000fe60000010000 */
[C---:B------:R-:W-:Y:S01]  /*13ea0*/  HMMA.16816.F32 R120, R176.reuse, R8, R120 ;  /* 0x00000008b078723c */ /* 0x040fe20000001878 */
[----:B------:R-:W-:Y:S03]  /*13eb0*/  FADD.FTZ R0, R139, R0 ;  /* 0x000000008b007221 */ /* 0x000fe60000010000 */
[----:B------:R-:W-:Y:S01]  /*13ec0*/  MOV R139, R137 ;  /* 0x00000089008b7202 */ /* 0x000fe20000000f00 */
[----:B------:R-:W-:Y:S01]  /*13ed0*/  FADD.FTZ R0, R138, R0 ;  /* 0x000000008a007221 */ /* 0x000fe20000010000 */
[----:B------:R-:W-:Y:S02]  /*13ee0*/  MOV R138, R134 ;  /* 0x00000086008a7202 */ /* 0x000fe40000000f00 */
[-C--:B------:R-:W-:Y:S01]  /*13ef0*/  HMMA.16816.F32 R124, R176, R10.reuse, R124 ;  /* 0x0000000ab07c723c */ /* 0x080fe2000000187c */
[----:B------:R-:W-:Y:S07]  /*13f00*/  FFMA.FTZ R6, R133, R237, R2 ;  /* 0x000000ed85067223 */ /* 0x000fee0000010002 */
[----:B------:R-:W-:Y:S01]  /*13f10*/  HMMA.16816.F32 R128, R140, R10, R128 ;  /* 0x0000000a8c80723c */ /* 0x000fe20000001880 */
[----:B------:R-:W-:Y:S03]  /*13f20*/  FADD.FTZ R6, R252, R6 ;  /* 0x00000006fc067221 */ /* 0x000fe60000010000 */
        /* <DEDUP_REMOVED lines=15> */
[----:B------:R-:W-:Y:S01]  /*14020*/  FADD.FTZ R2, R199, R2 ;  /* 0x00000002c7027221 */ /* 0x000fe20000010000 */
[----:B------:R-:W-:Y:S03]  /*14030*/  STL [R1+0xc], R4 ;  /* 0x00000c0401007387 */ /* 0x000fe60000100800 */
[----:B------:R-:W-:Y:S01]  /*14040*/  FADD.FTZ R2, R198, R2 ;  /* 0x00000002c6027221 */ /* 0x000fe20000010000 */
[----:B------:R1:W-:Y:S04]  /*14050*/  STL [R1+0x8], R3 ;  /* 0x0000080301007387 */ /* 0x0003e80000100800 */
[----:B------:R2:W-:Y:S04]  /*14060*/  STL [R1+0x4], R2 ;  /* 0x0000040201007387 */ /* 0x0005e80000100800 */
[----:B------:R2:W-:Y:S01]  /*14070*/  STL [R1], R0 ;  /* 0x0000000001007387 */ /* 0x0005e20000100800 */
[----:B-1----:R-:W-:Y:S01]  /*14080*/  MOV R3, R136 ;  /* 0x0000008800037202 */ /* 0x002fe20000000f00 */
[----:B--2---:R-:W-:-:S05]  /*14090*/  @P0 BRA `(.L_x_1137) ;  /* 0xffffd68000000947 */ /* 0x004fca000383ffff */
.L_x_1136:
[----:B------:R-:W2:Y:S04]  /*140a0*/  LDL.LU R2, [R1+0xc] ;  /* 0x00000c0001027983 */ /* 0x000ea80000300800 */
[----:B------:R-:W1:Y:S01]  /*140b0*/  S2R R178, SR_TID.X ;  /* 0x0000000000b27919 */ /* 0x000e620000002100 */
[----:B------:R-:W3:Y:S01]  /*140c0*/  S2UR UR7, SR_CTAID.Y ;  /* 0x00000000000779c3 */ /* 0x000ee20000002600 */
[----:B------:R-:W-:-:S02]  /*140d0*/  UISETP.NE.AND UP4, UPT, UR15, -0x1, UPT ;  /* 0xffffffff0f00788c */ /* 0x000fc4000bf85270 */
[----:B------:R-:W4:Y:S01]  /*140e0*/  LDL.LU R7, [R1+0x8] ;  /* 0x0000080001077983 */ /* 0x000f220000300800 */
[----:B------:R-:W-:-:S03]  /*140f0*/  ULDC.64 UR4, c[0x0][0x1e8] ;  /* 0x00007a0000047ab9 */ /* 0x000fc60000000a00 */
[----:B------:R-:W5:Y:S04]  /*14100*/  LDL.LU R6, [R1+0x4] ;  /* 0x0000040001067983 */ /* 0x000f680000300800 */
[----:B------:R-:W5:Y:S01]  /*14110*/  LDL.LU R5, [R1] ;  /* 0x0000000001057983 */ /* 0x000f620000300800 */
        /* <DEDUP_REMOVED lines=48> */
[----:B-----5:R-:W3:Y:S01]  /*14420*/  SHFL.BFLY PT, R4, R6, 0x2, 0x1f ;  /* 0x0c401f0006047f89 */ /* 0x020ee200000e0000 */
[----:B-1----:R-:W-:-:S03]  /*14430*/  FADD.FTZ R0, R0, R2 ;  /* 0x0000000200007221 */ /* 0x002fc60000010000 */
[----:B------:R-:W1:Y:S04]  /*14440*/  SHFL.BFLY PT, R2, R5, 0x2, 0x1f ;  /* 0x0c401f0005027f89 */ /* 0x000e6800000e0000 */
[----:B------:R-:W4:Y:S01]  /*14450*/  SHFL.BFLY PT, R133, R0, 0x1, 0x1f ;  /* 0x0c201f0000857f89 */ /* 0x000f2200000e0000 */
[----:B--2---:R-:W-:Y:S02]  /*14460*/  FADD.FTZ R3, R3, R7 ;  /* 0x0000000703037221 */ /* 0x004fe40000010000 */
[----:B---3--:R-:W-:-:S03]  /*14470*/  FADD.FTZ R4, R4, R6 ;  /* 0x0000000604047221 */ /* 0x008fc60000010000 */
[----:B------:R-:W2:Y:S04]  /*14480*/  SHFL.BFLY PT, R132, R3, 0x1, 0x1f ;  /* 0x0c201f0003847f89 */ /* 0x000ea800000e0000 */
[----:B------:R-:W3:Y:S01]  /*14490*/  SHFL.BFLY PT, R7, R4, 0x1, 0x1f ;  /* 0x0c201f0004077f89 */ /* 0x000ee200000e0000 */
[----:B-1----:R-:W-:Y:S01]  /*144a0*/  FADD.FTZ R2, R2, R5 ;  /* 0x0000000502027221 */ /* 0x002fe20000010000 */
[----:B------:R-:W-:Y:S01]  /*144b0*/  LOP3.LUT R5, R29, 0x3ffffffc, RZ, 0xc0, !PT ;  /* 0x3ffffffc1d057812 */ /* 0x000fe200078ec0ff */
[----:B----4-:R-:W-:-:S03]  /*144c0*/  FADD.FTZ R133, R0, R133 ;  /* 0x0000008500857221 */ /* 0x010fc60000010000 */
[----:B------:R-:W1:Y:S01]  /*144d0*/  SHFL.BFLY PT, R6, R2, 0x1, 0x1f ;  /* 0x0c201f0002067f89 */ /* 0x000e6200000e0000 */
[----:B------:R-:W-:Y:S02]  /*144e0*/  MOV R0, 0x3f800000 ;  /* 0x3f80000000007802 */ /* 0x000fe40000000f00 */
[----:B------:R-:W-:Y:S02]  /*144f0*/  IADD3 R5, -R5, R178, RZ ;  /* 0x000000b205057210 */ /* 0x000fe40007ffe1ff */
[----:B------:R-:W-:Y:S01]  /*14500*/  FSETP.NE.FTZ.AND P5, PT, R133, RZ, PT ;  /* 0x000000ff8500720b */ /* 0x000fe20003fb5000 */
[----:B--2---:R-:W-:Y:S01]  /*14510*/  FADD.FTZ R132, R3, R132 ;  /* 0x0000008403847221 */ /* 0x004fe20000010000 */
[----:B------:R-:W-:Y:S02]  /*14520*/  MOV R3, 0x3f800000 ;  /* 0x3f80000000037802 */ /* 0x000fe40000000f00 */
[----:B------:R-:W-:Y:S01]  /*14530*/  LEA R176, R8, R5, 0x9 ;  /* 0x0000000508b07211 */ /* 0x000fe200078e48ff */
[----:B---3--:R-:W-:Y:S01]  /*14540*/  FADD.FTZ R139, R4, R7 ;  /* 0x00000007048b7221 */ /* 0x008fe20000010000 */
[----:B------:R-:W-:-:S04]  /*14550*/  FSETP.NE.FTZ.AND P4, PT, R132, RZ, PT ;  /* 0x000000ff8400720b */ /* 0x000fc80003f95000 */
[----:B------:R-:W-:-:S03]  /*14560*/  FSETP.NE.FTZ.AND P3, PT, R139, RZ, PT ;  /* 0x000000ff8b00720b */ /* 0x000fc60003f75000 */
[----:B------:R-:W2:Y:S01]  /*14570*/  @P5 MUFU.RCP R0, R133 ;  /* 0x0000008500005308 */ /* 0x000ea20000001000 */
[----:B-1----:R-:W-:Y:S01]  /*14580*/  FADD.FTZ R138, R2, R6 ;  /* 0x00000006028a7221 */ /* 0x002fe20000010000 */
[----:B------:R-:W-:-:S06]  /*14590*/  MOV R2, 0x3f800000 ;  /* 0x3f80000000027802 */ /* 0x000fcc0000000f00 */
[----:B------:R-:W1:Y:S01]  /*145a0*/  @P4 MUFU.RCP R3, R132 ;  /* 0x0000008400034308 */ /* 0x000e620000001000 */
[----:B------:R-:W-:-:S07]  /*145b0*/  FSETP.NE.FTZ.AND P0, PT, R138, RZ, PT ;  /* 0x000000ff8a00720b */ /* 0x000fce0003f15000 */
[----:B------:R-:W3:Y:S01]  /*145c0*/  @P3 MUFU.RCP R2, R139 ;  /* 0x0000008b00023308 */ /* 0x000ee20000001000 */
[C---:B--2---:R-:W-:Y:S02]  /*145d0*/  FMUL.FTZ R140, R0.reuse, R48 ;  /* 0x00000030008c7220 */ /* 0x044fe40000410000 */
        /* <DEDUP_REMOVED lines=18> */
[----:B------:R-:W-:Y:S01]  /*14700*/  FMUL.FTZ R143, R0, R64 ;  /* 0x00000040008f7220 */ /* 0x000fe20000410000 */
[----:B------:R-:W-:Y:S01]  /*14710*/  F2FP.PACK_AB R19, R48, R140 ;  /* 0x0000008c3013723e */ /* 0x000fe200000000ff */
[----:B------:R-:W-:Y:S01]  /*14720*/  FMUL.FTZ R142, R0, R65 ;  /* 0x00000041008e7220 */ /* 0x000fe20000410000 */
        /* <DEDUP_REMOVED lines=18> */
[----:B------:R-:W-:Y:S01]  /*14850*/  FMUL.FTZ R129, R0, R129 ;  /* 0x0000008100817220 */ /* 0x000fe20000410000 */
[----:B------:R-:W-:Y:S01]  /*14860*/  MOV R0, 0x3f800000 ;  /* 0x3f80000000007802 */ /* 0x000fe20000000f00 */
[C---:B-1----:R-:W-:Y:S02]  /*14870*/  FMUL.FTZ R18, R3.reuse, R38 ;  /* 0x0000002603127220 */ /* 0x042fe40000410000 */
[C---:B------:R-:W-:Y:S02]  /*14880*/  FMUL.FTZ R21, R3.reuse, R39 ;  /* 0x0000002703157220 */ /* 0x040fe40000410000 */
[C---:B------:R-:W-:Y:S01]  /*14890*/  FMUL.FTZ R31, R3.reuse, R50 ;  /* 0x00000032031f7220 */ /* 0x040fe20000410000 */
[----:B------:R-:W1:Y:S01]  /*148a0*/  @P0 MUFU.RCP R0, R138 ;  /* 0x0000008a00000308 */ /* 0x000e620000001000 */
[----:B------:R-:W-:Y:S01]  /*148b0*/  FMUL.FTZ R32, R3, R54 ;  /* 0x0000003603207220 */ /* 0x000fe20000410000 */
[----:B------:R-:W-:Y:S01]  /*148c0*/  F2FP.PACK_AB R21, R21, R18 ;  /* 0x000000121515723e */ /* 0x000fe200000000ff */
[----:B------:R-:W-:-:S02]  /*148d0*/  FMUL.FTZ R36, R3, R66 ;  /* 0x0000004203247220 */ /* 0x000fc40000410000 */
[C---:B------:R-:W-:Y:S02]  /*148e0*/  FMUL.FTZ R146, R3.reuse, R146 ;  /* 0x0000009203927220 */ /* 0x040fe40000410000 */
[C---:B------:R-:W-:Y:S02]  /*148f0*/  FMUL.FTZ R5, R3.reuse, R147 ;  /* 0x0000009303057220 */ /* 0x040fe40000410000 */
        /* <DEDUP_REMOVED lines=15> */
[----:B------:R-:W-:-:S02]  /*149f0*/  FMUL.FTZ R71, R3, R71 ;  /* 0x0000004703477220 */ /* 0x000fc40000410000 */
[C---:B------:R-:W-:Y:S02]  /*14a00*/  FMUL.FTZ R82, R3.reuse, R82 ;  /* 0x0000005203527220 */ /* 0x040fe40000410000 */
[C---:B------:R-:W-:Y:S02]  /*14a10*/  FMUL.FTZ R83, R3.reuse, R83 ;  /* 0x0000005303537220 */ /* 0x040fe40000410000 */
[C---:B------:R-:W-:Y:S02]  /*14a20*/  FMUL.FTZ R86, R3.reuse, R86 ;  /* 0x0000005603567220 */ /* 0x040fe40000410000 */
        /* <DEDUP_REMOVED lines=12> */
[----:B------:R-:W-:Y:S01]  /*14af0*/  FMUL.FTZ R131, R3, R131 ;  /* 0x0000008303837220 */ /* 0x000fe20000410000 */
[----:B------:R-:W-:Y:S01]  /*14b00*/  SHF.R.S32.HI R3, RZ, 0x1f, R29 ;  /* 0x0000001fff037819 */ /* 0x000fe2000001141d */
[C---:B---3--:R-:W-:Y:S01]  /*14b10*/  FMUL.FTZ R148, R2.reuse, R148 ;  /* 0x0000009402947220 */ /* 0x048fe20000410000 */
        /* <DEDUP_REMOVED lines=23> */
[C---:B------:R-:W-:Y:S01]  /*14c90*/  FMUL.FTZ R28, R2.reuse, R61 ;  /* 0x0000003d021c7220 */ /* 0x040fe20000410000 */
[----:B------:R-:W-:Y:S01]  /*14ca0*/  F2FP.PACK_AB R44, R97, R96 ;  /* 0x00000060612c723e */ /* 0x000fe200000000ff */
[----:B------:R-:W-:-:S02]  /*14cb0*/  FMUL.FTZ R72, R2, R72 ;  /* 0x0000004802487220 */ /* 0x000fc40000410000 */
        /* <DEDUP_REMOVED lines=20> */
[C---:B-1----:R-:W-:Y:S02]  /*14e00*/  FMUL.FTZ R151, R0.reuse, R151 ;  /* 0x0000009700977220 */ /* 0x042fe40000410000 */
        /* <DEDUP_REMOVED lines=60> */
[----:B------:R-:W-:-:S02]  /*151d0*/  SHF.L.U32 R0, R3, 0x6, RZ ;  /* 0x0000000603007819 */ /* 0x000fc400000006ff */
[----:B------:R-:W-:Y:S02]  /*151e0*/  F2FP.PACK_AB R37, R107, R37 ;  /* 0x000000256b25723e */ /* 0x000fe400000000ff */
[----:B------:R-:W-:Y:S02]  /*151f0*/  LOP3.LUT R0, R0, 0x1c0, RZ, 0xc0, !PT ;  /* 0x000001c000007812 */ /* 0x000fe400078ec0ff */
[----:B------:R-:W-:Y:S02]  /*15200*/  F2FP.PACK_AB R33, R111, R33 ;  /* 0x000000216f21723e */ /* 0x000fe400000000ff */
[----:B------:R-:W-:Y:S02]  /*15210*/  LEA.HI R0, R0, R0, RZ, 0x1d ;  /* 0x0000000000007211 */ /* 0x000fe400078fe8ff */
[----:B------:R-:W-:Y:S02]  /*15220*/  F2FP.PACK_AB R32, R117, R116 ;  /* 0x000000747520723e */ /* 0x000fe400000000ff */
[----:B------:R-:W-:-:S02]  /*15230*/  LEA R0, R176, R0, 0x1 ;  /* 0x00000000b0007211 */ /* 0x000fc400078e08ff */
[----:B------:R-:W-:Y:S02]  /*15240*/  F2FP.PACK_AB R28, R129, R128 ;  /* 0x00000080811c723e */ /* 0x000fe400000000ff */
[----:B------:R-:W-:Y:S02]  /*15250*/  SHF.L.U32 R0, R0, 0x1, RZ ;  /* 0x0000000100007819 */ /* 0x000fe400000006ff */
[----:B------:R-:W-:Y:S02]  /*15260*/  F2FP.PACK_AB R27, R131, R130 ;  /* 0x00000082831b723e */ /* 0x000fe400000000ff */
[C---:B------:R-:W-:Y:S01]  /*15270*/  IADD3 R2, R0.reuse, -0x10, RZ ;  /* 0xfffffff000027810 */ /* 0x040fe20007ffe0ff */
[----:B------:R1:W-:Y:S01]  /*15280*/  STS [R0+0x400], R5 ;  /* 0x0004000500007388 */ /* 0x0003e20000000800 */
[----:B------:R-:W-:Y:S02]  /*15290*/  @P1 IADD3 R2, R0, 0x10, RZ ;  /* 0x0000001000021810 */ /* 0x000fe40007ffe0ff */
[----:B------:R-:W-:Y:S01]  /*152a0*/  R2P PR, R3, 0x6 ;  /* 0x0000000603007804 */ /* 0x000fe20000000000 */
[----:B------:R-:W-:Y:S01]  /*152b0*/  STS [R0], R6 ;  /* 0x0000000600007388 */ /* 0x000fe20000000800 */
[----:B------:R-:W-:-:S02]  /*152c0*/  MOV R3, 0x20 ;  /* 0x0000002000037802 */ /* 0x000fc40000000f00 */
[----:B------:R-:W-:Y:S01]  /*152d0*/  F2FP.PACK_AB R30, R121, R120 ;  /* 0x00000078791e723e */ /* 0x000fe200000000ff */
[----:B------:R2:W-:Y:S01]  /*152e0*/  STS [R2], R4 ;  /* 0x0000000402007388 */ /* 0x0005e20000000800 */
[----:B------:R-:W-:Y:S02]  /*152f0*/  SEL R3, R3, 0xffffffe0, !P1 ;  /* 0xffffffe003037807 */ /* 0x000fe40004800000 */
[----:B------:R-:W-:Y:S01]  /*15300*/  F2FP.PACK_AB R29, R123, R29 ;  /* 0x0000001d7b1d723e */ /* 0x000fe200000000ff */
[----:B------:R3:W-:Y:S01]  /*15310*/  STS [R2+0x400], R7 ;  /* 0x0004000702007388 */ /* 0x0007e20000000800 */
[----:B------:R-:W-:Y:S02]  /*15320*/  F2FP.PACK_AB R26, R125, R124 ;  /* 0x0000007c7d1a723e */ /* 0x000fe400000000ff */
[----:B------:R-:W-:Y:S01]  /*15330*/  F2FP.PACK_AB R67, R127, R67 ;  /* 0x000000437f43723e */ /* 0x000fe200000000ff */
        /* <DEDUP_REMOVED lines=106> */
[----:B------:R-:W3:Y:S02]  /*159e0*/  LDL.LU R179, [R1+0x54] ;  /* 0x0000540001b37983 */ /* 0x000ee40000300800 */
        /* <DEDUP_REMOVED lines=32> */
.L_x_1141:
[----:B---34-:R-:W-:Y:S05]  /*15bf0*/  BSYNC B0 ;  /* 0x0000000000007941 */ /* 0x018fea0003800000 */
.L_x_1140:
        /* <DEDUP_REMOVED lines=31> */
.L_x_1143:
[----:B---3--:R-:W-:Y:S05]  /*15df0*/  BSYNC B0 ;  /* 0x0000000000007941 */ /* 0x008fea0003800000 */
.L_x_1142:
        /* <DEDUP_REMOVED lines=18> */
.L_x_1145:
[----:B------:R-:W-:Y:S05]  /*15f20*/  BSYNC B0 ;  /* 0x0000000000007941 */ /* 0x000fea0003800000 */
.L_x_1144:
        /* <DEDUP_REMOVED lines=18> */
.L_x_1147:
[----:B------:R-:W-:Y:S05]  /*16050*/  BSYNC B0 ;  /* 0x0000000000007941 */ /* 0x000fea0003800000 */
.L_x_1146:
        /* <DEDUP_REMOVED lines=18> */
.L_x_1149:
[----:B------:R-:W-:Y:S05]  /*16180*/  BSYNC B0 ;  /* 0x0000000000007941 */ /* 0x000fea0003800000 */
.L_x_1148:
        /* <DEDUP_REMOVED lines=18> */
.L_x_1151:
[----:B------:R-:W-:Y:S05]  /*162b0*/  BSYNC B0 ;  /* 0x0000000000007941 */ /* 0x000fea0003800000 */
.L_x_1150:
        /* <DEDUP_REMOVED lines=18> */
.L_x_1153:
[----:B------:R-:W-:Y:S05]  /*163e0*/  BSYNC B0 ;  /* 0x0000000000007941 */ /* 0x000fea0003800000 */
.L_x_1152:
[----:B------:R-:W2:Y:S01]  /*163f0*/  LDL.LU R0, [R1+0x50] ;  /* 0x0000500001007983 */ /* 0x000ea20000300800 */
[----:B------:R-:W-:Y:S01]  /*16400*/  BSSY B0, `(.L_x_1154) ;  /* 0x0000011000007945 */ /* 0x000fe20003800000 */
[----:B--2---:R-:W-:-:S13]  /*16410*/  ISETP.GE.AND P0, PT, R0, UR6, PT ;  /* 0x0000000600007c0c */ /* 0x004fda000bf06270 */
        /* <DEDUP_REMOVED lines=15> */
.L_x_1155:
[----:B------:R-:W-:Y:S05]  /*16510*/  BSYNC B0 ;  /* 0x0000000000007941 */ /* 0x000fea0003800000 */
.L_x_1154:
[----:B------:R-:W2:Y:S02]  /*16520*/  LDL.LU R0, [R1+0x4c] ;  /* 0x00004c0001007983 */ /* 0x000ea40000300800 */
[----:B--2---:R-:W-:-:S13]  /*16530*/  ISETP.GE.AND P0, PT, R0, UR6, PT ;  /* 0x0000000600007c0c */ /* 0x004fda000bf06270 */
        /* <DEDUP_REMOVED lines=17> */
.L_x_1156:
        /* <DEDUP_REMOVED lines=11> */
.L_x_2391:


//--------------------- .text._ZN5flash16flash_fwd_kernelI23Flash_fwd_kernel_traitsILi128ELi128ELi32ELi4ELb0ELb0EN7cutlass6half_tE19Flash_kernel_traitsILi128ELi128ELi32ELi4ES3_EELb0ELb0ELb1ELb1ELb0ELb0ELb0ELb0EEEvNS_16Flash_fwd_paramsE --------------------------
	.section	.text._ZN5flash16flash_fwd_kernelI23Flash_fwd_kernel_traitsILi128ELi128ELi32ELi4ELb0ELb0EN7cutlass6half_tE19Flash_kernel_traitsILi128ELi128ELi32ELi4ES3_EELb0ELb0ELb1ELb1ELb0ELb0ELb0ELb0EEEvNS_16Flash_fwd_paramsE,"ax",@progbits
	.sectioninfo	@"SHI_REGISTERS=255"
	.align	128
        .global         _ZN5flash16flash_fwd_kernelI23Flash_fwd_kernel_traitsILi128ELi128ELi32ELi4ELb0ELb0EN7cutlass6half_tE19Flash_kernel_traitsILi128ELi128ELi32ELi4ES3_EELb0ELb0ELb1ELb1ELb0ELb0ELb0ELb0EEEvNS_16Flash_fwd_paramsE
        .type           _ZN5flash16flash_fwd_kernelI23Flash_fwd_kernel_traitsILi128ELi128ELi32ELi4ELb0ELb0EN7cutlass6half_tE19Flash_kernel_traitsILi128ELi128ELi32ELi4ES3_EELb0ELb0ELb1ELb1ELb0ELb0ELb0ELb0EEEvNS_16Flash_fwd_paramsE,@function
        .size           _ZN5flash16flash_fwd_kernelI23Flash_fwd_kernel_traitsILi128ELi128ELi32ELi4ELb0ELb0EN7cutlass6half_tE19Flash_kernel_traitsILi128ELi128ELi32ELi4ES3_EELb0ELb0ELb1ELb1ELb0ELb0ELb0ELb0EEEvNS_16Flash_fwd_paramsE,(.L_x_2392 - _ZN5flash16flash_fwd_kernelI23Flash_fwd_kernel_traitsILi128ELi128ELi32ELi4ELb0ELb0EN7cutlass6half_tE19Flash_kernel_traitsILi128ELi128ELi32ELi4ES3_EELb0ELb0ELb1ELb1ELb0ELb0ELb0ELb0EEEvNS_16Flash_fwd_paramsE)
        .other          _ZN5flash16flash_fwd_kernelI23Flash_fwd_kernel_traitsILi128ELi128ELi32ELi4ELb0ELb0EN7cutlass6half_tE19Flash_kernel_traitsILi128ELi128ELi32ELi4ES3_EELb0ELb0ELb1ELb1ELb0ELb0ELb0ELb0EEEvNS_16Flash_fwd_paramsE,@"STO_CUDA_ENTRY STV_DEFAULT"
_ZN5flash16flash_fwd_kernelI23Flash_fwd_kernel_traitsILi128ELi128ELi32ELi4ELb0ELb0EN7cutlass6half_tE19Flash_kernel_traitsILi128ELi128ELi32ELi4ES3_EELb0ELb0ELb1ELb1ELb0ELb0ELb0ELb0EEEvNS_16Flash_fwd_paramsE:
.text._ZN5flash16flash_fwd_kernelI23Flash_fwd_kernel_traitsILi128ELi128ELi32ELi4ELb0ELb0EN7cutlass6half_tE19Flash_kernel_traitsILi128ELi128ELi32ELi4ES3_EELb0ELb0ELb1ELb1ELb0ELb0ELb0ELb0EEEvNS_16Flash_fwd_paramsE:
        /* <DEDUP_REMOVED lines=56> */
.L_x_1157:
[----:B------:R-:W-:Y:S02]  /*0380*/  ULDC UR6, c[0x0][0x218] ;  /* 0x0000860000067ab9 */ /* 0x000fe40000000800 */
.L_x_1158:
        /* <DEDUP_REMOVED lines=47> */
[----:B------:R-:W-:Y:S01]  /*0680*/  ULDC.U8 UR13, c[0x0][0x329] ;  /* 0x0000ca40000d7ab9 */ /* 0x000fe20000000000 */
[----:B------:R-:W1:Y:S01]  /*0690*/  S2R R12, SR_CTAID.Z ;  /* 0x00000000000c7919 */ /* 0x000e620000002700 */
[----:B------:R-:W-:Y:S01]  /*06a0*/  ULDC.64 UR4, c[0x0][0x1e0] ;  /* 0x0000780000047ab9 */ /* 0x000fe20000000a00 */
[----:B------:R-:W-:Y:S01]  /*06b0*/  LEA.HI R8, R8, R20, RZ, 0x3 ;  /* 0x0000001408087211 */ /* 0x000fe200078f18ff */
[----:B------:R-:W-:Y:S01]  /*06c0*/  UISETP.NE.AND UP1, UPT, UR13, URZ, UPT ;  /* 0x0000003f0d00728c */ /* 0x000fe2000bf25270 */
[----:B------:R-:W2:Y:S01]  /*06d0*/  S2R R6, SR_CTAID.X ;  /* 0x0000000000067919 */ /* 0x000ea20000002500 */
[----:B------:R-:W-:Y:S01]  /*06e0*/  ULDC.64 UR6, c[0x0][0x1e8] ;  /* 0x00007a0000067ab9 */ /* 0x000fe20000000a00 */
[----:B------:R-:W-:Y:S01]  /*06f0*/  LOP3.LUT R0, R8, 0xfffffff8, RZ, 0xc0, !PT ;  /* 0xfffffff808007812 */ /* 0x000fe200078ec0ff */
[----:B------:R-:W-:Y:S01]  /*0700*/  USHF.R.S32.HI UR16, URZ, 0x1f, UR12 ;  /* 0x0000001f3f107899 */ /* 0x000fe2000801140c */
        /* <DEDUP_REMOVED lines=10> */
[----:B------:R-:W-:Y:S02]  /*07b0*/  UISETP.NE.AND UP2, UPT, UR4, URZ, UPT ;  /* 0x0000003f0400728c */ /* 0x000fe4000bf45270 */
[----:B------:R-:W-:Y:S01]  /*07c0*/  @UP0 UIMAD UR7, UR15, UR7, UR9 ;  /* 0x000000070f0702a4 */ /* 0x000fe2000f8e0209 */
[----:B------:R-:W-:Y:S01]  /*07d0*/  IADD3 R23, R14, 0x40, RZ ;  /* 0x000000400e177810 */ /* 0x000fe20007ffe0ff */
[----:B------:R-:W-:Y:S02]  /*07e0*/  UISETP.NE.OR UP3, UPT, UR13, URZ, !UP2 ;  /* 0x0000003f0d00728c */ /* 0x000fe4000d765670 */
[----:B------:R-:W-:Y:S02]  /*07f0*/  ULDC UR10, c[0x0][0x214] ;  /* 0x00008500000a7ab9 */ /* 0x000fe40000000800 */
[----:B------:R-:W-:Y:S01]  /*0800*/  @UP0 UMOV UR13, UR8 ;  /* 0x00000008000d0c82 */ /* 0x000fe20008000000 */
[----:B--2---:R-:W-:Y:S01]  /*0810*/  IMAD.WIDE R6, R6, 0x80, R8 ;  /* 0x0000008006067825 */ /* 0x004fe200078e0208 */
[----:B------:R-:W-:-:S02]  /*0820*/  @UP1 ULDC UR8, c[0x0][0x210] ;  /* 0x0000840000081ab9 */ /* 0x000fc40000000800 */
[----:B------:R-:W-:Y:S02]  /*0830*/  ULDC UR9, c[0x0][0x234] ;  /* 0x00008d0000097ab9 */ /* 0x000fe40000000800 */
[----:B------:R-:W-:Y:S02]  /*0840*/  @!UP0 UIMAD UR14, UR11, UR5, UR14 ;  /* 0x000000050b0e82a4 */ /* 0x000fe4000f8e020e */
[----:B------:R-:W-:Y:S02]  /*0850*/  @UP1 UIMAD UR8, UR8, UR10, URZ ;  /* 0x0000000a080812a4 */ /* 0x000fe4000f8e023f */
[----:B------:R-:W-:Y:S02]  /*0860*/  ULDC.64 UR4, c[0x0][0x1f0] ;  /* 0x00007c0000047ab9 */ /* 0x000fe40000000a00 */
[----:B------:R-:W-:Y:S02]  /*0870*/  @!UP1 USEL UR8, UR10, UR9, !UP2 ;  /* 0x000000090a089287 */ /* 0x000fe4000d000000 */
[----:B------:R-:W-:-:S02]  /*0880*/  ULDC UR6, c[0x0][0x1c0] ;  /* 0x0000700000067ab9 */ /* 0x000fc40000000800 */
[----:B------:R-:W-:Y:S02]  /*0890*/  UIMAD UR4, UR16, UR4, URZ ;  /* 0x00000004100472a4 */ /* 0x000fe4000f8e023f */
[----:B------:R-:W-:Y:S02]  /*08a0*/  @!UP0 UMOV UR13, UR24 ;  /* 0x00000018000d8c82 */ /* 0x000fe40008000000 */
[----:B------:R-:W-:Y:S01]  /*08b0*/  @UP1 UMOV UR16, 0x1 ;  /* 0x0000000100101882 */ /* 0x000fe20000000000 */
[----:B------:R-:W-:Y:S01]  /*08c0*/  IADD3 R2, P0, R14, UR13, RZ ;  /* 0x0000000d0e027c10 */ /* 0x000fe2000ff1e0ff */
[----:B------:R-:W-:Y:S02]  /*08d0*/  @!UP1 UIMAD UR16, UR8, UR6, URZ ;  /* 0x00000006081092a4 */ /* 0x000fe4000f8e023f */
[----:B------:R-:W-:Y:S02]  /*08e0*/  @!UP0 UIADD3 UR7, UR25, UR14, URZ ;  /* 0x0000000e19078290 */ /* 0x000fe4000fffe03f */
        /* <DEDUP_REMOVED lines=34> */
.L_x_1161:
[----:B------:R-:W-:Y:S05]  /*0b10*/  BSYNC B0 ;  /* 0x0000000000007941 */ /* 0x000fea0003800000 */
.L_x_1160:
        /* <DEDUP_REMOVED lines=18> */
.L_x_1163:
[----:B------:R-:W-:Y:S05]  /*0c40*/  BSYNC B0 ;  /* 0x0000000000007941 */ /* 0x000fea0003800000 */
.L_x_1162:
        /* <DEDUP_REMOVED lines=18> */
.L_x_1165:
[----:B------:R-:W-:Y:S05]  /*0d70*/  BSYNC B0 ;  /* 0x0000000000007941 */ /* 0x000fea0003800000 */
.L_x_1164:
        /* <DEDUP_REMOVED lines=18> */
.L_x_1167:
[----:B------:R-:W-:Y:S05]  /*0ea0*/  BSYNC B0 ;  /* 0x0000000000007941 */ /* 0x000fea0003800000 */
.L_x_1166:
        /* <DEDUP_REMOVED lines=18> */
.L_x_1169:
[----:B------:R-:W-:Y:S05]  /*0fd0*/  BSYNC B0 ;  /* 0x0000000000007941 */ /* 0x000fea0003800000 */
.L_x_1168:
        /* <DEDUP_REMOVED lines=18> */
.L_x_1171:
[----:B------:R-:W-:Y:S05]  /*1100*/  BSYNC B0 ;  /* 0x0000000000007941 */ /* 0x000fea0003800000 */
.L_x_1170:
        /* <DEDUP_REMOVED lines=18> */
.L_x_1173:
[----:B------:R-:W-:Y:S05]  /*1230*/  BSYNC B0 ;  /* 0x0000000000007941 */ /* 0x000fea0003800000 */
.L_x_1172:
        /* <DEDUP_REMOVED lines=18> */
.L_x_1175:
[----:B------:R-:W-:Y:S05]  /*1360*/  BSYNC B0 ;  /* 0x0000000000007941 */ /* 0x000fea0003800000 */
.L_x_1174:
        /* <DEDUP_REMOVED lines=67> */
.L_x_1159:
[----:B-1----:R-:W-:Y:S02]  /*17a0*/  UISETP.NE.AND UP0, UPT, UR15, -0x1, UPT ;  /* 0xffffffff0f00788c */ /* 0x002fe4000bf05270 */
[----:B------:R-:W-:Y:S02]  /*17b0*/  UISETP.NE.AND UP1, UPT, UR14, -0x1, UPT ;  /* 0xffffffff0e00788c */ /* 0x000fe4000bf25270 */
[----:B------:R-:W-:Y:S02]  /*17c0*/  ULDC.64 UR4, c[0x0][0x190] ;  /* 0x0000640000047ab9 */ /* 0x000fe40000000a00 */
[----:B------:R-:W-:Y:S02]  /*17d0*/  ULDC.64 UR16, c[0x0][0x178] ;  /* 0x00005e0000107ab9 */ /* 0x000fe40000000a00 */
[----:B------:R-:W-:-:S03]  /*17e0*/  PLOP3.LUT P0, PT, PT, PT, UP1, 0x80, 0x0 ;  /* 0x000000000000781c */ /* 0x000fc60003f0f018 */
[----:B------:R-:W-:Y:S02]  /*17f0*/  @!UP0 USHF.R.S32.HI UR10, URZ, 0x1f, UR11 ;  /* 0x0000001f3f0a8899 */ /* 0x000fe4000801140b */
[----:B------:R-:W-:Y:S02]  /*1800*/  @UP0 UIMAD.WIDE.U32 UR24, UR15, UR4, URZ ;  /* 0x000000040f1802a5 */ /* 0x000fe4000f8e003f */
[----:B------:R-:W-:Y:S02]  /*1810*/  @!UP0 UIMAD UR10, UR10, UR16, URZ ;  /* 0x000000100a0a82a4 */ /* 0x000fe4000f8e023f */
[----:B------:R-:W-:Y:S02]  /*1820*/  @UP1 UIADD3 UR23, UR9, UR14, URZ ;  /* 0x0000000e09171290 */ /* 0x000fe4000fffe03f */
[----:B------:R-:W-:Y:S02]  /*1830*/  @UP0 UIMAD UR6, UR15, UR5, UR25 ;  /* 0x000000050f0602a4 */ /* 0x000fe4000f8e0219 */
[----:B------:R-:W-:-:S02]  /*1840*/  @!UP0 UIMAD UR10, UR11, UR17, UR10 ;  /* 0x000000110b0a82a4 */ /* 0x000fc4000f8e020a */
[----:B------:R-:W-:Y:S02]  /*1850*/  ULDC.64 UR4, c[0x0][0x198] ;  /* 0x0000660000047ab9 */ /* 0x000fe40000000a00 */
[----:B------:R-:W-:Y:S02]  /*1860*/  @!UP0 UIMAD.WIDE.U32 UR28, UR11, UR16, URZ ;  /* 0x000000100b1c82a5 */ /* 0x000fe4000f8e003f */
[----:B------:R-:W-:Y:S02]  /*1870*/  @UP1 UIMAD.WIDE.U32 UR26, UR23, UR4, URZ ;  /* 0x00000004171a12a5 */ /* 0x000fe4000f8e003f */
[----:B------:R-:W-:Y:S02]  /*1880*/  @!UP0 UIADD3 UR6, UR29, UR10, URZ ;  /* 0x0000000a1d068290 */ /* 0x000fe4000fffe03f */
[----:B------:R-:W-:Y:S02]  /*1890*/  @UP1 UIMAD UR16, UR23, UR5, UR27 ;  /* 0x00000005171012a4 */ /* 0x000fe4000f8e021b */
[----:B------:R-:W-:-:S02]  /*18a0*/  @UP0 UMOV UR10, UR24 ;  /* 0x00000018000a0c82 */ /* 0x000fc40008000000 */
[----:B------:R-:W-:Y:S02]  /*18b0*/  USHF.R.S32.HI UR27, URZ, 0x1f, UR12 ;  /* 0x0000001f3f1b7899 */ /* 0x000fe4000801140c */
        /* <DEDUP_REMOVED lines=15> */
.L_x_1176:
        /* <DEDUP_REMOVED lines=45> */
.L_x_1177:
[----:B------:R-:W-:Y:S01]  /*1c80*/  SHF.R.S32.HI R15, RZ, 0x1f, R20 ;  /* 0x0000001fff0f7819 */ /* 0x000fe20000011414 */
[----:B------:R-:W1:Y:S01]  /*1c90*/  S2R R6, SR_CTAID.X ;  /* 0x0000000000067919 */ /* 0x000e620000002500 */
[----:B------:R-:W-:Y:S01]  /*1ca0*/  ULDC.64 UR4, c[0x0][0x1a8] ;  /* 0x00006a0000047ab9 */ /* 0x000fe20000000a00 */
[----:B------:R-:W-:Y:S01]  /*1cb0*/  BSSY B0, `(.L_x_1178) ;  /* 0x000005d000007945 */ /* 0x000fe20003800000 */
[CC--:B------:R-:W-:Y:S01]  /*1cc0*/  LEA.HI R0, R15.reuse, R20.reuse, RZ, 0x3 ;  /* 0x000000140f007211 */ /* 0x0c0fe200078f18ff */
[----:B------:R-:W2:Y:S01]  /*1cd0*/  S2R R12, SR_CTAID.Z ;  /* 0x00000000000c7919 */ /* 0x000ea20000002700 */
[CC--:B------:R-:W-:Y:S01]  /*1ce0*/  LEA.HI R16, R15.reuse, R20.reuse, RZ, 0x4 ;  /* 0x000000140f107211 */ /* 0x0c0fe200078f20ff */
[----:B------:R-:W-:Y:S01]  /*1cf0*/  UIMAD UR4, UR27, UR4, URZ ;  /* 0x000000041b0472a4 */ /* 0x000fe2000f8e023f */
[----:B------:R-:W-:Y:S02]  /*1d00*/  SHF.R.S32.HI R10, RZ, 0x3, R0 ;  /* 0x00000003ff0a7819 */ /* 0x000fe40000011400 */
        /* <DEDUP_REMOVED lines=87> */
.L_x_1179:
[----:B------:R-:W-:Y:S05]  /*2280*/  BSYNC B0 ;  /* 0x0000000000007941 */ /* 0x000fea0003800000 */
.L_x_1178:
        /* <DEDUP_REMOVED lines=29> */
.L_x_1181:
[----:B------:R-:W-:Y:S05]  /*2460*/  BSYNC B0 ;  /* 0x0000000000007941 */ /* 0x000fea0003800000 */
.L_x_1180:
        /* <DEDUP_REMOVED lines=29> */
.L_x_1183:
[----:B------:R-:W-:Y:S05]  /*2640*/  BSYNC B0 ;  /* 0x0000000000007941 */ /* 0x000fea0003800000 */
.L_x_1182:
        /* <DEDUP_REMOVED lines=29> */
.L_x_1185:
[----:B------:R-:W-:Y:S05]  /*2820*/  BSYNC B0 ;  /* 0x0000000000007941 */ /* 0x000fea0003800000 */
.L_x_1184:
        /* <DEDUP_REMOVED lines=29> */
.L_x_1187:
[----:B------:R-:W-:Y:S05]  /*2a00*/  BSYNC B0 ;  /* 0x0000000000007941 */ /* 0x000fea0003800000 */
.L_x_1186:
        /* <DEDUP_REMOVED lines=29> */
.L_x_1189:
[----:B------:R-:W-:Y:S05]  /*2be0*/  BSYNC B0 ;  /* 0x0000000000007941 */ /* 0x000fea0003800000 */
.L_x_1188:
        /* <DEDUP_REMOVED lines=30> */
.L_x_1191:
[----:B------:R-:W-:Y:S05]  /*2dd0*/  BSYNC B0 ;  /* 0x0000000000007941 */ /* 0x000fea0003800000 */
.L_x_1190:
        /* <DEDUP_REMOVED lines=34> */
.L_x_1193:
[----:B------:R-:W-:Y:S05]  /*3000*/  BSYNC B0 ;  /* 0x0000000000007941 */ /* 0x000fea0003800000 */
.L_x_1192:
        /* <DEDUP_REMOVED lines=32> */
.L_x_1195:
[----:B------:R-:W-:Y:S05]  /*3210*/  BSYNC B0 ;  /* 0x0000000000007941 */ /* 0x000fea0003800000 */
.L_x_1194:
        /* <DEDUP_REMOVED lines=25> */
.L_x_1197:
[----:B------:R-:W-:Y:S05]  /*33b0*/  BSYNC B0 ;  /* 0x0000000000007941 */ /* 0x000fea0003800000 */
.L_x_1196:
[----:B------:R-:W-:Y:S01]  /*33c0*/  ULDC.64 UR4, c[0x0][0x318] ;  /* 0x0000c60000047ab9 */ /* 0x000fe20000000a00 */
[----:B------:R-:W0:Y:S01]  /*33d0*/  LDGDEPBAR ;  /* 0x00000000000079af */ /* 0x000e220000000000 */
[----:B------:R-:W-:Y:S01]  /*33e0*/  UISETP.NE.U32.AND UP1, UPT, URZ, UR4, UPT ;  /* 0x000000043f00728c */ /* 0x000fe2000bf25070 */
[----:B--2---:R-:W-:Y:S02]  /*33f0*/  IMAD.MOV.U32 R6, RZ, RZ, R24 ;  /* 0x000000ffff067224 */ /* 0x004fe400078e0018 */
        /* <DEDUP_REMOVED lines=16> */
[----:B---3--:R-:W-:Y:S01]  /*3500*/  IMAD.U32 R2, RZ, RZ, UR26 ;  /* 0x0000001aff027e24 */ /* 0x008fe2000f8e00ff */
[----:B------:R-:W-:Y:S01]  /*3510*/  ISETP.GE.AND P1, PT, R10, UR14, PT ;  /* 0x0000000e0a007c0c */ /* 0x000fe2000bf26270 */
[----:B------:R-:W-:-:S03]  /*3520*/  ULDC.64 UR4, c[0x0][0x1a0] ;  /* 0x0000680000047ab9 */ /* 0x000fc60000000a00 */
[----:B------:R-:W-:-:S05]  /*3530*/  MOV R3, UR27 ;  /* 0x0000001b00037c02 */ /* 0x000fca0008000f00 */
[----:B------:R2:W3:Y:S01]  /*3540*/  @P0 LDG.E R2, [R2.64] ;  /* 0x0000001202020981 */ /* 0x0004e2000c1e1900 */
[----:B------:R-:W-:Y:S01]  /*3550*/  SHF.R.S32.HI R5, RZ, 0x1f, R15 ;  /* 0x0000001fff057819 */ /* 0x000fe2000001140f */
[----:B------:R-:W-:Y:S01]  /*3560*/  USHF.L.U64.HI UR11, UR4, UR25, UR5 ;  /* 0x00000019040b7299 */ /* 0x000fe20008010205 */
[----:B------:R-:W-:Y:S01]  /*3570*/  MOV R6, R22 ;  /* 0x0000001600067202 */ /* 0x000fe20000000f00 */
[----:B------:R-:W-:Y:S01]  /*3580*/  BAR.SYNC.DEFER_BLOCKING 0x0 ;  /* 0x0000000000007b1d */ /* 0x000fe20000010000 */
[----:B------:R-:W-:Y:S01]  /*3590*/  LEA.HI R5, R5, R15, RZ, 0x2 ;  /* 0x0000000f05057211 */ /* 0x000fe200078f10ff */
[----:B------:R-:W-:Y:S01]  /*35a0*/  USHF.L.U32 UR12, UR4, 0x5, URZ ;  /* 0x00000005040c7899 */ /* 0x000fe2000800063f */
[----:B------:R-:W-:Y:S01]  /*35b0*/  IMAD.SHL.U32 R20, R20, 0x2, RZ ;  /* 0x0000000214147824 */ /* 0x000fe200078e00ff */
[----:B------:R-:W-:Y:S01]  /*35c0*/  UIMAD UR5, UR11, UR17, URZ ;  /* 0x000000110b0572a4 */ /* 0x000fe2000f8e023f */
[----:B------:R-:W-:Y:S01]  /*35d0*/  SHF.R.S32.HI R101, RZ, 0x2, R5 ;  /* 0x00000002ff657819 */ /* 0x000fe20000011405 */
[----:B------:R1:W-:Y:S01]  /*35e0*/  STL.64 [R1+0x40], R6 ;  /* 0x0000400601007387 */ /* 0x0003e20000100a00 */
[----:B------:R-:W-:Y:S01]  /*35f0*/  BSSY B0, `(.L_x_1198) ;  /* 0x0000020000007945 */ /* 0x000fe20003800000 */
[----:B------:R-:W-:Y:S01]  /*3600*/  UIMAD UR5, UR16, UR12, UR5 ;  /* 0x0000000c100572a4 */ /* 0x000fe2000f8e0205 */
[----:B------:R-:W-:Y:S01]  /*3610*/  LOP3.LUT R100, R20, 0x6, RZ, 0xc0, !PT ;  /* 0x0000000614647812 */ /* 0x000fe200078ec0ff */
[----:B------:R1:W-:Y:S01]  /*3620*/  STL [R1+0x58], R101 ;  /* 0x0000586501007387 */ /* 0x0003e20000100800 */
[----:B------:R-:W-:Y:S01]  /*3630*/  UMOV UR16, URZ ;  /* 0x0000003f00107c82 */ /* 0x000fe20008000000 */
[----:B--2---:R-:W3:Y:S02]  /*3640*/  @P0 MUFU.RCP R3, c[0x0][0x238] ;  /* 0x00008e0000030b08 */ /* 0x004ee40000001000 */
[----:B------:R1:W-:Y:S04]  /*3650*/  @P1 STS.128 [R223+0xa000], RZ ;  /* 0x00a000ffdf001388 */ /* 0x0003e80000000c00 */
[----:B------:R1:W-:Y:S01]  /*3660*/  @P1 STS.128 [R223+0xb000], RZ ;  /* 0x00b000ffdf001388 */ /* 0x0003e20000000c00 */
[----:B---3--:R-:W-:-:S04]  /*3670*/  @P0 FMUL.FTZ R2, R2, R3 ;  /* 0x0000000302020220 */ /* 0x008fc80000410000 */
[----:B------:R2:W3:Y:S02]  /*3680*/  @P0 R2UR UR26, R2 ;  /* 0x00000000021a03c2 */ /* 0x0004e400000e0000 */
[----:B--2---:R-:W-:Y:S01]  /*3690*/  IMAD.U32 R2, RZ, RZ, UR17 ;  /* 0x00000011ff027e24 */ /* 0x004fe2000f8e00ff */
[----:B---3--:R-:W-:-:S03]  /*36a0*/  @UP1 UMOV UR16, UR26 ;  /* 0x0000001a00101c82 */ /* 0x008fc60008000000 */
[----:B------:R-:W-:-:S05]  /*36b0*/  IMAD.WIDE.U32 R2, R2, UR12, R6 ;  /* 0x0000000c02027c25 */ /* 0x000fca000f8e0006 */
[----:B------:R-:W-:Y:S01]  /*36c0*/  IADD3 R8, R3, UR5, RZ ;  /* 0x0000000503087c10 */ /* 0x000fe2000fffe0ff */
        /* <DEDUP_REMOVED lines=18> */
.L_x_1199:
[----:B-1----:R-:W-:Y:S05]  /*37f0*/  BSYNC B0 ;  /* 0x0000000000007941 */ /* 0x002fea0003800000 */
.L_x_1198:
        /* <DEDUP_REMOVED lines=27> */
.L_x_1201:
[----:B------:R-:W-:Y:S05]  /*39b0*/  BSYNC B0 ;  /* 0x0000000000007941 */ /* 0x000fea0003800000 */
.L_x_1200:
[----:B------:R-:W-:Y:S01]  /*39c0*/  SHF.R.S32.HI R7, RZ, 0x4, R16 ;  /* 0x00000004ff077819 */ /* 0x000fe20000011410 */
[C---:B------:R-:W-:Y:S01]  /*39d0*/  IMAD.SHL.U32 R6, R17.reuse, 0x40, RZ ;  /* 0x0000004011067824 */ /* 0x040fe200078e00ff */
[----:B------:R-:W-:Y:S01]  /*39e0*/  R2P PR, R17, 0x6 ;  /* 0x0000000611007804 */ /* 0x000fe20000000000 */
[----:B--2---:R-:W-:Y:S01]  /*39f0*/  IMAD.SHL.U32 R3, R18, 0x40, RZ ;  /* 0x0000004012037824 */ /* 0x004fe200078e00ff */
        /* <DEDUP_REMOVED lines=29> */
[----:B------:R-:W2:Y:S01]  /*3bd0*/  LDSM.16.M88.4 R8, [R210+0x2000] ;  /* 0x00200000d208783b */ /* 0x000ea20000000200 */
[----:B------:R-:W-:Y:S01]  /*3be0*/  @P1 IADD3 R219, R2, -0x20, RZ ;  /* 0xffffffe002db1810 */ /* 0x000fe20007ffe0ff */
[----:B------:R-:W-:-:S02]  /*3bf0*/  IMAD.MOV.U32 R2, RZ, RZ, 0x40 ;  /* 0x00000040ff027424 */ /* 0x000fc400078e00ff */
[----:B------:R-:W3:Y:S01]  /*3c00*/  LDSM.16.M88.4 R24, [R208+0x8800] ;  /* 0x00880000d018783b */ /* 0x000ee20000000200 */
[C---:B------:R-:W-:Y:S01]  /*3c10*/  IMAD R218, R0.reuse, 0x2, R210 ;  /* 0x0000000200da7824 */ /* 0x040fe200078e02d2 */
[----:B------:R-:W-:Y:S01]  /*3c20*/  IADD3 R222, R219, 0x800, RZ ;  /* 0x00000800dbde7810 */ /* 0x000fe20007ffe0ff */
[----:B------:R-:W-:Y:S01]  /*3c30*/  IMAD R216, R0, 0x2, R212 ;  /* 0x0000000200d87824 */ /* 0x000fe200078e02d4 */
[----:B------:R-:W5:Y:S01]  /*3c40*/  LDSM.16.M88.4 R12, [R210] ;  /* 0x00000000d20c783b */ /* 0x000f620000000200 */
[----:B------:R-:W-:Y:S01]  /*3c50*/  SEL R2, R2, 0xffffffc0, !P2 ;  /* 0xffffffc002027807 */ /* 0x000fe20005000000 */
[----:B------:R-:W-:Y:S01]  /*3c60*/  IMAD.IADD R3, R101, 0x1, R3 ;  /* 0x0000000165037824 */ /* 0x000fe200078e0203 */
[C---:B------:R-:W-:Y:S01]  /*3c70*/  IADD3 R221, R219.reuse, 0x1000, RZ ;  /* 0x00001000dbdd7810 */ /* 0x040fe20007ffe0ff */
[----:B------:R-:W-:Y:S01]  /*3c80*/  LDSM.16.M88.4 R40, [R219] ;  /* 0x00000000db28783b */ /* 0x000fe20000000200 */
[----:B------:R-:W-:Y:S01]  /*3c90*/  IADD3 R220, R219, 0x1800, RZ ;  /* 0x00001800dbdc7810 */ /* 0x000fe20007ffe0ff */
[----:B------:R-:W-:Y:S01]  /*3ca0*/  IMAD.IADD R217, R208, 0x1, R2 ;  /* 0x00000001d0d97824 */ /* 0x000fe200078e0202 */
[----:B------:R-:W-:Y:S01]  /*3cb0*/  IADD3 R226, R3, UR4, RZ ;  /* 0x0000000403e27c10 */ /* 0x000fe2000fffe0ff */
[----:B------:R-:W1:Y:S01]  /*3cc0*/  LDSM.16.M88.4 R16, [R212+0x2000] ;  /* 0x00200000d410783b */ /* 0x000e620000000200 */
[----:B------:R-:W-:-:S02]  /*3cd0*/  IMAD.IADD R215, R2, 0x1, R219 ;  /* 0x0000000102d77824 */ /* 0x000fc400078e02db */
[----:B------:R-:W-:Y:S01]  /*3ce0*/  IMAD.U32 R2, RZ, RZ, UR17 ;  /* 0x00000011ff027e24 */ /* 0x000fe2000f8e00ff */
[----:B------:R-:W4:Y:S03]  /*3cf0*/  LDSM.16.M88.4 R36, [R219+0x800] ;  /* 0x00080000db24783b */ /* 0x000f260000000200 */
[----:B------:R-:W-:Y:S01]  /*3d00*/  IMAD R2, R2, 0x20, R100 ;  /* 0x0000002002027824 */ /* 0x000fe200078e0264 */
[----:B------:R-:W1:Y:S03]  /*3d10*/  LDSM.16.M88.4 R20, [R212] ;  /* 0x00000000d414783b */ /* 0x000e660000000200 */
[----:B------:R-:W-:Y:S01]  /*3d20*/  IMAD.IADD R5, R226, 0x1, -R2 ;  /* 0x00000001e2057824 */ /* 0x000fe200078e0a02 */
[----:B------:R-:W-:Y:S04]  /*3d30*/  LDSM.16.M88.4 R56, [R217+0x8000] ;  /* 0x00800000d938783b */ /* 0x000fe80000000200 */
[----:B------:R-:W1:Y:S01]  /*3d40*/  LDSM.16.M88.4 R32, [R218+0x2000] ;  /* 0x00200000da20783b */ /* 0x000e620000000200 */
[----:B------:R-:W-:-:S03]  /*3d50*/  IABS R5, R5 ;  /* 0x0000000500057213 */ /* 0x000fc60000000000 */
[----:B------:R-:W1:Y:S02]  /*3d60*/  LDSM.16.M88.4 R60, [R217+0x8800] ;  /* 0x00880000d93c783b */ /* 0x000e640000000200 */
[----:B------:R-:W-:Y:S01]  /*3d70*/  IMAD.MOV.U32 R6, RZ, RZ, R5 ;  /* 0x000000ffff067224 */ /* 0x000fe200078e0005 */
[C---:B--2---:R-:W-:Y:S01]  /*3d80*/  HMMA.16816.F32 R44, R8.reuse, R28, RZ ;  /* 0x0000001c082c723c */ /* 0x044fe200000018ff */
[----:B------:R-:W-:Y:S04]  /*3d90*/  LDSM.16.M88.4 R88, [R215] ;  /* 0x00000000d758783b */ /* 0x000fe80000000200 */
[----:B------:R-:W-:Y:S03]  /*3da0*/  LDSM.16.M88.4 R84, [R215+0x800] ;  /* 0x00080000d754783b */ /* 0x000fe60000000200 */
[C---:B---3--:R-:W-:Y:S01]  /*3db0*/  HMMA.16816.F32 R48, R8.reuse, R24, RZ ;  /* 0x000000180830723c */ /* 0x048fe200000018ff */
[----:B------:R-:W-:Y:S07]  /*3dc0*/  LDSM.16.M88.4 R80, [R208+0x9000] ;  /* 0x00900000d050783b */ /* 0x000fee0000000200 */
[C---:B------:R-:W-:Y:S08]  /*3dd0*/  HMMA.16816.F32 R52, R8.reuse, R30, RZ ;  /* 0x0000001e0834723c */ /* 0x040ff000000018ff */
[----:B------:R-:W-:Y:S08]  /*3de0*/  HMMA.16816.F32 R72, R8, R26, RZ ;  /* 0x0000001a0848723c */ /* 0x000ff000000018ff */
[C---:B-----5:R-:W-:Y:S08]  /*3df0*/  HMMA.16816.F32 R68, R12.reuse, R28, RZ ;  /* 0x0000001c0c44723c */ /* 0x060ff000000018ff */
[C---:B------:R-:W-:Y:S01]  /*3e00*/  HMMA.16816.F32 R76, R12.reuse, R30, RZ ;  /* 0x0000001e0c4c723c */ /* 0x040fe200000018ff */
[----:B------:R-:W-:Y:S07]  /*3e10*/  LDSM.16.M88.4 R28, [R216+0x2000] ;  /* 0x00200000d81c783b */ /* 0x000fee0000000200 */
[----:B------:R-:W-:Y:S08]  /*3e20*/  HMMA.16816.F32 R64, R12, R24, RZ ;  /* 0x000000180c40723c */ /* 0x000ff000000018ff */
[----:B-1----:R-:W-:Y:S08]  /*3e30*/  HMMA.16816.F32 R8, R16, R40, R44 ;  /* 0x000000281008723c */ /* 0x002ff0000000182c */
[----:B------:R-:W-:Y:S01]  /*3e40*/  HMMA.16816.F32 R24, R12, R26, RZ ;  /* 0x0000001a0c18723c */ /* 0x000fe200000018ff */
[----:B------:R-:W1:Y:S07]  /*3e50*/  LDSM.16.M88.4 R12, [R218] ;  /* 0x00000000da0c783b */ /* 0x000e6e0000000200 */
[C---:B----4-:R-:W-:Y:S08]  /*3e60*/  HMMA.16816.F32 R44, R16.reuse, R36, R48 ;  /* 0x00000024102c723c */ /* 0x050ff00000001830 */
[C---:B------:R-:W-:Y:S08]  /*3e70*/  HMMA.16816.F32 R48, R16.reuse, R42, R52 ;  /* 0x0000002a1030723c */ /* 0x040ff00000001834 */
[----:B------:R-:W-:Y:S08]  /*3e80*/  HMMA.16816.F32 R72, R16, R38, R72 ;  /* 0x000000261048723c */ /* 0x000ff00000001848 */
[C---:B------:R-:W-:Y:S08]  /*3e90*/  HMMA.16816.F32 R52, R20.reuse, R40, R68 ;  /* 0x000000281434723c */ /* 0x040ff00000001844 */
[C---:B------:R-:W-:Y:S01]  /*3ea0*/  HMMA.16816.F32 R40, R20.reuse, R42, R76 ;  /* 0x0000002a1428723c */ /* 0x040fe2000000184c */
[----:B------:R-:W-:Y:S07]  /*3eb0*/  LDSM.16.M88.4 R76, [R208+0x9800] ;  /* 0x00980000d04c783b */ /* 0x000fee0000000200 */
[C---:B------:R-:W-:Y:S08]  /*3ec0*/  HMMA.16816.F32 R92, R20.reuse, R36, R64 ;  /* 0x00000024145c723c */ /* 0x040ff00000001840 */
[----:B------:R-:W-:Y:S01]  /*3ed0*/  HMMA.16816.F32 R20, R20, R38, R24 ;  /* 0x000000261414723c */ /* 0x000fe20000001818 */
[----:B------:R-:W-:Y:S07]  /*3ee0*/  LDSM.16.M88.4 R24, [R210+0x6000] ;  /* 0x00600000d218783b */ /* 0x000fee0000000200 */
[C---:B------:R-:W-:Y:S01]  /*3ef0*/  HMMA.16816.F32 R16, R32.reuse, R56, R8 ;  /* 0x000000382010723c */ /* 0x040fe20000001808 */
[----:B------:R-:W2:Y:S07]  /*3f00*/  LDSM.16.M88.4 R8, [R216] ;  /* 0x00000000d808783b */ /* 0x000eae0000000200 */
[C---:B------:R-:W-:Y:S01]  /*3f10*/  HMMA.16816.F32 R36, R32.reuse, R58, R48 ;  /* 0x0000003a2024723c */ /* 0x040fe20000001830 */
[----:B------:R-:W-:Y:S07]  /*3f20*/  LDSM.16.M88.4 R48, [R219+0x1000] ;  /* 0x00100000db30783b */ /* 0x000fee0000000200 */
[C---:B------:R-:W-:Y:S08]  /*3f30*/  HMMA.16816.F32 R44, R32.reuse, R60, R44 ;  /* 0x0000003c202c723c */ /* 0x040ff0000000182c */
[----:B------:R-:W-:Y:S08]  /*3f40*/  HMMA.16816.F32 R68, R32, R62, R72 ;  /* 0x0000003e2044723c */ /* 0x000ff00000001848 */
[C---:B-1----:R-:W-:Y:S01]  /*3f50*/  HMMA.16816.F32 R72, R12.reuse, R56, R52 ;  /* 0x000000380c48723c */ /* 0x042fe20000001834 */
[----:B------:R-:W-:Y:S07]  /*3f60*/  LDSM.16.M88.4 R52, [R219+0x1800] ;  /* 0x00180000db34783b */ /* 0x000fee0000000200 */
[C---:B------:R-:W-:Y:S08]  /*3f70*/  HMMA.16816.F32 R64, R12.reuse, R58, R40 ;  /* 0x0000003a0c40723c */ /* 0x040ff00000001828 */
[C---:B------:R-:W-:Y:S08]  /*3f80*/  HMMA.16816.F32 R56, R12.reuse, R60, R92 ;  /* 0x0000003c0c38723c */ /* 0x040ff0000000185c */
[----:B------:R-:W-:Y:S01]  /*3f90*/  HMMA.16816.F32 R40, R12, R62, R20 ;  /* 0x0000003e0c28723c */ /* 0x000fe20000001814 */
[----:B------:R-:W-:Y:S07]  /*3fa0*/  LDSM.16.M88.4 R20, [R212+0x6000] ;  /* 0x00600000d414783b */ /* 0x000fee0000000200 */
[C---:B------:R-:W-:Y:S01]  /*3fb0*/  HMMA.16816.F32 R32, R28.reuse, R88, R16 ;  /* 0x000000581c20723c */ /* 0x040fe20000001810 */
[----:B------:R-:W1:Y:S07]  /*3fc0*/  LDSM.16.M88.4 R16, [R210+0x4000] ;  /* 0x00400000d210783b */ /* 0x000e6e0000000200 */
[C---:B------:R-:W-:Y:S08]  /*3fd0*/  HMMA.16816.F32 R12, R28.reuse, R90, R36 ;  /* 0x0000005a1c0c723c */ /* 0x040ff00000001824 */
[C---:B------:R-:W-:Y:S08]  /*3fe0*/  HMMA.16816.F32 R36, R28.reuse, R84, R44 ;  /* 0x000000541c24723c */ /* 0x040ff0000000182c */
[----:B------:R-:W-:Y:S08]  /*3ff0*/  HMMA.16816.F32 R60, R28, R86, R68 ;  /* 0x000000561c3c723c */ /* 0x000ff00000001844 */
[C---:B--2---:R-:W-:Y:S08]  /*4000*/  HMMA.16816.F32 R72, R8.reuse, R88, R72 ;  /* 0x000000580848723c */ /* 0x044ff00000001848 */
[C---:B------:R-:W-:Y:S08]  /*4010*/  HMMA.16816.F32 R68, R8.reuse, R90, R64 ;  /* 0x0000005a0844723c */ /* 0x040ff00000001840 */
[C---:B------:R-:W-:Y:S08]  /*4020*/  HMMA.16816.F32 R64, R8.reuse, R84, R56 ;  /* 0x000000540840723c */ /* 0x040ff00000001838 */
[----:B------:R-:W-:Y:S01]  /*4030*/  HMMA.16816.F32 R56, R8, R86, R40 ;  /* 0x000000560838723c */ /* 0x000fe20000001828 */
[----:B------:R-:W-:Y:S04]  /*4040*/  LDSM.16.M88.4 R8, [R218+0x6000] ;  /* 0x00600000da08783b */ /* 0x000fe80000000200 */
[----:B------:R-:W-:Y:S03]  /*4050*/  LDSM.16.M88.4 R84, [R217+0x9800] ;  /* 0x00980000d954783b */ /* 0x000fe60000000200 */
[C---:B------:R-:W-:Y:S08]  /*4060*/  HMMA.16816.F32 R44, R24.reuse, R80, R32 ;  /* 0x00000050182c723c */ /* 0x040ff00000001820 */
[C---:B------:R-:W-:Y:S01]  /*4070*/  HMMA.16816.F32 R28, R24.reuse, R82, R12 ;  /* 0x00000052181c723c */ /* 0x040fe2000000180c */
[----:B------:R-:W2:Y:S07]  /*4080*/  LDSM.16.M88.4 R12, [R212+0x4000] ;  /* 0x00400000d40c783b */ /* 0x000eae0000000200 */
[C---:B------:R-:W-:Y:S01]  /*4090*/  HMMA.16816.F32 R32, R24.reuse, R76, R36 ;  /* 0x0000004c1820723c */ /* 0x040fe20000001824 */
[----:B------:R-:W3:Y:S07]  /*40a0*/  LDSM.16.M88.4 R36, [R217+0x9000] ;  /* 0x00900000d924783b */ /* 0x000eee0000000200 */
[----:B------:R-:W-:Y:S08]  /*40b0*/  HMMA.16816.F32 R40, R24, R78, R60 ;  /* 0x0000004e1828723c */ /* 0x000ff0000000183c */
[C---:B-1----:R-:W-:Y:S08]  /*40c0*/  HMMA.16816.F32 R60, R16.reuse, R80, R72 ;  /* 0x00000050103c723c */ /* 0x042ff00000001848 */
[C---:B------:R-:W-:Y:S08]  /*40d0*/  HMMA.16816.F32 R64, R16.reuse, R76, R64 ;  /* 0x0000004c1040723c */ /* 0x040ff00000001840 */
[C---:B------:R-:W-:Y:S08]  /*40e0*/  HMMA.16816.F32 R56, R16.reuse, R78, R56 ;  /* 0x0000004e1038723c */ /* 0x040ff00000001838 */
[----:B------:R-:W-:Y:S01]  /*40f0*/  HMMA.16816.F32 R68, R16, R82, R68 ;  /* 0x000000521044723c */ /* 0x000fe20000001844 */
[----:B------:R-:W1:Y:S07]  /*4100*/  LDSM.16.M88.4 R16, [R218+0x4000] ;  /* 0x00400000da10783b */ /* 0x000e6e0000000200 */
[C---:B------:R-:W-:Y:S08]  /*4110*/  HMMA.16816.F32 R44, R20.reuse, R48, R44 ;  /* 0x00000030142c723c */ /* 0x040ff0000000182c */
        /* <DEDUP_REMOVED lines=8> */
[----:B------:R-:W2:Y:S03]  /*41a0*/  LDSM.16.M88.4 R48, [R216+0x6000] ;  /* 0x00600000d830783b */ /* 0x000ea60000000200 */
[C---:B---3--:R-:W-:Y:S01]  /*41b0*/  HMMA.16816.F32 R52, R8.reuse, R36, R44 ;  /* 0x000000240834723c */ /* 0x048fe2000000182c */
[----:B------:R-:W3:Y:S07]  /*41c0*/  LDSM.16.M88.4 R44, [R216+0x4000] ;  /* 0x00400000d82c783b */ /* 0x000eee0000000200 */
[C---:B------:R-:W-:Y:S08]  /*41d0*/  HMMA.16816.F32 R56, R8.reuse, R38, R28 ;  /* 0x000000260838723c */ /* 0x040ff0000000181c */
[C---:B------:R-:W-:Y:S01]  /*41e0*/  HMMA.16816.F32 R68, R8.reuse, R84, R24 ;  /* 0x000000540844723c */ /* 0x040fe20000001818 */
[----:B------:R4:W-:Y:S07]  /*41f0*/  I2F R25, R6 ;  /* 0x0000000600197306 */ /* 0x0009ee0000201400 */
[----:B------:R-:W-:Y:S07]  /*4200*/  HMMA.16816.F32 R72, R8, R86, R20 ;  /* 0x000000560848723c */ /* 0x000fee0000001814 */
[C---:B------:R-:W-:Y:S01]  /*4210*/  IADD3 R9, R3.reuse, 0x8, RZ ;  /* 0x0000000803097810 */ /* 0x040fe20007ffe0ff */
[----:B-1----:R-:W-:Y:S01]  /*4220*/  HMMA.16816.F32 R20, R16, R36, R32 ;  /* 0x000000241014723c */ /* 0x002fe20000001820 */
[----:B------:R-:W-:-:S02]  /*4230*/  IADD3 R10, R3, 0x40, RZ ;  /* 0x00000040030a7810 */ /* 0x000fc40007ffe0ff */
[----:B------:R-:W-:Y:S02]  /*4240*/  IADD3 R225, R9, UR4, RZ ;  /* 0x0000000409e17c10 */ /* 0x000fe4000fffe0ff */
[----:B------:R-:W-:Y:S02]  /*4250*/  IADD3 R224, R10, UR4, RZ ;  /* 0x000000040ae07c10 */ /* 0x000fe4000fffe0ff */
[----:B------:R-:W-:Y:S01]  /*4260*/  IADD3 R11, R3, 0x48, RZ ;  /* 0x00000048030b7810 */ /* 0x000fe20007ffe0ff */
[--C-:B------:R-:W-:Y:S01]  /*4270*/  IMAD.IADD R7, R225, 0x1, -R2.reuse ;  /* 0x00000001e1077824 */ /* 0x100fe200078e0a02 */
[----:B------:R-:W-:Y:S02]  /*4280*/  HMMA.16816.F32 R36, R16, R38, R40 ;  /* 0x000000261024723c */ /* 0x000fe40000001828 */
[----:B------:R-:W-:Y:S01]  /*4290*/  IADD3 R231, R11, UR4, RZ ;  /* 0x000000040be77c10 */ /* 0x000fe2000fffe0ff */
[----:B------:R-:W-:Y:S01]  /*42a0*/  ULDC UR4, c[0x0][0x2e8] ;  /* 0x0000ba0000047ab9 */ /* 0x000fe20000000800 */
[----:B------:R-:W-:Y:S01]  /*42b0*/  IABS R5, R7 ;  /* 0x0000000700057213 */ /* 0x000fe20000000000 */
[----:B------:R-:W-:Y:S01]  /*42c0*/  IMAD.IADD R7, R224, 0x1, -R2 ;  /* 0x00000001e0077824 */ /* 0x000fe200078e0a02 */
[----:B------:R-:W-:-:S02]  /*42d0*/  UIADD3 UR4, UR22, UR4, URZ ;  /* 0x0000000416047290 */ /* 0x000fc4000fffe03f */
[-C--:B--2---:R-:W-:Y:S01]  /*42e0*/  HMMA.16816.F32 R32, R48, R12.reuse, R52 ;  /* 0x0000000c3020723c */ /* 0x084fe20000001834 */
[----:B----4-:R-:W-:Y:S01]  /*42f0*/  IMAD.MOV.U32 R6, RZ, RZ, R5 ;  /* 0x000000ffff067224 */ /* 0x010fe200078e0005 */
[----:B------:R-:W-:Y:S02]  /*4300*/  IABS R5, R7 ;  /* 0x0000000700057213 */ /* 0x000fe40000000000 */
[----:B------:R-:W-:Y:S01]  /*4310*/  IADD3 R10, R10, UR4, RZ ;  /* 0x000000040a0a7c10 */ /* 0x000fe2000fffe0ff */
[----:B------:R1:W2:Y:S01]  /*4320*/  I2F R24, R6 ;  /* 0x0000000600187306 */ /* 0x0002a20000201400 */
[----:B------:R-:W-:Y:S01]  /*4330*/  IADD3 R9, R9, UR4, RZ ;  /* 0x0000000409097c10 */ /* 0x000fe2000fffe0ff */
[----:B------:R-:W-:Y:S01]  /*4340*/  IMAD.MOV.U32 R7, RZ, RZ, R5 ;  /* 0x000000ffff077224 */ /* 0x000fe200078e0005 */
[----:B------:R-:W-:Y:S01]  /*4350*/  IADD3 R5, R2, 0x1, RZ ;  /* 0x0000000102057810 */ /* 0x000fe20007ffe0ff */
[----:B---3--:R-:W-:Y:S01]  /*4360*/  HMMA.16816.F32 R28, R44, R12, R20 ;  /* 0x0000000c2c1c723c */ /* 0x008fe20000001814 */
[----:B------:R-:W-:-:S02]  /*4370*/  IADD3 R11, R11, UR4, RZ ;  /* 0x000000040b0b7c10 */ /* 0x000fc4000fffe0ff */
[----:B------:R-:W-:Y:S01]  /*4380*/  IMNMX R233, R10, UR21, PT ;  /* 0x000000150ae97c17 */ /* 0x000fe2000b800200 */
[--C-:B------:R-:W-:Y:S01]  /*4390*/  IMAD.IADD R8, R226, 0x1, -R5.reuse ;  /* 0x00000001e2087824 */ /* 0x100fe200078e0a05 */
[----:B------:R3:W4:Y:S01]  /*43a0*/  I2F R20, R7 ;  /* 0x0000000700147306 */ /* 0x0007220000201400 */
[----:B------:R-:W-:Y:S01]  /*43b0*/  IMNMX R234, R9, UR21, PT ;  /* 0x0000001509ea7c17 */ /* 0x000fe2000b800200 */
[C---:B------:R-:W-:Y:S01]  /*43c0*/  IMAD.IADD R13, R224.reuse, 0x1, -R5 ;  /* 0x00000001e00d7824 */ /* 0x040fe200078e0a05 */
[----:B------:R-:W-:Y:S01]  /*43d0*/  HMMA.16816.F32 R60, R16, R84, R60 ;  /* 0x00000054103c723c */ /* 0x000fe2000000183c */
[----:B------:R-:W-:Y:S02]  /*43e0*/  IMNMX R232, R11, UR21, PT ;  /* 0x000000150be87c17 */ /* 0x000fe4000b800200 */
[----:B------:R-:W-:Y:S01]  /*43f0*/  IADD3 R9, R224, -c[0x0][0x2e4], RZ ;  /* 0x8000b900e0097a10 */ /* 0x000fe20007ffe0ff */
[C---:B-1----:R-:W-:Y:S01]  /*4400*/  IMAD.IADD R6, R231.reuse, 0x1, -R2 ;  /* 0x00000001e7067824 */ /* 0x042fe200078e0a02 */
[----:B------:R-:W-:-:S02]  /*4410*/  IADD3 R11, R231, -c[0x0][0x2e4], RZ ;  /* 0x8000b900e70b7a10 */ /* 0x000fc40007ffe0ff */
[----:B------:R-:W-:Y:S01]  /*4420*/  IMNMX R228, RZ, R9, !PT ;  /* 0x00000009ffe47217 */ /* 0x000fe20007800200 */
[----:B------:R-:W-:Y:S01]  /*4430*/  HMMA.16816.F32 R84, R16, R86, R64 ;  /* 0x000000561054723c */ /* 0x000fe20000001840 */
[----:B------:R-:W-:Y:S02]  /*4440*/  IABS R6, R6 ;  /* 0x0000000600067213 */ /* 0x000fe40000000000 */
[----:B------:R-:W-:Y:S02]  /*4450*/  IMNMX R227, RZ, R11, !PT ;  /* 0x0000000bffe37217 */ /* 0x000fe40007800200 */
[----:B------:R-:W-:Y:S01]  /*4460*/  ISETP.GE.AND P4, PT, R5, R234, PT ;  /* 0x000000ea0500720c */ /* 0x000fe20003f86270 */
[----:B---3--:R-:W-:Y:S01]  /*4470*/  IMAD.MOV.U32 R7, RZ, RZ, R6 ;  /* 0x000000ffff077224 */ /* 0x008fe200078e0006 */
[----:B------:R-:W-:Y:S01]  /*4480*/  IABS R6, R8 ;  /* 0x0000000800067213 */ /* 0x000fe20000000000 */
[-C--:B------:R-:W-:Y:S01]  /*4490*/  HMMA.16816.F32 R64, R48, R14.reuse, R56 ;  /* 0x0000000e3040723c */ /* 0x080fe20000001838 */
[----:B------:R-:W-:Y:S01]  /*44a0*/  IADD3 R8, R3, UR4, RZ ;  /* 0x0000000403087c10 */ /* 0x000fe2000fffe0ff */
[----:B--2---:R-:W-:Y:S01]  /*44b0*/  FFMA.FTZ R16, R24, -UR16, R30 ;  /* 0x8000001018107c23 */ /* 0x004fe2000801001e */
[----:B------:R-:W-:Y:S01]  /*44c0*/  IADD3 R3, R2, 0x8, RZ ;  /* 0x0000000802037810 */ /* 0x000fe20007ffe0ff */
[----:B----4-:R-:W-:Y:S01]  /*44d0*/  FFMA.FTZ R24, R20, -UR16, R32 ;  /* 0x8000001014187c23 */ /* 0x010fe20008010020 */
[----:B------:R-:W1:Y:S01]  /*44e0*/  I2F R6, R6 ;  /* 0x0000000600067306 */ /* 0x000e620000201400 */
[----:B------:R-:W-:Y:S01]  /*44f0*/  IMNMX R235, R8, UR21, PT ;  /* 0x0000001508eb7c17 */ /* 0x000fe2000b800200 */
[----:B------:R-:W2:Y:S01]  /*4500*/  LDSM.16.M88.4 R20, [R215+0x1800] ;  /* 0x00180000d714783b */ /* 0x000ea20000000200 */
[C---:B------:R-:W-:Y:S01]  /*4510*/  IMAD.IADD R12, R226.reuse, 0x1, -R3 ;  /* 0x00000001e20c7824 */ /* 0x040fe200078e0a03 */
[----:B------:R-:W-:Y:S01]  /*4520*/  IADD3 R8, R226, -c[0x0][0x2e4], RZ ;  /* 0x8000b900e2087a10 */ /* 0x000fe20007ffe0ff */
[----:B------:R-:W-:Y:S01]  /*4530*/  HMMA.16816.F32 R36, R44, R14, R36 ;  /* 0x0000000e2c24723c */ /* 0x000fe20000001824 */
[----:B------:R-:W-:Y:S01]  /*4540*/  ISETP.GE.AND P0, PT, R5, R235, PT ;  /* 0x000000eb0500720c */ /* 0x000fe20003f06270 */
[----:B------:R-:W-:Y:S01]  /*4550*/  FFMA.FTZ R25, R25, -UR16, R28 ;  /* 0x8000001019197c23 */ /* 0x000fe2000801001c */
[----:B------:R-:W-:Y:S01]  /*4560*/  IMNMX R230, RZ, R8, !PT ;  /* 0x00000008ffe67217 */ /* 0x000fe20007800200 */
[----:B------:R-:W3:Y:S01]  /*4570*/  I2F R7, R7 ;  /* 0x0000000700077306 */ /* 0x000ee20000201400 */
[----:B------:R-:W-:Y:S01]  /*4580*/  IABS R10, R12 ;  /* 0x0000000c000a7213 */ /* 0x000fe20000000000 */
[C---:B------:R-:W-:Y:S01]  /*4590*/  IMAD.IADD R12, R225.reuse, 0x1, -R5 ;  /* 0x00000001e10c7824 */ /* 0x040fe200078e0a05 */
[----:B------:R-:W-:Y:S01]  /*45a0*/  IADD3 R8, R225, -c[0x0][0x2e4], RZ ;  /* 0x8000b900e1087a10 */ /* 0x000fe20007ffe0ff */
[----:B------:R-:W-:-:S04]  /*45b0*/  DEPBAR.LE SB0, 0x0 ;  /* 0x000080000000791a */ /* 0x000fc80000000000 */
[----:B-1----:R-:W-:Y:S01]  /*45c0*/  FFMA.FTZ R17, R6, -UR16, R29 ;  /* 0x8000001006117c23 */ /* 0x002fe2000801001d */
[----:B------:R-:W-:Y:S01]  /*45d0*/  IADD3 R6, R2, 0x9, RZ ;  /* 0x0000000902067810 */ /* 0x000fe20007ffe0ff */
[----:B------:R1:W-:Y:S01]  /*45e0*/  I2F R18, R10 ;  /* 0x0000000a00127306 */ /* 0x0003e20000201400 */
[----:B------:R-:W-:Y:S02]  /*45f0*/  IMNMX R229, RZ, R8, !PT ;  /* 0x00000008ffe57217 */ /* 0x000fe40007800200 */
[----:B------:R-:W-:Y:S01]  /*4600*/  IABS R8, R12 ;  /* 0x0000000c00087213 */ /* 0x000fe20000000000 */
[----:B------:R-:W-:Y:S01]  /*4610*/  IMAD.IADD R14, R226, 0x1, -R6 ;  /* 0x00000001e20e7824 */ /* 0x000fe200078e0a06 */
[----:B------:R-:W-:Y:S01]  /*4620*/  IABS R9, R13 ;  /* 0x0000000d00097213 */ /* 0x000fe20000000000 */
[----:B---3--:R-:W-:Y:S01]  /*4630*/  FFMA.FTZ R19, R7, -UR16, R34 ;  /* 0x8000001007137c23 */ /* 0x008fe20008010022 */
[C---:B------:R-:W-:Y:S01]  /*4640*/  ISETP.GE.AND P2, PT, R5.reuse, R233, PT ;  /* 0x000000e90500720c */ /* 0x040fe20003f46270 */
[----:B------:R3:W4:Y:S01]  /*4650*/  I2F R13, R8 ;  /* 0x00000008000d7306 */ /* 0x0007220000201400 */
[----:B------:R-:W-:-:S02]  /*4660*/  ISETP.GE.AND P6, PT, R5, R232, PT ;  /* 0x000000e80500720c */ /* 0x000fc40003fc6270 */
[C---:B------:R-:W-:Y:S02]  /*4670*/  ISETP.LT.OR P0, PT, R5.reuse, R230, P0 ;  /* 0x000000e60500720c */ /* 0x040fe40000701670 */
[C---:B------:R-:W-:Y:S02]  /*4680*/  ISETP.LT.OR P4, PT, R5.reuse, R229, P4 ;  /* 0x000000e50500720c */ /* 0x040fe40002781670 */
[----:B------:R-:W-:Y:S01]  /*4690*/  ISETP.LT.OR P2, PT, R5, R228, P2 ;  /* 0x000000e40500720c */ /* 0x000fe20001741670 */
[----:B-1----:R-:W-:Y:S01]  /*46a0*/  IMAD.IADD R10, R231, 0x1, -R3 ;  /* 0x00000001e70a7824 */ /* 0x002fe200078e0a03 */
[----:B------:R-:W-:Y:S02]  /*46b0*/  ISETP.LT.OR P6, PT, R5, R227, P6 ;  /* 0x000000e30500720c */ /* 0x000fe400037c1670 */
[----:B------:R-:W-:Y:S02]  /*46c0*/  IABS R12, R14 ;  /* 0x0000000e000c7213 */ /* 0x000fe40000000000 */
[----:B------:R-:W-:-:S02]  /*46d0*/  ISETP.GE.AND P3, PT, R2, R235, PT ;  /* 0x000000eb0200720c */ /* 0x000fc40003f66270 */
[C---:B------:R-:W-:Y:S01]  /*46e0*/  ISETP.GE.AND P1, PT, R2.reuse, R234, PT ;  /* 0x000000ea0200720c */ /* 0x040fe20003f26270 */
[----:B---3--:R-:W-:Y:S01]  /*46f0*/  IMAD.IADD R8, R231, 0x1, -R5 ;  /* 0x00000001e7087824 */ /* 0x008fe200078e0a05 */
[C---:B------:R-:W-:Y:S01]  /*4700*/  ISETP.LT.OR P3, PT, R2.reuse, R230, P3 ;  /* 0x000000e60200720c */ /* 0x040fe20001f61670 */
[----:B------:R-:W-:Y:S01]  /*4710*/  IMAD.MOV.U32 R5, RZ, RZ, R9 ;  /* 0x000000ffff057224 */ /* 0x000fe200078e0009 */
[----:B------:R-:W-:Y:S01]  /*4720*/  ISETP.LT.OR P1, PT, R2, R229, P1 ;  /* 0x000000e50200720c */ /* 0x000fe20000f21670 */
[----:B------:R-:W-:Y:S01]  /*4730*/  IMAD.IADD R9, R224, 0x1, -R3 ;  /* 0x00000001e0097824 */ /* 0x000fe200078e0a03 */
[----:B------:R-:W-:Y:S01]  /*4740*/  IABS R8, R8 ;  /* 0x0000000800087213 */ /* 0x000fe20000000000 */
[----:B------:R1:W3:Y:S01]  /*4750*/  I2F R14, R5 ;  /* 0x00000005000e7306 */ /* 0x0002e20000201400 */
[----:B------:R-:W-:Y:S01]  /*4760*/  FSEL R130, R25, -INF , !P3 ;  /* 0xff80000019827808 */ /* 0x000fe20005800000 */
[----:B--2---:R-:W-:Y:S01]  /*4770*/  HMMA.16816.F32 R52, R44, R20, R60 ;  /* 0x000000142c34723c */ /* 0x004fe2000000183c */
[----:B------:R-:W-:Y:S01]  /*4780*/  FSEL R131, R16, -INF , !P1 ;  /* 0xff80000010837808 */ /* 0x000fe20004800000 */
[----:B----4-:R-:W-:Y:S01]  /*4790*/  FFMA.FTZ R13, R13, -UR16, R31 ;  /* 0x800000100d0d7c23 */ /* 0x010fe2000801001f */
[----:B------:R-:W-:-:S02]  /*47a0*/  ISETP.GE.AND P3, PT, R2, R233, PT ;  /* 0x000000e90200720c */ /* 0x000fc40003f66270 */
[C---:B------:R-:W-:Y:S01]  /*47b0*/  ISETP.GE.AND P1, PT, R2.reuse, R232, PT ;  /* 0x000000e80200720c */ /* 0x040fe20003f26270 */
[----:B------:R-:W2:Y:S01]  /*47c0*/  I2F R15, R8 ;  /* 0x00000008000f7306 */ /* 0x000ea20000201400 */
[C---:B------:R-:W-:Y:S01]  /*47d0*/  ISETP.LT.OR P3, PT, R2.reuse, R228, P3 ;  /* 0x000000e40200720c */ /* 0x040fe20001f61670 */
[----:B------:R-:W-:Y:S01]  /*47e0*/  HMMA.16816.F32 R56, R48, R20, R68 ;  /* 0x000000143038723c */ /* 0x000fe20000001844 */
[----:B------:R-:W-:Y:S02]  /*47f0*/  ISETP.LT.OR P1, PT, R2, R227, P1 ;  /* 0x000000e30200720c */ /* 0x000fe40000f21670 */
[----:B------:R-:W-:Y:S02]  /*4800*/  FSEL R42, R24, -INF , !P3 ;  /* 0xff800000182a7808 */ /* 0x000fe40005800000 */
[----:B------:R-:W-:Y:S01]  /*4810*/  FSEL R43, R19, -INF , !P1 ;  /* 0xff800000132b7808 */ /* 0x000fe20004800000 */
[----:B-1----:R-:W-:Y:S01]  /*4820*/  IMAD.IADD R5, R225, 0x1, -R3 ;  /* 0x00000001e1057824 */ /* 0x002fe200078e0a03 */
[----:B------:R-:W-:Y:S01]  /*4830*/  FSEL R119, R17, -INF , !P0 ;  /* 0xff80000011777808 */ /* 0x000fe20004000000 */
[----:B---3--:R-:W-:Y:S01]  /*4840*/  FFMA.FTZ R16, R14, -UR16, R33 ;  /* 0x800000100e107c23 */ /* 0x008fe20008010021 */
[----:B------:R-:W-:Y:S01]  /*4850*/  IADD3 R7, R2, 0x10, RZ ;  /* 0x0000001002077810 */ /* 0x000fe20007ffe0ff */
[----:B------:R-:W-:Y:S01]  /*4860*/  HMMA.16816.F32 R24, R44, R22, R84 ;  /* 0x000000162c18723c */ /* 0x000fe20000001854 */
[----:B------:R-:W-:-:S02]  /*4870*/  IABS R5, R5 ;  /* 0x0000000500057213 */ /* 0x000fc40000000000 */
[----:B------:R-:W-:Y:S01]  /*4880*/  ISETP.GE.AND P5, PT, R3, R235, PT ;  /* 0x000000eb0300720c */ /* 0x000fe20003fa6270 */
[----:B--2---:R-:W-:Y:S01]  /*4890*/  FFMA.FTZ R14, R15, -UR16, R35 ;  /* 0x800000100f0e7c23 */ /* 0x004fe20008010023 */
[C---:B------:R-:W-:Y:S01]  /*48a0*/  ISETP.GE.AND P3, PT, R3.reuse, R234, PT ;  /* 0x000000ea0300720c */ /* 0x040fe20003f66270 */
[----:B------:R-:W-:Y:S01]  /*48b0*/  IMAD.MOV.U32 R8, RZ, RZ, R5 ;  /* 0x000000ffff087224 */ /* 0x000fe200078e0005 */
[----:B------:R-:W-:Y:S01]  /*48c0*/  IABS R5, R9 ;  /* 0x0000000900057213 */ /* 0x000fe20000000000 */
[----:B------:R-:W-:Y:S01]  /*48d0*/  FFMA.FTZ R15, R18, -UR16, R36 ;  /* 0x80000010120f7c23 */ /* 0x000fe20008010024 */
[C---:B------:R-:W-:Y:S01]  /*48e0*/  ISETP.GE.AND P1, PT, R3.reuse, R233, PT ;  /* 0x000000e90300720c */ /* 0x040fe20003f26270 */
[----:B------:R1:W2:Y:S01]  /*48f0*/  I2F R11, R8 ;  /* 0x00000008000b7306 */ /* 0x0002a20000201400 */
[C---:B------:R-:W-:Y:S02]  /*4900*/  ISETP.GE.AND P0, PT, R3.reuse, R232, PT ;  /* 0x000000e80300720c */ /* 0x040fe40003f06270 */
[----:B------:R-:W-:-:S02]  /*4910*/  ISETP.LT.OR P5, PT, R3, R230, P5 ;  /* 0x000000e60300720c */ /* 0x000fc40002fa1670 */
[C---:B------:R-:W-:Y:S02]  /*4920*/  ISETP.LT.OR P3, PT, R3.reuse, R229, P3 ;  /* 0x000000e50300720c */ /* 0x040fe40001f61670 */
[C---:B------:R-:W-:Y:S01]  /*4930*/  ISETP.LT.OR P1, PT, R3.reuse, R228, P1 ;  /* 0x000000e40300720c */ /* 0x040fe20000f21670 */
[----:B------:R-:W-:Y:S01]  /*4940*/  BAR.SYNC.DEFER_BLOCKING 0x0 ;  /* 0x0000000000007b1d */ /* 0x000fe20000010000 */
[----:B------:R-:W-:Y:S01]  /*4950*/  ISETP.LT.OR P0, PT, R3, R227, P0 ;  /* 0x000000e30300720c */ /* 0x000fe20000701670 */
[----:B------:R-:W-:Y:S01]  /*4960*/  IMAD.IADD R3, R226, 0x1, -R7 ;  /* 0x00000001e2037824 */ /* 0x000fe200078e0a07 */
[----:B------:R-:W-:Y:S02]  /*4970*/  FSEL R118, R13, -INF , !P4 ;  /* 0xff8000000d767808 */ /* 0x000fe40006000000 */
[----:B------:R-:W-:Y:S02]  /*4980*/  FSEL R34, R16, -INF , !P2 ;  /* 0xff80000010227808 */ /* 0x000fe40005000000 */
[----:B------:R-:W-:Y:S01]  /*4990*/  IABS R3, R3 ;  /* 0x0000000300037213 */ /* 0x000fe20000000000 */
[----:B-1----:R-:W-:Y:S01]  /*49a0*/  IMAD.MOV.U32 R8, RZ, RZ, R5 ;  /* 0x000000ffff087224 */ /* 0x002fe200078e0005 */
[----:B------:R-:W-:Y:S01]  /*49b0*/  IABS R5, R10 ;  /* 0x0000000a00057213 */ /* 0x000fe20000000000 */
[----:B------:R-:W-:Y:S01]  /*49c0*/  IMAD.IADD R10, R224, 0x1, -R6 ;  /* 0x00000001e00a7824 */ /* 0x000fe200078e0a06 */
[----:B------:R1:W-:Y:S01]  /*49d0*/  I2F R21, R3 ;  /* 0x0000000300157306 */ /* 0x0003e20000201400 */
[----:B--2---:R-:W-:Y:S01]  /*49e0*/  FFMA.FTZ R18, R11, -UR16, R38 ;  /* 0x800000100b127c23 */ /* 0x004fe20008010026 */
[----:B------:R-:W-:-:S02]  /*49f0*/  FSEL R41, R14, -INF , !P6 ;  /* 0xff8000000e297808 */ /* 0x000fc40007000000 */
[----:B------:R-:W-:Y:S02]  /*4a00*/  FSEL R103, R15, -INF , !P5 ;  /* 0xff8000000f677808 */ /* 0x000fe40006800000 */
[C---:B------:R-:W-:Y:S02]  /*4a10*/  ISETP.GE.AND P4, PT, R6.reuse, R235, PT ;  /* 0x000000eb0600720c */ /* 0x040fe40003f86270 */
[----:B------:R-:W2:Y:S01]  /*4a20*/  I2F R8, R8 ;  /* 0x0000000800087306 */ /* 0x000ea20000201400 */
[C---:B------:R-:W-:Y:S02]  /*4a30*/  ISETP.GE.AND P2, PT, R6.reuse, R234, PT ;  /* 0x000000ea0600720c */ /* 0x040fe40003f46270 */
[C---:B------:R-:W-:Y:S02]  /*4a40*/  ISETP.GE.AND P6, PT, R6.reuse, R233, PT ;  /* 0x000000e90600720c */ /* 0x040fe40003fc6270 */
[C---:B------:R-:W-:Y:S02]  /*4a50*/  ISETP.GE.AND P5, PT, R6.reuse, R232, PT ;  /* 0x000000e80600720c */ /* 0x040fe40003fa6270 */
[----:B------:R-:W-:Y:S01]  /*4a60*/  ISETP.LT.OR P4, PT, R6, R230, P4 ;  /* 0x000000e60600720c */ /* 0x000fe20002781670 */
[----:B------:R3:W4:Y:S01]  /*4a70*/  I2F R9, R5 ;  /* 0x0000000500097306 */ /* 0x0007220000201400 */
[----:B-1----:R-:W-:-:S02]  /*4a80*/  IADD3 R3, R2, 0x18, RZ ;  /* 0x0000001802037810 */ /* 0x002fc40007ffe0ff */
[C---:B------:R-:W-:Y:S02]  /*4a90*/  ISETP.LT.OR P2, PT, R6.reuse, R229, P2 ;  /* 0x000000e50600720c */ /* 0x040fe40001741670 */
[C---:B------:R-:W-:Y:S02]  /*4aa0*/  ISETP.LT.OR P6, PT, R6.reuse, R228, P6 ;  /* 0x000000e40600720c */ /* 0x040fe400037c1670 */
[----:B------:R-:W-:Y:S01]  /*4ab0*/  ISETP.LT.OR P5, PT, R6, R227, P5 ;  /* 0x000000e30600720c */ /* 0x000fe20002fa1670 */
[----:B--2---:R-:W-:Y:S01]  /*4ac0*/  FFMA.FTZ R20, R8, -UR16, R64 ;  /* 0x8000001008147c23 */ /* 0x004fe20008010040 */
[----:B------:R-:W-:Y:S02]  /*4ad0*/  FSEL R117, R18, -INF , !P3 ;  /* 0xff80000012757808 */ /* 0x000fe40005800000 */
[----:B------:R-:W-:Y:S02]  /*4ae0*/  ISETP.GE.AND P3, PT, R7, R235, PT ;  /* 0x000000eb0700720c */ /* 0x000fe40003f66270 */
[----:B------:R-:W-:-:S02]  /*4af0*/  FSEL R31, R20, -INF , !P1 ;  /* 0xff800000141f7808 */ /* 0x000fc40004800000 */
[C---:B------:R-:W-:Y:S01]  /*4b00*/  ISETP.GE.AND P1, PT, R7.reuse, R234, PT ;  /* 0x000000ea0700720c */ /* 0x040fe20003f26270 */
[----:B---3--:R-:W-:Y:S01]  /*4b10*/  IMAD.MOV.U32 R5, RZ, RZ, R12 ;  /* 0x000000ffff057224 */ /* 0x008fe200078e000c */
[----:B------:R-:W-:Y:S01]  /*4b20*/  ISETP.LT.OR P3, PT, R7, R230, P3 ;  /* 0x000000e60700720c */ /* 0x000fe20001f61670 */
[----:B----4-:R-:W-:Y:S01]  /*4b30*/  FFMA.FTZ R19, R9, -UR16, R66 ;  /* 0x8000001009137c23 */ /* 0x010fe20008010042 */
[----:B------:R-:W-:Y:S01]  /*4b40*/  ISETP.LT.OR P1, PT, R7, R229, P1 ;  /* 0x000000e50700720c */ /* 0x000fe20000f21670 */
[----:B------:R1:W-:Y:S03]  /*4b50*/  I2F R17, R5 ;  /* 0x0000000500117306 */ /* 0x0003e60000201400 */
[----:B------:R-:W-:Y:S02]  /*4b60*/  FSEL R40, R19, -INF , !P0 ;  /* 0xff80000013287808 */ /* 0x000fe40004000000 */
[----:B------:R-:W-:-:S04]  /*4b70*/  ISETP.GE.AND P0, PT, R7, R233, PT ;  /* 0x000000e90700720c */ /* 0x000fc80003f06270 */
[----:B------:R-:W-:Y:S01]  /*4b80*/  ISETP.LT.OR P0, PT, R7, R228, P0 ;  /* 0x000000e40700720c */ /* 0x000fe20000701670 */
[----:B-1----:R-:W-:-:S05]  /*4b90*/  IMAD.IADD R5, R225, 0x1, -R6 ;  /* 0x00000001e1057824 */ /* 0x002fca00078e0a06 */
[----:B------:R-:W-:Y:S02]  /*4ba0*/  IABS R8, R5 ;  /* 0x0000000500087213 */ /* 0x000fe40000000000 */
[C---:B------:R-:W-:Y:S02]  /*4bb0*/  IADD3 R5, R2.reuse, 0x11, RZ ;  /* 0x0000001102057810 */ /* 0x040fe40007ffe0ff */
[----:B------:R-:W-:Y:S01]  /*4bc0*/  IADD3 R2, R2, 0x19, RZ ;  /* 0x0000001902027810 */ /* 0x000fe20007ffe0ff */
[----:B------:R-:W-:Y:S01]  /*4bd0*/  IMAD.MOV.U32 R9, RZ, RZ, R8 ;  /* 0x000000ffff097224 */ /* 0x000fe200078e0008 */
[----:B------:R-:W-:Y:S01]  /*4be0*/  IABS R8, R10 ;  /* 0x0000000a00087213 */ /* 0x000fe20000000000 */
[C---:B------:R-:W-:Y:S02]  /*4bf0*/  IMAD.IADD R11, R226.reuse, 0x1, -R5 ;  /* 0x00000001e20b7824 */ /* 0x040fe400078e0a05 */
[----:B------:R-:W-:Y:S01]  /*4c00*/  IMAD.IADD R10, R226, 0x1, -R3 ;  /* 0x00000001e20a7824 */ /* 0x000fe200078e0a03 */
[----:B------:R1:W2:Y:S04]  /*4c10*/  I2F R12, R9 ;  /* 0x00000009000c7306 */ /* 0x0002a80000201400 */
[----:B------:R-:W-:Y:S01]  /*4c20*/  IABS R10, R10 ;  /* 0x0000000a000a7213 */ /* 0x000fe20000000000 */
[----:B-1----:R-:W-:Y:S01]  /*4c30*/  IMAD.MOV.U32 R9, RZ, RZ, R8 ;  /* 0x000000ffff097224 */ /* 0x002fe200078e0008 */
[----:B------:R-:W-:Y:S01]  /*4c40*/  IABS R8, R11 ;  /* 0x0000000b00087213 */ /* 0x000fe20000000000 */
[----:B--2---:R-:W-:-:S02]  /*4c50*/  FFMA.FTZ R14, R12, -UR16, R39 ;  /* 0x800000100c0e7c23 */ /* 0x004fc40008010027 */
[----:B------:R-:W-:Y:S01]  /*4c60*/  FFMA.FTZ R11, R17, -UR16, R37 ;  /* 0x80000010110b7c23 */ /* 0x000fe20008010025 */
[----:B------:R1:W-:Y:S02]  /*4c70*/  I2F R16, R8 ;  /* 0x0000000800107306 */ /* 0x0003e40000201400 */
[----:B------:R-:W-:Y:S02]  /*4c80*/  FSEL R102, R14, -INF , !P2 ;  /* 0xff8000000e667808 */ /* 0x000fe40005000000 */
[----:B------:R-:W-:Y:S02]  /*4c90*/  FSEL R101, R11, -INF , !P4 ;  /* 0xff8000000b657808 */ /* 0x000fe40006000000 */
[----:B------:R-:W-:Y:S02]  /*4ca0*/  ISETP.GE.AND P4, PT, R7, R232, PT ;  /* 0x000000e80700720c */ /* 0x000fe40003f86270 */
[----:B------:R-:W2:Y:S01]  /*4cb0*/  I2F R9, R9 ;  /* 0x0000000900097306 */ /* 0x000ea20000201400 */
[----:B------:R-:W-:-:S02]  /*4cc0*/  ISETP.GE.AND P2, PT, R5, R235, PT ;  /* 0x000000eb0500720c */ /* 0x000fc40003f46270 */
[----:B------:R-:W-:Y:S02]  /*4cd0*/  ISETP.LT.OR P4, PT, R7, R227, P4 ;  /* 0x000000e30700720c */ /* 0x000fe40002781670 */
[----:B------:R-:W-:Y:S01]  /*4ce0*/  ISETP.LT.OR P2, PT, R5, R230, P2 ;  /* 0x000000e60500720c */ /* 0x000fe20001741670 */
[----:B-1----:R-:W-:Y:S02]  /*4cf0*/  IMAD.IADD R8, R231, 0x1, -R6 ;  /* 0x00000001e7087824 */ /* 0x002fe400078e0a06 */
[----:B------:R-:W-:Y:S02]  /*4d00*/  IMAD.MOV.U32 R6, RZ, RZ, R10 ;  /* 0x000000ffff067224 */ /* 0x000fe400078e000a */
[----:B------:R-:W-:Y:S01]  /*4d10*/  IMAD.IADD R10, R224, 0x1, -R7 ;  /* 0x00000001e00a7824 */ /* 0x000fe200078e0a07 */
[----:B------:R-:W-:Y:S01]  /*4d20*/  IABS R8, R8 ;  /* 0x0000000800087213 */ /* 0x000fe20000000000 */
[----:B------:R1:W-:Y:S01]  /*4d30*/  I2F R32, R6 ;  /* 0x0000000600207306 */ /* 0x0003e20000201400 */
[----:B--2---:R-:W-:-:S02]  /*4d40*/  FFMA.FTZ R15, R9, -UR16, R65 ;  /* 0x80000010090f7c23 */ /* 0x004fc40008010041 */
[--C-:B------:R-:W-:Y:S02]  /*4d50*/  IMAD.IADD R9, R225, 0x1, -R7.reuse ;  /* 0x00000001e1097824 */ /* 0x100fe400078e0a07 */
[----:B------:R-:W-:Y:S01]  /*4d60*/  IMAD.IADD R7, R231, 0x1, -R7 ;  /* 0x00000001e7077824 */ /* 0x000fe200078e0a07 */
[----:B------:R-:W-:Y:S02]  /*4d70*/  FSEL R28, R15, -INF , !P6 ;  /* 0xff8000000f1c7808 */ /* 0x000fe40007000000 */
[----:B------:R2:W3:Y:S01]  /*4d80*/  I2F R12, R8 ;  /* 0x00000008000c7306 */ /* 0x0004e20000201400 */
[C---:B------:R-:W-:Y:S02]  /*4d90*/  ISETP.GE.AND P6, PT, R5.reuse, R234, PT ;  /* 0x000000ea0500720c */ /* 0x040fe40003fc6270 */
[----:B------:R-:W-:Y:S02]  /*4da0*/  IABS R7, R7 ;  /* 0x0000000700077213 */ /* 0x000fe40000000000 */
[----:B------:R-:W-:Y:S01]  /*4db0*/  ISETP.LT.OR P6, PT, R5, R229, P6 ;  /* 0x000000e50500720c */ /* 0x000fe200037c1670 */
[----:B-1----:R-:W-:-:S02]  /*4dc0*/  IMAD.IADD R6, R226, 0x1, -R2 ;  /* 0x00000001e2067824 */ /* 0x002fc400078e0a02 */
[----:B------:R-:W-:Y:S03]  /*4dd0*/  I2F R14, R7 ;  /* 0x00000007000e7306 */ /* 0x000fe60000201400 */
[----:B------:R-:W-:-:S05]  /*4de0*/  IABS R6, R6 ;  /* 0x0000000600067213 */ /* 0x000fca0000000000 */
[----:B--2---:R-:W-:Y:S01]  /*4df0*/  IMAD.MOV.U32 R8, RZ, RZ, R6 ;  /* 0x000000ffff087224 */ /* 0x004fe200078e0006 */
[----:B------:R-:W-:Y:S01]  /*4e00*/  IABS R6, R9 ;  /* 0x0000000900067213 */ /* 0x000fe20000000000 */
[----:B------:R-:W-:Y:S02]  /*4e10*/  IMAD.IADD R9, R231, 0x1, -R5 ;  /* 0x00000001e7097824 */ /* 0x000fe400078e0a05 */
[----:B------:R1:W-:Y:S08]  /*4e20*/  I2F R33, R8 ;  /* 0x0000000800217306 */ /* 0x0003f00000201400 */
[----:B------:R2:W-:Y:S01]  /*4e30*/  I2F R13, R6 ;  /* 0x00000006000d7306 */ /* 0x0005e20000201400 */
[----:B-1----:R-:W-:Y:S01]  /*4e40*/  IABS R8, R10 ;  /* 0x0000000a00087213 */ /* 0x002fe20000000000 */
[----:B---3--:R-:W-:-:S02]  /*4e50*/  FFMA.FTZ R10, R12, -UR16, R67 ;  /* 0x800000100c0a7c23 */ /* 0x008fc40008010043 */
[----:B------:R-:W-:-:S03]  /*4e60*/  FFMA.FTZ R12, R21, -UR16, R52 ;  /* 0x80000010150c7c23 */ /* 0x000fc60008010034 */
[----:B------:R-:W-:Y:S01]  /*4e70*/  FSEL R29, R10, -INF , !P5 ;  /* 0xff8000000a1d7808 */ /* 0x000fe20006800000 */
[----:B------:R-:W-:Y:S01]  /*4e80*/  IMAD.IADD R10, R225, 0x1, -R2 ;  /* 0x00000001e10a7824 */ /* 0x000fe200078e0a02 */
[----:B------:R-:W-:Y:S01]  /*4e90*/  FSEL R129, R12, -INF , !P3 ;  /* 0xff8000000c817808 */ /* 0x000fe20005800000 */
[----:B--2---:R-:W-:Y:S01]  /*4ea0*/  IMAD.MOV.U32 R6, RZ, RZ, R8 ;  /* 0x000000ffff067224 */ /* 0x004fe200078e0008 */
[C---:B------:R-:W-:Y:S01]  /*4eb0*/  ISETP.GE.AND P5, PT, R5.reuse, R233, PT ;  /* 0x000000e90500720c */ /* 0x040fe20003fa6270 */
[----:B------:R-:W-:Y:S01]  /*4ec0*/  IMAD.IADD R8, R224, 0x1, -R5 ;  /* 0x00000001e0087824 */ /* 0x000fe200078e0a05 */
[C---:B------:R-:W-:Y:S01]  /*4ed0*/  ISETP.GE.AND P3, PT, R5.reuse, R232, PT ;  /* 0x000000e80500720c */ /* 0x040fe20003f66270 */
[----:B------:R1:W2:Y:S01]  /*4ee0*/  I2F R11, R6 ;  /* 0x00000006000b7306 */ /* 0x0002a20000201400 */
[C---:B------:R-:W-:Y:S01]  /*4ef0*/  ISETP.LT.OR P5, PT, R5.reuse, R228, P5 ;  /* 0x000000e40500720c */ /* 0x040fe20002fa1670 */
[----:B------:R-:W-:Y:S01]  /*4f00*/  FFMA.FTZ R12, R16, -UR16, R53 ;  /* 0x80000010100c7c23 */ /* 0x000fe20008010035 */
[----:B------:R-:W-:Y:S01]  /*4f10*/  ISETP.LT.OR P3, PT, R5, R227, P3 ;  /* 0x000000e30500720c */ /* 0x000fe20001f61670 */
[----:B------:R-:W-:Y:S03]  /*4f20*/  HMMA.16816.F32 R16, R48, R22, R72 ;  /* 0x000000163010723c */ /* 0x000fe60000001848 */
[----:B------:R-:W-:-:S02]  /*4f30*/  FSEL R116, R12, -INF , !P2 ;  /* 0xff8000000c747808 */ /* 0x000fc40005000000 */
[----:B------:R-:W-:-:S04]  /*4f40*/  ISETP.GE.AND P2, PT, R3, R232, PT ;  /* 0x000000e80300720c */ /* 0x000fc80003f46270 */
[----:B------:R-:W-:Y:S01]  /*4f50*/  ISETP.LT.OR P2, PT, R3, R227, P2 ;  /* 0x000000e30300720c */ /* 0x000fe20001741670 */
[C---:B-1----:R-:W-:Y:S02]  /*4f60*/  IMAD.IADD R6, R225.reuse, 0x1, -R5 ;  /* 0x00000001e1067824 */ /* 0x042fe400078e0a05 */
[----:B------:R-:W-:-:S03]  /*4f70*/  IMAD.IADD R5, R225, 0x1, -R3 ;  /* 0x00000001e1057824 */ /* 0x000fc600078e0a03 */
[----:B------:R-:W-:Y:S02]  /*4f80*/  IABS R6, R6 ;  /* 0x0000000600067213 */ /* 0x000fe40000000000 */
[----:B------:R-:W-:-:S03]  /*4f90*/  IABS R5, R5 ;  /* 0x0000000500057213 */ /* 0x000fc60000000000 */
[----:B------:R-:W-:Y:S01]  /*4fa0*/  IMAD.MOV.U32 R7, RZ, RZ, R6 ;  /* 0x000000ffff077224 */ /* 0x000fe200078e0006 */
[----:B------:R-:W-:Y:S01]  /*4fb0*/  IABS R6, R8 ;  /* 0x0000000800067213 */ /* 0x000fe20000000000 */
[----:B------:R-:W-:Y:S02]  /*4fc0*/  IMAD.IADD R8, R231, 0x1, -R3 ;  /* 0x00000001e7087824 */ /* 0x000fe400078e0a03 */
[----:B------:R1:W-:Y:S08]  /*4fd0*/  I2F R20, R7 ;  /* 0x0000000700147306 */ /* 0x0003f00000201400 */
[----:B------:R3:W4:Y:S01]  /*4fe0*/  I2F R15, R6 ;  /* 0x00000006000f7306 */ /* 0x0007220000201400 */
[----:B-1----:R-:W-:Y:S01]  /*4ff0*/  IABS R7, R9 ;  /* 0x0000000900077213 */ /* 0x002fe20000000000 */
[----:B--2---:R-:W-:-:S02]  /*5000*/  FFMA.FTZ R9, R11, -UR16, R56 ;  /* 0x800000100b097c23 */ /* 0x004fc40008010038 */
[----:B------:R-:W-:-:S04]  /*5010*/  FFMA.FTZ R11, R14, -UR16, R58 ;  /* 0x800000100e0b7c23 */ /* 0x000fc8000801003a */
[----:B------:R1:W2:Y:S01]  /*5020*/  I2F R21, R7 ;  /* 0x0000000700157306 */ /* 0x0002a20000201400 */
[----:B------:R-:W-:Y:S01]  /*5030*/  FSEL R30, R9, -INF , !P0 ;  /* 0xff800000091e7808 */ /* 0x000fe20004000000 */
[----:B---3--:R-:W-:Y:S01]  /*5040*/  FFMA.FTZ R6, R13, -UR16, R54 ;  /* 0x800000100d067c23 */ /* 0x008fe20008010036 */
[----:B------:R-:W-:Y:S01]  /*5050*/  FSEL R44, R11, -INF , !P4 ;  /* 0xff8000000b2c7808 */ /* 0x000fe20006000000 */
[----:B----4-:R-:W-:Y:S01]  /*5060*/  FFMA.FTZ R9, R15, -UR16, R57 ;  /* 0x800000100f097c23 */ /* 0x010fe20008010039 */
[C---:B------:R-:W-:Y:S02]  /*5070*/  ISETP.GE.AND P0, PT, R3.reuse, R234, PT ;  /* 0x000000ea0300720c */ /* 0x040fe40003f06270 */
[----:B------:R-:W-:Y:S01]  /*5080*/  FSEL R128, R6, -INF , !P1 ;  /* 0xff80000006807808 */ /* 0x000fe20004800000 */
[----:B------:R-:W-:Y:S01]  /*5090*/  IMAD.MOV.U32 R6, RZ, RZ, R5 ;  /* 0x000000ffff067224 */ /* 0x000fe200078e0005 */
[C---:B------:R-:W-:Y:S02]  /*50a0*/  ISETP.GE.AND P1, PT, R3.reuse, R235, PT ;  /* 0x000000eb0300720c */ /* 0x040fe40003f26270 */
[C---:B------:R-:W-:Y:S01]  /*50b0*/  ISETP.GE.AND P4, PT, R3.reuse, R233, PT ;  /* 0x000000e90300720c */ /* 0x040fe20003f86270 */
[----:B------:R3:W-:Y:S01]  /*50c0*/  I2F R14, R6 ;  /* 0x00000006000e7306 */ /* 0x0007e20000201400 */
[C---:B------:R-:W-:Y:S01]  /*50d0*/  ISETP.LT.OR P1, PT, R3.reuse, R230, P1 ;  /* 0x000000e60300720c */ /* 0x040fe20000f21670 */
[----:B-1----:R-:W-:Y:S01]  /*50e0*/  IMAD.IADD R7, R224, 0x1, -R3 ;  /* 0x00000001e0077824 */ /* 0x002fe200078e0a03 */
[----:B------:R-:W-:-:S02]  /*50f0*/  ISETP.LT.OR P0, PT, R3, R229, P0 ;  /* 0x000000e50300720c */ /* 0x000fc40000701670 */
[----:B------:R-:W-:Y:S02]  /*5100*/  ISETP.LT.OR P4, PT, R3, R228, P4 ;  /* 0x000000e40300720c */ /* 0x000fe40002781670 */
[----:B------:R-:W-:Y:S01]  /*5110*/  IABS R5, R7 ;  /* 0x0000000700057213 */ /* 0x000fe20000000000 */
[----:B------:R-:W-:Y:S01]  /*5120*/  FFMA.FTZ R7, R20, -UR16, R55 ;  /* 0x8000001014077c23 */ /* 0x000fe20008010037 */
[----:B------:R-:W-:Y:S02]  /*5130*/  IABS R3, R10 ;  /* 0x0000000a00037213 */ /* 0x000fe40000000000 */
[----:B------:R-:W-:Y:S02]  /*5140*/  FSEL R20, R9, -INF , !P5 ;  /* 0xff80000009147808 */ /* 0x000fe40006800000 */
[----:B------:R-:W-:Y:S01]  /*5150*/  FSEL R87, R7, -INF , !P6 ;  /* 0xff80000007577808 */ /* 0x000fe20007000000 */
[----:B------:R-:W-:Y:S01]  /*5160*/  FFMA.FTZ R7, R32, -UR16, R24 ;  /* 0x8000001020077c23 */ /* 0x000fe20008010018 */
[C---:B------:R-:W-:Y:S01]  /*5170*/  ISETP.GE.AND P6, PT, R2.reuse, R235, PT ;  /* 0x000000eb0200720c */ /* 0x040fe20003fc6270 */
[----:B---3--:R-:W-:Y:S01]  /*5180*/  IMAD.MOV.U32 R6, RZ, RZ, R5 ;  /* 0x000000ffff067224 */ /* 0x008fe200078e0005 */
[----:B------:R-:W-:Y:S01]  /*5190*/  IABS R5, R8 ;  /* 0x0000000800057213 */ /* 0x000fe20000000000 */
[----:B--2---:R-:W-:Y:S01]  /*51a0*/  FFMA.FTZ R8, R21, -UR16, R59 ;  /* 0x8000001015087c23 */ /* 0x004fe2000801003b */
[----:B------:R-:W-:Y:S01]  /*51b0*/  FSEL R85, R7, -INF , !P1 ;  /* 0xff80000007557808 */ /* 0x000fe20004800000 */
[----:B------:R1:W2:Y:S01]  /*51c0*/  I2F R13, R6 ;  /* 0x00000006000d7306 */ /* 0x0002a20000201400 */
[----:B------:R-:W-:-:S02]  /*51d0*/  ISETP.GE.AND P5, PT, R2, R234, PT ;  /* 0x000000ea0200720c */ /* 0x000fc40003fa6270 */
[----:B------:R-:W-:Y:S02]  /*51e0*/  FSEL R21, R8, -INF , !P3 ;  /* 0xff80000008157808 */ /* 0x000fe40005800000 */
[C---:B------:R-:W-:Y:S02]  /*51f0*/  ISETP.GE.AND P3, PT, R2.reuse, R233, PT ;  /* 0x000000e90200720c */ /* 0x040fe40003f66270 */
[C---:B------:R-:W-:Y:S01]  /*5200*/  ISETP.GE.AND P1, PT, R2.reuse, R232, PT ;  /* 0x000000e80200720c */ /* 0x040fe20003f26270 */
[----:B------:R3:W4:Y:S01]  /*5210*/  I2F R10, R5 ;  /* 0x00000005000a7306 */ /* 0x0007220000201400 */
[C---:B------:R-:W-:Y:S02]  /*5220*/  ISETP.LT.OR P6, PT, R2.reuse, R230, P6 ;  /* 0x000000e60200720c */ /* 0x040fe400037c1670 */
[C---:B------:R-:W-:Y:S02]  /*5230*/  ISETP.LT.OR P5, PT, R2.reuse, R229, P5 ;  /* 0x000000e50200720c */ /* 0x040fe40002fa1670 */
[----:B------:R-:W-:-:S02]  /*5240*/  ISETP.LT.OR P3, PT, R2, R228, P3 ;  /* 0x000000e40200720c */ /* 0x000fc40001f61670 */
[----:B------:R-:W-:Y:S01]  /*5250*/  ISETP.LT.OR P1, PT, R2, R227, P1 ;  /* 0x000000e30200720c */ /* 0x000fe20000f21670 */
[----:B-1----:R-:W-:Y:S02]  /*5260*/  IMAD.IADD R6, R224, 0x1, -R2 ;  /* 0x00000001e0067824 */ /* 0x002fe400078e0a02 */
[----:B--2---:R-:W-:-:S05]  /*5270*/  FFMA.FTZ R8, R13, -UR16, R16 ;  /* 0x800000100d087c23 */ /* 0x004fca0008010010 */
[----:B------:R-:W-:Y:S01]  /*5280*/  FSEL R15, R8, -INF , !P4 ;  /* 0xff800000080f7808 */ /* 0x000fe20006000000 */
[----:B---3--:R-:W-:Y:S01]  /*5290*/  IMAD.MOV.U32 R5, RZ, RZ, R3 ;  /* 0x000000ffff057224 */ /* 0x008fe200078e0003 */
[----:B------:R-:W-:Y:S01]  /*52a0*/  IABS R3, R6 ;  /* 0x0000000600037213 */ /* 0x000fe20000000000 */
[----:B------:R-:W-:Y:S01]  /*52b0*/  IMAD.IADD R6, R231, 0x1, -R2 ;  /* 0x00000001e7067824 */ /* 0x000fe200078e0a02 */
[----:B------:R-:W-:Y:S01]  /*52c0*/  LOP3.LUT R2, R97, R98, RZ, 0xfc, !PT ;  /* 0x0000006261027212 */ /* 0x000fe200078efcff */
[----:B------:R1:W2:Y:S02]  /*52d0*/  I2F R12, R5 ;  /* 0x00000005000c7306 */ /* 0x0002a40000201400 */
[----:B-1----:R-:W-:Y:S01]  /*52e0*/  IMAD.MOV.U32 R5, RZ, RZ, R3 ;  /* 0x000000ffff057224 */ /* 0x002fe200078e0003 */
[----:B------:R-:W-:Y:S01]  /*52f0*/  IABS R3, R6 ;  /* 0x0000000600037213 */ /* 0x000fe20000000000 */
[----:B----4-:R-:W-:-:S04]  /*5300*/  FFMA.FTZ R6, R10, -UR16, R18 ;  /* 0x800000100a067c23 */ /* 0x010fc80008010012 */
[----:B------:R-:W1:Y:S01]  /*5310*/  I2F R11, R5 ;  /* 0x00000005000b7306 */ /* 0x000e620000201400 */
[----:B------:R-:W-:Y:S02]  /*5320*/  FFMA.FTZ R10, R33, -UR16, R25 ;  /* 0x80000010210a7c23 */ /* 0x000fe40008010019 */
[----:B--2---:R-:W-:-:S03]  /*5330*/  FFMA.FTZ R9, R12, -UR16, R27 ;  /* 0x800000100c097c23 */ /* 0x004fc6000801001b */
[----:B------:R-:W-:Y:S02]  /*5340*/  FSEL R84, R10, -INF , !P6 ;  /* 0xff8000000a547808 */ /* 0x000fe40007000000 */
[----:B------:R2:W3:Y:S01]  /*5350*/  I2F R5, R3 ;  /* 0x0000000300057306 */ /* 0x0004e20000201400 */
[----:B------:R-:W-:Y:S01]  /*5360*/  FSEL R100, R9, -INF , !P5 ;  /* 0xff80000009647808 */ /* 0x000fe20006800000 */
[----:B-1----:R-:W-:Y:S01]  /*5370*/  FFMA.FTZ R7, R11, -UR16, R17 ;  /* 0x800000100b077c23 */ /* 0x002fe20008010011 */
[----:B------:R-:W-:Y:S01]  /*5380*/  FSEL R17, R6, -INF , !P2 ;  /* 0xff80000006117808 */ /* 0x000fe20005000000 */
[----:B--2---:R-:W-:-:S03]  /*5390*/  FFMA.FTZ R3, R14, -UR16, R26 ;  /* 0x800000100e037c23 */ /* 0x004fc6000801001a */
[----:B------:R-:W-:Y:S01]  /*53a0*/  FSEL R14, R7, -INF , !P3 ;  /* 0xff800000070e7808 */ /* 0x000fe20005800000 */
[----:B---3--:R-:W-:Y:S01]  /*53b0*/  FFMA.FTZ R5, R5, -UR16, R19 ;  /* 0x8000001005057c23 */ /* 0x008fe20008010013 */
        /* <DEDUP_REMOVED lines=44> */
.L_x_1204:
[----:B------:R-:W-:Y:S05]  /*5680*/  BSYNC B0 ;  /* 0x0000000000007941 */ /* 0x000fea0003800000 */
.L_x_1203:
[----:B------:R-:W0:Y:S02]  /*5690*/  LDGDEPBAR ;  /* 0x00000000000079af */ /* 0x000e240000000000 */
.L_x_1202:
        /* <DEDUP_REMOVED lines=48> */
[----:B------:R1:W2:Y:S01]  /*59a0*/  MUFU.EX2 R135, R9 ;  /* 0x0000000900877308 */ /* 0x0002a20000000800 */
[----:B------:R-:W3:Y:S07]  /*59b0*/  LDSM.16.MT88.4 R32, [R209+0xa000] ;  /* 0x00a00000d120783b */ /* 0x000eee0000004200 */
[----:B------:R4:W-:Y:S01]  /*59c0*/  MUFU.EX2 R138, R6 ;  /* 0x00000006008a7308 */ /* 0x0009e20000000800 */
[----:B-1----:R-:W-:-:S07]  /*59d0*/  FFMA.FTZ R9, R15, c[0x0][0x23c], -R3 ;  /* 0x00008f000f097a23 */ /* 0x002fce0000010803 */
[----:B------:R1:W-:Y:S01]  /*59e0*/  MUFU.EX2 R139, R5 ;  /* 0x00000005008b7308 */ /* 0x0003e20000000800 */
[----:B--2---:R-:W-:Y:S01]  /*59f0*/  F2FP.PACK_AB R124, R135, R252 ;  /* 0x000000fc877c723e */ /* 0x004fe200000000ff */
[----:B----4-:R-:W-:-:S06]  /*5a00*/  FMUL.FTZ R6, R137, c[0x0][0x23c] ;  /* 0x00008f0089067a20 */ /* 0x010fcc0000410000 */
        /* <DEDUP_REMOVED lines=8> */
[----:B--2---:R-:W-:-:S05]  /*5a90*/  FFMA.FTZ R9, R44, c[0x0][0x23c], -R2 ;  /* 0x00008f002c097a23 */ /* 0x004fca0000010802 */
[----:B------:R2:W-:Y:S08]  /*5aa0*/  MUFU.EX2 R248, R0 ;  /* 0x0000000000f87308 */ /* 0x0005f00000000800 */
[----:B------:R-:W-:Y:S01]  /*5ab0*/  MUFU.EX2 R244, R9 ;  /* 0x0000000900f47308 */ /* 0x000fe20000000800 */
[----:B-1----:R-:W-:Y:S01]  /*5ac0*/  F2FP.PACK_AB R6, R11, R139 ;  /* 0x0000008b0b06723e */ /* 0x002fe200000000ff */
[----:B--2---:R-:W-:-:S06]  /*5ad0*/  FFMA.FTZ R0, R40, c[0x0][0x23c], -R2 ;  /* 0x00008f0028007a23 */ /* 0x004fcc0000010802 */
[----:B------:R-:W1:Y:S08]  /*5ae0*/  MUFU.EX2 R251, R3 ;  /* 0x0000000300fb7308 */ /* 0x000e700000000800 */
[----:B------:R2:W-:Y:S08]  /*5af0*/  MUFU.EX2 R249, R0 ;  /* 0x0000000000f97308 */ /* 0x0005f00000000800 */
[----:B------:R4:W5:Y:S01]  /*5b00*/  MUFU.EX2 R250, R4 ;  /* 0x0000000400fa7308 */ /* 0x0009620000000800 */
[----:B-1----:R-:W-:Y:S01]  /*5b10*/  F2FP.PACK_AB R126, R251, R140 ;  /* 0x0000008cfb7e723e */ /* 0x002fe200000000ff */
[----:B--2---:R-:W-:-:S02]  /*5b20*/  FFMA.FTZ R0, R29, c[0x0][0x23c], -R2 ;  /* 0x00008f001d007a23 */ /* 0x004fc40000010802 */
[----:B------:R-:W-:Y:S04]  /*5b30*/  LDSM.16.MT88.4 R28, [R213+0xb800] ;  /* 0x00b80000d51c783b */ /* 0x000fe80000004200 */
[----:B------:R1:W2:Y:S01]  /*5b40*/  MUFU.EX2 R133, R0 ;  /* 0x0000000000857308 */ /* 0x0002a20000000800 */
[----:B----4-:R-:W-:Y:S02]  /*5b50*/  F2FP.PACK_AB R4, R138, R132 ;  /* 0x000000848a04723e */ /* 0x010fe400000000ff */
[----:B-----5:R-:W-:Y:S02]  /*5b60*/  F2FP.PACK_AB R5, R248, R250 ;  /* 0x000000faf805723e */ /* 0x020fe400000000ff */
[----:B-1----:R-:W-:Y:S02]  /*5b70*/  FMNMX.FTZ R0, R130, R119, !PT ;  /* 0x0000007782007209 */ /* 0x002fe40007810000 */
[----:B--2---:R-:W-:-:S02]  /*5b80*/  F2FP.PACK_AB R7, R133, R249 ;  /* 0x000000f98507723e */ /* 0x004fc400000000ff */
[----:B------:R-:W-:-:S04]  /*5b90*/  FMNMX.FTZ R0, R103, R0, !PT ;  /* 0x0000000067007209 */ /* 0x000fc80007810000 */
[----:B------:R-:W-:Y:S01]  /*5ba0*/  FMNMX.FTZ R0, R101, R0, !PT ;  /* 0x0000000065007209 */ /* 0x000fe20007810000 */
[----:B---3--:R-:W-:Y:S03]  /*5bb0*/  HMMA.16816.F32 R148, R4, R32, RZ ;  /* 0x000000200494723c */ /* 0x008fe600000018ff */
        /* <DEDUP_REMOVED lines=43> */
[--C-:B------:R-:W-:Y:S01]  /*5e70*/  FFMA.FTZ R3, R130, c[0x0][0x23c], -R2.reuse ;  /* 0x00008f0082037a23 */ /* 0x100fe20000010802 */
[----:B------:R-:W-:Y:S01]  /*5e80*/  MOV R130, R135 ;  /* 0x0000008700827202 */ /* 0x000fe20000000f00 */
[----:B------:R-:W-:Y:S02]  /*5e90*/  HMMA.16816.F32 R92, R4, R50, RZ ;  /* 0x00000032045c723c */ /* 0x000fe400000018ff */
[----:B------:R1:W-:Y:S01]  /*5ea0*/  MUFU.EX2 R243, R3 ;  /* 0x0000000300f37308 */ /* 0x0003e20000000800 */
[----:B--2---:R-:W-:Y:S01]  /*5eb0*/  FMNMX.FTZ R135, R0, R8, !PT ;  /* 0x0000000800877209 */ /* 0x004fe20007810000 */
[----:B------:R-:W-:-:S03]  /*5ec0*/  FFMA.FTZ R0, R119, c[0x0][0x23c], -R2 ;  /* 0x00008f0077007a23 */ /* 0x000fc60000010802 */
[----:B------:R-:W-:Y:S01]  /*5ed0*/  FSETP.NEU.FTZ.AND P1, PT, R135, -INF , PT ;  /* 0xff8000008700780b */ /* 0x000fe20003f3d000 */
[C---:B------:R-:W-:Y:S02]  /*5ee0*/  HMMA.16816.F32 R108, R4.reuse, R70, RZ ;  /* 0x00000046046c723c */ /* 0x040fe400000018ff */
        /* <DEDUP_REMOVED lines=32> */
[----:B-1----:R-:W-:Y:S01]  /*60f0*/  FFMA.FTZ R3, R129, c[0x0][0x23c], -R2 ;  /* 0x00008f0081037a23 */ /* 0x002fe20000010802 */
[----:B------:R-:W-:-:S03]  /*6100*/  MOV R129, R139 ;  /* 0x0000008b00817202 */ /* 0x000fc60000000f00 */
[----:B------:R1:W-:Y:S03]  /*6110*/  MUFU.EX2 R207, R3 ;  /* 0x0000000300cf7308 */ /* 0x0003e60000000800 */
[----:B------:R-:W-:Y:S07]  /*6120*/  HMMA.16816.F32 R124, R124, R30, R4 ;  /* 0x0000001e7c7c723c */ /* 0x000fee0000001804 */
[----:B---3--:R-:W-:-:S02]  /*6130*/  F2FP.PACK_AB R4, R240, R243 ;  /* 0x000000f3f004723e */ /* 0x008fc400000000ff */
[----:B--2---:R-:W-:Y:S02]  /*6140*/  F2FP.PACK_AB R6, R242, R241 ;  /* 0x000000f1f206723e */ /* 0x004fe400000000ff */
[----:B----4-:R-:W-:Y:S01]  /*6150*/  F2FP.PACK_AB R5, R238, R239 ;  /* 0x000000efee05723e */ /* 0x010fe200000000ff */
[----:B-1----:R-:W-:Y:S01]  /*6160*/  FFMA.FTZ R3, R116, c[0x0][0x23c], -R2 ;  /* 0x00008f0074037a23 */ /* 0x002fe20000010802 */
[----:B-----5:R-:W-:-:S03]  /*6170*/  F2FP.PACK_AB R7, R237, R236 ;  /* 0x000000eced07723e */ /* 0x020fc600000000ff */
[----:B------:R1:W2:Y:S04]  /*6180*/  MUFU.EX2 R206, R3 ;  /* 0x0000000300ce7308 */ /* 0x0002a80000000800 */
[C---:B------:R-:W-:Y:S08]  /*6190*/  HMMA.16816.F32 R144, R4.reuse, R32, RZ ;  /* 0x000000200490723c */ /* 0x040ff000000018ff */
[----:B------:R-:W-:Y:S01]  /*61a0*/  HMMA.16816.F32 R200, R4, R34, RZ ;  /* 0x0000002204c8723c */ /* 0x000fe200000018ff */
[----:B-1----:R-:W-:-:S02]  /*61b0*/  FFMA.FTZ R3, R85, c[0x0][0x23c], -R2 ;  /* 0x00008f0055037a23 */ /* 0x002fc40000010802 */
[----:B------:R-:W-:-:S05]  /*61c0*/  FFMA.FTZ R2, R84, c[0x0][0x23c], -R2 ;  /* 0x00008f0054027a23 */ /* 0x000fca0000010802 */
[C---:B------:R-:W-:Y:S01]  /*61d0*/  HMMA.16816.F32 R32, R4.reuse, R36, RZ ;  /* 0x000000240420723c */ /* 0x040fe200000018ff */
[----:B------:R1:W-:Y:S06]  /*61e0*/  MUFU.EX2 R205, R3 ;  /* 0x0000000300cd7308 */ /* 0x0003ec0000000800 */
[----:B------:R-:W-:Y:S01]  /*61f0*/  MOV R37, R138 ;  /* 0x0000008a00257202 */ /* 0x000fe20000000f00 */
[C---:B------:R-:W-:Y:S01]  /*6200*/  HMMA.16816.F32 R160, R4.reuse, R24, RZ ;  /* 0x0000001804a0723c */ /* 0x040fe200000018ff */
[----:B------:R3:W-:Y:S07]  /*6210*/  MUFU.EX2 R204, R2 ;  /* 0x0000000200cc7308 */ /* 0x0007ee0000000800 */
[----:B------:R-:W-:Y:S01]  /*6220*/  HMMA.16816.F32 R196, R4, R26, RZ ;  /* 0x0000001a04c4723c */ /* 0x000fe200000018ff */
[----:B-1----:R-:W-:-:S07]  /*6230*/  IMAD.MOV.U32 R3, RZ, RZ, R133 ;  /* 0x000000ffff037224 */ /* 0x002fce00078e0085 */
[----:B------:R-:W-:Y:S01]  /*6240*/  HMMA.16816.F32 R24, R4, R52, RZ ;  /* 0x000000340418723c */ /* 0x000fe200000018ff */
[----:B---3--:R-:W-:Y:S01]  /*6250*/  FFMA.FTZ R2, R128, c[0x0][0x23c], -R0 ;  /* 0x00008f0080027a23 */ /* 0x008fe20000010800 */
[----:B--2---:R-:W-:-:S03]  /*6260*/  F2FP.PACK_AB R128, R206, R207 ;  /* 0x000000cfce80723e */ /* 0x004fc600000000ff */
[----:B------:R1:W-:Y:S02]  /*6270*/  MUFU.EX2 R139, R2 ;  /* 0x00000002008b7308 */ /* 0x0003e40000000800 */
[----:B------:R-:W-:Y:S01]  /*6280*/  MOV R53, R11 ;  /* 0x0000000b00357202 */ /* 0x000fe20000000f00 */
[C---:B------:R-:W-:Y:S08]  /*6290*/  HMMA.16816.F32 R192, R4.reuse, R38, RZ ;  /* 0x0000002604c0723c */ /* 0x040ff000000018ff */
[----:B------:R-:W-:Y:S01]  /*62a0*/  HMMA.16816.F32 R188, R4, R54, RZ ;  /* 0x0000003604bc723c */ /* 0x000fe200000018ff */
[----:B-1----:R-:W-:-:S07]  /*62b0*/  FFMA.FTZ R2, R87, c[0x0][0x23c], -R0 ;  /* 0x00008f0057027a23 */ /* 0x002fce0000010800 */
[C---:B------:R-:W-:Y:S01]  /*62c0*/  HMMA.16816.F32 R8, R4.reuse, R64, RZ ;  /* 0x000000400408723c */ /* 0x040fe200000018ff */
[----:B------:R1:W2:Y:S07]  /*62d0*/  MUFU.EX2 R138, R2 ;  /* 0x00000002008a7308 */ /* 0x0002ae0000000800 */
[C---:B------:R-:W-:Y:S08]  /*62e0*/  HMMA.16816.F32 R184, R4.reuse, R66, RZ ;  /* 0x0000004204b8723c */ /* 0x040ff000000018ff */
[----:B------:R-:W-:Y:S01]  /*62f0*/  HMMA.16816.F32 R180, R4, R50, RZ ;  /* 0x0000003204b4723c */ /* 0x000fe200000018ff */
[----:B-1----:R-:W-:-:S02]  /*6300*/  FFMA.FTZ R2, R86, c[0x0][0x23c], -R0 ;  /* 0x00008f0056027a23 */ /* 0x002fc40000010800 */
[----:B------:R-:W-:Y:S02]  /*6310*/  FFMA.FTZ R0, R100, c[0x0][0x23c], -R0 ;  /* 0x00008f0064007a23 */ /* 0x000fe40000010800 */
[----:B------:R1:W-:Y:S03]  /*6320*/  MUFU.EX2 R133, R2 ;  /* 0x0000000200857308 */ /* 0x0003e60000000800 */
[C---:B------:R-:W-:Y:S08]  /*6330*/  HMMA.16816.F32 R84, R4.reuse, R48, RZ ;  /* 0x000000300454723c */ /* 0x040ff000000018ff */
[----:B------:R-:W-:Y:S01]  /*6340*/  HMMA.16816.F32 R100, R4, R68, RZ ;  /* 0x000000440464723c */ /* 0x000fe200000018ff */
[----:B-1----:R-:W-:-:S02]  /*6350*/  MOV R2, R132 ;  /* 0x0000008400027202 */ /* 0x002fc40000000f00 */
[----:B------:R1:W3:Y:S05]  /*6360*/  MUFU.EX2 R132, R0 ;  /* 0x0000000000847308 */ /* 0x0002ea0000000800 */
[C---:B------:R-:W-:Y:S08]  /*6370*/  HMMA.16816.F32 R176, R4.reuse, R70, RZ ;  /* 0x0000004604b0723c */ /* 0x040ff000000018ff */
[----:B------:R-:W-:Y:S01]  /*6380*/  HMMA.16816.F32 R116, R4, R80, RZ ;  /* 0x000000500474723c */ /* 0x000fe200000018ff */
[----:B-1----:R-:W-:-:S07]  /*6390*/  FADD.FTZ R0, R243, R240 ;  /* 0x000000f0f3007221 */ /* 0x002fce0000010000 */
[----:B------:R-:W-:Y:S01]  /*63a0*/  HMMA.16816.F32 R140, R4, R82, RZ ;  /* 0x00000052048c723c */ /* 0x000fe200000018ff */
[----:B------:R-:W-:-:S06]  /*63b0*/  FADD.FTZ R0, R241, R0 ;  /* 0x00000000f1007221 */ /* 0x000fcc0000010000 */
[----:B------:R-:W-:Y:S01]  /*63c0*/  MOV R4, R129 ;  /* 0x0000008100047202 */ /* 0x000fe20000000f00 */
[----:B------:R-:W-:Y:S01]  /*63d0*/  IMAD.MOV.U32 R6, RZ, RZ, R130 ;  /* 0x000000ffff067224 */ /* 0x000fe200078e0082 */
[----:B------:R-:W-:Y:S01]  /*63e0*/  MOV R7, R131 ;  /* 0x0000008300077202 */ /* 0x000fe20000000f00 */
[----:B------:R-:W-:Y:S01]  /*63f0*/  IMAD.MOV.U32 R5, RZ, RZ, R37 ;  /* 0x000000ffff057224 */ /* 0x000fe200078e0025 */
[----:B--2---:R-:W-:Y:S02]  /*6400*/  F2FP.PACK_AB R129, R138, R139 ;  /* 0x0000008b8a81723e */ /* 0x004fe400000000ff */
[----:B------:R-:W-:Y:S01]  /*6410*/  F2FP.PACK_AB R130, R204, R205 ;  /* 0x000000cdcc82723e */ /* 0x000fe200000000ff */
[----:B------:R-:W-:Y:S01]  /*6420*/  FADD.FTZ R2, R2, R5 ;  /* 0x0000000502027221 */ /* 0x000fe20000010000 */
[----:B---3--:R-:W-:Y:S01]  /*6430*/  F2FP.PACK_AB R131, R132, R133 ;  /* 0x000000858483723e */ /* 0x008fe200000000ff */
[----:B------:R-:W-:Y:S02]  /*6440*/  FADD.FTZ R5, R250, R248 ;  /* 0x000000f8fa057221 */ /* 0x000fe40000010000 */
[----:B------:R-:W-:-:S02]  /*6450*/  FADD.FTZ R2, R4, R2 ;  /* 0x0000000204027221 */ /* 0x000fc40000010000 */
[----:B------:R-:W-:Y:S02]  /*6460*/  FADD.FTZ R5, R249, R5 ;  /* 0x00000005f9057221 */ /* 0x000fe40000010000 */
[----:B------:R-:W-:Y:S01]  /*6470*/  HMMA.16816.F32 R36, R128, R12, R32 ;  /* 0x0000000c8024723c */ /* 0x000fe20000001820 */
[----:B------:R-:W-:-:S04]  /*6480*/  FADD.FTZ R4, R242, R0 ;  /* 0x00000000f2047221 */ /* 0x000fc80000010000 */
[----:B------:R-:W-:Y:S02]  /*6490*/  FADD.FTZ R4, R207, R4 ;  /* 0x00000004cf047221 */ /* 0x000fe40000010000 */
[----:B------:R-:W-:Y:S01]  /*64a0*/  MOV R35, R3 ;  /* 0x0000000300237202 */ /* 0x000fe20000000f00 */
[----:B------:R-:W-:Y:S01]  /*64b0*/  FADD.FTZ R3, R239, R238 ;  /* 0x000000eeef037221 */ /* 0x000fe20000010000 */
[----:B------:R-:W-:Y:S01]  /*64c0*/  MOV R34, R53 ;  /* 0x0000003500227202 */ /* 0x000fe20000000f00 */
        /* <DEDUP_REMOVED lines=22> */
[----:B------:R-:W-:Y:S01]  /*6630*/  FADD.FTZ R249, R251, R2 ;  /* 0x00000002fbf97221 */ /* 0x000fe20000010000 */
[----:B------:R1:W-:Y:S01]  /*6640*/  STL [R1+0xc], R245 ;  /* 0x00000cf501007387 */ /* 0x0003e20000100800 */
[----:B------:R-:W-:-:S03]  /*6650*/  FADD.FTZ R248, R247, R0 ;  /* 0x00000000f7f87221 */ /* 0x000fc60000010000 */
[----:B------:R1:W-:Y:S02]  /*6660*/  STL [R1+0x8], R244 ;  /* 0x000008f401007387 */ /* 0x0003e40000100800 */
[C---:B------:R-:W-:Y:S02]  /*6670*/  HMMA.16816.F32 R68, R128.reuse, R20, R8 ;  /* 0x000000148044723c */ /* 0x040fe40000001808 */
[----:B------:R1:W-:Y:S04]  /*6680*/  STL [R1+0x4], R249 ;  /* 0x000004f901007387 */ /* 0x0003e80000100800 */
[----:B------:R1:W-:Y:S02]  /*6690*/  STL [R1], R248 ;  /* 0x000000f801007387 */ /* 0x0003e40000100800 */
        /* <DEDUP_REMOVED lines=12> */
[----:B------:R-:W3:Y:S04]  /*6760*/  LDL R35, [R1+0x10] ;  /* 0x0000100001237983 */ /* 0x000ee80000100800 */
[----:B------:R-:W4:Y:S01]  /*6770*/  LDL.64 R6, [R1+0x40] ;  /* 0x0000400001067983 */ /* 0x000f220000100a00 */
[----:B------:R-:W-:-:S03]  /*6780*/  UIADD3 UR17, UR7, -0x2, URZ ;  /* 0xfffffffe07117890 */ /* 0x000fc6000fffe03f */
[----:B------:R-:W1:Y:S01]  /*6790*/  S2R R250, SR_TID.X ;  /* 0x0000000000fa7919 */ /* 0x000e620000002100 */
[----:B------:R-:W-:Y:S02]  /*67a0*/  USHF.R.S32.HI UR5, URZ, 0x1f, UR17 ;  /* 0x0000001f3f057899 */ /* 0x000fe40008011411 */
[----:B------:R-:W-:Y:S01]  /*67b0*/  UIMAD UR4, UR11, UR17, URZ ;  /* 0x000000110b0472a4 */ /* 0x000fe2000f8e023f */
[----:B------:R-:W-:Y:S01]  /*67c0*/  IMAD.U32 R2, RZ, RZ, UR17 ;  /* 0x00000011ff027e24 */ /* 0x000fe2000f8e00ff */
[----:B------:R-:W-:Y:S02]  /*67d0*/  UISETP.GT.AND UP0, UPT, UR17, UR8, UPT ;  /* 0x000000081100728c */ /* 0x000fe4000bf04270 */
[----:B------:R-:W-:Y:S01]  /*67e0*/  UIMAD UR4, UR5, UR12, UR4 ;  /* 0x0000000c050472a4 */ /* 0x000fe2000f8e0204 */
[----:B-1----:R-:W-:-:S05]  /*67f0*/  IMAD.SHL.U32 R250, R250, 0x2, RZ ;  /* 0x00000002fafa7824 */ /* 0x002fca00078e00ff */
[----:B------:R-:W-:Y:S01]  /*6800*/  LOP3.LUT R250, R250, 0x6, RZ, 0xc0, !PT ;  /* 0x00000006fafa7812 */ /* 0x000fe200078ec0ff */
[----:B------:R-:W-:Y:S01]  /*6810*/  BAR.SYNC.DEFER_BLOCKING 0x0 ;  /* 0x0000000000007b1d */ /* 0x000fe20000010000 */
[----:B--2---:R-:W-:Y:S02]  /*6820*/  ISETP.GE.AND P3, PT, R32, c[0x0][0x220], PT ;  /* 0x0000880020007a0c */ /* 0x004fe40003f66270 */
[----:B---3--:R-:W-:Y:S01]  /*6830*/  ISETP.GE.AND P2, PT, R35, c[0x0][0x220], PT ;  /* 0x0000880023007a0c */ /* 0x008fe20003f46270 */
[----:B----4-:R-:W-:-:S10]  /*6840*/  IMAD.WIDE.U32 R2, R2, UR12, R6 ;  /* 0x0000000c02027c25 */ /* 0x010fd4000f8e0006 */
[----:B------:R-:W-:Y:S01]  /*6850*/  @P3 STS.128 [R223+0xa000], RZ ;  /* 0x00a000ffdf003388 */ /* 0x000fe20000000c00 */
[----:B------:R-:W-:Y:S02]  /*6860*/  IADD3 R3, R3, UR4, RZ ;  /* 0x0000000403037c10 */ /* 0x000fe4000fffe0ff */
[C---:B------:R-:W-:Y:S02]  /*6870*/  IADD3 R0, P0, R2.reuse, UR14, RZ ;  /* 0x0000000e02007c10 */ /* 0x040fe4000ff1e0ff */
[C---:B------:R-:W-:Y:S02]  /*6880*/  @!P3 LEA R10, P5, R2.reuse, c[0x0][0x170], 0x1 ;  /* 0x00005c00020aba11 */ /* 0x040fe400078a08ff */
[----:B------:R-:W-:Y:S02]  /*6890*/  @!P2 LEA R6, P1, R2, c[0x0][0x170], 0x1 ;  /* 0x00005c000206aa11 */ /* 0x000fe400078208ff */
[----:B------:R-:W-:Y:S02]  /*68a0*/  IADD3.X R5, R3, UR13, RZ, P0, !PT ;  /* 0x0000000d03057c10 */ /* 0x000fe400087fe4ff */
[----:B------:R-:W-:-:S02]  /*68b0*/  @!P3 LEA R8, P4, R0, c[0x0][0x170], 0x1 ;  /* 0x00005c000008ba11 */ /* 0x000fc400078808ff */
        /* <DEDUP_REMOVED lines=16> */
[----:B------:R-:W-:Y:S01]  /*69c0*/  @P3 STS.128 [R223+0xa800], RZ ;  /* 0x00a800ffdf003388 */ /* 0x000fe20000000c00 */
[--C-:B------:R-:W-:Y:S01]  /*69d0*/  IMAD.IADD R2, R226, 0x1, -R0.reuse ;  /* 0x00000001e2027824 */ /* 0x100fe200078e0a00 */
[C---:B------:R-:W-:Y:S02]  /*69e0*/  ISETP.GE.AND P0, PT, R0.reuse, R235, PT ;  /* 0x000000eb0000720c */ /* 0x040fe40003f06270 */
[----:B------:R-:W-:Y:S01]  /*69f0*/  @!PT LDS RZ, [RZ] ;  /* 0x00000000fffff984 */ /* 0x000fe20000000800 */
[----:B------:R-:W-:Y:S01]  /*6a00*/  @!PT LDS RZ, [RZ] ;  /* 0x00000000fffff984 */ /* 0x000fe20000000800 */
[----:B------:R-:W-:Y:S01]  /*6a10*/  @!PT LDS RZ, [RZ] ;  /* 0x00000000fffff984 */ /* 0x000fe20000000800 */
[----:B------:R1:W-:Y:S01]  /*6a20*/  @!P3 LDGSTS.E.BYPASS.LTC128B.128 [R223+0xa800], [R8.64] ;  /* 0x0a80000008dfbfae */ /* 0x0003e2000b901d52 */
[C---:B------:R-:W-:Y:S02]  /*6a30*/  ISETP.GE.AND P6, PT, R0.reuse, R234, PT ;  /* 0x000000ea0000720c */ /* 0x040fe40003fc6270 */
[----:B------:R-:W-:Y:S01]  /*6a40*/  IABS R3, R2 ;  /* 0x0000000200037213 */ /* 0x000fe20000000000 */
[----:B------:R-:W-:Y:S01]  /*6a50*/  @P2 STS.128 [R223+0xb800], RZ ;  /* 0x00b800ffdf002388 */ /* 0x000fe20000000c00 */
[----:B------:R-:W-:Y:S01]  /*6a60*/  IMAD.IADD R2, R225, 0x1, -R0 ;  /* 0x00000001e1027824 */ /* 0x000fe200078e0a00 */
[----:B------:R-:W-:-:S02]  /*6a70*/  ISETP.LT.OR P0, PT, R0, R230, P0 ;  /* 0x000000e60000720c */ /* 0x000fc40000701670 */
[----:B------:R-:W-:Y:S01]  /*6a80*/  @!PT LDS RZ, [RZ] ;  /* 0x00000000fffff984 */ /* 0x000fe20000000800 */
[----:B------:R-:W-:Y:S01]  /*6a90*/  @!PT LDS RZ, [RZ] ;  /* 0x00000000fffff984 */ /* 0x000fe20000000800 */
[----:B------:R-:W-:Y:S01]  /*6aa0*/  @!PT LDS RZ, [RZ] ;  /* 0x00000000fffff984 */ /* 0x000fe20000000800 */
[----:B------:R2:W-:Y:S01]  /*6ab0*/  @!P2 LDGSTS.E.BYPASS.LTC128B.128 [R223+0xb800], [R4.64+0x80] ;  /* 0x0b80008004dfafae */ /* 0x0005e2000b901d52 */
[----:B------:R-:W-:Y:S02]  /*6ac0*/  ISETP.LT.OR P6, PT, R0, R229, P6 ;  /* 0x000000e50000720c */ /* 0x000fe400037c1670 */
[----:B------:R-:W-:Y:S01]  /*6ad0*/  IABS R2, R2 ;  /* 0x0000000200027213 */ /* 0x000fe20000000000 */
[----:B------:R-:W-:Y:S04]  /*6ae0*/  LDSM.16.M88.4 R24, [R208+0x8800] ;  /* 0x00880000d018783b */ /* 0x000fe80000000200 */
[----:B------:R-:W-:Y:S04]  /*6af0*/  LDSM.16.M88.4 R20, [R208+0x8000] ;  /* 0x00800000d014783b */ /* 0x000fe80000000200 */
[----:B------:R-:W-:Y:S04]  /*6b00*/  LDSM.16.M88.4 R32, [R222] ;  /* 0x00000000de20783b */ /* 0x000fe80000000200 */
[----:B------:R-:W3:Y:S04]  /*6b10*/  LDSM.16.M88.4 R12, [R210] ;  /* 0x00000000d20c783b */ /* 0x000ee80000000200 */
[----:B-1----:R-:W1:Y:S04]  /*6b20*/  LDSM.16.M88.4 R8, [R210+0x2000] ;  /* 0x00200000d208783b */ /* 0x002e680000000200 */
[----:B------:R-:W-:Y:S04]  /*6b30*/  LDSM.16.M88.4 R28, [R219] ;  /* 0x00000000db1c783b */ /* 0x000fe80000000200 */
[----:B--2---:R-:W2:Y:S04]  /*6b40*/  LDSM.16.M88.4 R4, [R212+0x2000] ;  /* 0x00200000d404783b */ /* 0x004ea80000000200 */
[----:B------:R-:W0:Y:S01]  /*6b50*/  LDGDEPBAR ;  /* 0x00000000000079af */ /* 0x000e220000000000 */
[----:B---3--:R-:W-:Y:S08]  /*6b60*/  HMMA.16816.F32 R184, R12, R20, RZ ;  /* 0x000000140cb8723c */ /* 0x008ff000000018ff */
[C---:B-1----:R-:W-:Y:S08]  /*6b70*/  HMMA.16816.F32 R180, R8.reuse, R26, RZ ;  /* 0x0000001a08b4723c */ /* 0x042ff000000018ff */
[C---:B------:R-:W-:Y:S08]  /*6b80*/  HMMA.16816.F32 R16, R8.reuse, R24, RZ ;  /* 0x000000180810723c */ /* 0x040ff000000018ff */
[C---:B------:R-:W-:Y:S08]  /*6b90*/  HMMA.16816.F32 R140, R8.reuse, R22, RZ ;  /* 0x00000016088c723c */ /* 0x040ff000000018ff */
[----:B------:R-:W-:Y:S01]  /*6ba0*/  HMMA.16816.F32 R176, R8, R20, RZ ;  /* 0x0000001408b0723c */ /* 0x000fe200000018ff */
[----:B------:R-:W1:Y:S07]  /*6bb0*/  LDSM.16.M88.4 R8, [R212] ;  /* 0x00000000d408783b */ /* 0x000e6e0000000200 */
[----:B--2---:R-:W-:Y:S08]  /*6bc0*/  HMMA.16816.F32 R204, R4, R34, R180 ;  /* 0x0000002204cc723c */ /* 0x004ff000000018b4 */
[C---:B------:R-:W-:Y:S08]  /*6bd0*/  HMMA.16816.F32 R180, R12.reuse, R22, RZ ;  /* 0x000000160cb4723c */ /* 0x040ff000000018ff */
[----:B------:R-:W-:Y:S08]  /*6be0*/  HMMA.16816.F32 R20, R12, R24, RZ ;  /* 0x000000180c14723c */ /* 0x000ff000000018ff */
[C---:B------:R-:W-:Y:S01]  /*6bf0*/  HMMA.16816.F32 R236, R4.reuse, R32, R16 ;  /* 0x0000002004ec723c */ /* 0x040fe20000001810 */
[----:B------:R-:W-:Y:S07]  /*6c00*/  LDSM.16.M88.4 R16, [R218+0x2000] ;  /* 0x00200000da10783b */ /* 0x000fee0000000200 */
[----:B------:R-:W-:Y:S01]  /*6c10*/  HMMA.16816.F32 R240, R4, R30, R140 ;  /* 0x0000001e04f0723c */ /* 0x000fe2000000188c */
[----:B------:R-:W2:Y:S07]  /*6c20*/  LDSM.16.M88.4 R140, [R217+0x8800] ;  /* 0x00880000d98c783b */ /* 0x000eae0000000200 */
[----:B------:R-:W-:Y:S01]  /*6c30*/  HMMA.16816.F32 R12, R12, R26, RZ ;  /* 0x0000001a0c0c723c */ /* 0x000fe200000018ff */
[----:B------:R-:W-:Y:S07]  /*6c40*/  LDSM.16.M88.4 R24, [R215+0x800] ;  /* 0x00080000d718783b */ /* 0x000fee0000000200 */
[-C--:B------:R-:W-:Y:S01]  /*6c50*/  HMMA.16816.F32 R196, R4, R28.reuse, R176 ;  /* 0x0000001c04c4723c */ /* 0x080fe200000018b0 */
[----:B------:R-:W3:Y:S04]  /*6c60*/  LDSM.16.M88.4 R176, [R217+0x8000] ;  /* 0x00800000d9b0783b */ /* 0x000ee80000000200 */
[----:B------:R-:W4:Y:S03]  /*6c70*/  LDSM.16.M88.4 R4, [R218] ;  /* 0x00000000da04783b */ /* 0x000f260000000200 */
[C---:B-1----:R-:W-:Y:S08]  /*6c80*/  HMMA.16816.F32 R192, R8.reuse, R28, R184 ;  /* 0x0000001c08c0723c */ /* 0x042ff000000018b8 */
[C---:B------:R-:W-:Y:S01]  /*6c90*/  HMMA.16816.F32 R200, R8.reuse, R32, R20 ;  /* 0x0000002008c8723c */ /* 0x040fe20000001814 */
[----:B------:R-:W-:Y:S07]  /*6ca0*/  LDSM.16.M88.4 R20, [R215] ;  /* 0x00000000d714783b */ /* 0x000fee0000000200 */
[C---:B------:R-:W-:Y:S08]  /*6cb0*/  HMMA.16816.F32 R188, R8.reuse, R30, R180 ;  /* 0x0000001e08bc723c */ /* 0x040ff000000018b4 */
[----:B------:R-:W-:Y:S01]  /*6cc0*/  HMMA.16816.F32 R184, R8, R34, R12 ;  /* 0x0000002208b8723c */ /* 0x000fe2000000180c */
[----:B------:R-:W1:Y:S04]  /*6cd0*/  LDSM.16.M88.4 R8, [R216+0x2000] ;  /* 0x00200000d808783b */ /* 0x000e680000000200 */
[----:B------:R-:W5:Y:S03]  /*6ce0*/  LDSM.16.M88.4 R12, [R216] ;  /* 0x00000000d80c783b */ /* 0x000f660000000200 */
        /* <DEDUP_REMOVED lines=8> */
[----:B------:R-:W-:Y:S07]  /*6d70*/  LDSM.16.M88.4 R4, [R210+0x6000] ;  /* 0x00600000d204783b */ /* 0x000fee0000000200 */
[C---:B-1----:R-:W-:Y:S01]  /*6d80*/  HMMA.16816.F32 R200, R8.reuse, R24, R28 ;  /* 0x0000001808c8723c */ /* 0x042fe2000000181c */
[----:B------:R-:W1:Y:S07]  /*6d90*/  LDSM.16.M88.4 R28, [R208+0x9000] ;  /* 0x00900000d01c783b */ /* 0x000e6e0000000200 */
[C---:B------:R-:W-:Y:S08]  /*6da0*/  HMMA.16816.F32 R236, R8.reuse, R20, R180 ;  /* 0x0000001408ec723c */ /* 0x040ff000000018b4 */
[C---:B------:R-:W-:Y:S01]  /*6db0*/  HMMA.16816.F32 R204, R8.reuse, R22, R32 ;  /* 0x0000001608cc723c */ /* 0x040fe20000001820 */
[----:B------:R-:W-:Y:S07]  /*6dc0*/  LDSM.16.M88.4 R32, [R221] ;  /* 0x00000000dd20783b */ /* 0x000fee0000000200 */
[----:B------:R-:W-:Y:S01]  /*6dd0*/  HMMA.16816.F32 R180, R8, R26, R16 ;  /* 0x0000001a08b4723c */ /* 0x000fe20000001810 */
[----:B------:R-:W2:Y:S04]  /*6de0*/  LDSM.16.M88.4 R16, [R208+0x9800] ;  /* 0x00980000d010783b */ /* 0x000ea80000000200 */
[----:B------:R-:W3:Y:S03]  /*6df0*/  LDSM.16.M88.4 R8, [R210+0x4000] ;  /* 0x00400000d208783b */ /* 0x000ee60000000200 */
[C---:B-----5:R-:W-:Y:S08]  /*6e00*/  HMMA.16816.F32 R184, R12.reuse, R22, R176 ;  /* 0x000000160cb8723c */ /* 0x060ff000000018b0 */
[C---:B------:R-:W-:Y:S01]  /*6e10*/  HMMA.16816.F32 R188, R12.reuse, R20, R196 ;  /* 0x000000140cbc723c */ /* 0x040fe200000018c4 */
[----:B------:R-:W-:Y:S07]  /*6e20*/  LDSM.16.M88.4 R20, [R220] ;  /* 0x00000000dc14783b */ /* 0x000fee0000000200 */
[C---:B------:R-:W-:Y:S08]  /*6e30*/  HMMA.16816.F32 R176, R12.reuse, R24, R192 ;  /* 0x000000180cb0723c */ /* 0x040ff000000018c0 */
[----:B------:R-:W-:Y:S01]  /*6e40*/  HMMA.16816.F32 R140, R12, R26, R140 ;  /* 0x0000001a0c8c723c */ /* 0x000fe2000000188c */
[----:B------:R-:W4:Y:S07]  /*6e50*/  LDSM.16.M88.4 R12, [R212+0x6000] ;  /* 0x00600000d40c783b */ /* 0x000f2e0000000200 */
[C---:B-1----:R-:W-:Y:S08]  /*6e60*/  HMMA.16816.F32 R24, R4.reuse, R28, R236 ;  /* 0x0000001c0418723c */ /* 0x042ff000000018ec */
[C---:B------:R-:W-:Y:S08]  /*6e70*/  HMMA.16816.F32 R192, R4.reuse, R30, R204 ;  /* 0x0000001e04c0723c */ /* 0x040ff000000018cc */
[----:B--2---:R-:W-:Y:S08]  /*6e80*/  HMMA.16816.F32 R236, R4, R16, R200 ;  /* 0x0000001004ec723c */ /* 0x004ff000000018c8 */
[----:B---3--:R-:W-:Y:S08]  /*6e90*/  HMMA.16816.F32 R204, R8, R30, R184 ;  /* 0x0000001e08cc723c */ /* 0x008ff000000018b8 */
[----:B------:R-:W-:Y:S01]  /*6ea0*/  HMMA.16816.F32 R200, R4, R18, R180 ;  /* 0x0000001204c8723c */ /* 0x000fe200000018b4 */
[----:B------:R-:W-:Y:S07]  /*6eb0*/  LDSM.16.M88.4 R4, [R218+0x6000] ;  /* 0x00600000da04783b */ /* 0x000fee0000000200 */
[C---:B------:R-:W-:Y:S01]  /*6ec0*/  HMMA.16816.F32 R188, R8.reuse, R28, R188 ;  /* 0x0000001c08bc723c */ /* 0x040fe200000018bc */
[----:B------:R-:W-:Y:S07]  /*6ed0*/  LDSM.16.M88.4 R28, [R217+0x9800] ;  /* 0x00980000d91c783b */ /* 0x000fee0000000200 */
[C---:B------:R-:W-:Y:S08]  /*6ee0*/  HMMA.16816.F32 R196, R8.reuse, R16, R176 ;  /* 0x0000001008c4723c */ /* 0x040ff000000018b0 */
[----:B------:R-:W-:Y:S01]  /*6ef0*/  HMMA.16816.F32 R184, R8, R18, R140 ;  /* 0x0000001208b8723c */ /* 0x000fe2000000188c */
[----:B------:R-:W1:Y:S07]  /*6f00*/  LDSM.16.M88.4 R8, [R212+0x4000] ;  /* 0x00400000d408783b */ /* 0x000e6e0000000200 */
[C---:B----4-:R-:W-:Y:S01]  /*6f10*/  HMMA.16816.F32 R140, R12.reuse, R32, R24 ;  /* 0x000000200c8c723c */ /* 0x050fe20000001818 */
[----:B------:R-:W2:Y:S07]  /*6f20*/  LDSM.16.M88.4 R24, [R217+0x9000] ;  /* 0x00900000d918783b */ /* 0x000eae0000000200 */
        /* <DEDUP_REMOVED lines=10> */
[----:B------:R-:W1:Y:S07]  /*6fd0*/  LDSM.16.M88.4 R16, [R215+0x1000] ;  /* 0x00100000d710783b */ /* 0x000e6e0000000200 */
[C---:B------:R-:W-:Y:S08]  /*6fe0*/  HMMA.16816.F32 R184, R4.reuse, R24, R140 ;  /* 0x0000001804b8723c */ /* 0x040ff0000000188c */
[C---:B------:R-:W-:Y:S08]  /*6ff0*/  HMMA.16816.F32 R204, R4.reuse, R28, R180 ;  /* 0x0000001c04cc723c */ /* 0x040ff000000018b4 */
[----:B------:R-:W-:Y:S01]  /*7000*/  HMMA.16816.F32 R236, R4, R30, R176 ;  /* 0x0000001e04ec723c */ /* 0x000fe200000018b0 */
[----:B------:R-:W2:Y:S07]  /*7010*/  LDSM.16.M88.4 R4, [R216+0x6000] ;  /* 0x00600000d804783b */ /* 0x000eae0000000200 */
[C---:B---3--:R-:W-:Y:S01]  /*7020*/  HMMA.16816.F32 R20, R12.reuse, R24, R188 ;  /* 0x000000180c14723c */ /* 0x048fe200000018bc */
[----:B------:R3:W4:Y:S07]  /*7030*/  I2F R24, R3 ;  /* 0x0000000300187306 */ /* 0x00072e0000201400 */
[C---:B------:R-:W-:Y:S08]  /*7040*/  HMMA.16816.F32 R32, R12.reuse, R26, R32 ;  /* 0x0000001a0c20723c */ /* 0x040ff00000001820 */
[----:B------:R-:W-:Y:S01]  /*7050*/  HMMA.16816.F32 R192, R12, R28, R192 ;  /* 0x0000001c0cc0723c */ /* 0x000fe200000018c0 */
[----:B---3--:R-:W-:-:S05]  /*7060*/  IMAD.IADD R3, R224, 0x1, -R0 ;  /* 0x00000001e0037824 */ /* 0x008fca00078e0a00 */
[----:B------:R-:W-:Y:S02]  /*7070*/  IABS R3, R3 ;  /* 0x0000000300037213 */ /* 0x000fe40000000000 */
[----:B-1----:R-:W-:Y:S01]  /*7080*/  HMMA.16816.F32 R140, R8, R16, R20 ;  /* 0x00000010088c723c */ /* 0x002fe20000001814 */
[----:B------:R1:W3:Y:S07]  /*7090*/  I2F R20, R2 ;  /* 0x0000000200147306 */ /* 0x0002ee0000201400 */
[----:B------:R-:W-:Y:S08]  /*70a0*/  HMMA.16816.F32 R200, R12, R30, R200 ;  /* 0x0000001e0cc8723c */ /* 0x000ff000000018c8 */
[----:B--2---:R-:W-:Y:S01]  /*70b0*/  HMMA.16816.F32 R176, R4, R16, R184 ;  /* 0x0000001004b0723c */ /* 0x004fe200000018b8 */
[----:B-1----:R-:W-:Y:S01]  /*70c0*/  IMAD.IADD R2, R231, 0x1, -R0 ;  /* 0x00000001e7027824 */ /* 0x002fe200078e0a00 */
[----:B------:R-:W1:Y:S04]  /*70d0*/  I2F R16, R3 ;  /* 0x0000000300107306 */ /* 0x000e680000201400 */
[----:B------:R-:W-:-:S02]  /*70e0*/  IABS R2, R2 ;  /* 0x0000000200027213 */ /* 0x000fc40000000000 */
[----:B------:R-:W-:Y:S01]  /*70f0*/  HMMA.16816.F32 R196, R4, R18, R196 ;  /* 0x0000001204c4723c */ /* 0x000fe200000018c4 */
[----:B----4-:R-:W-:Y:S01]  /*7100*/  FFMA.FTZ R14, R24, -UR16, R140 ;  /* 0x80000010180e7c23 */ /* 0x010fe2000801008c */
[----:B------:R2:W4:Y:S01]  /*7110*/  I2F R12, R2 ;  /* 0x00000002000c7306 */ /* 0x0005220000201400 */
[----:B---3--:R-:W-:-:S03]  /*7120*/  FFMA.FTZ R17, R20, -UR16, R142 ;  /* 0x8000001014117c23 */ /* 0x008fc6000801008e */
[----:B------:R-:W-:Y:S02]  /*7130*/  FSEL R185, R14, -INF , !P0 ;  /* 0xff8000000eb97808 */ /* 0x000fe40004000000 */
[----:B------:R-:W-:Y:S01]  /*7140*/  HMMA.16816.F32 R180, R8, R18, R32 ;  /* 0x0000001208b4723c */ /* 0x000fe20000001820 */
[----:B------:R-:W-:Y:S02]  /*7150*/  FSEL R188, R17, -INF , !P6 ;  /* 0xff80000011bc7808 */ /* 0x000fe40007000000 */
[----:B------:R-:W-:-:S04]  /*7160*/  ISETP.GE.AND P6, PT, R0, R233, PT ;  /* 0x000000e90000720c */ /* 0x000fc80003fc6270 */
[----:B------:R-:W-:Y:S01]  /*7170*/  ISETP.LT.OR P6, PT, R0, R228, P6 ;  /* 0x000000e40000720c */ /* 0x000fe200037c1670 */
[----:B-1----:R-:W-:Y:S01]  /*7180*/  FFMA.FTZ R18, R16, -UR16, R176 ;  /* 0x8000001010127c23 */ /* 0x002fe200080100b0 */
[----:B--2---:R-:W-:Y:S01]  /*7190*/  IADD3 R2, R0, 0x1, RZ ;  /* 0x0000000100027810 */ /* 0x004fe20007ffe0ff */
[----:B----4-:R-:W-:-:S03]  /*71a0*/  FFMA.FTZ R19, R12, -UR16, R178 ;  /* 0x800000100c137c23 */ /* 0x010fc600080100b2 */
[----:B------:R-:W-:Y:S01]  /*71b0*/  FSEL R187, R18, -INF , !P6 ;  /* 0xff80000012bb7808 */ /* 0x000fe20007000000 */
[--C-:B------:R-:W-:Y:S01]  /*71c0*/  IMAD.IADD R3, R226, 0x1, -R2.reuse ;  /* 0x00000001e2037824 */ /* 0x100fe200078e0a02 */
[C---:B------:R-:W-:Y:S01]  /*71d0*/  ISETP.GE.AND P5, PT, R2.reuse, R235, PT ;  /* 0x000000eb0200720c */ /* 0x040fe20003fa6270 */
[--C-:B------:R-:W-:Y:S01]  /*71e0*/  IMAD.IADD R13, R225, 0x1, -R2.reuse ;  /* 0x00000001e10d7824 */ /* 0x100fe200078e0a02 */
[C---:B------:R-:W-:Y:S02]  /*71f0*/  ISETP.GE.AND P4, PT, R2.reuse, R234, PT ;  /* 0x000000ea0200720c */ /* 0x040fe40003f86270 */
[----:B------:R-:W-:Y:S02]  /*7200*/  IABS R3, R3 ;  /* 0x0000000300037213 */ /* 0x000fe40000000000 */
[C---:B------:R-:W-:Y:S02]  /*7210*/  ISETP.GE.AND P1, PT, R2.reuse, R233, PT ;  /* 0x000000e90200720c */ /* 0x040fe40003f26270 */
[----:B------:R-:W-:Y:S01]  /*7220*/  ISETP.GE.AND P0, PT, R2, R232, PT ;  /* 0x000000e80200720c */ /* 0x000fe20003f06270 */
[----:B------:R-:W-:Y:S01]  /*7230*/  IMAD.MOV.U32 R12, RZ, RZ, R3 ;  /* 0x000000ffff0c7224 */ /* 0x000fe200078e0003 */
[----:B------:R-:W-:Y:S01]  /*7240*/  IABS R3, R13 ;  /* 0x0000000d00037213 */ /* 0x000fe20000000000 */
[----:B------:R-:W-:Y:S01]  /*7250*/  IMAD.IADD R13, R224, 0x1, -R2 ;  /* 0x00000001e00d7824 */ /* 0x000fe200078e0a02 */
[C---:B------:R-:W-:Y:S01]  /*7260*/  ISETP.LT.OR P5, PT, R2.reuse, R230, P5 ;  /* 0x000000e60200720c */ /* 0x040fe20002fa1670 */
[----:B------:R1:W2:Y:S01]  /*7270*/  I2F R15, R12 ;  /* 0x0000000c000f7306 */ /* 0x0002a20000201400 */
[----:B------:R-:W-:-:S02]  /*7280*/  ISETP.LT.OR P4, PT, R2, R229, P4 ;  /* 0x000000e50200720c */ /* 0x000fc40002781670 */
[C---:B------:R-:W-:Y:S02]  /*7290*/  ISETP.LT.OR P1, PT, R2.reuse, R228, P1 ;  /* 0x000000e40200720c */ /* 0x040fe40000f21670 */
[----:B------:R-:W-:Y:S02]  /*72a0*/  ISETP.LT.OR P0, PT, R2, R227, P0 ;  /* 0x000000e30200720c */ /* 0x000fe40000701670 */
[----:B------:R-:W-:-:S04]  /*72b0*/  ISETP.GE.AND P6, PT, R0, R232, PT ;  /* 0x000000e80000720c */ /* 0x000fc80003fc6270 */
[----:B------:R-:W-:-:S04]  /*72c0*/  ISETP.LT.OR P6, PT, R0, R227, P6 ;  /* 0x000000e30000720c */ /* 0x000fc800037c1670 */
[----:B------:R-:W-:Y:S01]  /*72d0*/  FSEL R186, R19, -INF , !P6 ;  /* 0xff80000013ba7808 */ /* 0x000fe20007000000 */
[----:B-1----:R-:W-:Y:S01]  /*72e0*/  IMAD.MOV.U32 R12, RZ, RZ, R3 ;  /* 0x000000ffff0c7224 */ /* 0x002fe200078e0003 */
[----:B------:R-:W-:Y:S01]  /*72f0*/  IABS R3, R13 ;  /* 0x0000000d00037213 */ /* 0x000fe20000000000 */
[----:B--2---:R-:W-:Y:S02]  /*7300*/  FFMA.FTZ R16, R15, -UR16, R141 ;  /* 0x800000100f107c23 */ /* 0x004fe4000801008d */
[----:B------:R1:W2:Y:S03]  /*7310*/  I2F R14, R12 ;  /* 0x0000000c000e7306 */ /* 0x0002a60000201400 */
[----:B------:R-:W-:-:S05]  /*7320*/  FSEL R133, R16, -INF , !P5 ;  /* 0xff80000010857808 */ /* 0x000fca0006800000 */
[----:B------:R3:W4:Y:S01]  /*7330*/  I2F R13, R3 ;  /* 0x00000003000d7306 */ /* 0x0007220000201400 */
[----:B-1----:R-:W-:Y:S01]  /*7340*/  IMAD.IADD R12, R231, 0x1, -R2 ;  /* 0x00000001e70c7824 */ /* 0x002fe200078e0a02 */
[----:B------:R-:W-:Y:S01]  /*7350*/  IADD3 R2, R0, 0x8, RZ ;  /* 0x0000000800027810 */ /* 0x000fe20007ffe0ff */
[----:B--2---:R-:W-:-:S03]  /*7360*/  FFMA.FTZ R15, R14, -UR16, R143 ;  /* 0x800000100e0f7c23 */ /* 0x004fc6000801008f */
[----:B------:R-:W-:Y:S01]  /*7370*/  IABS R12, R12 ;  /* 0x0000000c000c7213 */ /* 0x000fe20000000000 */
[--C-:B------:R-:W-:Y:S01]  /*7380*/  IMAD.IADD R14, R224, 0x1, -R2.reuse ;  /* 0x00000001e00e7824 */ /* 0x100fe200078e0a02 */
[----:B------:R-:W-:Y:S01]  /*7390*/  FSEL R139, R15, -INF , !P4 ;  /* 0xff8000000f8b7808 */ /* 0x000fe20006000000 */
[--C-:B---3--:R-:W-:Y:S01]  /*73a0*/  IMAD.IADD R3, R226, 0x1, -R2.reuse ;  /* 0x00000001e2037824 */ /* 0x108fe200078e0a02 */
[----:B------:R1:W2:Y:S01]  /*73b0*/  I2F R23, R12 ;  /* 0x0000000c00177306 */ /* 0x0002a20000201400 */
[----:B----4-:R-:W-:Y:S01]  /*73c0*/  FFMA.FTZ R18, R13, -UR16, R177 ;  /* 0x800000100d127c23 */ /* 0x010fe200080100b1 */
[----:B------:R-:W-:Y:S01]  /*73d0*/  ISETP.GE.AND P6, PT, R2, R235, PT ;  /* 0x000000eb0200720c */ /* 0x000fe20003fc6270 */
[----:B------:R-:W-:Y:S01]  /*73e0*/  IMAD.IADD R17, R231, 0x1, -R2 ;  /* 0x00000001e7117824 */ /* 0x000fe200078e0a02 */
[----:B------:R-:W-:Y:S02]  /*73f0*/  IABS R3, R3 ;  /* 0x0000000300037213 */ /* 0x000fe40000000000 */
[----:B------:R-:W-:-:S02]  /*7400*/  FSEL R184, R18, -INF , !P1 ;  /* 0xff80000012b87808 */ /* 0x000fc40004800000 */
[----:B------:R-:W3:Y:S01]  /*7410*/  I2F R20, R3 ;  /* 0x0000000300147306 */ /* 0x000ee20000201400 */
[C---:B------:R-:W-:Y:S02]  /*7420*/  ISETP.GE.AND P5, PT, R2.reuse, R234, PT ;  /* 0x000000ea0200720c */ /* 0x040fe40003fa6270 */
[C---:B------:R-:W-:Y:S02]  /*7430*/  ISETP.GE.AND P4, PT, R2.reuse, R233, PT ;  /* 0x000000e90200720c */ /* 0x040fe40003f86270 */
[C---:B------:R-:W-:Y:S02]  /*7440*/  ISETP.GE.AND P1, PT, R2.reuse, R232, PT ;  /* 0x000000e80200720c */ /* 0x040fe40003f26270 */
[C---:B------:R-:W-:Y:S01]  /*7450*/  ISETP.LT.OR P6, PT, R2.reuse, R230, P6 ;  /* 0x000000e60200720c */ /* 0x040fe200037c1670 */
[----:B-1----:R-:W-:Y:S01]  /*7460*/  IMAD.IADD R12, R225, 0x1, -R2 ;  /* 0x00000001e10c7824 */ /* 0x002fe200078e0a02 */
[C---:B------:R-:W-:Y:S01]  /*7470*/  ISETP.LT.OR P5, PT, R2.reuse, R229, P5 ;  /* 0x000000e50200720c */ /* 0x040fe20002fa1670 */
[----:B--2---:R-:W-:Y:S01]  /*7480*/  FFMA.FTZ R19, R23, -UR16, R179 ;  /* 0x8000001017137c23 */ /* 0x004fe200080100b3 */
[----:B------:R-:W-:-:S02]  /*7490*/  ISETP.LT.OR P4, PT, R2, R228, P4 ;  /* 0x000000e40200720c */ /* 0x000fc40002781670 */
[----:B------:R-:W-:Y:S02]  /*74a0*/  IABS R12, R12 ;  /* 0x0000000c000c7213 */ /* 0x000fe40000000000 */
[----:B------:R-:W-:Y:S01]  /*74b0*/  ISETP.LT.OR P1, PT, R2, R227, P1 ;  /* 0x000000e30200720c */ /* 0x000fe20000f21670 */
[----:B---3--:R-:W-:Y:S01]  /*74c0*/  FFMA.FTZ R20, R20, -UR16, R180 ;  /* 0x8000001014147c23 */ /* 0x008fe200080100b4 */
[----:B------:R-:W-:Y:S01]  /*74d0*/  IADD3 R3, R0, 0x9, RZ ;  /* 0x0000000900037810 */ /* 0x000fe20007ffe0ff */
[----:B------:R-:W-:Y:S01]  /*74e0*/  IMAD.MOV.U32 R13, RZ, RZ, R12 ;  /* 0x000000ffff0d7224 */ /* 0x000fe200078e000c */
[----:B------:R-:W-:Y:S02]  /*74f0*/  IABS R12, R14 ;  /* 0x0000000e000c7213 */ /* 0x000fe40000000000 */
[----:B------:R-:W-:Y:S01]  /*7500*/  FSEL R30, R20, -INF , !P6 ;  /* 0xff800000141e7808 */ /* 0x000fe20007000000 */
[----:B------:R1:W2:Y:S01]  /*7510*/  I2F R22, R13 ;  /* 0x0000000d00167306 */ /* 0x0002a20000201400 */
[----:B------:R-:W-:Y:S01]  /*7520*/  IMAD.IADD R18, R226, 0x1, -R3 ;  /* 0x00000001e2127824 */ /* 0x000fe200078e0a03 */
[----:B------:R-:W-:Y:S01]  /*7530*/  FSEL R138, R19, -INF , !P0 ;  /* 0xff800000138a7808 */ /* 0x000fe20004000000 */
[----:B------:R-:W-:Y:S01]  /*7540*/  IMAD.MOV.U32 R16, RZ, RZ, R12 ;  /* 0x000000ffff107224 */ /* 0x000fe200078e000c */
[----:B------:R-:W-:-:S02]  /*7550*/  ISETP.GE.AND P0, PT, R3, R235, PT ;  /* 0x000000eb0300720c */ /* 0x000fc40003f06270 */
[----:B------:R-:W-:Y:S01]  /*7560*/  IABS R2, R18 ;  /* 0x0000001200027213 */ /* 0x000fe20000000000 */
[----:B------:R-:W-:Y:S01]  /*7570*/  IMAD.IADD R18, R224, 0x1, -R3 ;  /* 0x00000001e0127824 */ /* 0x000fe200078e0a03 */
[----:B------:R3:W4:Y:S01]  /*7580*/  I2F R21, R16 ;  /* 0x0000001000157306 */ /* 0x0007220000201400 */
[C---:B------:R-:W-:Y:S02]  /*7590*/  ISETP.GE.AND P6, PT, R3.reuse, R234, PT ;  /* 0x000000ea0300720c */ /* 0x040fe40003fc6270 */
[C---:B------:R-:W-:Y:S02]  /*75a0*/  ISETP.LT.OR P0, PT, R3.reuse, R230, P0 ;  /* 0x000000e60300720c */ /* 0x040fe40000701670 */
[----:B------:R-:W-:Y:S01]  /*75b0*/  ISETP.LT.OR P6, PT, R3, R229, P6 ;  /* 0x000000e50300720c */ /* 0x000fe200037c1670 */
[----:B-1----:R-:W1:Y:S01]  /*75c0*/  LDSM.16.M88.4 R12, [R215+0x1800] ;  /* 0x00180000d70c783b */ /* 0x002e620000000200 */
[----:B--2---:R-:W-:Y:S01]  /*75d0*/  FFMA.FTZ R22, R22, -UR16, R182 ;  /* 0x8000001016167c23 */ /* 0x004fe200080100b6 */
[----:B------:R-:W-:-:S04]  /*75e0*/  DEPBAR.LE SB0, 0x0 ;  /* 0x000080000000791a */ /* 0x000fc80000000000 */
[----:B------:R-:W-:Y:S02]  /*75f0*/  FSEL R31, R22, -INF , !P5 ;  /* 0xff800000161f7808 */ /* 0x000fe40006800000 */
[----:B---3--:R-:W-:Y:S01]  /*7600*/  IABS R16, R17 ;  /* 0x0000001100107213 */ /* 0x008fe20000000000 */
[----:B------:R-:W-:Y:S01]  /*7610*/  IMAD.MOV.U32 R17, RZ, RZ, R2 ;  /* 0x000000ffff117224 */ /* 0x000fe200078e0002 */
[----:B------:R-:W-:Y:S01]  /*7620*/  IADD3 R2, R0, 0x10, RZ ;  /* 0x0000001000027810 */ /* 0x000fe20007ffe0ff */
[----:B----4-:R-:W-:Y:S01]  /*7630*/  FFMA.FTZ R21, R21, -UR16, R196 ;  /* 0x8000001015157c23 */ /* 0x010fe200080100c4 */
[----:B------:R2:W-:Y:S01]  /*7640*/  I2F R25, R16 ;  /* 0x0000001000197306 */ /* 0x0005e20000201400 */
[----:B------:R-:W-:Y:S02]  /*7650*/  ISETP.GE.AND P5, PT, R3, R233, PT ;  /* 0x000000e90300720c */ /* 0x000fe40003fa6270 */
[----:B------:R-:W-:Y:S01]  /*7660*/  IMAD.IADD R19, R226, 0x1, -R2 ;  /* 0x00000001e2137824 */ /* 0x000fe200078e0a02 */
[----:B------:R-:W-:Y:S01]  /*7670*/  FSEL R132, R21, -INF , !P4 ;  /* 0xff80000015847808 */ /* 0x000fe20006000000 */
[----:B------:R-:W-:Y:S01]  /*7680*/  BAR.SYNC.DEFER_BLOCKING 0x0 ;  /* 0x0000000000007b1d */ /* 0x000fe20000010000 */
[----:B------:R-:W-:-:S02]  /*7690*/  ISETP.GE.AND P4, PT, R3, R232, PT ;  /* 0x000000e80300720c */ /* 0x000fc40003f86270 */
[C---:B------:R-:W-:Y:S02]  /*76a0*/  ISETP.LT.OR P5, PT, R3.reuse, R228, P5 ;  /* 0x000000e40300720c */ /* 0x040fe40002fa1670 */
[----:B------:R-:W-:Y:S01]  /*76b0*/  ISETP.LT.OR P4, PT, R3, R227, P4 ;  /* 0x000000e30300720c */ /* 0x000fe20002781670 */
[----:B------:R3:W4:Y:S01]  /*76c0*/  I2F R24, R17 ;  /* 0x0000001100187306 */ /* 0x0007220000201400 */
[----:B--2---:R-:W-:-:S05]  /*76d0*/  IMAD.IADD R16, R225, 0x1, -R3 ;  /* 0x00000001e1107824 */ /* 0x004fca00078e0a03 */
[----:B------:R-:W-:-:S05]  /*76e0*/  IABS R16, R16 ;  /* 0x0000001000107213 */ /* 0x000fca0000000000 */
[----:B---3--:R-:W-:Y:S01]  /*76f0*/  IMAD.MOV.U32 R17, RZ, RZ, R16 ;  /* 0x000000ffff117224 */ /* 0x008fe200078e0010 */
[----:B------:R-:W-:Y:S01]  /*7700*/  IABS R16, R18 ;  /* 0x0000001200107213 */ /* 0x000fe20000000000 */
[----:B------:R-:W-:Y:S01]  /*7710*/  IMAD.IADD R18, R231, 0x1, -R3 ;  /* 0x00000001e7127824 */ /* 0x000fe200078e0a03 */
[----:B-1----:R-:W-:Y:S01]  /*7720*/  HMMA.16816.F32 R32, R8, R12, R192 ;  /* 0x0000000c0820723c */ /* 0x002fe200000018c0 */
[----:B------:R1:W2:Y:S01]  /*7730*/  I2F R23, R17 ;  /* 0x0000001100177306 */ /* 0x0002a20000201400 */
[----:B------:R-:W-:-:S06]  /*7740*/  IMAD.IADD R3, R225, 0x1, -R2 ;  /* 0x00000001e1037824 */ /* 0x000fcc00078e0a02 */
[C---:B------:R-:W-:Y:S07]  /*7750*/  HMMA.16816.F32 R140, R4.reuse, R12, R204 ;  /* 0x0000000c048c723c */ /* 0x040fee00000018cc */
[----:B------:R-:W-:Y:S01]  /*7760*/  IABS R12, R3 ;  /* 0x00000003000c7213 */ /* 0x000fe20000000000 */
[----:B------:R-:W-:Y:S01]  /*7770*/  HMMA.16816.F32 R176, R4, R14, R236 ;  /* 0x0000000e04b0723c */ /* 0x000fe200000018ec */
[----:B-1----:R-:W-:Y:S01]  /*7780*/  IMAD.MOV.U32 R17, RZ, RZ, R16 ;  /* 0x000000ffff117224 */ /* 0x002fe200078e0010 */
[----:B------:R-:W-:Y:S01]  /*7790*/  IABS R16, R18 ;  /* 0x0000001200107213 */ /* 0x000fe20000000000 */
[----:B----4-:R-:W-:Y:S01]  /*77a0*/  FFMA.FTZ R18, R24, -UR16, R181 ;  /* 0x8000001018127c23 */ /* 0x010fe200080100b5 */
[----:B------:R-:W-:Y:S01]  /*77b0*/  IADD3 R3, R0, 0x11, RZ ;  /* 0x0000001100037810 */ /* 0x000fe20007ffe0ff */
[----:B------:R1:W3:Y:S01]  /*77c0*/  I2F R20, R17 ;  /* 0x0000001100147306 */ /* 0x0002e20000201400 */
[----:B--2---:R-:W-:-:S03]  /*77d0*/  FFMA.FTZ R21, R23, -UR16, R183 ;  /* 0x8000001017157c23 */ /* 0x004fc600080100b7 */
[----:B------:R-:W-:Y:S02]  /*77e0*/  IMAD.IADD R4, R224, 0x1, -R3 ;  /* 0x00000001e0047824 */ /* 0x000fe400078e0a03 */
[----:B------:R-:W-:Y:S02]  /*77f0*/  FSEL R27, R21, -INF , !P6 ;  /* 0xff800000151b7808 */ /* 0x000fe40007000000 */
[C---:B------:R-:W-:Y:S02]  /*7800*/  ISETP.GE.AND P6, PT, R2.reuse, R233, PT ;  /* 0x000000e90200720c */ /* 0x040fe40003fc6270 */
[----:B------:R-:W-:Y:S02]  /*7810*/  IABS R4, R4 ;  /* 0x0000000400047213 */ /* 0x000fe40000000000 */
[----:B------:R-:W-:Y:S01]  /*7820*/  ISETP.LT.OR P6, PT, R2, R228, P6 ;  /* 0x000000e40200720c */ /* 0x000fe200037c1670 */
[----:B-1----:R-:W-:Y:S01]  /*7830*/  IMAD.MOV.U32 R17, RZ, RZ, R16 ;  /* 0x000000ffff117224 */ /* 0x002fe200078e0010 */
[----:B------:R-:W-:Y:S01]  /*7840*/  IABS R16, R19 ;  /* 0x0000001300107213 */ /* 0x000fe20000000000 */
[----:B---3--:R-:W-:-:S02]  /*7850*/  FFMA.FTZ R19, R20, -UR16, R197 ;  /* 0x8000001014137c23 */ /* 0x008fc400080100c5 */
[----:B------:R1:W2:Y:S02]  /*7860*/  I2F R26, R17 ;  /* 0x00000011001a7306 */ /* 0x0002a40000201400 */
[----:B------:R-:W-:Y:S01]  /*7870*/  IMAD.MOV.U32 R13, RZ, RZ, R16 ;  /* 0x000000ffff0d7224 */ /* 0x000fe200078e0010 */
[----:B------:R-:W-:Y:S01]  /*7880*/  FSEL R28, R19, -INF , !P5 ;  /* 0xff800000131c7808 */ /* 0x000fe20006800000 */
[----:B------:R-:W-:Y:S01]  /*7890*/  IMAD.IADD R16, R224, 0x1, -R2 ;  /* 0x00000001e0107824 */ /* 0x000fe200078e0a02 */
[----:B------:R-:W-:-:S03]  /*78a0*/  ISETP.GE.AND P5, PT, R2, R232, PT ;  /* 0x000000e80200720c */ /* 0x000fc60003fa6270 */
[----:B------:R3:W4:Y:S01]  /*78b0*/  I2F R22, R13 ;  /* 0x0000000d00167306 */ /* 0x0007220000201400 */
[----:B------:R-:W-:Y:S01]  /*78c0*/  ISETP.LT.OR P5, PT, R2, R227, P5 ;  /* 0x000000e30200720c */ /* 0x000fe20002fa1670 */
[----:B-1----:R-:W-:Y:S01]  /*78d0*/  FFMA.FTZ R17, R25, -UR16, R198 ;  /* 0x8000001019117c23 */ /* 0x002fe200080100c6 */
[----:B------:R-:W-:Y:S01]  /*78e0*/  FSEL R25, R18, -INF , !P0 ;  /* 0xff80000012197808 */ /* 0x000fe20004000000 */
[----:B--2---:R-:W-:Y:S01]  /*78f0*/  FFMA.FTZ R6, R26, -UR16, R199 ;  /* 0x800000101a067c23 */ /* 0x004fe200080100c7 */
[C---:B------:R-:W-:Y:S02]  /*7900*/  ISETP.GE.AND P0, PT, R2.reuse, R234, PT ;  /* 0x000000ea0200720c */ /* 0x040fe40003f06270 */
[----:B------:R-:W-:Y:S02]  /*7910*/  FSEL R29, R17, -INF , !P1 ;  /* 0xff800000111d7808 */ /* 0x000fe40004800000 */
[C---:B------:R-:W-:Y:S01]  /*7920*/  ISETP.GE.AND P1, PT, R2.reuse, R235, PT ;  /* 0x000000eb0200720c */ /* 0x040fe20003f26270 */
[----:B---3--:R-:W-:Y:S01]  /*7930*/  IMAD.MOV.U32 R13, RZ, RZ, R12 ;  /* 0x000000ffff0d7224 */ /* 0x008fe200078e000c */
[----:B------:R-:W-:Y:S01]  /*7940*/  IABS R12, R16 ;  /* 0x00000010000c7213 */ /* 0x000fe20000000000 */
[----:B------:R-:W-:Y:S01]  /*7950*/  IMAD.IADD R16, R231, 0x1, -R2 ;  /* 0x00000001e7107824 */ /* 0x000fe200078e0a02 */
[C---:B------:R-:W-:Y:S01]  /*7960*/  ISETP.LT.OR P1, PT, R2.reuse, R230, P1 ;  /* 0x000000e60200720c */ /* 0x040fe20000f21670 */
[----:B------:R1:W-:Y:S01]  /*7970*/  I2F R20, R13 ;  /* 0x0000000d00147306 */ /* 0x0003e20000201400 */
[----:B------:R-:W-:Y:S01]  /*7980*/  ISETP.LT.OR P0, PT, R2, R229, P0 ;  /* 0x000000e50200720c */ /* 0x000fe20000701670 */
[--C-:B------:R-:W-:Y:S01]  /*7990*/  IMAD.IADD R2, R225, 0x1, -R3.reuse ;  /* 0x00000001e1027824 */ /* 0x100fe200078e0a03 */
[----:B------:R-:W-:Y:S01]  /*79a0*/  FSEL R26, R6, -INF , !P4 ;  /* 0xff800000061a7808 */ /* 0x000fe20006000000 */
[----:B------:R-:W-:Y:S01]  /*79b0*/  IMAD.IADD R6, R231, 0x1, -R3 ;  /* 0x00000001e7067824 */ /* 0x000fe200078e0a03 */
[----:B------:R-:W-:Y:S01]  /*79c0*/  ISETP.GE.AND P4, PT, R3, R235, PT ;  /* 0x000000eb0300720c */ /* 0x000fe20003f86270 */
[----:B----4-:R-:W-:Y:S01]  /*79d0*/  FFMA.FTZ R7, R22, -UR16, R32 ;  /* 0x8000001016077c23 */ /* 0x010fe20008010020 */
[----:B------:R-:W-:-:S02]  /*79e0*/  IABS R2, R2 ;  /* 0x0000000200027213 */ /* 0x000fc40000000000 */
[----:B------:R-:W-:Y:S02]  /*79f0*/  ISETP.LT.OR P4, PT, R3, R230, P4 ;  /* 0x000000e60300720c */ /* 0x000fe40002781670 */
[----:B------:R-:W-:Y:S01]  /*7a00*/  FSEL R182, R7, -INF , !P1 ;  /* 0xff80000007b67808 */ /* 0x000fe20004800000 */
[----:B------:R-:W-:Y:S01]  /*7a10*/  IMAD.MOV.U32 R5, RZ, RZ, R2 ;  /* 0x000000ffff057224 */ /* 0x000fe200078e0002 */
[----:B------:R-:W-:Y:S02]  /*7a20*/  IADD3 R2, R0, 0x18, RZ ;  /* 0x0000001800027810 */ /* 0x000fe40007ffe0ff */
[C---:B------:R-:W-:Y:S01]  /*7a30*/  ISETP.GE.AND P1, PT, R3.reuse, R234, PT ;  /* 0x000000ea0300720c */ /* 0x040fe20003f26270 */
[----:B-1----:R-:W-:Y:S01]  /*7a40*/  IMAD.MOV.U32 R13, RZ, RZ, R12 ;  /* 0x000000ffff0d7224 */ /* 0x002fe200078e000c */
[----:B------:R-:W-:Y:S01]  /*7a50*/  IABS R12, R16 ;  /* 0x00000010000c7213 */ /* 0x000fe20000000000 */
[----:B------:R-:W-:Y:S01]  /*7a60*/  IMAD.IADD R16, R226, 0x1, -R3 ;  /* 0x00000001e2107824 */ /* 0x000fe200078e0a03 */
[----:B------:R-:W-:Y:S01]  /*7a70*/  ISETP.LT.OR P1, PT, R3, R229, P1 ;  /* 0x000000e50300720c */ /* 0x000fe20000f21670 */
[----:B------:R1:W2:Y:S01]  /*7a80*/  I2F R17, R13 ;  /* 0x0000000d00117306 */ /* 0x0002a20000201400 */
[----:B------:R-:W-:Y:S01]  /*7a90*/  IADD3 R0, R0, 0x19, RZ ;  /* 0x0000001900007810 */ /* 0x000fe20007ffe0ff */
[----:B-1----:R-:W-:Y:S01]  /*7aa0*/  IMAD.MOV.U32 R13, RZ, RZ, R12 ;  /* 0x000000ffff0d7224 */ /* 0x002fe200078e000c */
[----:B------:R-:W-:-:S05]  /*7ab0*/  IABS R12, R16 ;  /* 0x00000010000c7213 */ /* 0x000fca0000000000 */
[----:B------:R1:W-:Y:S08]  /*7ac0*/  I2F R16, R5 ;  /* 0x0000000500107306 */ /* 0x0003f00000201400 */
[----:B------:R2:W-:Y:S01]  /*7ad0*/  I2F R24, R13 ;  /* 0x0000000d00187306 */ /* 0x0005e20000201400 */
[----:B-1----:R-:W-:Y:S01]  /*7ae0*/  IMAD.MOV.U32 R5, RZ, RZ, R4 ;  /* 0x000000ffff057224 */ /* 0x002fe200078e0004 */
[----:B------:R-:W-:-:S06]  /*7af0*/  IABS R4, R6 ;  /* 0x0000000600047213 */ /* 0x000fcc0000000000 */
[----:B------:R1:W3:Y:S01]  /*7b00*/  I2F R18, R12 ;  /* 0x0000000c00127306 */ /* 0x0002e20000201400 */
[----:B------:R-:W-:Y:S02]  /*7b10*/  IMAD.IADD R6, R226, 0x1, -R2 ;  /* 0x00000001e2067824 */ /* 0x000fe400078e0a02 */
[----:B--2---:R-:W-:-:S05]  /*7b20*/  FFMA.FTZ R13, R17, -UR16, R140 ;  /* 0x80000010110d7c23 */ /* 0x004fca000801008c */
[----:B------:R2:W4:Y:S01]  /*7b30*/  I2F R7, R5 ;  /* 0x0000000500077306 */ /* 0x0005220000201400 */
[----:B------:R-:W-:Y:S02]  /*7b40*/  FSEL R189, R13, -INF , !P6 ;  /* 0xff8000000dbd7808 */ /* 0x000fe40007000000 */
[----:B------:R-:W-:Y:S01]  /*7b50*/  ISETP.GE.AND P6, PT, R3, R232, PT ;  /* 0x000000e80300720c */ /* 0x000fe20003fc6270 */
[----:B-1----:R-:W-:-:S03]  /*7b60*/  FFMA.FTZ R12, R20, -UR16, R34 ;  /* 0x80000010140c7c23 */ /* 0x002fc60008010022 */
[C---:B------:R-:W-:Y:S01]  /*7b70*/  ISETP.LT.OR P6, PT, R3.reuse, R227, P6 ;  /* 0x000000e30300720c */ /* 0x040fe200037c1670 */
[----:B------:R-:W-:Y:S01]  /*7b80*/  HMMA.16816.F32 R20, R8, R14, R200 ;  /* 0x0000000e0814723c */ /* 0x000fe200000018c8 */
[----:B------:R-:W-:Y:S02]  /*7b90*/  FSEL R183, R12, -INF , !P0 ;  /* 0xff8000000cb77808 */ /* 0x000fe40004000000 */
[C---:B------:R-:W-:Y:S01]  /*7ba0*/  ISETP.GE.AND P0, PT, R3.reuse, R233, PT ;  /* 0x000000e90300720c */ /* 0x040fe20003f06270 */
[----:B--2---:R-:W-:Y:S01]  /*7bb0*/  IMAD.MOV.U32 R5, RZ, RZ, R4 ;  /* 0x000000ffff057224 */ /* 0x004fe200078e0004 */
[----:B------:R-:W-:Y:S01]  /*7bc0*/  IABS R4, R6 ;  /* 0x0000000600047213 */ /* 0x000fe20000000000 */
[----:B---3--:R-:W-:Y:S01]  /*7bd0*/  FFMA.FTZ R6, R18, -UR16, R33 ;  /* 0x8000001012067c23 */ /* 0x008fe20008010021 */
[----:B------:R-:W-:Y:S01]  /*7be0*/  ISETP.LT.OR P0, PT, R3, R228, P0 ;  /* 0x000000e40300720c */ /* 0x000fe20000701670 */
[----:B------:R1:W2:Y:S01]  /*7bf0*/  I2F R19, R5 ;  /* 0x0000000500137306 */ /* 0x0002a20000201400 */
[----:B------:R-:W-:-:S02]  /*7c00*/  FFMA.FTZ R8, R16, -UR16, R35 ;  /* 0x8000001010087c23 */ /* 0x000fc40008010023 */
[----:B----4-:R-:W-:Y:S01]  /*7c10*/  FFMA.FTZ R7, R7, -UR16, R141 ;  /* 0x8000001007077c23 */ /* 0x010fe2000801008d */
[----:B------:R-:W-:Y:S02]  /*7c20*/  FSEL R141, R6, -INF , !P4 ;  /* 0xff800000068d7808 */ /* 0x000fe40006000000 */
[----:B------:R-:W-:Y:S02]  /*7c30*/  FSEL R180, R8, -INF , !P1 ;  /* 0xff80000008b47808 */ /* 0x000fe40004800000 */
[----:B------:R3:W4:Y:S01]  /*7c40*/  I2F R17, R4 ;  /* 0x0000000400117306 */ /* 0x0007220000201400 */
[----:B------:R-:W-:Y:S02]  /*7c50*/  FSEL R181, R7, -INF , !P0 ;  /* 0xff80000007b57808 */ /* 0x000fe40004000000 */
[C---:B------:R-:W-:Y:S02]  /*7c60*/  ISETP.GE.AND P4, PT, R2.reuse, R234, PT ;  /* 0x000000ea0200720c */ /* 0x040fe40003f86270 */
[----:B------:R-:W-:-:S02]  /*7c70*/  ISETP.GE.AND P1, PT, R2, R233, PT ;  /* 0x000000e90200720c */ /* 0x000fc40003f26270 */
[C---:B------:R-:W-:Y:S01]  /*7c80*/  ISETP.GE.AND P0, PT, R2.reuse, R232, PT ;  /* 0x000000e80200720c */ /* 0x040fe20003f06270 */
[----:B-1----:R-:W-:Y:S01]  /*7c90*/  IMAD.IADD R5, R225, 0x1, -R2 ;  /* 0x00000001e1057824 */ /* 0x002fe200078e0a02 */
[C---:B------:R-:W-:Y:S01]  /*7ca0*/  ISETP.LT.OR P4, PT, R2.reuse, R229, P4 ;  /* 0x000000e50200720c */ /* 0x040fe20002781670 */
[----:B--2---:R-:W-:Y:S01]  /*7cb0*/  FFMA.FTZ R6, R19, -UR16, R143 ;  /* 0x8000001013067c23 */ /* 0x004fe2000801008f */
[----:B------:R-:W-:Y:S02]  /*7cc0*/  ISETP.LT.OR P1, PT, R2, R228, P1 ;  /* 0x000000e40200720c */ /* 0x000fe40000f21670 */
[----:B------:R-:W-:Y:S01]  /*7cd0*/  IABS R3, R5 ;  /* 0x0000000500037213 */ /* 0x000fe20000000000 */
[----:B------:R-:W-:Y:S01]  /*7ce0*/  FFMA.FTZ R5, R24, -UR16, R142 ;  /* 0x8000001018057c23 */ /* 0x000fe2000801008e */
[----:B------:R-:W-:Y:S01]  /*7cf0*/  ISETP.LT.OR P0, PT, R2, R227, P0 ;  /* 0x000000e30200720c */ /* 0x000fe20000701670 */
[----:B---3--:R-:W-:Y:S01]  /*7d00*/  IMAD.IADD R4, R224, 0x1, -R2 ;  /* 0x00000001e0047824 */ /* 0x008fe200078e0a02 */
[----:B------:R1:W-:Y:S01]  /*7d10*/  I2F R13, R3 ;  /* 0x00000003000d7306 */ /* 0x0003e20000201400 */
[----:B----4-:R-:W-:Y:S01]  /*7d20*/  FFMA.FTZ R9, R17, -UR16, R20 ;  /* 0x8000001011097c23 */ /* 0x010fe20008010014 */
[----:B------:R-:W-:Y:S01]  /*7d30*/  FSEL R190, R5, -INF , !P5 ;  /* 0xff80000005be7808 */ /* 0x000fe20006800000 */
[----:B------:R-:W-:Y:S01]  /*7d40*/  IMAD.IADD R5, R226, 0x1, -R0 ;  /* 0x00000001e2057824 */ /* 0x000fe200078e0a00 */
[----:B------:R-:W-:-:S02]  /*7d50*/  IABS R4, R4 ;  /* 0x0000000400047213 */ /* 0x000fc40000000000 */
[C---:B------:R-:W-:Y:S02]  /*7d60*/  ISETP.GE.AND P5, PT, R2.reuse, R235, PT ;  /* 0x000000eb0200720c */ /* 0x040fe40003fa6270 */
[----:B------:R-:W2:Y:S02]  /*7d70*/  I2F R12, R4 ;  /* 0x00000004000c7306 */ /* 0x000ea40000201400 */
[----:B------:R-:W-:-:S04]  /*7d80*/  ISETP.LT.OR P5, PT, R2, R230, P5 ;  /* 0x000000e60200720c */ /* 0x000fc80002fa1670 */
[----:B------:R-:W-:Y:S01]  /*7d90*/  FSEL R19, R9, -INF , !P5 ;  /* 0xff80000009137808 */ /* 0x000fe20006800000 */
[----:B-1----:R-:W-:Y:S01]  /*7da0*/  IMAD.IADD R3, R231, 0x1, -R2 ;  /* 0x00000001e7037824 */ /* 0x002fe200078e0a02 */
[----:B------:R-:W-:Y:S01]  /*7db0*/  ISETP.GE.AND P5, PT, R0, R234, PT ;  /* 0x000000ea0000720c */ /* 0x000fe20003fa6270 */
[----:B------:R-:W-:-:S03]  /*7dc0*/  IMAD.IADD R2, R224, 0x1, -R0 ;  /* 0x00000001e0027824 */ /* 0x000fc600078e0a00 */
[----:B------:R-:W-:Y:S02]  /*7dd0*/  IABS R3, R3 ;  /* 0x0000000300037213 */ /* 0x000fe40000000000 */
[----:B------:R-:W-:Y:S01]  /*7de0*/  IABS R2, R2 ;  /* 0x0000000200027213 */ /* 0x000fe20000000000 */
[----:B--2---:R-:W-:Y:S01]  /*7df0*/  FFMA.FTZ R7, R12, -UR16, R176 ;  /* 0x800000100c077c23 */ /* 0x004fe200080100b0 */
[C---:B------:R-:W-:Y:S01]  /*7e00*/  ISETP.LT.OR P5, PT, R0.reuse, R229, P5 ;  /* 0x000000e50000720c */ /* 0x040fe20002fa1670 */
        /* <DEDUP_REMOVED lines=10> */
[----:B------:R-:W-:Y:S01]  /*7eb0*/  ISETP.LT.OR P4, PT, R0, R228, P4 ;  /* 0x000000e40000720c */ /* 0x000fe20002781670 */
[----:B-1----:R-:W-:Y:S02]  /*7ec0*/  IMAD.IADD R4, R225, 0x1, -R0 ;  /* 0x00000001e1047824 */ /* 0x002fe400078e0a00 */
[----:B--2---:R-:W-:Y:S01]  /*7ed0*/  FFMA.FTZ R10, R10, -UR16, R178 ;  /* 0x800000100a0a7c23 */ /* 0x004fe200080100b2 */
[----:B------:R-:W-:-:S02]  /*7ee0*/  FSEL R178, R6, -INF , !P6 ;  /* 0xff80000006b27808 */ /* 0x000fc40007000000 */
[----:B------:R-:W-:Y:S02]  /*7ef0*/  IABS R4, R4 ;  /* 0x0000000400047213 */ /* 0x000fe40000000000 */
[C---:B------:R-:W-:Y:S01]  /*7f00*/  ISETP.GE.AND P6, PT, R0.reuse, R235, PT ;  /* 0x000000eb0000720c */ /* 0x040fe20003fc6270 */
[----:B---3--:R-:W-:Y:S02]  /*7f10*/  FFMA.FTZ R5, R11, -UR16, R21 ;  /* 0x800000100b057c23 */ /* 0x008fe40008010015 */
[----:B------:R-:W-:Y:S01]  /*7f20*/  IMAD.MOV.U32 R3, RZ, RZ, R4 ;  /* 0x000000ffff037224 */ /* 0x000fe200078e0004 */
[----:B------:R-:W-:Y:S01]  /*7f30*/  ISETP.LT.OR P6, PT, R0, R230, P6 ;  /* 0x000000e60000720c */ /* 0x000fe200037c1670 */
[----:B------:R-:W-:Y:S02]  /*7f40*/  IMAD.IADD R4, R231, 0x1, -R0 ;  /* 0x00000001e7047824 */ /* 0x000fe400078e0a00 */
[----:B------:R1:W2:Y:S01]  /*7f50*/  I2F R8, R3 ;  /* 0x0000000300087306 */ /* 0x0002a20000201400 */
[----:B------:R-:W-:Y:S01]  /*7f60*/  FSEL R17, R5, -INF , !P6 ;  /* 0xff80000005117808 */ /* 0x000fe20007000000 */
[----:B-1----:R-:W-:Y:S01]  /*7f70*/  IMAD.MOV.U32 R3, RZ, RZ, R2 ;  /* 0x000000ffff037224 */ /* 0x002fe200078e0002 */
[----:B------:R-:W-:Y:S01]  /*7f80*/  IABS R2, R4 ;  /* 0x0000000400027213 */ /* 0x000fe20000000000 */
[----:B--2---:R-:W-:-:S04]  /*7f90*/  FFMA.FTZ R4, R8, -UR16, R23 ;  /* 0x8000001008047c23 */ /* 0x004fc80008010017 */
[----:B------:R-:W1:Y:S01]  /*7fa0*/  I2F R3, R3 ;  /* 0x0000000300037306 */ /* 0x000e620000201400 */
[----:B------:R-:W-:-:S07]  /*7fb0*/  FSEL R18, R4, -INF , !P5 ;  /* 0xff80000004127808 */ /* 0x000fce0006800000 */
[----:B------:R-:W2:Y:S01]  /*7fc0*/  I2F R2, R2 ;  /* 0x0000000200027306 */ /* 0x000ea20000201400 */
[----:B-1----:R-:W-:Y:S01]  /*7fd0*/  FFMA.FTZ R3, R3, -UR16, R177 ;  /* 0x8000001003037c23 */ /* 0x002fe200080100b1 */
[----:B------:R-:W-:Y:S02]  /*7fe0*/  FSEL R177, R10, -INF , !P0 ;  /* 0xff8000000ab17808 */ /* 0x000fe40004000000 */
[----:B------:R-:W-:Y:S02]  /*7ff0*/  PLOP3.LUT P0, PT, PT, PT, UP0, 0x80, 0x0 ;  /* 0x000000000000781c */ /* 0x000fe40003f0f008 */
[----:B------:R-:W-:Y:S01]  /*8000*/  FSEL R142, R3, -INF , !P4 ;  /* 0xff800000038e7808 */ /* 0x000fe20006000000 */
[----:B--2---:R-:W-:-:S05]  /*8010*/  FFMA.FTZ R0, R2, -UR16, R179 ;  /* 0x8000001002007c23 */ /* 0x004fca00080100b3 */
[----:B------:R-:W-:-:S05]  /*8020*/  FSEL R176, R0, -INF , !P1 ;  /* 0xff80000000b07808 */ /* 0x000fca0004800000 */
[----:B------:R-:W-:Y:S05]  /*8030*/  @!P0 BRA `(.L_x_1206) ;  /* 0x0000030000008947 */ /* 0x000fea0003800000 */
[----:B------:R-:W2:Y:S04]  /*8040*/  LDL.64 R246, [R1+0x38] ;  /* 0x0000380001f67983 */ /* 0x000ea80000100a00 */
        /* <DEDUP_REMOVED lines=45> */
.L_x_1208:
[----:B------:R-:W-:Y:S05]  /*8320*/  BSYNC B0 ;  /* 0x0000000000007941 */ /* 0x000fea0003800000 */
.L_x_1207:
[----:B------:R-:W0:Y:S02]  /*8330*/  LDGDEPBAR ;  /* 0x00000000000079af */ /* 0x000e240000000000 */
.L_x_1206:
        /* <DEDUP_REMOVED lines=22> */
[----:B------:R-:W-:Y:S02]  /*84a0*/  FMNMX.FTZ R3, R28, R4, !PT ;  /* 0x000000041c037209 */ /* 0x000fe40007810000 */
[----:B------:R-:W-:Y:S01]  /*84b0*/  MOV R247, R249 ;  /* 0x000000f900f77202 */ /* 0x000fe20000000f00 */
[----:B------:R-:W2:Y:S01]  /*84c0*/  SHFL.BFLY PT, R6, R2, 0x2, 0x1f ;  /* 0x0c401f0002067f89 */ /* 0x000ea200000e0000 */
[----:B------:R-:W-:Y:S02]  /*84d0*/  FMNMX.FTZ R4, R189, R3, !PT ;  /* 0x00000003bd047209 */ /* 0x000fe40007810000 */
[----:B------:R-:W-:Y:S02]  /*84e0*/  FMNMX.FTZ R3, R137, R186, !PT ;  /* 0x000000ba89037209 */ /* 0x000fe40007810000 */
[----:B------:R-:W-:-:S02]  /*84f0*/  FMNMX.FTZ R4, R181, R4, !PT ;  /* 0x00000004b5047209 */ /* 0x000fc40007810000 */
        /* <DEDUP_REMOVED lines=8> */
[----:B------:R-:W-:Y:S01]  /*8580*/  SHFL.BFLY PT, R8, R5, 0x2, 0x1f ;  /* 0x0c401f0005087f89 */ /* 0x000fe200000e0000 */
[----:B-1----:R-:W-:Y:S02]  /*8590*/  FMNMX.FTZ R239, R0, R7, !PT ;  /* 0x0000000700ef7209 */ /* 0x002fe40007810000 */
[----:B------:R-:W-:Y:S01]  /*85a0*/  FMNMX.FTZ R0, R190, R3, !PT ;  /* 0x00000003be007209 */ /* 0x000fe20007810000 */
[----:B------:R-:W1:Y:S01]  /*85b0*/  SHFL.BFLY PT, R7, R2, 0x1, 0x1f ;  /* 0x0c201f0002077f89 */ /* 0x000e6200000e0000 */
[C---:B------:R-:W-:Y:S01]  /*85c0*/  FSETP.NEU.FTZ.AND P6, PT, R239.reuse, -INF , PT ;  /* 0xff800000ef00780b */ /* 0x040fe20003fdd000 */
[----:B------:R-:W-:Y:S01]  /*85d0*/  FMUL.FTZ R3, R239, c[0x0][0x23c] ;  /* 0x00008f00ef037a20 */ /* 0x000fe20000410000 */
[----:B------:R-:W-:-:S04]  /*85e0*/  FMNMX.FTZ R0, R178, R0, !PT ;  /* 0x00000000b2007209 */ /* 0x000fc80007810000 */
[----:B------:R-:W-:Y:S02]  /*85f0*/  FMNMX.FTZ R0, R177, R0, !PT ;  /* 0x00000000b1007209 */ /* 0x000fe40007810000 */
[----:B------:R-:W-:Y:S02]  /*8600*/  FSEL R3, R3, RZ, P6 ;  /* 0x000000ff03037208 */ /* 0x000fe40003000000 */
[----:B------:R-:W-:-:S03]  /*8610*/  FMNMX.FTZ R4, R176, R0, !PT ;  /* 0x00000000b0047209 */ /* 0x000fc60007810000 */
[----:B------:R-:W-:Y:S02]  /*8620*/  FFMA.FTZ R0, R185, c[0x0][0x23c], -R3 ;  /* 0x00008f00b9007a23 */ /* 0x000fe40000010803 */
[----:B------:R-:W2:Y:S02]  /*8630*/  SHFL.BFLY PT, R6, R4, 0x2, 0x1f ;  /* 0x0c401f0004067f89 */ /* 0x000ea400000e0000 */
[----:B------:R3:W4:Y:S01]  /*8640*/  MUFU.EX2 R11, R0 ;  /* 0x00000000000b7308 */ /* 0x0007220000000800 */
[----:B-1----:R-:W-:-:S04]  /*8650*/  FMNMX.FTZ R238, R2, R7, !PT ;  /* 0x0000000702ee7209 */ /* 0x002fc80007810000 */
[C---:B------:R-:W-:Y:S01]  /*8660*/  FSETP.NEU.FTZ.AND P5, PT, R238.reuse, -INF , PT ;  /* 0xff800000ee00780b */ /* 0x040fe20003fbd000 */
[----:B------:R-:W-:Y:S01]  /*8670*/  FMUL.FTZ R2, R238, c[0x0][0x23c] ;  /* 0x00008f00ee027a20 */ /* 0x000fe20000410000 */
[----:B---3--:R-:W-:Y:S01]  /*8680*/  FMNMX.FTZ R0, R5, R8, !PT ;  /* 0x0000000805007209 */ /* 0x008fe20007810000 */
[----:B------:R-:W-:-:S03]  /*8690*/  FFMA.FTZ R5, R133, c[0x0][0x23c], -R3 ;  /* 0x00008f0085057a23 */ /* 0x000fc60000010803 */
[----:B------:R-:W-:Y:S01]  /*86a0*/  FSEL R2, R2, RZ, P5 ;  /* 0x000000ff02027208 */ /* 0x000fe20002800000 */
[----:B------:R-:W1:Y:S01]  /*86b0*/  SHFL.BFLY PT, R8, R0, 0x1, 0x1f ;  /* 0x0c201f0000087f89 */ /* 0x000e6200000e0000 */
[----:B--2---:R-:W-:Y:S01]  /*86c0*/  FMNMX.FTZ R4, R4, R6, !PT ;  /* 0x0000000604047209 */ /* 0x004fe20007810000 */
[----:B------:R2:W-:Y:S04]  /*86d0*/  MUFU.EX2 R185, R5 ;  /* 0x0000000500b97308 */ /* 0x0005e80000000800 */
[----:B------:R-:W3:Y:S01]  /*86e0*/  SHFL.BFLY PT, R6, R4, 0x1, 0x1f ;  /* 0x0c201f0004067f89 */ /* 0x000ee200000e0000 */
[----:B--2---:R-:W-:-:S04]  /*86f0*/  FFMA.FTZ R5, R30, c[0x0][0x23c], -R3 ;  /* 0x00008f001e057a23 */ /* 0x004fc80000010803 */
[----:B------:R2:W-:Y:S01]  /*8700*/  MUFU.EX2 R179, R5 ;  /* 0x0000000500b37308 */ /* 0x0005e20000000800 */
[----:B-1----:R-:W-:Y:S01]  /*8710*/  FMNMX.FTZ R237, R0, R8, !PT ;  /* 0x0000000800ed7209 */ /* 0x002fe20007810000 */
[----:B------:R-:W-:Y:S01]  /*8720*/  FFMA.FTZ R0, R139, c[0x0][0x23c], -R2 ;  /* 0x00008f008b007a23 */ /* 0x000fe20000010802 */
[----:B------:R-:W-:Y:S02]  /*8730*/  MOV R139, R245 ;  /* 0x000000f5008b7202 */ /* 0x000fe40000000f00 */
[----:B------:R-:W-:-:S03]  /*8740*/  FSETP.NEU.FTZ.AND P4, PT, R237, -INF , PT ;  /* 0xff800000ed00780b */ /* 0x000fc60003f9d000 */
[----:B------:R1:W5:Y:S01]  /*8750*/  MUFU.EX2 R10, R0 ;  /* 0x00000000000a7308 */ /* 0x0003620000000800 */
[----:B---3--:R-:W-:Y:S02]  /*8760*/  FMNMX.FTZ R236, R4, R6, !PT ;  /* 0x0000000604ec7209 */ /* 0x008fe40007810000 */
[----:B------:R-:W-:Y:S02]  /*8770*/  FSEL R6, R237, RZ, P4 ;  /* 0x000000ffed067208 */ /* 0x000fe40002000000 */
[C---:B------:R-:W-:Y:S01]  /*8780*/  FSETP.NEU.FTZ.AND P1, PT, R236.reuse, -INF , PT ;  /* 0xff800000ec00780b */ /* 0x040fe20003f3d000 */
[----:B------:R-:W-:Y:S02]  /*8790*/  FMUL.FTZ R12, R236, c[0x0][0x23c] ;  /* 0x00008f00ec0c7a20 */ /* 0x000fe40000410000 */
[----:B--2---:R-:W-:-:S03]  /*87a0*/  FFMA.FTZ R5, R25, c[0x0][0x23c], -R3 ;  /* 0x00008f0019057a23 */ /* 0x004fc60000010803 */
[----:B------:R-:W-:Y:S01]  /*87b0*/  FSEL R12, R12, RZ, P1 ;  /* 0x000000ff0c0c7208 */ /* 0x000fe20000800000 */
[----:B------:R2:W-:Y:S01]  /*87c0*/  MUFU.EX2 R9, R5 ;  /* 0x0000000500097308 */ /* 0x0005e20000000800 */
[----:B-1----:R-:W-:-:S05]  /*87d0*/  FMUL.FTZ R0, R237, c[0x0][0x23c] ;  /* 0x00008f00ed007a20 */ /* 0x002fca0000410000 */
[----:B------:R-:W-:-:S05]  /*87e0*/  FSEL R0, R0, RZ, P4 ;  /* 0x000000ff00007208 */ /* 0x000fca0002000000 */
[----:B------:R-:W-:Y:S02]  /*87f0*/  FFMA.FTZ R4, R184, c[0x0][0x23c], -R0 ;  /* 0x00008f00b8047a23 */ /* 0x000fe40000010800 */
[----:B--2---:R-:W-:Y:S01]  /*8800*/  FFMA.FTZ R5, R188, c[0x0][0x23c], -R2 ;  /* 0x00008f00bc057a23 */ /* 0x004fe20000010802 */
[----:B------:R-:W-:Y:S01]  /*8810*/  MOV R188, R248 ;  /* 0x000000f800bc7202 */ /* 0x000fe20000000f00 */
[----:B------:R1:W-:Y:S08]  /*8820*/  MUFU.EX2 R252, R4 ;  /* 0x0000000400fc7308 */ /* 0x0003f00000000800 */
[----:B------:R2:W-:Y:S01]  /*8830*/  MUFU.EX2 R246, R5 ;  /* 0x0000000500f67308 */ /* 0x0005e20000000800 */
[----:B-1----:R-:W-:Y:S01]  /*8840*/  FFMA.FTZ R4, R132, c[0x0][0x23c], -R0 ;  /* 0x00008f0084047a23 */ /* 0x002fe20000010800 */
[----:B----4-:R-:W-:-:S06]  /*8850*/  MOV R132, R11 ;  /* 0x0000000b00847202 */ /* 0x010fcc0000000f00 */
[----:B------:R1:W-:Y:S01]  /*8860*/  MUFU.EX2 R133, R4 ;  /* 0x0000000400857308 */ /* 0x0003e20000000800 */
[----:B--2---:R-:W-:-:S07]  /*8870*/  FFMA.FTZ R5, R31, c[0x0][0x23c], -R2 ;  /* 0x00008f001f057a23 */ /* 0x004fce0000010802 */
[----:B------:R2:W3:Y:S01]  /*8880*/  MUFU.EX2 R8, R5 ;  /* 0x0000000500087308 */ /* 0x0004e20000000800 */
[----:B-1----:R-:W-:-:S07]  /*8890*/  FFMA.FTZ R4, R28, c[0x0][0x23c], -R0 ;  /* 0x00008f001c047a23 */ /* 0x002fce0000010800 */
[----:B------:R1:W-:Y:S01]  /*88a0*/  MUFU.EX2 R191, R4 ;  /* 0x0000000400bf7308 */ /* 0x0003e20000000800 */
[----:B--2---:R-:W-:-:S07]  /*88b0*/  FFMA.FTZ R5, R27, c[0x0][0x23c], -R2 ;  /* 0x00008f001b057a23 */ /* 0x004fce0000010802 */
[----:B------:R2:W4:Y:S01]  /*88c0*/  MUFU.EX2 R7, R5 ;  /* 0x0000000500077308 */ /* 0x0005220000000800 */
[----:B-1----:R-:W-:-:S07]  /*88d0*/  FFMA.FTZ R4, R186, c[0x0][0x23c], -R12 ;  /* 0x00008f00ba047a23 */ /* 0x002fce000001080c */
[----:B------:R1:W-:Y:S01]  /*88e0*/  MUFU.EX2 R249, R4 ;  /* 0x0000000400f97308 */ /* 0x0003e20000000800 */
[----:B--2---:R-:W-:Y:S01]  /*88f0*/  FFMA.FTZ R5, R187, c[0x0][0x23c], -R0 ;  /* 0x00008f00bb057a23 */ /* 0x004fe20000010800 */
[----:B-----5:R-:W-:-:S06]  /*8900*/  MOV R187, R10 ;  /* 0x0000000a00bb7202 */ /* 0x020fcc0000000f00 */
[----:B------:R2:W-:Y:S01]  /*8910*/  MUFU.EX2 R245, R5 ;  /* 0x0000000500f57308 */ /* 0x0005e20000000800 */
[----:B-1----:R-:W-:Y:S01]  /*8920*/  FFMA.FTZ R4, R138, c[0x0][0x23c], -R12 ;  /* 0x00008f008a047a23 */ /* 0x002fe2000001080c */
[----:B---3--:R-:W-:Y:S02]  /*8930*/  MOV R138, R8 ;  /* 0x00000008008a7202 */ /* 0x008fe40000000f00 */
[----:B------:R-:W-:-:S04]  /*8940*/  F2FP.PACK_AB R8, R185, R132 ;  /* 0x00000084b908723e */ /* 0x000fc800000000ff */
[----:B------:R1:W-:Y:S01]  /*8950*/  MUFU.EX2 R251, R4 ;  /* 0x0000000400fb7308 */ /* 0x0003e20000000800 */
[----:B--2---:R-:W-:Y:S02]  /*8960*/  FFMA.FTZ R5, R29, c[0x0][0x23c], -R12 ;  /* 0x00008f001d057a23 */ /* 0x004fe4000001080c */
[----:B------:R-:W2:Y:S05]  /*8970*/  LDSM.16.MT88.4 R28, [R213+0xa000] ;  /* 0x00a00000d51c783b */ /* 0x000eaa0000004200 */
[----:B------:R3:W-:Y:S01]  /*8980*/  MUFU.EX2 R250, R5 ;  /* 0x0000000500fa7308 */ /* 0x0007e20000000800 */
[----:B-1----:R-:W-:-:S05]  /*8990*/  FSEL R4, R239, RZ, P6 ;  /* 0x000000ffef047208 */ /* 0x002fca0003000000 */
[----:B------:R-:W-:Y:S01]  /*89a0*/  FADD.FTZ R4, R136, -R4 ;  /* 0x8000000488047221 */ /* 0x000fe20000010000 */
[----:B----4-:R-:W-:Y:S02]  /*89b0*/  MOV R136, R7 ;  /* 0x0000000700887202 */ /* 0x010fe40000000f00 */
[----:B---3--:R-:W-:Y:S01]  /*89c0*/  FSEL R5, R238, RZ, P5 ;  /* 0x000000ffee057208 */ /* 0x008fe20002800000 */
[----:B------:R-:W-:Y:S01]  /*89d0*/  FMUL.FTZ R16, R4, c[0x0][0x23c] ;  /* 0x00008f0004107a20 */ /* 0x000fe20000410000 */
[----:B------:R-:W-:-:S03]  /*89e0*/  F2FP.PACK_AB R11, R136, R138 ;  /* 0x0000008a880b723e */ /* 0x000fc600000000ff */
[----:B------:R-:W-:Y:S01]  /*89f0*/  FADD.FTZ R4, R135, -R5 ;  /* 0x8000000587047221 */ /* 0x000fe20000010000 */
[----:B------:R-:W-:Y:S01]  /*8a00*/  MOV R135, R9 ;  /* 0x0000000900877202 */ /* 0x000fe20000000f00 */
[----:B------:R-:W-:Y:S01]  /*8a10*/  FADD.FTZ R5, R134, -R6 ;  /* 0x8000000686057221 */ /* 0x000fe20000010000 */
[----:B------:R-:W1:Y:S01]  /*8a20*/  MUFU.EX2 R16, R16 ;  /* 0x0000001000107308 */ /* 0x000e620000000800 */
[----:B------:R-:W-:Y:S01]  /*8a30*/  FMUL.FTZ R15, R4, c[0x0][0x23c] ;  /* 0x00008f00040f7a20 */ /* 0x000fe20000410000 */
[----:B------:R-:W-:Y:S01]  /*8a40*/  FSEL R4, R236, RZ, P1 ;  /* 0x000000ffec047208 */ /* 0x000fe20000800000 */
[----:B------:R-:W-:Y:S01]  /*8a50*/  FMUL.FTZ R5, R5, c[0x0][0x23c] ;  /* 0x00008f0005057a20 */ /* 0x000fe20000410000 */
[----:B------:R-:W-:Y:S02]  /*8a60*/  F2FP.PACK_AB R9, R187, R246 ;  /* 0x000000f6bb09723e */ /* 0x000fe400000000ff */
[----:B------:R-:W-:Y:S01]  /*8a70*/  F2FP.PACK_AB R10, R135, R179 ;  /* 0x000000b3870a723e */ /* 0x000fe200000000ff */
[----:B------:R-:W-:Y:S01]  /*8a80*/  FADD.FTZ R4, R137, -R4 ;  /* 0x8000000489047221 */ /* 0x000fe20000010000 */
[----:B------:R-:W3:Y:S01]  /*8a90*/  MUFU.EX2 R15, R15 ;  /* 0x0000000f000f7308 */ /* 0x000ee20000000800 */
[----:B------:R-:W-:-:S02]  /*8aa0*/  F2FP.PACK_AB R6, R191, R133 ;  /* 0x00000085bf06723e */ /* 0x000fc400000000ff */
[----:B------:R-:W-:-:S05]  /*8ab0*/  FMUL.FTZ R4, R4, c[0x0][0x23c] ;  /* 0x00008f0004047a20 */ /* 0x000fca0000410000 */
[----:B------:R4:W5:Y:S01]  /*8ac0*/  MUFU.EX2 R13, R4 ;  /* 0x00000004000d7308 */ /* 0x0009620000000800 */
[-C--:B-1----:R-:W-:Y:S02]  /*8ad0*/  FMUL.FTZ R144, R144, R16.reuse ;  /* 0x0000001090907220 */ /* 0x082fe40000410000 */
[-C--:B------:R-:W-:Y:S02]  /*8ae0*/  FMUL.FTZ R145, R145, R16.reuse ;  /* 0x0000001091917220 */ /* 0x080fe40000410000 */
[-C--:B------:R-:W-:Y:S02]  /*8af0*/  FMUL.FTZ R156, R156, R16.reuse ;  /* 0x000000109c9c7220 */ /* 0x080fe40000410000 */
[----:B------:R-:W-:Y:S01]  /*8b00*/  FMUL.FTZ R157, R157, R16 ;  /* 0x000000109d9d7220 */ /* 0x000fe20000410000 */
[----:B------:R1:W1:Y:S01]  /*8b10*/  MUFU.EX2 R14, R5 ;  /* 0x00000005000e7308 */ /* 0x0002620000000800 */
[-C--:B---3--:R-:W-:Y:S02]  /*8b20*/  FMUL.FTZ R146, R146, R15.reuse ;  /* 0x0000000f92927220 */ /* 0x088fe40000410000 */
[----:B------:R-:W-:-:S02]  /*8b30*/  FMUL.FTZ R147, R147, R15 ;  /* 0x0000000f93937220 */ /* 0x000fc40000410000 */
[-C--:B------:R-:W-:Y:S02]  /*8b40*/  FMUL.FTZ R158, R158, R15.reuse ;  /* 0x0000000f9e9e7220 */ /* 0x080fe40000410000 */
[----:B------:R-:W-:Y:S02]  /*8b50*/  FMUL.FTZ R159, R159, R15 ;  /* 0x0000000f9f9f7220 */ /* 0x000fe40000410000 */
[----:B----4-:R-:W-:Y:S01]  /*8b60*/  FFMA.FTZ R4, R26, c[0x0][0x23c], -R12 ;  /* 0x00008f001a047a23 */ /* 0x010fe2000001080c */
[----:B------:R-:W-:Y:S01]  /*8b70*/  HMMA.16816.F32 R144, R8, R20, R144 ;  /* 0x000000140890723c */ /* 0x000fe20000001890 */
[-C--:B-----5:R-:W-:Y:S01]  /*8b80*/  FMUL.FTZ R150, R150, R13.reuse ;  /* 0x0000000d96967220 */ /* 0x0a0fe20000410000 */
[----:B------:R-:W-:Y:S01]  /*8b90*/  LDSM.16.MT88.4 R24, [R209+0xb000] ;  /* 0x00b00000d118783b */ /* 0x000fe20000004200 */
[----:B------:R3:W4:Y:S01]  /*8ba0*/  MUFU.EX2 R248, R4 ;  /* 0x0000000400f87308 */ /* 0x0007220000000800 */
[----:B------:R-:W-:Y:S01]  /*8bb0*/  FMUL.FTZ R151, R151, R13 ;  /* 0x0000000d97977220 */ /* 0x000fe20000410000 */
[----:B-1----:R-:W-:Y:S01]  /*8bc0*/  F2FP.PACK_AB R5, R251, R249 ;  /* 0x000000f9fb05723e */ /* 0x002fe200000000ff */
[----:B------:R-:W-:-:S02]  /*8bd0*/  FMUL.FTZ R148, R148, R14 ;  /* 0x0000000e94947220 */ /* 0x000fc40000410000 */
[----:B------:R-:W-:Y:S01]  /*8be0*/  HMMA.16816.F32 R240, R8, R22, R156 ;  /* 0x0000001608f0723c */ /* 0x000fe2000000189c */
[-C--:B------:R-:W-:Y:S02]  /*8bf0*/  FMUL.FTZ R149, R149, R14.reuse ;  /* 0x0000000e95957220 */ /* 0x080fe40000410000 */
[-C--:B------:R-:W-:Y:S02]  /*8c00*/  FMUL.FTZ R152, R152, R14.reuse ;  /* 0x0000000e98987220 */ /* 0x080fe40000410000 */
[----:B------:R-:W-:Y:S02]  /*8c10*/  FMUL.FTZ R153, R153, R14 ;  /* 0x0000000e99997220 */ /* 0x000fe40000410000 */
[----:B------:R-:W-:Y:S01]  /*8c20*/  FMUL.FTZ R154, R154, R13 ;  /* 0x0000000d9a9a7220 */ /* 0x000fe20000410000 */
[----:B------:R-:W-:Y:S01]  /*8c30*/  MOV R158, R245 ;  /* 0x000000f5009e7202 */ /* 0x000fe20000000f00 */
[----:B------:R-:W-:Y:S01]  /*8c40*/  FMUL.FTZ R155, R155, R13 ;  /* 0x0000000d9b9b7220 */ /* 0x000fe20000410000 */
[----:B------:R-:W-:Y:S01]  /*8c50*/  MOV R157, R246 ;  /* 0x000000f6009d7202 */ /* 0x000fe20000000f00 */
[-C--:B------:R-:W-:Y:S01]  /*8c60*/  FMUL.FTZ R40, R40, R14.reuse ;  /* 0x0000000e28287220 */ /* 0x080fe20000410000 */
[----:B---3--:R-:W-:Y:S01]  /*8c70*/  F2FP.PACK_AB R4, R252, R245 ;  /* 0x000000f5fc04723e */ /* 0x008fe200000000ff */
[----:B------:R-:W-:Y:S01]  /*8c80*/  FMUL.FTZ R41, R41, R14 ;  /* 0x0000000e29297220 */ /* 0x000fe20000410000 */
[----:B----4-:R-:W-:Y:S01]  /*8c90*/  F2FP.PACK_AB R7, R248, R250 ;  /* 0x000000faf807723e */ /* 0x010fe200000000ff */
[----:B------:R-:W-:Y:S01]  /*8ca0*/  FMUL.FTZ R44, R44, R14 ;  /* 0x0000000e2c2c7220 */ /* 0x000fe20000410000 */
[----:B------:R-:W-:Y:S01]  /*8cb0*/  MOV R159, R244 ;  /* 0x000000f4009f7202 */ /* 0x000fe20000000f00 */
[----:B------:R-:W-:Y:S01]  /*8cc0*/  FMUL.FTZ R42, R42, R13 ;  /* 0x0000000d2a2a7220 */ /* 0x000fe20000410000 */
[----:B------:R-:W-:Y:S01]  /*8cd0*/  MOV R156, R247 ;  /* 0x000000f7009c7202 */ /* 0x000fe20000000f00 */
[----:B------:R-:W-:-:S02]  /*8ce0*/  FMUL.FTZ R43, R43, R13 ;  /* 0x0000000d2b2b7220 */ /* 0x000fc40000410000 */
[C---:B------:R-:W-:Y:S01]  /*8cf0*/  HMMA.16816.F32 R148, R4.reuse, R20, R148 ;  /* 0x000000140494723c */ /* 0x040fe20000001894 */
[-C--:B------:R-:W-:Y:S02]  /*8d00*/  FMUL.FTZ R45, R45, R14.reuse ;  /* 0x0000000e2d2d7220 */ /* 0x080fe40000410000 */
[-C--:B------:R-:W-:Y:S02]  /*8d10*/  FMUL.FTZ R56, R56, R14.reuse ;  /* 0x0000000e38387220 */ /* 0x080fe40000410000 */
[----:B------:R-:W-:Y:S02]  /*8d20*/  FMUL.FTZ R57, R57, R14 ;  /* 0x0000000e39397220 */ /* 0x000fe40000410000 */
[-C--:B------:R-:W-:Y:S01]  /*8d30*/  FMUL.FTZ R46, R46, R13.reuse ;  /* 0x0000000d2e2e7220 */ /* 0x080fe20000410000 */
[----:B------:R-:W-:Y:S01]  /*8d40*/  HMMA.16816.F32 R152, R4, R22, R152 ;  /* 0x000000160498723c */ /* 0x000fe20000001898 */
[----:B------:R-:W1:Y:S01]  /*8d50*/  LDSM.16.MT88.4 R20, [R214+0xa000] ;  /* 0x00a00000d614783b */ /* 0x000e620000004200 */
[----:B------:R-:W-:-:S02]  /*8d60*/  FMUL.FTZ R47, R47, R13 ;  /* 0x0000000d2f2f7220 */ /* 0x000fc40000410000 */
[-C--:B------:R-:W-:Y:S02]  /*8d70*/  FMUL.FTZ R58, R58, R13.reuse ;  /* 0x0000000d3a3a7220 */ /* 0x080fe40000410000 */
[-C--:B------:R-:W-:Y:S02]  /*8d80*/  FMUL.FTZ R59, R59, R13.reuse ;  /* 0x0000000d3b3b7220 */ /* 0x080fe40000410000 */
[-C--:B------:R-:W-:Y:S02]  /*8d90*/  FMUL.FTZ R164, R164, R14.reuse ;  /* 0x0000000ea4a47220 */ /* 0x080fe40000410000 */
[----:B------:R-:W-:Y:S02]  /*8da0*/  FMUL.FTZ R165, R165, R14 ;  /* 0x0000000ea5a57220 */ /* 0x000fe40000410000 */
[-C--:B------:R-:W-:Y:S01]  /*8db0*/  FMUL.FTZ R166, R166, R13.reuse ;  /* 0x0000000da6a67220 */ /* 0x080fe20000410000 */
[----:B--2---:R-:W-:Y:S01]  /*8dc0*/  HMMA.16816.F32 R196, R4, R28, R56 ;  /* 0x0000001c04c4723c */ /* 0x004fe20000001838 */
[----:B------:R-:W-:Y:S01]  /*8dd0*/  LDSM.16.MT88.4 R56, [R213+0xb000] ;  /* 0x00b00000d538783b */ /* 0x000fe20000004200 */
        /* <DEDUP_REMOVED lines=19> */
[----:B-1----:R-:W-:Y:S01]  /*8f10*/  HMMA.16816.F32 R204, R4, R20, R40 ;  /* 0x0000001404cc723c */ /* 0x002fe20000001828 */
[----:B------:R-:W1:Y:S01]  /*8f20*/  LDSM.16.MT88.4 R40, [R211+0xb000] ;  /* 0x00b00000d328783b */ /* 0x000e620000004200 */
[-C--:B------:R-:W-:Y:S02]  /*8f30*/  FMUL.FTZ R78, R78, R13.reuse ;  /* 0x0000000d4e4e7220 */ /* 0x080fe40000410000 */
[----:B------:R-:W-:Y:S02]  /*8f40*/  FMUL.FTZ R79, R79, R13 ;  /* 0x0000000d4f4f7220 */ /* 0x000fe40000410000 */
[----:B------:R-:W-:-:S02]  /*8f50*/  FMUL.FTZ R89, R89, R14 ;  /* 0x0000000e59597220 */ /* 0x000fc40000410000 */
[C---:B------:R-:W-:Y:S01]  /*8f60*/  HMMA.16816.F32 R200, R4.reuse, R22, R44 ;  /* 0x0000001604c8723c */ /* 0x040fe2000000182c */
[----:B------:R-:W2:Y:S01]  /*8f70*/  LDSM.16.MT88.4 R44, [R214+0xb000] ;  /* 0x00b00000d62c783b */ /* 0x000ea20000004200 */
[-C--:B------:R-:W-:Y:S02]  /*8f80*/  FMUL.FTZ R92, R92, R14.reuse ;  /* 0x0000000e5c5c7220 */ /* 0x080fe40000410000 */
[----:B------:R-:W-:Y:S02]  /*8f90*/  FMUL.FTZ R93, R93, R14 ;  /* 0x0000000e5d5d7220 */ /* 0x000fe40000410000 */
        /* <DEDUP_REMOVED lines=11> */
[-C--:B------:R-:W-:Y:S02]  /*9050*/  FMUL.FTZ R109, R109, R14.reuse ;  /* 0x0000000e6d6d7220 */ /* 0x080fe40000410000 */
[-C--:B------:R-:W-:Y:S02]  /*9060*/  FMUL.FTZ R110, R110, R13.reuse ;  /* 0x0000000d6e6e7220 */ /* 0x080fe40000410000 */
[-C--:B------:R-:W-:Y:S02]  /*9070*/  FMUL.FTZ R111, R111, R13.reuse ;  /* 0x0000000d6f6f7220 */ /* 0x080fe40000410000 */
[-C--:B------:R-:W-:Y:S02]  /*9080*/  FMUL.FTZ R120, R120, R14.reuse ;  /* 0x0000000e78787220 */ /* 0x080fe40000410000 */
[----:B------:R-:W-:Y:S01]  /*9090*/  FMUL.FTZ R121, R121, R14 ;  /* 0x0000000e79797220 */ /* 0x000fe20000410000 */
[----:B-1----:R-:W-:Y:S01]  /*90a0*/  HMMA.16816.F32 R88, R4, R40, R88 ;  /* 0x000000280458723c */ /* 0x002fe20000001858 */
[----:B------:R-:W-:-:S02]  /*90b0*/  FMUL.FTZ R122, R122, R13 ;  /* 0x0000000d7a7a7220 */ /* 0x000fc40000410000 */
[-C--:B------:R-:W-:Y:S02]  /*90c0*/  FMUL.FTZ R123, R123, R13.reuse ;  /* 0x0000000d7b7b7220 */ /* 0x080fe40000410000 */
[-C--:B------:R-:W-:Y:S02]  /*90d0*/  FMUL.FTZ R124, R124, R14.reuse ;  /* 0x0000000e7c7c7220 */ /* 0x080fe40000410000 */
[----:B------:R-:W-:Y:S01]  /*90e0*/  FMUL.FTZ R125, R125, R14 ;  /* 0x0000000e7d7d7220 */ /* 0x000fe20000410000 */
[----:B------:R-:W-:Y:S01]  /*90f0*/  HMMA.16816.F32 R92, R4, R42, R92 ;  /* 0x0000002a045c723c */ /* 0x000fe2000000185c */
[-C--:B------:R-:W-:Y:S02]  /*9100*/  FMUL.FTZ R126, R126, R13.reuse ;  /* 0x0000000d7e7e7220 */ /* 0x080fe40000410000 */
[----:B------:R-:W-:Y:S02]  /*9110*/  FMUL.FTZ R127, R127, R13 ;  /* 0x0000000d7f7f7220 */ /* 0x000fe40000410000 */
[----:B------:R-:W-:-:S02]  /*9120*/  FMUL.FTZ R172, R172, R16 ;  /* 0x00000010acac7220 */ /* 0x000fc40000410000 */
        /* <DEDUP_REMOVED lines=16> */
[----:B------:R-:W-:Y:S01]  /*9230*/  HMMA.16816.F32 R192, R4, R58, R124 ;  /* 0x0000003a04c0723c */ /* 0x000fe2000000187c */
[-C--:B------:R-:W-:Y:S02]  /*9240*/  FMUL.FTZ R50, R50, R15.reuse ;  /* 0x0000000f32327220 */ /* 0x080fe40000410000 */
[----:B------:R-:W-:Y:S02]  /*9250*/  FMUL.FTZ R51, R51, R15 ;  /* 0x0000000f33337220 */ /* 0x000fe40000410000 */
[----:B------:R-:W-:Y:S02]  /*9260*/  FMUL.FTZ R52, R52, R16 ;  /* 0x0000001034347220 */ /* 0x000fe40000410000 */
[--C-:B------:R-:W-:Y:S01]  /*9270*/  FFMA.FTZ R4, R182, c[0x0][0x23c], -R3.reuse ;  /* 0x00008f00b6047a23 */ /* 0x100fe20000010803 */
[----:B------:R-:W-:Y:S01]  /*9280*/  MOV R126, R188 ;  /* 0x000000bc007e7202 */ /* 0x000fe20000000f00 */
[-C--:B------:R-:W-:Y:S01]  /*9290*/  FMUL.FTZ R53, R53, R16.reuse ;  /* 0x0000001035357220 */ /* 0x080fe20000410000 */
[----:B------:R-:W-:Y:S01]  /*92a0*/  MOV R6, R187 ;  /* 0x000000bb00067202 */ /* 0x000fe20000000f00 */
[----:B------:R1:W-:Y:S01]  /*92b0*/  MUFU.EX2 R245, R4 ;  /* 0x0000000400f57308 */ /* 0x0003e20000000800 */
[----:B------:R-:W-:Y:S01]  /*92c0*/  MOV R5, R185 ;  /* 0x000000b900057202 */ /* 0x000fe20000000f00 */
[----:B------:R-:W-:Y:S01]  /*92d0*/  FMUL.FTZ R54, R54, R15 ;  /* 0x0000000f36367220 */ /* 0x000fe20000410000 */
[C---:B------:R-:W-:Y:S01]  /*92e0*/  HMMA.16816.F32 R184, R8.reuse, R34, R172 ;  /* 0x0000002208b8723c */ /* 0x040fe200000018ac */
        /* <DEDUP_REMOVED lines=11> */
[----:B------:R-:W-:Y:S01]  /*93a0*/  FMUL.FTZ R68, R68, R16 ;  /* 0x0000001044447220 */ /* 0x000fe20000410000 */
[----:B------:R-:W-:Y:S01]  /*93b0*/  MOV R174, R135 ;  /* 0x0000008700ae7202 */ /* 0x000fe20000000f00 */
[----:B-1----:R-:W-:-:S02]  /*93c0*/  FFMA.FTZ R4, R141, c[0x0][0x23c], -R3 ;  /* 0x00008f008d047a23 */ /* 0x002fc40000010803 */
[----:B------:R-:W-:Y:S01]  /*93d0*/  FMUL.FTZ R69, R69, R16 ;  /* 0x0000001045457220 */ /* 0x000fe20000410000 */
[----:B------:R-:W-:Y:S01]  /*93e0*/  MOV R33, R138 ;  /* 0x0000008a00217202 */ /* 0x000fe20000000f00 */
[----:B------:R1:W-:Y:S01]  /*93f0*/  MUFU.EX2 R246, R4 ;  /* 0x0000000400f67308 */ /* 0x0003e20000000800 */
[-C--:B------:R-:W-:Y:S01]  /*9400*/  FMUL.FTZ R70, R70, R15.reuse ;  /* 0x0000000f46467220 */ /* 0x080fe20000410000 */
[----:B------:R-:W-:Y:S01]  /*9410*/  MOV R32, R132 ;  /* 0x0000008400207202 */ /* 0x000fe20000000f00 */
[----:B------:R-:W-:Y:S01]  /*9420*/  FMUL.FTZ R71, R71, R15 ;  /* 0x0000000f47477220 */ /* 0x000fe20000410000 */
[----:B------:R-:W-:Y:S01]  /*9430*/  HMMA.16816.F32 R36, R8, R20, R36 ;  /* 0x000000140824723c */ /* 0x000fe20000001824 */
[-C--:B------:R-:W-:Y:S01]  /*9440*/  FMUL.FTZ R80, R80, R16.reuse ;  /* 0x0000001050507220 */ /* 0x080fe20000410000 */
[----:B------:R-:W-:Y:S01]  /*9450*/  MOV R125, R33 ;  /* 0x00000021007d7202 */ /* 0x000fe20000000f00 */
[----:B------:R-:W-:Y:S02]  /*9460*/  FMUL.FTZ R81, R81, R16 ;  /* 0x0000001051517220 */ /* 0x000fe40000410000 */
[----:B------:R-:W-:-:S02]  /*9470*/  FMUL.FTZ R82, R82, R15 ;  /* 0x0000000f52527220 */ /* 0x000fc40000410000 */
[----:B------:R-:W-:Y:S01]  /*9480*/  FMUL.FTZ R83, R83, R15 ;  /* 0x0000000f53537220 */ /* 0x000fe20000410000 */
[----:B------:R-:W-:Y:S01]  /*9490*/  MOV R21, R5 ;  /* 0x0000000500157202 */ /* 0x000fe20000000f00 */
[----:B------:R-:W-:Y:S01]  /*94a0*/  FMUL.FTZ R84, R84, R16 ;  /* 0x0000001054547220 */ /* 0x000fe20000410000 */
[----:B------:R-:W-:Y:S01]  /*94b0*/  MOV R20, R6 ;  /* 0x0000000600147202 */ /* 0x000fe20000000f00 */
[----:B------:R-:W-:Y:S01]  /*94c0*/  FMUL.FTZ R85, R85, R16 ;  /* 0x0000001055557220 */ /* 0x000fe20000410000 */
[----:B------:R-:W-:Y:S01]  /*94d0*/  MOV R6, R156 ;  /* 0x0000009c00067202 */ /* 0x000fe20000000f00 */
[--C-:B-1----:R-:W-:Y:S01]  /*94e0*/  FFMA.FTZ R4, R19, c[0x0][0x23c], -R3.reuse ;  /* 0x00008f0013047a23 */ /* 0x102fe20000010803 */
[----:B------:R-:W-:Y:S01]  /*94f0*/  HMMA.16816.F32 R136, R8, R22, R48 ;  /* 0x000000160888723c */ /* 0x000fe20000001830 */
[----:B------:R-:W-:Y:S01]  /*9500*/  FFMA.FTZ R3, R17, c[0x0][0x23c], -R3 ;  /* 0x00008f0011037a23 */ /* 0x000fe20000010803 */
[----:B------:R-:W-:Y:S01]  /*9510*/  LDSM.16.MT88.4 R48, [R214+0xa800] ;  /* 0x00a80000d630783b */ /* 0x000fe20000004200 */
[-C--:B------:R-:W-:Y:S01]  /*9520*/  FMUL.FTZ R86, R86, R15.reuse ;  /* 0x0000000f56567220 */ /* 0x080fe20000410000 */
[----:B------:R-:W-:Y:S01]  /*9530*/  MUFU.EX2 R247, R4 ;  /* 0x0000000400f77308 */ /* 0x000fe20000000800 */
[----:B------:R-:W-:-:S02]  /*9540*/  FMUL.FTZ R87, R87, R15 ;  /* 0x0000000f57577220 */ /* 0x000fc40000410000 */
[-C--:B------:R-:W-:Y:S01]  /*9550*/  FMUL.FTZ R96, R96, R16.reuse ;  /* 0x0000001060607220 */ /* 0x080fe20000410000 */
[C---:B------:R-:W-:Y:S01]  /*9560*/  HMMA.16816.F32 R52, R8.reuse, R28, R52 ;  /* 0x0000001c0834723c */ /* 0x040fe20000001834 */
[-C--:B------:R-:W-:Y:S02]  /*9570*/  FMUL.FTZ R97, R97, R16.reuse ;  /* 0x0000001061617220 */ /* 0x080fe40000410000 */
[-C--:B------:R-:W-:Y:S01]  /*9580*/  FMUL.FTZ R98, R98, R15.reuse ;  /* 0x0000000f62627220 */ /* 0x080fe20000410000 */
[----:B------:R1:W-:Y:S01]  /*9590*/  MUFU.EX2 R244, R3 ;  /* 0x0000000300f47308 */ /* 0x0003e20000000800 */
[-C--:B------:R-:W-:Y:S02]  /*95a0*/  FMUL.FTZ R99, R99, R15.reuse ;  /* 0x0000000f63637220 */ /* 0x080fe40000410000 */
[-C--:B------:R-:W-:Y:S01]  /*95b0*/  FMUL.FTZ R100, R100, R16.reuse ;  /* 0x0000001064647220 */ /* 0x080fe20000410000 */
[----:B------:R-:W-:Y:S01]  /*95c0*/  HMMA.16816.F32 R132, R8, R30, R64 ;  /* 0x0000001e0884723c */ /* 0x000fe20000001840 */
[----:B------:R-:W-:Y:S01]  /*95d0*/  FMUL.FTZ R101, R101, R16 ;  /* 0x0000001065657220 */ /* 0x000fe20000410000 */
[----:B------:R-:W-:Y:S01]  /*95e0*/  LDSM.16.MT88.4 R64, [R213+0xa800] ;  /* 0x00a80000d540783b */ /* 0x000fe20000004200 */
[----:B------:R-:W-:-:S02]  /*95f0*/  FMUL.FTZ R102, R102, R15 ;  /* 0x0000000f66667220 */ /* 0x000fc40000410000 */
[-C--:B------:R-:W-:Y:S02]  /*9600*/  FMUL.FTZ R103, R103, R15.reuse ;  /* 0x0000000f67677220 */ /* 0x080fe40000410000 */
[-C--:B------:R-:W-:Y:S01]  /*9610*/  FMUL.FTZ R112, R112, R16.reuse ;  /* 0x0000001070707220 */ /* 0x080fe20000410000 */
[C---:B------:R-:W-:Y:S01]  /*9620*/  HMMA.16816.F32 R68, R8.reuse, R24, R68 ;  /* 0x000000180844723c */ /* 0x040fe20000001844 */
[-C--:B------:R-:W-:Y:S02]  /*9630*/  FMUL.FTZ R113, R113, R16.reuse ;  /* 0x0000001071717220 */ /* 0x080fe40000410000 */
[-C--:B------:R-:W-:Y:S02]  /*9640*/  FMUL.FTZ R114, R114, R15.reuse ;  /* 0x0000000f72727220 */ /* 0x080fe40000410000 */
[----:B-1----:R-:W-:Y:S02]  /*9650*/  FFMA.FTZ R3, R183, c[0x0][0x23c], -R2 ;  /* 0x00008f00b7037a23 */ /* 0x002fe40000010802 */
[----:B------:R-:W-:Y:S01]  /*9660*/  FMUL.FTZ R115, R115, R15 ;  /* 0x0000000f73737220 */ /* 0x000fe20000410000 */
[----:B------:R-:W-:Y:S01]  /*9670*/  HMMA.16816.F32 R84, R8, R40, R84 ;  /* 0x000000280854723c */ /* 0x000fe20000001854 */
[----:B------:R1:W-:Y:S01]  /*9680*/  MUFU.EX2 R183, R3 ;  /* 0x0000000300b77308 */ /* 0x0003e20000000800 */
[----:B------:R-:W-:-:S02]  /*9690*/  FMUL.FTZ R116, R116, R16 ;  /* 0x0000001074747220 */ /* 0x000fc40000410000 */
[-C--:B------:R-:W-:Y:S02]  /*96a0*/  FMUL.FTZ R117, R117, R16.reuse ;  /* 0x0000001075757220 */ /* 0x080fe40000410000 */
        /* <DEDUP_REMOVED lines=8> */
[----:B------:R-:W-:Y:S01]  /*9730*/  HMMA.16816.F32 R100, R8, R44, R100 ;  /* 0x0000002c0864723c */ /* 0x000fe20000001864 */
[----:B-1----:R-:W-:-:S04]  /*9740*/  FFMA.FTZ R3, R180, c[0x0][0x23c], -R2 ;  /* 0x00008f00b4037a23 */ /* 0x002fc80000010802 */
[----:B------:R1:W-:Y:S03]  /*9750*/  MUFU.EX2 R188, R3 ;  /* 0x0000000300bc7308 */ /* 0x0003e60000000800 */
[----:B------:R-:W-:Y:S01]  /*9760*/  HMMA.16816.F32 R116, R8, R56, R116 ;  /* 0x000000380874723c */ /* 0x000fe20000001874 */
[--C-:B-1----:R-:W-:Y:S02]  /*9770*/  FFMA.FTZ R3, R140, c[0x0][0x23c], -R2.reuse ;  /* 0x00008f008c037a23 */ /* 0x102fe40000010802 */
[----:B------:R-:W-:Y:S02]  /*9780*/  FFMA.FTZ R2, R18, c[0x0][0x23c], -R2 ;  /* 0x00008f0012027a23 */ /* 0x000fe40000010802 */
[----:B------:R-:W-:Y:S08]  /*9790*/  MUFU.EX2 R191, R3 ;  /* 0x0000000300bf7308 */ /* 0x000ff00000000800 */
[----:B------:R1:W-:Y:S02]  /*97a0*/  MUFU.EX2 R182, R2 ;  /* 0x0000000200b67308 */ /* 0x0003e40000000800 */
[----:B-1----:R-:W-:Y:S01]  /*97b0*/  FFMA.FTZ R2, R189, c[0x0][0x23c], -R0 ;  /* 0x00008f00bd027a23 */ /* 0x002fe20000010800 */
[----:B------:R-:W-:-:S02]  /*97c0*/  MOV R189, R124 ;  /* 0x0000007c00bd7202 */ /* 0x000fc40000000f00 */
[----:B------:R-:W-:-:S03]  /*97d0*/  MOV R124, R126 ;  /* 0x0000007e007c7202 */ /* 0x000fc60000000f00 */
[----:B------:R1:W-:Y:S01]  /*97e0*/  MUFU.EX2 R180, R2 ;  /* 0x0000000200b47308 */ /* 0x0003e20000000800 */
[----:B------:R-:W-:Y:S02]  /*97f0*/  MOV R126, R127 ;  /* 0x0000007f007e7202 */ /* 0x000fe40000000f00 */
[----:B------:R-:W-:Y:S02]  /*9800*/  MOV R5, R124 ;  /* 0x0000007c00057202 */ /* 0x000fe40000000f00 */
[----:B------:R-:W-:Y:S02]  /*9810*/  MOV R127, R32 ;  /* 0x00000020007f7202 */ /* 0x000fe40000000f00 */
[----:B------:R-:W-:Y:S01]  /*9820*/  HMMA.16816.F32 R32, R8, R26, R80 ;  /* 0x0000001a0820723c */ /* 0x000fe20000001850 */
[----:B------:R-:W-:Y:S01]  /*9830*/  MOV R124, R159 ;  /* 0x0000009f007c7202 */ /* 0x000fe20000000f00 */
[----:B------:R-:W-:Y:S03]  /*9840*/  LDSM.16.MT88.4 R80, [R209+0xb800] ;  /* 0x00b80000d150783b */ /* 0x000fe60000004200 */
[----:B------:R-:W-:-:S03]  /*9850*/  MOV R3, R124 ;  /* 0x0000007c00037202 */ /* 0x000fc60000000f00 */
[----:B------:R-:W-:Y:S01]  /*9860*/  HMMA.16816.F32 R24, R8, R46, R112 ;  /* 0x0000002e0818723c */ /* 0x000fe20000001870 */
[--C-:B-1----:R-:W-:Y:S01]  /*9870*/  FFMA.FTZ R2, R181, c[0x0][0x23c], -R0.reuse ;  /* 0x00008f00b5027a23 */ /* 0x102fe20000010800 */
[----:B------:R-:W-:Y:S01]  /*9880*/  MOV R181, R175 ;  /* 0x000000af00b57202 */ /* 0x000fe20000000f00 */
[----:B------:R-:W-:Y:S01]  /*9890*/  LDSM.16.MT88.4 R112, [R214+0xb800] ;  /* 0x00b80000d670783b */ /* 0x000fe20000004200 */
[----:B------:R-:W-:Y:S02]  /*98a0*/  MOV R175, R179 ;  /* 0x000000b300af7202 */ /* 0x000fe40000000f00 */
[----:B------:R1:W2:Y:S02]  /*98b0*/  MUFU.EX2 R179, R2 ;  /* 0x0000000200b37308 */ /* 0x0002a40000000800 */
[--C-:B-1----:R-:W-:Y:S01]  /*98c0*/  FFMA.FTZ R2, R143, c[0x0][0x23c], -R0.reuse ;  /* 0x00008f008f027a23 */ /* 0x102fe20000010800 */
[----:B--2---:R-:W-:Y:S01]  /*98d0*/  F2FP.PACK_AB R124, R179, R180 ;  /* 0x000000b4b37c723e */ /* 0x004fe200000000ff */
[----:B------:R-:W-:Y:S01]  /*98e0*/  FFMA.FTZ R0, R142, c[0x0][0x23c], -R0 ;  /* 0x00008f008e007a23 */ /* 0x000fe20000010800 */
[----:B------:R-:W-:-:S03]  /*98f0*/  MOV R142, R7 ;  /* 0x00000007008e7202 */ /* 0x000fc60000000f00 */
[----:B------:R1:W-:Y:S01]  /*9900*/  MUFU.EX2 R141, R2 ;  /* 0x00000002008d7308 */ /* 0x0003e20000000800 */
[----:B------:R-:W-:Y:S02]  /*9910*/  MOV R7, R158 ;  /* 0x0000009e00077202 */ /* 0x000fe40000000f00 */
[----:B------:R-:W-:-:S05]  /*9920*/  MOV R143, R174 ;  /* 0x000000ae008f7202 */ /* 0x000fca0000000f00 */
[----:B------:R2:W-:Y:S01]  /*9930*/  MUFU.EX2 R140, R0 ;  /* 0x00000000008c7308 */ /* 0x0005e20000000800 */
[--C-:B-1----:R-:W-:Y:S01]  /*9940*/  FFMA.FTZ R2, R176, c[0x0][0x23c], -R12.reuse ;  /* 0x00008f00b0027a23 */ /* 0x102fe2000001080c */
[----:B------:R-:W-:Y:S01]  /*9950*/  MOV R176, R21 ;  /* 0x0000001500b07202 */ /* 0x000fe20000000f00 */
[--C-:B--2---:R-:W-:Y:S01]  /*9960*/  FFMA.FTZ R0, R190, c[0x0][0x23c], -R12.reuse ;  /* 0x00008f00be007a23 */ /* 0x104fe2000001080c */
[----:B------:R-:W-:Y:S02]  /*9970*/  MOV R190, R125 ;  /* 0x0000007d00be7202 */ /* 0x000fe40000000f00 */
[----:B------:R-:W-:Y:S02]  /*9980*/  MOV R125, R157 ;  /* 0x0000009d007d7202 */ /* 0x000fe40000000f00 */
[----:B------:R1:W-:Y:S01]  /*9990*/  MUFU.EX2 R19, R0 ;  /* 0x0000000000137308 */ /* 0x0003e20000000800 */
[----:B------:R-:W2:Y:S01]  /*99a0*/  LDSM.16.MT88.4 R156, [R209+0xa800] ;  /* 0x00a80000d19c783b */ /* 0x000ea20000004200 */
[----:B-1----:R-:W-:Y:S01]  /*99b0*/  FFMA.FTZ R0, R178, c[0x0][0x23c], -R12 ;  /* 0x00008f00b2007a23 */ /* 0x002fe2000001080c */
[----:B------:R-:W-:-:S02]  /*99c0*/  MOV R178, R175 ;  /* 0x000000af00b27202 */ /* 0x000fc40000000f00 */
[----:B------:R-:W-:Y:S03]  /*99d0*/  LDSM.16.MT88.4 R172, [R211+0xa800] ;  /* 0x00a80000d3ac783b */ /* 0x000fe60000004200 */
[----:B------:R1:W3:Y:S02]  /*99e0*/  MUFU.EX2 R18, R0 ;  /* 0x0000000000127308 */ /* 0x0002e40000000800 */
[----:B-1----:R-:W-:Y:S01]  /*99f0*/  FFMA.FTZ R0, R177, c[0x0][0x23c], -R12 ;  /* 0x00008f00b1007a23 */ /* 0x002fe2000001080c */
[----:B------:R-:W-:-:S05]  /*9a00*/  MOV R177, R20 ;  /* 0x0000001400b17202 */ /* 0x000fca0000000f00 */
[----:B------:R1:W-:Y:S01]  /*9a10*/  MUFU.EX2 R12, R2 ;  /* 0x00000002000c7308 */ /* 0x0003e20000000800 */
[----:B------:R-:W-:Y:S07]  /*9a20*/  HMMA.16816.F32 R20, R8, R58, R128 ;  /* 0x0000003a0814723c */ /* 0x000fee0000001880 */
[----:B------:R4:W5:Y:S01]  /*9a30*/  MUFU.EX2 R17, R0 ;  /* 0x0000000000117308 */ /* 0x0009620000000800 */
[----:B------:R-:W-:Y:S02]  /*9a40*/  MOV R11, R7 ;  /* 0x00000007000b7202 */ /* 0x000fe40000000f00 */
[----:B------:R-:W-:-:S02]  /*9a50*/  MOV R10, R125 ;  /* 0x0000007d000a7202 */ /* 0x000fc40000000f00 */
[----:B------:R-:W-:Y:S02]  /*9a60*/  MOV R9, R126 ;  /* 0x0000007e00097202 */ /* 0x000fe40000000f00 */
[----:B------:R-:W-:Y:S01]  /*9a70*/  MOV R8, R127 ;  /* 0x0000007f00087202 */ /* 0x000fe20000000f00 */
[----:B------:R-:W-:Y:S01]  /*9a80*/  FFMA.FTZ R3, R3, R15, R10 ;  /* 0x0000000f03037223 */ /* 0x000fe2000001000a */
[----:B-1----:R-:W-:Y:S02]  /*9a90*/  MOV R2, R6 ;  /* 0x0000000600027202 */ /* 0x002fe40000000f00 */
[----:B------:R-:W-:Y:S01]  /*9aa0*/  F2FP.PACK_AB R128, R246, R245 ;  /* 0x000000f5f680723e */ /* 0x000fe200000000ff */
[----:B------:R-:W-:Y:S01]  /*9ab0*/  FFMA.FTZ R8, R9, R16, R8 ;  /* 0x0000001009087223 */ /* 0x000fe20000010008 */
[----:B------:R-:W-:Y:S01]  /*9ac0*/  F2FP.PACK_AB R129, R188, R183 ;  /* 0x000000b7bc81723e */ /* 0x000fe200000000ff */
[----:B------:R-:W-:Y:S01]  /*9ad0*/  FFMA.FTZ R2, R2, R14, R11 ;  /* 0x0000000e02027223 */ /* 0x000fe2000001000b */
[----:B------:R-:W-:Y:S01]  /*9ae0*/  F2FP.PACK_AB R130, R244, R247 ;  /* 0x000000f7f482723e */ /* 0x000fe200000000ff */
[----:B------:R-:W-:Y:S01]  /*9af0*/  FADD.FTZ R3, R177, R3 ;  /* 0x00000003b1037221 */ /* 0x000fe20000010000 */
[----:B----4-:R-:W-:Y:S01]  /*9b00*/  MOV R0, R5 ;  /* 0x0000000500007202 */ /* 0x010fe20000000f00 */
[----:B------:R-:W-:Y:S01]  /*9b10*/  FADD.FTZ R2, R252, R2 ;  /* 0x00000002fc027221 */ /* 0x000fe20000010000 */
[----:B------:R-:W1:Y:S01]  /*9b20*/  LDSM.16.MT88.4 R4, [R213+0xb800] ;  /* 0x00b80000d504783b */ /* 0x000e620000004200 */
[----:B------:R-:W-:Y:S01]  /*9b30*/  F2FP.PACK_AB R131, R182, R191 ;  /* 0x000000bfb683723e */ /* 0x000fe200000000ff */
[----:B------:R-:W-:Y:S01]  /*9b40*/  FADD.FTZ R3, R190, R3 ;  /* 0x00000003be037221 */ /* 0x000fe20000010000 */
[----:B---3--:R-:W-:Y:S01]  /*9b50*/  F2FP.PACK_AB R125, R18, R19 ;  /* 0x00000013127d723e */ /* 0x008fe200000000ff */
[----:B------:R-:W-:Y:S01]  /*9b60*/  FFMA.FTZ R0, R0, R13, R249 ;  /* 0x0000000d00007223 */ /* 0x000fe200000100f9 */
[----:B------:R-:W-:Y:S01]  /*9b70*/  F2FP.PACK_AB R126, R140, R141 ;  /* 0x0000008d8c7e723e */ /* 0x000fe200000000ff */
[----:B------:R-:W-:Y:S01]  /*9b80*/  FADD.FTZ R2, R142, R2 ;  /* 0x000000028e027221 */ /* 0x000fe20000010000 */
[----:B-----5:R-:W-:Y:S01]  /*9b90*/  F2FP.PACK_AB R127, R12, R17 ;  /* 0x000000110c7f723e */ /* 0x020fe200000000ff */
        /* <DEDUP_REMOVED lines=17> */
[----:B------:R-:W-:-:S06]  /*9cb0*/  FADD.FTZ R0, R17, R0 ;  /* 0x0000000011007221 */ /* 0x000fcc0000010000 */
[----:B------:R-:W-:Y:S01]  /*9cc0*/  FADD.FTZ R242, R140, R2 ;  /* 0x000000028cf27221 */ /* 0x000fe20000010000 */
[----:B-1----:R-:W-:Y:S01]  /*9cd0*/  HMMA.16816.F32 R120, R124, R4, R120 ;  /* 0x000000047c78723c */ /* 0x002fe20000001878 */
[----:B------:R-:W-:-:S07]  /*9ce0*/  FADD.FTZ R240, R12, R0 ;  /* 0x000000000cf07221 */ /* 0x000fce0000010000 */
[C---:B------:R-:W-:Y:S07]  /*9cf0*/  HMMA.16816.F32 R116, R128.reuse, R4, R116 ;  /* 0x000000048074723c */ /* 0x040fee0000001874 */
[----:B------:R-:W-:Y:S01]  /*9d00*/  FADD.FTZ R4, R176, R8 ;  /* 0x00000008b0047221 */ /* 0x000fe20000010000 */
[----:B------:R-:W-:Y:S03]  /*9d10*/  HMMA.16816.F32 R160, R128, R172, R160 ;  /* 0x000000ac80a0723c */ /* 0x000fe600000018a0 */
        /* <DEDUP_REMOVED lines=8> */
[----:B------:R-:W-:Y:S01]  /*9da0*/  HMMA.16816.F32 R40, R124, R48, R204 ;  /* 0x000000307c28723c */ /* 0x000fe200000018cc */
[----:B------:R-:W-:-:S03]  /*9db0*/  FADD.FTZ R244, R182, R3 ;  /* 0x00000003b6f47221 */ /* 0x000fc60000010000 */
        /* <DEDUP_REMOVED lines=38> */
[----:B------:R-:W-:Y:S01]  /*a020*/  ULDC.64 UR4, c[0x0][0x1a0] ;  /* 0x0000680000047ab9 */ /* 0x000fe20000000a00 */
[----:B------:R-:W1:Y:S01]  /*a030*/  S2R R243, SR_TID.X ;  /* 0x0000000000f37919 */ /* 0x000e620000002100 */
        /* <DEDUP_REMOVED lines=8> */
[----:B-1----:R-:W-:-:S05]  /*a0c0*/  IMAD.SHL.U32 R243, R243, 0x2, RZ ;  /* 0x00000002f3f37824 */ /* 0x002fca00078e00ff */
[----:B------:R-:W-:Y:S02]  /*a0d0*/  LOP3.LUT R243, R243, 0x6, RZ, 0xc0, !PT ;  /* 0x00000006f3f37812 */ /* 0x000fe400078ec0ff */
        /* <DEDUP_REMOVED lines=14> */
[C-C-:B------:R-:W-:Y:S01]  /*a1c0*/  @!P3 LEA.HI.X R9, R2.reuse, c[0x0][0x174], R5.reuse, 0x1, P4 ;  /* 0x00005d000209ba11 */ /* 0x140fe200020f0c05 */
[----:B------:R-:W-:Y:S01]  /*a1d0*/  IMAD.U32 R0, RZ, RZ, UR17 ;  /* 0x00000011ff007e24 */ /* 0x000fe2000f8e00ff */
[----:B------:R-:W-:Y:S01]  /*a1e0*/  @!P2 LEA.HI.X R5, R2, c[0x0][0x174], R5, 0x1, P0 ;  /* 0x00005d000205aa11 */ /* 0x000fe200000f0c05 */
[----:B------:R-:W-:Y:S02]  /*a1f0*/  @P2 STS.128 [R223+0xb000], RZ ;  /* 0x00b000ffdf002388 */ /* 0x000fe40000000c00 */
[----:B------:R-:W-:-:S02]  /*a200*/  IMAD R0, R0, 0x20, R243 ;  /* 0x0000002000007824 */ /* 0x000fc400078e02f3 */
[----:B------:R-:W-:Y:S01]  /*a210*/  @!PT LDS RZ, [RZ] ;  /* 0x00000000fffff984 */ /* 0x000fe20000000800 */
[----:B------:R-:W-:Y:S01]  /*a220*/  @!PT LDS RZ, [RZ] ;  /* 0x00000000fffff984 */ /* 0x000fe20000000800 */
[----:B------:R-:W-:Y:S01]  /*a230*/  @!PT LDS RZ, [RZ] ;  /* 0x00000000fffff984 */ /* 0x000fe20000000800 */
[----:B------:R2:W-:Y:S02]  /*a240*/  @!P2 LDGSTS.E.BYPASS.LTC128B.128 [R223+0xb000], [R6.64+0x80] ;  /* 0x0b00008006dfafae */ /* 0x0005e4000b901d52 */
[--C-:B------:R-:W-:Y:S01]  /*a250*/  IMAD.IADD R2, R226, 0x1, -R0.reuse ;  /* 0x00000001e2027824 */ /* 0x100fe200078e0a00 */
[C---:B------:R-:W-:Y:S01]  /*a260*/  ISETP.GE.AND P0, PT, R0.reuse, R235, PT ;  /* 0x000000eb0000720c */ /* 0x040fe20003f06270 */
[----:B------:R-:W-:Y:S01]  /*a270*/  @P3 STS.128 [R223+0xa800], RZ ;  /* 0x00a800ffdf003388 */ /* 0x000fe20000000c00 */
[C---:B------:R-:W-:Y:S02]  /*a280*/  ISETP.GE.AND P6, PT, R0.reuse, R234, PT ;  /* 0x000000ea0000720c */ /* 0x040fe40003fc6270 */
[----:B------:R-:W-:Y:S01]  /*a290*/  IABS R3, R2 ;  /* 0x0000000200037213 */ /* 0x000fe20000000000 */
[----:B------:R-:W-:Y:S01]  /*a2a0*/  @!PT LDS RZ, [RZ] ;  /* 0x00000000fffff984 */ /* 0x000fe20000000800 */
[----:B------:R-:W-:Y:S01]  /*a2b0*/  @!PT LDS RZ, [RZ] ;  /* 0x00000000fffff984 */ /* 0x000fe20000000800 */
[----:B------:R-:W-:Y:S01]  /*a2c0*/  @!PT LDS RZ, [RZ] ;  /* 0x00000000fffff984 */ /* 0x000fe20000000800 */
[----:B------:R1:W-:Y:S01]  /*a2d0*/  @!P3 LDGSTS.E.BYPASS.LTC128B.128 [R223+0xa800], [R8.64] ;  /* 0x0a80000008dfbfae */ /* 0x0003e2000b901d52 */
[----:B------:R-:W-:Y:S01]  /*a2e0*/  IMAD.IADD R2, R225, 0x1, -R0 ;  /* 0x00000001e1027824 */ /* 0x000fe200078e0a00 */
[----:B------:R-:W-:-:S02]  /*a2f0*/  ISETP.LT.OR P0, PT, R0, R230, P0 ;  /* 0x000000e60000720c */ /* 0x000fc40000701670 */
[----:B------:R-:W-:Y:S01]  /*a300*/  @P2 STS.128 [R223+0xb800], RZ ;  /* 0x00b800ffdf002388 */ /* 0x000fe20000000c00 */
[----:B------:R-:W-:Y:S02]  /*a310*/  ISETP.LT.OR P6, PT, R0, R229, P6 ;  /* 0x000000e50000720c */ /* 0x000fe400037c1670 */
[----:B------:R-:W-:Y:S01]  /*a320*/  IABS R2, R2 ;  /* 0x0000000200027213 */ /* 0x000fe20000000000 */
[----:B------:R-:W-:Y:S01]  /*a330*/  @!PT LDS RZ, [RZ] ;  /* 0x00000000fffff984 */ /* 0x000fe20000000800 */
[----:B------:R-:W-:Y:S01]  /*a340*/  @!PT LDS RZ, [RZ] ;  /* 0x00000000fffff984 */ /* 0x000fe20000000800 */
[----:B------:R-:W-:Y:S01]  /*a350*/  @!PT LDS RZ, [RZ] ;  /* 0x00000000fffff984 */ /* 0x000fe20000000800 */
[----:B------:R2:W-:Y:S04]  /*a360*/  @!P2 LDGSTS.E.BYPASS.LTC128B.128 [R223+0xb800], [R4.64+0x80] ;  /* 0x0b80008004dfafae */ /* 0x0005e8000b901d52 */
        /* <DEDUP_REMOVED lines=183> */
[----:B------:R-:W-:Y:S01]  /*aee0*/  BAR.SYNC.DEFER_BLOCKING 0x0 ;  /* 0x0000000000007b1d */ /* 0x000fe20000010000 */
[----:B------:R-:W-:Y:S01]  /*aef0*/  ISETP.GE.AND P5, PT, R3, R233, PT ;  /* 0x000000e90300720c */ /* 0x000fe20003fa6270 */
[----:B------:R-:W-:Y:S01]  /*af00*/  IMAD.IADD R19, R226, 0x1, -R2 ;  /* 0x00000001e2137824 */ /* 0x000fe200078e0a02 */
[----:B------:R-:W-:-:S02]  /*af10*/  FSEL R138, R21, -INF , !P4 ;  /* 0xff800000158a7808 */ /* 0x000fc40006000000 */
[C---:B------:R-:W-:Y:S02]  /*af20*/  ISETP.GE.AND P4, PT, R3.reuse, R232, PT ;  /* 0x000000e80300720c */ /* 0x040fe40003f86270 */
[----:B------:R3:W4:Y:S01]  /*af30*/  I2F R24, R17 ;  /* 0x0000001100187306 */ /* 0x0007220000201400 */
[C---:B------:R-:W-:Y:S02]  /*af40*/  ISETP.LT.OR P5, PT, R3.reuse, R228, P5 ;  /* 0x000000e40300720c */ /* 0x040fe40002fa1670 */
[----:B------:R-:W-:Y:S01]  /*af50*/  ISETP.LT.OR P4, PT, R3, R227, P4 ;  /* 0x000000e30300720c */ /* 0x000fe20002781670 */
        /* <DEDUP_REMOVED lines=8> */
[----:B------:R-:W-:Y:S07]  /*afe0*/  HMMA.16816.F32 R132, R4, R12, R196 ;  /* 0x0000000c0484723c */ /* 0x000fee00000018c4 */
[----:B------:R-:W-:Y:S01]  /*aff0*/  IABS R12, R3 ;  /* 0x00000003000c7213 */ /* 0x000fe20000000000 */
[----:B-1----:R-:W-:Y:S01]  /*b000*/  IMAD.MOV.U32 R17, RZ, RZ, R16 ;  /* 0x000000ffff117224 */ /* 0x002fe200078e0010 */
[----:B------:R-:W-:Y:S01]  /*b010*/  IABS R16, R18 ;  /* 0x0000001200107213 */ /* 0x000fe20000000000 */
[----:B----4-:R-:W-:Y:S01]  /*b020*/  FFMA.FTZ R18, R24, -UR16, R141 ;  /* 0x8000001018127c23 */ /* 0x010fe2000801008d */
[----:B------:R-:W-:Y:S01]  /*b030*/  IADD3 R3, R0, 0x11, RZ ;  /* 0x0000001100037810 */ /* 0x000fe20007ffe0ff */
[----:B------:R1:W3:Y:S01]  /*b040*/  I2F R20, R17 ;  /* 0x0000001100147306 */ /* 0x0002e20000201400 */
[----:B--2---:R-:W-:-:S02]  /*b050*/  FFMA.FTZ R21, R23, -UR16, R143 ;  /* 0x8000001017157c23 */ /* 0x004fc4000801008f */
[----:B------:R-:W-:Y:S03]  /*b060*/  HMMA.16816.F32 R140, R4, R14, R200 ;  /* 0x0000000e048c723c */ /* 0x000fe600000018c8 */
[----:B------:R-:W-:Y:S02]  /*b070*/  FSEL R27, R21, -INF , !P6 ;  /* 0xff800000151b7808 */ /* 0x000fe40007000000 */
[----:B------:R-:W-:Y:S02]  /*b080*/  ISETP.GE.AND P6, PT, R2, R233, PT ;  /* 0x000000e90200720c */ /* 0x000fe40003fc6270 */
[----:B------:R-:W-:Y:S02]  /*b090*/  IMAD.IADD R4, R224, 0x1, -R3 ;  /* 0x00000001e0047824 */ /* 0x000fe400078e0a03 */
[----:B------:R-:W-:-:S03]  /*b0a0*/  ISETP.LT.OR P6, PT, R2, R228, P6 ;  /* 0x000000e40200720c */ /* 0x000fc600037c1670 */
[----:B------:R-:W-:Y:S01]  /*b0b0*/  IABS R4, R4 ;  /* 0x0000000400047213 */ /* 0x000fe20000000000 */
[----:B-1----:R-:W-:Y:S01]  /*b0c0*/  IMAD.MOV.U32 R17, RZ, RZ, R16 ;  /* 0x000000ffff117224 */ /* 0x002fe200078e0010 */
[----:B------:R-:W-:Y:S01]  /*b0d0*/  IABS R16, R19 ;  /* 0x0000001300107213 */ /* 0x000fe20000000000 */
[----:B---3--:R-:W-:Y:S02]  /*b0e0*/  FFMA.FTZ R19, R20, -UR16, R189 ;  /* 0x8000001014137c23 */ /* 0x008fe400080100bd */
        /* <DEDUP_REMOVED lines=80> */
[-C--:B------:R-:W-:Y:S02]  /*b5f0*/  ISETP.GE.AND P5, PT, R2, R235.reuse, PT ;  /* 0x000000eb0200720c */ /* 0x080fe40003fa6270 */
[----:B------:R-:W2:Y:S01]  /*b600*/  I2F R12, R4 ;  /* 0x00000004000c7306 */ /* 0x000ea20000201400 */
[----:B------:R-:W-:Y:S02]  /*b610*/  FSEL R190, R6, -INF , !P6 ;  /* 0xff80000006be7808 */ /* 0x000fe40007000000 */
[----:B------:R-:W-:Y:S02]  /*b620*/  ISETP.LT.OR P5, PT, R2, R230, P5 ;  /* 0x000000e60200720c */ /* 0x000fe40002fa1670 */
[C---:B------:R-:W-:Y:S02]  /*b630*/  ISETP.GE.AND P6, PT, R0.reuse, R235, PT ;  /* 0x000000eb0000720c */ /* 0x040fe40003fc6270 */
[----:B------:R-:W-:Y:S01]  /*b640*/  FSEL R19, R9, -INF , !P5 ;  /* 0xff80000009137808 */ /* 0x000fe20006800000 */
[----:B-1----:R-:W-:Y:S01]  /*b650*/  IMAD.IADD R3, R231, 0x1, -R2 ;  /* 0x00000001e7037824 */ /* 0x002fe200078e0a02 */
[----:B------:R-:W-:Y:S01]  /*b660*/  ISETP.GE.AND P5, PT, R0, R234, PT ;  /* 0x000000ea0000720c */ /* 0x000fe20003fa6270 */
[----:B------:R-:W-:Y:S01]  /*b670*/  IMAD.IADD R2, R224, 0x1, -R0 ;  /* 0x00000001e0027824 */ /* 0x000fe200078e0a00 */
[----:B------:R-:W-:-:S02]  /*b680*/  ISETP.LT.OR P6, PT, R0, R230, P6 ;  /* 0x000000e60000720c */ /* 0x000fc400037c1670 */
        /* <DEDUP_REMOVED lines=16> */
[----:B--2---:R-:W-:-:S03]  /*b790*/  FFMA.FTZ R10, R10, -UR16, R142 ;  /* 0x800000100a0a7c23 */ /* 0x004fc6000801008e */
[----:B------:R-:W-:Y:S02]  /*b7a0*/  IABS R4, R4 ;  /* 0x0000000400047213 */ /* 0x000fe40000000000 */
[----:B------:R-:W-:Y:S01]  /*b7b0*/  FSEL R189, R10, -INF , !P0 ;  /* 0xff8000000abd7808 */ /* 0x000fe20004000000 */
[----:B---3--:R-:W-:Y:S01]  /*b7c0*/  FFMA.FTZ R5, R11, -UR16, R21 ;  /* 0x800000100b057c23 */ /* 0x008fe20008010015 */
[----:B------:R-:W-:Y:S01]  /*b7d0*/  PLOP3.LUT P0, PT, PT, PT, UP0, 0x80, 0x0 ;  /* 0x000000000000781c */ /* 0x000fe20003f0f008 */
[----:B------:R-:W-:Y:S02]  /*b7e0*/  IMAD.MOV.U32 R3, RZ, RZ, R4 ;  /* 0x000000ffff037224 */ /* 0x000fe400078e0004 */
[----:B------:R-:W-:Y:S01]  /*b7f0*/  IMAD.IADD R4, R231, 0x1, -R0 ;  /* 0x00000001e7047824 */ /* 0x000fe200078e0a00 */
[----:B------:R-:W-:Y:S01]  /*b800*/  FSEL R17, R5, -INF , !P6 ;  /* 0xff80000005117808 */ /* 0x000fe20007000000 */
[----:B------:R1:W2:Y:S02]  /*b810*/  I2F R8, R3 ;  /* 0x0000000300087306 */ /* 0x0002a40000201400 */
[----:B-1----:R-:W-:Y:S01]  /*b820*/  IMAD.MOV.U32 R3, RZ, RZ, R2 ;  /* 0x000000ffff037224 */ /* 0x002fe200078e0002 */
[----:B------:R-:W-:Y:S01]  /*b830*/  IABS R2, R4 ;  /* 0x0000000400027213 */ /* 0x000fe20000000000 */
[----:B--2---:R-:W-:-:S04]  /*b840*/  FFMA.FTZ R4, R8, -UR16, R23 ;  /* 0x8000001008047c23 */ /* 0x004fc80008010017 */
[----:B------:R-:W1:Y:S01]  /*b850*/  I2F R3, R3 ;  /* 0x0000000300037306 */ /* 0x000e620000201400 */
[----:B------:R-:W-:-:S07]  /*b860*/  FSEL R18, R4, -INF , !P5 ;  /* 0xff80000004127808 */ /* 0x000fce0006800000 */
[----:B------:R-:W2:Y:S01]  /*b870*/  I2F R2, R2 ;  /* 0x0000000200027306 */ /* 0x000ea20000201400 */
[----:B-1----:R-:W-:-:S05]  /*b880*/  FFMA.FTZ R3, R3, -UR16, R141 ;  /* 0x8000001003037c23 */ /* 0x002fca000801008d */
[----:B------:R-:W-:Y:S01]  /*b890*/  FSEL R183, R3, -INF , !P4 ;  /* 0xff80000003b77808 */ /* 0x000fe20006000000 */
[----:B--2---:R-:W-:-:S05]  /*b8a0*/  FFMA.FTZ R0, R2, -UR16, R143 ;  /* 0x8000001002007c23 */ /* 0x004fca000801008f */
        /* <DEDUP_REMOVED lines=48> */
.L_x_1211:
[----:B------:R-:W-:Y:S05]  /*bbb0*/  BSYNC B0 ;  /* 0x0000000000007941 */ /* 0x000fea0003800000 */
.L_x_1210:
[----:B------:R-:W0:Y:S02]  /*bbc0*/  LDGDEPBAR ;  /* 0x00000000000079af */ /* 0x000e240000000000 */
.L_x_1209:
        /* <DEDUP_REMOVED lines=23> */
[----:B------:R-:W-:Y:S02]  /*bd40*/  MOV R24, R242 ;  /* 0x000000f200187202 */ /* 0x000fe40000000f00 */
        /* <DEDUP_REMOVED lines=8> */
[----:B-1----:R-:W-:Y:S01]  /*bdd0*/  FMNMX.FTZ R136, R136, R4, !PT ;  /* 0x0000000488887209 */ /* 0x002fe20007810000 */
[----:B------:R-:W1:Y:S01]  /*bde0*/  SHFL.BFLY PT, R134, R3, 0x2, 0x1f ;  /* 0x0c401f0003867f89 */ /* 0x000e6200000e0000 */
[----:B------:R-:W-:-:S02]  /*bdf0*/  FMNMX.FTZ R2, R197, R2, !PT ;  /* 0x00000002c5027209 */ /* 0x000fc40007810000 */
[----:B------:R-:W-:Y:S01]  /*be00*/  MOV R32, R241 ;  /* 0x000000f100207202 */ /* 0x000fe20000000f00 */
[----:B------:R-:W2:Y:S01]  /*be10*/  SHFL.BFLY PT, R4, R0, 0x2, 0x1f ;  /* 0x0c401f0000047f89 */ /* 0x000ea200000e0000 */
[----:B------:R-:W-:Y:S02]  /*be20*/  FMNMX.FTZ R2, R190, R2, !PT ;  /* 0x00000002be027209 */ /* 0x000fe40007810000 */
[----:B------:R-:W-:Y:S01]  /*be30*/  MOV R33, R240 ;  /* 0x000000f000217202 */ /* 0x000fe20000000f00 */
[----:B------:R-:W3:Y:S01]  /*be40*/  SHFL.BFLY PT, R5, R136, 0x1, 0x1f ;  /* 0x0c201f0088057f89 */ /* 0x000ee200000e0000 */
[----:B------:R-:W-:Y:S02]  /*be50*/  FMNMX.FTZ R2, R189, R2, !PT ;  /* 0x00000002bd027209 */ /* 0x000fe40007810000 */
[----:B------:R-:W-:Y:S02]  /*be60*/  MOV R192, R24 ;  /* 0x0000001800c07202 */ /* 0x000fe40000000f00 */
[----:B------:R-:W-:-:S05]  /*be70*/  FMNMX.FTZ R2, R188, R2, !PT ;  /* 0x00000002bc027209 */ /* 0x000fca0007810000 */
[----:B------:R-:W4:Y:S01]  /*be80*/  SHFL.BFLY PT, R137, R2, 0x2, 0x1f ;  /* 0x0c401f0002897f89 */ /* 0x000f2200000e0000 */
[----:B-1----:R-:W-:Y:S02]  /*be90*/  FMNMX.FTZ R134, R134, R3, !PT ;  /* 0x0000000386867209 */ /* 0x002fe40007810000 */
[----:B--2---:R-:W-:Y:S02]  /*bea0*/  FMNMX.FTZ R0, R0, R4, !PT ;  /* 0x0000000400007209 */ /* 0x004fe40007810000 */
[----:B---3--:R-:W-:-:S03]  /*beb0*/  FMNMX.FTZ R136, R136, R5, !PT ;  /* 0x0000000588887209 */ /* 0x008fc60007810000 */
[----:B------:R-:W1:Y:S01]  /*bec0*/  SHFL.BFLY PT, R135, R0, 0x1, 0x1f ;  /* 0x0c201f0000877f89 */ /* 0x000e6200000e0000 */
[C---:B------:R-:W-:Y:S01]  /*bed0*/  FSETP.NEU.FTZ.AND P6, PT, R136.reuse, -INF , PT ;  /* 0xff8000008800780b */ /* 0x040fe20003fdd000 */
[----:B------:R-:W-:Y:S02]  /*bee0*/  FMUL.FTZ R12, R136, c[0x0][0x23c] ;  /* 0x00008f00880c7a20 */ /* 0x000fe40000410000 */
[----:B------:R-:W2:Y:S03]  /*bef0*/  SHFL.BFLY PT, R5, R134, 0x1, 0x1f ;  /* 0x0c201f0086057f89 */ /* 0x000ea600000e0000 */
[----:B------:R-:W-:Y:S02]  /*bf00*/  FSEL R12, R12, RZ, P6 ;  /* 0x000000ff0c0c7208 */ /* 0x000fe40003000000 */
[----:B----4-:R-:W-:-:S03]  /*bf10*/  FMNMX.FTZ R137, R137, R2, !PT ;  /* 0x0000000289897209 */ /* 0x010fc60007810000 */
[--C-:B------:R-:W-:Y:S02]  /*bf20*/  FFMA.FTZ R3, R176, c[0x0][0x23c], -R12.reuse ;  /* 0x00008f00b0037a23 */ /* 0x100fe4000001080c */
[--C-:B------:R-:W-:Y:S02]  /*bf30*/  FFMA.FTZ R4, R178, c[0x0][0x23c], -R12.reuse ;  /* 0x00008f00b2047a23 */ /* 0x100fe4000001080c */
[----:B------:R3:W-:Y:S01]  /*bf40*/  MUFU.EX2 R6, R3 ;  /* 0x0000000300067308 */ /* 0x0007e20000000800 */
[----:B-1----:R-:W-:Y:S01]  /*bf50*/  FMNMX.FTZ R135, R0, R135, !PT ;  /* 0x0000008700877209 */ /* 0x002fe20007810000 */
[----:B------:R-:W-:-:S06]  /*bf60*/  FFMA.FTZ R0, R29, c[0x0][0x23c], -R12 ;  /* 0x00008f001d007a23 */ /* 0x000fcc000001080c */
[----:B------:R1:W-:Y:S01]  /*bf70*/  MUFU.EX2 R35, R4 ;  /* 0x0000000400237308 */ /* 0x0003e20000000800 */
[C---:B------:R-:W-:Y:S02]  /*bf80*/  FSETP.NEU.FTZ.AND P5, PT, R135.reuse, -INF , PT ;  /* 0xff8000008700780b */ /* 0x040fe40003fbd000 */
[----:B--2---:R-:W-:Y:S01]  /*bf90*/  FMNMX.FTZ R134, R134, R5, !PT ;  /* 0x0000000586867209 */ /* 0x004fe20007810000 */
[----:B---3--:R-:W-:-:S04]  /*bfa0*/  FMUL.FTZ R3, R135, c[0x0][0x23c] ;  /* 0x00008f0087037a20 */ /* 0x008fc80000410000 */
[----:B------:R2:W3:Y:S01]  /*bfb0*/  MUFU.EX2 R7, R0 ;  /* 0x0000000000077308 */ /* 0x0004e20000000800 */
[C---:B------:R-:W-:Y:S01]  /*bfc0*/  FMUL.FTZ R2, R134.reuse, c[0x0][0x23c] ;  /* 0x00008f0086027a20 */ /* 0x040fe20000410000 */
[----:B------:R-:W-:Y:S02]  /*bfd0*/  FSETP.NEU.FTZ.AND P4, PT, R134, -INF , PT ;  /* 0xff8000008600780b */ /* 0x000fe40003f9d000 */
[----:B------:R-:W-:Y:S02]  /*bfe0*/  FSEL R3, R3, RZ, P5 ;  /* 0x000000ff03037208 */ /* 0x000fe40002800000 */
[----:B------:R-:W-:Y:S01]  /*bff0*/  FSEL R2, R2, RZ, P4 ;  /* 0x000000ff02027208 */ /* 0x000fe20002000000 */
[----:B-1----:R-:W1:Y:S01]  /*c000*/  SHFL.BFLY PT, R4, R137, 0x1, 0x1f ;  /* 0x0c201f0089047f89 */ /* 0x002e6200000e0000 */
[----:B--2---:R-:W-:-:S04]  /*c010*/  FFMA.FTZ R0, R25, c[0x0][0x23c], -R12 ;  /* 0x00008f0019007a23 */ /* 0x004fc8000001080c */
[----:B------:R2:W4:Y:S01]  /*c020*/  MUFU.EX2 R34, R0 ;  /* 0x0000000000227308 */ /* 0x0005220000000800 */
[----:B-1----:R-:W-:Y:S01]  /*c030*/  FMNMX.FTZ R137, R137, R4, !PT ;  /* 0x0000000489897209 */ /* 0x002fe20007810000 */
[----:B------:R-:W-:-:S03]  /*c040*/  FFMA.FTZ R4, R138, c[0x0][0x23c], -R2 ;  /* 0x00008f008a047a23 */ /* 0x000fc60000010802 */
[----:B------:R-:W-:Y:S01]  /*c050*/  FSETP.NEU.FTZ.AND P1, PT, R137, -INF , PT ;  /* 0xff8000008900780b */ /* 0x000fe20003f3d000 */
[----:B--2---:R-:W-:Y:S01]  /*c060*/  FFMA.FTZ R0, R180, c[0x0][0x23c], -R3 ;  /* 0x00008f00b4007a23 */ /* 0x004fe20000010803 */
[----:B---3--:R-:W-:Y:S01]  /*c070*/  MOV R180, R7 ;  /* 0x0000000700b47202 */ /* 0x008fe20000000f00 */
[----:B------:R1:W-:Y:S03]  /*c080*/  MUFU.EX2 R251, R4 ;  /* 0x0000000400fb7308 */ /* 0x0003e60000000800 */
[----:B----4-:R-:W-:-:S05]  /*c090*/  F2FP.PACK_AB R10, R34, R180 ;  /* 0x000000b4220a723e */ /* 0x010fca00000000ff */
[----:B------:R2:W-:Y:S01]  /*c0a0*/  MUFU.EX2 R178, R0 ;  /* 0x0000000000b27308 */ /* 0x0005e20000000800 */
[----:B-1----:R-:W-:-:S07]  /*c0b0*/  FFMA.FTZ R4, R28, c[0x0][0x23c], -R2 ;  /* 0x00008f001c047a23 */ /* 0x002fce0000010802 */
[----:B------:R-:W-:Y:S01]  /*c0c0*/  MUFU.EX2 R252, R4 ;  /* 0x0000000400fc7308 */ /* 0x000fe20000000800 */
[----:B--2---:R-:W-:-:S07]  /*c0d0*/  FFMA.FTZ R0, R177, c[0x0][0x23c], -R3 ;  /* 0x00008f00b1007a23 */ /* 0x004fce0000010803 */
[----:B------:R1:W2:Y:S02]  /*c0e0*/  MUFU.EX2 R25, R0 ;  /* 0x0000000000197308 */ /* 0x0002a40000000800 */
[----:B-1----:R-:W-:Y:S01]  /*c0f0*/  FFMA.FTZ R0, R31, c[0x0][0x23c], -R3 ;  /* 0x00008f001f007a23 */ /* 0x002fe20000010803 */
[----:B--2---:R-:W-:-:S05]  /*c100*/  F2FP.PACK_AB R9, R25, R178 ;  /* 0x000000b21909723e */ /* 0x004fca00000000ff */
[----:B------:R1:W2:Y:S02]  /*c110*/  MUFU.EX2 R7, R0 ;  /* 0x0000000000077308 */ /* 0x0002a40000000800 */
[----:B-1----:R-:W-:Y:S01]  /*c120*/  FFMA.FTZ R0, R27, c[0x0][0x23c], -R3 ;  /* 0x00008f001b007a23 */ /* 0x002fe20000010803 */
[----:B--2---:R-:W-:-:S05]  /*c130*/  MOV R138, R7 ;  /* 0x00000007008a7202 */ /* 0x004fca0000000f00 */
[----:B------:R1:W2:Y:S02]  /*c140*/  MUFU.EX2 R176, R0 ;  /* 0x0000000000b07308 */ /* 0x0002a40000000800 */
[----:B-1----:R-:W-:Y:S01]  /*c150*/  FFMA.FTZ R0, R181, c[0x0][0x23c], -R2 ;  /* 0x00008f00b5007a23 */ /* 0x002fe20000010802 */
[----:B--2---:R-:W-:Y:S02]  /*c160*/  F2FP.PACK_AB R11, R176, R138 ;  /* 0x0000008ab00b723e */ /* 0x004fe400000000ff */
[----:B------:R-:W-:-:S03]  /*c170*/  MOV R181, R33 ;  /* 0x0000002100b57202 */ /* 0x000fc60000000f00 */
[----:B------:R1:W-:Y:S02]  /*c180*/  MUFU.EX2 R250, R0 ;  /* 0x0000000000fa7308 */ /* 0x0003e40000000800 */
[----:B-1----:R-:W-:-:S06]  /*c190*/  FFMA.FTZ R0, R179, c[0x0][0x23c], -R2 ;  /* 0x00008f00b3007a23 */ /* 0x002fcc0000010802 */
[----:B------:R1:W-:Y:S02]  /*c1a0*/  MUFU.EX2 R249, R0 ;  /* 0x0000000000f97308 */ /* 0x0003e40000000800 */
[----:B-1----:R-:W-:-:S05]  /*c1b0*/  FMUL.FTZ R0, R137, c[0x0][0x23c] ;  /* 0x00008f0089007a20 */ /* 0x002fca0000410000 */
[----:B------:R-:W-:-:S05]  /*c1c0*/  FSEL R0, R0, RZ, P1 ;  /* 0x000000ff00007208 */ /* 0x000fca0000800000 */
[--C-:B------:R-:W-:Y:S01]  /*c1d0*/  FFMA.FTZ R4, R182, c[0x0][0x23c], -R0.reuse ;  /* 0x00008f00b6047a23 */ /* 0x100fe20000010800 */
[----:B------:R-:W-:Y:S01]  /*c1e0*/  MOV R182, R32 ;  /* 0x0000002000b67202 */ /* 0x000fe20000000f00 */
[--C-:B------:R-:W-:Y:S02]  /*c1f0*/  FFMA.FTZ R5, R30, c[0x0][0x23c], -R0.reuse ;  /* 0x00008f001e057a23 */ /* 0x100fe40000010800 */
[----:B------:R1:W-:Y:S01]  /*c200*/  MUFU.EX2 R246, R4 ;  /* 0x0000000400f67308 */ /* 0x0003e20000000800 */
[----:B------:R-:W2:Y:S07]  /*c210*/  LDSM.16.MT88.4 R28, [R213+0xa000] ;  /* 0x00a00000d51c783b */ /* 0x000eae0000004200 */
[----:B------:R3:W-:Y:S01]  /*c220*/  MUFU.EX2 R247, R5 ;  /* 0x0000000500f77308 */ /* 0x0007e20000000800 */
[----:B-1----:R-:W-:Y:S01]  /*c230*/  FFMA.FTZ R4, R139, c[0x0][0x23c], -R0 ;  /* 0x00008f008b047a23 */ /* 0x002fe20000010800 */
[----:B------:R-:W-:-:S02]  /*c240*/  MOV R139, R6 ;  /* 0x00000006008b7202 */ /* 0x000fc40000000f00 */
[----:B------:R-:W-:-:S04]  /*c250*/  FSEL R6, R134, RZ, P4 ;  /* 0x000000ff86067208 */ /* 0x000fc80002000000 */
[----:B------:R1:W-:Y:S01]  /*c260*/  MUFU.EX2 R248, R4 ;  /* 0x0000000400f87308 */ /* 0x0003e20000000800 */
[----:B------:R-:W-:Y:S02]  /*c270*/  F2FP.PACK_AB R8, R139, R35 ;  /* 0x000000238b08723e */ /* 0x000fe400000000ff */
[----:B---3--:R-:W-:Y:S02]  /*c280*/  FSEL R5, R135, RZ, P5 ;  /* 0x000000ff87057208 */ /* 0x008fe40002800000 */
[----:B-1----:R-:W-:-:S05]  /*c290*/  FSEL R4, R136, RZ, P6 ;  /* 0x000000ff88047208 */ /* 0x002fca0003000000 */
[----:B------:R-:W-:-:S04]  /*c2a0*/  FADD.FTZ R4, R239, -R4 ;  /* 0x80000004ef047221 */ /* 0x000fc80000010000 */
[----:B------:R-:W-:Y:S02]  /*c2b0*/  FMUL.FTZ R16, R4, c[0x0][0x23c] ;  /* 0x00008f0004107a20 */ /* 0x000fe40000410000 */
[----:B------:R-:W-:Y:S02]  /*c2c0*/  FADD.FTZ R4, R238, -R5 ;  /* 0x80000005ee047221 */ /* 0x000fe40000010000 */
[----:B------:R-:W-:Y:S01]  /*c2d0*/  FADD.FTZ R5, R237, -R6 ;  /* 0x80000006ed057221 */ /* 0x000fe20000010000 */
[----:B------:R-:W-:Y:S01]  /*c2e0*/  F2FP.PACK_AB R6, R252, R251 ;  /* 0x000000fbfc06723e */ /* 0x000fe200000000ff */
[----:B------:R-:W-:Y:S01]  /*c2f0*/  FMUL.FTZ R15, R4, c[0x0][0x23c] ;  /* 0x00008f00040f7a20 */ /* 0x000fe20000410000 */
[----:B------:R-:W-:Y:S01]  /*c300*/  FSEL R4, R137, RZ, P1 ;  /* 0x000000ff89047208 */ /* 0x000fe20000800000 */
[----:B------:R-:W-:Y:S01]  /*c310*/  FMUL.FTZ R5, R5, c[0x0][0x23c] ;  /* 0x00008f0005057a20 */ /* 0x000fe20000410000 */
[----:B------:R-:W1:Y:S03]  /*c320*/  MUFU.EX2 R16, R16 ;  /* 0x0000001000107308 */ /* 0x000e660000000800 */
[----:B------:R-:W-:-:S04]  /*c330*/  FADD.FTZ R4, R236, -R4 ;  /* 0x80000004ec047221 */ /* 0x000fc80000010000 */
[----:B------:R-:W-:Y:S01]  /*c340*/  FMUL.FTZ R4, R4, c[0x0][0x23c] ;  /* 0x00008f0004047a20 */ /* 0x000fe20000410000 */
[----:B------:R-:W3:Y:S08]  /*c350*/  MUFU.EX2 R15, R15 ;  /* 0x0000000f000f7308 */ /* 0x000ef00000000800 */
[----:B------:R4:W5:Y:S01]  /*c360*/  MUFU.EX2 R13, R4 ;  /* 0x00000004000d7308 */ /* 0x0009620000000800 */
[----:B-1----:R-:W-:-:S02]  /*c370*/  FMUL.FTZ R144, R144, R16 ;  /* 0x0000001090907220 */ /* 0x002fc40000410000 */
[-C--:B------:R-:W-:Y:S02]  /*c380*/  FMUL.FTZ R145, R145, R16.reuse ;  /* 0x0000001091917220 */ /* 0x080fe40000410000 */
[-C--:B------:R-:W-:Y:S02]  /*c390*/  FMUL.FTZ R156, R156, R16.reuse ;  /* 0x000000109c9c7220 */ /* 0x080fe40000410000 */
[----:B------:R-:W-:Y:S01]  /*c3a0*/  FMUL.FTZ R157, R157, R16 ;  /* 0x000000109d9d7220 */ /* 0x000fe20000410000 */
[----:B------:R1:W1:Y:S01]  /*c3b0*/  MUFU.EX2 R14, R5 ;  /* 0x00000005000e7308 */ /* 0x0002620000000800 */
[-C--:B---3--:R-:W-:Y:S02]  /*c3c0*/  FMUL.FTZ R146, R146, R15.reuse ;  /* 0x0000000f92927220 */ /* 0x088fe40000410000 */
[-C--:B------:R-:W-:Y:S02]  /*c3d0*/  FMUL.FTZ R147, R147, R15.reuse ;  /* 0x0000000f93937220 */ /* 0x080fe40000410000 */
[----:B------:R-:W-:-:S02]  /*c3e0*/  FMUL.FTZ R158, R158, R15 ;  /* 0x0000000f9e9e7220 */ /* 0x000fc40000410000 */
[----:B------:R-:W-:Y:S02]  /*c3f0*/  FMUL.FTZ R159, R159, R15 ;  /* 0x0000000f9f9f7220 */ /* 0x000fe40000410000 */
[----:B----4-:R-:W-:Y:S01]  /*c400*/  FFMA.FTZ R4, R26, c[0x0][0x23c], -R0 ;  /* 0x00008f001a047a23 */ /* 0x010fe20000010800 */
[C---:B------:R-:W-:Y:S01]  /*c410*/  HMMA.16816.F32 R144, R8.reuse, R20, R144 ;  /* 0x000000140890723c */ /* 0x040fe20000001890 */
[-C--:B-----5:R-:W-:Y:S02]  /*c420*/  FMUL.FTZ R150, R150, R13.reuse ;  /* 0x0000000d96967220 */ /* 0x0a0fe40000410000 */
[----:B------:R3:W4:Y:S01]  /*c430*/  MUFU.EX2 R245, R4 ;  /* 0x0000000400f57308 */ /* 0x0007220000000800 */
[----:B------:R-:W-:Y:S01]  /*c440*/  FMUL.FTZ R151, R151, R13 ;  /* 0x0000000d97977220 */ /* 0x000fe20000410000 */
[----:B-1----:R-:W-:Y:S01]  /*c450*/  F2FP.PACK_AB R5, R248, R246 ;  /* 0x000000f6f805723e */ /* 0x002fe200000000ff */
[-C--:B------:R-:W-:Y:S02]  /*c460*/  FMUL.FTZ R148, R148, R14.reuse ;  /* 0x0000000e94947220 */ /* 0x080fe40000410000 */
[----:B------:R-:W-:Y:S01]  /*c470*/  HMMA.16816.F32 R240, R8, R22, R156 ;  /* 0x0000001608f0723c */ /* 0x000fe2000000189c */
[----:B------:R-:W-:-:S02]  /*c480*/  FMUL.FTZ R149, R149, R14 ;  /* 0x0000000e95957220 */ /* 0x000fc40000410000 */
[-C--:B------:R-:W-:Y:S02]  /*c490*/  FMUL.FTZ R152, R152, R14.reuse ;  /* 0x0000000e98987220 */ /* 0x080fe40000410000 */
[-C--:B------:R-:W-:Y:S02]  /*c4a0*/  FMUL.FTZ R153, R153, R14.reuse ;  /* 0x0000000e99997220 */ /* 0x080fe40000410000 */
[----:B------:R-:W-:Y:S01]  /*c4b0*/  FMUL.FTZ R154, R154, R13 ;  /* 0x0000000d9a9a7220 */ /* 0x000fe20000410000 */
[----:B------:R-:W-:Y:S01]  /*c4c0*/  MOV R159, R35 ;  /* 0x00000023009f7202 */ /* 0x000fe20000000f00 */
[----:B------:R-:W-:Y:S01]  /*c4d0*/  FMUL.FTZ R155, R155, R13 ;  /* 0x0000000d9b9b7220 */ /* 0x000fe20000410000 */
[----:B------:R-:W-:Y:S01]  /*c4e0*/  MOV R158, R25 ;  /* 0x00000019009e7202 */ /* 0x000fe20000000f00 */
[----:B------:R-:W-:Y:S01]  /*c4f0*/  FMUL.FTZ R40, R40, R14 ;  /* 0x0000000e28287220 */ /* 0x000fe20000410000 */
[----:B---3--:R-:W-:Y:S01]  /*c500*/  F2FP.PACK_AB R4, R249, R250 ;  /* 0x000000faf904723e */ /* 0x008fe200000000ff */
[-C--:B------:R-:W-:Y:S01]  /*c510*/  FMUL.FTZ R41, R41, R14.reuse ;  /* 0x0000000e29297220 */ /* 0x080fe20000410000 */
[----:B----4-:R-:W-:Y:S01]  /*c520*/  F2FP.PACK_AB R7, R245, R247 ;  /* 0x000000f7f507723e */ /* 0x010fe200000000ff */
[----:B------:R-:W-:Y:S01]  /*c530*/  FMUL.FTZ R44, R44, R14 ;  /* 0x0000000e2c2c7220 */ /* 0x000fe20000410000 */
[----:B------:R-:W-:Y:S01]  /*c540*/  MOV R157, R34 ;  /* 0x00000022009d7202 */ /* 0x000fe20000000f00 */
[-C--:B------:R-:W-:Y:S01]  /*c550*/  FMUL.FTZ R42, R42, R13.reuse ;  /* 0x0000000d2a2a7220 */ /* 0x080fe20000410000 */
[----:B------:R-:W-:Y:S01]  /*c560*/  LDSM.16.MT88.4 R24, [R209+0xb000] ;  /* 0x00b00000d118783b */ /* 0x000fe20000004200 */
[-C--:B------:R-:W-:Y:S01]  /*c570*/  FMUL.FTZ R43, R43, R13.reuse ;  /* 0x0000000d2b2b7220 */ /* 0x080fe20000410000 */
[----:B------:R-:W-:Y:S01]  /*c580*/  MOV R156, R244 ;  /* 0x000000f4009c7202 */ /* 0x000fe20000000f00 */
[----:B------:R-:W-:Y:S01]  /*c590*/  HMMA.16816.F32 R148, R4, R20, R148 ;  /* 0x000000140494723c */ /* 0x000fe20000001894 */
[----:B------:R-:W-:Y:S01]  /*c5a0*/  FMUL.FTZ R45, R45, R14 ;  /* 0x0000000e2d2d7220 */ /* 0x000fe20000410000 */
[----:B------:R-:W-:Y:S01]  /*c5b0*/  LDSM.16.MT88.4 R32, [R211+0xb000] ;  /* 0x00b00000d320783b */ /* 0x000fe20000004200 */
[----:B------:R-:W-:-:S02]  /*c5c0*/  FMUL.FTZ R46, R46, R13 ;  /* 0x0000000d2e2e7220 */ /* 0x000fc40000410000 */
[-C--:B------:R-:W-:Y:S02]  /*c5d0*/  FMUL.FTZ R47, R47, R13.reuse ;  /* 0x0000000d2f2f7220 */ /* 0x080fe40000410000 */
[-C--:B------:R-:W-:Y:S01]  /*c5e0*/  FMUL.FTZ R164, R164, R14.reuse ;  /* 0x0000000ea4a47220 */ /* 0x080fe20000410000 */
[----:B------:R-:W-:Y:S01]  /*c5f0*/  HMMA.16816.F32 R152, R4, R22, R152 ;  /* 0x000000160498723c */ /* 0x000fe20000001898 */
[----:B------:R-:W1:Y:S01]  /*c600*/  LDSM.16.MT88.4 R20, [R214+0xa000] ;  /* 0x00a00000d614783b */ /* 0x000e620000004200 */
        /* <DEDUP_REMOVED lines=16> */
[----:B--2---:R-:W-:Y:S01]  /*c710*/  HMMA.16816.F32 R56, R4, R28, R56 ;  /* 0x0000001c0438723c */ /* 0x004fe20000001838 */
        /* <DEDUP_REMOVED lines=9> */
[----:B-1----:R-:W-:Y:S01]  /*c7b0*/  HMMA.16816.F32 R236, R4, R20, R40 ;  /* 0x0000001404ec723c */ /* 0x002fe20000001828 */
        /* <DEDUP_REMOVED lines=47> */
[----:B------:R-:W-:Y:S02]  /*cab0*/  FMUL.FTZ R51, R51, R15 ;  /* 0x0000000f33337220 */ /* 0x000fe40000410000 */
[----:B------:R-:W-:Y:S02]  /*cac0*/  FMUL.FTZ R128, R128, R16 ;  /* 0x0000001080807220 */ /* 0x000fe40000410000 */
[----:B------:R-:W-:Y:S01]  /*cad0*/  FFMA.FTZ R4, R187, c[0x0][0x23c], -R12 ;  /* 0x00008f00bb047a23 */ /* 0x000fe2000001080c */
[----:B------:R-:W-:Y:S01]  /*cae0*/  MOV R125, R176 ;  /* 0x000000b0007d7202 */ /* 0x000fe20000000f00 */
[C---:B------:R-:W-:Y:S01]  /*caf0*/  HMMA.16816.F32 R116, R8.reuse, R44, R116 ;  /* 0x0000002c0874723c */ /* 0x040fe20000001874 */
[----:B------:R-:W-:Y:S01]  /*cb00*/  MOV R7, R138 ;  /* 0x0000008a00077202 */ /* 0x000fe20000000f00 */
[----:B------:R1:W-:Y:S01]  /*cb10*/  MUFU.EX2 R198, R4 ;  /* 0x0000000400c67308 */ /* 0x0003e20000000800 */
        /* <DEDUP_REMOVED lines=10> */
[----:B------:R-:W-:Y:S01]  /*cbc0*/  HMMA.16816.F32 R36, R8, R20, R36 ;  /* 0x000000140824723c */ /* 0x000fe20000001824 */
[----:B------:R-:W-:-:S02]  /*cbd0*/  FMUL.FTZ R162, R162, R15 ;  /* 0x0000000fa2a27220 */ /* 0x000fc40000410000 */
[-C--:B------:R-:W-:Y:S02]  /*cbe0*/  FMUL.FTZ R163, R163, R15.reuse ;  /* 0x0000000fa3a37220 */ /* 0x080fe40000410000 */
[----:B-1----:R-:W-:Y:S02]  /*cbf0*/  FFMA.FTZ R4, R133, c[0x0][0x23c], -R12 ;  /* 0x00008f0085047a23 */ /* 0x002fe4000001080c */
[-C--:B------:R-:W-:Y:S01]  /*cc00*/  FMUL.FTZ R172, R172, R16.reuse ;  /* 0x00000010acac7220 */ /* 0x080fe20000410000 */
[----:B------:R-:W-:Y:S01]  /*cc10*/  HMMA.16816.F32 R176, R8, R22, R48 ;  /* 0x0000001608b0723c */ /* 0x000fe20000001830 */
[----:B------:R1:W2:Y:S01]  /*cc20*/  MUFU.EX2 R199, R4 ;  /* 0x0000000400c77308 */ /* 0x0002a20000000800 */
[----:B------:R-:W-:Y:S01]  /*cc30*/  FMUL.FTZ R173, R173, R16 ;  /* 0x00000010adad7220 */ /* 0x000fe20000410000 */
[----:B------:R-:W-:Y:S01]  /*cc40*/  LDSM.16.MT88.4 R48, [R214+0xa800] ;  /* 0x00a80000d630783b */ /* 0x000fe20000004200 */
[-C--:B------:R-:W-:Y:S02]  /*cc50*/  FMUL.FTZ R174, R174, R15.reuse ;  /* 0x0000000faeae7220 */ /* 0x080fe40000410000 */
[----:B------:R-:W-:-:S02]  /*cc60*/  FMUL.FTZ R175, R175, R15 ;  /* 0x0000000fafaf7220 */ /* 0x000fc40000410000 */
[-C--:B------:R-:W-:Y:S01]  /*cc70*/  FMUL.FTZ R52, R52, R16.reuse ;  /* 0x0000001034347220 */ /* 0x080fe20000410000 */
[C---:B------:R-:W-:Y:S01]  /*cc80*/  HMMA.16816.F32 R20, R8.reuse, R46, R128 ;  /* 0x0000002e0814723c */ /* 0x040fe20000001880 */
[-C--:B------:R-:W-:Y:S02]  /*cc90*/  FMUL.FTZ R53, R53, R16.reuse ;  /* 0x0000001035357220 */ /* 0x080fe40000410000 */
[-C--:B------:R-:W-:Y:S02]  /*cca0*/  FMUL.FTZ R54, R54, R15.reuse ;  /* 0x0000000f36367220 */ /* 0x080fe40000410000 */
[----:B------:R-:W-:Y:S02]  /*ccb0*/  FMUL.FTZ R55, R55, R15 ;  /* 0x0000000f37377220 */ /* 0x000fe40000410000 */
[----:B------:R-:W-:Y:S01]  /*ccc0*/  FMUL.FTZ R64, R64, R16 ;  /* 0x0000001040407220 */ /* 0x000fe20000410000 */
[----:B------:R-:W-:Y:S01]  /*ccd0*/  HMMA.16816.F32 R160, R8, R140, R160 ;  /* 0x0000008c08a0723c */ /* 0x000fe200000018a0 */
[----:B-1----:R-:W-:Y:S01]  /*cce0*/  FFMA.FTZ R4, R19, c[0x0][0x23c], -R12 ;  /* 0x00008f0013047a23 */ /* 0x002fe2000001080c */
[----:B--2---:R-:W-:Y:S01]  /*ccf0*/  F2FP.PACK_AB R128, R199, R198 ;  /* 0x000000c6c780723e */ /* 0x004fe200000000ff */
[----:B------:R-:W-:-:S02]  /*cd00*/  FMUL.FTZ R65, R65, R16 ;  /* 0x0000001041417220 */ /* 0x000fc40000410000 */
[----:B------:R1:W-:Y:S01]  /*cd10*/  MUFU.EX2 R244, R4 ;  /* 0x0000000400f47308 */ /* 0x0003e20000000800 */
[-C--:B------:R-:W-:Y:S02]  /*cd20*/  FMUL.FTZ R66, R66, R15.reuse ;  /* 0x0000000f42427220 */ /* 0x080fe40000410000 */
[-C--:B------:R-:W-:Y:S01]  /*cd30*/  FMUL.FTZ R67, R67, R15.reuse ;  /* 0x0000000f43437220 */ /* 0x080fe20000410000 */
[C---:B------:R-:W-:Y:S01]  /*cd40*/  HMMA.16816.F32 R192, R8.reuse, R142, R172 ;  /* 0x0000008e08c0723c */ /* 0x040fe200000018ac */
[-C--:B------:R-:W-:Y:S01]  /*cd50*/  FMUL.FTZ R68, R68, R16.reuse ;  /* 0x0000001044447220 */ /* 0x080fe20000410000 */
[----:B------:R-:W2:Y:S01]  /*cd60*/  LDSM.16.MT88.4 R172, [R211+0xa800] ;  /* 0x00a80000d3ac783b */ /* 0x000ea20000004200 */
[-C--:B------:R-:W-:Y:S02]  /*cd70*/  FMUL.FTZ R69, R69, R16.reuse ;  /* 0x0000001045457220 */ /* 0x080fe40000410000 */
[-C--:B------:R-:W-:Y:S02]  /*cd80*/  FMUL.FTZ R70, R70, R15.reuse ;  /* 0x0000000f46467220 */ /* 0x080fe40000410000 */
[----:B------:R-:W-:Y:S01]  /*cd90*/  FMUL.FTZ R71, R71, R15 ;  /* 0x0000000f47477220 */ /* 0x000fe20000410000 */
[----:B------:R-:W-:Y:S01]  /*cda0*/  HMMA.16816.F32 R52, R8, R28, R52 ;  /* 0x0000001c0834723c */ /* 0x000fe20000001834 */
[----:B------:R-:W-:-:S02]  /*cdb0*/  FMUL.FTZ R80, R80, R16 ;  /* 0x0000001050507220 */ /* 0x000fc40000410000 */
[-C--:B------:R-:W-:Y:S02]  /*cdc0*/  FMUL.FTZ R81, R81, R16.reuse ;  /* 0x0000001051517220 */ /* 0x080fe40000410000 */
[----:B-1----:R-:W-:Y:S02]  /*cdd0*/  FFMA.FTZ R4, R17, c[0x0][0x23c], -R12 ;  /* 0x00008f0011047a23 */ /* 0x002fe4000001080c */
[-C--:B------:R-:W-:Y:S01]  /*cde0*/  FMUL.FTZ R82, R82, R15.reuse ;  /* 0x0000000f52527220 */ /* 0x080fe20000410000 */
[----:B------:R-:W-:Y:S01]  /*cdf0*/  HMMA.16816.F32 R140, R8, R30, R64 ;  /* 0x0000001e088c723c */ /* 0x000fe20000001840 */
[----:B------:R-:W1:Y:S01]  /*ce00*/  MUFU.EX2 R187, R4 ;  /* 0x0000000400bb7308 */ /* 0x000e620000000800 */
[----:B------:R-:W-:Y:S01]  /*ce10*/  FMUL.FTZ R83, R83, R15 ;  /* 0x0000000f53537220 */ /* 0x000fe20000410000 */
[----:B------:R-:W3:Y:S01]  /*ce20*/  LDSM.16.MT88.4 R64, [R213+0xa800] ;  /* 0x00a80000d540783b */ /* 0x000ee20000004200 */
        /* <DEDUP_REMOVED lines=8> */
[----:B-1----:R-:W-:Y:S01]  /*ceb0*/  F2FP.PACK_AB R130, R187, R244 ;  /* 0x000000f4bb82723e */ /* 0x002fe200000000ff */
[----:B------:R-:W-:Y:S01]  /*cec0*/  FFMA.FTZ R4, R191, c[0x0][0x23c], -R3 ;  /* 0x00008f00bf047a23 */ /* 0x000fe20000010803 */
[----:B------:R-:W-:Y:S01]  /*ced0*/  MOV R191, R125 ;  /* 0x0000007d00bf7202 */ /* 0x000fe20000000f00 */
[-C--:B------:R-:W-:Y:S01]  /*cee0*/  FMUL.FTZ R99, R99, R15.reuse ;  /* 0x0000000f63637220 */ /* 0x080fe20000410000 */
[----:B------:R-:W-:Y:S01]  /*cef0*/  MOV R125, R126 ;  /* 0x0000007e007d7202 */ /* 0x000fe20000000f00 */
[----:B------:R1:W-:Y:S01]  /*cf00*/  MUFU.EX2 R181, R4 ;  /* 0x0000000400b57308 */ /* 0x0003e20000000800 */
[----:B------:R-:W-:Y:S01]  /*cf10*/  MOV R126, R182 ;  /* 0x000000b6007e7202 */ /* 0x000fe20000000f00 */
[-C--:B------:R-:W-:Y:S01]  /*cf20*/  FMUL.FTZ R100, R100, R16.reuse ;  /* 0x0000001064647220 */ /* 0x080fe20000410000 */
[----:B------:R-:W-:Y:S01]  /*cf30*/  HMMA.16816.F32 R28, R8, R26, R80 ;  /* 0x0000001a081c723c */ /* 0x000fe20000001850 */
[----:B------:R-:W-:Y:S01]  /*cf40*/  FMUL.FTZ R101, R101, R16 ;  /* 0x0000001065657220 */ /* 0x000fe20000410000 */
[----:B------:R-:W4:Y:S01]  /*cf50*/  LDSM.16.MT88.4 R80, [R209+0xb800] ;  /* 0x00b80000d150783b */ /* 0x000f220000004200 */
[----:B------:R-:W-:-:S02]  /*cf60*/  FMUL.FTZ R102, R102, R15 ;  /* 0x0000000f66667220 */ /* 0x000fc40000410000 */
[-C--:B------:R-:W-:Y:S02]  /*cf70*/  FMUL.FTZ R103, R103, R15.reuse ;  /* 0x0000000f67677220 */ /* 0x080fe40000410000 */
[-C--:B------:R-:W-:Y:S01]  /*cf80*/  FMUL.FTZ R112, R112, R16.reuse ;  /* 0x0000001070707220 */ /* 0x080fe20000410000 */
[C---:B------:R-:W-:Y:S01]  /*cf90*/  HMMA.16816.F32 R84, R8.reuse, R32, R84 ;  /* 0x000000200854723c */ /* 0x040fe20000001854 */
[----:B------:R-:W-:Y:S02]  /*cfa0*/  FMUL.FTZ R113, R113, R16 ;  /* 0x0000001071717220 */ /* 0x000fe40000410000 */
[-C--:B------:R-:W-:Y:S02]  /*cfb0*/  FMUL.FTZ R114, R114, R15.reuse ;  /* 0x0000000f72727220 */ /* 0x080fe40000410000 */
[--C-:B-1----:R-:W-:Y:S02]  /*cfc0*/  FFMA.FTZ R4, R184, c[0x0][0x23c], -R3.reuse ;  /* 0x00008f00b8047a23 */ /* 0x102fe40000010803 */
[----:B------:R-:W-:Y:S01]  /*cfd0*/  FMUL.FTZ R115, R115, R15 ;  /* 0x0000000f73737220 */ /* 0x000fe20000410000 */
[C---:B------:R-:W-:Y:S01]  /*cfe0*/  HMMA.16816.F32 R32, R8.reuse, R34, R96 ;  /* 0x000000220820723c */ /* 0x040fe20000001860 */
[----:B------:R1:W5:Y:S01]  /*cff0*/  MUFU.EX2 R182, R4 ;  /* 0x0000000400b67308 */ /* 0x0003620000000800 */
[----:B------:R-:W2:Y:S06]  /*d000*/  LDSM.16.MT88.4 R96, [R211+0xb800] ;  /* 0x00b80000d360783b */ /* 0x000eac0000004200 */
[C---:B------:R-:W-:Y:S08]  /*d010*/  HMMA.16816.F32 R100, R8.reuse, R40, R100 ;  /* 0x000000280864723c */ /* 0x040ff00000001864 */
[----:B------:R-:W-:Y:S01]  /*d020*/  HMMA.16816.F32 R24, R8, R42, R112 ;  /* 0x0000002a0818723c */ /* 0x000fe20000001870 */
[--C-:B-1----:R-:W-:Y:S01]  /*d030*/  FFMA.FTZ R4, R132, c[0x0][0x23c], -R3.reuse ;  /* 0x00008f0084047a23 */ /* 0x102fe20000010803 */
[----:B-----5:R-:W-:Y:S01]  /*d040*/  F2FP.PACK_AB R129, R182, R181 ;  /* 0x000000b5b681723e */ /* 0x020fe200000000ff */
[----:B------:R-:W-:Y:S01]  /*d050*/  FFMA.FTZ R3, R18, c[0x0][0x23c], -R3 ;  /* 0x00008f0012037a23 */ /* 0x000fe20000010803 */
[----:B------:R-:W1:Y:S01]  /*d060*/  LDSM.16.MT88.4 R112, [R214+0xb800] ;  /* 0x00b80000d670783b */ /* 0x000e620000004200 */
[----:B------:R-:W-:Y:S08]  /*d070*/  MUFU.EX2 R184, R4 ;  /* 0x0000000400b87308 */ /* 0x000ff00000000800 */
[----:B------:R5:W2:Y:S02]  /*d080*/  MUFU.EX2 R180, R3 ;  /* 0x0000000300b47308 */ /* 0x000aa40000000800 */
[----:B-----5:R-:W-:Y:S01]  /*d090*/  FFMA.FTZ R3, R196, c[0x0][0x23c], -R2 ;  /* 0x00008f00c4037a23 */ /* 0x020fe20000010802 */
[----:B------:R-:W-:-:S02]  /*d0a0*/  MOV R196, R157 ;  /* 0x0000009d00c47202 */ /* 0x000fc40000000f00 */
[----:B------:R-:W-:Y:S02]  /*d0b0*/  MOV R157, R158 ;  /* 0x0000009e009d7202 */ /* 0x000fe40000000f00 */
[----:B------:R-:W-:Y:S02]  /*d0c0*/  MOV R158, R159 ;  /* 0x0000009f009e7202 */ /* 0x000fe40000000f00 */
[----:B------:R-:W-:Y:S02]  /*d0d0*/  MOV R159, R139 ;  /* 0x0000008b009f7202 */ /* 0x000fe40000000f00 */
[----:B------:R5:W-:Y:S01]  /*d0e0*/  MUFU.EX2 R139, R3 ;  /* 0x00000003008b7308 */ /* 0x000be20000000800 */
[----:B--2---:R-:W-:-:S07]  /*d0f0*/  F2FP.PACK_AB R131, R180, R184 ;  /* 0x000000b8b483723e */ /* 0x004fce00000000ff */
[----:B------:R-:W-:Y:S01]  /*d100*/  HMMA.16816.F32 R160, R128, R172, R160 ;  /* 0x000000ac80a0723c */ /* 0x000fe200000018a0 */
[----:B-----5:R-:W-:Y:S01]  /*d110*/  FFMA.FTZ R3, R186, c[0x0][0x23c], -R2 ;  /* 0x00008f00ba037a23 */ /* 0x020fe20000010802 */
[----:B------:R-:W-:-:S06]  /*d120*/  MOV R186, R7 ;  /* 0x0000000700ba7202 */ /* 0x000fcc0000000f00 */
[----:B------:R-:W-:Y:S01]  /*d130*/  HMMA.16816.F32 R36, R128, R48, R36 ;  /* 0x000000308024723c */ /* 0x000fe20000001824 */
[----:B------:R-:W-:Y:S01]  /*d140*/  MOV R7, R127 ;  /* 0x0000007f00077202 */ /* 0x000fe20000000f00 */
[----:B------:R2:W5:Y:S01]  /*d150*/  MUFU.EX2 R138, R3 ;  /* 0x00000003008a7308 */ /* 0x0005620000000800 */
[----:B------:R-:W-:-:S05]  /*d160*/  MOV R127, R158 ;  /* 0x0000009e007f7202 */ /* 0x000fca0000000f00 */
[C---:B---3--:R-:W-:Y:S08]  /*d170*/  HMMA.16816.F32 R52, R128.reuse, R64, R52 ;  /* 0x000000408034723c */ /* 0x048ff00000001834 */
[----:B----4-:R-:W-:Y:S01]  /*d180*/  HMMA.16816.F32 R68, R128, R80, R68 ;  /* 0x000000508044723c */ /* 0x010fe20000001844 */
[--C-:B--2---:R-:W-:Y:S01]  /*d190*/  FFMA.FTZ R3, R185, c[0x0][0x23c], -R2.reuse ;  /* 0x00008f00b9037a23 */ /* 0x104fe20000010802 */
[----:B------:R-:W-:Y:S01]  /*d1a0*/  MOV R185, R124 ;  /* 0x0000007c00b97202 */ /* 0x000fe20000000f00 */
[----:B------:R-:W-:Y:S01]  /*d1b0*/  FFMA.FTZ R2, R183, c[0x0][0x23c], -R2 ;  /* 0x00008f00b7027a23 */ /* 0x000fe20000010802 */
[----:B------:R-:W-:Y:S01]  /*d1c0*/  MOV R124, R156 ;  /* 0x0000009c007c7202 */ /* 0x000fe20000000f00 */
[----:B------:R2:W-:Y:S01]  /*d1d0*/  MUFU.EX2 R133, R3 ;  /* 0x0000000300857308 */ /* 0x0005e20000000800 */
[----:B------:R-:W-:-:S02]  /*d1e0*/  MOV R183, R157 ;  /* 0x0000009d00b77202 */ /* 0x000fc40000000f00 */
[C---:B------:R-:W-:Y:S05]  /*d1f0*/  HMMA.16816.F32 R84, R128.reuse, R96, R84 ;  /* 0x000000608054723c */ /* 0x040fea0000001854 */
[----:B------:R3:W-:Y:S03]  /*d200*/  MUFU.EX2 R132, R2 ;  /* 0x0000000200847308 */ /* 0x0007e60000000800 */
[----:B-1----:R-:W-:Y:S01]  /*d210*/  HMMA.16816.F32 R100, R128, R112, R100 ;  /* 0x000000708064723c */ /* 0x002fe20000001864 */
[----:B--2---:R-:W-:Y:S02]  /*d220*/  MOV R3, R124 ;  /* 0x0000007c00037202 */ /* 0x004fe40000000f00 */
[----:B-----5:R-:W-:Y:S01]  /*d230*/  F2FP.PACK_AB R124, R138, R139 ;  /* 0x0000008b8a7c723e */ /* 0x020fe200000000ff */
[----:B---3--:R-:W-:Y:S01]  /*d240*/  FFMA.FTZ R2, R197, c[0x0][0x23c], -R0 ;  /* 0x00008f00c5027a23 */ /* 0x008fe20000010800 */
[----:B------:R-:W-:-:S02]  /*d250*/  MOV R197, R159 ;  /* 0x0000009f00c57202 */ /* 0x000fc40000000f00 */
[----:B------:R-:W1:Y:S01]  /*d260*/  LDSM.16.MT88.4 R156, [R209+0xa800] ;  /* 0x00a80000d19c783b */ /* 0x000e620000004200 */
[----:B------:R2:W-:Y:S02]  /*d270*/  MUFU.EX2 R19, R2 ;  /* 0x0000000200137308 */ /* 0x0005e40000000800 */
[----:B--2---:R-:W-:Y:S01]  /*d280*/  FFMA.FTZ R2, R190, c[0x0][0x23c], -R0 ;  /* 0x00008f00be027a23 */ /* 0x004fe20000010800 */
[----:B------:R-:W-:-:S05]  /*d290*/  MOV R190, R6 ;  /* 0x0000000600be7202 */ /* 0x000fca0000000f00 */
[----:B------:R2:W3:Y:S02]  /*d2a0*/  MUFU.EX2 R18, R2 ;  /* 0x0000000200127308 */ /* 0x0004e40000000800 */
[--C-:B--2---:R-:W-:Y:S01]  /*d2b0*/  FFMA.FTZ R2, R189, c[0x0][0x23c], -R0.reuse ;  /* 0x00008f00bd027a23 */ /* 0x104fe20000010800 */
[----:B------:R-:W-:Y:S01]  /*d2c0*/  MOV R189, R7 ;  /* 0x0000000700bd7202 */ /* 0x000fe20000000f00 */
[----:B------:R-:W-:Y:S01]  /*d2d0*/  FFMA.FTZ R0, R188, c[0x0][0x23c], -R0 ;  /* 0x00008f00bc007a23 */ /* 0x000fe20000010800 */
[----:B------:R-:W2:Y:S03]  /*d2e0*/  LDSM.16.MT88.4 R4, [R213+0xb800] ;  /* 0x00b80000d504783b */ /* 0x000ea60000004200 */
[----:B------:R4:W-:Y:S01]  /*d2f0*/  MUFU.EX2 R17, R2 ;  /* 0x0000000200117308 */ /* 0x0009e20000000800 */
[----:B------:R-:W-:Y:S01]  /*d300*/  MOV R188, R125 ;  /* 0x0000007d00bc7202 */ /* 0x000fe20000000f00 */
[----:B-1----:R-:W-:Y:S01]  /*d310*/  HMMA.16816.F32 R144, R128, R156, R144 ;  /* 0x0000009c8090723c */ /* 0x002fe20000001890 */
[----:B---3--:R-:W-:-:S03]  /*d320*/  F2FP.PACK_AB R125, R18, R19 ;  /* 0x00000013127d723e */ /* 0x008fc600000000ff */
[----:B------:R-:W-:Y:S02]  /*d330*/  FFMA.FTZ R3, R3, R15, R188 ;  /* 0x0000000f03037223 */ /* 0x000fe400000100bc */
[----:B------:R1:W3:Y:S02]  /*d340*/  MUFU.EX2 R12, R0 ;  /* 0x00000000000c7308 */ /* 0x0002e40000000800 */
[----:B------:R-:W-:-:S04]  /*d350*/  FADD.FTZ R3, R183, R3 ;  /* 0x00000003b7037221 */ /* 0x000fc80000010000 */
[----:B------:R-:W-:Y:S01]  /*d360*/  FADD.FTZ R3, R186, R3 ;  /* 0x00000003ba037221 */ /* 0x000fe20000010000 */
[----:B----4-:R-:W-:Y:S02]  /*d370*/  MOV R2, R126 ;  /* 0x0000007e00027202 */ /* 0x010fe40000000f00 */
[----:B------:R-:W-:Y:S01]  /*d380*/  F2FP.PACK_AB R126, R132, R133 ;  /* 0x00000085847e723e */ /* 0x000fe200000000ff */
[----:B------:R-:W-:-:S04]  /*d390*/  FADD.FTZ R3, R191, R3 ;  /* 0x00000003bf037221 */ /* 0x000fc80000010000 */
[----:B------:R-:W-:Y:S01]  /*d3a0*/  FADD.FTZ R3, R181, R3 ;  /* 0x00000003b5037221 */ /* 0x000fe20000010000 */
[----:B-1----:R-:W-:Y:S02]  /*d3b0*/  MOV R0, R127 ;  /* 0x0000007f00007202 */ /* 0x002fe40000000f00 */
[----:B---3--:R-:W-:Y:S01]  /*d3c0*/  F2FP.PACK_AB R127, R12, R17 ;  /* 0x000000110c7f723e */ /* 0x008fe200000000ff */
[----:B------:R-:W-:Y:S02]  /*d3d0*/  FADD.FTZ R3, R182, R3 ;  /* 0x00000003b6037221 */ /* 0x000fe40000010000 */
[----:B------:R-:W-:Y:S02]  /*d3e0*/  FFMA.FTZ R8, R2, R16, R0 ;  /* 0x0000001002087223 */ /* 0x000fe40000010000 */
[----:B------:R-:W-:Y:S02]  /*d3f0*/  FFMA.FTZ R0, R190, R13, R246 ;  /* 0x0000000dbe007223 */ /* 0x000fe400000100f6 */
[----:B------:R-:W-:Y:S01]  /*d400*/  FFMA.FTZ R2, R189, R14, R250 ;  /* 0x0000000ebd027223 */ /* 0x000fe200000100fa */
[----:B------:R-:W-:Y:S01]  /*d410*/  HMMA.16816.F32 R148, R124, R156, R148 ;  /* 0x0000009c7c94723c */ /* 0x000fe20000001894 */
[----:B------:R-:W-:-:S02]  /*d420*/  FADD.FTZ R0, R248, R0 ;  /* 0x00000000f8007221 */ /* 0x000fc40000010000 */
[----:B------:R-:W-:Y:S02]  /*d430*/  FADD.FTZ R2, R249, R2 ;  /* 0x00000002f9027221 */ /* 0x000fe40000010000 */
[----:B------:R-:W-:Y:S02]  /*d440*/  FADD.FTZ R0, R247, R0 ;  /* 0x00000000f7007221 */ /* 0x000fe40000010000 */
[----:B------:R-:W-:Y:S01]  /*d450*/  FADD.FTZ R2, R251, R2 ;  /* 0x00000002fb027221 */ /* 0x000fe20000010000 */
[----:B--2---:R-:W-:Y:S01]  /*d460*/  HMMA.16816.F32 R120, R124, R4, R120 ;  /* 0x000000047c78723c */ /* 0x004fe20000001878 */
[----:B------:R-:W-:Y:S02]  /*d470*/  FADD.FTZ R0, R245, R0 ;  /* 0x00000000f5007221 */ /* 0x000fe40000010000 */
[----:B------:R-:W-:Y:S02]  /*d480*/  FADD.FTZ R2, R252, R2 ;  /* 0x00000002fc027221 */ /* 0x000fe40000010000 */
[----:B------:R-:W-:-:S02]  /*d490*/  FADD.FTZ R0, R19, R0 ;  /* 0x0000000013007221 */ /* 0x000fc40000010000 */
[----:B------:R-:W-:Y:S01]  /*d4a0*/  FADD.FTZ R2, R139, R2 ;  /* 0x000000028b027221 */ /* 0x000fe20000010000 */
[----:B------:R-:W-:Y:S01]  /*d4b0*/  HMMA.16816.F32 R116, R128, R4, R116 ;  /* 0x000000048074723c */ /* 0x000fe20000001874 */
        /* <DEDUP_REMOVED lines=18> */
[C---:B------:R-:W-:Y:S04]  /*d5e0*/  HMMA.16816.F32 R40, R124.reuse, R48, R236 ;  /* 0x000000307c28723c */ /* 0x040fe800000018ec */
[----:B------:R1:W-:Y:S04]  /*d5f0*/  STL [R1+0xc], R248 ;  /* 0x00000cf801007387 */ /* 0x0003e80000100800 */
[----:B------:R1:W-:Y:S01]  /*d600*/  STL [R1+0x8], R246 ;  /* 0x000008f601007387 */ /* 0x0003e20000100800 */
[C---:B------:R-:W-:Y:S03]  /*d610*/  HMMA.16816.F32 R44, R124.reuse, R50, R204 ;  /* 0x000000327c2c723c */ /* 0x040fe600000018cc */
[----:B------:R1:W-:Y:S04]  /*d620*/  STL [R1], R249 ;  /* 0x000000f901007387 */ /* 0x0003e80000100800 */
[----:B------:R1:W-:Y:S01]  /*d630*/  STL [R1+0x4], R247 ;  /* 0x000004f701007387 */ /* 0x0003e20000100800 */
        /* <DEDUP_REMOVED lines=466> */
.L_x_1214:
[----:B------:R-:W-:Y:S05]  /*f360*/  BSYNC B0 ;  /* 0x0000000000007941 */ /* 0x000fea0003800000 */
.L_x_1213:
[----:B------:R-:W0:Y:S02]  /*f370*/  LDGDEPBAR ;  /* 0x00000000000079af */ /* 0x000e240000000000 */
.L_x_1212:
        /* <DEDUP_REMOVED lines=143> */
[-C--:B------:R-:W-:Y:S01]  /*fc70*/  FMUL.FTZ R155, R155, R13.reuse ;  /* 0x0000000d9b9b7220 */ /* 0x080fe20000410000 */
[----:B------:R-:W-:Y:S01]  /*fc80*/  MOV R159, R246 ;  /* 0x000000f6009f7202 */ /* 0x000fe20000000f00 */
[----:B------:R-:W-:Y:S01]  /*fc90*/  FMUL.FTZ R40, R40, R14 ;  /* 0x0000000e28287220 */ /* 0x000fe20000410000 */
        /* <DEDUP_REMOVED lines=499> */
[----:B------:R1:W2:Y:S08]  /*11bd0*/  I2F R14, R12 ;  /* 0x0000000c000e7306 */ /* 0x0002b00000201400 */
        /* <DEDUP_REMOVED lines=10> */
[----:B------:R-:W-:Y:S01]  /*11c80*/  FSEL R137, R16, -INF , !P5 ;  /* 0xff80000010897808 */ /* 0x000fe20006800000 */
[----:B------:R-:W-:Y:S01]  /*11c90*/  IMAD.IADD R17, R231, 0x1, -R2 ;  /* 0x00000001e7117824 */ /* 0x000fe200078e0a02 */
[----:B------:R-:W-:Y:S02]  /*11ca0*/  IABS R3, R3 ;  /* 0x0000000300037213 */ /* 0x000fe40000000000 */
[----:B------:R-:W-:-:S02]  /*11cb0*/  FSEL R178, R18, -INF , !P1 ;  /* 0xff80000012b27808 */ /* 0x000fc40004800000 */
[----:B------:R-:W3:Y:S01]  /*11cc0*/  I2F R20, R3 ;  /* 0x0000000300147306 */ /* 0x000ee20000201400 */
[C---:B------:R-:W-:Y:S02]  /*11cd0*/  ISETP.GE.AND P6, PT, R2.reuse, R235, PT ;  /* 0x000000eb0200720c */ /* 0x040fe40003fc6270 */
[C---:B------:R-:W-:Y:S02]  /*11ce0*/  ISETP.GE.AND P5, PT, R2.reuse, R234, PT ;  /* 0x000000ea0200720c */ /* 0x040fe40003fa6270 */
[C---:B------:R-:W-:Y:S02]  /*11cf0*/  ISETP.GE.AND P4, PT, R2.reuse, R233, PT ;  /* 0x000000e90200720c */ /* 0x040fe40003f86270 */
[C---:B------:R-:W-:Y:S01]  /*11d00*/  ISETP.GE.AND P1, PT, R2.reuse, R232, PT ;  /* 0x000000e80200720c */ /* 0x040fe20003f26270 */
        /* <DEDUP_REMOVED lines=10> */
[----:B------:R-:W-:Y:S01]  /*11db0*/  ISETP.LT.OR P1, PT, R2, R227, P1 ;  /* 0x000000e30200720c */ /* 0x000fe20000f21670 */
[----:B------:R1:W2:Y:S01]  /*11dc0*/  I2F R22, R13 ;  /* 0x0000000d00167306 */ /* 0x0002a20000201400 */
[----:B------:R-:W-:Y:S01]  /*11dd0*/  IMAD.IADD R18, R226, 0x1, -R3 ;  /* 0x00000001e2127824 */ /* 0x000fe200078e0a03 */
[----:B------:R-:W-:Y:S01]  /*11de0*/  FSEL R29, R20, -INF , !P6 ;  /* 0xff800000141d7808 */ /* 0x000fe20007000000 */
[----:B------:R-:W-:Y:S01]  /*11df0*/  IMAD.MOV.U32 R16, RZ, RZ, R12 ;  /* 0x000000ffff107224 */ /* 0x000fe200078e000c */
[----:B------:R-:W-:-:S02]  /*11e00*/  FSEL R139, R19, -INF , !P0 ;  /* 0xff800000138b7808 */ /* 0x000fc40004000000 */
[----:B------:R-:W-:Y:S01]  /*11e10*/  IABS R2, R18 ;  /* 0x0000001200027213 */ /* 0x000fe20000000000 */
[----:B------:R-:W-:Y:S01]  /*11e20*/  IMAD.IADD R18, R224, 0x1, -R3 ;  /* 0x00000001e0127824 */ /* 0x000fe200078e0a03 */
[----:B------:R3:W4:Y:S01]  /*11e30*/  I2F R21, R16 ;  /* 0x0000001000157306 */ /* 0x0007220000201400 */
[C---:B------:R-:W-:Y:S02]  /*11e40*/  ISETP.GE.AND P0, PT, R3.reuse, R235, PT ;  /* 0x000000eb0300720c */ /* 0x040fe40003f06270 */
        /* <DEDUP_REMOVED lines=217> */
.L_x_1217:
[----:B------:R-:W-:Y:S05]  /*12be0*/  BSYNC B0 ;  /* 0x0000000000007941 */ /* 0x000fea0003800000 */
.L_x_1216:
[----:B------:R-:W0:Y:S02]  /*12bf0*/  LDGDEPBAR ;  /* 0x00000000000079af */ /* 0x000e240000000000 */
.L_x_1215:
        /* <DEDUP_REMOVED lines=40> */
[----:B------:R-:W-:Y:S02]  /*12e80*/  MOV R33, R240 ;  /* 0x000000f000217202 */ /* 0x000fe40000000f00 */
[----:B------:R-:W-:Y:S02]  /*12e90*/  MOV R195, R24 ;  /* 0x0000001800c37202 */ /* 0x000fe40000000f00 */
[----:B-1----:R-:W-:-:S02]  /*12ea0*/  FMNMX.FTZ R2, R6, R2, !PT ;  /* 0x0000000206027209 */ /* 0x002fc40007810000 */
[----:B--2---:R-:W-:-:S03]  /*12eb0*/  FMNMX.FTZ R0, R0, R4, !PT ;  /* 0x0000000400007209 */ /* 0x004fc60007810000 */
[----:B------:R-:W1:Y:S01]  /*12ec0*/  SHFL.BFLY PT, R134, R2, 0x1, 0x1f ;  /* 0x0c201f0002867f89 */ /* 0x000e6200000e0000 */
[----:B------:R-:W-:Y:S02]  /*12ed0*/  FMNMX.FTZ R4, R187, R3, !PT ;  /* 0x00000003bb047209 */ /* 0x000fe40007810000 */
[----:B---3--:R-:W-:Y:S01]  /*12ee0*/  FMNMX.FTZ R136, R136, R5, !PT ;  /* 0x0000000588887209 */ /* 0x008fe20007810000 */
[----:B------:R-:W2:Y:S03]  /*12ef0*/  SHFL.BFLY PT, R135, R0, 0x1, 0x1f ;  /* 0x0c201f0000877f89 */ /* 0x000ea600000e0000 */
[C---:B------:R-:W-:Y:S01]  /*12f00*/  FSETP.NEU.FTZ.AND P3, PT, R136.reuse, -INF , PT ;  /* 0xff8000008800780b */ /* 0x040fe20003f7d000 */
[----:B------:R-:W-:Y:S01]  /*12f10*/  FMUL.FTZ R12, R136, c[0x0][0x23c] ;  /* 0x00008f00880c7a20 */ /* 0x000fe20000410000 */
[----:B------:R-:W3:Y:S04]  /*12f20*/  SHFL.BFLY PT, R5, R4, 0x2, 0x1f ;  /* 0x0c401f0004057f89 */ /* 0x000ee800000e0000 */
[----:B------:R-:W-:-:S05]  /*12f30*/  FSEL R12, R12, RZ, P3 ;  /* 0x000000ff0c0c7208 */ /* 0x000fca0001800000 */
[----:B------:R-:W-:-:S04]  /*12f40*/  FFMA.FTZ R3, R177, c[0x0][0x23c], -R12 ;  /* 0x00008f00b1037a23 */ /* 0x000fc8000001080c */
[----:B------:R4:W-:Y:S01]  /*12f50*/  MUFU.EX2 R193, R3 ;  /* 0x0000000300c17308 */ /* 0x0009e20000000800 */
[----:B-1----:R-:W-:Y:S02]  /*12f60*/  FMNMX.FTZ R134, R2, R134, !PT ;  /* 0x0000008602867209 */ /* 0x002fe40007810000 */
[----:B--2---:R-:W-:Y:S01]  /*12f70*/  FMNMX.FTZ R135, R0, R135, !PT ;  /* 0x0000008700877209 */ /* 0x004fe20007810000 */
[--C-:B------:R-:W-:Y:S01]  /*12f80*/  FFMA.FTZ R0, R29, c[0x0][0x23c], -R12.reuse ;  /* 0x00008f001d007a23 */ /* 0x100fe2000001080c */
[C---:B------:R-:W-:Y:S01]  /*12f90*/  FSETP.NEU.FTZ.AND P1, PT, R134.reuse, -INF , PT ;  /* 0xff8000008600780b */ /* 0x040fe20003f3d000 */
[----:B------:R-:W-:Y:S01]  /*12fa0*/  FMUL.FTZ R2, R134, c[0x0][0x23c] ;  /* 0x00008f0086027a20 */ /* 0x000fe20000410000 */
[----:B------:R-:W-:Y:S01]  /*12fb0*/  FSETP.NEU.FTZ.AND P2, PT, R135, -INF , PT ;  /* 0xff8000008700780b */ /* 0x000fe20003f5d000 */
[----:B------:R1:W2:Y:S01]  /*12fc0*/  MUFU.EX2 R9, R0 ;  /* 0x0000000000097308 */ /* 0x0002a20000000800 */
[----:B---3--:R-:W-:Y:S02]  /*12fd0*/  FMNMX.FTZ R4, R5, R4, !PT ;  /* 0x0000000405047209 */ /* 0x008fe40007810000 */
[----:B------:R-:W-:Y:S01]  /*12fe0*/  FSEL R2, R2, RZ, P1 ;  /* 0x000000ff02027208 */ /* 0x000fe20000800000 */
[--C-:B----4-:R-:W-:Y:S01]  /*12ff0*/  FFMA.FTZ R3, R137, c[0x0][0x23c], -R12.reuse ;  /* 0x00008f0089037a23 */ /* 0x110fe2000001080c */
[----:B------:R-:W-:Y:S01]  /*13000*/  FSEL R6, R134, RZ, P1 ;  /* 0x000000ff86067208 */ /* 0x000fe20000800000 */
[----:B------:R-:W3:Y:S02]  /*13010*/  SHFL.BFLY PT, R137, R4, 0x1, 0x1f ;  /* 0x0c201f0004897f89 */ /* 0x000ee400000e0000 */
[----:B------:R4:W-:Y:S01]  /*13020*/  MUFU.EX2 R7, R3 ;  /* 0x0000000300077308 */ /* 0x0009e20000000800 */
[----:B-1----:R-:W-:-:S07]  /*13030*/  FFMA.FTZ R0, R25, c[0x0][0x23c], -R12 ;  /* 0x00008f0019007a23 */ /* 0x002fce000001080c */
[----:B------:R1:W-:Y:S01]  /*13040*/  MUFU.EX2 R34, R0 ;  /* 0x0000000000227308 */ /* 0x0003e20000000800 */
[----:B----4-:R-:W-:-:S05]  /*13050*/  FMUL.FTZ R3, R135, c[0x0][0x23c] ;  /* 0x00008f0087037a20 */ /* 0x010fca0000410000 */
[----:B------:R-:W-:Y:S02]  /*13060*/  FSEL R3, R3, RZ, P2 ;  /* 0x000000ff03037208 */ /* 0x000fe40001000000 */
[----:B---3--:R-:W-:Y:S01]  /*13070*/  FMNMX.FTZ R137, R4, R137, !PT ;  /* 0x0000008904897209 */ /* 0x008fe20007810000 */
[--C-:B------:R-:W-:Y:S01]  /*13080*/  FFMA.FTZ R4, R138, c[0x0][0x23c], -R2.reuse ;  /* 0x00008f008a047a23 */ /* 0x100fe20000010802 */
[----:B------:R-:W-:Y:S01]  /*13090*/  MOV R138, R33 ;  /* 0x00000021008a7202 */ /* 0x000fe20000000f00 */
[----:B-1----:R-:W-:Y:S01]  /*130a0*/  FFMA.FTZ R0, R179, c[0x0][0x23c], -R3 ;  /* 0x00008f00b3007a23 */ /* 0x002fe20000010803 */
[----:B------:R-:W-:Y:S01]  /*130b0*/  FSETP.NEU.FTZ.AND P0, PT, R137, -INF , PT ;  /* 0xff8000008900780b */ /* 0x000fe20003f1d000 */
[----:B------:R1:W-:Y:S08]  /*130c0*/  MUFU.EX2 R251, R4 ;  /* 0x0000000400fb7308 */ /* 0x0003f00000000800 */
[----:B------:R3:W-:Y:S01]  /*130d0*/  MUFU.EX2 R194, R0 ;  /* 0x0000000000c27308 */ /* 0x0007e20000000800 */
[----:B-1----:R-:W-:-:S07]  /*130e0*/  FFMA.FTZ R4, R28, c[0x0][0x23c], -R2 ;  /* 0x00008f001c047a23 */ /* 0x002fce0000010802 */
[----:B------:R-:W-:Y:S01]  /*130f0*/  MUFU.EX2 R252, R4 ;  /* 0x0000000400fc7308 */ /* 0x000fe20000000800 */
[----:B---3--:R-:W-:-:S07]  /*13100*/  FFMA.FTZ R0, R176, c[0x0][0x23c], -R3 ;  /* 0x00008f00b0007a23 */ /* 0x008fce0000010803 */
[----:B------:R1:W3:Y:S02]  /*13110*/  MUFU.EX2 R35, R0 ;  /* 0x0000000000237308 */ /* 0x0002e40000000800 */
[----:B-1----:R-:W-:-:S06]  /*13120*/  FFMA.FTZ R0, R31, c[0x0][0x23c], -R3 ;  /* 0x00008f001f007a23 */ /* 0x002fcc0000010803 */
[----:B------:R1:W4:Y:S02]  /*13130*/  MUFU.EX2 R8, R0 ;  /* 0x0000000000087308 */ /* 0x0003240000000800 */
[----:B-1----:R-:W-:-:S06]  /*13140*/  FFMA.FTZ R0, R27, c[0x0][0x23c], -R3 ;  /* 0x00008f001b007a23 */ /* 0x002fcc0000010803 */
[----:B------:R1:W5:Y:S02]  /*13150*/  MUFU.EX2 R192, R0 ;  /* 0x0000000000c07308 */ /* 0x0003640000000800 */
[----:B-1----:R-:W-:Y:S01]  /*13160*/  FFMA.FTZ R0, R180, c[0x0][0x23c], -R2 ;  /* 0x00008f00b4007a23 */ /* 0x002fe20000010802 */
[----:B--2---:R-:W-:Y:S02]  /*13170*/  MOV R180, R9 ;  /* 0x0000000900b47202 */ /* 0x004fe40000000f00 */
[----:B---3--:R-:W-:-:S03]  /*13180*/  F2FP.PACK_AB R9, R35, R194 ;  /* 0x000000c22309723e */ /* 0x008fc600000000ff */
[----:B------:R1:W-:Y:S01]  /*13190*/  MUFU.EX2 R250, R0 ;  /* 0x0000000000fa7308 */ /* 0x0003e20000000800 */
[----:B------:R-:W-:Y:S01]  /*131a0*/  F2FP.PACK_AB R10, R34, R180 ;  /* 0x000000b4220a723e */ /* 0x000fe200000000ff */
[----:B-1----:R-:W-:-:S06]  /*131b0*/  FFMA.FTZ R0, R178, c[0x0][0x23c], -R2 ;  /* 0x00008f00b2007a23 */ /* 0x002fcc0000010802 */
[----:B------:R1:W-:Y:S02]  /*131c0*/  MUFU.EX2 R249, R0 ;  /* 0x0000000000f97308 */ /* 0x0003e40000000800 */
[----:B-1----:R-:W-:-:S05]  /*131d0*/  FMUL.FTZ R0, R137, c[0x0][0x23c] ;  /* 0x00008f0089007a20 */ /* 0x002fca0000410000 */
[----:B------:R-:W-:-:S05]  /*131e0*/  FSEL R0, R0, RZ, P0 ;  /* 0x000000ff00007208 */ /* 0x000fca0000000000 */
[--C-:B------:R-:W-:Y:S01]  /*131f0*/  FFMA.FTZ R4, R181, c[0x0][0x23c], -R0.reuse ;  /* 0x00008f00b5047a23 */ /* 0x100fe20000010800 */
[----:B----4-:R-:W-:Y:S01]  /*13200*/  MOV R181, R8 ;  /* 0x0000000800b57202 */ /* 0x010fe20000000f00 */
[--C-:B------:R-:W-:Y:S02]  /*13210*/  FFMA.FTZ R5, R30, c[0x0][0x23c], -R0.reuse ;  /* 0x00008f001e057a23 */ /* 0x100fe40000010800 */
[----:B------:R1:W-:Y:S01]  /*13220*/  MUFU.EX2 R246, R4 ;  /* 0x0000000400f67308 */ /* 0x0003e20000000800 */
[----:B-----5:R-:W-:Y:S01]  /*13230*/  F2FP.PACK_AB R11, R192, R181 ;  /* 0x000000b5c00b723e */ /* 0x020fe200000000ff */
[----:B------:R-:W2:Y:S06]  /*13240*/  LDSM.16.MT88.4 R28, [R213+0xa000] ;  /* 0x00a00000d51c783b */ /* 0x000eac0000004200 */
[----:B------:R3:W-:Y:S01]  /*13250*/  MUFU.EX2 R247, R5 ;  /* 0x0000000500f77308 */ /* 0x0007e20000000800 */
[----:B-1----:R-:W-:Y:S01]  /*13260*/  FFMA.FTZ R4, R139, c[0x0][0x23c], -R0 ;  /* 0x00008f008b047a23 */ /* 0x002fe20000010800 */
[----:B------:R-:W-:-:S06]  /*13270*/  MOV R139, R7 ;  /* 0x00000007008b7202 */ /* 0x000fcc0000000f00 */
        /* <DEDUP_REMOVED lines=28> */
[-C--:B-----5:R-:W-:Y:S01]  /*13440*/  FMUL.FTZ R150, R150, R13.reuse ;  /* 0x0000000d96967220 */ /* 0x0a0fe20000410000 */
[----:B------:R-:W-:Y:S01]  /*13450*/  LDSM.16.MT88.4 R24, [R209+0xb000] ;  /* 0x00b00000d118783b */ /* 0x000fe20000004200 */
        /* <DEDUP_REMOVED lines=19> */
[----:B------:R-:W-:Y:S01]  /*13590*/  MOV R193, R32 ;  /* 0x0000002000c17202 */ /* 0x000fe20000000f00 */
[-C--:B------:R-:W-:Y:S01]  /*135a0*/  FMUL.FTZ R43, R43, R13.reuse ;  /* 0x0000000d2b2b7220 */ /* 0x080fe20000410000 */
[----:B------:R-:W-:Y:S01]  /*135b0*/  LDSM.16.MT88.4 R32, [R211+0xb000] ;  /* 0x00b00000d320783b */ /* 0x000fe20000004200 */
[----:B------:R-:W-:Y:S01]  /*135c0*/  HMMA.16816.F32 R148, R4, R20, R148 ;  /* 0x000000140494723c */ /* 0x000fe20000001894 */
[----:B------:R-:W-:Y:S01]  /*135d0*/  FMUL.FTZ R45, R45, R14 ;  /* 0x0000000e2d2d7220 */ /* 0x000fe20000410000 */
[----:B------:R-:W-:Y:S01]  /*135e0*/  MOV R156, R244 ;  /* 0x000000f4009c7202 */ /* 0x000fe20000000f00 */
        /* <DEDUP_REMOVED lines=97> */
[-C--:B------:R-:W-:Y:S02]  /*13c00*/  FMUL.FTZ R67, R67, R15.reuse ;  /* 0x0000000f43437220 */ /* 0x080fe40000410000 */
[----:B-1----:R-:W-:Y:S01]  /*13c10*/  FFMA.FTZ R4, R133, c[0x0][0x23c], -R12 ;  /* 0x00008f0085047a23 */ /* 0x002fe2000001080c */
[----:B------:R-:W-:Y:S01]  /*13c20*/  HMMA.16816.F32 R192, R8, R142, R172 ;  /* 0x0000008e08c0723c */ /* 0x000fe200000018ac */
[-C--:B------:R-:W-:Y:S01]  /*13c30*/  FMUL.FTZ R36, R36, R16.reuse ;  /* 0x0000001024247220 */ /* 0x080fe20000410000 */
[----:B------:R-:W1:Y:S01]  /*13c40*/  LDSM.16.MT88.4 R172, [R211+0xa800] ;  /* 0x00a80000d3ac783b */ /* 0x000e620000004200 */
[----:B------:R2:W3:Y:S01]  /*13c50*/  MUFU.EX2 R199, R4 ;  /* 0x0000000400c77308 */ /* 0x0004e20000000800 */
        /* <DEDUP_REMOVED lines=9> */
[----:B------:R-:W-:Y:S01]  /*13cf0*/  FMUL.FTZ R68, R68, R16 ;  /* 0x0000001044447220 */ /* 0x000fe20000410000 */
[----:B------:R-:W-:Y:S01]  /*13d00*/  LDSM.16.MT88.4 R64, [R213+0xa800] ;  /* 0x00a80000d540783b */ /* 0x000fe20000004200 */
[----:B--2---:R-:W-:-:S02]  /*13d10*/  FFMA.FTZ R4, R19, c[0x0][0x23c], -R12 ;  /* 0x00008f0013047a23 */ /* 0x004fc4000001080c */
[-C--:B------:R-:W-:Y:S02]  /*13d20*/  FMUL.FTZ R69, R69, R16.reuse ;  /* 0x0000001045457220 */ /* 0x080fe40000410000 */
[----:B------:R2:W-:Y:S01]  /*13d30*/  MUFU.EX2 R244, R4 ;  /* 0x0000000400f47308 */ /* 0x0005e20000000800 */
[-C--:B------:R-:W-:Y:S01]  /*13d40*/  FMUL.FTZ R70, R70, R15.reuse ;  /* 0x0000000f46467220 */ /* 0x080fe20000410000 */
[C---:B------:R-:W-:Y:S01]  /*13d50*/  HMMA.16816.F32 R36, R8.reuse, R20, R36 ;  /* 0x000000140824723c */ /* 0x040fe20000001824 */
[-C--:B------:R-:W-:Y:S02]  /*13d60*/  FMUL.FTZ R71, R71, R15.reuse ;  /* 0x0000000f47477220 */ /* 0x080fe40000410000 */
[-C--:B------:R-:W-:Y:S02]  /*13d70*/  FMUL.FTZ R80, R80, R16.reuse ;  /* 0x0000001050507220 */ /* 0x080fe40000410000 */
[-C--:B------:R-:W-:Y:S02]  /*13d80*/  FMUL.FTZ R81, R81, R16.reuse ;  /* 0x0000001051517220 */ /* 0x080fe40000410000 */
[-C--:B------:R-:W-:Y:S01]  /*13d90*/  FMUL.FTZ R82, R82, R15.reuse ;  /* 0x0000000f52527220 */ /* 0x080fe20000410000 */
[----:B------:R-:W-:Y:S01]  /*13da0*/  HMMA.16816.F32 R176, R8, R22, R48 ;  /* 0x0000001608b0723c */ /* 0x000fe20000001830 */
[----:B------:R-:W-:Y:S01]  /*13db0*/  FMUL.FTZ R83, R83, R15 ;  /* 0x0000000f53537220 */ /* 0x000fe20000410000 */
[----:B------:R-:W4:Y:S01]  /*13dc0*/  LDSM.16.MT88.4 R48, [R214+0xa800] ;  /* 0x00a80000d630783b */ /* 0x000f220000004200 */
[----:B------:R-:W-:-:S02]  /*13dd0*/  FMUL.FTZ R84, R84, R16 ;  /* 0x0000001054547220 */ /* 0x000fc40000410000 */
[-C--:B------:R-:W-:Y:S02]  /*13de0*/  FMUL.FTZ R85, R85, R16.reuse ;  /* 0x0000001055557220 */ /* 0x080fe40000410000 */
[----:B--2---:R-:W-:Y:S01]  /*13df0*/  FFMA.FTZ R4, R17, c[0x0][0x23c], -R12 ;  /* 0x00008f0011047a23 */ /* 0x004fe2000001080c */
[C---:B------:R-:W-:Y:S01]  /*13e00*/  HMMA.16816.F32 R68, R8.reuse, R24, R68 ;  /* 0x000000180844723c */ /* 0x040fe20000001844 */
[-C--:B------:R-:W-:Y:S02]  /*13e10*/  FMUL.FTZ R86, R86, R15.reuse ;  /* 0x0000000f56567220 */ /* 0x080fe40000410000 */
[----:B------:R2:W5:Y:S01]  /*13e20*/  MUFU.EX2 R197, R4 ;  /* 0x0000000400c57308 */ /* 0x0005620000000800 */
[-C--:B------:R-:W-:Y:S02]  /*13e30*/  FMUL.FTZ R87, R87, R15.reuse ;  /* 0x0000000f57577220 */ /* 0x080fe40000410000 */
[-C--:B------:R-:W-:Y:S02]  /*13e40*/  FMUL.FTZ R96, R96, R16.reuse ;  /* 0x0000001060607220 */ /* 0x080fe40000410000 */
[----:B------:R-:W-:Y:S01]  /*13e50*/  FMUL.FTZ R97, R97, R16 ;  /* 0x0000001061617220 */ /* 0x000fe20000410000 */
[----:B------:R-:W-:Y:S01]  /*13e60*/  HMMA.16816.F32 R28, R8, R26, R80 ;  /* 0x0000001a081c723c */ /* 0x000fe20000001850 */
[-C--:B------:R-:W-:Y:S01]  /*13e70*/  FMUL.FTZ R98, R98, R15.reuse ;  /* 0x0000000f62627220 */ /* 0x080fe20000410000 */
[----:B------:R-:W1:Y:S01]  /*13e80*/  LDSM.16.MT88.4 R80, [R209+0xb800] ;  /* 0x00b80000d150783b */ /* 0x000e620000004200 */
[----:B------:R-:W-:-:S02]  /*13e90*/  FMUL.FTZ R99, R99, R15 ;  /* 0x0000000f63637220 */ /* 0x000fc40000410000 */
[-C--:B------:R-:W-:Y:S02]  /*13ea0*/  FMUL.FTZ R112, R112, R16.reuse ;  /* 0x0000001070707220 */ /* 0x080fe40000410000 */
[----:B------:R-:W-:Y:S01]  /*13eb0*/  FMUL.FTZ R113, R113, R16 ;  /* 0x0000001071717220 */ /* 0x000fe20000410000 */
[C---:B------:R-:W-:Y:S01]  /*13ec0*/  HMMA.16816.F32 R84, R8.reuse, R32, R84 ;  /* 0x000000200854723c */ /* 0x040fe20000001854 */
[-C--:B------:R-:W-:Y:S02]  /*13ed0*/  FMUL.FTZ R114, R114, R15.reuse ;  /* 0x0000000f72727220 */ /* 0x080fe40000410000 */
[----:B--2---:R-:W-:Y:S01]  /*13ee0*/  FFMA.FTZ R4, R190, c[0x0][0x23c], -R3 ;  /* 0x00008f00be047a23 */ /* 0x004fe20000010803 */
[----:B------:R-:W-:Y:S01]  /*13ef0*/  MOV R190, R124 ;  /* 0x0000007c00be7202 */ /* 0x000fe20000000f00 */
[-C--:B------:R-:W-:Y:S01]  /*13f00*/  FMUL.FTZ R115, R115, R15.reuse ;  /* 0x0000000f73737220 */ /* 0x080fe20000410000 */
[----:B------:R-:W-:Y:S01]  /*13f10*/  MOV R124, R180 ;  /* 0x000000b4007c7202 */ /* 0x000fe20000000f00 */
[----:B------:R2:W-:Y:S01]  /*13f20*/  MUFU.EX2 R181, R4 ;  /* 0x0000000400b57308 */ /* 0x0005e20000000800 */
[-C--:B------:R-:W-:Y:S01]  /*13f30*/  FMUL.FTZ R128, R128, R16.reuse ;  /* 0x0000001080807220 */ /* 0x080fe20000410000 */
[----:B------:R-:W-:Y:S01]  /*13f40*/  HMMA.16816.F32 R32, R8, R34, R96 ;  /* 0x000000220820723c */ /* 0x000fe20000001860 */
[----:B------:R-:W-:Y:S01]  /*13f50*/  FMUL.FTZ R129, R129, R16 ;  /* 0x0000001081817220 */ /* 0x000fe20000410000 */
[----:B------:R-:W1:Y:S01]  /*13f60*/  LDSM.16.MT88.4 R96, [R211+0xb800] ;  /* 0x00b80000d360783b */ /* 0x000e620000004200 */
[----:B------:R-:W-:-:S02]  /*13f70*/  FMUL.FTZ R130, R130, R15 ;  /* 0x0000000f82827220 */ /* 0x000fc40000410000 */
[-C--:B------:R-:W-:Y:S02]  /*13f80*/  FMUL.FTZ R131, R131, R15.reuse ;  /* 0x0000000f83837220 */ /* 0x080fe40000410000 */
[-C--:B------:R-:W-:Y:S01]  /*13f90*/  FMUL.FTZ R100, R100, R16.reuse ;  /* 0x0000001064647220 */ /* 0x080fe20000410000 */
[C---:B------:R-:W-:Y:S01]  /*13fa0*/  HMMA.16816.F32 R24, R8.reuse, R42, R112 ;  /* 0x0000002a0818723c */ /* 0x040fe20000001870 */
[----:B------:R-:W-:Y:S01]  /*13fb0*/  FMUL.FTZ R101, R101, R16 ;  /* 0x0000001065657220 */ /* 0x000fe20000410000 */
[----:B------:R-:W1:Y:S01]  /*13fc0*/  LDSM.16.MT88.4 R112, [R214+0xb800] ;  /* 0x00b80000d670783b */ /* 0x000e620000004200 */
[-C--:B------:R-:W-:Y:S02]  /*13fd0*/  FMUL.FTZ R102, R102, R15.reuse ;  /* 0x0000000f66667220 */ /* 0x080fe40000410000 */
[----:B------:R-:W-:Y:S02]  /*13fe0*/  FMUL.FTZ R103, R103, R15 ;  /* 0x0000000f67677220 */ /* 0x000fe40000410000 */
[--C-:B--2---:R-:W-:Y:S01]  /*13ff0*/  FFMA.FTZ R4, R183, c[0x0][0x23c], -R3.reuse ;  /* 0x00008f00b7047a23 */ /* 0x104fe20000010803 */
[C---:B------:R-:W-:Y:S03]  /*14000*/  HMMA.16816.F32 R20, R8.reuse, R46, R128 ;  /* 0x0000002e0814723c */ /* 0x040fe60000001880 */
[----:B------:R2:W2:Y:S04]  /*14010*/  MUFU.EX2 R183, R4 ;  /* 0x0000000400b77308 */ /* 0x0004a80000000800 */
[----:B---3--:R-:W-:Y:S01]  /*14020*/  F2FP.PACK_AB R128, R199, R198 ;  /* 0x000000c6c780723e */ /* 0x008fe200000000ff */
[----:B------:R-:W-:Y:S01]  /*14030*/  HMMA.16816.F32 R100, R8, R40, R100 ;  /* 0x000000280864723c */ /* 0x000fe20000001864 */
[----:B-----5:R-:W-:Y:S01]  /*14040*/  F2FP.PACK_AB R130, R197, R244 ;  /* 0x000000f4c582723e */ /* 0x020fe200000000ff */
[--C-:B--2---:R-:W-:Y:S01]  /*14050*/  FFMA.FTZ R4, R132, c[0x0][0x23c], -R3.reuse ;  /* 0x00008f0084047a23 */ /* 0x104fe20000010803 */
[----:B------:R-:W-:Y:S01]  /*14060*/  F2FP.PACK_AB R129, R183, R181 ;  /* 0x000000b5b781723e */ /* 0x000fe200000000ff */
[----:B------:R-:W-:-:S02]  /*14070*/  FFMA.FTZ R3, R18, c[0x0][0x23c], -R3 ;  /* 0x00008f0012037a23 */ /* 0x000fc40000010803 */
[----:B------:R-:W-:Y:S08]  /*14080*/  MUFU.EX2 R186, R4 ;  /* 0x0000000400ba7308 */ /* 0x000ff00000000800 */
[----:B------:R2:W3:Y:S02]  /*14090*/  MUFU.EX2 R180, R3 ;  /* 0x0000000300b47308 */ /* 0x0004e40000000800 */
[----:B--2---:R-:W-:Y:S01]  /*140a0*/  FFMA.FTZ R3, R191, c[0x0][0x23c], -R2 ;  /* 0x00008f00bf037a23 */ /* 0x004fe20000010802 */
[----:B------:R-:W-:-:S02]  /*140b0*/  MOV R191, R157 ;  /* 0x0000009d00bf7202 */ /* 0x000fc40000000f00 */
[----:B------:R-:W-:Y:S02]  /*140c0*/  MOV R157, R158 ;  /* 0x0000009e009d7202 */ /* 0x000fe40000000f00 */
[----:B------:R-:W-:Y:S02]  /*140d0*/  MOV R158, R159 ;  /* 0x0000009f009e7202 */ /* 0x000fe40000000f00 */
[----:B------:R-:W-:Y:S02]  /*140e0*/  MOV R159, R139 ;  /* 0x0000008b009f7202 */ /* 0x000fe40000000f00 */
[----:B------:R2:W-:Y:S01]  /*140f0*/  MUFU.EX2 R139, R3 ;  /* 0x00000003008b7308 */ /* 0x0005e20000000800 */
[----:B---3--:R-:W-:-:S07]  /*14100*/  F2FP.PACK_AB R131, R180, R186 ;  /* 0x000000bab483723e */ /* 0x008fce00000000ff */
[----:B-1----:R-:W-:Y:S01]  /*14110*/  HMMA.16816.F32 R160, R128, R172, R160 ;  /* 0x000000ac80a0723c */ /* 0x002fe200000018a0 */
[----:B--2---:R-:W-:Y:S01]  /*14120*/  FFMA.FTZ R3, R185, c[0x0][0x23c], -R2 ;  /* 0x00008f00b9037a23 */ /* 0x004fe20000010802 */
[----:B------:R-:W-:-:S06]  /*14130*/  MOV R185, R7 ;  /* 0x0000000700b97202 */ /* 0x000fcc0000000f00 */
[----:B----4-:R-:W-:Y:S01]  /*14140*/  HMMA.16816.F32 R36, R128, R48, R36 ;  /* 0x000000308024723c */ /* 0x010fe20000001824 */
[----:B------:R-:W-:Y:S01]  /*14150*/  MOV R7, R127 ;  /* 0x0000007f00077202 */ /* 0x000fe20000000f00 */
[----:B------:R1:W2:Y:S01]  /*14160*/  MUFU.EX2 R138, R3 ;  /* 0x00000003008a7308 */ /* 0x0002a20000000800 */
[----:B------:R-:W-:-:S05]  /*14170*/  MOV R127, R158 ;  /* 0x0000009e007f7202 */ /* 0x000fca0000000f00 */
[C---:B------:R-:W-:Y:S08]  /*14180*/  HMMA.16816.F32 R52, R128.reuse, R64, R52 ;  /* 0x000000408034723c */ /* 0x040ff00000001834 */
[----:B------:R-:W-:Y:S01]  /*14190*/  HMMA.16816.F32 R68, R128, R80, R68 ;  /* 0x000000508044723c */ /* 0x000fe20000001844 */
[--C-:B-1----:R-:W-:Y:S01]  /*141a0*/  FFMA.FTZ R3, R184, c[0x0][0x23c], -R2.reuse ;  /* 0x00008f00b8037a23 */ /* 0x102fe20000010802 */
[----:B------:R-:W-:Y:S01]  /*141b0*/  MOV R184, R124 ;  /* 0x0000007c00b87202 */ /* 0x000fe20000000f00 */
[----:B------:R-:W-:Y:S01]  /*141c0*/  FFMA.FTZ R2, R182, c[0x0][0x23c], -R2 ;  /* 0x00008f00b6027a23 */ /* 0x000fe20000010802 */
[----:B------:R-:W-:Y:S01]  /*141d0*/  MOV R124, R156 ;  /* 0x0000009c007c7202 */ /* 0x000fe20000000f00 */
[----:B------:R1:W-:Y:S01]  /*141e0*/  MUFU.EX2 R133, R3 ;  /* 0x0000000300857308 */ /* 0x0003e20000000800 */
[----:B------:R-:W-:-:S02]  /*141f0*/  MOV R182, R157 ;  /* 0x0000009d00b67202 */ /* 0x000fc40000000f00 */
[C---:B------:R-:W-:Y:S05]  /*14200*/  HMMA.16816.F32 R84, R128.reuse, R96, R84 ;  /* 0x000000608054723c */ /* 0x040fea0000001854 */
[----:B------:R3:W-:Y:S03]  /*14210*/  MUFU.EX2 R132, R2 ;  /* 0x0000000200847308 */ /* 0x0007e60000000800 */
[----:B------:R-:W-:Y:S01]  /*14220*/  HMMA.16816.F32 R100, R128, R112, R100 ;  /* 0x000000708064723c */ /* 0x000fe20000001864 */
[----:B-1----:R-:W-:Y:S02]  /*14230*/  MOV R3, R124 ;  /* 0x0000007c00037202 */ /* 0x002fe40000000f00 */
[----:B--2---:R-:W-:Y:S01]  /*14240*/  F2FP.PACK_AB R124, R138, R139 ;  /* 0x0000008b8a7c723e */ /* 0x004fe200000000ff */
        /* <DEDUP_REMOVED lines=81> */
.L_x_1205:
        /* <DEDUP_REMOVED lines=9> */
[----:B------:R-:W3:Y:S04]  /*147f0*/  LDL.64 R8, [R1+0x20] ;  /* 0x0000200001087983 */ /* 0x000ee80000100a00 */
[----:B------:R-:W4:Y:S01]  /*14800*/  LDL R0, [R1+0x10] ;  /* 0x0000100001007983 */ /* 0x000f220000100800 */
[----:B--2---:R-:W-:-:S05]  /*14810*/  IMAD.MOV.U32 R5, RZ, RZ, R7 ;  /* 0x000000ffff057224 */ /* 0x004fca00078e0007 */
[----:B------:R1:W-:Y:S01]  /*14820*/  STL.64 [R1+0x18], R4 ;  /* 0x0000180401007387 */ /* 0x0003e20000100a00 */
[----:B---3--:R-:W-:Y:S02]  /*14830*/  ISETP.GE.AND P5, PT, R8, c[0x0][0x220], PT ;  /* 0x0000880008007a0c */ /* 0x008fe40003fa6270 */
[----:B----4-:R-:W-:Y:S01]  /*14840*/  ISETP.GE.AND P4, PT, R0, c[0x0][0x220], PT ;  /* 0x0000880000007a0c */ /* 0x010fe20003f86270 */
[----:B------:R-:W-:Y:S05]  /*14850*/  BRA `(.L_x_1219) ;  /* 0x000002e000007947 */ /* 0x000fea0003800000 */
.L_x_1221:
        /* <DEDUP_REMOVED lines=46> */
.L_x_1219:
        /* <DEDUP_REMOVED lines=142> */
.L_x_1220:
[----:B------:R-:W2:Y:S01]  /*15420*/  S2R R2, SR_TID.X ;  /* 0x0000000000027919 */ /* 0x000ea20000002100 */
[----:B------:R-:W-:Y:S01]  /*15430*/  MOV R0, UR7 ;  /* 0x0000000700007c02 */ /* 0x000fe20008000f00 */
[----:B------:R-:W-:Y:S02]  /*15440*/  UISETP.GT.AND UP0, UPT, UR7, UR8, UPT ;  /* 0x000000080700728c */ /* 0x000fe4000bf04270 */
[----:B------:R-:W-:Y:S01]  /*15450*/  UMOV UR17, UR7 ;  /* 0x0000000700117c82 */ /* 0x000fe20008000000 */
[----:B--2---:R-:W-:Y:S04]  /*15460*/  SHF.L.U32 R2, R2, 0x1, RZ ;  /* 0x0000000102027819 */ /* 0x004fe800000006ff */
[----:B------:R-:W-:Y:S04]  /*15470*/  LOP3.LUT R2, R2, 0x6, RZ, 0xc0, !PT ;  /* 0x0000000602027812 */ /* 0x000fe800078ec0ff */
[----:B------:R-:W-:Y:S04]  /*15480*/  LEA R0, R0, R2, 0x5 ;  /* 0x0000000200007211 */ /* 0x000fe800078e28ff */
[-C--:B------:R-:W-:Y:S02]  /*15490*/  IADD3 R2, R226, -R0.reuse, RZ ;  /* 0x80000000e2027210 */ /* 0x080fe40007ffe0ff */
[----:B------:R-:W-:Y:S02]  /*154a0*/  IADD3 R133, R225, -R0, RZ ;  /* 0x80000000e1857210 */ /* 0x000fe40007ffe0ff */
[----:B------:R-:W-:Y:S02]  /*154b0*/  IABS R2, R2 ;  /* 0x0000000200027213 */ /* 0x000fe40000000000 */
[C---:B-1----:R-:W-:Y:S02]  /*154c0*/  IADD3 R134, R0.reuse, 0x11, RZ ;  /* 0x0000001100867810 */ /* 0x042fe40007ffe0ff */
[----:B------:R-:W1:Y:S01]  /*154d0*/  I2F R194, R2 ;  /* 0x0000000200c27306 */ /* 0x000e620000201400 */
[C---:B------:R-:W-:Y:S02]  /*154e0*/  IADD3 R140, R0.reuse, 0x1, RZ ;  /* 0x00000001008c7810 */ /* 0x040fe40007ffe0ff */
[C---:B------:R-:W-:Y:S02]  /*154f0*/  IADD3 R137, R0.reuse, 0x8, RZ ;  /* 0x0000000800897810 */ /* 0x040fe40007ffe0ff */
[C---:B------:R-:W-:Y:S02]  /*15500*/  IADD3 R136, R0.reuse, 0x9, RZ ;  /* 0x0000000900887810 */ /* 0x040fe40007ffe0ff */
[C---:B------:R-:W-:Y:S02]  /*15510*/  IADD3 R135, R0.reuse, 0x10, RZ ;  /* 0x0000001000877810 */ /* 0x040fe40007ffe0ff */
[C---:B------:R-:W-:Y:S02]  /*15520*/  ISETP.GE.AND P3, PT, R0.reuse, R230, PT ;  /* 0x000000e60000720c */ /* 0x040fe40003f66270 */
[C---:B------:R-:W-:Y:S02]  /*15530*/  ISETP.GE.AND P2, PT, R0.reuse, R229, PT ;  /* 0x000000e50000720c */ /* 0x040fe40003f46270 */
[C---:B------:R-:W-:Y:S02]  /*15540*/  ISETP.GE.AND P1, PT, R0.reuse, R228, PT ;  /* 0x000000e40000720c */ /* 0x040fe40003f26270 */
[C---:B------:R-:W-:Y:S02]  /*15550*/  ISETP.GE.AND P0, PT, R0.reuse, R227, PT ;  /* 0x000000e30000720c */ /* 0x040fe40003f06270 */
[C---:B------:R-:W-:Y:S02]  /*15560*/  ISETP.GE.OR P3, PT, R0.reuse, R235, !P3 ;  /* 0x000000eb0000720c */ /* 0x040fe40005f66670 */
[C---:B------:R-:W-:Y:S02]  /*15570*/  ISETP.GE.OR P2, PT, R0.reuse, R234, !P2 ;  /* 0x000000ea0000720c */ /* 0x040fe40005746670 */
[C---:B------:R-:W-:Y:S02]  /*15580*/  ISETP.GE.OR P1, PT, R0.reuse, R233, !P1 ;  /* 0x000000e90000720c */ /* 0x040fe40004f26670 */
[----:B------:R-:W-:Y:S01]  /*15590*/  ISETP.GE.OR P0, PT, R0, R232, !P0 ;  /* 0x000000e80000720c */ /* 0x000fe20004706670 */
[----:B-1----:R-:W-:Y:S01]  /*155a0*/  FFMA.FTZ R4, R194, -UR16, R4 ;  /* 0x80000010c2047c23 */ /* 0x002fe20008010004 */
[----:B------:R-:W-:Y:S02]  /*155b0*/  IABS R2, R133 ;  /* 0x0000008500027213 */ /* 0x000fe40000000000 */
[----:B------:R-:W-:Y:S02]  /*155c0*/  IADD3 R133, R224, -R0, RZ ;  /* 0x80000000e0857210 */ /* 0x000fe40007ffe0ff */
[----:B------:R1:W2:Y:S01]  /*155d0*/  I2F R193, R2 ;  /* 0x0000000200c17306 */ /* 0x0002a20000201400 */
[----:B------:R-:W-:Y:S02]  /*155e0*/  ISETP.GE.AND P6, PT, R140, R230, PT ;  /* 0x000000e68c00720c */ /* 0x000fe40003fc6270 */
[----:B------:R-:W-:Y:S02]  /*155f0*/  FSEL R4, R4, -INF , !P3 ;  /* 0xff80000004047808 */ /* 0x000fe40005800000 */
[C---:B------:R-:W-:Y:S02]  /*15600*/  ISETP.GE.AND P3, PT, R140.reuse, R229, PT ;  /* 0x000000e58c00720c */ /* 0x040fe40003f66270 */
[C---:B------:R-:W-:Y:S02]  /*15610*/  ISETP.GE.OR P6, PT, R140.reuse, R235, !P6 ;  /* 0x000000eb8c00720c */ /* 0x040fe400077c6670 */
[----:B------:R-:W-:Y:S02]  /*15620*/  ISETP.GE.OR P3, PT, R140, R234, !P3 ;  /* 0x000000ea8c00720c */ /* 0x000fe40005f66670 */
[----:B-1----:R-:W-:Y:S01]  /*15630*/  IABS R2, R133 ;  /* 0x0000008500027213 */ /* 0x002fe20000000000 */
[----:B------:R-:W-:Y:S02]  /*15640*/  IMAD.IADD R133, R231, 0x1, -R0 ;  /* 0x00000001e7857824 */ /* 0x000fe400078e0a00 */
[----:B--2---:R-:W-:Y:S01]  /*15650*/  FFMA.FTZ R6, R193, -UR16, R6 ;  /* 0x80000010c1067c23 */ /* 0x004fe20008010006 */
[----:B------:R1:W2:Y:S04]  /*15660*/  I2F R192, R2 ;  /* 0x0000000200c07306 */ /* 0x0002a80000201400 */
[----:B------:R-:W-:Y:S02]  /*15670*/  FSEL R6, R6, -INF , !P2 ;  /* 0xff80000006067808 */ /* 0x000fe40005000000 */
[C---:B------:R-:W-:Y:S04]  /*15680*/  ISETP.GE.AND P2, PT, R137.reuse, R230, PT ;  /* 0x000000e68900720c */ /* 0x040fe80003f46270 */
[C---:B------:R-:W-:Y:S02]  /*15690*/  ISETP.GE.OR P2, PT, R137.reuse, R235, !P2 ;  /* 0x000000eb8900720c */ /* 0x040fe40005746670 */
[----:B-1----:R-:W-:Y:S01]  /*156a0*/  IABS R2, R133 ;  /* 0x0000008500027213 */ /* 0x002fe20000000000 */
[----:B--2---:R-:W-:Y:S01]  /*156b0*/  FFMA.FTZ R8, R192, -UR16, R8 ;  /* 0x80000010c0087c23 */ /* 0x004fe20008010008 */
[----:B------:R-:W-:Y:S02]  /*156c0*/  IADD3 R133, R226, -R140, RZ ;  /* 0x8000008ce2857210 */ /* 0x000fe40007ffe0ff */
[----:B------:R1:W2:Y:S02]  /*156d0*/  I2F R191, R2 ;  /* 0x0000000200bf7306 */ /* 0x0002a40000201400 */
[----:B------:R-:W-:Y:S02]  /*156e0*/  FSEL R8, R8, -INF , !P1 ;  /* 0xff80000008087808 */ /* 0x000fe40004800000 */
[C---:B------:R-:W-:Y:S04]  /*156f0*/  ISETP.GE.AND P1, PT, R137.reuse, R229, PT ;  /* 0x000000e58900720c */ /* 0x040fe80003f26270 */
[----:B------:R-:W-:Y:S02]  /*15700*/  ISETP.GE.OR P1, PT, R137, R234, !P1 ;  /* 0x000000ea8900720c */ /* 0x000fe40004f26670 */
[----:B-1----:R-:W-:Y:S01]  /*15710*/  IABS R2, R133 ;  /* 0x0000008500027213 */ /* 0x002fe20000000000 */
[----:B--2---:R-:W-:Y:S01]  /*15720*/  FFMA.FTZ R10, R191, -UR16, R10 ;  /* 0x80000010bf0a7c23 */ /* 0x004fe2000801000a */
[----:B------:R-:W-:Y:S02]  /*15730*/  IADD3 R133, R225, -R140, RZ ;  /* 0x8000008ce1857210 */ /* 0x000fe40007ffe0ff */
[----:B------:R1:W2:Y:S02]  /*15740*/  I2F R190, R2 ;  /* 0x0000000200be7306 */ /* 0x0002a40000201400 */
[----:B-1----:R-:W-:Y:S01]  /*15750*/  IABS R2, R133 ;  /* 0x0000008500027213 */ /* 0x002fe20000000000 */
[----:B--2---:R-:W-:Y:S01]  /*15760*/  FFMA.FTZ R5, R190, -UR16, R5 ;  /* 0x80000010be057c23 */ /* 0x004fe20008010005 */
[----:B------:R-:W-:Y:S06]  /*15770*/  IADD3 R133, R226, -R137, RZ ;  /* 0x80000089e2857210 */ /* 0x000fec0007ffe0ff */
[----:B------:R1:W2:Y:S01]  /*15780*/  I2F R189, R2 ;  /* 0x0000000200bd7306 */ /* 0x0002a20000201400 */
[----:B------:R-:W-:Y:S02]  /*15790*/  FSEL R5, R5, -INF , !P6 ;  /* 0xff80000005057808 */ /* 0x000fe40007000000 */
[C---:B------:R-:W-:Y:S04]  /*157a0*/  ISETP.GE.AND P6, PT, R136.reuse, R229, PT ;  /* 0x000000e58800720c */ /* 0x040fe80003fc6270 */
[----:B------:R-:W-:Y:S02]  /*157b0*/  ISETP.GE.OR P6, PT, R136, R234, !P6 ;  /* 0x000000ea8800720c */ /* 0x000fe400077c6670 */
[----:B-1----:R-:W-:Y:S01]  /*157c0*/  IABS R2, R133 ;  /* 0x0000008500027213 */ /* 0x002fe20000000000 */
[----:B--2---:R-:W-:Y:S01]  /*157d0*/  FFMA.FTZ R7, R189, -UR16, R7 ;  /* 0x80000010bd077c23 */ /* 0x004fe20008010007 */
[----:B------:R-:W-:Y:S02]  /*157e0*/  IADD3 R133, R225, -R137, RZ ;  /* 0x80000089e1857210 */ /* 0x000fe40007ffe0ff */
[----:B------:R1:W2:Y:S02]  /*157f0*/  I2F R188, R2 ;  /* 0x0000000200bc7306 */ /* 0x0002a40000201400 */
        /* <DEDUP_REMOVED lines=11> */
[----:B--2---:R-:W-:Y:S02]  /*158b0*/  FFMA.FTZ R18, R187, -UR16, R18 ;  /* 0x80000010bb127c23 */ /* 0x004fe40008010012 */
[----:B------:R-:W-:Y:S01]  /*158c0*/  IMAD.IADD R133, R225, 0x1, -R136 ;  /* 0x00000001e1857824 */ /* 0x000fe200078e0a88 */
        /* <DEDUP_REMOVED lines=13> */
[----:B-1----:R-:W-:Y:S01]  /*159a0*/  IABS R2, R133 ;  /* 0x0000008500027213 */ /* 0x002fe20000000000 */
[----:B--2---:R-:W-:Y:S01]  /*159b0*/  FFMA.FTZ R20, R184, -UR16, R20 ;  /* 0x80000010b8147c23 */ /* 0x004fe20008010014 */
[----:B------:R-:W-:Y:S01]  /*159c0*/  IADD3 R133, R226, -R134, RZ ;  /* 0x80000086e2857210 */ /* 0x000fe20007ffe0ff */
[----:B------:R-:W-:Y:S04]  /*159d0*/  LDSM.16.MT88.4 R184, [R211+0xa000] ;  /* 0x00a00000d3b8783b */ /* 0x000fe80000004200 */
        /* <DEDUP_REMOVED lines=13> */
[----:B------:R-:W-:Y:S02]  /*15ab0*/  IADD3 R133, R0, 0x18, RZ ;  /* 0x0000001800857810 */ /* 0x000fe40007ffe0ff */
[----:B------:R1:W2:Y:S02]  /*15ac0*/  I2F R181, R2 ;  /* 0x0000000200b57306 */ /* 0x0002a40000201400 */
[----:B------:R-:W-:Y:S02]  /*15ad0*/  IADD3 R141, R226, -R133, RZ ;  /* 0x80000085e28d7210 */ /* 0x000fe40007ffe0ff */
        /* <DEDUP_REMOVED lines=8> */
[----:B------:R1:W2:Y:S02]  /*15b60*/  I2F R180, R2 ;  /* 0x0000000200b47306 */ /* 0x0002a40000201400 */
[----:B------:R-:W-:Y:S08]  /*15b70*/  IABS R141, R141 ;  /* 0x0000008d008d7213 */ /* 0x000ff00000000000 */
[----:B------:R3:W4:Y:S01]  /*15b80*/  I2F R179, R141 ;  /* 0x0000008d00b37306 */ /* 0x0007220000201400 */
[----:B-1----:R-:W-:Y:S01]  /*15b90*/  IADD3 R2, R0, 0x19, RZ ;  /* 0x0000001900027810 */ /* 0x002fe20007ffe0ff */
[----:B------:R-:W-:Y:S02]  /*15ba0*/  IMAD.IADD R0, R224, 0x1, -R135 ;  /* 0x00000001e0007824 */ /* 0x000fe400078e0a87 */
[----:B--2---:R-:W-:Y:S01]  /*15bb0*/  FFMA.FTZ R32, R180, -UR16, R32 ;  /* 0x80000010b4207c23 */ /* 0x004fe20008010020 */
[----:B------:R-:W-:Y:S02]  /*15bc0*/  IADD3 R142, R226, -R2, RZ ;  /* 0x80000002e28e7210 */ /* 0x000fe40007ffe0ff */
[----:B------:R-:W-:Y:S02]  /*15bd0*/  IABS R0, R0 ;  /* 0x0000000000007213 */ /* 0x000fe40000000000 */
[----:B------:R-:W-:Y:S02]  /*15be0*/  FSEL R195, R32, -INF , !P6 ;  /* 0xff80000020c37808 */ /* 0x000fe40007000000 */
[----:B---3--:R-:W-:Y:S01]  /*15bf0*/  IABS R141, R142 ;  /* 0x0000008e008d7213 */ /* 0x008fe20000000000 */
[----:B----4-:R-:W-:Y:S01]  /*15c00*/  FFMA.FTZ R34, R179, -UR16, R34 ;  /* 0x80000010b3227c23 */ /* 0x010fe20008010022 */
[----:B------:R-:W-:Y:S02]  /*15c10*/  ISETP.GE.AND P6, PT, R2, R229, PT ;  /* 0x000000e50200720c */ /* 0x000fe40003fc6270 */
[----:B------:R1:W2:Y:S01]  /*15c20*/  I2F R178, R141 ;  /* 0x0000008d00b27306 */ /* 0x0002a20000201400 */
[----:B------:R-:W-:Y:S02]  /*15c30*/  IADD3 R142, R225, -R2, RZ ;  /* 0x80000002e18e7210 */ /* 0x000fe40007ffe0ff */
[----:B------:R-:W-:Y:S02]  /*15c40*/  FSEL R237, R34, -INF , !P1 ;  /* 0xff80000022ed7808 */ /* 0x000fe40004800000 */
[----:B------:R-:W-:Y:S02]  /*15c50*/  ISETP.GE.OR P6, PT, R2, R234, !P6 ;  /* 0x000000ea0200720c */ /* 0x000fe400077c6670 */
[C---:B------:R-:W-:Y:S04]  /*15c60*/  ISETP.GE.AND P1, PT, R137.reuse, R228, PT ;  /* 0x000000e48900720c */ /* 0x040fe80003f26270 */
[----:B------:R-:W-:Y:S02]  /*15c70*/  ISETP.GE.OR P1, PT, R137, R233, !P1 ;  /* 0x000000e98900720c */ /* 0x000fe40004f26670 */
[----:B-1----:R-:W-:Y:S01]  /*15c80*/  IABS R141, R142 ;  /* 0x0000008e008d7213 */ /* 0x002fe20000000000 */
[----:B--2---:R-:W-:Y:S01]  /*15c90*/  FFMA.FTZ R33, R178, -UR16, R33 ;  /* 0x80000010b2217c23 */ /* 0x004fe20008010021 */
[CC--:B------:R-:W-:Y:S02]  /*15ca0*/  IADD3 R142, R224.reuse, -R140.reuse, RZ ;  /* 0x8000008ce08e7210 */ /* 0x0c0fe40007ffe0ff */
[----:B------:R1:W2:Y:S01]  /*15cb0*/  I2F R177, R141 ;  /* 0x0000008d00b17306 */ /* 0x0002a20000201400 */
[----:B------:R-:W-:Y:S04]  /*15cc0*/  IADD3 R140, R231, -R140, RZ ;  /* 0x8000008ce78c7210 */ /* 0x000fe80007ffe0ff */
[----:B------:R-:W-:Y:S05]  /*15cd0*/  IABS R20, R140 ;  /* 0x0000008c00147213 */ /* 0x000fea0000000000 */
[----:B------:R3:W4:Y:S01]  /*15ce0*/  I2F R34, R20 ;  /* 0x0000001400227306 */ /* 0x0007220000201400 */
[----:B-1----:R-:W-:Y:S01]  /*15cf0*/  IABS R141, R142 ;  /* 0x0000008e008d7213 */ /* 0x002fe20000000000 */
[----:B--2---:R-:W-:Y:S01]  /*15d00*/  FFMA.FTZ R35, R177, -UR16, R35 ;  /* 0x80000010b1237c23 */ /* 0x004fe20008010023 */
[----:B------:R-:W-:Y:S07]  /*15d10*/  IADD3 R142, R224, -R137, RZ ;  /* 0x80000089e08e7210 */ /* 0x000fee0007ffe0ff */
[----:B------:R1:W2:Y:S01]  /*15d20*/  I2F R176, R141 ;  /* 0x0000008d00b07306 */ /* 0x0002a20000201400 */
[----:B------:R-:W-:Y:S02]  /*15d30*/  FSEL R236, R35, -INF , !P6 ;  /* 0xff80000023ec7808 */ /* 0x000fe40007000000 */
[----:B------:R-:W-:Y:S02]  /*15d40*/  ISETP.GE.AND P6, PT, R136, R228, PT ;  /* 0x000000e48800720c */ /* 0x000fe40003fc6270 */
[----:B---3--:R-:W-:Y:S01]  /*15d50*/  FMNMX.FTZ R20, R6, R132, !PT ;  /* 0x0000008406147209 */ /* 0x008fe20007810000 */
[----:B----4-:R-:W-:Y:S01]  /*15d60*/  FFMA.FTZ R11, R34, -UR16, R11 ;  /* 0x80000010220b7c23 */ /* 0x010fe2000801000b */
[----:B------:R-:W-:Y:S04]  /*15d70*/  ISETP.GE.OR P6, PT, R136, R233, !P6 ;  /* 0x000000e98800720c */ /* 0x000fe800077c6670 */
[----:B------:R-:W-:Y:S02]  /*15d80*/  FSEL R11, R11, -INF , !P2 ;  /* 0xff8000000b0b7808 */ /* 0x000fe40005000000 */
[C---:B------:R-:W-:Y:S04]  /*15d90*/  ISETP.GE.AND P2, PT, R134.reuse, R227, PT ;  /* 0x000000e38600720c */ /* 0x040fe80003f46270 */
[----:B------:R-:W-:Y:S02]  /*15da0*/  ISETP.GE.OR P2, PT, R134, R232, !P2 ;  /* 0x000000e88600720c */ /* 0x000fe40005746670 */
[----:B-1----:R-:W-:Y:S01]  /*15db0*/  IABS R141, R142 ;  /* 0x0000008e008d7213 */ /* 0x002fe20000000000 */
[----:B--2---:R-:W-:Y:S01]  /*15dc0*/  FFMA.FTZ R9, R176, -UR16, R9 ;  /* 0x80000010b0097c23 */ /* 0x004fe20008010009 */
[----:B------:R-:W-:Y:S02]  /*15dd0*/  IADD3 R142, R224, -R136, RZ ;  /* 0x80000088e08e7210 */ /* 0x000fe40007ffe0ff */
[----:B------:R-:W1:Y:S01]  /*15de0*/  I2F R143, R141 ;  /* 0x0000008d008f7306 */ /* 0x000e620000201400 */
[----:B------:R-:W-:Y:S02]  /*15df0*/  FSEL R176, R10, -INF , !P0 ;  /* 0xff8000000ab07808 */ /* 0x000fe40004000000 */
[----:B------:R-:W-:Y:S02]  /*15e00*/  IADD3 R10, R224, -R134, RZ ;  /* 0x80000086e00a7210 */ /* 0x000fe40007ffe0ff */
[C---:B------:R-:W-:Y:S02]  /*15e10*/  ISETP.GE.AND P0, PT, R136.reuse, R230, PT ;  /* 0x000000e68800720c */ /* 0x040fe40003f06270 */
[----:B------:R-:W-:Y:S02]  /*15e20*/  FSEL R9, R9, -INF , !P3 ;  /* 0xff80000009097808 */ /* 0x000fe40005800000 */
[C---:B------:R-:W-:Y:S02]  /*15e30*/  ISETP.GE.OR P0, PT, R136.reuse, R235, !P0 ;  /* 0x000000eb8800720c */ /* 0x040fe40004706670 */
[----:B------:R-:W-:Y:S02]  /*15e40*/  ISETP.GE.AND P3, PT, R136, R227, PT ;  /* 0x000000e38800720c */ /* 0x000fe40003f66270 */
[----:B------:R-:W-:Y:S02]  /*15e50*/  FSEL R17, R17, -INF , !P0 ;  /* 0xff80000011117808 */ /* 0x000fe40004000000 */
[----:B------:R-:W-:Y:S02]  /*15e60*/  ISETP.GE.AND P0, PT, R134, R229, PT ;  /* 0x000000e58600720c */ /* 0x000fe40003f06270 */
[----:B------:R-:W-:Y:S02]  /*15e70*/  ISETP.GE.OR P3, PT, R136, R232, !P3 ;  /* 0x000000e88800720c */ /* 0x000fe40005f66670 */
[----:B------:R-:W-:Y:S04]  /*15e80*/  ISETP.GE.OR P0, PT, R134, R234, !P0 ;  /* 0x000000ea8600720c */ /* 0x000fe80004706670 */
[----:B------:R-:W-:Y:S01]  /*15e90*/  FSEL R192, R23, -INF , !P0 ;  /* 0xff80000017c07808 */ /* 0x000fe20004000000 */
[----:B-1----:R-:W-:Y:S01]  /*15ea0*/  FFMA.FTZ R12, R143, -UR16, R12 ;  /* 0x800000108f0c7c23 */ /* 0x002fe2000801000c */
[----:B------:R-:W-:Y:S02]  /*15eb0*/  IABS R141, R142 ;  /* 0x0000008e008d7213 */ /* 0x000fe40000000000 */
[----:B------:R-:W1:Y:S01]  /*15ec0*/  I2F R142, R0 ;  /* 0x00000000008e7306 */ /* 0x000e620000201400 */
[----:B------:R-:W-:Y:S02]  /*15ed0*/  ISETP.GE.AND P0, PT, R2, R230, PT ;  /* 0x000000e60200720c */ /* 0x000fe40003f06270 */
[----:B------:R-:W-:Y:S02]  /*15ee0*/  FSEL R12, R12, -INF , !P1 ;  /* 0xff8000000c0c7808 */ /* 0x000fe40004800000 */
[----:B------:R-:W-:Y:S02]  /*15ef0*/  ISETP.GE.OR P0, PT, R2, R235, !P0 ;  /* 0x000000eb0200720c */ /* 0x000fe40004706670 */
[----:B------:R-:W-:Y:S02]  /*15f00*/  ISETP.GE.AND P1, PT, R135, R228, PT ;  /* 0x000000e48700720c */ /* 0x000fe40003f26270 */
[----:B------:R-:W-:Y:S01]  /*15f10*/  FSEL R194, R33, -INF , !P0 ;  /* 0xff80000021c27808 */ /* 0x000fe20004000000 */
[----:B------:R-:W2:Y:S01]  /*15f20*/  I2F R141, R141 ;  /* 0x0000008d008d7306 */ /* 0x000ea20000201400 */
[----:B------:R-:W-:Y:S02]  /*15f30*/  ISETP.GE.OR P1, PT, R135, R233, !P1 ;  /* 0x000000e98700720c */ /* 0x000fe40004f26670 */
[C---:B------:R-:W-:Y:S04]  /*15f40*/  ISETP.GE.AND P0, PT, R137.reuse, R227, PT ;  /* 0x000000e38900720c */ /* 0x040fe80003f06270 */
[----:B------:R-:W-:Y:S02]  /*15f50*/  ISETP.GE.OR P0, PT, R137, R232, !P0 ;  /* 0x000000e88900720c */ /* 0x000fe40004706670 */
[----:B------:R-:W-:Y:S04]  /*15f60*/  IADD3 R137, R231, -R137, RZ ;  /* 0x80000089e7897210 */ /* 0x000fe80007ffe0ff */
[----:B------:R-:W-:Y:S01]  /*15f70*/  IABS R33, R137 ;  /* 0x0000008900217213 */ /* 0x000fe20000000000 */
[----:B-1----:R-:W-:Y:S01]  /*15f80*/  FFMA.FTZ R24, R142, -UR16, R24 ;  /* 0x800000108e187c23 */ /* 0x002fe20008010018 */
[----:B------:R-:W-:Y:S02]  /*15f90*/  IABS R0, R10 ;  /* 0x0000000a00007213 */ /* 0x000fe40000000000 */
[----:B------:R-:W-:Y:S02]  /*15fa0*/  IADD3 R10, R224, -R133, RZ ;  /* 0x80000085e00a7210 */ /* 0x000fe40007ffe0ff */
[----:B------:R-:W-:Y:S01]  /*15fb0*/  FSEL R193, R24, -INF , !P1 ;  /* 0xff80000018c17808 */ /* 0x000fe20004800000 */
[----:B------:R-:W1:Y:S01]  /*15fc0*/  I2F R33, R33 ;  /* 0x0000002100217306 */ /* 0x000e620000201400 */
[C---:B------:R-:W-:Y:S01]  /*15fd0*/  ISETP.GE.AND P1, PT, R134.reuse, R228, PT ;  /* 0x000000e48600720c */ /* 0x040fe20003f26270 */
[----:B--2---:R-:W-:Y:S03]  /*15fe0*/  FFMA.FTZ R13, R141, -UR16, R13 ;  /* 0x800000108d0d7c23 */ /* 0x004fe6000801000d */
[----:B------:R-:W-:Y:S02]  /*15ff0*/  ISETP.GE.OR P1, PT, R134, R233, !P1 ;  /* 0x000000e98600720c */ /* 0x000fe40004f26670 */
[----:B------:R-:W-:Y:S03]  /*16000*/  FSEL R13, R13, -INF , !P6 ;  /* 0xff8000000d0d7808 */ /* 0x000fe60007000000 */
[----:B------:R2:W3:Y:S01]  /*16010*/  I2F R141, R0 ;  /* 0x00000000008d7306 */ /* 0x0004e20000201400 */
[C---:B------:R-:W-:Y:S04]  /*16020*/  ISETP.GE.AND P6, PT, R135.reuse, R227, PT ;  /* 0x000000e38700720c */ /* 0x040fe80003fc6270 */
[----:B------:R-:W-:Y:S02]  /*16030*/  ISETP.GE.OR P6, PT, R135, R232, !P6 ;  /* 0x000000e88700720c */ /* 0x000fe400077c6670 */
[----:B------:R-:W-:Y:S01]  /*16040*/  IADD3 R135, R231, -R135, RZ ;  /* 0x80000087e7877210 */ /* 0x000fe20007ffe0ff */
[----:B-1----:R-:W-:Y:S05]  /*16050*/  FFMA.FTZ R14, R33, -UR16, R14 ;  /* 0x80000010210e7c23 */ /* 0x002fea000801000e */
[----:B------:R-:W-:Y:S02]  /*16060*/  FSEL R14, R14, -INF , !P0 ;  /* 0xff8000000e0e7808 */ /* 0x000fe40004000000 */
[----:B------:R-:W-:Y:S02]  /*16070*/  ISETP.GE.AND P0, PT, R2, R227, PT ;  /* 0x000000e30200720c */ /* 0x000fe40003f06270 */
[----:B--2---:R-:W-:Y:S01]  /*16080*/  IABS R0, R10 ;  /* 0x0000000a00007213 */ /* 0x004fe20000000000 */
[----:B---3--:R-:W-:Y:S01]  /*16090*/  FFMA.FTZ R25, R141, -UR16, R25 ;  /* 0x800000108d197c23 */ /* 0x008fe20008010019 */
[----:B------:R-:W-:Y:S02]  /*160a0*/  IADD3 R10, R224, -R2, RZ ;  /* 0x80000002e00a7210 */ /* 0x000fe40007ffe0ff */
[----:B------:R1:W2:Y:S01]  /*160b0*/  I2F R32, R0 ;  /* 0x0000000000207306 */ /* 0x0002a20000201400 */
[----:B------:R-:W-:Y:S02]  /*160c0*/  ISETP.GE.OR P0, PT, R2, R232, !P0 ;  /* 0x000000e80200720c */ /* 0x000fe40004706670 */
[----:B------:R-:W-:Y:S02]  /*160d0*/  FSEL R204, R25, -INF , !P1 ;  /* 0xff80000019cc7808 */ /* 0x000fe40004800000 */
[C---:B------:R-:W-:Y:S04]  /*160e0*/  ISETP.GE.AND P1, PT, R133.reuse, R228, PT ;  /* 0x000000e48500720c */ /* 0x040fe80003f26270 */
[----:B------:R-:W-:Y:S02]  /*160f0*/  ISETP.GE.OR P1, PT, R133, R233, !P1 ;  /* 0x000000e98500720c */ /* 0x000fe40004f26670 */
[----:B-1----:R-:W-:Y:S01]  /*16100*/  FMNMX.FTZ R0, R4, R3, !PT ;  /* 0x0000000304007209 */ /* 0x002fe20007810000 */
[----:B--2---:R-:W-:Y:S03]  /*16110*/  FFMA.FTZ R28, R32, -UR16, R28 ;  /* 0x80000010201c7c23 */ /* 0x004fe6000801001c */
[----:B------:R-:W-:Y:S02]  /*16120*/  FMNMX.FTZ R21, R5, R0, !PT ;  /* 0x0000000005157209 */ /* 0x000fe40007810000 */
[----:B------:R-:W-:Y:S02]  /*16130*/  IABS R0, R10 ;  /* 0x0000000a00007213 */ /* 0x000fe40000000000 */
[----:B------:R-:W-:Y:S02]  /*16140*/  FMNMX.FTZ R10, R7, R20, !PT ;  /* 0x00000014070a7209 */ /* 0x000fe40007810000 */
[----:B------:R-:W-:Y:S02]  /*16150*/  FMNMX.FTZ R20, R16, R21, !PT ;  /* 0x0000001510147209 */ /* 0x000fe40007810000 */
[----:B------:R1:W2:Y:S01]  /*16160*/  I2F R21, R0 ;  /* 0x0000000000157306 */ /* 0x0002a20000201400 */
[----:B------:R-:W-:Y:S02]  /*16170*/  FMNMX.FTZ R10, R18, R10, !PT ;  /* 0x0000000a120a7209 */ /* 0x000fe40007810000 */
[----:B------:R-:W-:Y:S02]  /*16180*/  FMNMX.FTZ R20, R17, R20, !PT ;  /* 0x0000001411147209 */ /* 0x000fe40007810000 */
[----:B------:R-:W-:Y:S02]  /*16190*/  FSEL R206, R28, -INF , !P1 ;  /* 0xff8000001cce7808 */ /* 0x000fe40004800000 */
[C---:B------:R-:W-:Y:S04]  /*161a0*/  ISETP.GE.AND P1, PT, R2.reuse, R228, PT ;  /* 0x000000e40200720c */ /* 0x040fe80003f26270 */
[----:B------:R-:W-:Y:S02]  /*161b0*/  ISETP.GE.OR P1, PT, R2, R233, !P1 ;  /* 0x000000e90200720c */ /* 0x000fe40004f26670 */
[----:B-1----:R-:W-:Y:S01]  /*161c0*/  FMNMX.FTZ R0, R19, R10, !PT ;  /* 0x0000000a13007209 */ /* 0x002fe20007810000 */
[----:B--2---:R-:W-:Y:S01]  /*161d0*/  FFMA.FTZ R29, R21, -UR16, R29 ;  /* 0x80000010151d7c23 */ /* 0x004fe2000801001d */
[----:B------:R-:W-:Y:S01]  /*161e0*/  FMNMX.FTZ R10, R189, R20, !PT ;  /* 0x00000014bd0a7209 */ /* 0x000fe20007810000 */
[----:B------:R-:W-:Y:S01]  /*161f0*/  IMAD.IADD R20, R231, 0x1, -R136 ;  /* 0x00000001e7147824 */ /* 0x000fe200078e0a88 */
[----:B------:R-:W-:Y:S02]  /*16200*/  FMNMX.FTZ R0, R191, R0, !PT ;  /* 0x00000000bf007209 */ /* 0x000fe40007810000 */
[----:B------:R-:W-:Y:S02]  /*16210*/  FMNMX.FTZ R10, R190, R10, !PT ;  /* 0x0000000abe0a7209 */ /* 0x000fe40007810000 */
[----:B------:R-:W-:Y:S02]  /*16220*/  FMNMX.FTZ R0, R192, R0, !PT ;  /* 0x00000000c0007209 */ /* 0x000fe40007810000 */
[----:B------:R-:W-:Y:S02]  /*16230*/  FMNMX.FTZ R10, R195, R10, !PT ;  /* 0x0000000ac30a7209 */ /* 0x000fe40007810000 */
[----:B------:R-:W-:Y:S02]  /*16240*/  FMNMX.FTZ R0, R237, R0, !PT ;  /* 0x00000000ed007209 */ /* 0x000fe40007810000 */
[----:B------:R-:W-:Y:S02]  /*16250*/  FMNMX.FTZ R136, R194, R10, !PT ;  /* 0x0000000ac2887209 */ /* 0x000fe40007810000 */
[----:B------:R-:W-:Y:S02]  /*16260*/  IABS R10, R20 ;  /* 0x00000014000a7213 */ /* 0x000fe40000000000 */
[----:B------:R-:W-:Y:S01]  /*16270*/  IABS R20, R135 ;  /* 0x0000008700147213 */ /* 0x000fe20000000000 */
[----:B------:R-:W1:Y:S01]  /*16280*/  SHFL.BFLY PT, R22, R136, 0x2, 0x1f ;  /* 0x0c401f0088167f89 */ /* 0x000e6200000e0000 */
[----:B------:R-:W2:Y:S01]  /*16290*/  I2F R35, R10 ;  /* 0x0000000a00237306 */ /* 0x000ea20000201400 */
[----:B------:R-:W-:Y:S02]  /*162a0*/  FMNMX.FTZ R0, R236, R0, !PT ;  /* 0x00000000ec007209 */ /* 0x000fe40007810000 */
[----:B------:R-:W-:Y:S02]  /*162b0*/  IADD3 R21, R231, -R133, RZ ;  /* 0x80000085e7157210 */ /* 0x000fe40007ffe0ff */
[----:B------:R-:W-:Y:S02]  /*162c0*/  FSEL R205, R29, -INF , !P1 ;  /* 0xff8000001dcd7808 */ /* 0x000fe40004800000 */
[----:B------:R-:W3:Y:S01]  /*162d0*/  SHFL.BFLY PT, R23, R0, 0x2, 0x1f ;  /* 0x0c401f0000177f89 */ /* 0x000ee200000e0000 */
[C---:B------:R-:W-:Y:S02]  /*162e0*/  ISETP.GE.AND P1, PT, R133.reuse, R227, PT ;  /* 0x000000e38500720c */ /* 0x040fe40003f26270 */
[----:B------:R-:W4:Y:S02]  /*162f0*/  I2F R32, R20 ;  /* 0x0000001400207306 */ /* 0x000f240000201400 */
[----:B------:R-:W-:Y:S02]  /*16300*/  ISETP.GE.OR P1, PT, R133, R232, !P1 ;  /* 0x000000e88500720c */ /* 0x000fe40004f26670 */
[----:B-1----:R-:W-:Y:S01]  /*16310*/  FMNMX.FTZ R136, R136, R22, !PT ;  /* 0x0000001688887209 */ /* 0x002fe20007810000 */
[----:B--2---:R-:W-:Y:S01]  /*16320*/  FFMA.FTZ R15, R35, -UR16, R15 ;  /* 0x80000010230f7c23 */ /* 0x004fe2000801000f */
[----:B------:R-:W-:Y:S04]  /*16330*/  IADD3 R10, R231, -R134, RZ ;  /* 0x80000086e70a7210 */ /* 0x000fe80007ffe0ff */
[----:B------:R-:W-:Y:S02]  /*16340*/  IABS R10, R10 ;  /* 0x0000000a000a7213 */ /* 0x000fe40000000000 */
[----:B---3--:R-:W-:Y:S02]  /*16350*/  FMNMX.FTZ R135, R0, R23, !PT ;  /* 0x0000001700877209 */ /* 0x008fe40007810000 */
[----:B------:R-:W-:Y:S01]  /*16360*/  FSEL R15, R15, -INF , !P3 ;  /* 0xff8000000f0f7808 */ /* 0x000fe20005800000 */
[----:B----4-:R-:W-:Y:S01]  /*16370*/  FFMA.FTZ R26, R32, -UR16, R26 ;  /* 0x80000010201a7c23 */ /* 0x010fe2000801001a */
[----:B------:R-:W-:Y:S02]  /*16380*/  MOV R20, R10 ;  /* 0x0000000a00147202 */ /* 0x000fe40000000f00 */
[----:B------:R-:W-:Y:S02]  /*16390*/  IABS R10, R21 ;  /* 0x00000015000a7213 */ /* 0x000fe40000000000 */
[----:B------:R1:W2:Y:S01]  /*163a0*/  I2F R24, R20 ;  /* 0x0000001400187306 */ /* 0x0002a20000201400 */
[----:B------:R-:W-:Y:S01]  /*163b0*/  FSEL R202, R26, -INF , !P6 ;  /* 0xff8000001aca7808 */ /* 0x000fe20007000000 */
[----:B------:R-:W3:Y:S01]  /*163c0*/  SHFL.BFLY PT, R21, R136, 0x1, 0x1f ;  /* 0x0c201f0088157f89 */ /* 0x000ee200000e0000 */
[----:B------:R-:W-:Y:S02]  /*163d0*/  MOV R0, R10 ;  /* 0x0000000a00007202 */ /* 0x000fe40000000f00 */
[----:B------:R-:W-:Y:S05]  /*163e0*/  FMNMX.FTZ R10, R8, R138, !PT ;  /* 0x0000008a080a7209 */ /* 0x000fea0007810000 */
[----:B------:R4:W5:Y:S01]  /*163f0*/  I2F R22, R0 ;  /* 0x0000000000167306 */ /* 0x0009620000201400 */
[----:B-1----:R-:W-:Y:S01]  /*16400*/  IADD3 R20, R231, -R2, RZ ;  /* 0x80000002e7147210 */ /* 0x002fe20007ffe0ff */
[----:B--2---:R-:W-:Y:S01]  /*16410*/  FFMA.FTZ R27, R24, -UR16, R27 ;  /* 0x80000010181b7c23 */ /* 0x004fe2000801001b */
[----:B---3--:R-:W-:Y:S02]  /*16420*/  FMNMX.FTZ R136, R136, R21, !PT ;  /* 0x0000001588887209 */ /* 0x008fe40007810000 */
[----:B------:R-:W-:Y:S02]  /*16430*/  IABS R20, R20 ;  /* 0x0000001400147213 */ /* 0x000fe40000000000 */
[----:B------:R-:W-:Y:S01]  /*16440*/  FSEL R203, R27, -INF , !P2 ;  /* 0xff8000001bcb7808 */ /* 0x000fe20005000000 */
[C---:B------:R-:W-:Y:S01]  /*16450*/  FMUL.FTZ R141, R136.reuse, c[0x0][0x23c] ;  /* 0x00008f00888d7a20 */ /* 0x040fe20000410000 */
[----:B------:R-:W-:Y:S02]  /*16460*/  FSETP.NEU.FTZ.AND P3, PT, R136, -INF , PT ;  /* 0xff8000008800780b */ /* 0x000fe40003f7d000 */
[----:B----4-:R-:W-:Y:S01]  /*16470*/  FMNMX.FTZ R0, R9, R10, !PT ;  /* 0x0000000a09007209 */ /* 0x010fe20007810000 */
[----:B-----5:R-:W-:Y:S01]  /*16480*/  FFMA.FTZ R30, R22, -UR16, R30 ;  /* 0x80000010161e7c23 */ /* 0x020fe2000801001e */
[----:B------:R-:W-:Y:S02]  /*16490*/  FSEL R141, R141, RZ, P3 ;  /* 0x000000ff8d8d7208 */ /* 0x000fe40001800000 */
[----:B------:R-:W-:Y:S01]  /*164a0*/  FMNMX.FTZ R10, R12, R0, !PT ;  /* 0x000000000c0a7209 */ /* 0x000fe20007810000 */
[----:B------:R-:W-:Y:S01]  /*164b0*/  IMAD.MOV.U32 R0, RZ, RZ, R20 ;  /* 0x000000ffff007224 */ /* 0x000fe200078e0014 */
[----:B------:R-:W-:Y:S01]  /*164c0*/  FSEL R207, R30, -INF , !P1 ;  /* 0xff8000001ecf7808 */ /* 0x000fe20004800000 */
[--C-:B------:R-:W-:Y:S01]  /*164d0*/  FFMA.FTZ R4, R4, c[0x0][0x23c], -R141.reuse ;  /* 0x00008f0004047a23 */ /* 0x100fe2000001088d */
[----:B------:R-:W-:Y:S01]  /*164e0*/  FMNMX.FTZ R10, R13, R10, !PT ;  /* 0x0000000a0d0a7209 */ /* 0x000fe20007810000 */
[----:B------:R1:W2:Y:S01]  /*164f0*/  I2F R20, R0 ;  /* 0x0000000000147306 */ /* 0x0002a20000201400 */
[--C-:B------:R-:W-:Y:S02]  /*16500*/  FFMA.FTZ R5, R5, c[0x0][0x23c], -R141.reuse ;  /* 0x00008f0005057a23 */ /* 0x100fe4000001088d */
[--C-:B------:R-:W-:Y:S02]  /*16510*/  FFMA.FTZ R16, R16, c[0x0][0x23c], -R141.reuse ;  /* 0x00008f0010107a23 */ /* 0x100fe4000001088d */
[----:B------:R-:W-:Y:S05]  /*16520*/  FFMA.FTZ R17, R17, c[0x0][0x23c], -R141 ;  /* 0x00008f0011117a23 */ /* 0x000fea000001088d */
[----:B------:R-:W-:Y:S10]  /*16530*/  MUFU.EX2 R196, R4 ;  /* 0x0000000400c47308 */ /* 0x000ff40000000800 */
[----:B------:R-:W-:Y:S01]  /*16540*/  MUFU.EX2 R252, R5 ;  /* 0x0000000500fc7308 */ /* 0x000fe20000000800 */
[----:B-1----:R-:W-:Y:S01]  /*16550*/  FMNMX.FTZ R0, R193, R10, !PT ;  /* 0x0000000ac1007209 */ /* 0x002fe20007810000 */
[----:B--2---:R-:W-:Y:S01]  /*16560*/  FFMA.FTZ R31, R20, -UR16, R31 ;  /* 0x80000010141f7c23 */ /* 0x004fe2000801001f */
[----:B------:R-:W1:Y:S02]  /*16570*/  SHFL.BFLY PT, R10, R135, 0x1, 0x1f ;  /* 0x0c201f00870a7f89 */ /* 0x000e6400000e0000 */
[----:B------:R-:W-:Y:S02]  /*16580*/  FMNMX.FTZ R134, R204, R0, !PT ;  /* 0x00000000cc867209 */ /* 0x000fe40007810000 */
[----:B------:R-:W-:Y:S03]  /*16590*/  FMNMX.FTZ R0, R176, R139, !PT ;  /* 0x0000008bb0007209 */ /* 0x000fe60007810000 */
[----:B------:R-:W-:Y:S01]  /*165a0*/  MUFU.EX2 R250, R16 ;  /* 0x0000001000fa7308 */ /* 0x000fe20000000800 */
[----:B------:R-:W-:Y:S02]  /*165b0*/  FMNMX.FTZ R134, R206, R134, !PT ;  /* 0x00000086ce867209 */ /* 0x000fe40007810000 */
[----:B------:R-:W-:Y:S01]  /*165c0*/  FMNMX.FTZ R0, R11, R0, !PT ;  /* 0x000000000b007209 */ /* 0x000fe20007810000 */
[----:B------:R-:W-:Y:S01]  /*165d0*/  LDSM.16.MT88.4 R20, [R209+0xa000] ;  /* 0x00a00000d114783b */ /* 0x000fe20000004200 */
[----:B------:R-:W-:Y:S02]  /*165e0*/  FMNMX.FTZ R134, R205, R134, !PT ;  /* 0x00000086cd867209 */ /* 0x000fe40007810000 */
[----:B------:R-:W-:Y:S02]  /*165f0*/  FMNMX.FTZ R0, R14, R0, !PT ;  /* 0x000000000e007209 */ /* 0x000fe40007810000 */
[----:B------:R-:W-:Y:S01]  /*16600*/  FSEL R140, R31, -INF , !P0 ;  /* 0xff8000001f8c7808 */ /* 0x000fe20004000000 */
[----:B------:R-:W2:Y:S01]  /*16610*/  MUFU.EX2 R251, R17 ;  /* 0x0000001100fb7308 */ /* 0x000ea20000000800 */
[----:B------:R-:W-:Y:S01]  /*16620*/  FMNMX.FTZ R0, R15, R0, !PT ;  /* 0x000000000f007209 */ /* 0x000fe20007810000 */
[----:B------:R-:W3:Y:S03]  /*16630*/  SHFL.BFLY PT, R2, R134, 0x2, 0x1f ;  /* 0x0c401f0086027f89 */ /* 0x000ee600000e0000 */
[----:B------:R-:W-:Y:S04]  /*16640*/  FMNMX.FTZ R0, R202, R0, !PT ;  /* 0x00000000ca007209 */ /* 0x000fe80007810000 */
[----:B------:R-:W-:Y:S02]  /*16650*/  FMNMX.FTZ R0, R203, R0, !PT ;  /* 0x00000000cb007209 */ /* 0x000fe40007810000 */
[----:B-1----:R-:W-:Y:S02]  /*16660*/  FMNMX.FTZ R135, R135, R10, !PT ;  /* 0x0000000a87877209 */ /* 0x002fe40007810000 */
[----:B------:R-:W-:Y:S02]  /*16670*/  FMNMX.FTZ R0, R207, R0, !PT ;  /* 0x00000000cf007209 */ /* 0x000fe40007810000 */
[C---:B------:R-:W-:Y:S01]  /*16680*/  FSETP.NEU.FTZ.AND P2, PT, R135.reuse, -INF , PT ;  /* 0xff8000008700780b */ /* 0x040fe20003f5d000 */
[----:B------:R-:W-:Y:S01]  /*16690*/  FMUL.FTZ R142, R135, c[0x0][0x23c] ;  /* 0x00008f00878e7a20 */ /* 0x000fe20000410000 */
[----:B------:R-:W-:Y:S04]  /*166a0*/  FMNMX.FTZ R0, R140, R0, !PT ;  /* 0x000000008c007209 */ /* 0x000fe80007810000 */
[----:B------:R-:W-:Y:S02]  /*166b0*/  FSEL R142, R142, RZ, P2 ;  /* 0x000000ff8e8e7208 */ /* 0x000fe40001000000 */
[----:B--2---:R-:W-:Y:S02]  /*166c0*/  F2FP.PACK_AB R178, R251, R250 ;  /* 0x000000fafbb2723e */ /* 0x004fe400000000ff */
[----:B---3--:R-:W-:Y:S01]  /*166d0*/  FMNMX.FTZ R134, R134, R2, !PT ;  /* 0x0000000286867209 */ /* 0x008fe20007810000 */
[--C-:B------:R-:W-:Y:S01]  /*166e0*/  FFMA.FTZ R6, R6, c[0x0][0x23c], -R142.reuse ;  /* 0x00008f0006067a23 */ /* 0x100fe2000001088e */
[----:B------:R-:W1:Y:S01]  /*166f0*/  SHFL.BFLY PT, R2, R0, 0x2, 0x1f ;  /* 0x0c401f0000027f89 */ /* 0x000e6200000e0000 */
[--C-:B------:R-:W-:Y:S02]  /*16700*/  FFMA.FTZ R7, R7, c[0x0][0x23c], -R142.reuse ;  /* 0x00008f0007077a23 */ /* 0x100fe4000001088e */
[--C-:B------:R-:W-:Y:S01]  /*16710*/  FFMA.FTZ R18, R18, c[0x0][0x23c], -R142.reuse ;  /* 0x00008f0012127a23 */ /* 0x100fe2000001088e */
[----:B------:R-:W-:Y:S01]  /*16720*/  MUFU.EX2 R248, R6 ;  /* 0x0000000600f87308 */ /* 0x000fe20000000800 */
[----:B------:R-:W-:Y:S03]  /*16730*/  FFMA.FTZ R19, R19, c[0x0][0x23c], -R142 ;  /* 0x00008f0013137a23 */ /* 0x000fe6000001088e */
[----:B------:R-:W2:Y:S06]  /*16740*/  SHFL.BFLY PT, R4, R134, 0x1, 0x1f ;  /* 0x0c201f0086047f89 */ /* 0x000eac00000e0000 */
[----:B------:R-:W3:Y:S01]  /*16750*/  MUFU.EX2 R249, R7 ;  /* 0x0000000700f97308 */ /* 0x000ee20000000800 */
[----:B-1----:R-:W-:Y:S09]  /*16760*/  FMNMX.FTZ R0, R0, R2, !PT ;  /* 0x0000000200007209 */ /* 0x002ff20007810000 */
[----:B------:R-:W-:Y:S01]  /*16770*/  MUFU.EX2 R246, R18 ;  /* 0x0000001200f67308 */ /* 0x000fe20000000800 */
[----:B------:R-:W1:Y:S01]  /*16780*/  SHFL.BFLY PT, R2, R0, 0x1, 0x1f ;  /* 0x0c201f0000027f89 */ /* 0x000e6200000e0000 */
[----:B--2---:R-:W-:Y:S08]  /*16790*/  FMNMX.FTZ R134, R134, R4, !PT ;  /* 0x0000000486867209 */ /* 0x004ff00007810000 */
[----:B------:R-:W2:Y:S01]  /*167a0*/  MUFU.EX2 R247, R19 ;  /* 0x0000001300f77308 */ /* 0x000ea20000000800 */
[C---:B------:R-:W-:Y:S01]  /*167b0*/  FSETP.NEU.FTZ.AND P1, PT, R134.reuse, -INF , PT ;  /* 0xff8000008600780b */ /* 0x040fe20003f3d000 */
[----:B------:R-:W-:Y:S01]  /*167c0*/  FMUL.FTZ R143, R134, c[0x0][0x23c] ;  /* 0x00008f00868f7a20 */ /* 0x000fe20000410000 */
[----:B---3--:R-:W-:Y:S04]  /*167d0*/  F2FP.PACK_AB R177, R249, R248 ;  /* 0x000000f8f9b1723e */ /* 0x008fe800000000ff */
[----:B------:R-:W-:Y:S05]  /*167e0*/  FSEL R143, R143, RZ, P1 ;  /* 0x000000ff8f8f7208 */ /* 0x000fea0000800000 */
[--C-:B------:R-:W-:Y:S02]  /*167f0*/  FFMA.FTZ R8, R8, c[0x0][0x23c], -R143.reuse ;  /* 0x00008f0008087a23 */ /* 0x100fe4000001088f */
[--C-:B------:R-:W-:Y:S02]  /*16800*/  FFMA.FTZ R9, R9, c[0x0][0x23c], -R143.reuse ;  /* 0x00008f0009097a23 */ /* 0x100fe4000001088f */
[--C-:B------:R-:W-:Y:S01]  /*16810*/  FFMA.FTZ R12, R12, c[0x0][0x23c], -R143.reuse ;  /* 0x00008f000c0c7a23 */ /* 0x100fe2000001088f */
[----:B------:R-:W-:Y:S01]  /*16820*/  MUFU.EX2 R242, R8 ;  /* 0x0000000800f27308 */ /* 0x000fe20000000800 */
[----:B-1----:R-:W-:Y:S01]  /*16830*/  FMNMX.FTZ R137, R0, R2, !PT ;  /* 0x0000000200897209 */ /* 0x002fe20007810000 */
[----:B------:R-:W-:Y:S01]  /*16840*/  FFMA.FTZ R13, R13, c[0x0][0x23c], -R143 ;  /* 0x00008f000d0d7a23 */ /* 0x000fe2000001088f */
[----:B------:R-:W-:Y:S02]  /*16850*/  FSEL R2, R135, RZ, P2 ;  /* 0x000000ff87027208 */ /* 0x000fe40001000000 */
[C---:B------:R-:W-:Y:S01]  /*16860*/  FSETP.NEU.FTZ.AND P0, PT, R137.reuse, -INF , PT ;  /* 0xff8000008900780b */ /* 0x040fe20003f1d000 */
[----:B------:R-:W-:Y:S01]  /*16870*/  FMUL.FTZ R188, R137, c[0x0][0x23c] ;  /* 0x00008f0089bc7a20 */ /* 0x000fe20000410000 */
[----:B--2---:R-:W-:Y:S03]  /*16880*/  F2FP.PACK_AB R179, R247, R246 ;  /* 0x000000f6f7b3723e */ /* 0x004fe600000000ff */
[----:B------:R-:W1:Y:S01]  /*16890*/  MUFU.EX2 R244, R9 ;  /* 0x0000000900f47308 */ /* 0x000e620000000800 */
[----:B------:R-:W-:Y:S05]  /*168a0*/  FSEL R188, R188, RZ, P0 ;  /* 0x000000ffbcbc7208 */ /* 0x000fea0000000000 */
[--C-:B------:R-:W-:Y:S02]  /*168b0*/  FFMA.FTZ R0, R176, c[0x0][0x23c], -R188.reuse ;  /* 0x00008f00b0007a23 */ /* 0x100fe400000108bc */
[--C-:B------:R-:W-:Y:S02]  /*168c0*/  FFMA.FTZ R11, R11, c[0x0][0x23c], -R188.reuse ;  /* 0x00008f000b0b7a23 */ /* 0x100fe400000108bc */
[----:B------:R2:W-:Y:S01]  /*168d0*/  MUFU.EX2 R238, R0 ;  /* 0x0000000000ee7308 */ /* 0x0005e20000000800 */
[--C-:B------:R-:W-:Y:S02]  /*168e0*/  FFMA.FTZ R14, R14, c[0x0][0x23c], -R188.reuse ;  /* 0x00008f000e0e7a23 */ /* 0x100fe400000108bc */
[----:B------:R-:W-:Y:S07]  /*168f0*/  FFMA.FTZ R15, R15, c[0x0][0x23c], -R188 ;  /* 0x00008f000f0f7a23 */ /* 0x000fee00000108bc */
[----:B------:R-:W-:Y:S01]  /*16900*/  MUFU.EX2 R243, R12 ;  /* 0x0000000c00f37308 */ /* 0x000fe20000000800 */
[----:B-1----:R-:W-:Y:S09]  /*16910*/  F2FP.PACK_AB R180, R244, R242 ;  /* 0x000000f2f4b4723e */ /* 0x002ff200000000ff */
[----:B------:R-:W1:Y:S01]  /*16920*/  MUFU.EX2 R245, R13 ;  /* 0x0000000d00f57308 */ /* 0x000e620000000800 */
[----:B--2---:R-:W-:Y:S05]  /*16930*/  FSEL R0, R136, RZ, P3 ;  /* 0x000000ff88007208 */ /* 0x004fea0001800000 */
[----:B------:R-:W-:Y:S04]  /*16940*/  FADD.FTZ R0, -R0, R3 ;  /* 0x0000000300007221 */ /* 0x000fe80000010100 */
[----:B------:R-:W2:Y:S01]  /*16950*/  MUFU.EX2 R239, R11 ;  /* 0x0000000b00ef7308 */ /* 0x000ea20000000800 */
[----:B------:R-:W-:Y:S09]  /*16960*/  FMUL.FTZ R0, R0, c[0x0][0x23c] ;  /* 0x00008f0000007a20 */ /* 0x000ff20000410000 */
[----:B------:R3:W4:Y:S01]  /*16970*/  MUFU.EX2 R133, R0 ;  /* 0x0000000000857308 */ /* 0x0007220000000800 */
[----:B-1----:R-:W-:Y:S09]  /*16980*/  F2FP.PACK_AB R182, R245, R243 ;  /* 0x000000f3f5b6723e */ /* 0x002ff200000000ff */
[----:B------:R-:W-:Y:S01]  /*16990*/  MUFU.EX2 R240, R14 ;  /* 0x0000000e00f07308 */ /* 0x000fe20000000800 */
[----:B--2---:R-:W-:Y:S09]  /*169a0*/  F2FP.PACK_AB R181, R239, R238 ;  /* 0x000000eeefb5723e */ /* 0x004ff200000000ff */
[----:B------:R-:W1:Y:S01]  /*169b0*/  MUFU.EX2 R241, R15 ;  /* 0x0000000f00f17308 */ /* 0x000e620000000800 */
[----:B---3--:R-:W-:Y:S01]  /*169c0*/  FADD.FTZ R0, -R2, R132 ;  /* 0x0000008402007221 */ /* 0x008fe20000010100 */
[----:B------:R-:W-:Y:S01]  /*169d0*/  FSEL R2, R134, RZ, P1 ;  /* 0x000000ff86027208 */ /* 0x000fe20000800000 */
[C---:B----4-:R-:W-:Y:S02]  /*169e0*/  FMUL.FTZ R4, R133.reuse, R144 ;  /* 0x0000009085047220 */ /* 0x050fe40000410000 */
[----:B------:R-:W-:Y:S02]  /*169f0*/  FMUL.FTZ R0, R0, c[0x0][0x23c] ;  /* 0x00008f0000007a20 */ /* 0x000fe40000410000 */
[C---:B------:R-:W-:Y:S03]  /*16a00*/  FMUL.FTZ R5, R133.reuse, R145 ;  /* 0x0000009185057220 */ /* 0x040fe60000410000 */
[----:B------:R2:W3:Y:S01]  /*16a10*/  MUFU.EX2 R132, R0 ;  /* 0x0000000000847308 */ /* 0x0004e20000000800 */
[C---:B------:R-:W-:Y:S02]  /*16a20*/  FMUL.FTZ R16, R133.reuse, R156 ;  /* 0x0000009c85107220 */ /* 0x040fe40000410000 */
[C---:B------:R-:W-:Y:S02]  /*16a30*/  FMUL.FTZ R17, R133.reuse, R157 ;  /* 0x0000009d85117220 */ /* 0x040fe40000410000 */
[C---:B------:R-:W-:Y:S02]  /*16a40*/  FMUL.FTZ R32, R133.reuse, R172 ;  /* 0x000000ac85207220 */ /* 0x040fe40000410000 */
[C---:B------:R-:W-:Y:S02]  /*16a50*/  FMUL.FTZ R33, R133.reuse, R173 ;  /* 0x000000ad85217220 */ /* 0x040fe40000410000 */
[C---:B------:R-:W-:Y:S02]  /*16a60*/  FMUL.FTZ R36, R133.reuse, R36 ;  /* 0x0000002485247220 */ /* 0x040fe40000410000 */
[----:B------:R-:W-:Y:S01]  /*16a70*/  FMUL.FTZ R37, R133, R37 ;  /* 0x0000002585257220 */ /* 0x000fe20000410000 */
[----:B-1----:R-:W-:Y:S01]  /*16a80*/  F2FP.PACK_AB R183, R241, R240 ;  /* 0x000000f0f1b7723e */ /* 0x002fe200000000ff */
[C---:B------:R-:W-:Y:S02]  /*16a90*/  FMUL.FTZ R48, R133.reuse, R48 ;  /* 0x0000003085307220 */ /* 0x040fe40000410000 */
[C---:B------:R-:W-:Y:S02]  /*16aa0*/  FMUL.FTZ R49, R133.reuse, R49 ;  /* 0x0000003185317220 */ /* 0x040fe40000410000 */
[C---:B------:R-:W-:Y:S02]  /*16ab0*/  FMUL.FTZ R52, R133.reuse, R52 ;  /* 0x0000003485347220 */ /* 0x040fe40000410000 */
[C---:B------:R-:W-:Y:S02]  /*16ac0*/  FMUL.FTZ R53, R133.reuse, R53 ;  /* 0x0000003585357220 */ /* 0x040fe40000410000 */
[C---:B------:R-:W-:Y:S02]  /*16ad0*/  FMUL.FTZ R64, R133.reuse, R64 ;  /* 0x0000004085407220 */ /* 0x040fe40000410000 */
[----:B------:R-:W-:Y:S02]  /*16ae0*/  FMUL.FTZ R65, R133, R65 ;  /* 0x0000004185417220 */ /* 0x000fe40000410000 */
[----:B--2---:R-:W-:Y:S01]  /*16af0*/  FADD.FTZ R0, -R2, R138 ;  /* 0x0000008a02007221 */ /* 0x004fe20000010100 */
[----:B------:R-:W-:Y:S01]  /*16b00*/  FSEL R2, R137, RZ, P0 ;  /* 0x000000ff89027208 */ /* 0x000fe20000000000 */
[----:B---3--:R-:W-:Y:S01]  /*16b10*/  FMUL.FTZ R6, R132, R146 ;  /* 0x0000009284067220 */ /* 0x008fe20000410000 */
[----:B------:R-:W-:Y:S01]  /*16b20*/  MOV R138, R196 ;  /* 0x000000c4008a7202 */ /* 0x000fe20000000f00 */
[----:B------:R-:W-:Y:S01]  /*16b30*/  FMUL.FTZ R0, R0, c[0x0][0x23c] ;  /* 0x00008f0000007a20 */ /* 0x000fe20000410000 */
[----:B------:R-:W-:Y:S01]  /*16b40*/  PLOP3.LUT P0, PT, PT, PT, UP0, 0x80, 0x0 ;  /* 0x000000000000781c */ /* 0x000fe20003f0f008 */
[----:B------:R-:W-:Y:S01]  /*16b50*/  FMUL.FTZ R7, R132, R147 ;  /* 0x0000009384077220 */ /* 0x000fe20000410000 */
[----:B------:R-:W-:Y:S01]  /*16b60*/  F2FP.PACK_AB R176, R252, R138 ;  /* 0x0000008afcb0723e */ /* 0x000fe200000000ff */
[----:B------:R1:W2:Y:S01]  /*16b70*/  MUFU.EX2 R3, R0 ;  /* 0x0000000000037308 */ /* 0x0002a20000000800 */
[----:B------:R-:W3:Y:S01]  /*16b80*/  LDSM.16.MT88.4 R144, [R214+0xa000] ;  /* 0x00a00000d690783b */ /* 0x000ee20000004200 */
[C---:B------:R-:W-:Y:S02]  /*16b90*/  FMUL.FTZ R18, R132.reuse, R158 ;  /* 0x0000009e84127220 */ /* 0x040fe40000410000 */
[C---:B------:R-:W-:Y:S02]  /*16ba0*/  FMUL.FTZ R19, R132.reuse, R159 ;  /* 0x0000009f84137220 */ /* 0x040fe40000410000 */
[-C--:B------:R-:W-:Y:S01]  /*16bb0*/  HMMA.16816.F32 R4, R176, R20.reuse, R4 ;  /* 0x00000014b004723c */ /* 0x080fe20000001804 */
[C---:B------:R-:W-:Y:S02]  /*16bc0*/  FMUL.FTZ R34, R132.reuse, R174 ;  /* 0x000000ae84227220 */ /* 0x040fe40000410000 */
[----:B------:R-:W-:Y:S01]  /*16bd0*/  LDSM.16.MT88.4 R156, [R209+0xa800] ;  /* 0x00a80000d19c783b */ /* 0x000fe20000004200 */
[C---:B------:R-:W-:Y:S02]  /*16be0*/  FMUL.FTZ R35, R132.reuse, R175 ;  /* 0x000000af84237220 */ /* 0x040fe40000410000 */
[C---:B------:R-:W-:Y:S02]  /*16bf0*/  FMUL.FTZ R38, R132.reuse, R38 ;  /* 0x0000002684267220 */ /* 0x040fe40000410000 */
[C---:B------:R-:W-:Y:S03]  /*16c00*/  FMUL.FTZ R39, R132.reuse, R39 ;  /* 0x0000002784277220 */ /* 0x040fe60000410000 */
[----:B------:R-:W-:Y:S01]  /*16c10*/  LDSM.16.MT88.4 R172, [R211+0xa800] ;  /* 0x00a80000d3ac783b */ /* 0x000fe20000004200 */
[C---:B------:R-:W-:Y:S02]  /*16c20*/  FMUL.FTZ R50, R132.reuse, R50 ;  /* 0x0000003284327220 */ /* 0x040fe40000410000 */
[C---:B------:R-:W-:Y:S02]  /*16c30*/  FMUL.FTZ R51, R132.reuse, R51 ;  /* 0x0000003384337220 */ /* 0x040fe40000410000 */
[----:B------:R-:W-:Y:S02]  /*16c40*/  FMUL.FTZ R54, R132, R54 ;  /* 0x0000003684367220 */ /* 0x000fe40000410000 */
[----:B-1----:R-:W-:Y:S02]  /*16c50*/  FADD.FTZ R0, -R2, R139 ;  /* 0x0000008b02007221 */ /* 0x002fe40000010100 */
[--C-:B------:R-:W-:Y:S02]  /*16c60*/  FFMA.FTZ R2, R189, c[0x0][0x23c], -R141.reuse ;  /* 0x00008f00bd027a23 */ /* 0x100fe4000001088d */
[----:B------:R-:W-:Y:S02]  /*16c70*/  FMUL.FTZ R0, R0, c[0x0][0x23c] ;  /* 0x00008f0000007a20 */ /* 0x000fe40000410000 */
[----:B------:R1:W-:Y:S01]  /*16c80*/  MUFU.EX2 R201, R2 ;  /* 0x0000000200c97308 */ /* 0x0003e20000000800 */
[C---:B--2---:R-:W-:Y:S02]  /*16c90*/  FMUL.FTZ R8, R3.reuse, R148 ;  /* 0x0000009403087220 */ /* 0x044fe40000410000 */
[C---:B------:R-:W-:Y:S02]  /*16ca0*/  FMUL.FTZ R9, R3.reuse, R149 ;  /* 0x0000009503097220 */ /* 0x040fe40000410000 */
[C---:B------:R-:W-:Y:S02]  /*16cb0*/  FMUL.FTZ R12, R3.reuse, R152 ;  /* 0x00000098030c7220 */ /* 0x040fe40000410000 */
[C---:B------:R-:W-:Y:S02]  /*16cc0*/  FMUL.FTZ R13, R3.reuse, R153 ;  /* 0x00000099030d7220 */ /* 0x040fe40000410000 */
[C---:B------:R-:W-:Y:S01]  /*16cd0*/  FMUL.FTZ R24, R3.reuse, R164 ;  /* 0x000000a403187220 */ /* 0x040fe20000410000 */
[----:B------:R-:W2:Y:S01]  /*16ce0*/  MUFU.EX2 R0, R0 ;  /* 0x0000000000007308 */ /* 0x000ea20000000800 */
[C---:B------:R-:W-:Y:S02]  /*16cf0*/  FMUL.FTZ R25, R3.reuse, R165 ;  /* 0x000000a503197220 */ /* 0x040fe40000410000 */
[C---:B------:R-:W-:Y:S02]  /*16d00*/  FMUL.FTZ R28, R3.reuse, R168 ;  /* 0x000000a8031c7220 */ /* 0x040fe40000410000 */
[C---:B------:R-:W-:Y:S02]  /*16d10*/  FMUL.FTZ R29, R3.reuse, R169 ;  /* 0x000000a9031d7220 */ /* 0x040fe40000410000 */
[C---:B------:R-:W-:Y:S02]  /*16d20*/  FMUL.FTZ R40, R3.reuse, R40 ;  /* 0x0000002803287220 */ /* 0x040fe40000410000 */
[C---:B------:R-:W-:Y:S02]  /*16d30*/  FMUL.FTZ R41, R3.reuse, R41 ;  /* 0x0000002903297220 */ /* 0x040fe40000410000 */
[C---:B------:R-:W-:Y:S02]  /*16d40*/  FMUL.FTZ R44, R3.reuse, R44 ;  /* 0x0000002c032c7220 */ /* 0x040fe40000410000 */
[C---:B------:R-:W-:Y:S02]  /*16d50*/  FMUL.FTZ R45, R3.reuse, R45 ;  /* 0x0000002d032d7220 */ /* 0x040fe40000410000 */
[--C-:B-1----:R-:W-:Y:S02]  /*16d60*/  FFMA.FTZ R2, R190, c[0x0][0x23c], -R141.reuse ;  /* 0x00008f00be027a23 */ /* 0x102fe4000001088d */
[----:B------:R-:W-:Y:S02]  /*16d70*/  FMUL.FTZ R55, R132, R55 ;  /* 0x0000003784377220 */ /* 0x000fe40000410000 */
[----:B------:R1:W-:Y:S01]  /*16d80*/  MUFU.EX2 R200, R2 ;  /* 0x0000000200c87308 */ /* 0x0003e20000000800 */
[C---:B------:R-:W-:Y:S02]  /*16d90*/  FMUL.FTZ R56, R3.reuse, R56 ;  /* 0x0000003803387220 */ /* 0x040fe40000410000 */
[----:B------:R-:W-:Y:S02]  /*16da0*/  FMUL.FTZ R57, R3, R57 ;  /* 0x0000003903397220 */ /* 0x000fe40000410000 */
[C---:B--2---:R-:W-:Y:S02]  /*16db0*/  FMUL.FTZ R10, R0.reuse, R150 ;  /* 0x00000096000a7220 */ /* 0x044fe40000410000 */
[C---:B------:R-:W-:Y:S02]  /*16dc0*/  FMUL.FTZ R11, R0.reuse, R151 ;  /* 0x00000097000b7220 */ /* 0x040fe40000410000 */
[----:B------:R-:W2:Y:S01]  /*16dd0*/  LDSM.16.MT88.4 R148, [R213+0xa000] ;  /* 0x00a00000d594783b */ /* 0x000ea20000004200 */
[C---:B------:R-:W-:Y:S02]  /*16de0*/  FMUL.FTZ R14, R0.reuse, R154 ;  /* 0x0000009a000e7220 */ /* 0x040fe40000410000 */
[C---:B------:R-:W-:Y:S02]  /*16df0*/  FMUL.FTZ R15, R0.reuse, R155 ;  /* 0x0000009b000f7220 */ /* 0x040fe40000410000 */
[C---:B------:R-:W-:Y:S01]  /*16e00*/  HMMA.16816.F32 R8, R180.reuse, R20, R8 ;  /* 0x00000014b408723c */ /* 0x040fe20000001808 */
[C---:B------:R-:W-:Y:S02]  /*16e10*/  FMUL.FTZ R26, R0.reuse, R166 ;  /* 0x000000a6001a7220 */ /* 0x040fe40000410000 */
[C---:B------:R-:W-:Y:S02]  /*16e20*/  FMUL.FTZ R27, R0.reuse, R167 ;  /* 0x000000a7001b7220 */ /* 0x040fe40000410000 */
[C---:B------:R-:W-:Y:S02]  /*16e30*/  FMUL.FTZ R30, R0.reuse, R170 ;  /* 0x000000aa001e7220 */ /* 0x040fe40000410000 */
[C---:B------:R-:W-:Y:S01]  /*16e40*/  FMUL.FTZ R20, R133.reuse, R160 ;  /* 0x000000a085147220 */ /* 0x040fe20000410000 */
[-C--:B------:R-:W-:Y:S01]  /*16e50*/  HMMA.16816.F32 R12, R180, R22.reuse, R12 ;  /* 0x00000016b40c723c */ /* 0x080fe2000000180c */
[----:B------:R-:W-:Y:S03]  /*16e60*/  FMUL.FTZ R21, R133, R161 ;  /* 0x000000a185157220 */ /* 0x000fe60000410000 */
[--C-:B-1----:R-:W-:Y:S02]  /*16e70*/  FFMA.FTZ R2, R191, c[0x0][0x23c], -R142.reuse ;  /* 0x00008f00bf027a23 */ /* 0x102fe4000001088e */
[C---:B------:R-:W-:Y:S02]  /*16e80*/  FMUL.FTZ R31, R0.reuse, R171 ;  /* 0x000000ab001f7220 */ /* 0x040fe40000410000 */
[C---:B------:R-:W-:Y:S01]  /*16e90*/  HMMA.16816.F32 R16, R176.reuse, R22, R16 ;  /* 0x00000016b010723c */ /* 0x040fe20000001810 */
[----:B------:R1:W-:Y:S03]  /*16ea0*/  MUFU.EX2 R199, R2 ;  /* 0x0000000200c77308 */ /* 0x0003e60000000800 */
[C---:B------:R-:W-:Y:S02]  /*16eb0*/  FMUL.FTZ R42, R0.reuse, R42 ;  /* 0x0000002a002a7220 */ /* 0x040fe40000410000 */
        /* <DEDUP_REMOVED lines=8> */
[C---:B------:R-:W-:Y:S02]  /*16f40*/  FMUL.FTZ R60, R3.reuse, R60 ;  /* 0x0000003c033c7220 */ /* 0x040fe40000410000 */
[----:B------:R-:W-:Y:S02]  /*16f50*/  FMUL.FTZ R61, R3, R61 ;  /* 0x0000003d033d7220 */ /* 0x000fe40000410000 */
[--C-:B-1----:R-:W-:Y:S01]  /*16f60*/  FFMA.FTZ R2, R192, c[0x0][0x23c], -R142.reuse ;  /* 0x00008f00c0027a23 */ /* 0x102fe2000001088e */
[C---:B------:R-:W-:Y:S01]  /*16f70*/  HMMA.16816.F32 R24, R180.reuse, R184, R24 ;  /* 0x000000b8b418723c */ /* 0x040fe20000001818 */
[C---:B------:R-:W-:Y:S02]  /*16f80*/  FMUL.FTZ R62, R0.reuse, R62 ;  /* 0x0000003e003e7220 */ /* 0x040fe40000410000 */
[----:B------:R1:W-:Y:S01]  /*16f90*/  MUFU.EX2 R198, R2 ;  /* 0x0000000200c67308 */ /* 0x0003e20000000800 */
[----:B------:R-:W-:Y:S02]  /*16fa0*/  FMUL.FTZ R63, R0, R63 ;  /* 0x0000003f003f7220 */ /* 0x000fe40000410000 */
[C---:B------:R-:W-:Y:S02]  /*16fb0*/  FMUL.FTZ R66, R132.reuse, R66 ;  /* 0x0000004284427220 */ /* 0x040fe40000410000 */
[-C--:B------:R-:W-:Y:S01]  /*16fc0*/  HMMA.16816.F32 R28, R180, R186.reuse, R28 ;  /* 0x000000bab41c723c */ /* 0x080fe2000000181c */
[C---:B------:R-:W-:Y:S03]  /*16fd0*/  FMUL.FTZ R67, R132.reuse, R67 ;  /* 0x0000004384437220 */ /* 0x040fe60000410000 */
[C---:B------:R-:W-:Y:S02]  /*16fe0*/  FMUL.FTZ R68, R133.reuse, R68 ;  /* 0x0000004485447220 */ /* 0x040fe40000410000 */
[----:B------:R-:W-:Y:S02]  /*16ff0*/  FMUL.FTZ R69, R133, R69 ;  /* 0x0000004585457220 */ /* 0x000fe40000410000 */
[C---:B------:R-:W-:Y:S01]  /*17000*/  HMMA.16816.F32 R32, R176.reuse, R186, R32 ;  /* 0x000000bab020723c */ /* 0x040fe20000001820 */
[----:B------:R-:W-:Y:S03]  /*17010*/  LDSM.16.MT88.4 R184, [R211+0xb800] ;  /* 0x00b80000d3b8783b */ /* 0x000fe60000004200 */
[C---:B------:R-:W-:Y:S02]  /*17020*/  FMUL.FTZ R70, R132.reuse, R70 ;  /* 0x0000004684467220 */ /* 0x040fe40000410000 */
[----:B------:R-:W-:Y:S02]  /*17030*/  FMUL.FTZ R71, R132, R71 ;  /* 0x0000004784477220 */ /* 0x000fe40000410000 */
[-C--:B---3--:R-:W-:Y:S01]  /*17040*/  HMMA.16816.F32 R36, R176, R144.reuse, R36 ;  /* 0x00000090b024723c */ /* 0x088fe20000001824 */
[----:B------:R-:W-:Y:S03]  /*17050*/  FMUL.FTZ R72, R3, R72 ;  /* 0x0000004803487220 */ /* 0x000fe60000410000 */
[----:B-1----:R-:W-:Y:S02]  /*17060*/  FFMA.FTZ R2, R195, c[0x0][0x23c], -R141 ;  /* 0x00008f00c3027a23 */ /* 0x002fe4000001088d */
[C---:B------:R-:W-:Y:S02]  /*17070*/  FMUL.FTZ R73, R3.reuse, R73 ;  /* 0x0000004903497220 */ /* 0x040fe40000410000 */
[C---:B------:R-:W-:Y:S01]  /*17080*/  HMMA.16816.F32 R40, R180.reuse, R144, R40 ;  /* 0x00000090b428723c */ /* 0x040fe20000001828 */
[----:B------:R1:W-:Y:S03]  /*17090*/  MUFU.EX2 R197, R2 ;  /* 0x0000000200c57308 */ /* 0x0003e60000000800 */
[C---:B------:R-:W-:Y:S02]  /*170a0*/  FMUL.FTZ R74, R0.reuse, R74 ;  /* 0x0000004a004a7220 */ /* 0x040fe40000410000 */
[C---:B------:R-:W-:Y:S02]  /*170b0*/  FMUL.FTZ R75, R0.reuse, R75 ;  /* 0x0000004b004b7220 */ /* 0x040fe40000410000 */
[-C--:B------:R-:W-:Y:S01]  /*170c0*/  HMMA.16816.F32 R44, R180, R146.reuse, R44 ;  /* 0x00000092b42c723c */ /* 0x080fe2000000182c */
[C---:B------:R-:W-:Y:S03]  /*170d0*/  FMUL.FTZ R76, R3.reuse, R76 ;  /* 0x0000004c034c7220 */ /* 0x040fe60000410000 */
[----:B------:R-:W-:Y:S02]  /*170e0*/  FMUL.FTZ R77, R3, R77 ;  /* 0x0000004d034d7220 */ /* 0x000fe40000410000 */
[C---:B------:R-:W-:Y:S02]  /*170f0*/  FMUL.FTZ R78, R0.reuse, R78 ;  /* 0x0000004e004e7220 */ /* 0x040fe40000410000 */
[C---:B------:R-:W-:Y:S01]  /*17100*/  HMMA.16816.F32 R48, R176.reuse, R146, R48 ;  /* 0x00000092b030723c */ /* 0x040fe20000001830 */
[----:B------:R-:W3:Y:S03]  /*17110*/  LDSM.16.MT88.4 R144, [R209+0xb000] ;  /* 0x00b00000d190783b */ /* 0x000ee60000004200 */
[----:B------:R-:W-:Y:S02]  /*17120*/  FMUL.FTZ R79, R0, R79 ;  /* 0x0000004f004f7220 */ /* 0x000fe40000410000 */
[----:B------:R-:W-:Y:S02]  /*17130*/  FMUL.FTZ R80, R133, R80 ;  /* 0x0000005085507220 */ /* 0x000fe40000410000 */
[-C--:B--2---:R-:W-:Y:S01]  /*17140*/  HMMA.16816.F32 R52, R176, R148.reuse, R52 ;  /* 0x00000094b034723c */ /* 0x084fe20000001834 */
[--C-:B-1----:R-:W-:Y:S02]  /*17150*/  FFMA.FTZ R2, R237, c[0x0][0x23c], -R142.reuse ;  /* 0x00008f00ed027a23 */ /* 0x102fe4000001088e */
[----:B------:R-:W2:Y:S01]  /*17160*/  LDL.LU R237, [R1] ;  /* 0x0000000001ed7983 */ /* 0x000ea20000300800 */
[----:B------:R-:W-:Y:S01]  /*17170*/  FFMA.FTZ R142, R236, c[0x0][0x23c], -R142 ;  /* 0x00008f00ec8e7a23 */ /* 0x000fe2000001088e */
[----:B------:R1:W-:Y:S01]  /*17180*/  MUFU.EX2 R195, R2 ;  /* 0x0000000200c37308 */ /* 0x0003e20000000800 */
[C---:B------:R-:W-:Y:S01]  /*17190*/  FMUL.FTZ R81, R133.reuse, R81 ;  /* 0x0000005185517220 */ /* 0x040fe20000410000 */
[----:B------:R-:W4:Y:S01]  /*171a0*/  LDL.LU R236, [R1+0x4] ;  /* 0x0000040001ec7983 */ /* 0x000f220000300800 */
[C---:B------:R-:W-:Y:S01]  /*171b0*/  HMMA.16816.F32 R56, R180.reuse, R148, R56 ;  /* 0x00000094b438723c */ /* 0x040fe20000001838 */
[C---:B------:R-:W-:Y:S03]  /*171c0*/  FMUL.FTZ R82, R132.reuse, R82 ;  /* 0x0000005284527220 */ /* 0x040fe60000410000 */
[C---:B------:R-:W-:Y:S02]  /*171d0*/  FMUL.FTZ R83, R132.reuse, R83 ;  /* 0x0000005384537220 */ /* 0x040fe40000410000 */
[C---:B------:R-:W-:Y:S02]  /*171e0*/  FMUL.FTZ R84, R133.reuse, R84 ;  /* 0x0000005485547220 */ /* 0x040fe40000410000 */
        /* <DEDUP_REMOVED lines=8> */
[C---:B------:R-:W-:Y:S01]  /*17270*/  FMUL.FTZ R89, R3.reuse, R89 ;  /* 0x0000005903597220 */ /* 0x040fe20000410000 */
[-C--:B---3--:R-:W-:Y:S01]  /*17280*/  HMMA.16816.F32 R68, R176, R144.reuse, R68 ;  /* 0x00000090b044723c */ /* 0x088fe20000001844 */
[----:B------:R1:W-:Y:S02]  /*17290*/  MUFU.EX2 R193, R2 ;  /* 0x0000000200c17308 */ /* 0x0003e40000000800 */
[C---:B------:R-:W-:Y:S02]  /*172a0*/  FMUL.FTZ R90, R0.reuse, R90 ;  /* 0x0000005a005a7220 */ /* 0x040fe40000410000 */
        /* <DEDUP_REMOVED lines=14> */
[----:B------:R3:W1:Y:S01]  /*17390*/  MUFU.EX2 R192, R2 ;  /* 0x0000000200c07308 */ /* 0x0006620000000800 */
[C---:B------:R-:W-:Y:S02]  /*173a0*/  FMUL.FTZ R104, R3.reuse, R104 ;  /* 0x0000006803687220 */ /* 0x040fe40000410000 */
[-C--:B-----5:R-:W-:Y:S01]  /*173b0*/  HMMA.16816.F32 R84, R176, R148.reuse, R84 ;  /* 0x00000094b054723c */ /* 0x0a0fe20000001854 */
[C---:B------:R-:W-:Y:S01]  /*173c0*/  FMUL.FTZ R105, R3.reuse, R105 ;  /* 0x0000006903697220 */ /* 0x040fe20000410000 */
[----:B------:R-:W5:Y:S02]  /*173d0*/  LDL.LU R204, [R1+0x8] ;  /* 0x0000080001cc7983 */ /* 0x000f640000300800 */
        /* <DEDUP_REMOVED lines=9> */
[----:B---3--:R-:W-:Y:S02]  /*17470*/  FFMA.FTZ R2, R206, c[0x0][0x23c], -R143 ;  /* 0x00008f00ce027a23 */ /* 0x008fe4000001088f */
[C---:B------:R-:W-:Y:S01]  /*17480*/  HMMA.16816.F32 R96, R176.reuse, R150, R96 ;  /* 0x00000096b060723c */ /* 0x040fe20000001860 */
[----:B------:R-:W3:Y:S01]  /*17490*/  LDL.LU R206, [R1+0xc] ;  /* 0x00000c0001ce7983 */ /* 0x000ee20000300800 */
[----:B------:R1:W-:Y:S02]  /*174a0*/  MUFU.EX2 R191, R2 ;  /* 0x0000000200bf7308 */ /* 0x0003e40000000800 */
[C---:B------:R-:W-:Y:S01]  /*174b0*/  FMUL.FTZ R100, R133.reuse, R100 ;  /* 0x0000006485647220 */ /* 0x040fe20000410000 */
[----:B------:R-:W1:Y:S01]  /*174c0*/  LDSM.16.MT88.4 R148, [R213+0xb000] ;  /* 0x00b00000d594783b */ /* 0x000e620000004200 */
[----:B------:R-:W-:Y:S02]  /*174d0*/  FMUL.FTZ R101, R133, R101 ;  /* 0x0000006585657220 */ /* 0x000fe40000410000 */
[C---:B------:R-:W-:Y:S04]  /*174e0*/  FMUL.FTZ R102, R132.reuse, R102 ;  /* 0x0000006684667220 */ /* 0x040fe80000410000 */
[----:B------:R-:W-:Y:S02]  /*174f0*/  FMUL.FTZ R103, R132, R103 ;  /* 0x0000006784677220 */ /* 0x000fe40000410000 */
[C---:B------:R-:W-:Y:S02]  /*17500*/  FMUL.FTZ R121, R3.reuse, R121 ;  /* 0x0000007903797220 */ /* 0x040fe40000410000 */
[C---:B------:R-:W-:Y:S02]  /*17510*/  FMUL.FTZ R122, R0.reuse, R122 ;  /* 0x0000007a007a7220 */ /* 0x040fe40000410000 */
[C---:B------:R-:W-:Y:S01]  /*17520*/  FMUL.FTZ R123, R0.reuse, R123 ;  /* 0x0000007b007b7220 */ /* 0x040fe20000410000 */
[-C--:B-1----:R-:W-:Y:S01]  /*17530*/  HMMA.16816.F32 R100, R176, R144.reuse, R100 ;  /* 0x00000090b064723c */ /* 0x082fe20000001864 */
[C---:B------:R-:W-:Y:S02]  /*17540*/  FMUL.FTZ R124, R3.reuse, R124 ;  /* 0x0000007c037c7220 */ /* 0x040fe40000410000 */
[----:B------:R-:W-:Y:S02]  /*17550*/  FMUL.FTZ R125, R3, R125 ;  /* 0x0000007d037d7220 */ /* 0x000fe40000410000 */
[----:B------:R-:W-:Y:S02]  /*17560*/  FMUL.FTZ R126, R0, R126 ;  /* 0x0000007e007e7220 */ /* 0x000fe40000410000 */
[--C-:B------:R-:W-:Y:S01]  /*17570*/  FFMA.FTZ R2, R202, c[0x0][0x23c], -R188.reuse ;  /* 0x00008f00ca027a23 */ /* 0x100fe200000108bc */
[C---:B------:R-:W-:Y:S01]  /*17580*/  HMMA.16816.F32 R104, R180.reuse, R144, R104 ;  /* 0x00000090b468723c */ /* 0x040fe20000001868 */
[----:B------:R-:W-:Y:S02]  /*17590*/  FMUL.FTZ R127, R0, R127 ;  /* 0x0000007f007f7220 */ /* 0x000fe40000410000 */
[----:B------:R1:W-:Y:S01]  /*175a0*/  MUFU.EX2 R189, R2 ;  /* 0x0000000200bd7308 */ /* 0x0003e20000000800 */
[C---:B------:R-:W-:Y:S02]  /*175b0*/  FMUL.FTZ R112, R133.reuse, R112 ;  /* 0x0000007085707220 */ /* 0x040fe40000410000 */
[C---:B------:R-:W-:Y:S02]  /*175c0*/  FMUL.FTZ R113, R133.reuse, R113 ;  /* 0x0000007185717220 */ /* 0x040fe40000410000 */
[-C--:B------:R-:W-:Y:S01]  /*175d0*/  HMMA.16816.F32 R108, R180, R146.reuse, R108 ;  /* 0x00000092b46c723c */ /* 0x080fe2000000186c */
[C---:B------:R-:W-:Y:S03]  /*175e0*/  FMUL.FTZ R114, R132.reuse, R114 ;  /* 0x0000007284727220 */ /* 0x040fe60000410000 */
[C---:B------:R-:W-:Y:S02]  /*175f0*/  FMUL.FTZ R115, R132.reuse, R115 ;  /* 0x0000007384737220 */ /* 0x040fe40000410000 */
[C---:B------:R-:W-:Y:S02]  /*17600*/  FMUL.FTZ R116, R133.reuse, R116 ;  /* 0x0000007485747220 */ /* 0x040fe40000410000 */
[----:B------:R-:W-:Y:S03]  /*17610*/  FMUL.FTZ R117, R133, R117 ;  /* 0x0000007585757220 */ /* 0x000fe60000410000 */
[C---:B------:R-:W-:Y:S01]  /*17620*/  HMMA.16816.F32 R112, R176.reuse, R146, R112 ;  /* 0x00000092b070723c */ /* 0x040fe20000001870 */
[C---:B------:R-:W-:Y:S02]  /*17630*/  FMUL.FTZ R118, R132.reuse, R118 ;  /* 0x0000007684767220 */ /* 0x040fe40000410000 */
[----:B------:R-:W-:Y:S02]  /*17640*/  FMUL.FTZ R119, R132, R119 ;  /* 0x0000007784777220 */ /* 0x000fe40000410000 */
[----:B------:R-:W-:Y:S02]  /*17650*/  FFMA.FTZ R141, R194, c[0x0][0x23c], -R141 ;  /* 0x00008f00c28d7a23 */ /* 0x000fe4000001088d */
[----:B------:R-:W-:Y:S01]  /*17660*/  FFMA.FTZ R143, R205, c[0x0][0x23c], -R143 ;  /* 0x00008f00cd8f7a23 */ /* 0x000fe2000001088f */
[----:B------:R-:W-:Y:S01]  /*17670*/  MUFU.EX2 R194, R142 ;  /* 0x0000008e00c27308 */ /* 0x000fe20000000800 */
[--C-:B-1----:R-:W-:Y:S01]  /*17680*/  FFMA.FTZ R2, R203, c[0x0][0x23c], -R188.reuse ;  /* 0x00008f00cb027a23 */ /* 0x102fe200000108bc */
[-C--:B------:R-:W-:Y:S02]  /*17690*/  HMMA.16816.F32 R116, R176, R148.reuse, R116 ;  /* 0x00000094b074723c */ /* 0x080fe40000001874 */
[----:B------:R-:W-:Y:S01]  /*176a0*/  MOV R205, R138 ;  /* 0x0000008a00cd7202 */ /* 0x000fe20000000f00 */
[C---:B------:R-:W-:Y:S02]  /*176b0*/  FMUL.FTZ R128, R133.reuse, R128 ;  /* 0x0000008085807220 */ /* 0x040fe40000410000 */
[----:B------:R-:W-:Y:S02]  /*176c0*/  FMUL.FTZ R129, R133, R129 ;  /* 0x0000008185817220 */ /* 0x000fe40000410000 */
[C---:B------:R-:W-:Y:S01]  /*176d0*/  FMUL.FTZ R130, R132.reuse, R130 ;  /* 0x0000008284827220 */ /* 0x040fe20000410000 */
[C---:B------:R-:W-:Y:S01]  /*176e0*/  HMMA.16816.F32 R120, R180.reuse, R148, R120 ;  /* 0x00000094b478723c */ /* 0x040fe20000001878 */
[----:B------:R1:W1:Y:S03]  /*176f0*/  MUFU.EX2 R139, R2 ;  /* 0x00000002008b7308 */ /* 0x0002660000000800 */
[----:B------:R-:W-:Y:S04]  /*17700*/  FMUL.FTZ R131, R132, R131 ;  /* 0x0000008384837220 */ /* 0x000fe80000410000 */
[-C--:B------:R-:W-:Y:S01]  /*17710*/  HMMA.16816.F32 R124, R180, R150.reuse, R124 ;  /* 0x00000096b47c723c */ /* 0x080fe2000000187c */
[----:B------:R-:W2:Y:S02]  /*17720*/  LDSM.16.MT88.4 R180, [R214+0xa800] ;  /* 0x00a80000d6b4783b */ /* 0x000ea40000004200 */
[----:B------:R1:W1:Y:S05]  /*17730*/  MUFU.EX2 R196, R141 ;  /* 0x0000008d00c47308 */ /* 0x00026a0000000800 */
[----:B------:R-:W-:Y:S05]  /*17740*/  HMMA.16816.F32 R128, R176, R150, R128 ;  /* 0x00000096b080723c */ /* 0x000fea0000001880 */
[----:B------:R1:W1:Y:S02]  /*17750*/  MUFU.EX2 R190, R143 ;  /* 0x0000008f00be7308 */ /* 0x0002640000000800 */
[----:B------:R-:W-:Y:S01]  /*17760*/  F2FP.PACK_AB R176, R192, R193 ;  /* 0x000000c1c0b0723e */ /* 0x000fe200000000ff */
[--C-:B-1----:R-:W-:Y:S04]  /*17770*/  FFMA.FTZ R2, R207, c[0x0][0x23c], -R188.reuse ;  /* 0x00008f00cf027a23 */ /* 0x102fe800000108bc */
[----:B------:R-:W-:Y:S01]  /*17780*/  FFMA.FTZ R188, R140, c[0x0][0x23c], -R188 ;  /* 0x00008f008cbc7a23 */ /* 0x000fe200000108bc */
[----:B------:R-:W-:Y:S02]  /*17790*/  F2FP.PACK_AB R140, R200, R201 ;  /* 0x000000c9c88c723e */ /* 0x000fe400000000ff */
[----:B------:R-:W-:Y:S01]  /*177a0*/  MUFU.EX2 R138, R2 ;  /* 0x00000002008a7308 */ /* 0x000fe20000000800 */
[----:B------:R-:W-:Y:S02]  /*177b0*/  F2FP.PACK_AB R177, R139, R189 ;  /* 0x000000bd8bb1723e */ /* 0x000fe400000000ff */
[----:B------:R-:W-:Y:S02]  /*177c0*/  F2FP.PACK_AB R141, R198, R199 ;  /* 0x000000c7c68d723e */ /* 0x000fe400000000ff */
[----:B------:R-:W-:Y:S05]  /*177d0*/  F2FP.PACK_AB R142, R196, R197 ;  /* 0x000000c5c48e723e */ /* 0x000fea00000000ff */
[----:B------:R-:W1:Y:S01]  /*177e0*/  MUFU.EX2 R188, R188 ;  /* 0x000000bc00bc7308 */ /* 0x000e620000000800 */
[----:B------:R-:W-:Y:S02]  /*177f0*/  F2FP.PACK_AB R143, R194, R195 ;  /* 0x000000c3c28f723e */ /* 0x000fe400000000ff */
[----:B------:R-:W-:Y:S05]  /*17800*/  F2FP.PACK_AB R178, R190, R191 ;  /* 0x000000bfbeb2723e */ /* 0x000fea00000000ff */
[-C--:B------:R-:W-:Y:S01]  /*17810*/  HMMA.16816.F32 R144, R140, R156.reuse, R4 ;  /* 0x0000009c8c90723c */ /* 0x080fe20000001804 */
[----:B------:R-:W2:Y:S01]  /*17820*/  LDSM.16.MT88.4 R4, [R213+0xa800] ;  /* 0x00a80000d504783b */ /* 0x000ea20000004200 */
[----:B-1----:R-:W-:Y:S07]  /*17830*/  F2FP.PACK_AB R179, R188, R138 ;  /* 0x0000008abcb3723e */ /* 0x002fee00000000ff */
[C---:B------:R-:W-:Y:S01]  /*17840*/  HMMA.16816.F32 R148, R176.reuse, R156, R8 ;  /* 0x0000009cb094723c */ /* 0x040fe20000001808 */
[----:B------:R-:W1:Y:S07]  /*17850*/  LDSM.16.MT88.4 R8, [R209+0xb800] ;  /* 0x00b80000d108783b */ /* 0x000e6e0000004200 */
[-C--:B------:R-:W-:Y:S01]  /*17860*/  HMMA.16816.F32 R152, R176, R158.reuse, R12 ;  /* 0x0000009eb098723c */ /* 0x080fe2000000180c */
[----:B------:R-:W1:Y:S07]  /*17870*/  LDSM.16.MT88.4 R12, [R214+0xb800] ;  /* 0x00b80000d60c783b */ /* 0x000e6e0000004200 */
[C---:B------:R-:W-:Y:S01]  /*17880*/  HMMA.16816.F32 R156, R140.reuse, R158, R16 ;  /* 0x0000009e8c9c723c */ /* 0x040fe20000001810 */
[----:B------:R-:W1:Y:S07]  /*17890*/  LDSM.16.MT88.4 R16, [R213+0xb800] ;  /* 0x00b80000d510783b */ /* 0x000e6e0000004200 */
[-C--:B------:R-:W-:Y:S08]  /*178a0*/  HMMA.16816.F32 R160, R140, R172.reuse, R20 ;  /* 0x000000ac8ca0723c */ /* 0x080ff00000001814 */
[C---:B------:R-:W-:Y:S08]  /*178b0*/  HMMA.16816.F32 R164, R176.reuse, R172, R24 ;  /* 0x000000acb0a4723c */ /* 0x040ff00000001818 */
[-C--:B------:R-:W-:Y:S08]  /*178c0*/  HMMA.16816.F32 R168, R176, R174.reuse, R28 ;  /* 0x000000aeb0a8723c */ /* 0x080ff0000000181c */
[C---:B------:R-:W-:Y:S08]  /*178d0*/  HMMA.16816.F32 R172, R140.reuse, R174, R32 ;  /* 0x000000ae8cac723c */ /* 0x040ff00000001820 */
[-C--:B--2---:R-:W-:Y:S08]  /*178e0*/  HMMA.16816.F32 R36, R140, R180.reuse, R36 ;  /* 0x000000b48c24723c */ /* 0x084ff00000001824 */
[C---:B------:R-:W-:Y:S08]  /*178f0*/  HMMA.16816.F32 R40, R176.reuse, R180, R40 ;  /* 0x000000b4b028723c */ /* 0x040ff00000001828 */
[-C--:B------:R-:W-:Y:S01]  /*17900*/  HMMA.16816.F32 R44, R176, R182.reuse, R44 ;  /* 0x000000b6b02c723c */ /* 0x080fe2000000182c */
[----:B------:R-:W-:Y:S07]  /*17910*/  FFMA.FTZ R0, R0, R237, R238 ;  /* 0x000000ed00007223 */ /* 0x000fee00000100ee */
[C---:B------:R-:W-:Y:S01]  /*17920*/  HMMA.16816.F32 R48, R140.reuse, R182, R48 ;  /* 0x000000b68c30723c */ /* 0x040fe20000001830 */
[----:B----4-:R-:W-:Y:S07]  /*17930*/  FFMA.FTZ R3, R3, R236, R242 ;  /* 0x000000ec03037223 */ /* 0x010fee00000100f2 */
        /* <DEDUP_REMOVED lines=12> */
[----:B------:R-:W-:Y:S04]  /*17a00*/  FADD.FTZ R0, R189, R0 ;  /* 0x00000000bd007221 */ /* 0x000fe80000010000 */
[----:B------:R-:W-:Y:S01]  /*17a10*/  FADD.FTZ R0, R139, R0 ;  /* 0x000000008b007221 */ /* 0x000fe20000010000 */
[----:B------:R-:W-:Y:S02]  /*17a20*/  MOV R139, R137 ;  /* 0x00000089008b7202 */ /* 0x000fe40000000f00 */
[C---:B------:R-:W-:Y:S01]  /*17a30*/  HMMA.16816.F32 R72, R176.reuse, R8, R72 ;  /* 0x00000008b048723c */ /* 0x040fe20000001848 */
[----:B------:R-:W-:Y:S03]  /*17a40*/  FADD.FTZ R0, R138, R0 ;  /* 0x000000008a007221 */ /* 0x000fe60000010000 */
[----:B------:R-:W-:Y:S01]  /*17a50*/  MOV R138, R134 ;  /* 0x00000086008a7202 */ /* 0x000fe20000000f00 */
[----:B------:R-:W-:Y:S03]  /*17a60*/  FADD.FTZ R0, R188, R0 ;  /* 0x00000000bc007221 */ /* 0x000fe60000010000 */
[-C--:B------:R-:W-:Y:S01]  /*17a70*/  HMMA.16816.F32 R76, R176, R10.reuse, R76 ;  /* 0x0000000ab04c723c */ /* 0x080fe2000000184c */
[----:B-----5:R-:W-:Y:S07]  /*17a80*/  FFMA.FTZ R132, R132, R204, R248 ;  /* 0x000000cc84847223 */ /* 0x020fee00000100f8 */
[C---:B------:R-:W-:Y:S01]  /*17a90*/  HMMA.16816.F32 R80, R140.reuse, R10, R80 ;  /* 0x0000000a8c50723c */ /* 0x040fe20000001850 */
[----:B------:R-:W-:Y:S03]  /*17aa0*/  FADD.FTZ R2, R249, R132 ;  /* 0x00000084f9027221 */ /* 0x000fe60000010000 */
[----:B------:R-:W-:Y:S04]  /*17ab0*/  MOV R132, R135 ;  /* 0x0000008700847202 */ /* 0x000fe80000000f00 */
[-C--:B------:R-:W-:Y:S01]  /*17ac0*/  HMMA.16816.F32 R84, R140, R184.reuse, R84 ;  /* 0x000000b88c54723c */ /* 0x080fe20000001854 */
[----:B------:R-:W-:Y:S04]  /*17ad0*/  FADD.FTZ R2, R246, R2 ;  /* 0x00000002f6027221 */ /* 0x000fe80000010000 */
[----:B------:R-:W-:Y:S03]  /*17ae0*/  FADD.FTZ R2, R247, R2 ;  /* 0x00000002f7027221 */ /* 0x000fe60000010000 */
[C---:B------:R-:W-:Y:S01]  /*17af0*/  HMMA.16816.F32 R88, R176.reuse, R184, R88 ;  /* 0x000000b8b058723c */ /* 0x040fe20000001858 */
[----:B------:R-:W-:Y:S03]  /*17b00*/  FADD.FTZ R2, R199, R2 ;  /* 0x00000002c7027221 */ /* 0x000fe60000010000 */
[----:B---3--:R-:W-:Y:S04]  /*17b10*/  FFMA.FTZ R6, R133, R206, R205 ;  /* 0x000000ce85067223 */ /* 0x008fe800000100cd */
[-C--:B------:R-:W-:Y:S01]  /*17b20*/  HMMA.16816.F32 R92, R176, R186.reuse, R92 ;  /* 0x000000bab05c723c */ /* 0x080fe2000000185c */
[----:B------:R-:W-:Y:S04]  /*17b30*/  FADD.FTZ R6, R252, R6 ;  /* 0x00000006fc067221 */ /* 0x000fe80000010000 */
[----:B------:R-:W-:Y:S03]  /*17b40*/  FADD.FTZ R3, R250, R6 ;  /* 0x00000006fa037221 */ /* 0x000fe60000010000 */
[C---:B------:R-:W-:Y:S01]  /*17b50*/  HMMA.16816.F32 R96, R140.reuse, R186, R96 ;  /* 0x000000ba8c60723c */ /* 0x040fe20000001860 */
[----:B------:R-:W-:Y:S04]  /*17b60*/  FADD.FTZ R3, R251, R3 ;  /* 0x00000003fb037221 */ /* 0x000fe80000010000 */
[----:B------:R-:W-:Y:S03]  /*17b70*/  FADD.FTZ R3, R201, R3 ;  /* 0x00000003c9037221 */ /* 0x000fe60000010000 */
        /* <DEDUP_REMOVED lines=17> */
[----:B------:R2:W-:Y:S06]  /*17c90*/  STL [R1], R0 ;  /* 0x0000000001007387 */ /* 0x0005ec0000100800 */
[C---:B------:R-:W-:Y:S08]  /*17ca0*/  HMMA.16816.F32 R120, R176.reuse, R16, R120 ;  /* 0x00000010b078723c */ /* 0x040ff00000001878 */
[-C--:B------:R-:W-:Y:S01]  /*17cb0*/  HMMA.16816.F32 R124, R176, R18.reuse, R124 ;  /* 0x00000012b07c723c */ /* 0x080fe2000000187c */
[----:B-1----:R-:W-:Y:S07]  /*17cc0*/  MOV R3, R136 ;  /* 0x0000008800037202 */ /* 0x002fee0000000f00 */
[----:B------:R-:W-:Y:S01]  /*17cd0*/  HMMA.16816.F32 R128, R140, R18, R128 ;  /* 0x000000128c80723c */ /* 0x000fe20000001880 */
[----:B--2---:R-:W-:-:S07]  /*17ce0*/  @P0 BRA `(.L_x_1219) ;  /* 0xffffce5000000947 */ /* 0x004fce000383ffff */
.L_x_1218:
[----:B------:R-:W2:Y:S01]  /*17cf0*/  LDL.LU R2, [R1+0xc] ;  /* 0x00000c0001027983 */ /* 0x000ea20000300800 */
[----:B------:R-:W1:Y:S01]  /*17d00*/  S2UR UR7, SR_CTAID.Y ;  /* 0x00000000000779c3 */ /* 0x000e620000002600 */
[----:B------:R-:W-:-:S02]  /*17d10*/  UISETP.NE.AND UP4, UPT, UR15, -0x1, UPT ;  /* 0xffffffff0f00788c */ /* 0x000fc4000bf85270 */
[----:B------:R-:W3:Y:S01]  /*17d20*/  LDL.LU R8, [R1+0x8] ;  /* 0x0000080001087983 */ /* 0x000ee20000300800 */
[----:B------:R-:W-:-:S03]  /*17d30*/  ULDC.64 UR4, c[0x0][0x1e8] ;  /* 0x00007a0000047ab9 */ /* 0x000fc60000000a00 */
[----:B------:R-:W4:Y:S04]  /*17d40*/  LDL.LU R7, [R1+0x4] ;  /* 0x0000040001077983 */ /* 0x000f280000300800 */
[----:B------:R-:W5:Y:S01]  /*17d50*/  LDL.LU R6, [R1] ;  /* 0x0000000001067983 */ /* 0x000f620000300800 */
        /* <DEDUP_REMOVED lines=45> */
[----:B-----5:R-:W-:Y:S01]  /*18030*/  SHFL.BFLY PT, R5, R6, 0x2, 0x1f ;  /* 0x0c401f0006057f89 */ /* 0x020fe200000e0000 */
        /* <DEDUP_REMOVED lines=9> */
[----:B--2---:R-:W-:Y:S01]  /*180d0*/  FADD.FTZ R132, R3, R132 ;  /* 0x0000008403847221 */ /* 0x004fe20000010000 */
[----:B------:R-:W-:Y:S02]  /*180e0*/  MOV R3, 0x3f800000 ;  /* 0x3f80000000037802 */ /* 0x000fe40000000f00 */
[----:B------:R-:W2:Y:S01]  /*180f0*/  SHFL.BFLY PT, R5, R2, 0x1, 0x1f ;  /* 0x0c201f0002057f89 */ /* 0x000ea200000e0000 */
[----:B------:R-:W-:-:S02]  /*18100*/  FSETP.NE.FTZ.AND P5, PT, R133, RZ, PT ;  /* 0x000000ff8500720b */ /* 0x000fc40003fb5000 */
[----:B------:R-:W-:-:S11]  /*18110*/  FSETP.NE.FTZ.AND P4, PT, R132, RZ, PT ;  /* 0x000000ff8400720b */ /* 0x000fd60003f95000 */
[----:B------:R-:W3:Y:S01]  /*18120*/  @P5 MUFU.RCP R0, R133 ;  /* 0x0000008500005308 */ /* 0x000ee20000001000 */
[----:B-1----:R-:W-:-:S07]  /*18130*/  FADD.FTZ R139, R4, R6 ;  /* 0x00000006048b7221 */ /* 0x002fce0000010000 */
[----:B------:R-:W1:Y:S01]  /*18140*/  @P4 MUFU.RCP R3, R132 ;  /* 0x0000008400034308 */ /* 0x000e620000001000 */
[----:B--2---:R-:W-:Y:S01]  /*18150*/  FADD.FTZ R138, R2, R5 ;  /* 0x00000005028a7221 */ /* 0x004fe20000010000 */
[----:B------:R-:W-:Y:S02]  /*18160*/  FSETP.NE.FTZ.AND P3, PT, R139, RZ, PT ;  /* 0x000000ff8b00720b */ /* 0x000fe40003f75000 */
[----:B------:R-:W-:Y:S02]  /*18170*/  MOV R2, 0x3f800000 ;  /* 0x3f80000000027802 */ /* 0x000fe40000000f00 */
[----:B------:R-:W-:Y:S01]  /*18180*/  FSETP.NE.FTZ.AND P0, PT, R138, RZ, PT ;  /* 0x000000ff8a00720b */ /* 0x000fe20003f15000 */
[C---:B---3--:R-:W-:Y:S02]  /*18190*/  FMUL.FTZ R6, R0.reuse, R145 ;  /* 0x0000009100067220 */ /* 0x048fe40000410000 */
[C---:B------:R-:W-:Y:S02]  /*181a0*/  FMUL.FTZ R144, R0.reuse, R144 ;  /* 0x0000009000907220 */ /* 0x040fe40000410000 */
[----:B------:R-:W-:-:S02]  /*181b0*/  FMUL.FTZ R156, R0, R156 ;  /* 0x0000009c009c7220 */ /* 0x000fc40000410000 */
[----:B------:R-:W-:Y:S01]  /*181c0*/  FMUL.FTZ R4, R0, R157 ;  /* 0x0000009d00047220 */ /* 0x000fe20000410000 */
[----:B------:R-:W-:Y:S01]  /*181d0*/  F2FP.PACK_AB R6, R6, R144 ;  /* 0x000000900606723e */ /* 0x000fe200000000ff */
[----:B-1----:R-:W-:Y:S01]  /*181e0*/  FMUL.FTZ R5, R3, R147 ;  /* 0x0000009303057220 */ /* 0x002fe20000410000 */
[----:B------:R-:W1:Y:S01]  /*181f0*/  @P3 MUFU.RCP R2, R139 ;  /* 0x0000008b00023308 */ /* 0x000e620000001000 */
[----:B------:R-:W2:Y:S01]  /*18200*/  S2R R147, SR_TID.X ;  /* 0x0000000000937919 */ /* 0x000ea20000002100 */
[----:B------:R-:W-:Y:S01]  /*18210*/  FMUL.FTZ R160, R0, R160 ;  /* 0x000000a000a07220 */ /* 0x000fe20000410000 */
[----:B------:R-:W-:Y:S01]  /*18220*/  F2FP.PACK_AB R4, R4, R156 ;  /* 0x0000009c0404723e */ /* 0x000fe200000000ff */
[C---:B------:R-:W-:Y:S02]  /*18230*/  FMUL.FTZ R12, R0.reuse, R161 ;  /* 0x000000a1000c7220 */ /* 0x040fe40000410000 */
        /* <DEDUP_REMOVED lines=34> */
[----:B------:R-:W-:-:S02]  /*18460*/  FMUL.FTZ R64, R3, R55 ;  /* 0x0000003703407220 */ /* 0x000fc40000410000 */
[----:B-1----:R-:W-:Y:S01]  /*18470*/  FMUL.FTZ R55, R2, R73 ;  /* 0x0000004902377220 */ /* 0x002fe20000410000 */
[----:B--2---:R-:W-:Y:S01]  /*18480*/  SHF.R.S32.HI R73, RZ, 0x1f, R147 ;  /* 0x0000001fff497819 */ /* 0x004fe20000011493 */
        /* <DEDUP_REMOVED lines=318> */
.L_x_1223:
[----:B---34-:R-:W-:Y:S05]  /*19870*/  BSYNC B0 ;  /* 0x0000000000007941 */ /* 0x018fea0003800000 */
.L_x_1222:
        /* <DEDUP_REMOVED lines=31> */
.L_x_1225:
[----:B---3--:R-:W-:Y:S05]  /*19a70*/  BSYNC B0 ;  /* 0x0000000000007941 */ /* 0x008fea0003800000 */
.L_x_1224:
        /* <DEDUP_REMOVED lines=18> */
.L_x_1227:
[----:B------:R-:W-:Y:S05]  /*19ba0*/  BSYNC B0 ;  /* 0x0000000000007941 */ /* 0x000fea0003800000 */
.L_x_1226:
        /* <DEDUP_REMOVED lines=18> */
.L_x_1229:
[----:B------:R-:W-:Y:S05]  /*19cd0*/  BSYNC B0 ;  /* 0x0000000000007941 */ /* 0x000fea0003800000 */
.L_x_1228:
        /* <DEDUP_REMOVED lines=18> */
.L_x_1231:
[----:B------:R-:W-:Y:S05]  /*19e00*/  BSYNC B0 ;  /* 0x0000000000007941 */ /* 0x000fea0003800000 */
.L_x_1230:
        /* <DEDUP_REMOVED lines=18> */
.L_x_1233:
[----:B------:R-:W-:Y:S05]  /*19f30*/  BSYNC B0 ;  /* 0x0000000000007941 */ /* 0x000fea0003800000 */
.L_x_1232:
        /* <DEDUP_REMOVED lines=18> */
.L_x_1235:
[----:B------:R-:W-:Y:S05]  /*1a060*/  BSYNC B0 ;  /* 0x0000000000007941 */ /* 0x000fea0003800000 */
.L_x_1234:
        /* <DEDUP_REMOVED lines=18> */
.L_x_1237:
[----:B------:R-:W-:Y:S05]  /*1a190*/  BSYNC B0 ;  /* 0x0000000000007941 */ /* 0x000fea0003800000 */
.L_x_1236:
        /* <DEDUP_REMOVED lines=19> */
.L_x_1238:
        /* <DEDUP_REMOVED lines=11> */
.L_x_2392:


//--------------------- .text._ZN5flash16flash_fwd_kernelI23Flash_fwd_kernel_traitsILi128ELi128ELi32ELi4ELb0ELb0EN7cutlass6half_tE19Flash_kernel_traitsILi128ELi128ELi32ELi4ES3_EELb1ELb0ELb0ELb0ELb0ELb1ELb0ELb0EEEvNS_16Flash_fwd_paramsE --------------------------
	.section	.text._ZN5flash16flash_fwd_kernelI23Flash_fwd_kernel_traitsILi128ELi128ELi32ELi4ELb0ELb0EN7cutlass6half_tE19Flash_kernel_traitsILi128ELi128ELi32ELi4ES3_EELb1ELb0ELb0ELb0ELb0ELb1ELb0ELb0EEEvNS_16Flash_fwd_paramsE,"ax",@progbits
	.sectioninfo	@"SHI_REGISTERS=255"
	.align	128
        .global         _ZN5flash16flash_fwd_kernelI23Flash_fwd_kernel_traitsILi128ELi128ELi32ELi4ELb0ELb0EN7cutlass6half_tE19Flash_kernel_traitsILi128ELi128ELi32ELi4ES3_EELb1ELb0ELb0ELb0ELb0ELb1ELb0ELb0EEEvNS_16Flash_fwd_paramsE
        .type           _ZN5flash16flash_fwd_kernelI23Flash_fwd_kernel_traitsILi128ELi128ELi32ELi4ELb0ELb0EN7cutlass6half_tE19Flash_kernel_traitsILi128ELi128ELi32ELi4ES3_EELb1ELb0ELb0ELb0ELb0ELb1ELb0ELb0EEEvNS_16Flash_fwd_paramsE,@function
        .size           _ZN5flash16flash_fwd_kernelI23Flash_fwd_kernel_traitsILi128ELi128ELi32ELi4ELb0ELb0EN7cutlass6half_tE19Flash_kernel_traitsILi128ELi128ELi32ELi4ES3_EELb1ELb0ELb0ELb0ELb0ELb1ELb0ELb0EEEvNS_16Flash_fwd_paramsE,(.L_x_2393 - _ZN5flash16flash_fwd_kernelI23Flash_fwd_kernel_traitsILi128ELi128ELi32ELi4ELb0ELb0EN7cutlass6half_tE19Flash_kernel_traitsILi128ELi128ELi32ELi4ES3_EELb1ELb0ELb0ELb0ELb0ELb1ELb0ELb0EEEvNS_16Flash_fwd_paramsE)
        .other          _ZN5flash16flash_fwd_kernelI23Flash_fwd_kernel_traitsILi128ELi128ELi32ELi4ELb0ELb0EN7cutlass6half_tE19Flash_kernel_traitsILi128ELi128ELi32ELi4ES3_EELb1ELb0ELb0ELb0ELb0ELb1ELb0ELb0EEEvNS_16Flash_fwd_paramsE,@"STO_CUDA_ENTRY STV_DEFAULT"
_ZN5flash16flash_fwd_kernelI23Flash_fwd_kernel_traitsILi128ELi128ELi32ELi4ELb0ELb0EN7cutlass6half_tE19Flash_kernel_traitsILi128ELi128ELi32ELi4ES3_EELb1ELb0ELb0ELb0ELb0ELb1ELb0ELb0EEEvNS_16Flash_fwd_paramsE:
.text._ZN5flash16flash_fwd_kernelI23Flash_fwd_kernel_traitsILi128ELi128ELi32ELi4ELb0ELb0EN7cutlass6half_tE19Flash_kernel_traitsILi128ELi128ELi32ELi4ES3_EELb1ELb0ELb0ELb0ELb0ELb1ELb0ELb0EEEvNS_16Flash_fwd_paramsE:
[----:B------:R-:W-:-:S03]  /*0000*/  MOV R1, c[0x0][0x28] ;  /* 0x00000a0000017a02 */ /* 0x000fc60000000f00 */
[----:B------:R-:W-:Y:S01]  /*0010*/  ULDC.U8 UR4, c[0x0][0x304] ;  /* 0x0000c10000047ab9 */ /* 0x000fe20000000000 */
[----:B------:R-:W-:Y:S01]  /*0020*/  IADD3 R1, R1, -0x38, RZ ;  /* 0xffffffc801017810 */ /* 0x000fe20007ffe0ff */
[----:B------:R-:W-:Y:S01]  /*0030*/  ULDC.64 UR32, c[0x0][0x2f0] ;  /* 0x0000bc0000207ab9 */ /* 0x000fe20000000a00 */
[----:B------:R-:W-:Y:S01]  /*0040*/  ISETP.NE.AND P2, PT, RZ, UR4, PT ;  /* 0x00000004ff007c0c */ /* 0x000fe2000bf45270 */
[----:B------:R-:W-:Y:S01]  /*0050*/  IMAD.U32 R2, RZ, RZ, UR32 ;  /* 0x00000020ff027e24 */ /* 0x000fe2000f8e00ff */
[----:B------:R-:W-:Y:S01]  /*0060*/  ULDC.64 UR26, c[0x0][0x118] ;  /* 0x00004600001a7ab9 */ /* 0x000fe20000000a00 */
[----:B------:R-:W-:Y:S02]  /*0070*/  IMAD.U32 R3, RZ, RZ, UR33 ;  /* 0x00000021ff037e24 */ /* 0x000fe4000f8e00ff */
[----:B------:R-:W-:Y:S02]  /*0080*/  IMAD.MOV.U32 R8, RZ, RZ, c[0x0][0x2fc] ;  /* 0x0000bf00ff087624 */ /* 0x000fe400078e00ff */
[----:B------:R-:W-:Y:S01]  /*0090*/  IMAD.MOV.U32 R7, RZ, RZ, c[0x0][0x2f8] ;  /* 0x0000be00ff077624 */ /* 0x000fe200078e00ff */
[----:B------:R-:W1:Y:S01]  /*00a0*/  S2UR UR20, SR_CTAID.X ;  /* 0x00000000001479c3 */ /* 0x000e620000002500 */
[----:B------:R-:W2:Y:S01]  /*00b0*/  S2R R88, SR_TID.X ;  /* 0x0000000000587919 */ /* 0x000ea20000002100 */
[----:B------:R-:W-:-:S02]  /*00c0*/  ULDC.64 UR6, c[0x0][0x240] ;  /* 0x0000900000067ab9 */ /* 0x000fc40000000a00 */
[----:B------:R-:W-:Y:S01]  /*00d0*/  ULDC.64 UR4, c[0x0][0x250] ;  /* 0x0000940000047ab9 */ /* 0x000fe20000000a00 */
[----:B------:R3:W4:Y:S02]  /*00e0*/  @P2 LDG.E.64 R4, [R2.64] ;  /* 0x0000001a02042981 */ /* 0x000724000c1e1b00 */
[----:B---3--:R-:W-:Y:S01]  /*00f0*/  @P2 IMAD.MOV.U32 R2, RZ, RZ, R7 ;  /* 0x000000ffff022224 */ /* 0x008fe200078e0007 */
[----:B------:R-:W-:-:S06]  /*0100*/  @P2 MOV R3, R8 ;  /* 0x0000000800032202 */ /* 0x000fcc0000000f00 */
[----:B------:R-:W3:Y:S01]  /*0110*/  @P2 LDG.E.64 R2, [R2.64] ;  /* 0x0000001a02022981 */ /* 0x000ee2000c1e1b00 */
[----:B------:R-:W1:Y:S01]  /*0120*/  S2UR UR11, SR_CTAID.Y ;  /* 0x00000000000b79c3 */ /* 0x000e620000002600 */
[----:B------:R-:W-:Y:S02]  /*0130*/  UISETP.NE.U32.AND UP2, UPT, URZ, UR6, UPT ;  /* 0x000000063f00728c */ /* 0x000fe4000bf45070 */
[----:B------:R-:W-:Y:S02]  /*0140*/  UISETP.NE.U32.AND UP1, UPT, URZ, UR4, UPT ;  /* 0x000000043f00728c */ /* 0x000fe4000bf25070 */
[----:B------:R-:W-:Y:S02]  /*0150*/  UISETP.NE.AND.EX UP2, UPT, URZ, UR7, UPT, UP2 ;  /* 0x000000073f00728c */ /* 0x000fe4000bf45320 */
[----:B------:R-:W-:Y:S01]  /*0160*/  ULDC.64 UR12, c[0x0][0x240] ;  /* 0x00009000000c7ab9 */ /* 0x000fe20000000a00 */
[----:B------:R-:W1:Y:S01]  /*0170*/  S2UR UR10, SR_CTAID.Z ;  /* 0x00000000000a79c3 */ /* 0x000e620000002700 */
[----:B------:R-:W-:-:S02]  /*0180*/  UISETP.NE.AND.EX UP1, UPT, URZ, UR5, UPT, UP1 ;  /* 0x000000053f00728c */ /* 0x000fc4000bf25310 */
[----:B------:R-:W-:Y:S01]  /*0190*/  PLOP3.LUT P0, PT, PT, PT, UP2, 0x80, 0x0 ;  /* 0x000000000000781c */ /* 0x000fe20003f0f028 */
[----:B------:R-:W-:Y:S02]  /*01a0*/  ULDC.U8 UR6, c[0x0][0x312] ;  /* 0x0000c48000067ab9 */ /* 0x000fe40000000000 */
[----:B------:R-:W-:Y:S02]  /*01b0*/  ULDC.64 UR4, c[0x0][0x248] ;  /* 0x0000920000047ab9 */ /* 0x000fe40000000a00 */
[----:B------:R-:W-:Y:S02]  /*01c0*/  UISETP.NE.AND UP3, UPT, UR6, URZ, UPT ;  /* 0x0000003f0600728c */ /* 0x000fe4000bf65270 */
[----:B------:R-:W-:-:S04]  /*01d0*/  UISETP.EQ.U32.AND UP0, UPT, URZ, UR4, UPT ;  /* 0x000000043f00728c */ /* 0x000fc8000bf02070 */
[----:B------:R-:W-:Y:S02]  /*01e0*/  UISETP.EQ.OR.EX UP0, UPT, URZ, UR5, !UP3, UP0 ;  /* 0x000000053f00728c */ /* 0x000fe4000df02700 */
[----:B-1----:R-:W-:-:S06]  /*01f0*/  ULOP3.LUT UR8, UR10, UR20, UR11, 0xfe, !UPT ;  /* 0x000000140a087292 */ /* 0x002fcc000f8efe0b */
[----:B--2---:R-:W-:Y:S01]  /*0200*/  LOP3.LUT P3, RZ, R88, UR8, RZ, 0xfc, !PT ;  /* 0x0000000858ff7c12 */ /* 0x004fe2000f86fcff */
[----:B------:R-:W-:Y:S02]  /*0210*/  UMOV UR8, 0x4 ;  /* 0x0000000400087882 */ /* 0x000fe40000000000 */
[----:B------:R-:W-:-:S10]  /*0220*/  UIMAD.WIDE UR12, UR11, UR8, UR12 ;  /* 0x000000080b0c72a5 */ /* 0x000fd4000f8e020c */
[----:B------:R-:W-:Y:S02]  /*0230*/  @!P3 IMAD.MOV.U32 R10, RZ, RZ, c[0x0][0x308] ;  /* 0x0000c200ff0ab624 */ /* 0x000fe400078e00ff */
[----:B------:R-:W-:Y:S01]  /*0240*/  @!P3 IMAD.MOV.U32 R11, RZ, RZ, c[0x0][0x30c] ;  /* 0x0000c300ff0bb624 */ /* 0x000fe200078e00ff */
[----:B------:R-:W-:Y:S02]  /*0250*/  ULDC.64 UR4, c[0x0][0x248] ;  /* 0x0000920000047ab9 */ /* 0x000fe40000000a00 */
[----:B------:R-:W-:Y:S02]  /*0260*/  UIMAD.WIDE UR4, UR11, UR8, UR4 ;  /* 0x000000080b0472a5 */ /* 0x000fe4000f8e0204 */
[----:B------:R-:W-:Y:S02]  /*0270*/  ULDC.64 UR6, c[0x0][0x250] ;  /* 0x0000940000067ab9 */ /* 0x000fe40000000a00 */
[----:B------:R-:W-:Y:S01]  /*0280*/  @UP1 UIMAD.WIDE UR6, UR11, UR8, UR6 ;  /* 0x000000080b0612a5 */ /* 0x000fe2000f8e0206 */
[----:B----4-:R-:W1:Y:S08]  /*0290*/  @P2 R2UR UR32, R4 ;  /* 0x00000000042023c2 */ /* 0x010e7000000e0000 */
[----:B------:R-:W2:Y:S01]  /*02a0*/  @P2 R2UR UR33, R5 ;  /* 0x00000000052123c2 */ /* 0x000ea200000e0000 */
[----:B-1----:R-:W-:Y:S01]  /*02b0*/  IMAD.U32 R4, RZ, RZ, UR32 ;  /* 0x00000020ff047e24 */ /* 0x002fe2000f8e00ff */
[----:B---3--:R-:W-:Y:S01]  /*02c0*/  @P2 IADD3 R7, P1, R2, c[0x0][0x300], RZ ;  /* 0x0000c00002072a10 */ /* 0x008fe20007f3e0ff */
[----:B------:R-:W-:Y:S01]  /*02d0*/  IMAD.U32 R2, RZ, RZ, UR12 ;  /* 0x0000000cff027e24 */ /* 0x000fe2000f8e00ff */
[----:B--2---:R-:W-:-:S03]  /*02e0*/  MOV R5, UR33 ;  /* 0x0000002100057c02 */ /* 0x004fc60008000f00 */
[----:B------:R-:W-:Y:S02]  /*02f0*/  @P2 IMAD.X R8, RZ, RZ, R3, P1 ;  /* 0x000000ffff082224 */ /* 0x000fe400008e0603 */
[----:B------:R1:W-:Y:S01]  /*0300*/  @!P3 STG.E.64 [R10.64], R4 ;  /* 0x000000040a00b986 */ /* 0x0003e2000c101b1a */
[----:B------:R-:W-:Y:S01]  /*0310*/  IMAD.U32 R3, RZ, RZ, UR13 ;  /* 0x0000000dff037e24 */ /* 0x000fe2000f8e00ff */
[----:B------:R-:W-:Y:S02]  /*0320*/  PLOP3.LUT P2, PT, PT, PT, UP0, 0x80, 0x0 ;  /* 0x000000000000781c */ /* 0x000fe40003f4f008 */
[----:B------:R-:W-:Y:S02]  /*0330*/  PLOP3.LUT P1, PT, PT, PT, UP1, 0x80, 0x0 ;  /* 0x000000000000781c */ /* 0x000fe40003f2f018 */
[----:B-1----:R-:W-:Y:S01]  /*0340*/  @!P3 MOV R4, R7 ;  /* 0x000000070004b202 */ /* 0x002fe20000000f00 */
[----:B------:R-:W-:-:S05]  /*0350*/  @!P3 IMAD.MOV.U32 R5, RZ, RZ, R8 ;  /* 0x000000ffff05b224 */ /* 0x000fca00078e0008 */
[----:B------:R1:W-:Y:S04]  /*0360*/  @!P3 STG.E.64 [R10.64+0x8], R4 ;  /* 0x000008040a00b986 */ /* 0x0003e8000c101b1a */
[----:B------:R2:W3:Y:S04]  /*0370*/  @P0 LDG.E R9, [R2.64] ;  /* 0x0000001a02090981 */ /* 0x0004e8000c1e1900 */
[----:B------:R2:W4:Y:S01]  /*0380*/  @P0 LDG.E R6, [R2.64+0x4] ;  /* 0x0000041a02060981 */ /* 0x000522000c1e1900 */
[----:B-1----:R-:W-:Y:S02]  /*0390*/  IMAD.U32 R4, RZ, RZ, UR6 ;  /* 0x00000006ff047e24 */ /* 0x002fe4000f8e00ff */
[----:B------:R-:W-:Y:S01]  /*03a0*/  IMAD.U32 R5, RZ, RZ, UR7 ;  /* 0x00000007ff057e24 */ /* 0x000fe2000f8e00ff */
[----:B--2---:R-:W-:Y:S01]  /*03b0*/  MOV R2, UR4 ;  /* 0x0000000400027c02 */ /* 0x004fe20008000f00 */
[----:B------:R-:W-:-:S03]  /*03c0*/  IMAD.U32 R3, RZ, RZ, UR5 ;  /* 0x00000005ff037e24 */ /* 0x000fc6000f8e00ff */
[----:B------:R-:W2:Y:S04]  /*03d0*/  @P1 LDG.E R4, [R4.64] ;  /* 0x0000001a04041981 */ /* 0x000ea8000c1e1900 */
[----:B------:R-:W5:Y:S01]  /*03e0*/  @!P2 LDG.E R0, [R2.64] ;  /* 0x0000001a0200a981 */ /* 0x000f62000c1e1900 */
[----:B------:R-:W-:Y:S01]  /*03f0*/  UMOV UR23, 0xffffffff ;  /* 0xffffffff00177882 */ /* 0x000fe20000000000 */
[----:B------:R-:W-:Y:S01]  /*0400*/  SHF.R.S32.HI R24, RZ, 0x1f, R88 ;  /* 0x0000001fff187819 */ /* 0x000fe20000011458 */
[----:B------:R-:W-:Y:S02]  /*0410*/  UMOV UR15, 0xffffffff ;  /* 0xffffffff000f7882 */ /* 0x000fe40000000000 */
[----:B------:R-:W-:Y:S01]  /*0420*/  ULDC UR4, c[0x0][0x1c0] ;  /* 0x0000700000047ab9 */ /* 0x000fe20000000800 */
[----:B------:R-:W-:Y:S01]  /*0430*/  LEA.HI R26, R24, R88, RZ, 0x5 ;  /* 0x00000058181a7211 */ /* 0x000fe200078f28ff */
[----:B------:R-:W-:-:S02]  /*0440*/  UIMAD UR4, UR11, UR4, UR10 ;  /* 0x000000040b0472a4 */ /* 0x000fc4000f8e020a */
[----:B------:R-:W-:Y:S02]  /*0450*/  UMOV UR14, URZ ;  /* 0x0000003f000e7c82 */ /* 0x000fe40008000000 */
[----:B------:R-:W-:-:S04]  /*0460*/  USHF.L.U32 UR5, UR4, 0x5, URZ ;  /* 0x0000000504057899 */ /* 0x000fc8000800063f */
[----:B------:R-:W-:Y:S01]  /*0470*/  USHF.R.S32.HI UR4, URZ, 0x1f, UR5 ;  /* 0x0000001f3f047899 */ /* 0x000fe20008011405 */
[----:B---3--:R-:W1:Y:S08]  /*0480*/  @P0 R2UR UR23, R9 ;  /* 0x00000000091703c2 */ /* 0x008e7000000e0000 */
[----:B----4-:R-:W1:Y:S02]  /*0490*/  @P0 R2UR UR12, R6 ;  /* 0x00000000060c03c2 */ /* 0x010e6400000e0000 */
[----:B-1----:R-:W-:-:S06]  /*04a0*/  @UP2 UIADD3 UR12, UR12, -UR23, URZ ;  /* 0x800000170c0c2290 */ /* 0x002fcc000fffe03f */
[----:B--2---:R1:W2:Y:S01]  /*04b0*/  @P1 R2UR UR14, R4 ;  /* 0x00000000040e13c2 */ /* 0x0042a200000e0000 */
[----:B------:R-:W-:-:S07]  /*04c0*/  @!UP2 ULDC UR12, c[0x0][0x214] ;  /* 0x00008500000caab9 */ /* 0x000fce0000000800 */
[----:B-----5:R3:W4:Y:S01]  /*04d0*/  @!P2 R2UR UR15, R0 ;  /* 0x00000000000fa3c2 */ /* 0x02072200000e0000 */
[----:B------:R-:W-:-:S04]  /*04e0*/  ISETP.NE.U32.AND P2, PT, RZ, c[0x0][0x248], PT ;  /* 0x00009200ff007a0c */ /* 0x000fc80003f45070 */
[----:B------:R-:W-:Y:S02]  /*04f0*/  ISETP.NE.AND.EX P2, PT, RZ, c[0x0][0x24c], PT, P2 ;  /* 0x00009300ff007a0c */ /* 0x000fe40003f45320 */
[----:B---3--:R-:W-:-:S05]  /*0500*/  LOP3.LUT R0, R26, 0xffffffe0, RZ, 0xc0, !PT ;  /* 0xffffffe01a007812 */ /* 0x008fca00078ec0ff */
[----:B------:R-:W-:-:S05]  /*0510*/  IMAD.IADD R0, R88, 0x1, -R0 ;  /* 0x0000000158007824 */ /* 0x000fca00078e0a00 */
[--C-:B------:R-:W-:Y:S02]  /*0520*/  IADD3 R231, P1, P0, R7, UR5, R0.reuse ;  /* 0x0000000507e77c10 */ /* 0x100fe4000f83e000 */
[----:B------:R-:W-:-:S04]  /*0530*/  SHF.R.S32.HI R0, RZ, 0x1f, R0 ;  /* 0x0000001fff007819 */ /* 0x000fc80000011400 */
[----:B------:R-:W-:Y:S01]  /*0540*/  IADD3.X R132, R8, UR4, R0, P1, P0 ;  /* 0x0000000408847c10 */ /* 0x000fe20008fe0400 */
[----:B-12-4-:R-:W-:Y:S05]  /*0550*/  @!P2 BRA `(.L_x_1239) ;  /* 0x000000700000a947 */ /* 0x016fea0003800000 */
[----:B------:R-:W-:-:S13]  /*0560*/  PLOP3.LUT P0, PT, PT, PT, UP3, 0x80, 0x0 ;  /* 0x000000000000781c */ /* 0x000fda0003f0f038 */
[----:B------:R-:W2:Y:S04]  /*0570*/  @P0 LDG.E R0, [R2.64+0x4] ;  /* 0x0000041a02000981 */ /* 0x000ea8000c1e1900 */
[----:B------:R-:W3:Y:S01]  /*0580*/  @!P0 LDG.E R2, [R2.64] ;  /* 0x0000001a02028981 */ /* 0x000ee2000c1e1900 */
[----:B--2---:R-:W1:Y:S02]  /*0590*/  @P0 R2UR UR6, R0 ;  /* 0x00000000000603c2 */ /* 0x004e6400000e0000 */
[----:B-1----:R-:W-:-:S11]  /*05a0*/  @UP3 UIADD3 UR6, UR6, -UR15, URZ ;  /* 0x8000000f06063290 */ /* 0x002fd6000fffe03f */
[----:B---3--:R1:W2:Y:S02]  /*05b0*/  @!P0 R2UR UR6, R2 ;  /* 0x00000000020683c2 */ /* 0x0082a400000e0000 */
[----:B-12---:R-:W-:Y:S05]  /*05c0*/  BRA `(.L_x_1240) ;  /* 0x0000001000007947 */ /* 0x006fea0003800000 */
.L_x_1239:
[----:B------:R-:W-:Y:S02]  /*05d0*/  ULDC UR6, c[0x0][0x218] ;  /* 0x0000860000067ab9 */ /* 0x000fe40000000800 */
.L_x_1240:
        /* <DEDUP_REMOVED lines=27> */
[----:B------:R-:W-:Y:S01]  /*0790*/  UISETP.NE.AND UP1, UPT, UR23, -0x1, UPT ;  /* 0xffffffff1700788c */ /* 0x000fe2000bf25270 */
[----:B------:R-:W1:Y:S01]  /*07a0*/  LDC.U8 R245, c[0x0][0x2d8] ;  /* 0x0000b600fff57b82 */ /* 0x000e620000000000 */
        /* <DEDUP_REMOVED lines=19> */
[----:B-1----:R-:W-:Y:S02]  /*08e0*/  USHF.R.S32.HI UR16, URZ, 0x1f, UR14 ;  /* 0x0000001f3f107899 */ /* 0x002fe4000801140e */
        /* <DEDUP_REMOVED lines=12> */
.L_x_1242:
[----:B-1----:R-:W-:Y:S01]  /*09b0*/  IABS R0, c[0x0][0x1c8] ;  /* 0x0000720000007a13 */ /* 0x002fe20000000000 */
[----:B------:R-:W1:Y:S01]  /*09c0*/  S2R R5, SR_CTAID.Z ;  /* 0x0000000000057919 */ /* 0x000e620000002700 */
[----:B------:R-:W-:Y:S02]  /*09d0*/  ULDC UR4, c[0x0][0x1c8] ;  /* 0x0000720000047ab9 */ /* 0x000fe40000000800 */
[----:B------:R-:W-:Y:S01]  /*09e0*/  ULOP3.LUT UR4, UR10, UR4, URZ, 0x3c, !UPT ;  /* 0x000000040a047292 */ /* 0x000fe2000f8e3c3f */
[----:B------:R-:W-:Y:S01]  /*09f0*/  IMAD.MOV.U32 R4, RZ, RZ, R0 ;  /* 0x000000ffff047224 */ /* 0x000fe200078e0000 */
[----:B------:R-:W-:Y:S02]  /*0a00*/  @UP0 UIADD3 UR15, UR14, UR15, URZ ;  /* 0x0000000f0e0f0290 */ /* 0x000fe4000fffe03f */
[----:B------:R-:W-:Y:S01]  /*0a10*/  USHF.R.S32.HI UR17, URZ, 0x1f, UR10 ;  /* 0x0000001f3f117899 */ /* 0x000fe2000801140a */
[----:B------:R-:W2:Y:S01]  /*0a20*/  I2F.RP R2, R4 ;  /* 0x0000000400027306 */ /* 0x000ea20000209400 */
[----:B------:R-:W-:Y:S01]  /*0a30*/  ISETP.LE.AND P1, PT, RZ, UR4, PT ;  /* 0x00000004ff007c0c */ /* 0x000fe2000bf23270 */
[----:B------:R-:W-:-:S02]  /*0a40*/  ULDC.64 UR4, c[0x0][0x1a0] ;  /* 0x0000680000047ab9 */ /* 0x000fc40000000a00 */
        /* <DEDUP_REMOVED lines=36> */
.L_x_1243:
[----:B------:R-:W-:Y:S01]  /*0c90*/  LEA.HI R3, R24, R88, RZ, 0x3 ;  /* 0x0000005818037211 */ /* 0x000fe200078f18ff */
[----:B------:R-:W1:Y:S01]  /*0ca0*/  S2R R250, SR_CTAID.X ;  /* 0x0000000000fa7919 */ /* 0x000e620000002500 */
[----:B------:R-:W-:Y:S01]  /*0cb0*/  UIADD3 UR20, -UR20, UR12, URZ ;  /* 0x0000000c14147290 */ /* 0x000fe2000fffe13f */
[----:B------:R-:W-:Y:S01]  /*0cc0*/  SHF.R.S32.HI R87, RZ, 0x5, R26 ;  /* 0x00000005ff577819 */ /* 0x000fe2000001141a */
[----:B------:R-:W-:Y:S01]  /*0cd0*/  ULDC.64 UR4, c[0x0][0x1a8] ;  /* 0x00006a0000047ab9 */ /* 0x000fe20000000a00 */
[----:B------:R-:W-:Y:S01]  /*0ce0*/  SHF.R.S32.HI R2, RZ, 0x3, R3 ;  /* 0x00000003ff027819 */ /* 0x000fe20000011403 */
[----:B------:R-:W2:Y:S01]  /*0cf0*/  S2R R6, SR_CTAID.Z ;  /* 0x0000000000067919 */ /* 0x000ea20000002700 */
[----:B------:R-:W-:Y:S01]  /*0d00*/  LOP3.LUT R3, R3, 0xfffffff8, RZ, 0xc0, !PT ;  /* 0xfffffff803037812 */ /* 0x000fe200078ec0ff */
[----:B------:R-:W-:Y:S01]  /*0d10*/  UIMAD UR4, UR17, UR4, URZ ;  /* 0x00000004110472a4 */ /* 0x000fe2000f8e023f */
[C---:B------:R-:W-:Y:S01]  /*0d20*/  IADD3 R23, R2.reuse, 0x10, RZ ;  /* 0x0000001002177810 */ /* 0x040fe20007ffe0ff */
[C---:B------:R-:W-:Y:S01]  /*0d30*/  IMAD.SHL.U32 R0, R2.reuse, 0x40, RZ ;  /* 0x0000004002007824 */ /* 0x040fe200078e00ff */
[----:B------:R-:W-:Y:S01]  /*0d40*/  IADD3 R7, R2, 0x20, RZ ;  /* 0x0000002002077810 */ /* 0x000fe20007ffe0ff */
[----:B------:R-:W-:Y:S01]  /*0d50*/  IMAD.IADD R25, R88, 0x1, -R3 ;  /* 0x0000000158197824 */ /* 0x000fe200078e0a03 */
[----:B------:R-:W-:Y:S01]  /*0d60*/  ISETP.GE.AND P0, PT, R23, UR20, PT ;  /* 0x0000001417007c0c */ /* 0x000fe2000bf06270 */
[----:B------:R-:W-:Y:S01]  /*0d70*/  UIMAD UR4, UR10, UR5, UR4 ;  /* 0x000000050a0472a4 */ /* 0x000fe2000f8e0204 */
[----:B------:R-:W-:Y:S01]  /*0d80*/  LOP3.LUT R0, R0, 0x1c0, RZ, 0xc0, !PT ;  /* 0x000001c000007812 */ /* 0x000fe200078ec0ff */
[----:B------:R-:W-:Y:S01]  /*0d90*/  IMAD.SHL.U32 R30, R25, 0x8, RZ ;  /* 0x00000008191e7824 */ /* 0x000fe200078e00ff */
[----:B------:R-:W-:Y:S01]  /*0da0*/  ISETP.GE.AND P5, PT, R7, UR20, PT ;  /* 0x0000001407007c0c */ /* 0x000fe2000bfa6270 */
[----:B------:R-:W-:Y:S01]  /*0db0*/  ULEA.HI.SX32 UR10, UR24, 0xffffffff, 0x1b ;  /* 0xffffffff180a7891 */ /* 0x000fe2000f8fda3f */
[----:B------:R-:W-:Y:S01]  /*0dc0*/  SHF.R.U32.HI R3, RZ, 0x3, R0 ;  /* 0x00000003ff037819 */ /* 0x000fe20000011600 */
[----:B------:R-:W-:Y:S01]  /*0dd0*/  UMOV UR21, 0x5 ;  /* 0x0000000500157882 */ /* 0x000fe20000000000 */
[--C-:B------:R-:W-:Y:S01]  /*0de0*/  LOP3.LUT R0, R0, 0x38, R30.reuse, 0xf8, !PT ;  /* 0x0000003800007812 */ /* 0x100fe200078ef81e */
[----:B------:R-:W-:Y:S01]  /*0df0*/  UISETP.GE.AND UP0, UPT, UR9, 0x21, UPT ;  /* 0x000000210900788c */ /* 0x000fe2000bf06270 */
[----:B------:R-:W-:Y:S01]  /*0e00*/  SHF.R.S32.HI R31, RZ, 0x1f, R30 ;  /* 0x0000001fff1f7819 */ /* 0x000fe2000001141e */
[----:B------:R-:W-:Y:S01]  /*0e10*/  IMAD.U32 R86, RZ, RZ, UR10 ;  /* 0x0000000aff567e24 */ /* 0x000fe2000f8e00ff */
[----:B------:R-:W-:-:S02]  /*0e20*/  LOP3.LUT R8, R0, R3, RZ, 0x3c, !PT ;  /* 0x0000000300087212 */ /* 0x000fc400078e3cff */
[--C-:B------:R-:W-:Y:S01]  /*0e30*/  SHF.R.S32.HI R3, RZ, 0x1f, R2.reuse ;  /* 0x0000001fff037819 */ /* 0x100fe20000011402 */
[----:B------:R-:W-:Y:S01]  /*0e40*/  STL.64 [R1+0x18], R30 ;  /* 0x0000181e01007387 */ /* 0x000fe20000100a00 */
[----:B------:R-:W-:Y:S01]  /*0e50*/  IADD3 R4, P1, R30, UR6, RZ ;  /* 0x000000061e047c10 */ /* 0x000fe2000ff3e0ff */
[----:B------:R-:W-:Y:S01]  /*0e60*/  UIMAD UR6, UR10, -0x20, UR9 ;  /* 0xffffffe00a0678a4 */ /* 0x000fe2000f8e0209 */
[----:B------:R-:W-:Y:S01]  /*0e70*/  IADD3 R9, R2, 0x40, RZ ;  /* 0x0000004002097810 */ /* 0x000fe20007ffe0ff */
[----:B-1----:R-:W-:Y:S01]  /*0e80*/  IMAD.WIDE R246, R250, 0x80, R2 ;  /* 0x00000080faf67825 */ /* 0x002fe200078e0202 */
[----:B------:R-:W-:Y:S01]  /*0e90*/  IADD3.X R5, R31, UR13, RZ, P1, !PT ;  /* 0x0000000d1f057c10 */ /* 0x000fe20008ffe4ff */
[----:B------:R1:W-:Y:S01]  /*0ea0*/  STL [R1+0x24], R7 ;  /* 0x0000240701007387 */ /* 0x0003e20000100800 */
[----:B------:R-:W-:Y:S02]  /*0eb0*/  IADD3 R10, R2, 0x30, RZ ;  /* 0x00000030020a7810 */ /* 0x000fe40007ffe0ff */
[----:B------:R-:W-:Y:S01]  /*0ec0*/  @!P0 IADD3 R0, P2, R246, 0x10, RZ ;  /* 0x00000010f6008810 */ /* 0x000fe20007f5e0ff */
[----:B--2---:R-:W-:Y:S01]  /*0ed0*/  IMAD.WIDE.U32 R4, R6, c[0x0][0x1a8], R4 ;  /* 0x00006a0006047a25 */ /* 0x004fe200078e0004 */
[----:B------:R-:W-:Y:S01]  /*0ee0*/  ISETP.GE.AND P1, PT, R2, UR20, PT ;  /* 0x0000001402007c0c */ /* 0x000fe2000bf26270 */
[----:B------:R-:W-:Y:S01]  /*0ef0*/  STL [R1+0x2c], R10 ;  /* 0x00002c0a01007387 */ /* 0x000fe20000100800 */
[----:B------:R-:W-:Y:S01]  /*0f00*/  ISETP.GE.AND P3, PT, R9, UR20, PT ;  /* 0x0000001409007c0c */ /* 0x000fe2000bf66270 */
[----:B------:R-:W-:Y:S01]  /*0f10*/  @!P0 IMAD.X R6, RZ, RZ, R247, P2 ;  /* 0x000000ffff068224 */ /* 0x000fe200010e06f7 */
[----:B------:R-:W-:Y:S01]  /*0f20*/  @!P5 IADD3 R12, P2, R246, 0x20, RZ ;  /* 0x00000020f60cd810 */ /* 0x000fe20007f5e0ff */
[----:B------:R2:W-:Y:S01]  /*0f30*/  STL [R1+0x34], R9 ;  /* 0x0000340901007387 */ /* 0x0005e20000100800 */
[----:B------:R-:W-:-:S02]  /*0f40*/  ISETP.GE.AND P4, PT, R10, UR20, PT ;  /* 0x000000140a007c0c */ /* 0x000fc4000bf86270 */
[----:B------:R-:W-:Y:S01]  /*0f50*/  IADD3 R5, R5, UR4, RZ ;  /* 0x0000000405057c10 */ /* 0x000fe2000fffe0ff */
[----:B------:R-:W-:Y:S01]  /*0f60*/  ULDC.64 UR4, c[0x0][0x198] ;  /* 0x0000660000047ab9 */ /* 0x000fe20000000a00 */
[C---:B------:R-:W-:Y:S01]  /*0f70*/  IADD3 R28, R2.reuse, 0x50, RZ ;  /* 0x00000050021c7810 */ /* 0x040fe20007ffe0ff */
[----:B------:R-:W-:Y:S01]  /*0f80*/  USHF.L.U64.HI UR21, UR4, UR21, UR5 ;  /* 0x0000001504157299 */ /* 0x000fe20008010205 */
[----:B------:R-:W-:Y:S01]  /*0f90*/  IADD3 R27, R2, 0x60, RZ ;  /* 0x00000060021b7810 */ /* 0x000fe20007ffe0ff */
[----:B------:R-:W-:Y:S01]  /*0fa0*/  @!P0 IMAD.WIDE.U32 R16, R0, c[0x0][0x190], R4 ;  /* 0x0000640000108a25 */ /* 0x000fe200078e0004 */
[----:B------:R-:W-:Y:S01]  /*0fb0*/  USHF.L.U32 UR22, UR4, 0x5, URZ ;  /* 0x0000000504167899 */ /* 0x000fe2000800063f */
[----:B------:R-:W-:Y:S01]  /*0fc0*/  STL [R1+0x20], R28 ;  /* 0x0000201c01007387 */ /* 0x000fe20000100800 */
[----:B------:R-:W-:Y:S02]  /*0fd0*/  UIMAD UR11, UR21, UR10, URZ ;  /* 0x0000000a150b72a4 */ /* 0x000fe4000f8e023f */
[----:B------:R-:W-:Y:S01]  /*0fe0*/  USHF.L.U32 UR12, UR4, 0x4, URZ ;  /* 0x00000004040c7899 */ /* 0x000fe2000800063f */
[----:B------:R-:W-:Y:S01]  /*0ff0*/  STL [R1+0x28], R27 ;  /* 0x0000281b01007387 */ /* 0x000fe20000100800 */
[----:B-1----:R-:W-:Y:S01]  /*1000*/  LEA.HI R7, R24, R88, RZ, 0x6 ;  /* 0x0000005818077211 */ /* 0x002fe200078f30ff */
[----:B------:R-:W-:-:S03]  /*1010*/  USHF.L.U64.HI UR8, UR4, UR8, UR5 ;  /* 0x0000000804087299 */ /* 0x000fc60008010205 */
[----:B------:R-:W-:Y:S01]  /*1020*/  ULDC.64 UR4, c[0x0][0x1a0] ;  /* 0x0000680000047ab9 */ /* 0x000fe20000000a00 */
[----:B------:R-:W-:Y:S02]  /*1030*/  IMAD.SHL.U32 R7, R7, 0x8, RZ ;  /* 0x0000000807077824 */ /* 0x000fe400078e00ff */
[----:B--2---:R-:W-:-:S03]  /*1040*/  @!P0 IMAD R9, R6, c[0x0][0x190], RZ ;  /* 0x0000640006098a24 */ /* 0x004fc600078e02ff */
[----:B------:R-:W-:Y:S01]  /*1050*/  LOP3.LUT R219, R8, 0xfffffe00, R7, 0xf8, !PT ;  /* 0xfffffe0008db7812 */ /* 0x000fe200078ef807 */
[----:B------:R-:W-:Y:S01]  /*1060*/  @!P5 IMAD.X R6, RZ, RZ, R247, P2 ;  /* 0x000000ffff06d224 */ /* 0x000fe200010e06f7 */
[----:B------:R-:W-:Y:S01]  /*1070*/  @!P3 IADD3 R11, P2, R246, 0x40, RZ ;  /* 0x00000040f60bb810 */ /* 0x000fe20007f5e0ff */
[----:B------:R-:W-:Y:S01]  /*1080*/  @!P0 IMAD R19, R0, c[0x0][0x194], R9 ;  /* 0x0000650000138a24 */ /* 0x000fe200078e0209 */
[----:B------:R-:W-:Y:S01]  /*1090*/  @!P4 IADD3 R8, P6, R246, 0x30, RZ ;  /* 0x00000030f608c810 */ /* 0x000fe20007fde0ff */
[----:B------:R-:W-:Y:S02]  /*10a0*/  @!P5 IMAD R6, R6, c[0x0][0x190], RZ ;  /* 0x000064000606da24 */ /* 0x000fe400078e02ff */
[----:B------:R-:W-:Y:S02]  /*10b0*/  @!P1 IMAD R0, R247, c[0x0][0x190], RZ ;  /* 0x00006400f7009a24 */ /* 0x000fe400078e02ff */
[----:B------:R-:W-:Y:S02]  /*10c0*/  @!P5 IMAD R18, R12, c[0x0][0x194], R6 ;  /* 0x000065000c12da24 */ /* 0x000fe400078e0206 */
[----:B------:R-:W-:-:S02]  /*10d0*/  @!P1 IMAD R0, R246, c[0x0][0x194], R0 ;  /* 0x00006500f6009a24 */ /* 0x000fc400078e0200 */
        /* <DEDUP_REMOVED lines=10> */
[----:B------:R-:W-:Y:S01]  /*1180*/  @!P3 IMAD R20, R11, c[0x0][0x194], R10 ;  /* 0x000065000b14ba24 */ /* 0x000fe200078e020a */
[----:B------:R-:W-:Y:S01]  /*1190*/  @!P0 LEA R10, P6, R16, c[0x0][0x160], 0x1 ;  /* 0x00005800100a8a11 */ /* 0x000fe200078c08ff */
[----:B------:R-:W-:Y:S02]  /*11a0*/  @!P3 IMAD.MOV.U32 R6, RZ, RZ, R4 ;  /* 0x000000ffff06b224 */ /* 0x000fe400078e0004 */
[----:B------:R-:W-:-:S02]  /*11b0*/  @!P3 IMAD.MOV.U32 R7, RZ, RZ, R5 ;  /* 0x000000ffff07b224 */ /* 0x000fc400078e0005 */
[----:B------:R-:W-:Y:S01]  /*11c0*/  @!P0 IMAD.IADD R0, R17, 0x1, R19 ;  /* 0x0000000111008824 */ /* 0x000fe200078e0213 */
[----:B------:R-:W-:Y:S01]  /*11d0*/  @!P5 LEA.HI.X R19, R12, c[0x0][0x164], R13, 0x1, P2 ;  /* 0x000059000c13da11 */ /* 0x000fe200010f0c0d */
[----:B------:R-:W-:Y:S01]  /*11e0*/  @!P4 IMAD R9, R9, c[0x0][0x190], RZ ;  /* 0x000064000909ca24 */ /* 0x000fe200078e02ff */
[----:B------:R-:W-:Y:S01]  /*11f0*/  ISETP.GE.AND P2, PT, R28, UR20, PT ;  /* 0x000000141c007c0c */ /* 0x000fe2000bf46270 */
[----:B------:R-:W-:Y:S02]  /*1200*/  IMAD.SHL.U32 R219, R219, 0x2, RZ ;  /* 0x00000002dbdb7824 */ /* 0x000fe400078e00ff */
[----:B------:R-:W-:Y:S01]  /*1210*/  @!P3 IMAD.WIDE.U32 R6, R11, c[0x0][0x190], R6 ;  /* 0x000064000b06ba25 */ /* 0x000fe200078e0006 */
[----:B------:R-:W-:Y:S02]  /*1220*/  @!P0 LEA.HI.X R11, R16, c[0x0][0x164], R0, 0x1, P6 ;  /* 0x00005900100b8a11 */ /* 0x000fe400030f0c00 */
[----:B------:R-:W-:Y:S01]  /*1230*/  @!PT LDS RZ, [RZ] ;  /* 0x00000000fffff984 */ /* 0x000fe20000000800 */
[----:B------:R-:W-:Y:S01]  /*1240*/  @!PT LDS RZ, [RZ] ;  /* 0x00000000fffff984 */ /* 0x000fe20000000800 */
[----:B------:R-:W-:Y:S01]  /*1250*/  @!PT LDS RZ, [RZ] ;  /* 0x00000000fffff984 */ /* 0x000fe20000000800 */
[----:B------:R1:W-:Y:S01]  /*1260*/  @!P1 LDGSTS.E.BYPASS.LTC128B.128 [R219], [R14.64] ;  /* 0x000000000edb9fae */ /* 0x0003e2000b901d5a */
[----:B------:R-:W-:Y:S01]  /*1270*/  @!P4 IMAD R21, R8, c[0x0][0x194], R9 ;  /* 0x000065000815ca24 */ /* 0x000fe200078e0209 */
[----:B------:R-:W-:Y:S01]  /*1280*/  @!P3 LEA R16, P6, R6, c[0x0][0x160], 0x1 ;  /* 0x000058000610ba11 */ /* 0x000fe200078c08ff */
[----:B------:R-:W-:Y:S01]  /*1290*/  @!P4 IMAD.WIDE.U32 R8, R8, c[0x0][0x190], R4 ;  /* 0x000064000808ca25 */ /* 0x000fe200078e0004 */
[----:B------:R1:W-:Y:S01]  /*12a0*/  @!P1 LDGSTS.E.BYPASS.LTC128B.128 [R219+0x4000], [R14.64+0x80] ;  /* 0x040000800edb9fae */ /* 0x0003e2000b901d5a */
[----:B------:R-:W-:-:S02]  /*12b0*/  ISETP.GE.AND P1, PT, R27, UR20, PT ;  /* 0x000000141b007c0c */ /* 0x000fc4000bf26270 */
[----:B------:R-:W-:Y:S01]  /*12c0*/  @!P4 IMAD.IADD R0, R9, 0x1, R21 ;  /* 0x000000010900c824 */ /* 0x000fe200078e0215 */
[----:B------:R2:W-:Y:S01]  /*12d0*/  @!P0 LDGSTS.E.BYPASS.LTC128B.128 [R219+0x800], [R10.64] ;  /* 0x008000000adb8fae */ /* 0x0005e2000b901d5a */
[----:B------:R-:W-:-:S03]  /*12e0*/  @!P3 IMAD.IADD R7, R7, 0x1, R20 ;  /* 0x000000010707b824 */ /* 0x000fc600078e0214 */
[----:B------:R2:W-:Y:S02]  /*12f0*/  @!P0 LDGSTS.E.BYPASS.LTC128B.128 [R219+0x4800], [R10.64+0x80] ;  /* 0x048000800adb8fae */ /* 0x0005e4000b901d5a */
[----:B------:R-:W-:Y:S02]  /*1300*/  @!P3 LEA.HI.X R17, R6, c[0x0][0x164], R7, 0x1, P6 ;  /* 0x000059000611ba11 */ /* 0x000fe400030f0c07 */
[----:B------:R3:W-:Y:S04]  /*1310*/  @!P5 LDGSTS.E.BYPASS.LTC128B.128 [R219+0x1000], [R18.64] ;  /* 0x0100000012dbdfae */ /* 0x0007e8000b901d5a */
[----:B------:R3:W-:Y:S01]  /*1320*/  @!P5 LDGSTS.E.BYPASS.LTC128B.128 [R219+0x5000], [R18.64+0x80] ;  /* 0x0500008012dbdfae */ /* 0x0007e2000b901d5a */
[----:B------:R-:W-:Y:S02]  /*1330*/  ISETP.GE.AND P5, PT, R23, UR6, PT ;  /* 0x0000000617007c0c */ /* 0x000fe4000bfa6270 */
[----:B-1----:R-:W-:-:S04]  /*1340*/  @!P4 LEA R14, P0, R8, c[0x0][0x160], 0x1 ;  /* 0x00005800080eca11 */ /* 0x002fc800078008ff */
[----:B------:R-:W-:Y:S02]  /*1350*/  @!P4 LEA.HI.X R15, R8, c[0x0][0x164], R0, 0x1, P0 ;  /* 0x00005900080fca11 */ /* 0x000fe400000f0c00 */
[----:B------:R-:W-:Y:S02]  /*1360*/  @!P2 IADD3 R8, P6, R246, 0x50, RZ ;  /* 0x00000050f608a810 */ /* 0x000fe40007fde0ff */
[----:B--2---:R-:W-:Y:S01]  /*1370*/  IADD3 R10, R2, 0x70, RZ ;  /* 0x00000070020a7810 */ /* 0x004fe20007ffe0ff */
[----:B------:R1:W-:Y:S02]  /*1380*/  @!P4 LDGSTS.E.BYPASS.LTC128B.128 [R219+0x1800], [R14.64] ;  /* 0x018000000edbcfae */ /* 0x0003e4000b901d5a */
[--C-:B------:R-:W-:Y:S01]  /*1390*/  @!P2 IMAD.X R0, RZ, RZ, R247.reuse, P6 ;  /* 0x000000ffff00a224 */ /* 0x100fe200030e06f7 */
[----:B------:R-:W-:Y:S01]  /*13a0*/  ISETP.GE.AND P0, PT, R10, UR20, PT ;  /* 0x000000140a007c0c */ /* 0x000fe2000bf06270 */
[----:B------:R2:W-:Y:S01]  /*13b0*/  STL [R1+0x30], R10 ;  /* 0x0000300a01007387 */ /* 0x0005e20000100800 */
[----:B------:R-:W-:Y:S01]  /*13c0*/  @!P1 IADD3 R6, P6, R246, 0x60, RZ ;  /* 0x00000060f6069810 */ /* 0x000fe20007fde0ff */
[----:B------:R-:W-:Y:S01]  /*13d0*/  @!P2 IMAD R9, R0, c[0x0][0x190], RZ ;  /* 0x000064000009aa24 */ /* 0x000fe200078e02ff */
[----:B---3--:R-:W-:Y:S01]  /*13e0*/  SHF.R.S32.HI R18, RZ, 0x1f, R22 ;  /* 0x0000001fff127819 */ /* 0x008fe20000011416 */
[----:B------:R1:W-:Y:S01]  /*13f0*/  @!P4 LDGSTS.E.BYPASS.LTC128B.128 [R219+0x5800], [R14.64+0x80] ;  /* 0x058000800edbcfae */ /* 0x0003e2000b901d5a */
[----:B------:R-:W-:Y:S01]  /*1400*/  ISETP.GE.AND P4, PT, R23, UR6, PT ;  /* 0x0000000617007c0c */ /* 0x000fe2000bf86270 */
[----:B------:R-:W-:-:S02]  /*1410*/  @!P1 IMAD.X R7, RZ, RZ, R247, P6 ;  /* 0x000000ffff079224 */ /* 0x000fc400030e06f7 */
[C---:B------:R-:W-:Y:S01]  /*1420*/  @!P2 IMAD R11, R8.reuse, c[0x0][0x194], R9 ;  /* 0x00006500080baa24 */ /* 0x040fe200078e0209 */
[----:B------:R3:W-:Y:S01]  /*1430*/  @!P3 LDGSTS.E.BYPASS.LTC128B.128 [R219+0x2000], [R16.64] ;  /* 0x0200000010dbbfae */ /* 0x0007e2000b901d5a */
[----:B------:R-:W-:-:S03]  /*1440*/  @!P2 IMAD.WIDE.U32 R8, R8, c[0x0][0x190], R4 ;  /* 0x000064000808aa25 */ /* 0x000fc600078e0004 */
[----:B------:R3:W-:Y:S01]  /*1450*/  @!P3 LDGSTS.E.BYPASS.LTC128B.128 [R219+0x6000], [R16.64+0x80] ;  /* 0x0600008010dbbfae */ /* 0x0007e2000b901d5a */
[----:B------:R-:W-:-:S04]  /*1460*/  @!P1 IMAD R7, R7, c[0x0][0x190], RZ ;  /* 0x0000640007079a24 */ /* 0x000fc800078e02ff */
[C---:B------:R-:W-:Y:S02]  /*1470*/  @!P1 IMAD R13, R6.reuse, c[0x0][0x194], R7 ;  /* 0x00006500060d9a24 */ /* 0x040fe400078e0207 */
[----:B------:R-:W-:Y:S01]  /*1480*/  @!P1 IMAD.WIDE.U32 R6, R6, c[0x0][0x190], R4 ;  /* 0x0000640006069a25 */ /* 0x000fe200078e0004 */
[----:B--2---:R-:W-:-:S05]  /*1490*/  @!P0 IADD3 R10, P6, R246, 0x70, RZ ;  /* 0x00000070f60a8810 */ /* 0x004fca0007fde0ff */
[----:B------:R-:W-:Y:S01]  /*14a0*/  @!P0 IMAD.X R0, RZ, RZ, R247, P6 ;  /* 0x000000ffff008224 */ /* 0x000fe200030e06f7 */
[----:B------:R-:W-:Y:S01]  /*14b0*/  @!P2 LEA R20, P6, R8, c[0x0][0x160], 0x1 ;  /* 0x000058000814aa11 */ /* 0x000fe200078c08ff */
[----:B------:R-:W-:Y:S01]  /*14c0*/  @!P0 IMAD.WIDE.U32 R4, R10, c[0x0][0x190], R4 ;  /* 0x000064000a048a25 */ /* 0x000fe200078e0004 */
[----:B-1----:R-:W-:-:S03]  /*14d0*/  LEA.HI R15, R24, R88, RZ, 0x4 ;  /* 0x00000058180f7211 */ /* 0x002fc600078f20ff */
[----:B------:R-:W-:Y:S01]  /*14e0*/  @!P0 IMAD R12, R0, c[0x0][0x190], RZ ;  /* 0x00006400000c8a24 */ /* 0x000fe200078e02ff */
[----:B------:R-:W-:Y:S01]  /*14f0*/  SHF.R.S32.HI R14, RZ, 0x4, R15 ;  /* 0x00000004ff0e7819 */ /* 0x000fe2000001140f */
[----:B------:R-:W-:Y:S02]  /*1500*/  @!P2 IMAD.IADD R0, R9, 0x1, R11 ;  /* 0x000000010900a824 */ /* 0x000fe400078e020b */
[----:B------:R-:W-:-:S03]  /*1510*/  @!P0 IMAD R9, R10, c[0x0][0x194], R12 ;  /* 0x000065000a098a24 */ /* 0x000fc600078e020c */
[----:B------:R-:W-:Y:S01]  /*1520*/  @!P2 LEA.HI.X R21, R8, c[0x0][0x164], R0, 0x1, P6 ;  /* 0x000059000815aa11 */ /* 0x000fe200030f0c00 */
[----:B------:R-:W-:Y:S01]  /*1530*/  @!P1 IMAD.IADD R0, R7, 0x1, R13 ;  /* 0x0000000107009824 */ /* 0x000fe200078e020d */
[----:B------:R-:W-:-:S03]  /*1540*/  @!P1 LEA R12, P6, R6, c[0x0][0x160], 0x1 ;  /* 0x00005800060c9a11 */ /* 0x000fc600078c08ff */
[----:B------:R1:W-:Y:S01]  /*1550*/  @!P2 LDGSTS.E.BYPASS.LTC128B.128 [R219+0x2800], [R20.64] ;  /* 0x0280000014dbafae */ /* 0x0003e2000b901d5a */
[----:B------:R-:W-:Y:S01]  /*1560*/  @!P1 LEA.HI.X R13, R6, c[0x0][0x164], R0, 0x1, P6 ;  /* 0x00005900060d9a11 */ /* 0x000fe200030f0c00 */
[----:B------:R-:W-:Y:S01]  /*1570*/  @!P0 IMAD.IADD R0, R5, 0x1, R9 ;  /* 0x0000000105008824 */ /* 0x000fe200078e0209 */
[----:B------:R-:W-:Y:S01]  /*1580*/  @!P0 LEA R10, P6, R4, c[0x0][0x160], 0x1 ;  /* 0x00005800040a8a11 */ /* 0x000fe200078c08ff */
[----:B------:R-:W-:Y:S01]  /*1590*/  IMAD.WIDE.U32 R6, R2, c[0x0][0x1a0], R30 ;  /* 0x0000680002067a25 */ /* 0x000fe200078e001e */
[----:B------:R-:W-:Y:S01]  /*15a0*/  LOP3.LUT R9, R15, 0xfffffff0, RZ, 0xc0, !PT ;  /* 0xfffffff00f097812 */ /* 0x000fe200078ec0ff */
[----:B------:R1:W-:Y:S01]  /*15b0*/  @!P2 LDGSTS.E.BYPASS.LTC128B.128 [R219+0x6800], [R20.64+0x80] ;  /* 0x0680008014dbafae */ /* 0x0003e2000b901d5a */
[----:B------:R-:W-:Y:S01]  /*15c0*/  @!P0 LEA.HI.X R11, R4, c[0x0][0x164], R0, 0x1, P6 ;  /* 0x00005900040b8a11 */ /* 0x000fe200030f0c00 */
[C---:B------:R-:W-:Y:S01]  /*15d0*/  IMAD R0, R3.reuse, c[0x0][0x198], RZ ;  /* 0x0000660003007a24 */ /* 0x040fe200078e02ff */
[C---:B------:R-:W-:Y:S01]  /*15e0*/  ISETP.GE.AND P2, PT, R2.reuse, UR6, PT ;  /* 0x0000000602007c0c */ /* 0x040fe2000bf46270 */
[C---:B------:R-:W-:Y:S01]  /*15f0*/  IMAD.WIDE.U32 R4, R2.reuse, c[0x0][0x198], R30 ;  /* 0x0000660002047a25 */ /* 0x040fe200078e001e */
[----:B------:R2:W-:Y:S03]  /*1600*/  @!P1 LDGSTS.E.BYPASS.LTC128B.128 [R219+0x3000], [R12.64] ;  /* 0x030000000cdb9fae */ /* 0x0005e6000b901d5a */
[----:B------:R-:W-:Y:S01]  /*1610*/  IMAD R0, R2, c[0x0][0x19c], R0 ;  /* 0x0000670002007a24 */ /* 0x000fe200078e0200 */
[----:B------:R-:W-:Y:S01]  /*1620*/  IADD3 R4, P6, R4, UR16, RZ ;  /* 0x0000001004047c10 */ /* 0x000fe2000ffde0ff */
[----:B------:R-:W-:Y:S01]  /*1630*/  IMAD R3, R3, c[0x0][0x1a0], RZ ;  /* 0x0000680003037a24 */ /* 0x000fe200078e02ff */
[----:B------:R2:W-:Y:S02]  /*1640*/  @!P1 LDGSTS.E.BYPASS.LTC128B.128 [R219+0x7000], [R12.64+0x80] ;  /* 0x070000800cdb9fae */ /* 0x0005e4000b901d5a */
[----:B------:R-:W-:Y:S01]  /*1650*/  IADD3.X R5, R5, UR7, R0, P6, !PT ;  /* 0x0000000705057c10 */ /* 0x000fe2000b7fe400 */
[----:B------:R-:W-:Y:S01]  /*1660*/  IMAD R0, R18, c[0x0][0x1b0], RZ ;  /* 0x00006c0012007a24 */ /* 0x000fe200078e02ff */
[C---:B------:R-:W-:Y:S01]  /*1670*/  ISETP.GE.AND P6, PT, R2.reuse, UR6, PT ;  /* 0x0000000602007c0c */ /* 0x040fe2000bfc6270 */
[----:B------:R-:W-:Y:S01]  /*1680*/  USHF.R.S32.HI UR7, URZ, 0x1f, UR10 ;  /* 0x0000001f3f077899 */ /* 0x000fe2000801140a */
[----:B------:R-:W-:Y:S01]  /*1690*/  IMAD R3, R2, c[0x0][0x1a4], R3 ;  /* 0x0000690002037a24 */ /* 0x000fe200078e0203 */
[----:B------:R4:W-:Y:S01]  /*16a0*/  @!P0 LDGSTS.E.BYPASS.LTC128B.128 [R219+0x3800], [R10.64] ;  /* 0x038000000adb8fae */ /* 0x0009e2000b901d5a */
[C---:B------:R-:W-:Y:S01]  /*16b0*/  IMAD R8, R22.reuse, c[0x0][0x1b4], R0 ;  /* 0x00006d0016087a24 */ /* 0x040fe200078e0200 */
[----:B------:R-:W-:Y:S01]  /*16c0*/  UIMAD UR11, UR7, UR22, UR11 ;  /* 0x00000016070b72a4 */ /* 0x000fe2000f8e020b */
[----:B------:R-:W-:Y:S01]  /*16d0*/  IMAD.WIDE.U32 R28, R22, c[0x0][0x1b0], R4 ;  /* 0x00006c00161c7a25 */ /* 0x000fe200078e0004 */
[----:B------:R4:W-:Y:S03]  /*16e0*/  @!P0 LDGSTS.E.BYPASS.LTC128B.128 [R219+0x7800], [R10.64+0x80] ;  /* 0x078000800adb8fae */ /* 0x0009e6000b901d5a */
[----:B------:R-:W-:Y:S01]  /*16f0*/  IMAD.IADD R91, R29, 0x1, R8 ;  /* 0x000000011d5b7824 */ /* 0x000fe200078e0208 */
[----:B------:R-:W-:Y:S01]  /*1700*/  IADD3 R8, P3, R6, UR18, RZ ;  /* 0x0000001206087c10 */ /* 0x000fe2000ff7e0ff */
[----:B------:R-:W-:Y:S01]  /*1710*/  IMAD.MOV.U32 R90, RZ, RZ, R28 ;  /* 0x000000ffff5a7224 */ /* 0x000fe200078e001c */
[----:B------:R5:W-:Y:S01]  /*1720*/  STL.64 [R1+0x10], R28 ;  /* 0x0000101c01007387 */ /* 0x000be20000100a00 */
[----:B------:R-:W-:Y:S01]  /*1730*/  IMAD.IADD R0, R88, 0x1, -R9 ;  /* 0x0000000158007824 */ /* 0x000fe200078e0a09 */
[----:B------:R-:W-:Y:S01]  /*1740*/  IADD3.X R9, R7, UR15, R3, P3, !PT ;  /* 0x0000000f07097c10 */ /* 0x000fe20009ffe403 */
[----:B------:R-:W-:Y:S01]  /*1750*/  IMAD.WIDE.U32 R4, R86, UR22, R90 ;  /* 0x0000001656047c25 */ /* 0x000fe2000f8e005a */
[----:B------:R-:W-:Y:S01]  /*1760*/  LEA.HI R7, R15, R14, RZ, 0x1 ;  /* 0x0000000e0f077211 */ /* 0x000fe200078f08ff */
[----:B------:R-:W-:Y:S01]  /*1770*/  UIMAD.WIDE.U32 UR14, UR10, UR4, URZ ;  /* 0x000000040a0e72a5 */ /* 0x000fe2000f8e003f */
[----:B---3--:R-:W-:Y:S01]  /*1780*/  SHF.R.S32.HI R17, RZ, 0x1f, R0 ;  /* 0x0000001fff117819 */ /* 0x008fe20000011400 */
[----:B------:R-:W-:Y:S01]  /*1790*/  UIMAD UR4, UR7, UR4, URZ ;  /* 0x00000004070472a4 */ /* 0x000fe2000f8e023f */
[----:B------:R-:W-:Y:S01]  /*17a0*/  IADD3 R3, R5, UR11, RZ ;  /* 0x0000000b05037c10 */ /* 0x000fe2000fffe0ff */
[----:B------:R-:W-:Y:S01]  /*17b0*/  STL.64 [R1], R90 ;  /* 0x0000005a01007387 */ /* 0x000fe20000100a00 */
[----:B------:R-:W-:Y:S01]  /*17c0*/  @!P6 LEA R6, P3, R4, c[0x0][0x168], 0x1 ;  /* 0x00005a000406ea11 */ /* 0x000fe200078608ff */
[----:B------:R-:W-:Y:S01]  /*17d0*/  UIMAD UR4, UR10, UR5, UR4 ;  /* 0x000000050a0472a4 */ /* 0x000fe2000f8e0204 */
[----:B------:R-:W-:-:S02]  /*17e0*/  LOP3.LUT R15, R7, 0xfffffffe, RZ, 0xc0, !PT ;  /* 0xfffffffe070f7812 */ /* 0x000fc400078ec0ff */
[C---:B------:R-:W-:Y:S01]  /*17f0*/  @!P6 LEA.HI.X R7, R4.reuse, c[0x0][0x16c], R3, 0x1, P3 ;  /* 0x00005b000407ea11 */ /* 0x040fe200018f0c03 */
[----:B------:R-:W-:Y:S01]  /*1800*/  UIADD3 UR4, UR15, UR4, URZ ;  /* 0x000000040f047290 */ /* 0x000fe2000fffe03f */
[----:B------:R-:W-:Y:S01]  /*1810*/  @!P5 IADD3 R5, P3, R4, UR12, RZ ;  /* 0x0000000c0405dc10 */ /* 0x000fe2000ff7e0ff */
[----:B------:R-:W-:Y:S01]  /*1820*/  IMAD.IADD R15, R14, 0x1, -R15 ;  /* 0x000000010e0f7824 */ /* 0x000fe200078e0a0f */
[----:B------:R-:W-:Y:S01]  /*1830*/  LEA.HI R17, R17, R0, RZ, 0x3 ;  /* 0x0000000011117211 */ /* 0x000fe200078f18ff */
[----:B------:R3:W-:Y:S01]  /*1840*/  @!P6 LDGSTS.E.BYPASS.LTC128B.128 [R219+0x8000], [R6.64] ;  /* 0x0800000006dbefae */ /* 0x0007e2000b901d5a */
[----:B------:R-:W-:Y:S01]  /*1850*/  @!P5 IADD3.X R3, R3, UR8, RZ, P3, !PT ;  /* 0x000000080303dc10 */ /* 0x000fe20009ffe4ff */
[----:B------:R-:W-:Y:S01]  /*1860*/  IMAD R14, R18, c[0x0][0x1b8], RZ ;  /* 0x00006e00120e7a24 */ /* 0x000fe200078e02ff */
[----:B------:R-:W-:Y:S01]  /*1870*/  @!P5 LEA R4, P3, R5, c[0x0][0x168], 0x1 ;  /* 0x00005a000504da11 */ /* 0x000fe200078608ff */
[----:B------:R3:W-:Y:S01]  /*1880*/  @!P6 LDGSTS.E.BYPASS.LTC128B.128 [R219+0x9000], [R6.64+0x80] ;  /* 0x0900008006dbefae */ /* 0x0007e2000b901d5a */
[----:B------:R-:W-:Y:S01]  /*1890*/  LOP3.LUT R16, R17, 0xfffffff8, RZ, 0xc0, !PT ;  /* 0xfffffff811107812 */ /* 0x000fe200078ec0ff */
[----:B------:R-:W-:Y:S01]  /*18a0*/  IMAD R14, R22, c[0x0][0x1bc], R14 ;  /* 0x00006f00160e7a24 */ /* 0x000fe200078e020e */
[----:B------:R-:W-:Y:S01]  /*18b0*/  @!P5 LEA.HI.X R5, R5, c[0x0][0x16c], R3, 0x1, P3 ;  /* 0x00005b000505da11 */ /* 0x000fe200018f0c03 */
[----:B------:R-:W-:-:S02]  /*18c0*/  IMAD.SHL.U32 R3, R2, 0x8, RZ ;  /* 0x0000000802037824 */ /* 0x000fc400078e00ff */
[----:B------:R-:W-:Y:S02]  /*18d0*/  IMAD.IADD R24, R0, 0x1, -R16 ;  /* 0x0000000100187824 */ /* 0x000fe400078e0a10 */
[----:B------:R1:W-:Y:S01]  /*18e0*/  @!P5 LDGSTS.E.BYPASS.LTC128B.128 [R219+0x8800], [R4.64] ;  /* 0x0880000004dbdfae */ /* 0x0003e2000b901d5a */
[----:B------:R-:W-:Y:S02]  /*18f0*/  IMAD.SHL.U32 R0, R25, 0x40, RZ ;  /* 0x0000004019007824 */ /* 0x000fe400078e00ff */
[----:B------:R-:W-:Y:S01]  /*1900*/  IMAD.SHL.U32 R2, R24, 0x40, RZ ;  /* 0x0000004018027824 */ /* 0x000fe200078e00ff */
[----:B------:R1:W-:Y:S01]  /*1910*/  @!P5 LDGSTS.E.BYPASS.LTC128B.128 [R219+0x9800], [R4.64+0x80] ;  /* 0x0980008004dbdfae */ /* 0x0003e2000b901d5a */
[----:B-----5:R-:W-:Y:S01]  /*1920*/  IMAD.WIDE.U32 R28, R22, c[0x0][0x1b8], R8 ;  /* 0x00006e00161c7a25 */ /* 0x020fe200078e0008 */
[----:B------:R-:W-:Y:S02]  /*1930*/  LOP3.LUT R0, R0, 0x1c0, RZ, 0xc0, !PT ;  /* 0x000001c000007812 */ /* 0x000fe400078ec0ff */
[----:B------:R-:W0:Y:S01]  /*1940*/  LDGDEPBAR ;  /* 0x00000000000079af */ /* 0x000e220000000000 */
[----:B------:R-:W-:Y:S01]  /*1950*/  LOP3.LUT R2, R2, 0x1c0, RZ, 0xc0, !PT ;  /* 0x000001c002027812 */ /* 0x000fe200078ec0ff */
[----:B------:R-:W-:-:S02]  /*1960*/  IMAD.U32 R8, RZ, RZ, UR14 ;  /* 0x0000000eff087e24 */ /* 0x000fc4000f8e00ff */
[----:B------:R-:W-:Y:S01]  /*1970*/  IMAD.U32 R9, RZ, RZ, UR15 ;  /* 0x0000000fff097e24 */ /* 0x000fe2000f8e00ff */
[----:B------:R-:W-:Y:S01]  /*1980*/  STL.64 [R1+0x8], R28 ;  /* 0x0000081c01007387 */ /* 0x000fe20000100a00 */
[----:B------:R-:W-:Y:S01]  /*1990*/  IMAD.IADD R252, R29, 0x1, R14 ;  /* 0x000000011dfc7824 */ /* 0x000fe200078e020e */
[----:B---3--:R-:W-:Y:S01]  /*19a0*/  LOP3.LUT R6, R0, 0x8, R3, 0xf8, !PT ;  /* 0x0000000800067812 */ /* 0x008fe200078ef803 */
[----:B------:R-:W-:Y:S01]  /*19b0*/  @!P4 IMAD.MOV.U32 R7, RZ, RZ, c[0x0][0x1a4] ;  /* 0x00006900ff07c624 */ /* 0x000fe200078e00ff */
[----:B------:R-:W-:Y:S02]  /*19c0*/  SHF.R.U32.HI R3, RZ, 0x3, R0 ;  /* 0x00000003ff037819 */ /* 0x000fe40000011600 */
[----:B------:R-:W-:Y:S02]  /*19d0*/  LEA R0, P0, R8, R28, 0x5 ;  /* 0x0000001c08007211 */ /* 0x000fe400078028ff */
[----:B------:R-:W-:Y:S01]  /*19e0*/  LOP3.LUT R9, R6, R3, RZ, 0x3c, !PT ;  /* 0x0000000306097212 */ /* 0x000fe200078e3cff */
[----:B------:R-:W-:Y:S01]  /*19f0*/  @!P4 IMAD.MOV.U32 R3, RZ, RZ, c[0x0][0x1a0] ;  /* 0x00006800ff03c624 */ /* 0x000fe200078e00ff */
[----:B------:R-:W-:Y:S01]  /*1a00*/  @!P2 LEA R6, P1, R0, c[0x0][0x170], 0x1 ;  /* 0x00005c000006aa11 */ /* 0x000fe200078208ff */
[----:B-1----:R-:W-:Y:S01]  /*1a10*/  IMAD.SHL.U32 R4, R15, 0x8, RZ ;  /* 0x000000080f047824 */ /* 0x002fe200078e00ff */
[----:B------:R-:W-:-:S04]  /*1a20*/  DEPBAR.LE SB0, 0x0 ;  /* 0x000080000000791a */ /* 0x000fc80000000000 */
[----:B------:R-:W-:Y:S01]  /*1a30*/  BAR.SYNC.DEFER_BLOCKING 0x0 ;  /* 0x0000000000007b1d */ /* 0x000fe20000010000 */
[----:B------:R-:W-:Y:S01]  /*1a40*/  LOP3.LUT R4, R2, 0x8, R4, 0xf8, !PT ;  /* 0x0000000802047812 */ /* 0x000fe200078ef804 */
[----:B------:R-:W-:Y:S01]  /*1a50*/  IMAD.U32 R5, RZ, RZ, UR4 ;  /* 0x00000004ff057e24 */ /* 0x000fe2000f8e00ff */
[----:B------:R-:W-:-:S04]  /*1a60*/  SHF.R.U32.HI R2, RZ, 0x3, R2 ;  /* 0x00000003ff027819 */ /* 0x000fc80000011602 */
[----:B------:R-:W-:Y:S01]  /*1a70*/  LOP3.LUT R85, R4, R2, RZ, 0x3c, !PT ;  /* 0x0000000204557212 */ /* 0x000fe200078e3cff */
[----:B------:R-:W-:Y:S01]  /*1a80*/  IMAD.SHL.U32 R4, R17, 0x40, RZ ;  /* 0x0000004011047824 */ /* 0x000fe200078e00ff */
[----:B------:R-:W-:Y:S02]  /*1a90*/  LEA.HI.X R2, R8, R252, R5, 0x5, P0 ;  /* 0x000000fc08027211 */ /* 0x000fe400000f2c05 */
[C---:B------:R-:W-:Y:S02]  /*1aa0*/  @!P4 LEA R5, P0, R3.reuse, R0, 0x4 ;  /* 0x000000000305c211 */ /* 0x040fe400078020ff */
[----:B------:R-:W-:Y:S02]  /*1ab0*/  LOP3.LUT R84, R4, 0xfffffe00, RZ, 0xc0, !PT ;  /* 0xfffffe0004547812 */ /* 0x000fe400078ec0ff */
[----:B------:R-:W-:Y:S02]  /*1ac0*/  @!P4 LEA.HI.X R3, R3, R2, R7, 0x4, P0 ;  /* 0x000000020303c211 */ /* 0x000fe400000f2407 */
[----:B------:R-:W-:Y:S01]  /*1ad0*/  @!P2 LEA.HI.X R7, R0, c[0x0][0x174], R2, 0x1, P1 ;  /* 0x00005d000007aa11 */ /* 0x000fe200008f0c02 */
[----:B------:R-:W-:Y:S01]  /*1ae0*/  IMAD R2, R87, 0x400, R84 ;  /* 0x0000040057027824 */ /* 0x000fe200078e0254 */
[----:B------:R-:W-:Y:S01]  /*1af0*/  @!P4 LEA R4, P0, R5, c[0x0][0x170], 0x1 ;  /* 0x00005c000504ca11 */ /* 0x000fe200078008ff */
[----:B------:R-:W-:-:S02]  /*1b00*/  IMAD R0, R15, 0x200, R9 ;  /* 0x000002000f007824 */ /* 0x000fc400078e0209 */
[----:B------:R-:W-:Y:S01]  /*1b10*/  IMAD.IADD R2, R85, 0x1, R2 ;  /* 0x0000000155027824 */ /* 0x000fe200078e0202 */
[----:B------:R-:W-:Y:S01]  /*1b20*/  @!P4 LEA.HI.X R5, R5, c[0x0][0x174], R3, 0x1, P0 ;  /* 0x00005d000505ca11 */ /* 0x000fe200000f0c03 */
[----:B------:R-:W-:Y:S01]  /*1b30*/  @P2 STS.128 [R219+0xa000], RZ ;  /* 0x00a000ffdb002388 */ /* 0x000fe20000000c00 */
[----:B------:R-:W-:Y:S02]  /*1b40*/  IMAD.SHL.U32 R204, R0, 0x2, RZ ;  /* 0x0000000200cc7824 */ /* 0x000fe400078e00ff */
[----:B------:R-:W-:Y:S01]  /*1b50*/  IMAD.SHL.U32 R206, R2, 0x2, RZ ;  /* 0x0000000202ce7824 */ /* 0x000fe200078e00ff */
[----:B------:R-:W-:Y:S01]  /*1b60*/  @P2 STS.128 [R219+0xb000], RZ ;  /* 0x00b000ffdb002388 */ /* 0x000fe20000000c00 */
[----:B------:R-:W-:Y:S01]  /*1b70*/  IMAD.MOV.U32 R3, RZ, RZ, 0x10 ;  /* 0x00000010ff037424 */ /* 0x000fe200078e00ff */
[C---:B------:R-:W-:Y:S01]  /*1b80*/  IADD3 R0, R204.reuse, 0x8000, RZ ;  /* 0x00008000cc007810 */ /* 0x040fe20007ffe0ff */
[----:B------:R-:W-:Y:S01]  /*1b90*/  IMAD.MOV.U32 R2, RZ, RZ, -0x20 ;  /* 0xffffffe0ff027424 */ /* 0x000fe200078e00ff */
[----:B------:R-:W-:Y:S01]  /*1ba0*/  @!PT LDS RZ, [RZ] ;  /* 0x00000000fffff984 */ /* 0x000fe20000000800 */
[----:B------:R-:W-:Y:S01]  /*1bb0*/  @!PT LDS RZ, [RZ] ;  /* 0x00000000fffff984 */ /* 0x000fe20000000800 */
[----:B------:R-:W-:Y:S01]  /*1bc0*/  @!PT LDS RZ, [RZ] ;  /* 0x00000000fffff984 */ /* 0x000fe20000000800 */
[----:B------:R1:W-:Y:S01]  /*1bd0*/  @!P2 LDGSTS.E.BYPASS.LTC128B.128 [R219+0xa000], [R6.64] ;  /* 0x0a00000006dbafae */ /* 0x0003e2000b901d5a */
[----:B------:R-:W-:-:S03]  /*1be0*/  IADD3 R215, R204, 0x8020, RZ ;  /* 0x00008020ccd77810 */ /* 0x000fc60007ffe0ff */
[----:B------:R1:W-:Y:S01]  /*1bf0*/  @!P2 LDGSTS.E.BYPASS.LTC128B.128 [R219+0xb000], [R6.64+0x80] ;  /* 0x0b00008006dbafae */ /* 0x0003e2000b901d5a */
[----:B------:R-:W-:-:S03]  /*1c00*/  R2P PR, R24, 0x6 ;  /* 0x0000000618007804 */ /* 0x000fc60000000000 */
[----:B------:R-:W-:Y:S02]  /*1c10*/  @P4 STS.128 [R219+0xa800], RZ ;  /* 0x00a800ffdb004388 */ /* 0x000fe40000000c00 */
[----:B------:R-:W-:Y:S02]  /*1c20*/  SEL R3, R3, 0xfffffff0, !P1 ;  /* 0xfffffff003037807 */ /* 0x000fe40004800000 */
[----:B------:R-:W-:Y:S01]  /*1c30*/  @P4 STS.128 [R219+0xb800], RZ ;  /* 0x00b800ffdb004388 */ /* 0x000fe20000000c00 */
[----:B------:R-:W-:Y:S02]  /*1c40*/  SEL R2, R2, 0x20, P2 ;  /* 0x0000002002027807 */ /* 0x000fe40001000000 */
[----:B------:R-:W-:Y:S01]  /*1c50*/  R2P PR, R25, 0x6 ;  /* 0x0000000619007804 */ /* 0x000fe20000000000 */
[----:B------:R-:W-:Y:S01]  /*1c60*/  @!PT LDS RZ, [RZ] ;  /* 0x00000000fffff984 */ /* 0x000fe20000000800 */
[----:B------:R-:W-:Y:S01]  /*1c70*/  @!PT LDS RZ, [RZ] ;  /* 0x00000000fffff984 */ /* 0x000fe20000000800 */
[----:B------:R-:W-:Y:S01]  /*1c80*/  @!PT LDS RZ, [RZ] ;  /* 0x00000000fffff984 */ /* 0x000fe20000000800 */
[----:B------:R1:W-:Y:S01]  /*1c90*/  @!P4 LDGSTS.E.BYPASS.LTC128B.128 [R219+0xa800], [R4.64] ;  /* 0x0a80000004dbcfae */ /* 0x0003e2000b901d5a */
[--C-:B------:R-:W-:Y:S02]  /*1ca0*/  IMAD R208, R3, 0x2, R206.reuse ;  /* 0x0000000203d07824 */ /* 0x100fe400078e02ce */
[C---:B------:R-:W-:Y:S01]  /*1cb0*/  IMAD R214, R2.reuse, 0x2, R206 ;  /* 0x0000000202d67824 */ /* 0x040fe200078e02ce */
[----:B------:R1:W-:Y:S01]  /*1cc0*/  @!P4 LDGSTS.E.BYPASS.LTC128B.128 [R219+0xb800], [R4.64+0x80] ;  /* 0x0b80008004dbcfae */ /* 0x0003e2000b901d5a */
[----:B------:R-:W-:-:S03]  /*1cd0*/  IMAD R213, R2, 0x2, R208 ;  /* 0x0000000202d57824 */ /* 0x000fc600078e02d0 */
[----:B------:R-:W-:Y:S04]  /*1ce0*/  LDSM.16.M88.4 R16, [R204+0x8000] ;  /* 0x00800000cc10783b */ /* 0x000fe80000000200 */
[----:B------:R-:W-:Y:S01]  /*1cf0*/  LDSM.16.M88.4 R20, [R204+0x8800] ;  /* 0x00880000cc14783b */ /* 0x000fe20000000200 */
[----:B------:R-:W-:Y:S01]  /*1d00*/  @P1 IADD3 R215, R0, -0x20, RZ ;  /* 0xffffffe000d71810 */ /* 0x000fe20007ffe0ff */
[----:B------:R-:W-:Y:S02]  /*1d10*/  IMAD.MOV.U32 R0, RZ, RZ, 0x40 ;  /* 0x00000040ff007424 */ /* 0x000fe400078e00ff */
[----:B--2---:R-:W2:Y:S01]  /*1d20*/  LDSM.16.M88.4 R12, [R206] ;  /* 0x00000000ce0c783b */ /* 0x004ea20000000200 */
[C---:B------:R-:W-:Y:S02]  /*1d30*/  IADD3 R218, R215.reuse, 0x800, RZ ;  /* 0x00000800d7da7810 */ /* 0x040fe40007ffe0ff */
[----:B------:R-:W-:Y:S01]  /*1d40*/  SEL R0, R0, 0xffffffc0, !P2 ;  /* 0xffffffc000007807 */ /* 0x000fe20005000000 */
[----:B------:R-:W-:Y:S01]  /*1d50*/  LDSM.16.M88.4 R28, [R215] ;  /* 0x00000000d71c783b */ /* 0x000fe20000000200 */
[----:B------:R-:W-:-:S02]  /*1d60*/  IADD3 R217, R215, 0x1000, RZ ;  /* 0x00001000d7d97810 */ /* 0x000fc40007ffe0ff */
[----:B------:R-:W-:Y:S01]  /*1d70*/  IADD3 R216, R215, 0x1800, RZ ;  /* 0x00001800d7d87810 */ /* 0x000fe20007ffe0ff */
[----:B----4-:R-:W-:Y:S01]  /*1d80*/  LDSM.16.M88.4 R8, [R208+0x2000] ;  /* 0x00200000d008783b */ /* 0x010fe20000000200 */
[----:B------:R-:W-:Y:S02]  /*1d90*/  IMAD.IADD R212, R204, 0x1, R0 ;  /* 0x00000001ccd47824 */ /* 0x000fe400078e0200 */
[----:B------:R-:W-:Y:S01]  /*1da0*/  IMAD.IADD R211, R0, 0x1, R215 ;  /* 0x0000000100d37824 */ /* 0x000fe200078e02d7 */
[----:B------:R-:W-:Y:S01]  /*1db0*/  LDSM.16.M88.4 R24, [R215+0x800] ;  /* 0x00080000d718783b */ /* 0x000fe20000000200 */
[----:B------:R-:W-:-:S03]  /*1dc0*/  IMAD.U32 R0, RZ, RZ, UR10 ;  /* 0x0000000aff007e24 */ /* 0x000fc6000f8e00ff */
[----:B-1----:R-:W1:Y:S04]  /*1dd0*/  LDSM.16.M88.4 R4, [R206+0x2000] ;  /* 0x00200000ce04783b */ /* 0x002e680000000200 */
[----:B------:R-:W-:Y:S04]  /*1de0*/  LDSM.16.M88.4 R36, [R212+0x8000] ;  /* 0x00800000d424783b */ /* 0x000fe80000000200 */
[----:B------:R-:W-:Y:S04]  /*1df0*/  LDSM.16.M88.4 R32, [R212+0x8800] ;  /* 0x00880000d420783b */ /* 0x000fe80000000200 */
[----:B------:R-:W0:Y:S01]  /*1e00*/  LDGDEPBAR ;  /* 0x00000000000079af */ /* 0x000e220000000000 */
[C---:B--2---:R-:W-:Y:S08]  /*1e10*/  HMMA.16816.F32 R64, R12.reuse, R16, RZ ;  /* 0x000000100c40723c */ /* 0x044ff000000018ff */
[----:B------:R-:W-:Y:S08]  /*1e20*/  HMMA.16816.F32 R68, R12, R18, RZ ;  /* 0x000000120c44723c */ /* 0x000ff000000018ff */
[C---:B-1----:R-:W-:Y:S08]  /*1e30*/  HMMA.16816.F32 R40, R4.reuse, R16, RZ ;  /* 0x000000100428723c */ /* 0x042ff000000018ff */
[C---:B------:R-:W-:Y:S01]  /*1e40*/  HMMA.16816.F32 R56, R4.reuse, R18, RZ ;  /* 0x000000120438723c */ /* 0x040fe200000018ff */
[----:B------:R-:W-:Y:S07]  /*1e50*/  LDSM.16.M88.4 R16, [R214+0x2000] ;  /* 0x00200000d610783b */ /* 0x000fee0000000200 */
[C---:B------:R-:W-:Y:S08]  /*1e60*/  HMMA.16816.F32 R48, R4.reuse, R20, RZ ;  /* 0x000000140430723c */ /* 0x040ff000000018ff */
[----:B------:R-:W-:Y:S01]  /*1e70*/  HMMA.16816.F32 R44, R4, R22, RZ ;  /* 0x00000016042c723c */ /* 0x000fe200000018ff */
[----:B------:R-:W1:Y:S07]  /*1e80*/  LDSM.16.M88.4 R4, [R208] ;  /* 0x00000000d004783b */ /* 0x000e6e0000000200 */
[C---:B------:R-:W-:Y:S08]  /*1e90*/  HMMA.16816.F32 R52, R12.reuse, R20, RZ ;  /* 0x000000140c34723c */ /* 0x040ff000000018ff */
[----:B------:R-:W-:Y:S01]  /*1ea0*/  HMMA.16816.F32 R60, R12, R22, RZ ;  /* 0x000000160c3c723c */ /* 0x000fe200000018ff */
[----:B------:R-:W2:Y:S07]  /*1eb0*/  LDSM.16.M88.4 R20, [R214] ;  /* 0x00000000d614783b */ /* 0x000eae0000000200 */
[C---:B------:R-:W-:Y:S08]  /*1ec0*/  HMMA.16816.F32 R76, R8.reuse, R30, R56 ;  /* 0x0000001e084c723c */ /* 0x040ff00000001838 */
[C---:B------:R-:W-:Y:S08]  /*1ed0*/  HMMA.16816.F32 R12, R8.reuse, R28, R40 ;  /* 0x0000001c080c723c */ /* 0x040ff00000001828 */
[C---:B------:R-:W-:Y:S08]  /*1ee0*/  HMMA.16816.F32 R72, R8.reuse, R24, R48 ;  /* 0x000000180848723c */ /* 0x040ff00000001830 */
[----:B------:R-:W-:Y:S01]  /*1ef0*/  HMMA.16816.F32 R44, R8, R26, R44 ;  /* 0x0000001a082c723c */ /* 0x000fe2000000182c */
[----:B------:R-:W-:Y:S07]  /*1f00*/  LDSM.16.M88.4 R8, [R213] ;  /* 0x00000000d508783b */ /* 0x000fee0000000200 */
[C---:B-1----:R-:W-:Y:S08]  /*1f10*/  HMMA.16816.F32 R56, R4.reuse, R28, R64 ;  /* 0x0000001c0438723c */ /* 0x042ff00000001840 */
[C---:B------:R-:W-:Y:S01]  /*1f20*/  HMMA.16816.F32 R40, R4.reuse, R30, R68 ;  /* 0x0000001e0428723c */ /* 0x040fe20000001844 */
[----:B------:R-:W1:Y:S07]  /*1f30*/  LDSM.16.M88.4 R28, [R211] ;  /* 0x00000000d31c783b */ /* 0x000e6e0000000200 */
[C---:B------:R-:W-:Y:S08]  /*1f40*/  HMMA.16816.F32 R48, R4.reuse, R24, R52 ;  /* 0x000000180430723c */ /* 0x040ff00000001834 */
[----:B------:R-:W-:Y:S01]  /*1f50*/  HMMA.16816.F32 R64, R4, R26, R60 ;  /* 0x0000001a0440723c */ /* 0x000fe2000000183c */
[----:B------:R-:W3:Y:S04]  /*1f60*/  LDSM.16.M88.4 R4, [R213+0x2000] ;  /* 0x00200000d504783b */ /* 0x000ee80000000200 */
[----:B------:R-:W-:Y:S03]  /*1f70*/  LDSM.16.M88.4 R24, [R206+0x4000] ;  /* 0x00400000ce18783b */ /* 0x000fe60000000200 */
[C---:B------:R-:W-:Y:S08]  /*1f80*/  HMMA.16816.F32 R68, R16.reuse, R38, R76 ;  /* 0x000000261044723c */ /* 0x040ff0000000184c */
[C---:B------:R-:W-:Y:S01]  /*1f90*/  HMMA.16816.F32 R60, R16.reuse, R36, R12 ;  /* 0x00000024103c723c */ /* 0x040fe2000000180c */
[----:B------:R-:W-:Y:S07]  /*1fa0*/  LDSM.16.M88.4 R12, [R206+0x6000] ;  /* 0x00600000ce0c783b */ /* 0x000fee0000000200 */
[C---:B------:R-:W-:Y:S08]  /*1fb0*/  HMMA.16816.F32 R72, R16.reuse, R32, R72 ;  /* 0x000000201048723c */ /* 0x040ff00000001848 */
[----:B------:R-:W-:Y:S01]  /*1fc0*/  HMMA.16816.F32 R76, R16, R34, R44 ;  /* 0x00000022104c723c */ /* 0x000fe2000000182c */
[----:B------:R-:W4:Y:S04]  /*1fd0*/  LDSM.16.M88.4 R16, [R211+0x800] ;  /* 0x00080000d310783b */ /* 0x000f280000000200 */
[----:B------:R-:W-:Y:S03]  /*1fe0*/  LDSM.16.M88.4 R44, [R204+0x9800] ;  /* 0x00980000cc2c783b */ /* 0x000fe60000000200 */
[C---:B--2---:R-:W-:Y:S08]  /*1ff0*/  HMMA.16816.F32 R56, R20.reuse, R36, R56 ;  /* 0x000000241438723c */ /* 0x044ff00000001838 */
[C---:B------:R-:W-:Y:S01]  /*2000*/  HMMA.16816.F32 R52, R20.reuse, R38, R40 ;  /* 0x000000261434723c */ /* 0x040fe20000001828 */
[----:B------:R-:W2:Y:S07]  /*2010*/  LDSM.16.M88.4 R40, [R204+0x9000] ;  /* 0x00900000cc28783b */ /* 0x000eae0000000200 */
[C---:B------:R-:W-:Y:S08]  /*2020*/  HMMA.16816.F32 R36, R20.reuse, R32, R48 ;  /* 0x000000201424723c */ /* 0x040ff00000001830 */
[----:B------:R-:W-:Y:S08]  /*2030*/  HMMA.16816.F32 R20, R20, R34, R64 ;  /* 0x000000221414723c */ /* 0x000ff00000001840 */
[----:B-1----:R-:W-:Y:S08]  /*2040*/  HMMA.16816.F32 R32, R8, R28, R56 ;  /* 0x0000001c0820723c */ /* 0x002ff00000001838 */
[C---:B---3--:R-:W-:Y:S08]  /*2050*/  HMMA.16816.F32 R68, R4.reuse, R30, R68 ;  /* 0x0000001e0444723c */ /* 0x048ff00000001844 */
[C---:B------:R-:W-:Y:S08]  /*2060*/  HMMA.16816.F32 R48, R4.reuse, R28, R60 ;  /* 0x0000001c0430723c */ /* 0x040ff0000000183c */
[----:B----4-:R-:W-:Y:S08]  /*2070*/  HMMA.16816.F32 R64, R4, R18, R76 ;  /* 0x000000120440723c */ /* 0x010ff0000000184c */
[C---:B------:R-:W-:Y:S08]  /*2080*/  HMMA.16816.F32 R80, R8.reuse, R30, R52 ;  /* 0x0000001e0850723c */ /* 0x040ff00000001834 */
[C---:B------:R-:W-:Y:S01]  /*2090*/  HMMA.16816.F32 R76, R8.reuse, R16, R36 ;  /* 0x00000010084c723c */ /* 0x040fe20000001824 */
[----:B------:R-:W-:Y:S07]  /*20a0*/  LDSM.16.M88.4 R36, [R215+0x1800] ;  /* 0x00180000d724783b */ /* 0x000fee0000000200 */
[----:B------:R-:W-:Y:S01]  /*20b0*/  HMMA.16816.F32 R60, R8, R18, R20 ;  /* 0x00000012083c723c */ /* 0x000fe20000001814 */
[----:B------:R-:W-:Y:S04]  /*20c0*/  LDSM.16.M88.4 R8, [R215+0x1000] ;  /* 0x00100000d708783b */ /* 0x000fe80000000200 */
[----:B------:R-:W1:Y:S03]  /*20d0*/  LDSM.16.M88.4 R20, [R208+0x4000] ;  /* 0x00400000d014783b */ /* 0x000e660000000200 */
[----:B------:R-:W-:Y:S01]  /*20e0*/  HMMA.16816.F32 R72, R4, R16, R72 ;  /* 0x000000100448723c */ /* 0x000fe20000001848 */
[----:B------:R-:W3:Y:S04]  /*20f0*/  LDSM.16.M88.4 R4, [R208+0x6000] ;  /* 0x00600000d004783b */ /* 0x000ee80000000200 */
[----:B------:R-:W-:Y:S03]  /*2100*/  LDSM.16.M88.4 R16, [R214+0x4000] ;  /* 0x00400000d610783b */ /* 0x000fe60000000200 */
[----:B--2---:R-:W-:Y:S01]  /*2110*/  HMMA.16816.F32 R52, R24, R40, R32 ;  /* 0x000000281834723c */ /* 0x004fe20000001820 */
[----:B------:R-:W-:Y:S07]  /*2120*/  LDSM.16.M88.4 R32, [R212+0x9000] ;  /* 0x00900000d420783b */ /* 0x000fee0000000200 */
[C---:B------:R-:W-:Y:S08]  /*2130*/  HMMA.16816.F32 R28, R12.reuse, R42, R68 ;  /* 0x0000002a0c1c723c */ /* 0x040ff00000001844 */
[C---:B------:R-:W-:Y:S08]  /*2140*/  HMMA.16816.F32 R56, R12.reuse, R40, R48 ;  /* 0x000000280c38723c */ /* 0x040ff00000001830 */
[C---:B------:R-:W-:Y:S08]  /*2150*/  HMMA.16816.F32 R68, R12.reuse, R44, R72 ;  /* 0x0000002c0c44723c */ /* 0x040ff00000001848 */
[----:B------:R-:W-:Y:S01]  /*2160*/  HMMA.16816.F32 R48, R12, R46, R64 ;  /* 0x0000002e0c30723c */ /* 0x000fe20000001840 */
[----:B------:R-:W2:Y:S07]  /*2170*/  LDSM.16.M88.4 R12, [R214+0x6000] ;  /* 0x00600000d60c783b */ /* 0x000eae0000000200 */
[C---:B------:R-:W-:Y:S08]  /*2180*/  HMMA.16816.F32 R40, R24.reuse, R42, R80 ;  /* 0x0000002a1828723c */ /* 0x040ff00000001850 */
[C---:B------:R-:W-:Y:S08]  /*2190*/  HMMA.16816.F32 R76, R24.reuse, R44, R76 ;  /* 0x0000002c184c723c */ /* 0x040ff0000000184c */
[----:B------:R-:W-:Y:S01]  /*21a0*/  HMMA.16816.F32 R44, R24, R46, R60 ;  /* 0x0000002e182c723c */ /* 0x000fe2000000183c */
[----:B------:R-:W-:Y:S07]  /*21b0*/  LDSM.16.M88.4 R24, [R211+0x1000] ;  /* 0x00100000d318783b */ /* 0x000fee0000000200 */
[----:B-1----:R-:W-:Y:S08]  /*21c0*/  HMMA.16816.F32 R60, R20, R8, R52 ;  /* 0x00000008143c723c */ /* 0x002ff00000001834 */
[C---:B---3--:R-:W-:Y:S01]  /*21d0*/  HMMA.16816.F32 R52, R4.reuse, R10, R28 ;  /* 0x0000000a0434723c */ /* 0x048fe2000000181c */
[----:B------:R-:W1:Y:S07]  /*21e0*/  LDSM.16.M88.4 R28, [R212+0x9800] ;  /* 0x00980000d41c783b */ /* 0x000e6e0000000200 */
[C---:B------:R-:W-:Y:S08]  /*21f0*/  HMMA.16816.F32 R72, R4.reuse, R36, R68 ;  /* 0x000000240448723c */ /* 0x040ff00000001844 */
[C---:B------:R-:W-:Y:S08]  /*2200*/  HMMA.16816.F32 R64, R4.reuse, R8, R56 ;  /* 0x000000080440723c */ /* 0x040ff00000001838 */
[----:B------:R-:W-:Y:S01]  /*2210*/  HMMA.16816.F32 R68, R4, R38, R48 ;  /* 0x000000260444723c */ /* 0x000fe20000001830 */
[----:B------:R-:W3:Y:S07]  /*2220*/  LDSM.16.M88.4 R4, [R213+0x6000] ;  /* 0x00600000d504783b */ /* 0x000eee0000000200 */
[C---:B------:R-:W-:Y:S01]  /*2230*/  HMMA.16816.F32 R48, R20.reuse, R10, R40 ;  /* 0x0000000a1430723c */ /* 0x040fe20000001828 */
[----:B------:R-:W4:Y:S07]  /*2240*/  LDSM.16.M88.4 R8, [R213+0x4000] ;  /* 0x00400000d508783b */ /* 0x000f2e0000000200 */
[C---:B------:R-:W-:Y:S08]  /*2250*/  HMMA.16816.F32 R56, R20.reuse, R36, R76 ;  /* 0x000000241438723c */ /* 0x040ff0000000184c */
[----:B------:R-:W-:Y:S01]  /*2260*/  HMMA.16816.F32 R44, R20, R38, R44 ;  /* 0x00000026142c723c */ /* 0x000fe2000000182c */
[----:B------:R-:W5:Y:S01]  /*2270*/  LDSM.16.M88.4 R20, [R211+0x1800] ;  /* 0x00180000d314783b */ /* 0x000f620000000200 */
[----:B------:R-:W-:-:S06]  /*2280*/  DEPBAR.LE SB0, 0x0 ;  /* 0x000080000000791a */ /* 0x000fcc0000000000 */
[-C--:B--2---:R-:W-:Y:S08]  /*2290*/  HMMA.16816.F32 R40, R12, R32.reuse, R64 ;  /* 0x000000200c28723c */ /* 0x084ff00000001840 */
[----:B------:R-:W-:Y:S08]  /*22a0*/  HMMA.16816.F32 R36, R16, R32, R60 ;  /* 0x000000201024723c */ /* 0x000ff0000000183c */
[-C--:B------:R-:W-:Y:S08]  /*22b0*/  HMMA.16816.F32 R52, R12, R34.reuse, R52 ;  /* 0x000000220c34723c */ /* 0x080ff00000001834 */
[----:B------:R-:W-:Y:S08]  /*22c0*/  HMMA.16816.F32 R32, R16, R34, R48 ;  /* 0x000000221020723c */ /* 0x000ff00000001830 */
[C---:B-1----:R-:W-:Y:S08]  /*22d0*/  HMMA.16816.F32 R48, R12.reuse, R28, R72 ;  /* 0x0000001c0c30723c */ /* 0x042ff00000001848 */
[----:B------:R-:W-:Y:S08]  /*22e0*/  HMMA.16816.F32 R60, R12, R30, R68 ;  /* 0x0000001e0c3c723c */ /* 0x000ff00000001844 */
[C---:B------:R-:W-:Y:S08]  /*22f0*/  HMMA.16816.F32 R12, R16.reuse, R28, R56 ;  /* 0x0000001c100c723c */ /* 0x040ff00000001838 */
[----:B------:R-:W-:Y:S07]  /*2300*/  HMMA.16816.F32 R44, R16, R30, R44 ;  /* 0x0000001e102c723c */ /* 0x000fee000000182c */
[----:B------:R-:W-:Y:S01]  /*2310*/  IMAD.SHL.U32 R16, R88, 0x2, RZ ;  /* 0x0000000258107824 */ /* 0x000fe200078e00ff */
[----:B---3--:R-:W-:Y:S04]  /*2320*/  HMMA.16816.F32 R40, R4, R24, R40 ;  /* 0x000000180428723c */ /* 0x008fe80000001828 */
[----:B------:R-:W-:-:S04]  /*2330*/  LOP3.LUT R16, R16, 0x6, RZ, 0xc0, !PT ;  /* 0x0000000610107812 */ /* 0x000fc800078ec0ff */
[----:B----4-:R-:W-:Y:S01]  /*2340*/  HMMA.16816.F32 R36, R8, R24, R36 ;  /* 0x000000180824723c */ /* 0x010fe20000001824 */
[----:B------:R-:W-:Y:S01]  /*2350*/  IMAD R0, R0, 0x20, R16 ;  /* 0x0000002000007824 */ /* 0x000fe200078e0210 */
[----:B------:R-:W-:Y:S04]  /*2360*/  BAR.SYNC.DEFER_BLOCKING 0x0 ;  /* 0x0000000000007b1d */ /* 0x000fe80000010000 */
[----:B------:R-:W-:Y:S02]  /*2370*/  ISETP.GE.AND P0, PT, R0, UR9, PT ;  /* 0x0000000900007c0c */ /* 0x000fe4000bf06270 */
[-C--:B------:R-:W-:Y:S08]  /*2380*/  HMMA.16816.F32 R28, R4, R26.reuse, R52 ;  /* 0x0000001a041c723c */ /* 0x080ff00000001834 */
[----:B------:R-:W-:Y:S01]  /*2390*/  HMMA.16816.F32 R32, R8, R26, R32 ;  /* 0x0000001a0820723c */ /* 0x000fe20000001820 */
[----:B------:R-:W-:-:S02]  /*23a0*/  FSEL R93, R42, -INF , !P0 ;  /* 0xff8000002a5d7808 */ /* 0x000fc40004000000 */
[----:B------:R-:W-:-:S05]  /*23b0*/  FSEL R40, R40, -INF , !P0 ;  /* 0xff80000028287808 */ /* 0x000fca0004000000 */
[-C--:B-----5:R-:W-:Y:S07]  /*23c0*/  HMMA.16816.F32 R24, R8, R20.reuse, R12 ;  /* 0x000000140818723c */ /* 0x0a0fee000000180c */
[C---:B------:R-:W-:Y:S01]  /*23d0*/  IADD3 R13, R0.reuse, 0x1, RZ ;  /* 0x00000001000d7810 */ /* 0x040fe20007ffe0ff */
[----:B------:R-:W-:Y:S01]  /*23e0*/  HMMA.16816.F32 R16, R4, R20, R48 ;  /* 0x000000140410723c */ /* 0x000fe20000001830 */
[----:B------:R-:W-:Y:S02]  /*23f0*/  IADD3 R12, R0, 0x8, RZ ;  /* 0x00000008000c7810 */ /* 0x000fe40007ffe0ff */
[----:B------:R-:W-:-:S02]  /*2400*/  ISETP.GE.AND P6, PT, R13, UR9, PT ;  /* 0x000000090d007c0c */ /* 0x000fc4000bfc6270 */
[----:B------:R-:W-:Y:S02]  /*2410*/  IADD3 R13, R0, 0x11, RZ ;  /* 0x00000011000d7810 */ /* 0x000fe40007ffe0ff */
[----:B------:R-:W-:Y:S01]  /*2420*/  ISETP.GE.AND P5, PT, R12, UR9, PT ;  /* 0x000000090c007c0c */ /* 0x000fe2000bfa6270 */
[-C--:B------:R-:W-:Y:S01]  /*2430*/  HMMA.16816.F32 R4, R4, R22.reuse, R60 ;  /* 0x000000160404723c */ /* 0x080fe2000000183c */
[----:B------:R-:W-:Y:S02]  /*2440*/  ISETP.GE.AND P2, PT, R13, UR9, PT ;  /* 0x000000090d007c0c */ /* 0x000fe4000bf46270 */
[----:B------:R-:W-:Y:S02]  /*2450*/  FSEL R42, R28, -INF , !P5 ;  /* 0xff8000001c2a7808 */ /* 0x000fe40006800000 */
[C---:B------:R-:W-:Y:S02]  /*2460*/  IADD3 R15, R0.reuse, 0x9, RZ ;  /* 0x00000009000f7810 */ /* 0x040fe40007ffe0ff */
[----:B------:R-:W-:Y:S01]  /*2470*/  IADD3 R14, R0, 0x10, RZ ;  /* 0x00000010000e7810 */ /* 0x000fe20007ffe0ff */
[----:B------:R-:W-:Y:S01]  /*2480*/  HMMA.16816.F32 R8, R8, R22, R44 ;  /* 0x000000160808723c */ /* 0x000fe2000000182c */
[----:B------:R-:W-:-:S02]  /*2490*/  FSEL R28, R27, -INF , !P2 ;  /* 0xff8000001b1c7808 */ /* 0x000fc40005000000 */
[----:B------:R-:W-:Y:S02]  /*24a0*/  FSEL R25, R25, -INF , !P2 ;  /* 0xff80000019197808 */ /* 0x000fe40005000000 */
[C---:B------:R-:W-:Y:S02]  /*24b0*/  IADD3 R12, R0.reuse, 0x18, RZ ;  /* 0x00000018000c7810 */ /* 0x040fe40007ffe0ff */
[----:B------:R-:W-:Y:S02]  /*24c0*/  IADD3 R0, R0, 0x19, RZ ;  /* 0x0000001900007810 */ /* 0x000fe40007ffe0ff */
[----:B------:R-:W-:Y:S02]  /*24d0*/  FSEL R222, R19, -INF , !P2 ;  /* 0xff80000013de7808 */ /* 0x000fe40005000000 */
[----:B------:R-:W-:Y:S02]  /*24e0*/  FSEL R138, R17, -INF , !P2 ;  /* 0xff800000118a7808 */ /* 0x000fe40005000000 */
[----:B------:R-:W-:-:S02]  /*24f0*/  PLOP3.LUT P2, PT, PT, PT, UP0, 0x80, 0x0 ;  /* 0x000000000000781c */ /* 0x000fc40003f4f008 */
[----:B------:R-:W-:Y:S02]  /*2500*/  ISETP.GE.AND P4, PT, R15, UR9, PT ;  /* 0x000000090f007c0c */ /* 0x000fe4000bf86270 */
[----:B------:R-:W-:Y:S02]  /*2510*/  ISETP.GE.AND P3, PT, R14, UR9, PT ;  /* 0x000000090e007c0c */ /* 0x000fe4000bf66270 */
[----:B------:R-:W-:Y:S02]  /*2520*/  FSEL R20, R38, -INF , !P0 ;  /* 0xff80000026147808 */ /* 0x000fe40004000000 */
[----:B------:R-:W-:Y:S02]  /*2530*/  FSEL R14, R36, -INF , !P0 ;  /* 0xff800000240e7808 */ /* 0x000fe40004000000 */
[----:B------:R-:W-:Y:S02]  /*2540*/  ISETP.GE.AND P1, PT, R12, UR9, PT ;  /* 0x000000090c007c0c */ /* 0x000fe4000bf26270 */
[----:B------:R-:W-:Y:S01]  /*2550*/  ISETP.GE.AND P0, PT, R0, UR9, PT ;  /* 0x0000000900007c0c */ /* 0x000fe2000bf06270 */
        /* <DEDUP_REMOVED lines=23> */
[----:B------:R-:W-:Y:S01]  /*26d0*/  FSEL R23, R9, -INF , !P0 ;  /* 0xff80000009177808 */ /* 0x000fe20004000000 */
[----:B------:R-:W-:Y:S05]  /*26e0*/  @!P2 BRA `(.L_x_1244) ;  /* 0x000001500000a947 */ /* 0x000fea0003800000 */
[----:B------:R-:W-:Y:S01]  /*26f0*/  ULEA.HI.SX32 UR6, UR24, 0xfffffffe, 0x1b ;  /* 0xfffffffe18067891 */ /* 0x000fe2000f8fda3f */
        /* <DEDUP_REMOVED lines=20> */
.L_x_1244:
[----:B------:R-:W-:Y:S01]  /*2840*/  FMNMX.FTZ R136, R14, R13, !PT ;  /* 0x0000000d0e887209 */ /* 0x000fe20007810000 */
[----:B------:R-:W-:Y:S01]  /*2850*/  IMAD R250, R250, 0x8, R87 ;  /* 0x00000008fafa7824 */ /* 0x000fe200078e0257 */
[----:B-1----:R-:W-:Y:S01]  /*2860*/  FMNMX.FTZ R4, R20, R39, !PT ;  /* 0x0000002714047209 */ /* 0x002fe20007810000 */
[----:B------:R-:W-:Y:S01]  /*2870*/  UIADD3 UR16, UR33, -0x4498517b, URZ ;  /* 0xbb67ae8521107890 */ /* 0x000fe2000fffe03f */
[----:B------:R-:W-:Y:S01]  /*2880*/  FMNMX.FTZ R136, R32, R136, !PT ;  /* 0x0000008820887209 */ /* 0x000fe20007810000 */
[----:B------:R-:W-:Y:S01]  /*2890*/  IMAD.WIDE.U32 R10, R250, -0x326172a9, RZ ;  /* 0xcd9e8d57fa0a7825 */ /* 0x000fe200078e00ff */
[----:B------:R-:W-:Y:S01]  /*28a0*/  FMNMX.FTZ R4, R34, R4, !PT ;  /* 0x0000000422047209 */ /* 0x000fe20007810000 */
[----:B------:R-:W-:Y:S01]  /*28b0*/  UIADD3 UR17, UR32, -0x61c88647, URZ ;  /* 0x9e3779b920117890 */ /* 0x000fe2000fffe03f */
[----:B------:R-:W-:Y:S01]  /*28c0*/  FMNMX.FTZ R136, R33, R136, !PT ;  /* 0x0000008821887209 */ /* 0x000fe20007810000 */
[----:B------:R-:W-:Y:S01]  /*28d0*/  IMAD.WIDE.U32 R30, R231, -0x2daee0ad, RZ ;  /* 0xd2511f53e71e7825 */ /* 0x000fe200078e00ff */
[----:B------:R-:W-:Y:S01]  /*28e0*/  FMNMX.FTZ R4, R21, R4, !PT ;  /* 0x0000000415047209 */ /* 0x000fe20007810000 */
[----:B------:R-:W-:Y:S01]  /*28f0*/  UIADD3 UR15, UR32, 0x3c6ef372, URZ ;  /* 0x3c6ef372200f7890 */ /* 0x000fe2000fffe03f */
[----:B------:R-:W-:Y:S01]  /*2900*/  FMNMX.FTZ R136, R24, R136, !PT ;  /* 0x0000008818887209 */ /* 0x000fe20007810000 */
[----:B------:R-:W-:Y:S01]  /*2910*/  UIADD3 UR14, UR33, 0x76cf5d0a, URZ ;  /* 0x76cf5d0a210e7890 */ /* 0x000fe2000fffe03f */
[----:B------:R-:W-:Y:S01]  /*2920*/  FMNMX.FTZ R4, R29, R4, !PT ;  /* 0x000000041d047209 */ /* 0x000fe20007810000 */
[----:B------:R-:W-:Y:S01]  /*2930*/  UIADD3 UR12, UR33, 0x32370b8f, URZ ;  /* 0x32370b8f210c7890 */ /* 0x000fe2000fffe03f */
[----:B------:R-:W-:Y:S01]  /*2940*/  FMNMX.FTZ R136, R25, R136, !PT ;  /* 0x0000008819887209 */ /* 0x000fe20007810000 */
[----:B------:R-:W-:Y:S01]  /*2950*/  UIADD3 UR13, UR32, -0x255992d5, URZ ;  /* 0xdaa66d2b200d7890 */ /* 0x000fe2000fffe03f */
[----:B------:R-:W-:Y:S01]  /*2960*/  FMNMX.FTZ R4, R28, R4, !PT ;  /* 0x000000041c047209 */ /* 0x000fe20007810000 */
[----:B------:R-:W-:Y:S01]  /*2970*/  UIADD3 UR11, UR32, 0x78dde6e4, URZ ;  /* 0x78dde6e4200b7890 */ /* 0x000fe2000fffe03f */
[----:B------:R-:W-:Y:S01]  /*2980*/  FMNMX.FTZ R136, R22, R136, !PT ;  /* 0x0000008816887209 */ /* 0x000fe20007810000 */
[----:B------:R-:W-:Y:S01]  /*2990*/  UIADD3 UR8, UR33, -0x56f99767, URZ ;  /* 0xa906689921087890 */ /* 0x000fe2000fffe03f */
[----:B------:R-:W-:Y:S01]  /*29a0*/  FMNMX.FTZ R4, R26, R4, !PT ;  /* 0x000000041a047209 */ /* 0x000fe20007810000 */
[----:B------:R-:W-:Y:S01]  /*29b0*/  UIADD3 UR10, UR33, -0x126145ec, URZ ;  /* 0xed9eba14210a7890 */ /* 0x000fe2000fffe03f */
[----:B------:R-:W-:Y:S01]  /*29c0*/  FMNMX.FTZ R136, R23, R136, !PT ;  /* 0x0000008817887209 */ /* 0x000fe20007810000 */
[----:B------:R-:W-:Y:S01]  /*29d0*/  IMAD.SHL.U32 R205, R0, 0x2, RZ ;  /* 0x0000000200cd7824 */ /* 0x000fe200078e00ff */
[----:B------:R-:W-:Y:S01]  /*29e0*/  FMNMX.FTZ R4, R27, R4, !PT ;  /* 0x000000041b047209 */ /* 0x000fe20007810000 */
[----:B------:R-:W-:Y:S01]  /*29f0*/  UIADD3 UR19, UR32, -0x4ab325aa, URZ ;  /* 0xb54cda5620137890 */ /* 0x000fe2000fffe03f */
[----:B------:R-:W-:Y:S01]  /*2a00*/  LOP3.LUT R132, R132, UR32, RZ, 0x3c, !PT ;  /* 0x0000002084847c12 */ /* 0x000fe2000f8e3cff */
[----:B------:R-:W1:Y:S01]  /*2a10*/  SHFL.BFLY PT, R5, R136, 0x2, 0x1f ;  /* 0x0c401f0088057f89 */ /* 0x000e6200000e0000 */
[--C-:B------:R-:W-:Y:S01]  /*2a20*/  IMAD R207, R3, 0x2, R205.reuse ;  /* 0x0000000203cf7824 */ /* 0x100fe200078e02cd */
[----:B------:R-:W-:Y:S01]  /*2a30*/  UIADD3 UR9, UR32, 0x1715609d, URZ ;  /* 0x1715609d20097890 */ /* 0x000fe2000fffe03f */
[----:B------:R-:W-:Y:S01]  /*2a40*/  LOP3.LUT R8, R11, R132, RZ, 0x3c, !PT ;  /* 0x000000840b087212 */ /* 0x000fe200078e3cff */
[----:B------:R-:W-:Y:S01]  /*2a50*/  IMAD R210, R2, 0x2, R205 ;  /* 0x0000000202d27824 */ /* 0x000fe200078e02cd */
[----:B------:R-:W-:Y:S01]  /*2a60*/  UIADD3 UR18, UR33, 0x646e171e, URZ ;  /* 0x646e171e21127890 */ /* 0x000fe2000fffe03f */
[----:B------:R-:W-:Y:S01]  /*2a70*/  IMAD R226, R245, 0x10000, R245 ;  /* 0x00010000f5e27824 */ /* 0x000fe200078e02f5 */
[----:B------:R-:W-:Y:S01]  /*2a80*/  LDSM.16.MT88.4 R56, [R205+0xa000] ;  /* 0x00a00000cd38783b */ /* 0x000fe20000004200 */
[----:B------:R-:W-:Y:S01]  /*2a90*/  IMAD.WIDE.U32 R8, R8, -0x2daee0ad, RZ ;  /* 0xd2511f5308087825 */ /* 0x000fe200078e00ff */
[----:B------:R-:W-:-:S02]  /*2aa0*/  IADD3 R248, R250, 0x4, RZ ;  /* 0x00000004faf87810 */ /* 0x000fc40007ffe0ff */
[----:B------:R-:W-:Y:S01]  /*2ab0*/  LDSM.16.MT88.4 R72, [R207+0xa000] ;  /* 0x00a00000cf48783b */ /* 0x000fe20000004200 */
[----:B------:R-:W-:-:S03]  /*2ac0*/  IMAD R209, R2, 0x2, R207 ;  /* 0x0000000202d17824 */ /* 0x000fc600078e02cf */
        /* <DEDUP_REMOVED lines=12> */
[----:B------:R-:W-:Y:S02]  /*2b90*/  LOP3.LUT R5, R31, UR33, R86, 0x96, !PT ;  /* 0x000000211f057c12 */ /* 0x000fe4000f8e9656 */
[----:B------:R-:W-:Y:S01]  /*2ba0*/  LOP3.LUT R4, R9, UR16, R30, 0x96, !PT ;  /* 0x0000001009047c12 */ /* 0x000fe2000f8e961e */
[----:B------:R-:W1:Y:S01]  /*2bb0*/  SHFL.BFLY PT, R12, R135, 0x1, 0x1f ;  /* 0x0c201f00870c7f89 */ /* 0x000e6200000e0000 */
[----:B--2---:R-:W-:Y:S01]  /*2bc0*/  FMNMX.FTZ R136, R136, R6, !PT ;  /* 0x0000000688887209 */ /* 0x004fe20007810000 */
[----:B------:R-:W-:Y:S02]  /*2bd0*/  IMAD.WIDE.U32 R18, R5, -0x326172a9, RZ ;  /* 0xcd9e8d5705127825 */ /* 0x000fe400078e00ff */
[----:B------:R-:W-:Y:S01]  /*2be0*/  LDSM.16.MT88.4 R188, [R209+0xa800] ;  /* 0x00a80000d1bc783b */ /* 0x000fe20000004200 */
[----:B------:R-:W-:Y:S01]  /*2bf0*/  FSETP.NEU.FTZ.AND P0, PT, R136, -INF , PT ;  /* 0xff8000008800780b */ /* 0x000fe20003f1d000 */
[----:B------:R-:W-:Y:S01]  /*2c00*/  IMAD.WIDE.U32 R4, R4, -0x326172a9, RZ ;  /* 0xcd9e8d5704047825 */ /* 0x000fe200078e00ff */
[----:B------:R-:W-:Y:S01]  /*2c10*/  LOP3.LUT R6, R19, UR17, R10, 0x96, !PT ;  /* 0x0000001113067c12 */ /* 0x000fe2000f8e960a */
[----:B------:R-:W-:Y:S02]  /*2c20*/  LDSM.16.MT88.4 R184, [R205+0xb800] ;  /* 0x00b80000cdb8783b */ /* 0x000fe40000004200 */
[----:B------:R-:W-:Y:S01]  /*2c30*/  FMUL.FTZ R9, R136, c[0x0][0x23c] ;  /* 0x00008f0088097a20 */ /* 0x000fe20000410000 */
[----:B------:R-:W-:Y:S01]  /*2c40*/  LOP3.LUT R10, R5, UR15, R18, 0x96, !PT ;  /* 0x0000000f050a7c12 */ /* 0x000fe2000f8e9612 */
[----:B------:R-:W-:Y:S01]  /*2c50*/  IMAD.WIDE.U32 R6, R6, -0x2daee0ad, RZ ;  /* 0xd2511f5306067825 */ /* 0x000fe200078e00ff */
[----:B------:R-:W-:Y:S02]  /*2c60*/  LDSM.16.MT88.4 R172, [R207+0xb800] ;  /* 0x00b80000cfac783b */ /* 0x000fe40000004200 */
[----:B------:R-:W-:Y:S01]  /*2c70*/  FSEL R9, R9, RZ, P0 ;  /* 0x000000ff09097208 */ /* 0x000fe20000000000 */
[----:B------:R-:W-:Y:S01]  /*2c80*/  IMAD.WIDE.U32 R10, R10, -0x2daee0ad, RZ ;  /* 0xd2511f530a0a7825 */ /* 0x000fe200078e00ff */
[----:B------:R-:W-:Y:S01]  /*2c90*/  LOP3.LUT R7, R7, UR14, R8, 0x96, !PT ;  /* 0x0000000e07077c12 */ /* 0x000fe2000f8e9608 */
[----:B------:R-:W-:Y:S02]  /*2ca0*/  LDSM.16.MT88.4 R176, [R210+0xb800] ;  /* 0x00b80000d2b0783b */ /* 0x000fe40000004200 */
[----:B------:R-:W-:-:S02]  /*2cb0*/  FFMA.FTZ R5, R14, c[0x0][0x23c], -R9 ;  /* 0x00008f000e057a23 */ /* 0x000fc40000010809 */
[----:B------:R-:W-:Y:S01]  /*2cc0*/  FFMA.FTZ R8, R13, c[0x0][0x23c], -R9 ;  /* 0x00008f000d087a23 */ /* 0x000fe20000010809 */
[----:B------:R-:W-:Y:S01]  /*2cd0*/  LDSM.16.MT88.4 R180, [R209+0xb800] ;  /* 0x00b80000d1b4783b */ /* 0x000fe20000004200 */
[----:B------:R2:W-:Y:S01]  /*2ce0*/  MUFU.EX2 R225, R5 ;  /* 0x0000000500e17308 */ /* 0x0005e20000000800 */
[----:B-1----:R-:W-:-:S04]  /*2cf0*/  FMNMX.FTZ R135, R135, R12, !PT ;  /* 0x0000000c87877209 */ /* 0x002fc80007810000 */
[----:B------:R-:W-:-:S03]  /*2d00*/  FSETP.NEU.FTZ.AND P0, PT, R135, -INF , PT ;  /* 0xff8000008700780b */ /* 0x000fc60003f1d000 */
[----:B------:R1:W-:Y:S01]  /*2d10*/  MUFU.EX2 R251, R8 ;  /* 0x0000000800fb7308 */ /* 0x0003e20000000800 */
[----:B--2---:R-:W-:Y:S01]  /*2d20*/  LOP3.LUT R5, R11, UR12, R6, 0x96, !PT ;  /* 0x0000000c0b057c12 */ /* 0x004fe2000f8e9606 */
[----:B------:R-:W-:-:S04]  /*2d30*/  IMAD.WIDE.U32 R6, R7, -0x326172a9, RZ ;  /* 0xcd9e8d5707067825 */ /* 0x000fc800078e00ff */
[----:B------:R-:W-:Y:S01]  /*2d40*/  IMAD.WIDE.U32 R16, R5, -0x326172a9, RZ ;  /* 0xcd9e8d5705107825 */ /* 0x000fe200078e00ff */
[----:B------:R-:W-:-:S03]  /*2d50*/  LOP3.LUT R7, R7, UR13, R4, 0x96, !PT ;  /* 0x0000000d07077c12 */ /* 0x000fc6000f8e9604 */
[----:B------:R-:W-:Y:S01]  /*2d60*/  FFMA.FTZ R5, R32, c[0x0][0x23c], -R9 ;  /* 0x00008f0020057a23 */ /* 0x000fe20000010809 */
[----:B------:R-:W-:Y:S01]  /*2d70*/  LOP3.LUT R4, R17, UR11, R6, 0x96, !PT ;  /* 0x0000000b11047c12 */ /* 0x000fe2000f8e9606 */
[----:B-1----:R-:W-:Y:S02]  /*2d80*/  FMUL.FTZ R8, R135, c[0x0][0x23c] ;  /* 0x00008f0087087a20 */ /* 0x002fe40000410000 */
[----:B------:R1:W-:Y:S01]  /*2d90*/  MUFU.EX2 R249, R5 ;  /* 0x0000000500f97308 */ /* 0x0003e20000000800 */
[----:B------:R-:W-:Y:S02]  /*2da0*/  IMAD.WIDE.U32 R6, R7, -0x2daee0ad, RZ ;  /* 0xd2511f5307067825 */ /* 0x000fe400078e00ff */
[----:B------:R-:W-:Y:S02]  /*2db0*/  FSEL R8, R8, RZ, P0 ;  /* 0x000000ff08087208 */ /* 0x000fe40000000000 */
[----:B------:R-:W-:-:S04]  /*2dc0*/  IMAD.WIDE.U32 R14, R4, -0x2daee0ad, RZ ;  /* 0xd2511f53040e7825 */ /* 0x000fc800078e00ff */
[----:B------:R-:W-:Y:S01]  /*2dd0*/  FFMA.FTZ R3, R21, c[0x0][0x23c], -R8 ;  /* 0x00008f0015037a23 */ /* 0x000fe20000010808 */
[----:B------:R-:W-:Y:S01]  /*2de0*/  LOP3.LUT R4, R15, UR8, R6, 0x96, !PT ;  /* 0x000000080f047c12 */ /* 0x000fe2000f8e9606 */
[----:B------:R-:W-:Y:S01]  /*2df0*/  FFMA.FTZ R15, R28, c[0x0][0x23c], -R8 ;  /* 0x00008f001c0f7a23 */ /* 0x000fe20000010808 */
[----:B------:R-:W-:Y:S01]  /*2e00*/  LOP3.LUT R6, R7, UR10, R10, 0x96, !PT ;  /* 0x0000000a07067c12 */ /* 0x000fe2000f8e960a */
[--C-:B------:R-:W-:Y:S01]  /*2e10*/  FFMA.FTZ R7, R39, c[0x0][0x23c], -R8.reuse ;  /* 0x00008f0027077a23 */ /* 0x100fe20000010808 */
[----:B------:R-:W-:Y:S01]  /*2e20*/  MUFU.EX2 R242, R3 ;  /* 0x0000000300f27308 */ /* 0x000fe20000000800 */
[--C-:B------:R-:W-:Y:S02]  /*2e30*/  FFMA.FTZ R10, R34, c[0x0][0x23c], -R8.reuse ;  /* 0x00008f00220a7a23 */ /* 0x100fe40000010808 */
[----:B-1----:R-:W-:Y:S02]  /*2e40*/  FFMA.FTZ R5, R33, c[0x0][0x23c], -R9 ;  /* 0x00008f0021057a23 */ /* 0x002fe40000010809 */
[----:B------:R-:W-:Y:S01]  /*2e50*/  IMAD.WIDE.U32 R12, R6, -0x326172a9, RZ ;  /* 0xcd9e8d57060c7825 */ /* 0x000fe200078e00ff */
[----:B------:R-:W1:Y:S02]  /*2e60*/  LDSM.16.MT88.4 R32, [R209+0xa000] ;  /* 0x00a00000d120783b */ /* 0x000e640000004200 */
[----:B------:R2:W3:Y:S08]  /*2e70*/  MUFU.EX2 R244, R5 ;  /* 0x0000000500f47308 */ /* 0x0004f00000000800 */
[----:B------:R-:W-:Y:S01]  /*2e80*/  MUFU.EX2 R241, R7 ;  /* 0x0000000700f17308 */ /* 0x000fe20000000800 */
[----:B--2---:R-:W-:-:S07]  /*2e90*/  FFMA.FTZ R5, R20, c[0x0][0x23c], -R8 ;  /* 0x00008f0014057a23 */ /* 0x004fce0000010808 */
[----:B------:R-:W2:Y:S08]  /*2ea0*/  MUFU.EX2 R240, R10 ;  /* 0x0000000a00f07308 */ /* 0x000eb00000000800 */
[----:B------:R4:W5:Y:S08]  /*2eb0*/  MUFU.EX2 R243, R5 ;  /* 0x0000000500f37308 */ /* 0x0009700000000800 */
[----:B------:R-:W-:Y:S01]  /*2ec0*/  MUFU.EX2 R232, R15 ;  /* 0x0000000f00e87308 */ /* 0x000fe20000000800 */
[----:B----4-:R-:W-:-:S05]  /*2ed0*/  IMAD.WIDE.U32 R4, R4, -0x326172a9, RZ ;  /* 0xcd9e8d5704047825 */ /* 0x010fca00078e00ff */
[C---:B------:R-:W-:Y:S02]  /*2ee0*/  LOP3.LUT R0, R4.reuse, 0xffff, RZ, 0xc0, !PT ;  /* 0x0000ffff04007812 */ /* 0x040fe400078ec0ff */
[----:B------:R-:W-:Y:S02]  /*2ef0*/  LOP3.LUT R7, R4, 0xff, RZ, 0xc0, !PT ;  /* 0x000000ff04077812 */ /* 0x000fe400078ec0ff */
[----:B------:R-:W-:Y:S02]  /*2f00*/  SHF.R.U32.HI R6, RZ, 0x8, R0 ;  /* 0x00000008ff067819 */ /* 0x000fe40000011600 */
[----:B------:R-:W-:Y:S02]  /*2f10*/  LOP3.LUT R0, R5, UR19, R12, 0x96, !PT ;  /* 0x0000001305007c12 */ /* 0x000fe4000f8e960c */
[----:B------:R-:W-:Y:S02]  /*2f20*/  SHF.R.U32.HI R5, RZ, 0x10, R4 ;  /* 0x00000010ff057819 */ /* 0x000fe40000011604 */
[----:B------:R-:W-:-:S02]  /*2f30*/  PRMT R11, R7, 0x5410, R6 ;  /* 0x00005410070b7816 */ /* 0x000fc40000000006 */
[C---:B------:R-:W-:Y:S02]  /*2f40*/  LOP3.LUT R2, R0.reuse, 0xffff, RZ, 0xc0, !PT ;  /* 0x0000ffff00027812 */ /* 0x040fe400078ec0ff */
[----:B------:R-:W-:Y:S02]  /*2f50*/  SHF.R.U32.HI R12, RZ, 0x18, R4 ;  /* 0x00000018ff0c7819 */ /* 0x000fe40000011604 */
[----:B------:R-:W-:Y:S02]  /*2f60*/  LOP3.LUT R5, R5, 0xff, RZ, 0xc0, !PT ;  /* 0x000000ff05057812 */ /* 0x000fe400078ec0ff */
[--C-:B------:R-:W-:Y:S02]  /*2f70*/  SHF.R.U32.HI R3, RZ, 0x10, R0.reuse ;  /* 0x00000010ff037819 */ /* 0x100fe40000011600 */
[----:B------:R-:W-:Y:S02]  /*2f80*/  LOP3.LUT R6, R0, 0xff, RZ, 0xc0, !PT ;  /* 0x000000ff00067812 */ /* 0x000fe400078ec0ff */
[----:B------:R-:W-:Y:S01]  /*2f90*/  SHF.R.U32.HI R7, RZ, 0x18, R0 ;  /* 0x00000018ff077819 */ /* 0x000fe20000011600 */
[----:B------:R-:W-:Y:S01]  /*2fa0*/  HSET2.LE.AND R0, R11, R226, PT ;  /* 0x000000e20b007233 */ /* 0x000fe20003803000 */
[----:B------:R-:W-:-:S02]  /*2fb0*/  SHF.R.U32.HI R4, RZ, 0x8, R2 ;  /* 0x00000008ff047819 */ /* 0x000fc40000011602 */
[----:B------:R-:W-:Y:S02]  /*2fc0*/  LOP3.LUT R3, R3, 0xff, RZ, 0xc0, !PT ;  /* 0x000000ff03037812 */ /* 0x000fe400078ec0ff */
[----:B---3--:R-:W-:Y:S02]  /*2fd0*/  F2FP.PACK_AB R2, R244, R249 ;  /* 0x000000f9f402723e */ /* 0x008fe400000000ff */
[----:B------:R-:W-:Y:S02]  /*2fe0*/  PRMT R5, R5, 0x5410, R12 ;  /* 0x0000541005057816 */ /* 0x000fe4000000000c */
[----:B------:R-:W-:Y:S02]  /*2ff0*/  PRMT R10, R6, 0x5410, R4 ;  /* 0x00005410060a7816 */ /* 0x000fe40000000004 */
[----:B------:R-:W-:Y:S02]  /*3000*/  PRMT R7, R3, 0x5410, R7 ;  /* 0x0000541003077816 */ /* 0x000fe40000000007 */
[----:B------:R-:W-:Y:S01]  /*3010*/  LOP3.LUT R6, R0, R2, RZ, 0xc0, !PT ;  /* 0x0000000200067212 */ /* 0x000fe200078ec0ff */
[--C-:B------:R-:W-:Y:S01]  /*3020*/  HSET2.LE.AND R0, R5, R226.reuse, PT ;  /* 0x000000e205007233 */ /* 0x100fe20003803000 */
[----:B--2---:R-:W-:Y:S01]  /*3030*/  F2FP.PACK_AB R2, R242, R240 ;  /* 0x000000f0f202723e */ /* 0x004fe200000000ff */
[--C-:B------:R-:W-:Y:S01]  /*3040*/  HSET2.LE.AND R5, R7, R226.reuse, PT ;  /* 0x000000e207057233 */ /* 0x100fe20003803000 */
[----:B------:R-:W-:Y:S01]  /*3050*/  F2FP.PACK_AB R4, R251, R225 ;  /* 0x000000e1fb04723e */ /* 0x000fe200000000ff */
[----:B------:R-:W-:Y:S01]  /*3060*/  HSET2.LE.AND R3, R10, R226, PT ;  /* 0x000000e20a037233 */ /* 0x000fe20003803000 */
[----:B------:R-:W-:Y:S01]  /*3070*/  LOP3.LUT R7, R0, R2, RZ, 0xc0, !PT ;  /* 0x0000000200077212 */ /* 0x000fe200078ec0ff */
[----:B------:R-:W-:Y:S01]  /*3080*/  FFMA.FTZ R2, R24, c[0x0][0x23c], -R9 ;  /* 0x00008f0018027a23 */ /* 0x000fe20000010809 */
[----:B------:R-:W-:-:S02]  /*3090*/  FMNMX.FTZ R0, R40, R41, !PT ;  /* 0x0000002928007209 */ /* 0x000fc40007810000 */
[----:B-----5:R-:W-:Y:S01]  /*30a0*/  F2FP.PACK_AB R10, R241, R243 ;  /* 0x000000f3f10a723e */ /* 0x020fe200000000ff */
[----:B------:R2:W-:Y:S01]  /*30b0*/  MUFU.EX2 R238, R2 ;  /* 0x0000000200ee7308 */ /* 0x0005e20000000800 */
[----:B------:R-:W-:Y:S02]  /*30c0*/  FMNMX.FTZ R0, R42, R0, !PT ;  /* 0x000000002a007209 */ /* 0x000fe40007810000 */
[----:B------:R-:W-:Y:S02]  /*30d0*/  LOP3.LUT R4, R3, R4, RZ, 0xc0, !PT ;  /* 0x0000000403047212 */ /* 0x000fe400078ec0ff */
[----:B------:R-:W-:Y:S02]  /*30e0*/  FMNMX.FTZ R0, R43, R0, !PT ;  /* 0x000000002b007209 */ /* 0x000fe40007810000 */
[----:B------:R-:W-:Y:S01]  /*30f0*/  LOP3.LUT R5, R5, R10, RZ, 0xc0, !PT ;  /* 0x0000000a05057212 */ /* 0x000fe200078ec0ff */
[----:B------:R-:W-:Y:S01]  /*3100*/  FFMA.FTZ R10, R22, c[0x0][0x23c], -R9 ;  /* 0x00008f00160a7a23 */ /* 0x000fe20000010809 */
[----:B------:R-:W-:-:S03]  /*3110*/  FMNMX.FTZ R0, R139, R0, !PT ;  /* 0x000000008b007209 */ /* 0x000fc60007810000 */
[----:B------:R-:W-:Y:S01]  /*3120*/  MUFU.EX2 R237, R10 ;  /* 0x0000000a00ed7308 */ /* 0x000fe20000000800 */
[----:B------:R-:W-:Y:S01]  /*3130*/  FMNMX.FTZ R0, R138, R0, !PT ;  /* 0x000000008a007209 */ /* 0x000fe20007810000 */
[C---:B------:R-:W-:Y:S01]  /*3140*/  HMMA.16816.F32 R140, R4.reuse, R56, RZ ;  /* 0x00000038048c723c */ /* 0x040fe200000018ff */
[--C-:B--2---:R-:W-:Y:S02]  /*3150*/  FFMA.FTZ R2, R25, c[0x0][0x23c], -R9.reuse ;  /* 0x00008f0019027a23 */ /* 0x104fe40000010809 */
[----:B------:R-:W-:Y:S01]  /*3160*/  FMNMX.FTZ R0, R137, R0, !PT ;  /* 0x0000000089007209 */ /* 0x000fe20007810000 */
[----:B------:R-:W-:Y:S02]  /*3170*/  FFMA.FTZ R9, R23, c[0x0][0x23c], -R9 ;  /* 0x00008f0017097a23 */ /* 0x000fe40000010809 */
[----:B------:R2:W-:Y:S01]  /*3180*/  MUFU.EX2 R239, R2 ;  /* 0x0000000200ef7308 */ /* 0x0005e20000000800 */
[----:B------:R-:W-:Y:S01]  /*3190*/  FMNMX.FTZ R0, R133, R0, !PT ;  /* 0x0000000085007209 */ /* 0x000fe20007810000 */
[C---:B------:R-:W-:Y:S04]  /*31a0*/  HMMA.16816.F32 R36, R4.reuse, R72, RZ ;  /* 0x000000480424723c */ /* 0x040fe800000018ff */
[----:B------:R-:W3:Y:S02]  /*31b0*/  SHFL.BFLY PT, R11, R0, 0x2, 0x1f ;  /* 0x0c401f00000b7f89 */ /* 0x000ee400000e0000 */
[----:B------:R4:W5:Y:S02]  /*31c0*/  MUFU.EX2 R236, R9 ;  /* 0x0000000900ec7308 */ /* 0x0009640000000800 */
[----:B------:R-:W-:Y:S01]  /*31d0*/  HMMA.16816.F32 R52, R4, R88, RZ ;  /* 0x000000580434723c */ /* 0x000fe200000018ff */
[----:B--2---:R-:W-:-:S07]  /*31e0*/  LOP3.LUT R2, R13, UR9, R16, 0x96, !PT ;  /* 0x000000090d027c12 */ /* 0x004fce000f8e9610 */
[----:B-1----:R-:W-:Y:S01]  /*31f0*/  HMMA.16816.F32 R68, R4, R32, RZ ;  /* 0x000000200444723c */ /* 0x002fe200000018ff */
[----:B------:R-:W-:Y:S01]  /*3200*/  IMAD.WIDE.U32 R2, R2, -0x2daee0ad, RZ ;  /* 0xd2511f5302027825 */ /* 0x000fe200078e00ff */
[----:B----4-:R-:W-:-:S04]  /*3210*/  FMNMX.FTZ R9, R93, R92, !PT ;  /* 0x0000005c5d097209 */ /* 0x010fc80007810000 */
[C---:B------:R-:W-:Y:S02]  /*3220*/  LOP3.LUT R13, R2.reuse, 0xff, RZ, 0xc0, !PT ;  /* 0x000000ff020d7812 */ /* 0x040fe400078ec0ff */
[C---:B------:R-:W-:Y:S01]  /*3230*/  HMMA.16816.F32 R84, R4.reuse, R76, RZ ;  /* 0x0000004c0454723c */ /* 0x040fe200000018ff */
[----:B------:R-:W-:Y:S02]  /*3240*/  SHF.R.U32.HI R10, RZ, 0x10, R2 ;  /* 0x00000010ff0a7819 */ /* 0x000fe40000011602 */
[----:B---3--:R-:W-:Y:S02]  /*3250*/  FMNMX.FTZ R16, R11, R0, !PT ;  /* 0x000000000b107209 */ /* 0x008fe40007810000 */
[----:B------:R-:W-:Y:S01]  /*3260*/  LOP3.LUT R0, R3, UR18, R14, 0x96, !PT ;  /* 0x0000001203007c12 */ /* 0x000fe2000f8e960e */
[----:B------:R-:W-:Y:S01]  /*3270*/  FFMA.FTZ R14, R29, c[0x0][0x23c], -R8 ;  /* 0x00008f001d0e7a23 */ /* 0x000fe20000010808 */
[----:B------:R-:W-:Y:S01]  /*3280*/  LOP3.LUT R3, R2, 0xffff, RZ, 0xc0, !PT ;  /* 0x0000ffff02037812 */ /* 0x000fe200078ec0ff */
[C---:B------:R-:W-:Y:S01]  /*3290*/  HMMA.16816.F32 R100, R4.reuse, R44, RZ ;  /* 0x0000002c0464723c */ /* 0x040fe200000018ff */
[----:B------:R-:W-:Y:S01]  /*32a0*/  SHF.R.U32.HI R12, RZ, 0x18, R2 ;  /* 0x00000018ff0c7819 */ /* 0x000fe20000011602 */
[--C-:B------:R-:W-:Y:S01]  /*32b0*/  FFMA.FTZ R2, R26, c[0x0][0x23c], -R8.reuse ;  /* 0x00008f001a027a23 */ /* 0x100fe20000010808 */
[----:B------:R-:W-:Y:S01]  /*32c0*/  LOP3.LUT R10, R10, 0xff, RZ, 0xc0, !PT ;  /* 0x000000ff0a0a7812 */ /* 0x000fe200078ec0ff */
[----:B------:R-:W-:Y:S01]  /*32d0*/  MUFU.EX2 R233, R14 ;  /* 0x0000000e00e97308 */ /* 0x000fe20000000800 */
[----:B------:R-:W-:Y:S01]  /*32e0*/  SHF.R.U32.HI R11, RZ, 0x8, R3 ;  /* 0x00000008ff0b7819 */ /* 0x000fe20000011603 */
[----:B------:R-:W-:Y:S01]  /*32f0*/  FFMA.FTZ R3, R27, c[0x0][0x23c], -R8 ;  /* 0x00008f001b037a23 */ /* 0x000fe20000010808 */
[----:B------:R-:W-:Y:S01]  /*3300*/  PRMT R12, R10, 0x5410, R12 ;  /* 0x000054100a0c7816 */ /* 0x000fe2000000000c */
[----:B------:R-:W-:Y:S01]  /*3310*/  HMMA.16816.F32 R112, R4, R60, RZ ;  /* 0x0000003c0470723c */ /* 0x000fe200000018ff */
[----:B------:R-:W-:-:S02]  /*3320*/  PRMT R13, R13, 0x5410, R11 ;  /* 0x000054100d0d7816 */ /* 0x000fc4000000000b */
[----:B------:R-:W-:Y:S01]  /*3330*/  LOP3.LUT R11, R0, 0xff, RZ, 0xc0, !PT ;  /* 0x000000ff000b7812 */ /* 0x000fe200078ec0ff */
[----:B------:R1:W-:Y:S01]  /*3340*/  MUFU.EX2 R235, R2 ;  /* 0x0000000200eb7308 */ /* 0x0003e20000000800 */
[----:B------:R-:W-:-:S03]  /*3350*/  SHF.R.U32.HI R8, RZ, 0x10, R0 ;  /* 0x00000010ff087819 */ /* 0x000fc60000011600 */
[C---:B------:R-:W-:Y:S04]  /*3360*/  HMMA.16816.F32 R164, R4.reuse, R124, RZ ;  /* 0x0000007c04a4723c */ /* 0x040fe800000018ff */
[----:B------:R2:W3:Y:S04]  /*3370*/  MUFU.EX2 R234, R3 ;  /* 0x0000000300ea7308 */ /* 0x0004e80000000800 */
[----:B------:R-:W-:Y:S01]  /*3380*/  HMMA.16816.F32 R152, R4, R58, RZ ;  /* 0x0000003a0498723c */ /* 0x000fe200000018ff */
[----:B-1----:R-:W-:-:S04]  /*3390*/  FMNMX.FTZ R2, R94, R9, !PT ;  /* 0x000000095e027209 */ /* 0x002fc80007810000 */
[----:B------:R-:W-:-:S03]  /*33a0*/  FMNMX.FTZ R10, R95, R2, !PT ;  /* 0x000000025f0a7209 */ /* 0x000fc60007810000 */
[C---:B------:R-:W-:Y:S01]  /*33b0*/  HMMA.16816.F32 R48, R4.reuse, R74, RZ ;  /* 0x0000004a0430723c */ /* 0x040fe200000018ff */
[----:B------:R-:W-:Y:S02]  /*33c0*/  LOP3.LUT R2, R0, 0xffff, RZ, 0xc0, !PT ;  /* 0x0000ffff00027812 */ /* 0x000fe400078ec0ff */
[----:B--2---:R-:W-:Y:S02]  /*33d0*/  SHF.R.U32.HI R3, RZ, 0x18, R0 ;  /* 0x00000018ff037819 */ /* 0x004fe40000011600 */
[----:B------:R-:W-:Y:S02]  /*33e0*/  SHF.R.U32.HI R9, RZ, 0x8, R2 ;  /* 0x00000008ff097819 */ /* 0x000fe40000011602 */
[----:B------:R-:W-:Y:S01]  /*33f0*/  FMNMX.FTZ R0, R223, R10, !PT ;  /* 0x0000000adf007209 */ /* 0x000fe20007810000 */
[----:B------:R-:W-:Y:S01]  /*3400*/  HMMA.16816.F32 R64, R4, R90, RZ ;  /* 0x0000005a0440723c */ /* 0x000fe200000018ff */
[----:B------:R-:W-:Y:S02]  /*3410*/  PRMT R11, R11, 0x5410, R9 ;  /* 0x000054100b0b7816 */ /* 0x000fe40000000009 */
[----:B------:R-:W-:-:S02]  /*3420*/  LOP3.LUT R2, R8, 0xff, RZ, 0xc0, !PT ;  /* 0x000000ff08027812 */ /* 0x000fc400078ec0ff */
[----:B------:R-:W-:Y:S01]  /*3430*/  FMNMX.FTZ R9, R222, R0, !PT ;  /* 0x00000000de097209 */ /* 0x000fe20007810000 */
[--C-:B------:R-:W-:Y:S01]  /*3440*/  HSET2.LE.AND R0, R13, R226.reuse, PT ;  /* 0x000000e20d007233 */ /* 0x100fe20003803000 */
[----:B------:R-:W-:Y:S01]  /*3450*/  PRMT R10, R2, 0x5410, R3 ;  /* 0x00005410020a7816 */ /* 0x000fe20000000003 */
[----:B------:R-:W-:Y:S01]  /*3460*/  HSET2.LE.AND R3, R12, R226, PT ;  /* 0x000000e20c037233 */ /* 0x000fe20003803000 */
[----:B------:R-:W-:Y:S01]  /*3470*/  FMNMX.FTZ R9, R221, R9, !PT ;  /* 0x00000009dd097209 */ /* 0x000fe20007810000 */
[----:B------:R-:W-:Y:S01]  /*3480*/  HMMA.16816.F32 R80, R4, R34, RZ ;  /* 0x000000220450723c */ /* 0x000fe200000018ff */
[----:B-----5:R-:W-:Y:S02]  /*3490*/  F2FP.PACK_AB R2, R236, R237 ;  /* 0x000000edec02723e */ /* 0x020fe400000000ff */
[----:B---3--:R-:W-:Y:S02]  /*34a0*/  F2FP.PACK_AB R8, R234, R235 ;  /* 0x000000ebea08723e */ /* 0x008fe400000000ff */
[----:B------:R-:W-:-:S02]  /*34b0*/  FMNMX.FTZ R9, R220, R9, !PT ;  /* 0x00000009dc097209 */ /* 0x000fc40007810000 */
[----:B------:R-:W-:Y:S01]  /*34c0*/  LOP3.LUT R130, R0, R2, RZ, 0xc0, !PT ;  /* 0x0000000200827212 */ /* 0x000fe200078ec0ff */
[--C-:B------:R-:W-:Y:S01]  /*34d0*/  HSET2.LE.AND R0, R11, R226.reuse, PT ;  /* 0x000000e20b007233 */ /* 0x100fe20003803000 */
[----:B------:R-:W-:Y:S01]  /*34e0*/  LOP3.LUT R131, R3, R8, RZ, 0xc0, !PT ;  /* 0x0000000803837212 */ /* 0x000fe200078ec0ff */
[----:B------:R-:W1:Y:S01]  /*34f0*/  SHFL.BFLY PT, R11, R16, 0x1, 0x1f ;  /* 0x0c201f00100b7f89 */ /* 0x000e6200000e0000 */
[----:B------:R-:W-:Y:S01]  /*3500*/  HSET2.LE.AND R3, R10, R226, PT ;  /* 0x000000e20a037233 */ /* 0x000fe20003803000 */
[----:B------:R-:W-:Y:S01]  /*3510*/  F2FP.PACK_AB R2, R239, R238 ;  /* 0x000000eeef02723e */ /* 0x000fe200000000ff */
[----:B------:R-:W-:Y:S01]  /*3520*/  HMMA.16816.F32 R96, R4, R78, RZ ;  /* 0x0000004e0460723c */ /* 0x000fe200000018ff */
[----:B------:R-:W2:Y:S01]  /*3530*/  SHFL.BFLY PT, R10, R9, 0x2, 0x1f ;  /* 0x0c401f00090a7f89 */ /* 0x000ea200000e0000 */
[----:B------:R-:W-:Y:S02]  /*3540*/  F2FP.PACK_AB R8, R232, R233 ;  /* 0x000000e9e808723e */ /* 0x000fe400000000ff */
[----:B------:R-:W-:-:S02]  /*3550*/  LOP3.LUT R128, R0, R2, RZ, 0xc0, !PT ;  /* 0x0000000200807212 */ /* 0x000fc400078ec0ff */
[----:B------:R-:W-:Y:S01]  /*3560*/  LOP3.LUT R129, R3, R8, RZ, 0xc0, !PT ;  /* 0x0000000803817212 */ /* 0x000fe200078ec0ff */
[----:B------:R-:W-:Y:S01]  /*3570*/  IMAD.WIDE.U32 R2, R248, -0x326172a9, RZ ;  /* 0xcd9e8d57f8027825 */ /* 0x000fe200078e00ff */
[C---:B------:R-:W-:Y:S04]  /*3580*/  HMMA.16816.F32 R108, R4.reuse, R46, RZ ;  /* 0x0000002e046c723c */ /* 0x040fe800000018ff */
[----:B------:R-:W-:Y:S02]  /*3590*/  LOP3.LUT R0, R3, R132, RZ, 0x3c, !PT ;  /* 0x0000008403007212 */ /* 0x000fe400078e3cff */
[----:B------:R-:W-:Y:S02]  /*35a0*/  LOP3.LUT R2, R19, UR17, R2, 0x96, !PT ;  /* 0x0000001113027c12 */ /* 0x000fe4000f8e9602 */
[----:B------:R-:W-:Y:S01]  /*35b0*/  HMMA.16816.F32 R120, R4, R62, RZ ;  /* 0x0000003e0478723c */ /* 0x000fe200000018ff */
[----:B-1----:R-:W-:-:S07]  /*35c0*/  FMNMX.FTZ R134, R16, R11, !PT ;  /* 0x0000000b10867209 */ /* 0x002fce0007810000 */
[----:B------:R-:W-:Y:S01]  /*35d0*/  HMMA.16816.F32 R20, R4, R126, RZ ;  /* 0x0000007e0414723c */ /* 0x000fe200000018ff */
[C---:B------:R-:W-:Y:S01]  /*35e0*/  FSETP.NEU.FTZ.AND P0, PT, R134.reuse, -INF , PT ;  /* 0xff8000008600780b */ /* 0x040fe20003f1d000 */
[----:B------:R-:W-:-:S05]  /*35f0*/  FMUL.FTZ R3, R134, c[0x0][0x23c] ;  /* 0x00008f0086037a20 */ /* 0x000fca0000410000 */
[----:B------:R-:W-:Y:S01]  /*3600*/  IMAD.WIDE.U32 R6, R0, -0x2daee0ad, RZ ;  /* 0xd2511f5300067825 */ /* 0x000fe200078e00ff */
[----:B--2---:R-:W-:Y:S01]  /*3610*/  FMNMX.FTZ R0, R10, R9, !PT ;  /* 0x000000090a007209 */ /* 0x004fe20007810000 */
[C---:B------:R-:W-:Y:S01]  /*3620*/  HMMA.16816.F32 R140, R128.reuse, R200, R140 ;  /* 0x000000c8808c723c */ /* 0x040fe2000000188c */
[----:B------:R-:W-:Y:S02]  /*3630*/  FSEL R3, R3, RZ, P0 ;  /* 0x000000ff03037208 */ /* 0x000fe40000000000 */
[----:B------:R-:W-:Y:S01]  /*3640*/  LOP3.LUT R4, R7, UR16, R30, 0x96, !PT ;  /* 0x0000001007047c12 */ /* 0x000fe2000f8e961e */
[----:B------:R-:W1:Y:S04]  /*3650*/  SHFL.BFLY PT, R12, R0, 0x1, 0x1f ;  /* 0x0c201f00000c7f89 */ /* 0x000e6800000e0000 */
[----:B------:R-:W-:Y:S01]  /*3660*/  IMAD.WIDE.U32 R8, R4, -0x326172a9, RZ ;  /* 0xcd9e8d5704087825 */ /* 0x000fe200078e00ff */
[----:B------:R-:W-:Y:S03]  /*3670*/  HMMA.16816.F32 R36, R128, R196, R36 ;  /* 0x000000c48024723c */ /* 0x000fe60000001824 */
[----:B------:R-:W-:Y:S01]  /*3680*/  FFMA.FTZ R4, R40, c[0x0][0x23c], -R3 ;  /* 0x00008f0028047a23 */ /* 0x000fe20000010803 */
[----:B------:R-:W-:-:S03]  /*3690*/  LOP3.LUT R7, R9, UR15, R18, 0x96, !PT ;  /* 0x0000000f09077c12 */ /* 0x000fc6000f8e9612 */
[----:B------:R2:W-:Y:S01]  /*36a0*/  MUFU.EX2 R230, R4 ;  /* 0x0000000400e67308 */ /* 0x0005e20000000800 */
[----:B------:R-:W-:Y:S01]  /*36b0*/  HMMA.16816.F32 R52, R128, R192, R52 ;  /* 0x000000c08034723c */ /* 0x000fe20000001834 */
[----:B------:R-:W-:-:S04]  /*36c0*/  IMAD.WIDE.U32 R10, R7, -0x2daee0ad, RZ ;  /* 0xd2511f53070a7825 */ /* 0x000fc800078e00ff */
[----:B------:R-:W-:-:S03]  /*36d0*/  FFMA.FTZ R7, R42, c[0x0][0x23c], -R3 ;  /* 0x00008f002a077a23 */ /* 0x000fc60000010803 */
[----:B------:R-:W-:Y:S01]  /*36e0*/  HMMA.16816.F32 R68, R128, R188, R68 ;  /* 0x000000bc8044723c */ /* 0x000fe20000001844 */
[----:B------:R-:W-:Y:S01]  /*36f0*/  MUFU.EX2 R228, R7 ;  /* 0x0000000700e47308 */ /* 0x000fe20000000800 */
[----:B--2---:R-:W-:-:S06]  /*3700*/  IMAD.WIDE.U32 R4, R2, -0x2daee0ad, RZ ;  /* 0xd2511f5302047825 */ /* 0x004fcc00078e00ff */
[C---:B------:R-:W-:Y:S01]  /*3710*/  HMMA.16816.F32 R84, R128.reuse, R184, R84 ;  /* 0x000000b88054723c */ /* 0x040fe20000001854 */
[----:B------:R-:W-:Y:S01]  /*3720*/  FFMA.FTZ R2, R41, c[0x0][0x23c], -R3 ;  /* 0x00008f0029027a23 */ /* 0x000fe20000010803 */
[----:B------:R-:W-:Y:S02]  /*3730*/  LOP3.LUT R5, R5, UR14, R6, 0x96, !PT ;  /* 0x0000000e05057c12 */ /* 0x000fe4000f8e9606 */
[----:B------:R-:W-:Y:S01]  /*3740*/  LOP3.LUT R6, R11, UR12, R4, 0x96, !PT ;  /* 0x0000000c0b067c12 */ /* 0x000fe2000f8e9604 */
[----:B------:R1:W2:Y:S03]  /*3750*/  MUFU.EX2 R229, R2 ;  /* 0x0000000200e57308 */ /* 0x0002a60000000800 */
[----:B------:R-:W-:Y:S01]  /*3760*/  HMMA.16816.F32 R100, R128, R172, R100 ;  /* 0x000000ac8064723c */ /* 0x000fe20000001864 */
[----:B------:R-:W-:-:S04]  /*3770*/  IMAD.WIDE.U32 R4, R5, -0x326172a9, RZ ;  /* 0xcd9e8d5705047825 */ /* 0x000fc800078e00ff */
[----:B------:R-:W-:Y:S01]  /*3780*/  IMAD.WIDE.U32 R14, R6, -0x326172a9, RZ ;  /* 0xcd9e8d57060e7825 */ /* 0x000fe200078e00ff */
[----:B------:R-:W-:Y:S02]  /*3790*/  LOP3.LUT R5, R5, UR13, R8, 0x96, !PT ;  /* 0x0000000d05057c12 */ /* 0x000fe4000f8e9608 */
[----:B------:R-:W-:Y:S01]  /*37a0*/  HMMA.16816.F32 R112, R128, R176, R112 ;  /* 0x000000b08070723c */ /* 0x000fe20000001870 */
[----:B------:R-:W-:-:S04]  /*37b0*/  FFMA.FTZ R6, R43, c[0x0][0x23c], -R3 ;  /* 0x00008f002b067a23 */ /* 0x000fc80000010803 */
[----:B------:R3:W4:Y:S01]  /*37c0*/  MUFU.EX2 R227, R6 ;  /* 0x0000000600e37308 */ /* 0x0007220000000800 */
[----:B-1----:R-:W-:Y:S02]  /*37d0*/  FMNMX.FTZ R2, R0, R12, !PT ;  /* 0x0000000c00027209 */ /* 0x002fe40007810000 */
[----:B------:R-:W-:Y:S02]  /*37e0*/  HMMA.16816.F32 R164, R128, R180, R164 ;  /* 0x000000b480a4723c */ /* 0x000fe400000018a4 */
[C---:B------:R-:W-:Y:S01]  /*37f0*/  FSETP.NEU.FTZ.AND P0, PT, R2.reuse, -INF , PT ;  /* 0xff8000000200780b */ /* 0x040fe20003f1d000 */
[----:B------:R-:W-:-:S05]  /*3800*/  FMUL.FTZ R0, R2, c[0x0][0x23c] ;  /* 0x00008f0002007a20 */ /* 0x000fca0000410000 */
[----:B------:R-:W-:Y:S01]  /*3810*/  HMMA.16816.F32 R152, R128, R202, R152 ;  /* 0x000000ca8098723c */ /* 0x000fe20000001898 */
[----:B------:R-:W-:Y:S02]  /*3820*/  FSEL R0, R0, RZ, P0 ;  /* 0x000000ff00007208 */ /* 0x000fe40000000000 */
[----:B---3--:R-:W-:Y:S01]  /*3830*/  LOP3.LUT R6, R15, UR11, R4, 0x96, !PT ;  /* 0x0000000b0f067c12 */ /* 0x008fe2000f8e9604 */
[----:B------:R-:W-:-:S04]  /*3840*/  IMAD.WIDE.U32 R4, R5, -0x2daee0ad, RZ ;  /* 0xd2511f5305047825 */ /* 0x000fc800078e00ff */
[----:B------:R-:W-:Y:S01]  /*3850*/  HMMA.16816.F32 R48, R128, R198, R48 ;  /* 0x000000c68030723c */ /* 0x000fe20000001830 */
[----:B------:R-:W-:-:S04]  /*3860*/  IMAD.WIDE.U32 R12, R6, -0x2daee0ad, RZ ;  /* 0xd2511f53060c7825 */ /* 0x000fc800078e00ff */
[----:B------:R-:W-:Y:S01]  /*3870*/  FFMA.FTZ R6, R92, c[0x0][0x23c], -R0 ;  /* 0x00008f005c067a23 */ /* 0x000fe20000010800 */
[----:B------:R-:W-:Y:S01]  /*3880*/  LOP3.LUT R4, R13, UR8, R4, 0x96, !PT ;  /* 0x000000080d047c12 */ /* 0x000fe2000f8e9604 */
[----:B------:R-:W-:Y:S01]  /*3890*/  FFMA.FTZ R7, R93, c[0x0][0x23c], -R0 ;  /* 0x00008f005d077a23 */ /* 0x000fe20000010800 */
[C---:B------:R-:W-:Y:S01]  /*38a0*/  HMMA.16816.F32 R64, R128.reuse, R194, R64 ;  /* 0x000000c28040723c */ /* 0x040fe20000001840 */
[----:B------:R1:W-:Y:S07]  /*38b0*/  MUFU.EX2 R31, R6 ;  /* 0x00000006001f7308 */ /* 0x0003ee0000000800 */
[C---:B------:R-:W-:Y:S01]  /*38c0*/  HMMA.16816.F32 R80, R128.reuse, R190, R80 ;  /* 0x000000be8050723c */ /* 0x040fe20000001850 */
[----:B------:R3:W-:Y:S07]  /*38d0*/  MUFU.EX2 R224, R7 ;  /* 0x0000000700e07308 */ /* 0x0007ee0000000800 */
[----:B------:R-:W-:Y:S01]  /*38e0*/  HMMA.16816.F32 R96, R128, R186, R96 ;  /* 0x000000ba8060723c */ /* 0x000fe20000001860 */
[----:B-1----:R-:W-:Y:S01]  /*38f0*/  LOP3.LUT R6, R5, UR10, R10, 0x96, !PT ;  /* 0x0000000a05067c12 */ /* 0x002fe2000f8e960a */
[----:B------:R-:W-:-:S04]  /*3900*/  IMAD.WIDE.U32 R4, R4, -0x326172a9, RZ ;  /* 0xcd9e8d5704047825 */ /* 0x000fc800078e00ff */
[----:B------:R-:W-:Y:S01]  /*3910*/  IMAD.WIDE.U32 R10, R6, -0x326172a9, RZ ;  /* 0xcd9e8d57060a7825 */ /* 0x000fe200078e00ff */
[C---:B------:R-:W-:Y:S01]  /*3920*/  LOP3.LUT R6, R4.reuse, 0xffff, RZ, 0xc0, !PT ;  /* 0x0000ffff04067812 */ /* 0x040fe200078ec0ff */
[C---:B------:R-:W-:Y:S01]  /*3930*/  HMMA.16816.F32 R108, R128.reuse, R174, R108 ;  /* 0x000000ae806c723c */ /* 0x040fe2000000186c */
[----:B------:R-:W-:Y:S01]  /*3940*/  LOP3.LUT R8, R4, 0xff, RZ, 0xc0, !PT ;  /* 0x000000ff04087812 */ /* 0x000fe200078ec0ff */
[----:B---3--:R-:W-:Y:S01]  /*3950*/  FFMA.FTZ R7, R94, c[0x0][0x23c], -R0 ;  /* 0x00008f005e077a23 */ /* 0x008fe20000010800 */
[----:B------:R-:W-:Y:S02]  /*3960*/  SHF.R.U32.HI R6, RZ, 0x8, R6 ;  /* 0x00000008ff067819 */ /* 0x000fe40000011606 */
[----:B------:R-:W-:Y:S01]  /*3970*/  LOP3.LUT R5, R5, UR19, R10, 0x96, !PT ;  /* 0x0000001305057c12 */ /* 0x000fe2000f8e960a */
[----:B------:R1:W-:Y:S01]  /*3980*/  MUFU.EX2 R30, R7 ;  /* 0x00000007001e7308 */ /* 0x0003e20000000800 */
[--C-:B------:R-:W-:Y:S01]  /*3990*/  SHF.R.U32.HI R9, RZ, 0x10, R4.reuse ;  /* 0x00000010ff097819 */ /* 0x100fe20000011604 */
[----:B------:R-:W-:Y:S01]  /*39a0*/  HMMA.16816.F32 R120, R128, R178, R120 ;  /* 0x000000b28078723c */ /* 0x000fe20000001878 */
[----:B------:R-:W-:-:S02]  /*39b0*/  SHF.R.U32.HI R15, RZ, 0x18, R4 ;  /* 0x00000018ff0f7819 */ /* 0x000fc40000011604 */
[----:B------:R-:W-:Y:S02]  /*39c0*/  PRMT R10, R8, 0x5410, R6 ;  /* 0x00005410080a7816 */ /* 0x000fe40000000006 */
[----:B------:R-:W-:Y:S02]  /*39d0*/  LOP3.LUT R4, R5, 0xffff, RZ, 0xc0, !PT ;  /* 0x0000ffff05047812 */ /* 0x000fe400078ec0ff */
[--C-:B------:R-:W-:Y:S01]  /*39e0*/  SHF.R.U32.HI R6, RZ, 0x10, R5.reuse ;  /* 0x00000010ff067819 */ /* 0x100fe20000011605 */
[----:B------:R-:W-:Y:S01]  /*39f0*/  HMMA.16816.F32 R128, R128, R182, R20 ;  /* 0x000000b68080723c */ /* 0x000fe20000001814 */
[----:B------:R-:W-:Y:S02]  /*3a00*/  LOP3.LUT R9, R9, 0xff, RZ, 0xc0, !PT ;  /* 0x000000ff09097812 */ /* 0x000fe400078ec0ff */
[----:B------:R-:W-:Y:S02]  /*3a10*/  LOP3.LUT R13, R5, 0xff, RZ, 0xc0, !PT ;  /* 0x000000ff050d7812 */ /* 0x000fe400078ec0ff */
[----:B------:R-:W-:Y:S01]  /*3a20*/  SHF.R.U32.HI R8, RZ, 0x18, R5 ;  /* 0x00000018ff087819 */ /* 0x000fe20000011605 */
[----:B-1----:R-:W-:Y:S01]  /*3a30*/  FFMA.FTZ R7, R95, c[0x0][0x23c], -R0 ;  /* 0x00008f005f077a23 */ /* 0x002fe20000010800 */
[----:B------:R-:W-:Y:S01]  /*3a40*/  LOP3.LUT R5, R6, 0xff, RZ, 0xc0, !PT ;  /* 0x000000ff06057812 */ /* 0x000fe200078ec0ff */
[----:B------:R-:W-:Y:S01]  /*3a50*/  HSET2.LE.AND R6, R10, R226, PT ;  /* 0x000000e20a067233 */ /* 0x000fe20003803000 */
[----:B------:R-:W-:Y:S01]  /*3a60*/  PRMT R15, R9, 0x5410, R15 ;  /* 0x00005410090f7816 */ /* 0x000fe2000000000f */
[----:B------:R1:W3:Y:S01]  /*3a70*/  MUFU.EX2 R29, R7 ;  /* 0x00000007001d7308 */ /* 0x0002e20000000800 */
[----:B------:R-:W-:-:S02]  /*3a80*/  PRMT R9, R5, 0x5410, R8 ;  /* 0x0000541005097816 */ /* 0x000fc40000000008 */
[----:B--2---:R-:W-:-:S03]  /*3a90*/  F2FP.PACK_AB R8, R229, R230 ;  /* 0x000000e6e508723e */ /* 0x004fc600000000ff */
[--C-:B------:R-:W-:Y:S01]  /*3aa0*/  HSET2.LE.AND R9, R9, R226.reuse, PT ;  /* 0x000000e209097233 */ /* 0x100fe20003803000 */
[----:B-1----:R-:W-:Y:S02]  /*3ab0*/  SHF.R.U32.HI R7, RZ, 0x8, R4 ;  /* 0x00000008ff077819 */ /* 0x002fe40000011604 */
[----:B----4-:R-:W-:Y:S02]  /*3ac0*/  F2FP.PACK_AB R4, R227, R228 ;  /* 0x000000e4e304723e */ /* 0x010fe400000000ff */
[----:B------:R-:W-:Y:S01]  /*3ad0*/  PRMT R10, R13, 0x5410, R7 ;  /* 0x000054100d0a7816 */ /* 0x000fe20000000007 */
[--C-:B------:R-:W-:Y:S01]  /*3ae0*/  HSET2.LE.AND R7, R15, R226.reuse, PT ;  /* 0x000000e20f077233 */ /* 0x100fe20003803000 */
[----:B------:R-:W-:Y:S01]  /*3af0*/  LOP3.LUT R6, R6, R4, RZ, 0xc0, !PT ;  /* 0x0000000406067212 */ /* 0x000fe200078ec0ff */
[----:B------:R-:W-:Y:S01]  /*3b00*/  FFMA.FTZ R13, R222, c[0x0][0x23c], -R0 ;  /* 0x00008f00de0d7a23 */ /* 0x000fe20000010800 */
[----:B---3--:R-:W-:Y:S01]  /*3b10*/  F2FP.PACK_AB R4, R29, R30 ;  /* 0x0000001e1d04723e */ /* 0x008fe200000000ff */
[----:B------:R-:W-:Y:S01]  /*3b20*/  HSET2.LE.AND R5, R10, R226, PT ;  /* 0x000000e20a057233 */ /* 0x000fe20003803000 */
[----:B------:R-:W-:-:S02]  /*3b30*/  F2FP.PACK_AB R10, R31, R224 ;  /* 0x000000e01f0a723e */ /* 0x000fc400000000ff */
[----:B------:R-:W-:Y:S01]  /*3b40*/  LOP3.LUT R7, R7, R4, RZ, 0xc0, !PT ;  /* 0x0000000407077212 */ /* 0x000fe200078ec0ff */
[----:B------:R-:W-:Y:S01]  /*3b50*/  MUFU.EX2 R13, R13 ;  /* 0x0000000d000d7308 */ /* 0x000fe20000000800 */
[----:B------:R-:W-:Y:S01]  /*3b60*/  LOP3.LUT R4, R5, R8, RZ, 0xc0, !PT ;  /* 0x0000000805047212 */ /* 0x000fe200078ec0ff */
[--C-:B------:R-:W-:Y:S01]  /*3b70*/  FFMA.FTZ R8, R221, c[0x0][0x23c], -R0.reuse ;  /* 0x00008f00dd087a23 */ /* 0x100fe20000010800 */
[----:B------:R-:W-:Y:S01]  /*3b80*/  LOP3.LUT R5, R9, R10, RZ, 0xc0, !PT ;  /* 0x0000000a09057212 */ /* 0x000fe200078ec0ff */
[----:B------:R-:W-:Y:S01]  /*3b90*/  FFMA.FTZ R9, R220, c[0x0][0x23c], -R0 ;  /* 0x00008f00dc097a23 */ /* 0x000fe20000010800 */
[----:B------:R-:W-:Y:S01]  /*3ba0*/  LOP3.LUT R10, R11, UR9, R14, 0x96, !PT ;  /* 0x000000090b0a7c12 */ /* 0x000fe2000f8e960e */
[----:B------:R-:W-:-:S04]  /*3bb0*/  FFMA.FTZ R11, R223, c[0x0][0x23c], -R0 ;  /* 0x00008f00df0b7a23 */ /* 0x000fc80000010800 */
[C---:B------:R-:W-:Y:S01]  /*3bc0*/  HMMA.16816.F32 R144, R4.reuse, R56, RZ ;  /* 0x000000380490723c */ /* 0x040fe200000018ff */
[----:B------:R-:W-:Y:S07]  /*3bd0*/  MUFU.EX2 R9, R9 ;  /* 0x0000000900097308 */ /* 0x000fee0000000800 */
[C---:B------:R-:W-:Y:S01]  /*3be0*/  HMMA.16816.F32 R148, R4.reuse, R58, RZ ;  /* 0x0000003a0494723c */ /* 0x040fe200000018ff */
[----:B------:R-:W-:Y:S07]  /*3bf0*/  MUFU.EX2 R11, R11 ;  /* 0x0000000b000b7308 */ /* 0x000fee0000000800 */
        /* <DEDUP_REMOVED lines=14> */
[----:B------:R-:W-:-:S02]  /*3ce0*/  FFMA.FTZ R4, R139, c[0x0][0x23c], -R3 ;  /* 0x00008f008b047a23 */ /* 0x000fc40000010803 */
[----:B------:R-:W-:Y:S02]  /*3cf0*/  IMAD.MOV.U32 R139, RZ, RZ, R225 ;  /* 0x000000ffff8b7224 */ /* 0x000fe400078e00e1 */
[----:B------:R1:W-:Y:S02]  /*3d00*/  MUFU.EX2 R15, R4 ;  /* 0x00000004000f7308 */ /* 0x0003e40000000800 */
[----:B-1----:R-:W-:-:S06]  /*3d10*/  FFMA.FTZ R4, R138, c[0x0][0x23c], -R3 ;  /* 0x00008f008a047a23 */ /* 0x002fcc0000010803 */
[----:B------:R1:W-:Y:S02]  /*3d20*/  MUFU.EX2 R28, R4 ;  /* 0x00000004001c7308 */ /* 0x0003e40000000800 */
[--C-:B-1----:R-:W-:Y:S02]  /*3d30*/  FFMA.FTZ R4, R137, c[0x0][0x23c], -R3.reuse ;  /* 0x00008f0089047a23 */ /* 0x102fe40000010803 */
[----:B------:R-:W-:-:S04]  /*3d40*/  FFMA.FTZ R3, R133, c[0x0][0x23c], -R3 ;  /* 0x00008f0085037a23 */ /* 0x000fc80000010803 */
[----:B------:R1:W-:Y:S08]  /*3d50*/  MUFU.EX2 R14, R4 ;  /* 0x00000004000e7308 */ /* 0x0003f00000000800 */
[----:B------:R2:W3:Y:S01]  /*3d60*/  MUFU.EX2 R225, R3 ;  /* 0x0000000300e17308 */ /* 0x0004e20000000800 */
[----:B-1----:R-:W-:-:S07]  /*3d70*/  IMAD.WIDE.U32 R4, R10, -0x2daee0ad, RZ ;  /* 0xd2511f530a047825 */ /* 0x002fce00078e00ff */
[----:B------:R1:W4:Y:S01]  /*3d80*/  MUFU.EX2 R10, R8 ;  /* 0x00000008000a7308 */ /* 0x0003220000000800 */
[----:B------:R-:W-:Y:S02]  /*3d90*/  SHF.R.U32.HI R6, RZ, 0x10, R4 ;  /* 0x00000010ff067819 */ /* 0x000fe40000011604 */
[----:B------:R-:W-:Y:S02]  /*3da0*/  LOP3.LUT R0, R5, UR18, R12, 0x96, !PT ;  /* 0x0000001205007c12 */ /* 0x000fe4000f8e960c */
[C---:B--2---:R-:W-:Y:S02]  /*3db0*/  LOP3.LUT R3, R4.reuse, 0xffff, RZ, 0xc0, !PT ;  /* 0x0000ffff04037812 */ /* 0x044fe400078ec0ff */
[----:B------:R-:W-:Y:S02]  /*3dc0*/  LOP3.LUT R7, R4, 0xff, RZ, 0xc0, !PT ;  /* 0x000000ff04077812 */ /* 0x000fe400078ec0ff */
[----:B------:R-:W-:Y:S02]  /*3dd0*/  SHF.R.U32.HI R5, RZ, 0x18, R4 ;  /* 0x00000018ff057819 */ /* 0x000fe40000011604 */
[----:B------:R-:W-:-:S02]  /*3de0*/  SHF.R.U32.HI R4, RZ, 0x8, R3 ;  /* 0x00000008ff047819 */ /* 0x000fc40000011603 */
[----:B------:R-:W-:Y:S02]  /*3df0*/  LOP3.LUT R3, R6, 0xff, RZ, 0xc0, !PT ;  /* 0x000000ff06037812 */ /* 0x000fe400078ec0ff */
[----:B-1----:R-:W-:Y:S02]  /*3e00*/  PRMT R8, R7, 0x5410, R4 ;  /* 0x0000541007087816 */ /* 0x002fe40000000004 */
[----:B------:R-:W-:Y:S02]  /*3e10*/  PRMT R7, R3, 0x5410, R5 ;  /* 0x0000541003077816 */ /* 0x000fe40000000005 */
[----:B------:R-:W-:Y:S02]  /*3e20*/  LOP3.LUT R3, R0, 0xffff, RZ, 0xc0, !PT ;  /* 0x0000ffff00037812 */ /* 0x000fe400078ec0ff */
[----:B------:R-:W-:Y:S02]  /*3e30*/  SHF.R.U32.HI R4, RZ, 0x10, R0 ;  /* 0x00000010ff047819 */ /* 0x000fe40000011600 */
[----:B------:R-:W-:-:S02]  /*3e40*/  SHF.R.U32.HI R6, RZ, 0x8, R3 ;  /* 0x00000008ff067819 */ /* 0x000fc40000011603 */
[----:B------:R-:W-:Y:S02]  /*3e50*/  LOP3.LUT R5, R0, 0xff, RZ, 0xc0, !PT ;  /* 0x000000ff00057812 */ /* 0x000fe400078ec0ff */
[----:B------:R-:W-:Y:S02]  /*3e60*/  SHF.R.U32.HI R3, RZ, 0x18, R0 ;  /* 0x00000018ff037819 */ /* 0x000fe40000011600 */
[----:B------:R-:W-:Y:S01]  /*3e70*/  LOP3.LUT R0, R4, 0xff, RZ, 0xc0, !PT ;  /* 0x000000ff04007812 */ /* 0x000fe200078ec0ff */
[--C-:B------:R-:W-:Y:S01]  /*3e80*/  HSET2.LE.AND R4, R7, R226.reuse, PT ;  /* 0x000000e207047233 */ /* 0x100fe20003803000 */
[----:B------:R-:W-:Y:S02]  /*3e90*/  PRMT R5, R5, 0x5410, R6 ;  /* 0x0000541005057816 */ /* 0x000fe40000000006 */
[----:B------:R-:W-:Y:S01]  /*3ea0*/  PRMT R3, R0, 0x5410, R3 ;  /* 0x0000541000037816 */ /* 0x000fe20000000003 */
[--C-:B------:R-:W-:Y:S02]  /*3eb0*/  HSET2.LE.AND R0, R8, R226.reuse, PT ;  /* 0x000000e208007233 */ /* 0x100fe40003803000 */
[----:B------:R-:W-:-:S02]  /*3ec0*/  HSET2.LE.AND R5, R5, R226, PT ;  /* 0x000000e205057233 */ /* 0x000fc40003803000 */
[----:B------:R-:W-:Y:S01]  /*3ed0*/  HSET2.LE.AND R6, R3, R226, PT ;  /* 0x000000e203067233 */ /* 0x000fe20003803000 */
[----:B---3--:R-:W-:-:S04]  /*3ee0*/  F2FP.PACK_AB R3, R225, R14 ;  /* 0x0000000ee103723e */ /* 0x008fc800000000ff */
[----:B------:R-:W-:Y:S01]  /*3ef0*/  LOP3.LUT R126, R0, R3, RZ, 0xc0, !PT ;  /* 0x00000003007e7212 */ /* 0x000fe200078ec0ff */
[----:B------:R-:W-:Y:S01]  /*3f00*/  FADD.FTZ R3, R139, R251 ;  /* 0x000000fb8b037221 */ /* 0x000fe20000010000 */
[----:B----4-:R-:W-:-:S03]  /*3f10*/  F2FP.PACK_AB R0, R9, R10 ;  /* 0x0000000a0900723e */ /* 0x010fc600000000ff */
[----:B------:R-:W-:Y:S01]  /*3f20*/  FADD.FTZ R3, R249, R3 ;  /* 0x00000003f9037221 */ /* 0x000fe20000010000 */
[----:B------:R-:W-:Y:S02]  /*3f30*/  LOP3.LUT R127, R4, R0, RZ, 0xc0, !PT ;  /* 0x00000000047f7212 */ /* 0x000fe400078ec0ff */
[----:B------:R-:W-:Y:S01]  /*3f40*/  F2FP.PACK_AB R0, R28, R15 ;  /* 0x0000000f1c00723e */ /* 0x000fe200000000ff */
[----:B------:R-:W-:-:S03]  /*3f50*/  FADD.FTZ R3, R244, R3 ;  /* 0x00000003f4037221 */ /* 0x000fc60000010000 */
[----:B------:R-:W-:Y:S01]  /*3f60*/  LOP3.LUT R124, R5, R0, RZ, 0xc0, !PT ;  /* 0x00000000057c7212 */ /* 0x000fe200078ec0ff */
[----:B------:R-:W-:Y:S01]  /*3f70*/  FADD.FTZ R5, R224, R31 ;  /* 0x0000001fe0057221 */ /* 0x000fe20000010000 */
[----:B------:R-:W-:-:S03]  /*3f80*/  F2FP.PACK_AB R0, R13, R11 ;  /* 0x0000000b0d00723e */ /* 0x000fc600000000ff */
[----:B------:R-:W-:Y:S01]  /*3f90*/  FADD.FTZ R5, R30, R5 ;  /* 0x000000051e057221 */ /* 0x000fe20000010000 */
[----:B------:R-:W-:Y:S01]  /*3fa0*/  LOP3.LUT R125, R6, R0, RZ, 0xc0, !PT ;  /* 0x00000000067d7212 */ /* 0x000fe200078ec0ff */
        /* <DEDUP_REMOVED lines=40> */
[----:B------:R-:W-:Y:S01]  /*4230*/  IMAD.WIDE.U32 R250, R250, -0x326172a9, RZ ;  /* 0xcd9e8d57fafa7825 */ /* 0x000fe200078e00ff */
[----:B------:R-:W-:Y:S01]  /*4240*/  MOV R3, R135 ;  /* 0x0000008700037202 */ /* 0x000fe20000000f00 */
[----:B------:R-:W-:Y:S01]  /*4250*/  ULDC.64 UR4, c[0x0][0x1a0] ;  /* 0x0000680000047ab9 */ /* 0x000fe20000000a00 */
[----:B------:R-:W-:Y:S01]  /*4260*/  MOV R0, R136 ;  /* 0x0000008800007202 */ /* 0x000fe20000000f00 */
[----:B------:R-:W-:Y:S01]  /*4270*/  IMAD.WIDE.U32 R248, R248, -0x326172a9, RZ ;  /* 0xcd9e8d57f8f87825 */ /* 0x000fe200078e00ff */
[----:B------:R-:W-:Y:S01]  /*4280*/  LOP3.LUT R234, R251, R132, RZ, 0x3c, !PT ;  /* 0x00000084fbea7212 */ /* 0x000fe200078e3cff */
[----:B------:R-:W-:Y:S01]  /*4290*/  ULEA.HI.SX32 UR24, UR24, 0xfffffffe, 0x1b ;  /* 0xfffffffe18187891 */ /* 0x000fe2000f8fda3f */
[----:B------:R-:W-:Y:S01]  /*42a0*/  MOV R138, R2 ;  /* 0x00000002008a7202 */ /* 0x000fe20000000f00 */
[----:B------:R-:W-:Y:S01]  /*42b0*/  IMAD.WIDE.U32 R220, R231, -0x2daee0ad, RZ ;  /* 0xd2511f53e7dc7825 */ /* 0x000fe200078e00ff */
[----:B------:R-:W-:Y:S01]  /*42c0*/  LOP3.LUT R232, R249, R132, RZ, 0x3c, !PT ;  /* 0x00000084f9e87212 */ /* 0x000fe200078e3cff */
[----:B------:R-:W-:Y:S01]  /*42d0*/  USHF.L.U64.HI UR25, UR4, 0x5, UR5 ;  /* 0x0000000504197899 */ /* 0x000fe20008010205 */
[----:B------:R-:W-:Y:S01]  /*42e0*/  MOV R137, R134 ;  /* 0x0000008600897202 */ /* 0x000fe20000000f00 */
[----:B------:R-:W-:Y:S01]  /*42f0*/  IMAD.WIDE.U32 R234, R234, -0x2daee0ad, RZ ;  /* 0xd2511f53eaea7825 */ /* 0x000fe200078e00ff */
[----:B------:R-:W-:Y:S01]  /*4300*/  PRMT R245, R245, 0x7054, R245 ;  /* 0x00007054f5f57816 */ /* 0x000fe200000000f5 */
[----:B------:R-:W-:-:S02]  /*4310*/  USHF.L.U32 UR29, UR4, 0x5, URZ ;  /* 0x00000005041d7899 */ /* 0x000fc4000800063f */
[----:B------:R-:W-:Y:S01]  /*4320*/  IMAD.WIDE.U32 R232, R232, -0x2daee0ad, RZ ;  /* 0xd2511f53e8e87825 */ /* 0x000fe200078e00ff */
[----:B------:R-:W-:Y:S01]  /*4330*/  ULDC.64 UR6, c[0x0][0x1a0] ;  /* 0x0000680000067ab9 */ /* 0x000fe20000000a00 */
[----:B------:R-:W-:Y:S05]  /*4340*/  BRA `(.L_x_1246) ;  /* 0x000001b000007947 */ /* 0x000fea0003800000 */
.L_x_1248:
[----:B------:R-:W2:Y:S01]  /*4350*/  LDL.64 R228, [R1+0x10] ;  /* 0x0000100001e47983 */ /* 0x000ea20000100a00 */
[----:B------:R-:W-:Y:S02]  /*4360*/  ULDC.64 UR4, c[0x0][0x198] ;  /* 0x0000660000047ab9 */ /* 0x000fe40000000a00 */
[----:B------:R-:W-:Y:S01]  /*4370*/  UIADD3 UR30, UR24, -0x1, URZ ;  /* 0xffffffff181e7890 */ /* 0x000fe2000fffe03f */
[----:B------:R-:W3:Y:S03]  /*4380*/  LDL.64 R222, [R1] ;  /* 0x0000000001de7983 */ /* 0x000ee60000100a00 */
        /* <DEDUP_REMOVED lines=23> */
.L_x_1246:
[----:B------:R-:W2:Y:S01]  /*4500*/  LDL.64 R4, [R1+0x8] ;  /* 0x0000080001047983 */ /* 0x000ea20000100a00 */
[----:B------:R-:W-:Y:S01]  /*4510*/  USHF.R.S32.HI UR4, URZ, 0x1f, UR24 ;  /* 0x0000001f3f047899 */ /* 0x000fe20008011418 */
[----:B------:R-:W-:Y:S04]  /*4520*/  DEPBAR.LE SB0, 0x0 ;  /* 0x000080000000791a */ /* 0x000fe80000000000 */
[----:B------:R-:W-:Y:S01]  /*4530*/  UIMAD UR4, UR4, UR6, URZ ;  /* 0x00000006040472a4 */ /* 0x000fe2000f8e023f */
[----:B------:R-:W-:Y:S01]  /*4540*/  BAR.SYNC.DEFER_BLOCKING 0x0 ;  /* 0x0000000000007b1d */ /* 0x000fe20000010000 */
[----:B------:R-:W-:Y:S02]  /*4550*/  UIMAD.WIDE.U32 UR30, UR24, UR6, URZ ;  /* 0x00000006181e72a5 */ /* 0x000fe4000f8e003f */
[----:B------:R-:W-:Y:S04]  /*4560*/  UIMAD UR4, UR24, UR7, UR4 ;  /* 0x00000007180472a4 */ /* 0x000fe8000f8e0204 */
[----:B------:R-:W-:Y:S01]  /*4570*/  UIADD3 UR4, UR31, UR4, URZ ;  /* 0x000000041f047290 */ /* 0x000fe2000fffe03f */
[----:B------:R-:W-:Y:S02]  /*4580*/  IMAD.U32 R2, RZ, RZ, UR30 ;  /* 0x0000001eff027e24 */ /* 0x000fe4000f8e00ff */
[----:B------:R-:W-:Y:S03]  /*4590*/  IMAD.U32 R6, RZ, RZ, UR30 ;  /* 0x0000001eff067e24 */ /* 0x000fe6000f8e00ff */
[----:B--2---:R-:W-:Y:S01]  /*45a0*/  IMAD.U32 R5, RZ, RZ, UR4 ;  /* 0x00000004ff057e24 */ /* 0x004fe2000f8e00ff */
[----:B------:R-:W-:Y:S04]  /*45b0*/  LEA R2, P0, R2, R4, 0x5 ;  /* 0x0000000402027211 */ /* 0x000fe800078028ff */
[----:B------:R-:W-:Y:S02]  /*45c0*/  LEA R4, P1, R2, c[0x0][0x170], 0x1 ;  /* 0x00005c0002047a11 */ /* 0x000fe400078208ff */
[----:B------:R-:W-:Y:S02]  /*45d0*/  LEA.HI.X R5, R6, R252, R5, 0x5, P0 ;  /* 0x000000fc06057211 */ /* 0x000fe400000f2c05 */
[----:B------:R-:W-:Y:S02]  /*45e0*/  IADD3 R6, P0, R4, UR29, RZ ;  /* 0x0000001d04067c10 */ /* 0x000fe4000ff1e0ff */
[----:B------:R-:W-:Y:S04]  /*45f0*/  LEA.HI.X R5, R2, c[0x0][0x174], R5, 0x1, P1 ;  /* 0x00005d0002057a11 */ /* 0x000fe800008f0c05 */
[----:B------:R-:W-:Y:S01]  /*4600*/  IADD3.X R7, R5, UR25, RZ, P0, !PT ;  /* 0x0000001905077c10 */ /* 0x000fe200087fe4ff */
[----:B------:R-:W-:Y:S01]  /*4610*/  @!PT LDS RZ, [RZ] ;  /* 0x00000000fffff984 */ /* 0x000fe20000000800 */
[----:B------:R-:W-:Y:S01]  /*4620*/  @!PT LDS RZ, [RZ] ;  /* 0x00000000fffff984 */ /* 0x000fe20000000800 */
[----:B------:R-:W-:Y:S01]  /*4630*/  @!PT LDS RZ, [RZ] ;  /* 0x00000000fffff984 */ /* 0x000fe20000000800 */
[----:B------:R1:W-:Y:S01]  /*4640*/  LDGSTS.E.BYPASS.LTC128B.128 [R219+0xa000], [R4.64] ;  /* 0x0a00000004db7fae */ /* 0x0003e2000b901d5a */
[----:B------:R-:W-:Y:S04]  /*4650*/  ISETP.LT.AND P0, PT, RZ, UR24, PT ;  /* 0x00000018ff007c0c */ /* 0x000fe8000bf01270 */
        /* <DEDUP_REMOVED lines=103> */
.L_x_1247:
[----:B------:R-:W-:Y:S04]  /*4cd0*/  FMNMX.FTZ R2, R4, R0, !PT ;  /* 0x0000000004027209 */ /* 0x000fe80007810000 */
        /* <DEDUP_REMOVED lines=22> */
[----:B------:R-:W-:Y:S03]  /*4e40*/  FMNMX.FTZ R132, R28, R132, !PT ;  /* 0x000000841c847209 */ /* 0x000fe60007810000 */
[----:B------:R-:W-:Y:S01]  /*4e50*/  SHFL.BFLY PT, R134, R2, 0x2, 0x1f ;  /* 0x0c401f0002867f89 */ /* 0x000fe200000e0000 */
[----:B------:R-:W-:Y:S07]  /*4e60*/  FMNMX.FTZ R132, R29, R132, !PT ;  /* 0x000000841d847209 */ /* 0x000fee0007810000 */
[----:B------:R-:W1:Y:S02]  /*4e70*/  SHFL.BFLY PT, R133, R132, 0x2, 0x1f ;  /* 0x0c401f0084857f89 */ /* 0x000e6400000e0000 */
[----:B-1----:R-:W-:Y:S02]  /*4e80*/  FMNMX.FTZ R132, R132, R133, !PT ;  /* 0x0000008584847209 */ /* 0x002fe40007810000 */
[----:B------:R-:W-:Y:S02]  /*4e90*/  FMNMX.FTZ R136, R136, R135, !PT ;  /* 0x0000008788887209 */ /* 0x000fe40007810000 */
[----:B------:R-:W-:Y:S02]  /*4ea0*/  FMNMX.FTZ R2, R2, R134, !PT ;  /* 0x0000008602027209 */ /* 0x000fe40007810000 */
[----:B------:R-:W1:Y:S08]  /*4eb0*/  SHFL.BFLY PT, R134, R132, 0x1, 0x1f ;  /* 0x0c201f0084867f89 */ /* 0x000e7000000e0000 */
[----:B------:R-:W2:Y:S08]  /*4ec0*/  SHFL.BFLY PT, R139, R136, 0x1, 0x1f ;  /* 0x0c201f00888b7f89 */ /* 0x000eb000000e0000 */
[----:B------:R-:W3:Y:S01]  /*4ed0*/  SHFL.BFLY PT, R135, R2, 0x1, 0x1f ;  /* 0x0c201f0002877f89 */ /* 0x000ee200000e0000 */
[----:B-1----:R-:W-:Y:S05]  /*4ee0*/  FMNMX.FTZ R134, R132, R134, !PT ;  /* 0x0000008684867209 */ /* 0x002fea0007810000 */
[----:B------:R-:W-:Y:S01]  /*4ef0*/  FMUL.FTZ R186, R134, c[0x0][0x23c] ;  /* 0x00008f0086ba7a20 */ /* 0x000fe20000410000 */
[----:B--2---:R-:W-:Y:S04]  /*4f00*/  FMNMX.FTZ R136, R136, R139, !PT ;  /* 0x0000008b88887209 */ /* 0x004fe80007810000 */
[C---:B------:R-:W-:Y:S01]  /*4f10*/  FSETP.NEU.FTZ.AND P1, PT, R136.reuse, -INF , PT ;  /* 0xff8000008800780b */ /* 0x040fe20003f3d000 */
[----:B------:R-:W-:Y:S01]  /*4f20*/  FADD.FTZ R0, -R136, R0 ;  /* 0x0000000088007221 */ /* 0x000fe20000010100 */
[----:B---3--:R-:W-:Y:S03]  /*4f30*/  FMNMX.FTZ R135, R2, R135, !PT ;  /* 0x0000008702877209 */ /* 0x008fe60007810000 */
[----:B------:R-:W-:Y:S01]  /*4f40*/  FMUL.FTZ R0, R0, c[0x0][0x23c] ;  /* 0x00008f0000007a20 */ /* 0x000fe20000410000 */
[----:B------:R-:W-:Y:S03]  /*4f50*/  FMNMX.FTZ R2, R10, R138, !PT ;  /* 0x0000008a0a027209 */ /* 0x000fe60007810000 */
[----:B------:R1:W2:Y:S01]  /*4f60*/  MUFU.EX2 R133, R0 ;  /* 0x0000000000857308 */ /* 0x0002a20000000800 */
[----:B------:R-:W-:Y:S01]  /*4f70*/  FMNMX.FTZ R2, R11, R2, !PT ;  /* 0x000000020b027209 */ /* 0x000fe20007810000 */
[----:B------:R-:W-:Y:S03]  /*4f80*/  FMUL.FTZ R184, R135, c[0x0][0x23c] ;  /* 0x00008f0087b87a20 */ /* 0x000fe60000410000 */
[----:B------:R-:W-:Y:S04]  /*4f90*/  FMNMX.FTZ R2, R14, R2, !PT ;  /* 0x000000020e027209 */ /* 0x000fe80007810000 */
[----:B------:R-:W-:Y:S01]  /*4fa0*/  FMNMX.FTZ R2, R15, R2, !PT ;  /* 0x000000020f027209 */ /* 0x000fe20007810000 */
[----:B-1----:R-:W-:Y:S02]  /*4fb0*/  FADD.FTZ R0, -R135, R3 ;  /* 0x0000000387007221 */ /* 0x002fe40000010100 */
[C---:B--2---:R-:W-:Y:S02]  /*4fc0*/  FMUL.FTZ R36, R133.reuse, R36 ;  /* 0x0000002485247220 */ /* 0x044fe40000410000 */
[----:B------:R-:W-:Y:S02]  /*4fd0*/  FMUL.FTZ R0, R0, c[0x0][0x23c] ;  /* 0x00008f0000007a20 */ /* 0x000fe40000410000 */
[C---:B------:R-:W-:Y:S02]  /*4fe0*/  FMUL.FTZ R37, R133.reuse, R37 ;  /* 0x0000002585257220 */ /* 0x040fe40000410000 */
[----:B------:R1:W2:Y:S01]  /*4ff0*/  MUFU.EX2 R132, R0 ;  /* 0x0000000000847308 */ /* 0x0002a20000000800 */
        /* <DEDUP_REMOVED lines=15> */
[C---:B--2---:R-:W-:Y:S01]  /*50f0*/  FMUL.FTZ R38, R132.reuse, R38 ;  /* 0x0000002684267220 */ /* 0x044fe20000410000 */
        /* <DEDUP_REMOVED lines=9> */
[----:B------:R3:W-:Y:S01]  /*5190*/  MUFU.EX2 R240, R4 ;  /* 0x0000000400f07308 */ /* 0x0007e20000000800 */
[--C-:B------:R-:W-:Y:S01]  /*51a0*/  FFMA.FTZ R18, R18, c[0x0][0x23c], -R184.reuse ;  /* 0x00008f0012127a23 */ /* 0x100fe200000108b8 */
[----:B------:R-:W-:Y:S01]  /*51b0*/  FSEL R186, R186, RZ, P1 ;  /* 0x000000ffbaba7208 */ /* 0x000fe20000800000 */
[--C-:B------:R-:W-:Y:S02]  /*51c0*/  FFMA.FTZ R19, R19, c[0x0][0x23c], -R184.reuse ;  /* 0x00008f0013137a23 */ /* 0x100fe400000108b8 */
[----:B------:R-:W-:Y:S02]  /*51d0*/  FFMA.FTZ R5, R5, c[0x0][0x23c], -R137 ;  /* 0x00008f0005057a23 */ /* 0x000fe40000010889 */
[--C-:B------:R-:W-:Y:S02]  /*51e0*/  FFMA.FTZ R6, R6, c[0x0][0x23c], -R184.reuse ;  /* 0x00008f0006067a23 */ /* 0x100fe400000108b8 */
[----:B------:R-:W-:Y:S01]  /*51f0*/  FFMA.FTZ R7, R7, c[0x0][0x23c], -R184 ;  /* 0x00008f0007077a23 */ /* 0x000fe200000108b8 */
[----:B------:R4:W-:Y:S01]  /*5200*/  MUFU.EX2 R244, R16 ;  /* 0x0000001000f47308 */ /* 0x0009e20000000800 */
[--C-:B------:R-:W-:Y:S02]  /*5210*/  FFMA.FTZ R8, R8, c[0x0][0x23c], -R186.reuse ;  /* 0x00008f0008087a23 */ /* 0x100fe400000108ba */
[--C-:B------:R-:W-:Y:S01]  /*5220*/  FFMA.FTZ R9, R9, c[0x0][0x23c], -R186.reuse ;  /* 0x00008f0009097a23 */ /* 0x100fe200000108ba */
[----:B-1----:R-:W-:Y:S01]  /*5230*/  FMNMX.FTZ R0, R26, R2, !PT ;  /* 0x000000021a007209 */ /* 0x002fe20007810000 */
[--C-:B------:R-:W-:Y:S02]  /*5240*/  FFMA.FTZ R12, R12, c[0x0][0x23c], -R186.reuse ;  /* 0x00008f000c0c7a23 */ /* 0x100fe400000108ba */
[----:B------:R-:W-:Y:S01]  /*5250*/  FFMA.FTZ R13, R13, c[0x0][0x23c], -R186 ;  /* 0x00008f000d0d7a23 */ /* 0x000fe200000108ba */
[----:B------:R-:W-:Y:S01]  /*5260*/  FMNMX.FTZ R0, R27, R0, !PT ;  /* 0x000000001b007209 */ /* 0x000fe20007810000 */
[C---:B--2---:R-:W-:Y:S01]  /*5270*/  FMUL.FTZ R40, R3.reuse, R40 ;  /* 0x0000002803287220 */ /* 0x044fe20000410000 */
[----:B------:R1:W-:Y:S01]  /*5280*/  MUFU.EX2 R241, R18 ;  /* 0x0000001200f17308 */ /* 0x0003e20000000800 */
[C---:B------:R-:W-:Y:S01]  /*5290*/  FMUL.FTZ R41, R3.reuse, R41 ;  /* 0x0000002903297220 */ /* 0x040fe20000410000 */
[----:B------:R-:W-:Y:S01]  /*52a0*/  FMNMX.FTZ R0, R30, R0, !PT ;  /* 0x000000001e007209 */ /* 0x000fe20007810000 */
[C---:B------:R-:W-:Y:S01]  /*52b0*/  FMUL.FTZ R44, R3.reuse, R44 ;  /* 0x0000002c032c7220 */ /* 0x040fe20000410000 */
[----:B---3--:R-:W-:Y:S01]  /*52c0*/  MOV R4, UR33 ;  /* 0x0000002100047c02 */ /* 0x008fe20008000f00 */
[----:B------:R-:W-:Y:S01]  /*52d0*/  FMUL.FTZ R45, R3, R45 ;  /* 0x0000002d032d7220 */ /* 0x000fe20000410000 */
[----:B------:R-:W-:Y:S01]  /*52e0*/  FMNMX.FTZ R0, R31, R0, !PT ;  /* 0x000000001f007209 */ /* 0x000fe20007810000 */
[C---:B------:R-:W-:Y:S01]  /*52f0*/  FMUL.FTZ R50, R132.reuse, R50 ;  /* 0x0000003284327220 */ /* 0x040fe20000410000 */
[----:B------:R-:W-:Y:S01]  /*5300*/  LOP3.LUT R4, R221, UR24, R4, 0x96, !PT ;  /* 0x00000018dd047c12 */ /* 0x000fe2000f8e9604 */
[C---:B------:R-:W-:Y:S01]  /*5310*/  FMUL.FTZ R51, R132.reuse, R51 ;  /* 0x0000003384337220 */ /* 0x040fe20000410000 */
[----:B------:R2:W3:Y:S01]  /*5320*/  MUFU.EX2 R243, R17 ;  /* 0x0000001100f37308 */ /* 0x0004e20000000800 */
[----:B------:R-:W5:Y:S01]  /*5330*/  SHFL.BFLY PT, R2, R0, 0x2, 0x1f ;  /* 0x0c401f0000027f89 */ /* 0x000f6200000e0000 */
[----:B------:R-:W-:Y:S01]  /*5340*/  FMUL.FTZ R54, R132, R54 ;  /* 0x0000003684367220 */ /* 0x000fe20000410000 */
[----:B------:R-:W-:Y:S01]  /*5350*/  UIADD3 UR24, UR24, -0x1, URZ ;  /* 0xffffffff18187890 */ /* 0x000fe2000fffe03f */
[--C-:B----4-:R-:W-:Y:S01]  /*5360*/  LOP3.LUT R16, R233, UR16, R220.reuse, 0x96, !PT ;  /* 0x00000010e9107c12 */ /* 0x110fe2000f8e96dc */
[----:B------:R-:W-:Y:S04]  /*5370*/  IMAD.WIDE.U32 R172, R4, -0x326172a9, RZ ;  /* 0xcd9e8d5704ac7825 */ /* 0x000fe800078e00ff */
[C---:B------:R-:W-:Y:S01]  /*5380*/  FMUL.FTZ R55, R132.reuse, R55 ;  /* 0x0000003784377220 */ /* 0x040fe20000410000 */
[----:B------:R4:W3:Y:S01]  /*5390*/  MUFU.EX2 R242, R19 ;  /* 0x0000001300f27308 */ /* 0x0008e20000000800 */
[C---:B------:R-:W-:Y:S02]  /*53a0*/  FMUL.FTZ R56, R3.reuse, R56 ;  /* 0x0000003803387220 */ /* 0x040fe40000410000 */
[----:B------:R-:W-:Y:S01]  /*53b0*/  FMUL.FTZ R57, R3, R57 ;  /* 0x0000003903397220 */ /* 0x000fe20000410000 */
[----:B-1----:R-:W-:Y:S01]  /*53c0*/  LOP3.LUT R18, R235, UR16, R220, 0x96, !PT ;  /* 0x00000010eb127c12 */ /* 0x002fe2000f8e96dc */
[C---:B------:R-:W-:Y:S02]  /*53d0*/  FMUL.FTZ R60, R3.reuse, R60 ;  /* 0x0000003c033c7220 */ /* 0x040fe40000410000 */
[C---:B------:R-:W-:Y:S02]  /*53e0*/  FMUL.FTZ R61, R3.reuse, R61 ;  /* 0x0000003d033d7220 */ /* 0x040fe40000410000 */
[C---:B------:R-:W-:Y:S01]  /*53f0*/  FMUL.FTZ R66, R132.reuse, R66 ;  /* 0x0000004284427220 */ /* 0x040fe20000410000 */
[----:B------:R1:W1:Y:S01]  /*5400*/  MUFU.EX2 R239, R5 ;  /* 0x0000000500ef7308 */ /* 0x0002620000000800 */
[C---:B------:R-:W-:Y:S02]  /*5410*/  FMUL.FTZ R67, R132.reuse, R67 ;  /* 0x0000004384437220 */ /* 0x040fe40000410000 */
[----:B------:R-:W-:Y:S01]  /*5420*/  FMUL.FTZ R70, R132, R70 ;  /* 0x0000004684467220 */ /* 0x000fe20000410000 */
[----:B-----5:R-:W-:Y:S01]  /*5430*/  FMNMX.FTZ R0, R0, R2, !PT ;  /* 0x0000000200007209 */ /* 0x020fe20007810000 */
[----:B--2---:R-:W-:Y:S04]  /*5440*/  IMAD.WIDE.U32 R16, R16, -0x326172a9, RZ ;  /* 0xcd9e8d5710107825 */ /* 0x004fe800078e00ff */
[----:B------:R-:W2:Y:S01]  /*5450*/  SHFL.BFLY PT, R2, R0, 0x1, 0x1f ;  /* 0x0c201f0000027f89 */ /* 0x000ea200000e0000 */
[----:B------:R5:W-:Y:S01]  /*5460*/  MUFU.EX2 R238, R6 ;  /* 0x0000000600ee7308 */ /* 0x000be20000000800 */
[----:B------:R-:W-:Y:S02]  /*5470*/  FMUL.FTZ R71, R132, R71 ;  /* 0x0000004784477220 */ /* 0x000fe40000410000 */
[----:B----4-:R-:W-:Y:S04]  /*5480*/  IMAD.WIDE.U32 R18, R18, -0x326172a9, RZ ;  /* 0xcd9e8d5712127825 */ /* 0x010fe800078e00ff */
[----:B------:R-:W-:Y:S01]  /*5490*/  FMUL.FTZ R72, R3, R72 ;  /* 0x0000004803487220 */ /* 0x000fe20000410000 */
[----:B------:R-:W-:Y:S01]  /*54a0*/  LOP3.LUT R4, R19, UR15, R172, 0x96, !PT ;  /* 0x0000000f13047c12 */ /* 0x000fe2000f8e96ac */
[----:B------:R-:W-:Y:S01]  /*54b0*/  FMUL.FTZ R73, R3, R73 ;  /* 0x0000004903497220 */ /* 0x000fe20000410000 */
[----:B------:R4:W3:Y:S01]  /*54c0*/  MUFU.EX2 R237, R7 ;  /* 0x0000000700ed7308 */ /* 0x0008e20000000800 */
[----:B------:R-:W-:Y:S01]  /*54d0*/  LOP3.LUT R19, R173, UR17, R248, 0x96, !PT ;  /* 0x00000011ad137c12 */ /* 0x000fe2000f8e96f8 */
[----:B------:R-:W-:Y:S01]  /*54e0*/  FMUL.FTZ R76, R3, R76 ;  /* 0x0000004c034c7220 */ /* 0x000fe20000410000 */
[----:B-1----:R-:W-:Y:S01]  /*54f0*/  LOP3.LUT R5, R173, UR17, R250, 0x96, !PT ;  /* 0x00000011ad057c12 */ /* 0x002fe2000f8e96fa */
[----:B------:R-:W-:Y:S01]  /*5500*/  FMUL.FTZ R77, R3, R77 ;  /* 0x0000004d034d7220 */ /* 0x000fe20000410000 */
[----:B------:R-:W-:Y:S01]  /*5510*/  LOP3.LUT R172, R17, UR15, R172, 0x96, !PT ;  /* 0x0000000f11ac7c12 */ /* 0x000fe2000f8e96ac */
[----:B------:R-:W-:Y:S04]  /*5520*/  IMAD.WIDE.U32 R174, R19, -0x2daee0ad, RZ ;  /* 0xd2511f5313ae7825 */ /* 0x000fe800078e00ff */
[----:B------:R1:W-:Y:S01]  /*5530*/  MUFU.EX2 R236, R8 ;  /* 0x0000000800ec7308 */ /* 0x0003e20000000800 */
[----:B------:R-:W-:Y:S01]  /*5540*/  IMAD.WIDE.U32 R176, R5, -0x2daee0ad, RZ ;  /* 0xd2511f5305b07825 */ /* 0x000fe200078e00ff */
[----:B--2---:R-:W-:Y:S03]  /*5550*/  FMNMX.FTZ R2, R0, R2, !PT ;  /* 0x0000000200027209 */ /* 0x004fe60007810000 */
[----:B------:R-:W-:Y:S01]  /*5560*/  IMAD.WIDE.U32 R172, R172, -0x2daee0ad, RZ ;  /* 0xd2511f53acac7825 */ /* 0x000fe200078e00ff */
[----:B-----5:R-:W-:Y:S02]  /*5570*/  LOP3.LUT R6, R177, UR14, R234, 0x96, !PT ;  /* 0x0000000eb1067c12 */ /* 0x020fe4000f8e96ea */
[C---:B------:R-:W-:Y:S01]  /*5580*/  FSETP.NEU.FTZ.AND P1, PT, R2.reuse, -INF , PT ;  /* 0xff8000000200780b */ /* 0x040fe20003f3d000 */
[----:B------:R-:W-:Y:S01]  /*5590*/  FMUL.FTZ R185, R2, c[0x0][0x23c] ;  /* 0x00008f0002b97a20 */ /* 0x000fe20000410000 */
[----:B------:R2:W-:Y:S01]  /*55a0*/  MUFU.EX2 R231, R9 ;  /* 0x0000000900e77308 */ /* 0x0005e20000000800 */
[----:B------:R-:W-:Y:S01]  /*55b0*/  IMAD.WIDE.U32 R4, R4, -0x2daee0ad, RZ ;  /* 0xd2511f5304047825 */ /* 0x000fe200078e00ff */
[----:B------:R-:W-:Y:S02]  /*55c0*/  LOP3.LUT R17, R173, UR12, R174, 0x96, !PT ;  /* 0x0000000cad117c12 */ /* 0x000fe4000f8e96ae */
[----:B----4-:R-:W-:Y:S01]  /*55d0*/  LOP3.LUT R7, R175, UR14, R232, 0x96, !PT ;  /* 0x0000000eaf077c12 */ /* 0x010fe2000f8e96e8 */
[----:B------:R-:W-:Y:S01]  /*55e0*/  FMUL.FTZ R19, R132, R155 ;  /* 0x0000009b84137220 */ /* 0x000fe20000410000 */
[----:B------:R-:W-:Y:S01]  /*55f0*/  FSEL R185, R185, RZ, P1 ;  /* 0x000000ffb9b97208 */ /* 0x000fe20000800000 */
[----:B------:R-:W-:Y:S01]  /*5600*/  IMAD.WIDE.U32 R192, R17, -0x326172a9, RZ ;  /* 0xcd9e8d5711c07825 */ /* 0x000fe200078e00ff */
[----:B------:R-:W-:Y:S02]  /*5610*/  LOP3.LUT R5, R5, UR12, R176, 0x96, !PT ;  /* 0x0000000c05057c12 */ /* 0x000fe4000f8e96b0 */
[----:B------:R-:W-:Y:S01]  /*5620*/  MUFU.EX2 R228, R12 ;  /* 0x0000000c00e47308 */ /* 0x000fe20000000800 */
[----:B------:R-:W-:Y:S04]  /*5630*/  IMAD.WIDE.U32 R176, R6, -0x326172a9, RZ ;  /* 0xcd9e8d5706b07825 */ /* 0x000fe800078e00ff */
[----:B------:R-:W-:Y:S01]  /*5640*/  IMAD.WIDE.U32 R174, R7, -0x326172a9, RZ ;  /* 0xcd9e8d5707ae7825 */ /* 0x000fe200078e00ff */
[----:B------:R-:W-:Y:S03]  /*5650*/  LOP3.LUT R6, R177, UR13, R18, 0x96, !PT ;  /* 0x0000000db1067c12 */ /* 0x000fe6000f8e9612 */
[--C-:B------:R-:W-:Y:S01]  /*5660*/  FFMA.FTZ R10, R10, c[0x0][0x23c], -R185.reuse ;  /* 0x00008f000a0a7a23 */ /* 0x100fe200000108b9 */
[----:B------:R-:W-:Y:S01]  /*5670*/  LOP3.LUT R0, R193, UR11, R174, 0x96, !PT ;  /* 0x0000000bc1007c12 */ /* 0x000fe2000f8e96ae */
[----:B------:R-:W-:Y:S01]  /*5680*/  IMAD.WIDE.U32 R188, R5, -0x326172a9, RZ ;  /* 0xcd9e8d5705bc7825 */ /* 0x000fe200078e00ff */
[----:B-1----:R-:W-:Y:S01]  /*5690*/  LOP3.LUT R8, R175, UR13, R16, 0x96, !PT ;  /* 0x0000000daf087c12 */ /* 0x002fe2000f8e9610 */
[----:B------:R1:W-:Y:S02]  /*56a0*/  MUFU.EX2 R230, R10 ;  /* 0x0000000a00e67308 */ /* 0x0003e40000000800 */
[--C-:B------:R-:W-:Y:S01]  /*56b0*/  FFMA.FTZ R11, R11, c[0x0][0x23c], -R185.reuse ;  /* 0x00008f000b0b7a23 */ /* 0x100fe200000108b9 */
[----:B------:R-:W-:Y:S01]  /*56c0*/  LOP3.LUT R5, R189, UR11, R176, 0x96, !PT ;  /* 0x0000000bbd057c12 */ /* 0x000fe2000f8e96b0 */
[----:B--2---:R-:W-:Y:S01]  /*56d0*/  IMAD.WIDE.U32 R8, R8, -0x2daee0ad, RZ ;  /* 0xd2511f5308087825 */ /* 0x004fe200078e00ff */
[----:B------:R-:W2:Y:S03]  /*56e0*/  LDSM.16.MT88.4 R176, [R205+0xa000] ;  /* 0x00a00000cdb0783b */ /* 0x000ea60000004200 */
[----:B------:R-:W-:Y:S01]  /*56f0*/  IMAD.WIDE.U32 R194, R0, -0x2daee0ad, RZ ;  /* 0xd2511f5300c27825 */ /* 0x000fe200078e00ff */
[----:B------:R-:W-:Y:S01]  /*5700*/  LOP3.LUT R9, R9, UR10, R172, 0x96, !PT ;  /* 0x0000000a09097c12 */ /* 0x000fe2000f8e96ac */
[----:B------:R-:W-:Y:S02]  /*5710*/  MUFU.EX2 R229, R11 ;  /* 0x0000000b00e57308 */ /* 0x000fe40000000800 */
[----:B------:R-:W-:Y:S04]  /*5720*/  IMAD.WIDE.U32 R6, R6, -0x2daee0ad, RZ ;  /* 0xd2511f5306067825 */ /* 0x000fe800078e00ff */
[----:B------:R-:W-:Y:S01]  /*5730*/  IMAD.WIDE.U32 R190, R5, -0x2daee0ad, RZ ;  /* 0xd2511f5305be7825 */ /* 0x000fe200078e00ff */
[----:B------:R-:W-:Y:S02]  /*5740*/  LOP3.LUT R5, R7, UR10, R4, 0x96, !PT ;  /* 0x0000000a07057c12 */ /* 0x000fe4000f8e9604 */
[----:B------:R-:W-:Y:S01]  /*5750*/  LOP3.LUT R4, R195, UR8, R8, 0x96, !PT ;  /* 0x00000008c3047c12 */ /* 0x000fe2000f8e9608 */
[----:B------:R-:W-:Y:S01]  /*5760*/  IMAD.WIDE.U32 R198, R9, -0x326172a9, RZ ;  /* 0xcd9e8d5709c67825 */ /* 0x000fe200078e00ff */
[----:B------:R-:W-:Y:S01]  /*5770*/  LOP3.LUT R6, R191, UR8, R6, 0x96, !PT ;  /* 0x00000008bf067c12 */ /* 0x000fe2000f8e9606 */
[----:B------:R4:W-:Y:S02]  /*5780*/  MUFU.EX2 R223, R13 ;  /* 0x0000000d00df7308 */ /* 0x0009e40000000800 */
[----:B------:R-:W-:Y:S04]  /*5790*/  IMAD.WIDE.U32 R196, R5, -0x326172a9, RZ ;  /* 0xcd9e8d5705c47825 */ /* 0x000fe800078e00ff */
[----:B------:R-:W-:Y:S04]  /*57a0*/  IMAD.WIDE.U32 R4, R4, -0x326172a9, RZ ;  /* 0xcd9e8d5704047825 */ /* 0x000fe800078e00ff */
[----:B------:R-:W-:Y:S01]  /*57b0*/  IMAD.WIDE.U32 R6, R6, -0x326172a9, RZ ;  /* 0xcd9e8d5706067825 */ /* 0x000fe200078e00ff */
[----:B------:R-:W-:Y:S02]  /*57c0*/  LOP3.LUT R0, R4, 0xffff, RZ, 0xc0, !PT ;  /* 0x0000ffff04007812 */ /* 0x000fe400078ec0ff */
[----:B------:R-:W-:Y:S01]  /*57d0*/  LOP3.LUT R5, R5, UR19, R198, 0x96, !PT ;  /* 0x0000001305057c12 */ /* 0x000fe2000f8e96c6 */
[--C-:B------:R-:W-:Y:S01]  /*57e0*/  FFMA.FTZ R14, R14, c[0x0][0x23c], -R185.reuse ;  /* 0x00008f000e0e7a23 */ /* 0x100fe200000108b9 */
[----:B------:R-:W-:Y:S01]  /*57f0*/  SHF.R.U32.HI R16, RZ, 0x10, R6 ;  /* 0x00000010ff107819 */ /* 0x000fe20000011606 */
[----:B------:R-:W-:Y:S01]  /*5800*/  FFMA.FTZ R15, R15, c[0x0][0x23c], -R185 ;  /* 0x00008f000f0f7a23 */ /* 0x000fe200000108b9 */
[----:B-1----:R-:W-:Y:S01]  /*5810*/  LOP3.LUT R10, R4, 0xff, RZ, 0xc0, !PT ;  /* 0x000000ff040a7812 */ /* 0x002fe200078ec0ff */
[----:B------:R-:W-:Y:S01]  /*5820*/  MUFU.EX2 R222, R14 ;  /* 0x0000000e00de7308 */ /* 0x000fe20000000800 */
[----:B------:R-:W-:Y:S01]  /*5830*/  SHF.R.U32.HI R0, RZ, 0x8, R0 ;  /* 0x00000008ff007819 */ /* 0x000fe20000011600 */
[----:B------:R-:W-:Y:S01]  /*5840*/  FMUL.FTZ R18, R132, R154 ;  /* 0x0000009a84127220 */ /* 0x000fe20000410000 */
[----:B------:R-:W-:Y:S01]  /*5850*/  LOP3.LUT R8, R6, 0xffff, RZ, 0xc0, !PT ;  /* 0x0000ffff06087812 */ /* 0x000fe200078ec0ff */
[----:B------:R-:W-:Y:S01]  /*5860*/  FMUL.FTZ R82, R132, R82 ;  /* 0x0000005284527220 */ /* 0x000fe20000410000 */
[----:B------:R-:W-:Y:S01]  /*5870*/  LOP3.LUT R17, R6, 0xff, RZ, 0xc0, !PT ;  /* 0x000000ff06117812 */ /* 0x000fe200078ec0ff */
[----:B----4-:R-:W-:Y:S01]  /*5880*/  FMUL.FTZ R13, R3, R149 ;  /* 0x00000095030d7220 */ /* 0x010fe20000410000 */
[----:B------:R-:W-:Y:S01]  /*5890*/  SHF.R.U32.HI R11, RZ, 0x18, R6 ;  /* 0x00000018ff0b7819 */ /* 0x000fe20000011606 */
[C---:B------:R-:W-:Y:S01]  /*58a0*/  FMUL.FTZ R83, R132.reuse, R83 ;  /* 0x0000005384537220 */ /* 0x040fe20000410000 */
[----:B------:R-:W-:Y:S01]  /*58b0*/  LOP3.LUT R6, R7, UR19, R196, 0x96, !PT ;  /* 0x0000001307067c12 */ /* 0x000fe2000f8e96c4 */
[----:B------:R-:W-:Y:S01]  /*58c0*/  MUFU.EX2 R203, R15 ;  /* 0x0000000f00cb7308 */ /* 0x000fe20000000800 */
[----:B------:R-:W-:Y:S01]  /*58d0*/  SHF.R.U32.HI R8, RZ, 0x8, R8 ;  /* 0x00000008ff087819 */ /* 0x000fe20000011608 */
[----:B------:R-:W-:Y:S01]  /*58e0*/  FMUL.FTZ R86, R132, R86 ;  /* 0x0000005684567220 */ /* 0x000fe20000410000 */
[----:B------:R-:W-:Y:S01]  /*58f0*/  LOP3.LUT R7, R16, 0xff, RZ, 0xc0, !PT ;  /* 0x000000ff10077812 */ /* 0x000fe200078ec0ff */
[----:B------:R-:W-:Y:S01]  /*5900*/  FMUL.FTZ R87, R132, R87 ;  /* 0x0000005784577220 */ /* 0x000fe20000410000 */
[----:B------:R-:W-:Y:S01]  /*5910*/  PRMT R16, R10, 0x5410, R0 ;  /* 0x000054100a107816 */ /* 0x000fe20000000000 */
[----:B------:R-:W-:Y:S01]  /*5920*/  FMUL.FTZ R88, R3, R88 ;  /* 0x0000005803587220 */ /* 0x000fe20000410000 */
[----:B------:R-:W-:Y:S01]  /*5930*/  LOP3.LUT R0, R5, 0xffff, RZ, 0xc0, !PT ;  /* 0x0000ffff05007812 */ /* 0x000fe200078ec0ff */
[----:B------:R-:W-:Y:S01]  /*5940*/  FMUL.FTZ R89, R3, R89 ;  /* 0x0000005903597220 */ /* 0x000fe20000410000 */
[----:B------:R-:W-:Y:S01]  /*5950*/  PRMT R17, R17, 0x5410, R8 ;  /* 0x0000541011117816 */ /* 0x000fe20000000008 */
[--C-:B------:R-:W-:Y:S01]  /*5960*/  FFMA.FTZ R32, R32, c[0x0][0x23c], -R137.reuse ;  /* 0x00008f0020207a23 */ /* 0x100fe20000010889 */
[----:B------:R-:W-:Y:S01]  /*5970*/  LOP3.LUT R8, R5, 0xff, RZ, 0xc0, !PT ;  /* 0x000000ff05087812 */ /* 0x000fe200078ec0ff */
[----:B------:R-:W-:Y:S01]  /*5980*/  FFMA.FTZ R33, R33, c[0x0][0x23c], -R137 ;  /* 0x00008f0021217a23 */ /* 0x000fe20000010889 */
[----:B------:R-:W-:Y:S01]  /*5990*/  SHF.R.U32.HI R0, RZ, 0x8, R0 ;  /* 0x00000008ff007819 */ /* 0x000fe20000011600 */
[--C-:B------:R-:W-:Y:S01]  /*59a0*/  HSET2.LE.AND R174, R17, R245.reuse, PT ;  /* 0x000000f511ae7233 */ /* 0x100fe20003803000 */
[----:B------:R-:W-:Y:S01]  /*59b0*/  SHF.R.U32.HI R12, RZ, 0x18, R4 ;  /* 0x00000018ff0c7819 */ /* 0x000fe20000011604 */
[----:B------:R-:W-:Y:S01]  /*59c0*/  FMUL.FTZ R17, R133, R153 ;  /* 0x0000009985117220 */ /* 0x000fe20000410000 */
[----:B------:R-:W-:Y:S01]  /*59d0*/  PRMT R175, R7, 0x5410, R11 ;  /* 0x0000541007af7816 */ /* 0x000fe2000000000b */
[----:B------:R-:W-:Y:S01]  /*59e0*/  FFMA.FTZ R34, R34, c[0x0][0x23c], -R184 ;  /* 0x00008f0022227a23 */ /* 0x000fe200000108b8 */
[----:B------:R-:W-:Y:S01]  /*59f0*/  SHF.R.U32.HI R9, RZ, 0x10, R4 ;  /* 0x00000010ff097819 */ /* 0x000fe20000011604 */
[----:B------:R-:W-:Y:S01]  /*5a00*/  FFMA.FTZ R35, R35, c[0x0][0x23c], -R184 ;  /* 0x00008f0023237a23 */ /* 0x000fe200000108b8 */
[----:B------:R-:W-:Y:S01]  /*5a10*/  LOP3.LUT R4, R6, 0xffff, RZ, 0xc0, !PT ;  /* 0x0000ffff06047812 */ /* 0x000fe200078ec0ff */
[--C-:B------:R-:W-:Y:S01]  /*5a20*/  HSET2.LE.AND R175, R175, R245.reuse, PT ;  /* 0x000000f5afaf7233 */ /* 0x100fe20003803000 */
[----:B------:R-:W-:Y:S01]  /*5a30*/  SHF.R.U32.HI R7, RZ, 0x10, R6 ;  /* 0x00000010ff077819 */ /* 0x000fe20000011606 */
[----:B------:R1:W-:Y:S01]  /*5a40*/  MUFU.EX2 R202, R32 ;  /* 0x0000002000ca7308 */ /* 0x0003e20000000800 */
[----:B------:R-:W-:Y:S01]  /*5a50*/  PRMT R8, R8, 0x5410, R0 ;  /* 0x0000541008087816 */ /* 0x000fe20000000000 */
[----:B------:R-:W-:Y:S01]  /*5a60*/  FADD.FTZ R0, -R2, R138 ;  /* 0x0000008a02007221 */ /* 0x000fe20000010100 */
[----:B------:R-:W-:Y:S01]  /*5a70*/  LOP3.LUT R11, R9, 0xff, RZ, 0xc0, !PT ;  /* 0x000000ff090b7812 */ /* 0x000fe200078ec0ff */
[----:B------:R-:W-:Y:S01]  /*5a80*/  FMUL.FTZ R92, R3, R92 ;  /* 0x0000005c035c7220 */ /* 0x000fe20000410000 */
[----:B------:R-:W-:Y:S01]  /*5a90*/  LOP3.LUT R10, R6, 0xff, RZ, 0xc0, !PT ;  /* 0x000000ff060a7812 */ /* 0x000fe200078ec0ff */
[----:B------:R-:W-:Y:S01]  /*5aa0*/  FMUL.FTZ R0, R0, c[0x0][0x23c] ;  /* 0x00008f0000007a20 */ /* 0x000fe20000410000 */
[----:B------:R-:W-:Y:S01]  /*5ab0*/  SHF.R.U32.HI R9, RZ, 0x18, R6 ;  /* 0x00000018ff097819 */ /* 0x000fe20000011606 */
[--C-:B------:R-:W-:Y:S01]  /*5ac0*/  HSET2.LE.AND R180, R8, R245.reuse, PT ;  /* 0x000000f508b47233 */ /* 0x100fe20003803000 */
[----:B------:R-:W-:Y:S01]  /*5ad0*/  SHF.R.U32.HI R6, RZ, 0x8, R4 ;  /* 0x00000008ff067819 */ /* 0x000fe20000011604 */
[--C-:B------:R-:W-:Y:S01]  /*5ae0*/  HSET2.LE.AND R8, R16, R245.reuse, PT ;  /* 0x000000f510087233 */ /* 0x100fe20003803000 */
[----:B------:R-:W-:Y:S01]  /*5af0*/  LOP3.LUT R4, R7, 0xff, RZ, 0xc0, !PT ;  /* 0x000000ff07047812 */ /* 0x000fe200078ec0ff */
[----:B------:R-:W4:Y:S01]  /*5b00*/  MUFU.EX2 R0, R0 ;  /* 0x0000000000007308 */ /* 0x000f220000000800 */
[----:B------:R-:W-:Y:S01]  /*5b10*/  PRMT R10, R10, 0x5410, R6 ;  /* 0x000054100a0a7816 */ /* 0x000fe20000000006 */
[----:B------:R-:W-:Y:S01]  /*5b20*/  FMUL.FTZ R16, R133, R152 ;  /* 0x0000009885107220 */ /* 0x000fe20000410000 */
[----:B------:R-:W-:Y:S01]  /*5b30*/  PRMT R9, R4, 0x5410, R9 ;  /* 0x0000541004097816 */ /* 0x000fe20000000009 */
[----:B------:R-:W-:Y:S01]  /*5b40*/  FMUL.FTZ R93, R3, R93 ;  /* 0x0000005d035d7220 */ /* 0x000fe20000410000 */
[--C-:B------:R-:W-:Y:S01]  /*5b50*/  SHF.R.U32.HI R4, RZ, 0x10, R5.reuse ;  /* 0x00000010ff047819 */ /* 0x100fe20000011605 */
[--C-:B------:R-:W-:Y:S01]  /*5b60*/  HSET2.LE.AND R172, R10, R245.reuse, PT ;  /* 0x000000f50aac7233 */ /* 0x100fe20003803000 */
[----:B------:R-:W-:Y:S01]  /*5b70*/  SHF.R.U32.HI R7, RZ, 0x18, R5 ;  /* 0x00000018ff077819 */ /* 0x000fe20000011605 */
[--C-:B------:R-:W-:Y:S01]  /*5b80*/  HSET2.LE.AND R173, R9, R245.reuse, PT ;  /* 0x000000f509ad7233 */ /* 0x100fe20003803000 */
[----:B------:R-:W-:Y:S01]  /*5b90*/  LOP3.LUT R6, R4, 0xff, RZ, 0xc0, !PT ;  /* 0x000000ff04067812 */ /* 0x000fe200078ec0ff */
[----:B------:R5:W2:Y:S01]  /*5ba0*/  MUFU.EX2 R201, R33 ;  /* 0x0000002100c97308 */ /* 0x000aa20000000800 */
[----:B---3--:R-:W-:Y:S01]  /*5bb0*/  F2FP.PACK_AB R4, R243, R244 ;  /* 0x000000f4f304723e */ /* 0x008fe200000000ff */
[----:B-1----:R-:W-:Y:S01]  /*5bc0*/  FMUL.FTZ R32, R3, R156 ;  /* 0x0000009c03207220 */ /* 0x002fe20000410000 */
[----:B------:R-:W-:Y:S01]  /*5bd0*/  PRMT R6, R6, 0x5410, R7 ;  /* 0x0000541006067816 */ /* 0x000fe20000000007 */
[C---:B------:R-:W-:Y:S01]  /*5be0*/  FMUL.FTZ R96, R133.reuse, R96 ;  /* 0x0000006085607220 */ /* 0x040fe20000410000 */
[----:B------:R-:W-:Y:S01]  /*5bf0*/  F2FP.PACK_AB R5, R242, R241 ;  /* 0x000000f1f205723e */ /* 0x000fe200000000ff */
[----:B------:R-:W-:Y:S01]  /*5c00*/  FMUL.FTZ R97, R133, R97 ;  /* 0x0000006185617220 */ /* 0x000fe20000410000 */
[----:B------:R-:W-:Y:S01]  /*5c10*/  LOP3.LUT R174, R174, R4, RZ, 0xc0, !PT ;  /* 0x00000004aeae7212 */ /* 0x000fe200078ec0ff */
[--C-:B------:R-:W-:Y:S01]  /*5c20*/  HSET2.LE.AND R181, R6, R245.reuse, PT ;  /* 0x000000f506b57233 */ /* 0x100fe20003803000 */
[----:B------:R-:W-:Y:S01]  /*5c30*/  LOP3.LUT R175, R175, R5, RZ, 0xc0, !PT ;  /* 0x00000005afaf7212 */ /* 0x000fe200078ec0ff */
[----:B------:R1:W-:Y:S01]  /*5c40*/  MUFU.EX2 R198, R34 ;  /* 0x0000002200c67308 */ /* 0x0003e20000000800 */
[----:B------:R-:W-:Y:S01]  /*5c50*/  F2FP.PACK_AB R4, R239, R240 ;  /* 0x000000f0ef04723e */ /* 0x000fe200000000ff */
[----:B------:R-:W-:Y:S01]  /*5c60*/  FMUL.FTZ R98, R132, R98 ;  /* 0x0000006284627220 */ /* 0x000fe20000410000 */
[----:B------:R-:W-:Y:S01]  /*5c70*/  F2FP.PACK_AB R5, R237, R238 ;  /* 0x000000eeed05723e */ /* 0x000fe200000000ff */
[C---:B----4-:R-:W-:Y:S01]  /*5c80*/  FMUL.FTZ R10, R0.reuse, R146 ;  /* 0x00000092000a7220 */ /* 0x050fe20000410000 */
[----:B------:R-:W-:Y:S01]  /*5c90*/  F2FP.PACK_AB R6, R231, R236 ;  /* 0x000000ece706723e */ /* 0x000fe200000000ff */
[C---:B------:R-:W-:Y:S01]  /*5ca0*/  FMUL.FTZ R14, R0.reuse, R150 ;  /* 0x00000096000e7220 */ /* 0x040fe20000410000 */
[----:B------:R-:W-:Y:S01]  /*5cb0*/  F2FP.PACK_AB R7, R229, R230 ;  /* 0x000000e6e507723e */ /* 0x000fe200000000ff */
[----:B------:R-:W-:Y:S01]  /*5cc0*/  FMUL.FTZ R15, R0, R151 ;  /* 0x00000097000f7220 */ /* 0x000fe20000410000 */
[----:B------:R-:W-:Y:S01]  /*5cd0*/  LOP3.LUT R172, R172, R4, RZ, 0xc0, !PT ;  /* 0x00000004acac7212 */ /* 0x000fe200078ec0ff */
[----:B------:R-:W-:Y:S01]  /*5ce0*/  FMUL.FTZ R4, R133, R140 ;  /* 0x0000008c85047220 */ /* 0x000fe20000410000 */
[----:B------:R-:W-:Y:S01]  /*5cf0*/  LOP3.LUT R173, R173, R5, RZ, 0xc0, !PT ;  /* 0x00000005adad7212 */ /* 0x000fe200078ec0ff */
[----:B------:R-:W-:Y:S01]  /*5d00*/  FMUL.FTZ R5, R133, R141 ;  /* 0x0000008d85057220 */ /* 0x000fe20000410000 */
[----:B------:R-:W-:Y:S01]  /*5d10*/  LOP3.LUT R180, R180, R6, RZ, 0xc0, !PT ;  /* 0x00000006b4b47212 */ /* 0x000fe200078ec0ff */
[C---:B------:R-:W-:Y:S01]  /*5d20*/  FMUL.FTZ R6, R132.reuse, R142 ;  /* 0x0000008e84067220 */ /* 0x040fe20000410000 */
[----:B------:R-:W-:Y:S01]  /*5d30*/  LOP3.LUT R181, R181, R7, RZ, 0xc0, !PT ;  /* 0x00000007b5b57212 */ /* 0x000fe200078ec0ff */
[----:B------:R-:W-:Y:S01]  /*5d40*/  FMUL.FTZ R7, R132, R143 ;  /* 0x0000008f84077220 */ /* 0x000fe20000410000 */
[----:B------:R-:W-:Y:S01]  /*5d50*/  PRMT R11, R11, 0x5410, R12 ;  /* 0x000054100b0b7816 */ /* 0x000fe2000000000c */
[----:B------:R-:W3:Y:S01]  /*5d60*/  LDSM.16.MT88.4 R140, [R207+0xa000] ;  /* 0x00a00000cf8c783b */ /* 0x000ee20000004200 */
[----:B------:R-:W-:Y:S01]  /*5d70*/  F2FP.PACK_AB R182, R223, R228 ;  /* 0x000000e4dfb6723e */ /* 0x000fe200000000ff */
[----:B-----5:R-:W-:Y:S01]  /*5d80*/  FMUL.FTZ R33, R3, R157 ;  /* 0x0000009d03217220 */ /* 0x020fe20000410000 */
[----:B------:R-:W-:Y:S01]  /*5d90*/  F2FP.PACK_AB R183, R203, R222 ;  /* 0x000000decbb7723e */ /* 0x000fe200000000ff */
[--C-:B------:R-:W-:Y:S01]  /*5da0*/  HSET2.LE.AND R9, R11, R245.reuse, PT ;  /* 0x000000f50b097233 */ /* 0x100fe20003803000 */
[-C--:B--2---:R-:W-:Y:S01]  /*5db0*/  HMMA.16816.F32 R4, R172, R176.reuse, R4 ;  /* 0x000000b0ac04723c */ /* 0x084fe20000001804 */
[----:B------:R-:W-:Y:S01]  /*5dc0*/  FMUL.FTZ R11, R0, R147 ;  /* 0x00000093000b7220 */ /* 0x000fe20000410000 */
[----:B------:R-:W-:Y:S01]  /*5dd0*/  LOP3.LUT R182, R8, R182, RZ, 0xc0, !PT ;  /* 0x000000b608b67212 */ /* 0x000fe200078ec0ff */
[----:B------:R-:W-:Y:S01]  /*5de0*/  FMUL.FTZ R8, R3, R144 ;  /* 0x0000009003087220 */ /* 0x000fe20000410000 */
[----:B------:R-:W-:Y:S01]  /*5df0*/  LOP3.LUT R183, R9, R183, RZ, 0xc0, !PT ;  /* 0x000000b709b77212 */ /* 0x000fe200078ec0ff */
[----:B------:R-:W-:Y:S01]  /*5e00*/  FMUL.FTZ R9, R3, R145 ;  /* 0x0000009103097220 */ /* 0x000fe20000410000 */
[----:B------:R2:W-:Y:S01]  /*5e10*/  MUFU.EX2 R200, R35 ;  /* 0x0000002300c87308 */ /* 0x0005e20000000800 */
[----:B------:R-:W4:Y:S01]  /*5e20*/  LDSM.16.MT88.4 R144, [R210+0xa000] ;  /* 0x00a00000d290783b */ /* 0x000f220000004200 */
[C---:B-1----:R-:W-:Y:S01]  /*5e30*/  FMUL.FTZ R34, R0.reuse, R158 ;  /* 0x0000009e00227220 */ /* 0x042fe20000410000 */
[----:B------:R-:W-:Y:S03]  /*5e40*/  LOP3.LUT R138, R197, UR9, R188, 0x96, !PT ;  /* 0x00000009c58a7c12 */ /* 0x000fe6000f8e96bc */
[C---:B------:R-:W-:Y:S01]  /*5e50*/  HMMA.16816.F32 R8, R180.reuse, R176, R8 ;  /* 0x000000b0b408723c */ /* 0x040fe20000001808 */
[----:B------:R-:W-:Y:S02]  /*5e60*/  FMUL.FTZ R12, R3, R148 ;  /* 0x00000094030c7220 */ /* 0x000fe40000410000 */
[C---:B------:R-:W-:Y:S02]  /*5e70*/  FMUL.FTZ R42, R0.reuse, R42 ;  /* 0x0000002a002a7220 */ /* 0x040fe40000410000 */
[C---:B------:R-:W-:Y:S02]  /*5e80*/  FMUL.FTZ R43, R0.reuse, R43 ;  /* 0x0000002b002b7220 */ /* 0x040fe40000410000 */
[C---:B------:R-:W-:Y:S01]  /*5e90*/  FMUL.FTZ R46, R0.reuse, R46 ;  /* 0x0000002e002e7220 */ /* 0x040fe20000410000 */
[-C--:B------:R-:W-:Y:S01]  /*5ea0*/  HMMA.16816.F32 R12, R180, R178.reuse, R12 ;  /* 0x000000b2b40c723c */ /* 0x080fe2000000180c */
[C---:B------:R-:W-:Y:S03]  /*5eb0*/  FMUL.FTZ R47, R0.reuse, R47 ;  /* 0x0000002f002f7220 */ /* 0x040fe60000410000 */
[C---:B------:R-:W-:Y:S02]  /*5ec0*/  FMUL.FTZ R58, R0.reuse, R58 ;  /* 0x0000003a003a7220 */ /* 0x040fe40000410000 */
[C---:B------:R-:W-:Y:S02]  /*5ed0*/  FMUL.FTZ R59, R0.reuse, R59 ;  /* 0x0000003b003b7220 */ /* 0x040fe40000410000 */
[C---:B------:R-:W-:Y:S01]  /*5ee0*/  HMMA.16816.F32 R16, R172.reuse, R178, R16 ;  /* 0x000000b2ac10723c */ /* 0x040fe20000001810 */
[C---:B------:R-:W-:Y:S03]  /*5ef0*/  FMUL.FTZ R62, R0.reuse, R62 ;  /* 0x0000003e003e7220 */ /* 0x040fe60000410000 */
[C---:B--2---:R-:W-:Y:S02]  /*5f00*/  FMUL.FTZ R35, R0.reuse, R159 ;  /* 0x0000009f00237220 */ /* 0x044fe40000410000 */
[----:B------:R-:W-:Y:S01]  /*5f10*/  LDSM.16.MT88.4 R156, [R207+0xa800] ;  /* 0x00a80000cf9c783b */ /* 0x000fe20000004200 */
[C---:B------:R-:W-:Y:S01]  /*5f20*/  FMUL.FTZ R63, R0.reuse, R63 ;  /* 0x0000003f003f7220 */ /* 0x040fe20000410000 */
[-C--:B---3--:R-:W-:Y:S01]  /*5f30*/  HMMA.16816.F32 R36, R172, R140.reuse, R36 ;  /* 0x0000008cac24723c */ /* 0x088fe20000001824 */
        /* <DEDUP_REMOVED lines=13> */
[C---:B------:R-:W-:Y:S02]  /*6010*/  FMUL.FTZ R100, R133.reuse, R100 ;  /* 0x0000006485647220 */ /* 0x040fe40000410000 */
[----:B------:R-:W-:Y:S02]  /*6020*/  FMUL.FTZ R101, R133, R101 ;  /* 0x0000006585657220 */ /* 0x000fe40000410000 */
[-C--:B----4-:R-:W-:Y:S01]  /*6030*/  HMMA.16816.F32 R52, R172, R144.reuse, R52 ;  /* 0x00000090ac34723c */ /* 0x090fe20000001834 */
[C---:B------:R-:W-:Y:S03]  /*6040*/  FMUL.FTZ R102, R132.reuse, R102 ;  /* 0x0000006684667220 */ /* 0x040fe60000410000 */
[----:B------:R-:W-:Y:S02]  /*6050*/  FMUL.FTZ R103, R132, R103 ;  /* 0x0000006784677220 */ /* 0x000fe40000410000 */
        /* <DEDUP_REMOVED lines=11> */
[C---:B------:R-:W-:Y:S02]  /*6110*/  FMUL.FTZ R111, R132.reuse, R111 ;  /* 0x0000006f846f7220 */ /* 0x040fe40000410000 */
[C---:B------:R-:W-:Y:S02]  /*6120*/  FMUL.FTZ R112, R133.reuse, R112 ;  /* 0x0000007085707220 */ /* 0x040fe40000410000 */
[C---:B------:R-:W-:Y:S01]  /*6130*/  FMUL.FTZ R113, R133.reuse, R113 ;  /* 0x0000007185717220 */ /* 0x040fe20000410000 */
[-C--:B-1----:R-:W-:Y:S03]  /*6140*/  HMMA.16816.F32 R68, R172, R140.reuse, R68 ;  /* 0x0000008cac44723c */ /* 0x082fe60000001844 */
[C---:B------:R-:W-:Y:S02]  /*6150*/  FMUL.FTZ R114, R132.reuse, R114 ;  /* 0x0000007284727220 */ /* 0x040fe40000410000 */
[C---:B------:R-:W-:Y:S02]  /*6160*/  FMUL.FTZ R115, R132.reuse, R115 ;  /* 0x0000007384737220 */ /* 0x040fe40000410000 */
[C---:B------:R-:W-:Y:S01]  /*6170*/  FMUL.FTZ R120, R133.reuse, R120 ;  /* 0x0000007885787220 */ /* 0x040fe20000410000 */
[C---:B------:R-:W-:Y:S01]  /*6180*/  HMMA.16816.F32 R72, R180.reuse, R140, R72 ;  /* 0x0000008cb448723c */ /* 0x040fe20000001848 */
[C---:B------:R-:W-:Y:S03]  /*6190*/  FMUL.FTZ R121, R133.reuse, R121 ;  /* 0x0000007985797220 */ /* 0x040fe60000410000 */
[C---:B------:R-:W-:Y:S02]  /*61a0*/  FMUL.FTZ R122, R132.reuse, R122 ;  /* 0x0000007a847a7220 */ /* 0x040fe40000410000 */
[----:B------:R-:W-:Y:S02]  /*61b0*/  FMUL.FTZ R123, R132, R123 ;  /* 0x0000007b847b7220 */ /* 0x000fe40000410000 */
[-C--:B------:R-:W-:Y:S01]  /*61c0*/  HMMA.16816.F32 R76, R180, R142.reuse, R76 ;  /* 0x0000008eb44c723c */ /* 0x080fe2000000184c */
[----:B------:R-:W-:Y:S04]  /*61d0*/  IMAD.WIDE.U32 R138, R138, -0x2daee0ad, RZ ;  /* 0xd2511f538a8a7825 */ /* 0x000fe800078e00ff */
[----:B------:R-:W-:Y:S01]  /*61e0*/  FFMA.FTZ R149, R24, c[0x0][0x23c], -R186 ;  /* 0x00008f0018957a23 */ /* 0x000fe200000108ba */
[--C-:B------:R-:W-:Y:S01]  /*61f0*/  SHF.R.U32.HI R153, RZ, 0x10, R138.reuse ;  /* 0x00000010ff997819 */ /* 0x100fe2000001168a */
[C---:B------:R-:W-:Y:S01]  /*6200*/  FMUL.FTZ R24, R133.reuse, R164 ;  /* 0x000000a485187220 */ /* 0x040fe20000410000 */
[C---:B------:R-:W-:Y:S01]  /*6210*/  HMMA.16816.F32 R80, R172.reuse, R142, R80 ;  /* 0x0000008eac50723c */ /* 0x040fe20000001850 */
[----:B------:R-:W1:Y:S01]  /*6220*/  LDSM.16.MT88.4 R140, [R207+0xb000] ;  /* 0x00b00000cf8c783b */ /* 0x000e620000004200 */
[----:B------:R-:W-:Y:S02]  /*6230*/  MUFU.EX2 R187, R149 ;  /* 0x0000009500bb7308 */ /* 0x000fe40000000800 */
[----:B------:R-:W-:Y:S01]  /*6240*/  LOP3.LUT R155, R138, 0xff, RZ, 0xc0, !PT ;  /* 0x000000ff8a9b7812 */ /* 0x000fe200078ec0ff */
[--C-:B------:R-:W-:Y:S01]  /*6250*/  FFMA.FTZ R150, R26, c[0x0][0x23c], -R185.reuse ;  /* 0x00008f001a967a23 */ /* 0x100fe200000108b9 */
[----:B------:R-:W-:Y:S01]  /*6260*/  SHF.R.U32.HI R154, RZ, 0x18, R138 ;  /* 0x00000018ff9a7819 */ /* 0x000fe2000001168a */
[C---:B------:R-:W-:Y:S01]  /*6270*/  FMUL.FTZ R26, R132.reuse, R166 ;  /* 0x000000a6841a7220 */ /* 0x040fe20000410000 */
[-C--:B--2---:R-:W-:Y:S01]  /*6280*/  HMMA.16816.F32 R84, R172, R144.reuse, R84 ;  /* 0x00000090ac54723c */ /* 0x084fe20000001854 */
[C---:B------:R-:W-:Y:S03]  /*6290*/  FMUL.FTZ R128, R133.reuse, R128 ;  /* 0x0000008085807220 */ /* 0x040fe60000410000 */
[----:B------:R-:W-:Y:S01]  /*62a0*/  FMUL.FTZ R129, R133, R129 ;  /* 0x0000008185817220 */ /* 0x000fe20000410000 */
[----:B------:R-:W-:Y:S01]  /*62b0*/  LOP3.LUT R148, R139, UR18, R190, 0x96, !PT ;  /* 0x000000128b947c12 */ /* 0x000fe2000f8e96be */
[----:B------:R-:W-:Y:S01]  /*62c0*/  FMUL.FTZ R130, R132, R130 ;  /* 0x0000008284827220 */ /* 0x000fe20000410000 */
[----:B------:R-:W-:Y:S01]  /*62d0*/  LOP3.LUT R139, R138, 0xffff, RZ, 0xc0, !PT ;  /* 0x0000ffff8a8b7812 */ /* 0x000fe200078ec0ff */
[C---:B------:R-:W-:Y:S01]  /*62e0*/  HMMA.16816.F32 R88, R180.reuse, R144, R88 ;  /* 0x00000090b458723c */ /* 0x040fe20000001858 */
[----:B------:R-:W-:Y:S03]  /*62f0*/  FMUL.FTZ R131, R132, R131 ;  /* 0x0000008384837220 */ /* 0x000fe60000410000 */
[--C-:B------:R-:W-:Y:S02]  /*6300*/  FFMA.FTZ R28, R28, c[0x0][0x23c], -R186.reuse ;  /* 0x00008f001c1c7a23 */ /* 0x100fe400000108ba */
[--C-:B------:R-:W-:Y:S02]  /*6310*/  FFMA.FTZ R29, R29, c[0x0][0x23c], -R186.reuse ;  /* 0x00008f001d1d7a23 */ /* 0x100fe400000108ba */
[-C--:B------:R-:W-:Y:S01]  /*6320*/  HMMA.16816.F32 R92, R180, R146.reuse, R92 ;  /* 0x00000092b45c723c */ /* 0x080fe2000000185c */
[----:B------:R2:W-:Y:S03]  /*6330*/  MUFU.EX2 R196, R28 ;  /* 0x0000001c00c47308 */ /* 0x0005e60000000800 */
[----:B------:R-:W-:Y:S02]  /*6340*/  FFMA.FTZ R186, R25, c[0x0][0x23c], -R186 ;  /* 0x00008f0019ba7a23 */ /* 0x000fe400000108ba */
[----:B------:R-:W-:Y:S02]  /*6350*/  FMUL.FTZ R25, R133, R165 ;  /* 0x000000a585197220 */ /* 0x000fe40000410000 */
[C---:B------:R-:W-:Y:S01]  /*6360*/  HMMA.16816.F32 R96, R172.reuse, R146, R96 ;  /* 0x00000092ac60723c */ /* 0x040fe20000001860 */
[----:B------:R-:W3:Y:S02]  /*6370*/  LDSM.16.MT88.4 R144, [R210+0xb000] ;  /* 0x00b00000d290783b */ /* 0x000ee40000004200 */
[----:B------:R4:W-:Y:S01]  /*6380*/  MUFU.EX2 R195, R29 ;  /* 0x0000001d00c37308 */ /* 0x0009e20000000800 */
[--C-:B------:R-:W-:Y:S02]  /*6390*/  FFMA.FTZ R30, R30, c[0x0][0x23c], -R185.reuse ;  /* 0x00008f001e1e7a23 */ /* 0x100fe400000108b9 */
[--C-:B------:R-:W-:Y:S02]  /*63a0*/  FFMA.FTZ R31, R31, c[0x0][0x23c], -R185.reuse ;  /* 0x00008f001f1f7a23 */ /* 0x100fe400000108b9 */
[----:B------:R-:W-:Y:S01]  /*63b0*/  FFMA.FTZ R185, R27, c[0x0][0x23c], -R185 ;  /* 0x00008f001bb97a23 */ /* 0x000fe200000108b9 */
[-C--:B-1----:R-:W-:Y:S03]  /*63c0*/  HMMA.16816.F32 R100, R172, R140.reuse, R100 ;  /* 0x0000008cac64723c */ /* 0x082fe60000001864 */
[----:B------:R-:W-:Y:S01]  /*63d0*/  FMUL.FTZ R27, R132, R167 ;  /* 0x000000a7841b7220 */ /* 0x000fe20000410000 */
[----:B------:R-:W-:Y:S01]  /*63e0*/  MUFU.EX2 R189, R30 ;  /* 0x0000001e00bd7308 */ /* 0x000fe20000000800 */
[----:B------:R-:W-:Y:S01]  /*63f0*/  LDSM.16.MT88.4 R164, [R210+0xb800] ;  /* 0x00b80000d2a4783b */ /* 0x000fe20000004200 */
[----:B------:R-:W-:Y:S02]  /*6400*/  FMUL.FTZ R124, R3, R124 ;  /* 0x0000007c037c7220 */ /* 0x000fe40000410000 */
[C---:B------:R-:W-:Y:S01]  /*6410*/  HMMA.16816.F32 R32, R180.reuse, R140, R32 ;  /* 0x0000008cb420723c */ /* 0x040fe20000001820 */
[--C-:B------:R-:W-:Y:S03]  /*6420*/  FFMA.FTZ R20, R20, c[0x0][0x23c], -R137.reuse ;  /* 0x00008f0014147a23 */ /* 0x100fe60000010889 */
[----:B------:R-:W-:Y:S01]  /*6430*/  FFMA.FTZ R22, R22, c[0x0][0x23c], -R184 ;  /* 0x00008f0016167a23 */ /* 0x000fe200000108b8 */
[----:B--2---:R-:W-:Y:S01]  /*6440*/  LOP3.LUT R28, R199, UR9, R192, 0x96, !PT ;  /* 0x00000009c71c7c12 */ /* 0x004fe2000f8e96c0 */
[----:B------:R-:W-:Y:S01]  /*6450*/  FFMA.FTZ R184, R23, c[0x0][0x23c], -R184 ;  /* 0x00008f0017b87a23 */ /* 0x000fe200000108b8 */
[----:B------:R1:W-:Y:S01]  /*6460*/  MUFU.EX2 R192, R20 ;  /* 0x0000001400c07308 */ /* 0x0003e20000000800 */
[-C--:B------:R-:W-:Y:S01]  /*6470*/  HMMA.16816.F32 R104, R180, R142.reuse, R104 ;  /* 0x0000008eb468723c */ /* 0x080fe20000001868 */
[----:B------:R-:W-:Y:S03]  /*6480*/  FMUL.FTZ R23, R0, R163 ;  /* 0x000000a300177220 */ /* 0x000fe60000410000 */
[----:B----4-:R-:W-:Y:S04]  /*6490*/  IMAD.WIDE.U32 R28, R28, -0x2daee0ad, RZ ;  /* 0xd2511f531c1c7825 */ /* 0x010fe800078e00ff */
[C---:B------:R-:W-:Y:S01]  /*64a0*/  HMMA.16816.F32 R108, R172.reuse, R142, R108 ;  /* 0x0000008eac6c723c */ /* 0x040fe2000000186c */
[----:B------:R2:W-:Y:S01]  /*64b0*/  MUFU.EX2 R191, R22 ;  /* 0x0000001600bf7308 */ /* 0x0005e20000000800 */
[----:B------:R-:W4:Y:S02]  /*64c0*/  LDSM.16.MT88.4 R140, [R209+0xb000] ;  /* 0x00b00000d18c783b */ /* 0x000f240000004200 */
[----:B------:R-:W-:Y:S01]  /*64d0*/  FFMA.FTZ R137, R21, c[0x0][0x23c], -R137 ;  /* 0x00008f0015897a23 */ /* 0x000fe20000010889 */
[----:B------:R-:W-:Y:S01]  /*64e0*/  LOP3.LUT R152, R28, 0xff, RZ, 0xc0, !PT ;  /* 0x000000ff1c987812 */ /* 0x000fe200078ec0ff */
[C---:B------:R-:W-:Y:S01]  /*64f0*/  FMUL.FTZ R21, R3.reuse, R161 ;  /* 0x000000a103157220 */ /* 0x040fe20000410000 */
[----:B------:R-:W-:Y:S01]  /*6500*/  SHF.R.U32.HI R151, RZ, 0x18, R28 ;  /* 0x00000018ff977819 */ /* 0x000fe2000001161c */
[-C--:B---3--:R-:W-:Y:S01]  /*6510*/  HMMA.16816.F32 R112, R172, R144.reuse, R112 ;  /* 0x00000090ac70723c */ /* 0x088fe20000001870 */
[C---:B------:R-:W-:Y:S02]  /*6520*/  FMUL.FTZ R116, R3.reuse, R116 ;  /* 0x0000007403747220 */ /* 0x040fe40000410000 */
[----:B------:R3:W-:Y:S01]  /*6530*/  MUFU.EX2 R193, R137 ;  /* 0x0000008900c17308 */ /* 0x0007e20000000800 */
[C---:B------:R-:W-:Y:S02]  /*6540*/  FMUL.FTZ R117, R3.reuse, R117 ;  /* 0x0000007503757220 */ /* 0x040fe40000410000 */
[C---:B------:R-:W-:Y:S02]  /*6550*/  FMUL.FTZ R118, R0.reuse, R118 ;  /* 0x0000007600767220 */ /* 0x040fe40000410000 */
[C---:B------:R-:W-:Y:S04]  /*6560*/  FMUL.FTZ R119, R0.reuse, R119 ;  /* 0x0000007700777220 */ /* 0x040fe80000410000 */
[C---:B-1----:R-:W-:Y:S01]  /*6570*/  FMUL.FTZ R20, R3.reuse, R160 ;  /* 0x000000a003147220 */ /* 0x042fe20000410000 */
[----:B------:R-:W1:Y:S01]  /*6580*/  MUFU.EX2 R190, R184 ;  /* 0x000000b800be7308 */ /* 0x000e620000000800 */
[----:B------:R-:W-:Y:S01]  /*6590*/  FMUL.FTZ R125, R3, R125 ;  /* 0x0000007d037d7220 */ /* 0x000fe20000410000 */
[C---:B------:R-:W-:Y:S01]  /*65a0*/  HMMA.16816.F32 R116, R180.reuse, R144, R116 ;  /* 0x00000090b474723c */ /* 0x040fe20000001874 */
[C---:B------:R-:W-:Y:S02]  /*65b0*/  FMUL.FTZ R30, R0.reuse, R170 ;  /* 0x000000aa001e7220 */ /* 0x040fe40000410000 */
[C---:B--2---:R-:W-:Y:S02]  /*65c0*/  FMUL.FTZ R22, R0.reuse, R162 ;  /* 0x000000a200167220 */ /* 0x044fe40000410000 */
[----:B------:R-:W-:Y:S02]  /*65d0*/  FMUL.FTZ R126, R0, R126 ;  /* 0x0000007e007e7220 */ /* 0x000fe40000410000 */
[----:B------:R-:W-:Y:S01]  /*65e0*/  SHF.R.U32.HI R145, RZ, 0x8, R139 ;  /* 0x00000008ff917819 */ /* 0x000fe2000001168b */
[----:B------:R2:W5:Y:S01]  /*65f0*/  MUFU.EX2 R188, R31 ;  /* 0x0000001f00bc7308 */ /* 0x0005620000000800 */
[----:B------:R-:W-:Y:S01]  /*6600*/  LOP3.LUT R139, R148, 0xff, RZ, 0xc0, !PT ;  /* 0x000000ff948b7812 */ /* 0x000fe200078ec0ff */
[-C--:B------:R-:W-:Y:S02]  /*6610*/  HMMA.16816.F32 R20, R180, R146.reuse, R20 ;  /* 0x00000092b414723c */ /* 0x080fe40000001814 */
[----:B------:R-:W-:Y:S01]  /*6620*/  PRMT R145, R155, 0x5410, R145 ;  /* 0x000054109b917816 */ /* 0x000fe20000000091 */
[----:B------:R-:W-:Y:S01]  /*6630*/  FMUL.FTZ R127, R0, R127 ;  /* 0x0000007f007f7220 */ /* 0x000fe20000410000 */
[----:B---3--:R-:W-:Y:S01]  /*6640*/  LOP3.LUT R137, R29, UR18, R194, 0x96, !PT ;  /* 0x000000121d897c12 */ /* 0x008fe2000f8e96c2 */
[----:B------:R-:W-:Y:S01]  /*6650*/  FFMA.FTZ R133, R133, R227, R240 ;  /* 0x000000e385857223 */ /* 0x000fe200000100f0 */
[----:B------:R-:W-:Y:S01]  /*6660*/  LOP3.LUT R29, R28, 0xffff, RZ, 0xc0, !PT ;  /* 0x0000ffff1c1d7812 */ /* 0x000fe200078ec0ff */
[--C-:B------:R-:W-:Y:S01]  /*6670*/  HSET2.LE.AND R178, R145, R245.reuse, PT ;  /* 0x000000f591b27233 */ /* 0x100fe20003803000 */
[C---:B------:R-:W-:Y:S01]  /*6680*/  HMMA.16816.F32 R120, R172.reuse, R146, R120 ;  /* 0x00000092ac78723c */ /* 0x040fe20000001878 */
[----:B------:R-:W-:Y:S01]  /*6690*/  SHF.R.U32.HI R144, RZ, 0x10, R28 ;  /* 0x00000010ff907819 */ /* 0x000fe2000001161c */
[----:B------:R-:W-:Y:S02]  /*66a0*/  MUFU.EX2 R184, R150 ;  /* 0x0000009600b87308 */ /* 0x000fe40000000800 */
[----:B------:R-:W-:Y:S01]  /*66b0*/  LOP3.LUT R28, R148, 0xffff, RZ, 0xc0, !PT ;  /* 0x0000ffff941c7812 */ /* 0x000fe200078ec0ff */
[----:B------:R-:W-:Y:S01]  /*66c0*/  FFMA.FTZ R132, R132, R226, R238 ;  /* 0x000000e284847223 */ /* 0x000fe200000100ee */
[----:B------:R-:W-:Y:S01]  /*66d0*/  LOP3.LUT R144, R144, 0xff, RZ, 0xc0, !PT ;  /* 0x000000ff90907812 */ /* 0x000fe200078ec0ff */
[----:B------:R-:W-:Y:S01]  /*66e0*/  FADD.FTZ R133, R239, R133 ;  /* 0x00000085ef857221 */ /* 0x000fe20000010000 */
[-C--:B----4-:R-:W-:Y:S01]  /*66f0*/  HMMA.16816.F32 R24, R172, R140.reuse, R24 ;  /* 0x0000008cac18723c */ /* 0x090fe20000001818 */
[----:B------:R-:W-:Y:S03]  /*6700*/  LOP3.LUT R147, R153, 0xff, RZ, 0xc0, !PT ;  /* 0x000000ff99937812 */ /* 0x000fe600078ec0ff */
[----:B------:R-:W-:Y:S01]  /*6710*/  SHF.R.U32.HI R146, RZ, 0x8, R29 ;  /* 0x00000008ff927819 */ /* 0x000fe2000001161d */
[----:B------:R-:W-:Y:S01]  /*6720*/  FMUL.FTZ R29, R3, R169 ;  /* 0x000000a9031d7220 */ /* 0x000fe20000410000 */
[----:B------:R-:W-:Y:S01]  /*6730*/  PRMT R147, R147, 0x5410, R154 ;  /* 0x0000541093937816 */ /* 0x000fe2000000009a */
[----:B--2---:R-:W-:Y:S01]  /*6740*/  FMUL.FTZ R31, R0, R171 ;  /* 0x000000ab001f7220 */ /* 0x004fe20000410000 */
[----:B------:R-:W-:Y:S01]  /*6750*/  PRMT R146, R152, 0x5410, R146 ;  /* 0x0000541098927816 */ /* 0x000fe20000000092 */
[----:B------:R-:W2:Y:S01]  /*6760*/  MUFU.EX2 R186, R186 ;  /* 0x000000ba00ba7308 */ /* 0x000ea20000000800 */
[----:B------:R-:W3:Y:S02]  /*6770*/  LDSM.16.MT88.4 R152, [R205+0xa800] ;  /* 0x00a80000cd98783b */ /* 0x000ee40000004200 */
[----:B------:R-:W-:Y:S01]  /*6780*/  SHF.R.U32.HI R138, RZ, 0x8, R28 ;  /* 0x00000008ff8a7819 */ /* 0x000fe2000001161c */
[----:B------:R-:W-:Y:S01]  /*6790*/  FMUL.FTZ R28, R3, R168 ;  /* 0x000000a8031c7220 */ /* 0x000fe20000410000 */
[----:B------:R-:W-:Y:S01]  /*67a0*/  PRMT R149, R144, 0x5410, R151 ;  /* 0x0000541090957816 */ /* 0x000fe20000000097 */
[--C-:B------:R-:W-:Y:S01]  /*67b0*/  HSET2.LE.AND R179, R147, R245.reuse, PT ;  /* 0x000000f593b37233 */ /* 0x100fe20003803000 */
[----:B------:R-:W-:Y:S01]  /*67c0*/  LOP3.LUT R144, R137, 0xff, RZ, 0xc0, !PT ;  /* 0x000000ff89907812 */ /* 0x000fe200078ec0ff */
[----:B------:R-:W-:Y:S01]  /*67d0*/  FFMA.FTZ R3, R3, R225, R236 ;  /* 0x000000e103037223 */ /* 0x000fe200000100ec */
[----:B------:R-:W-:Y:S01]  /*67e0*/  PRMT R176, R139, 0x5410, R138 ;  /* 0x000054108bb07816 */ /* 0x000fe2000000008a */
[----:B------:R-:W4:Y:S01]  /*67f0*/  MUFU.EX2 R185, R185 ;  /* 0x000000b900b97308 */ /* 0x000f220000000800 */
[C---:B------:R-:W-:Y:S01]  /*6800*/  HMMA.16816.F32 R28, R180.reuse, R140, R28 ;  /* 0x0000008cb41c723c */ /* 0x040fe2000000181c */
[--C-:B------:R-:W-:Y:S01]  /*6810*/  SHF.R.U32.HI R139, RZ, 0x10, R137.reuse ;  /* 0x00000010ff8b7819 */ /* 0x100fe20000011689 */
[----:B------:R-:W-:Y:S01]  /*6820*/  FFMA.FTZ R0, R0, R224, R230 ;  /* 0x000000e000007223 */ /* 0x000fe200000100e6 */
[----:B------:R-:W-:Y:S01]  /*6830*/  LOP3.LUT R138, R137, 0xffff, RZ, 0xc0, !PT ;  /* 0x0000ffff898a7812 */ /* 0x000fe200078ec0ff */
[--C-:B------:R-:W-:Y:S01]  /*6840*/  HSET2.LE.AND R176, R176, R245.reuse, PT ;  /* 0x000000f5b0b07233 */ /* 0x100fe20003803000 */
[----:B------:R-:W-:Y:S01]  /*6850*/  LOP3.LUT R139, R139, 0xff, RZ, 0xc0, !PT ;  /* 0x000000ff8b8b7812 */ /* 0x000fe200078ec0ff */
[----:B------:R-:W-:Y:S01]  /*6860*/  FADD.FTZ R0, R229, R0 ;  /* 0x00000000e5007221 */ /* 0x000fe20000010000 */
[--C-:B------:R-:W-:Y:S01]  /*6870*/  SHF.R.U32.HI R140, RZ, 0x10, R148.reuse ;  /* 0x00000010ff8c7819 */ /* 0x100fe20000011694 */
[-C--:B------:R-:W-:Y:S01]  /*6880*/  HMMA.16816.F32 R124, R180, R142.reuse, R124 ;  /* 0x0000008eb47c723c */ /* 0x080fe2000000187c */
[----:B------:R-:W-:Y:S03]  /*6890*/  SHF.R.U32.HI R148, RZ, 0x18, R148 ;  /* 0x00000018ff947819 */ /* 0x000fe60000011694 */
[----:B------:R-:W-:Y:S01]  /*68a0*/  LOP3.LUT R140, R140, 0xff, RZ, 0xc0, !PT ;  /* 0x000000ff8c8c7812 */ /* 0x000fe200078ec0ff */
[----:B------:R-:W-:Y:S01]  /*68b0*/  FADD.FTZ R0, R222, R0 ;  /* 0x00000000de007221 */ /* 0x000fe20000010000 */
[----:B------:R-:W-:Y:S01]  /*68c0*/  SHF.R.U32.HI R141, RZ, 0x18, R137 ;  /* 0x00000018ff8d7819 */ /* 0x000fe20000011689 */
[--C-:B------:R-:W-:Y:S01]  /*68d0*/  HSET2.LE.AND R182, R146, R245.reuse, PT ;  /* 0x000000f592b67233 */ /* 0x100fe20003803000 */
[----:B------:R-:W-:Y:S01]  /*68e0*/  HMMA.16816.F32 R128, R172, R142, R128 ;  /* 0x0000008eac80723c */ /* 0x000fe20000001880 */
[----:B------:R-:W-:Y:S01]  /*68f0*/  PRMT R140, R140, 0x5410, R148 ;  /* 0x000054108c8c7816 */ /* 0x000fe20000000094 */
[----:B------:R-:W-:Y:S02]  /*6900*/  LDSM.16.MT88.4 R172, [R209+0xb800] ;  /* 0x00b80000d1ac783b */ /* 0x000fe40000004200 */
[----:B------:R-:W-:Y:S01]  /*6910*/  F2FP.PACK_AB R137, R201, R202 ;  /* 0x000000cac989723e */ /* 0x000fe200000000ff */
[--C-:B------:R-:W-:Y:S01]  /*6920*/  HSET2.LE.AND R183, R149, R245.reuse, PT ;  /* 0x000000f595b77233 */ /* 0x100fe20003803000 */
[----:B------:R-:W-:Y:S01]  /*6930*/  SHF.R.U32.HI R138, RZ, 0x8, R138 ;  /* 0x00000008ff8a7819 */ /* 0x000fe2000001168a */
[--C-:B------:R-:W-:Y:S01]  /*6940*/  HSET2.LE.AND R177, R140, R245.reuse, PT ;  /* 0x000000f58cb17233 */ /* 0x100fe20003803000 */
[----:B------:R-:W-:Y:S01]  /*6950*/  PRMT R141, R139, 0x5410, R141 ;  /* 0x000054108b8d7816 */ /* 0x000fe2000000008d */
[----:B------:R-:W-:Y:S03]  /*6960*/  FADD.FTZ R0, R203, R0 ;  /* 0x00000000cb007221 */ /* 0x000fe60000010000 */
[----:B------:R-:W-:Y:S01]  /*6970*/  LOP3.LUT R178, R178, R137, RZ, 0xc0, !PT ;  /* 0x00000089b2b27212 */ /* 0x000fe200078ec0ff */
[--C-:B------:R-:W-:Y:S01]  /*6980*/  HSET2.LE.AND R181, R141, R245.reuse, PT ;  /* 0x000000f58db57233 */ /* 0x100fe20003803000 */
[----:B-1----:R-:W-:Y:S02]  /*6990*/  F2FP.PACK_AB R140, R190, R191 ;  /* 0x000000bfbe8c723e */ /* 0x002fe400000000ff */
[----:B------:R-:W-:Y:S02]  /*69a0*/  F2FP.PACK_AB R137, R200, R198 ;  /* 0x000000c6c889723e */ /* 0x000fe400000000ff */
[----:B------:R-:W-:Y:S02]  /*69b0*/  F2FP.PACK_AB R139, R193, R192 ;  /* 0x000000c0c18b723e */ /* 0x000fe400000000ff */
[----:B------:R-:W-:Y:S02]  /*69c0*/  PRMT R144, R144, 0x5410, R138 ;  /* 0x0000541090907816 */ /* 0x000fe4000000008a */
[----:B------:R-:W-:Y:S02]  /*69d0*/  LOP3.LUT R179, R179, R137, RZ, 0xc0, !PT ;  /* 0x00000089b3b37212 */ /* 0x000fe400078ec0ff */
[----:B------:R-:W-:Y:S01]  /*69e0*/  LOP3.LUT R176, R176, R139, RZ, 0xc0, !PT ;  /* 0x0000008bb0b07212 */ /* 0x000fe200078ec0ff */
[----:B------:R-:W-:Y:S01]  /*69f0*/  HSET2.LE.AND R180, R144, R245, PT ;  /* 0x000000f590b47233 */ /* 0x000fe20003803000 */
[----:B------:R-:W-:Y:S02]  /*6a00*/  LOP3.LUT R177, R177, R140, RZ, 0xc0, !PT ;  /* 0x0000008cb1b17212 */ /* 0x000fe400078ec0ff */
[----:B------:R-:W-:Y:S02]  /*6a10*/  F2FP.PACK_AB R138, R195, R196 ;  /* 0x000000c4c38a723e */ /* 0x000fe400000000ff */
[----:B-----5:R-:W-:Y:S02]  /*6a20*/  F2FP.PACK_AB R137, R188, R189 ;  /* 0x000000bdbc89723e */ /* 0x020fe400000000ff */
[----:B------:R-:W-:Y:S01]  /*6a30*/  LOP3.LUT R182, R182, R138, RZ, 0xc0, !PT ;  /* 0x0000008ab6b67212 */ /* 0x000fe200078ec0ff */
[-C--:B---3--:R-:W-:Y:S01]  /*6a40*/  HMMA.16816.F32 R140, R176, R152.reuse, R4 ;  /* 0x00000098b08c723c */ /* 0x088fe20000001804 */
[----:B--2---:R-:W-:Y:S01]  /*6a50*/  F2FP.PACK_AB R138, R186, R187 ;  /* 0x000000bbba8a723e */ /* 0x004fe200000000ff */
[----:B------:R-:W1:Y:S01]  /*6a60*/  LDSM.16.MT88.4 R4, [R210+0xa800] ;  /* 0x00a80000d204783b */ /* 0x000e620000004200 */
[----:B----4-:R-:W-:Y:S02]  /*6a70*/  F2FP.PACK_AB R139, R185, R184 ;  /* 0x000000b8b98b723e */ /* 0x010fe400000000ff */
[----:B------:R-:W-:Y:S02]  /*6a80*/  LOP3.LUT R183, R183, R137, RZ, 0xc0, !PT ;  /* 0x00000089b7b77212 */ /* 0x000fe400078ec0ff */
[----:B------:R-:W-:Y:S02]  /*6a90*/  LOP3.LUT R180, R180, R138, RZ, 0xc0, !PT ;  /* 0x0000008ab4b47212 */ /* 0x000fe400078ec0ff */
[----:B------:R-:W-:Y:S03]  /*6aa0*/  LOP3.LUT R181, R181, R139, RZ, 0xc0, !PT ;  /* 0x0000008bb5b57212 */ /* 0x000fe600078ec0ff */
[----:B------:R-:W-:Y:S02]  /*6ab0*/  MOV R138, R2 ;  /* 0x00000002008a7202 */ /* 0x000fe40000000f00 */
[----:B------:R-:W-:Y:S02]  /*6ac0*/  MOV R137, R134 ;  /* 0x0000008600897202 */ /* 0x000fe40000000f00 */
[C---:B------:R-:W-:Y:S01]  /*6ad0*/  HMMA.16816.F32 R144, R180.reuse, R152, R8 ;  /* 0x00000098b490723c */ /* 0x040fe20000001808 */
[----:B------:R-:W2:Y:S07]  /*6ae0*/  LDSM.16.MT88.4 R8, [R209+0xa800] ;  /* 0x00a80000d108783b */ /* 0x000eae0000004200 */
[-C--:B------:R-:W-:Y:S01]  /*6af0*/  HMMA.16816.F32 R148, R180, R154.reuse, R12 ;  /* 0x0000009ab494723c */ /* 0x080fe2000000180c */
[----:B------:R-:W3:Y:S07]  /*6b00*/  LDSM.16.MT88.4 R12, [R205+0xb800] ;  /* 0x00b80000cd0c783b */ /* 0x000eee0000004200 */
[C---:B------:R-:W-:Y:S01]  /*6b10*/  HMMA.16816.F32 R152, R176.reuse, R154, R16 ;  /* 0x0000009ab098723c */ /* 0x040fe20000001810 */
[----:B------:R-:W4:Y:S07]  /*6b20*/  LDSM.16.MT88.4 R16, [R207+0xb800] ;  /* 0x00b80000cf10783b */ /* 0x000f2e0000004200 */
        /* <DEDUP_REMOVED lines=9> */
[----:B------:R-:W-:Y:S04]  /*6bc0*/  FADD.FTZ R4, R241, R4 ;  /* 0x00000004f1047221 */ /* 0x000fe80000010000 */
[C---:B------:R-:W-:Y:S01]  /*6bd0*/  HMMA.16816.F32 R64, R176.reuse, R6, R64 ;  /* 0x00000006b040723c */ /* 0x040fe20000001840 */
[----:B------:R-:W-:Y:S04]  /*6be0*/  FADD.FTZ R4, R242, R4 ;  /* 0x00000004f2047221 */ /* 0x000fe80000010000 */
[----:B------:R-:W-:Y:S02]  /*6bf0*/  FADD.FTZ R4, R191, R4 ;  /* 0x00000004bf047221 */ /* 0x000fe40000010000 */
[----:B------:R-:W-:Y:S01]  /*6c00*/  FADD.FTZ R6, R231, R3 ;  /* 0x00000003e7067221 */ /* 0x000fe20000010000 */
[-C--:B--2---:R-:W-:Y:S01]  /*6c10*/  HMMA.16816.F32 R68, R176, R8.reuse, R68 ;  /* 0x00000008b044723c */ /* 0x084fe20000001844 */
        /* <DEDUP_REMOVED lines=21> */
[----:B------:R-:W-:Y:S01]  /*6d70*/  FADD.FTZ R225, R195, R3 ;  /* 0x00000003c3e17221 */ /* 0x000fe20000010000 */
[----:B------:R-:W-:Y:S01]  /*6d80*/  MOV R3, R135 ;  /* 0x0000008700037202 */ /* 0x000fe20000000f00 */
[----:B------:R-:W-:Y:S01]  /*6d90*/  FADD.FTZ R224, R188, R0 ;  /* 0x00000000bce07221 */ /* 0x000fe20000010000 */
[----:B------:R-:W-:Y:S01]  /*6da0*/  MOV R0, R136 ;  /* 0x0000008800007202 */ /* 0x000fe20000000f00 */
        /* <DEDUP_REMOVED lines=15> */
.L_x_1245:
[----:B------:R-:W1:Y:S01]  /*6ea0*/  SHFL.BFLY PT, R0, R227, 0x2, 0x1f ;  /* 0x0c401f00e3007f89 */ /* 0x000e6200000e0000 */
[----:B------:R-:W2:Y:S01]  /*6eb0*/  S2UR UR6, SR_CTAID.Y ;  /* 0x00000000000679c3 */ /* 0x000ea20000002600 */
[----:B------:R-:W-:Y:S01]  /*6ec0*/  UISETP.NE.AND UP0, UPT, UR23, -0x1, UPT ;  /* 0xffffffff1700788c */ /* 0x000fe2000bf05270 */
[----:B------:R-:W-:Y:S01]  /*6ed0*/  BSSY B0, `(.L_x_1249) ;  /* 0x00001bb000007945 */ /* 0x000fe20003800000 */
[----:B------:R-:W3:Y:S01]  /*6ee0*/  SHFL.BFLY PT, R3, R226, 0x2, 0x1f ;  /* 0x0c401f00e2037f89 */ /* 0x000ee200000e0000 */
[----:B------:R-:W-:-:S02]  /*6ef0*/  ULDC.64 UR4, c[0x0][0x1e8] ;  /* 0x00007a0000047ab9 */ /* 0x000fc40000000a00 */
[----:B------:R-:W-:Y:S01]  /*6f00*/  ULDC.U8 UR9, c[0x0][0x328] ;  /* 0x0000ca0000097ab9 */ /* 0x000fe20000000000 */
[----:B------:R-:W4:Y:S01]  /*6f10*/  S2R R137, SR_TID.X ;  /* 0x0000000000897919 */ /* 0x000f220000002100 */
[----:B------:R-:W-:Y:S01]  /*6f20*/  UISETP.NE.AND UP3, UPT, UR9, URZ, UPT ;  /* 0x0000003f0900728c */ /* 0x000fe2000bf65270 */
[----:B------:R-:W5:Y:S01]  /*6f30*/  S2UR UR10, SR_CTAID.Z ;  /* 0x00000000000a79c3 */ /* 0x000f620000002700 */
[----:B------:R-:W-:Y:S02]  /*6f40*/  ULDC UR8, c[0x0][0x214] ;  /* 0x0000850000087ab9 */ /* 0x000fe40000000800 */
[----:B------:R-:W-:-:S04]  /*6f50*/  @UP0 UIMAD.WIDE.U32 UR12, UR23, UR4, URZ ;  /* 0x00000004170c02a5 */ /* 0x000fc8000f8e003f */
[----:B------:R-:W-:-:S03]  /*6f60*/  @UP0 UIMAD UR7, UR23, UR5, UR13 ;  /* 0x00000005170702a4 */ /* 0x000fc6000f8e020d */
[----:B------:R-:W-:Y:S01]  /*6f70*/  ULDC.64 UR4, c[0x0][0x1e0] ;  /* 0x0000780000047ab9 */ /* 0x000fe20000000a00 */
[----:B-1----:R-:W-:Y:S01]  /*6f80*/  FADD.FTZ R227, R0, R227 ;  /* 0x000000e300e37221 */ /* 0x002fe20000010000 */
[----:B--2---:R-:W-:Y:S01]  /*6f90*/  @!UP0 USHF.R.S32.HI UR11, URZ, 0x1f, UR6 ;  /* 0x0000001f3f0b8899 */ /* 0x004fe20008011406 */
[----:B------:R-:W1:Y:S01]  /*6fa0*/  SHFL.BFLY PT, R0, R225, 0x2, 0x1f ;  /* 0x0c401f00e1007f89 */ /* 0x000e6200000e0000 */
[----:B------:R-:W-:Y:S01]  /*6fb0*/  @!UP0 UIMAD.WIDE.U32 UR18, UR6, UR4, URZ ;  /* 0x00000004061282a5 */ /* 0x000fe2000f8e003f */
[----:B---3--:R-:W-:Y:S01]  /*6fc0*/  FADD.FTZ R226, R3, R226 ;  /* 0x000000e203e27221 */ /* 0x008fe20000010000 */
[----:B------:R-:W-:Y:S01]  /*6fd0*/  @!UP0 UIMAD UR11, UR11, UR4, URZ ;  /* 0x000000040b0b82a4 */ /* 0x000fe2000f8e023f */
[----:B------:R-:W2:Y:S01]  /*6fe0*/  SHFL.BFLY PT, R3, R224, 0x2, 0x1f ;  /* 0x0c401f00e0037f89 */ /* 0x000ea200000e0000 */
[----:B----4-:R-:W-:Y:S01]  /*6ff0*/  SHF.R.S32.HI R133, RZ, 0x1f, R137 ;  /* 0x0000001fff857819 */ /* 0x010fe20000011489 */
[----:B------:R-:W-:Y:S02]  /*7000*/  ULDC.U8 UR4, c[0x0][0x329] ;  /* 0x0000ca4000047ab9 */ /* 0x000fe40000000000 */
[----:B------:R-:W3:Y:S01]  /*7010*/  SHFL.BFLY PT, R4, R227, 0x1, 0x1f ;  /* 0x0c201f00e3047f89 */ /* 0x000ee200000e0000 */
[----:B------:R-:W-:Y:S01]  /*7020*/  UISETP.NE.AND UP2, UPT, UR4, URZ, UPT ;  /* 0x0000003f0400728c */ /* 0x000fe2000bf45270 */
[CC--:B------:R-:W-:Y:S01]  /*7030*/  LEA.HI R7, R133.reuse, R137.reuse, RZ, 0x2 ;  /* 0x0000008985077211 */ /* 0x0c0fe200078f10ff */
[----:B------:R-:W-:Y:S01]  /*7040*/  UISETP.EQ.AND UP3, UPT, UR4, URZ, UP3 ;  /* 0x0000003f0400728c */ /* 0x000fe20009f62270 */
[----:B------:R-:W4:Y:S01]  /*7050*/  SHFL.BFLY PT, R5, R226, 0x1, 0x1f ;  /* 0x0c201f00e2057f89 */ /* 0x000f2200000e0000 */
[----:B------:R-:W-:Y:S01]  /*7060*/  LEA.HI R133, R133, R137, RZ, 0x5 ;  /* 0x0000008985857211 */ /* 0x000fe200078f28ff */
[----:B------:R-:W-:Y:S01]  /*7070*/  @!UP0 UIMAD UR11, UR6, UR5, UR11 ;  /* 0x00000005060b82a4 */ /* 0x000fe2000f8e020b */
[--C-:B------:R-:W-:Y:S01]  /*7080*/  SHF.R.S32.HI R6, RZ, 0x2, R7.reuse ;  /* 0x00000002ff067819 */ /* 0x100fe20000011407 */
[----:B------:R-:W-:Y:S01]  /*7090*/  ULDC UR4, c[0x0][0x1c0] ;  /* 0x0000700000047ab9 */ /* 0x000fe20000000800 */
[----:B------:R-:W-:Y:S01]  /*70a0*/  SHF.R.S32.HI R26, RZ, 0x1f, R7 ;  /* 0x0000001fff1a7819 */ /* 0x000fe20000011407 */
[----:B------:R-:W-:-:S02]  /*70b0*/  ULDC UR5, c[0x0][0x234] ;  /* 0x00008d0000057ab9 */ /* 0x000fc40000000800 */
[----:B------:R-:W-:Y:S01]  /*70c0*/  @!UP2 UISETP.NE.AND UP1, UPT, UR9, URZ, UPT ;  /* 0x0000003f0900a28c */ /* 0x000fe2000bf25270 */
[----:B------:R-:W-:Y:S01]  /*70d0*/  LEA.HI R26, R26, R6, RZ, 0x3 ;  /* 0x000000061a1a7211 */ /* 0x000fe200078f18ff */
[----:B------:R-:W5:Y:S01]  /*70e0*/  S2UR UR9, SR_CTAID.X ;  /* 0x00000000000979c3 */ /* 0x000f620000002500 */
[----:B------:R-:W-:Y:S01]  /*70f0*/  @UP2 ULDC UR14, c[0x0][0x210] ;  /* 0x00008400000e2ab9 */ /* 0x000fe20000000800 */
[----:B-1----:R-:W-:Y:S01]  /*7100*/  FADD.FTZ R225, R0, R225 ;  /* 0x000000e100e17221 */ /* 0x002fe20000010000 */
[----:B------:R-:W-:Y:S01]  /*7110*/  MOV R0, 0x3f800000 ;  /* 0x3f80000000007802 */ /* 0x000fe20000000f00 */
[----:B------:R-:W-:Y:S01]  /*7120*/  @UP2 UIMAD UR14, UR14, UR8, URZ ;  /* 0x000000080e0e22a4 */ /* 0x000fe2000f8e023f */
[----:B------:R-:W-:Y:S01]  /*7130*/  LOP3.LUT R26, R26, 0xfffffff8, RZ, 0xc0, !PT ;  /* 0xfffffff81a1a7812 */ /* 0x000fe200078ec0ff */
[----:B--2---:R-:W-:Y:S01]  /*7140*/  FADD.FTZ R224, R3, R224 ;  /* 0x000000e003e07221 */ /* 0x004fe20000010000 */
[----:B------:R-:W-:Y:S02]  /*7150*/  @!UP2 USEL UR14, UR8, UR5, !UP1 ;  /* 0x00000005080ea287 */ /* 0x000fe4000c800000 */
[----:B------:R-:W-:Y:S01]  /*7160*/  IADD3 R26, R6, -R26, RZ ;  /* 0x8000001a061a7210 */ /* 0x000fe20007ffe0ff */
[----:B---3--:R-:W-:Y:S01]  /*7170*/  FADD.FTZ R227, R227, R4 ;  /* 0x00000004e3e37221 */ /* 0x008fe20000010000 */
[----:B------:R-:W1:Y:S01]  /*7180*/  SHFL.BFLY PT, R3, R224, 0x1, 0x1f ;  /* 0x0c201f00e0037f89 */ /* 0x000e6200000e0000 */
[----:B------:R-:W-:Y:S01]  /*7190*/  MOV R4, 0x3f800000 ;  /* 0x3f80000000047802 */ /* 0x000fe20000000f00 */
[----:B------:R-:W-:Y:S01]  /*71a0*/  @UP2 UMOV UR13, 0x1 ;  /* 0x00000001000d2882 */ /* 0x000fe20000000000 */
[----:B----4-:R-:W-:Y:S01]  /*71b0*/  FADD.FTZ R226, R226, R5 ;  /* 0x00000005e2e27221 */ /* 0x010fe20000010000 */
[----:B------:R-:W-:Y:S01]  /*71c0*/  FSETP.NE.FTZ.AND P6, PT, R227, RZ, PT ;  /* 0x000000ffe300720b */ /* 0x000fe20003fd5000 */
[----:B------:R-:W2:Y:S01]  /*71d0*/  SHFL.BFLY PT, R5, R225, 0x1, 0x1f ;  /* 0x0c201f00e1057f89 */ /* 0x000ea200000e0000 */
[----:B------:R-:W-:-:S02]  /*71e0*/  @!UP2 UIMAD UR13, UR14, UR4, URZ ;  /* 0x000000040e0da2a4 */ /* 0x000fc4000f8e023f */
[----:B------:R-:W-:Y:S01]  /*71f0*/  FSETP.NE.FTZ.AND P5, PT, R226, RZ, PT ;  /* 0x000000ffe200720b */ /* 0x000fe20003fb5000 */
[----:B------:R-:W-:Y:S02]  /*7200*/  @UP3 UIMAD UR16, UR6, UR8, URZ ;  /* 0x00000008061032a4 */ /* 0x000fe4000f8e023f */
[----:B------:R-:W-:Y:S02]  /*7210*/  @UP2 ULDC UR15, c[0x0][0x210] ;  /* 0x00008400000f2ab9 */ /* 0x000fe40000000800 */
[----:B------:R-:W-:Y:S02]  /*7220*/  UIMAD UR4, UR6, UR13, URZ ;  /* 0x0000000d060472a4 */ /* 0x000fe4000f8e023f */
[----:B------:R-:W-:Y:S02]  /*7230*/  @!UP2 UMOV UR15, 0x1 ;  /* 0x00000001000fa882 */ /* 0x000fe40000000000 */
[----:B------:R-:W3:Y:S01]  /*7240*/  @P6 MUFU.RCP R0, R227 ;  /* 0x000000e300006308 */ /* 0x000ee20000001000 */
[----:B------:R-:W-:-:S02]  /*7250*/  @UP3 USEL UR16, UR16, UR23, !UP0 ;  /* 0x0000001710103287 */ /* 0x000fc4000c000000 */
[----:B-----5:R-:W-:Y:S02]  /*7260*/  UIMAD UR9, UR9, UR15, URZ ;  /* 0x0000000f090972a4 */ /* 0x020fe4000f8e023f */
[----:B------:R-:W-:Y:S01]  /*7270*/  USEL UR4, UR4, URZ, !UP3 ;  /* 0x0000003f04047287 */ /* 0x000fe2000d800000 */
[----:B-1----:R-:W-:Y:S01]  /*7280*/  FADD.FTZ R224, R224, R3 ;  /* 0x00000003e0e07221 */ /* 0x002fe20000010000 */
[----:B------:R-:W-:Y:S01]  /*7290*/  LOP3.LUT R3, R7, 0x3ffffffc, RZ, 0xc0, !PT ;  /* 0x3ffffffc07037812 */ /* 0x000fe200078ec0ff */
[----:B------:R-:W1:Y:S01]  /*72a0*/  @P5 MUFU.RCP R4, R226 ;  /* 0x000000e200045308 */ /* 0x000e620000001000 */
[----:B------:R-:W-:Y:S02]  /*72b0*/  USHF.L.U32 UR9, UR9, 0x7, URZ ;  /* 0x0000000709097899 */ /* 0x000fe4000800063f */
[----:B------:R-:W-:Y:S01]  /*72c0*/  FSETP.NE.FTZ.AND P3, PT, R224, RZ, PT ;  /* 0x000000ffe000720b */ /* 0x000fe20003f75000 */
[----:B--2---:R-:W-:Y:S01]  /*72d0*/  FADD.FTZ R225, R225, R5 ;  /* 0x00000005e1e17221 */ /* 0x004fe20000010000 */
[----:B------:R-:W-:Y:S01]  /*72e0*/  IADD3 R137, -R3, R137, RZ ;  /* 0x0000008903897210 */ /* 0x000fe20007ffe1ff */
[----:B------:R-:W-:Y:S01]  /*72f0*/  UIMAD UR14, UR10, UR14, UR4 ;  /* 0x0000000e0a0e72a4 */ /* 0x000fe2000f8e0204 */
[----:B---3--:R-:W-:Y:S01]  /*7300*/  FMUL.FTZ R0, R0, c[0x0][0x2dc] ;  /* 0x0000b70000007a20 */ /* 0x008fe20000410000 */
[----:B------:R-:W-:Y:S01]  /*7310*/  MOV R3, 0x3f800000 ;  /* 0x3f80000000037802 */ /* 0x000fe20000000f00 */
[----:B------:R-:W-:Y:S01]  /*7320*/  @!UP3 UMOV UR24, URZ ;  /* 0x0000003f0018bc82 */ /* 0x000fe20008000000 */
[----:B------:R-:W-:Y:S01]  /*7330*/  FSETP.NE.FTZ.AND P4, PT, R225, RZ, PT ;  /* 0x000000ffe100720b */ /* 0x000fe20003f95000 */
[C---:B------:R-:W-:Y:S01]  /*7340*/  FMUL.FTZ R11, R0.reuse, R37 ;  /* 0x00000025000b7220 */ /* 0x040fe20000410000 */
[----:B------:R-:W-:Y:S01]  /*7350*/  @UP3 UMOV UR24, UR16 ;  /* 0x0000001000183c82 */ /* 0x000fe20008000000 */
[----:B------:R-:W-:Y:S01]  /*7360*/  FMUL.FTZ R140, R0, R140 ;  /* 0x0000008c008c7220 */ /* 0x000fe20000410000 */
[----:B------:R-:W-:Y:S01]  /*7370*/  R2P PR, R26, 0x6 ;  /* 0x000000061a007804 */ /* 0x000fe20000000000 */
[C---:B------:R-:W-:Y:S01]  /*7380*/  FMUL.FTZ R6, R0.reuse, R141 ;  /* 0x0000008d00067220 */ /* 0x040fe20000410000 */
[----:B------:R-:W-:Y:S01]  /*7390*/  @!UP3 UMOV UR25, URZ ;  /* 0x0000003f0019bc82 */ /* 0x000fe20008000000 */
[C---:B------:R-:W-:Y:S01]  /*73a0*/  FMUL.FTZ R152, R0.reuse, R152 ;  /* 0x0000009800987220 */ /* 0x040fe20000410000 */
[----:B------:R-:W-:Y:S01]  /*73b0*/  USHF.R.S32.HI UR4, URZ, 0x1f, UR9 ;  /* 0x0000001f3f047899 */ /* 0x000fe20008011409 */
[----:B------:R-:W-:Y:S01]  /*73c0*/  FMUL.FTZ R153, R0, R153 ;  /* 0x0000009900997220 */ /* 0x000fe20000410000 */
[----:B------:R-:W-:Y:S01]  /*73d0*/  F2FP.PACK_AB R6, R6, R140 ;  /* 0x0000008c0606723e */ /* 0x000fe200000000ff */
[C---:B------:R-:W-:Y:S01]  /*73e0*/  FMUL.FTZ R14, R0.reuse, R36 ;  /* 0x00000024000e7220 */ /* 0x040fe20000410000 */
[----:B------:R-:W-:Y:S01]  /*73f0*/  @UP3 USHF.R.S32.HI UR25, URZ, 0x1f, UR16 ;  /* 0x0000001f3f193899 */ /* 0x000fe20008011410 */
[C---:B------:R-:W-:Y:S01]  /*7400*/  FMUL.FTZ R22, R0.reuse, R48 ;  /* 0x0000003000167220 */ /* 0x040fe20000410000 */
[----:B------:R-:W2:Y:S01]  /*7410*/  @P4 MUFU.RCP R3, R225 ;  /* 0x000000e100034308 */ /* 0x000ea20000001000 */
        /* <DEDUP_REMOVED lines=12> */
[C---:B------:R-:W-:Y:S01]  /*74e0*/  FMUL.FTZ R69, R0.reuse, R69 ;  /* 0x0000004500457220 */ /* 0x040fe20000410000 */
[----:B------:R-:W-:Y:S01]  /*74f0*/  UIADD3.X UR4, UR4, UR25, UR5, UP2, UP1 ;  /* 0x0000001904047290 */ /* 0x000fe200097e2405 */
[C---:B------:R-:W-:Y:S01]  /*7500*/  FMUL.FTZ R80, R0.reuse, R80 ;  /* 0x0000005000507220 */ /* 0x040fe20000410000 */
[----:B------:R-:W-:Y:S01]  /*7510*/  @!UP0 UMOV UR12, UR18 ;  /* 0x00000012000c8c82 */ /* 0x000fe20008000000 */
[----:B------:R-:W-:-:S02]  /*7520*/  FMUL.FTZ R81, R0, R81 ;  /* 0x0000005100517220 */ /* 0x000fc40000410000 */
[C---:B------:R-:W-:Y:S02]  /*7530*/  FMUL.FTZ R84, R0.reuse, R84 ;  /* 0x0000005400547220 */ /* 0x040fe40000410000 */
[C---:B------:R-:W-:Y:S02]  /*7540*/  FMUL.FTZ R85, R0.reuse, R85 ;  /* 0x0000005500557220 */ /* 0x040fe40000410000 */
[C---:B------:R-:W-:Y:S02]  /*7550*/  FMUL.FTZ R96, R0.reuse, R96 ;  /* 0x0000006000607220 */ /* 0x040fe40000410000 */
[C---:B------:R-:W-:Y:S02]  /*7560*/  FMUL.FTZ R97, R0.reuse, R97 ;  /* 0x0000006100617220 */ /* 0x040fe40000410000 */
        /* <DEDUP_REMOVED lines=13> */
[----:B------:R-:W-:Y:S01]  /*7640*/  FMUL.FTZ R129, R0, R129 ;  /* 0x0000008100817220 */ /* 0x000fe20000410000 */
[----:B------:R-:W-:Y:S01]  /*7650*/  MOV R0, 0x3f800000 ;  /* 0x3f80000000007802 */ /* 0x000fe20000000f00 */
[----:B-1----:R-:W-:Y:S01]  /*7660*/  FMUL.FTZ R4, R4, c[0x0][0x2dc] ;  /* 0x0000b70004047a20 */ /* 0x002fe20000410000 */
[----:B------:R-:W-:Y:S01]  /*7670*/  F2FP.PACK_AB R33, R165, R164 ;  /* 0x000000a4a521723e */ /* 0x000fe200000000ff */
[----:B--2---:R-:W-:Y:S02]  /*7680*/  FMUL.FTZ R3, R3, c[0x0][0x2dc] ;  /* 0x0000b70003037a20 */ /* 0x004fe40000410000 */
[C---:B------:R-:W-:Y:S01]  /*7690*/  FMUL.FTZ R13, R4.reuse, R38 ;  /* 0x00000026040d7220 */ /* 0x040fe20000410000 */
[----:B------:R-:W1:Y:S01]  /*76a0*/  @P3 MUFU.RCP R0, R224 ;  /* 0x000000e000003308 */ /* 0x000e620000001000 */
        /* <DEDUP_REMOVED lines=9> */
[----:B------:R-:W-:-:S02]  /*7740*/  FMUL.FTZ R28, R4, R67 ;  /* 0x00000043041c7220 */ /* 0x000fc40000410000 */
[----:B------:R-:W-:Y:S01]  /*7750*/  FMUL.FTZ R144, R3, R144 ;  /* 0x0000009003907220 */ /* 0x000fe20000410000 */
[----:B------:R-:W-:Y:S01]  /*7760*/  F2FP.PACK_AB R21, R21, R19 ;  /* 0x000000131515723e */ /* 0x000fe200000000ff */
[----:B-1----:R-:W-:Y:S01]  /*7770*/  FMUL.FTZ R0, R0, c[0x0][0x2dc] ;  /* 0x0000b70000007a20 */ /* 0x002fe20000410000 */
[----:B------:R-:W-:Y:S01]  /*7780*/  F2FP.PACK_AB R19, R65, R37 ;  /* 0x000000254113723e */ /* 0x000fe200000000ff */
[----:B------:R-:W-:Y:S01]  /*7790*/  FMUL.FTZ R68, R3, R145 ;  /* 0x0000009103447220 */ /* 0x000fe20000410000 */
[----:B------:R-:W-:Y:S01]  /*77a0*/  F2FP.PACK_AB R65, R69, R132 ;  /* 0x000000844541723e */ /* 0x000fe200000000ff */
[C---:B------:R-:W-:Y:S01]  /*77b0*/  FMUL.FTZ R146, R0.reuse, R146 ;  /* 0x0000009200927220 */ /* 0x040fe20000410000 */
[----:B------:R-:W-:Y:S01]  /*77c0*/  MOV R69, 0x20 ;  /* 0x0000002000457802 */ /* 0x000fe20000000f00 */
        /* <DEDUP_REMOVED lines=49> */
[C---:B------:R-:W-:Y:S01]  /*7ae0*/  SHF.L.U32 R0, R26.reuse, 0x6, RZ ;  /* 0x000000061a007819 */ /* 0x040fe200000006ff */
[C---:B------:R-:W-:Y:S01]  /*7af0*/  FMUL.FTZ R148, R3.reuse, R148 ;  /* 0x0000009403947220 */ /* 0x040fe20000410000 */
[----:B------:R-:W-:Y:S01]  /*7b00*/  LOP3.LUT R26, R26, 0x1, RZ, 0xc0, !PT ;  /* 0x000000011a1a7812 */ /* 0x000fe200078ec0ff */
[C---:B------:R-:W-:Y:S01]  /*7b10*/  FMUL.FTZ R9, R3.reuse, R149 ;  /* 0x0000009503097220 */ /* 0x040fe20000410000 */
[----:B------:R-:W-:Y:S01]  /*7b20*/  LOP3.LUT R0, R0, 0x1c0, RZ, 0xc0, !PT ;  /* 0x000001c000007812 */ /* 0x000fe200078ec0ff */
[C---:B------:R-:W-:Y:S01]  /*7b30*/  FMUL.FTZ R40, R3.reuse, R40 ;  /* 0x0000002803287220 */ /* 0x040fe20000410000 */
[----:B------:R-:W-:Y:S01]  /*7b40*/  ISETP.NE.U32.AND P0, PT, R26, 0x1, PT ;  /* 0x000000011a00780c */ /* 0x000fe20003f05070 */
[C---:B------:R-:W-:Y:S01]  /*7b50*/  FMUL.FTZ R15, R3.reuse, R41 ;  /* 0x00000029030f7220 */ /* 0x040fe20000410000 */
[----:B------:R-:W-:Y:S01]  /*7b60*/  LEA.HI R0, R0, R0, RZ, 0x1d ;  /* 0x0000000000007211 */ /* 0x000fe200078fe8ff */
        /* <DEDUP_REMOVED lines=45> */
[----:B------:R-:W-:Y:S01]  /*7e40*/  LEA R3, R17, R137, 0x9 ;  /* 0x0000008911037211 */ /* 0x000fe200078e48ff */
[C---:B------:R-:W-:Y:S01]  /*7e50*/  FMUL.FTZ R142, R4.reuse, R142 ;  /* 0x0000008e048e7220 */ /* 0x040fe20000410000 */
[----:B------:R-:W-:Y:S01]  /*7e60*/  F2FP.PACK_AB R31, R31, R168 ;  /* 0x000000a81f1f723e */ /* 0x000fe200000000ff */
[C---:B------:R-:W-:Y:S01]  /*7e70*/  FMUL.FTZ R5, R4.reuse, R143 ;  /* 0x0000008f04057220 */ /* 0x040fe20000410000 */
[----:B------:R-:W-:Y:S01]  /*7e80*/  LEA R0, R3, R0, 0x1 ;  /* 0x0000000003007211 */ /* 0x000fe200078e08ff */
[C---:B------:R-:W-:Y:S01]  /*7e90*/  FMUL.FTZ R154, R4.reuse, R154 ;  /* 0x0000009a049a7220 */ /* 0x040fe20000410000 */
[----:B------:R-:W-:Y:S01]  /*7ea0*/  F2FP.PACK_AB R27, R27, R124 ;  /* 0x0000007c1b1b723e */ /* 0x000fe200000000ff */
[----:B------:R-:W-:Y:S01]  /*7eb0*/  FMUL.FTZ R7, R4, R155 ;  /* 0x0000009b04077220 */ /* 0x000fe20000410000 */
[----:B------:R-:W-:Y:S01]  /*7ec0*/  SHF.L.U32 R0, R0, 0x1, RZ ;  /* 0x0000000100007819 */ /* 0x000fe200000006ff */
[C---:B------:R-:W-:Y:S01]  /*7ed0*/  FMUL.FTZ R70, R4.reuse, R70 ;  /* 0x0000004604467220 */ /* 0x040fe20000410000 */
[----:B------:R-:W-:Y:S01]  /*7ee0*/  F2FP.PACK_AB R5, R5, R142 ;  /* 0x0000008e0505723e */ /* 0x000fe200000000ff */
[----:B------:R-:W-:Y:S01]  /*7ef0*/  FMUL.FTZ R64, R4, R71 ;  /* 0x0000004704407220 */ /* 0x000fe20000410000 */
[----:B------:R-:W-:Y:S01]  /*7f00*/  IADD3 R3, R0, -0x10, RZ ;  /* 0xfffffff000037810 */ /* 0x000fe20007ffe0ff */
[----:B------:R-:W-:Y:S01]  /*7f10*/  FMUL.FTZ R82, R4, R82 ;  /* 0x0000005204527220 */ /* 0x000fe20000410000 */
[----:B------:R-:W-:Y:S01]  /*7f20*/  @P0 IADD3 R3, R0, 0x10, RZ ;  /* 0x0000001000030810 */ /* 0x000fe20007ffe0ff */
[C---:B------:R-:W-:Y:S01]  /*7f30*/  FMUL.FTZ R83, R4.reuse, R83 ;  /* 0x0000005304537220 */ /* 0x040fe20000410000 */
[----:B------:R1:W-:Y:S01]  /*7f40*/  STS [R0], R6 ;  /* 0x0000000600007388 */ /* 0x0003e20000000800 */
[C---:B------:R-:W-:Y:S01]  /*7f50*/  FMUL.FTZ R86, R4.reuse, R86 ;  /* 0x0000005604567220 */ /* 0x040fe20000410000 */
[----:B------:R-:W-:Y:S01]  /*7f60*/  F2FP.PACK_AB R7, R7, R154 ;  /* 0x0000009a0707723e */ /* 0x000fe200000000ff */
[C---:B------:R-:W-:Y:S01]  /*7f70*/  FMUL.FTZ R87, R4.reuse, R87 ;  /* 0x0000005704577220 */ /* 0x040fe20000410000 */
[----:B------:R-:W-:Y:S01]  /*7f80*/  STS [R0+0x400], R5 ;  /* 0x0004000500007388 */ /* 0x000fe20000000800 */
[----:B------:R-:W-:Y:S01]  /*7f90*/  FMUL.FTZ R98, R4, R98 ;  /* 0x0000006204627220 */ /* 0x000fe20000410000 */
[----:B------:R-:W-:Y:S01]  /*7fa0*/  F2FP.PACK_AB R64, R64, R70 ;  /* 0x000000464040723e */ /* 0x000fe200000000ff */
[C---:B------:R-:W-:Y:S01]  /*7fb0*/  FMUL.FTZ R52, R4.reuse, R99 ;  /* 0x0000006304347220 */ /* 0x040fe20000410000 */
[----:B------:R-:W-:Y:S01]  /*7fc0*/  STS [R3+0x400], R7 ;  /* 0x0004000703007388 */ /* 0x000fe20000000800 */
        /* <DEDUP_REMOVED lines=15> */
[----:B-1----:R-:W-:Y:S01]  /*80c0*/  MOV R6, 0x40 ;  /* 0x0000004000067802 */ /* 0x002fe20000000f00 */
[----:B------:R-:W-:Y:S01]  /*80d0*/  FMUL.FTZ R32, R4, R167 ;  /* 0x000000a704207220 */ /* 0x000fe20000410000 */
[----:B------:R-:W-:Y:S01]  /*80e0*/  F2FP.PACK_AB R36, R36, R122 ;  /* 0x0000007a2424723e */ /* 0x000fe200000000ff */
[----:B------:R-:W-:Y:S01]  /*80f0*/  FMUL.FTZ R130, R4, R130 ;  /* 0x0000008204827220 */ /* 0x000fe20000410000 */
[----:B------:R-:W-:Y:S01]  /*8100*/  SEL R6, R6, 0xffffffc0, !P2 ;  /* 0xffffffc006067807 */ /* 0x000fe20005000000 */
[----:B------:R-:W-:Y:S01]  /*8110*/  FMUL.FTZ R131, R4, R131 ;  /* 0x0000008304837220 */ /* 0x000fe20000410000 */
[----:B------:R-:W-:-:S02]  /*8120*/  F2FP.PACK_AB R4, R153, R152 ;  /* 0x000000989904723e */ /* 0x000fc400000000ff */
[----:B------:R-:W-:Y:S02]  /*8130*/  F2FP.PACK_AB R32, R32, R166 ;  /* 0x000000a62020723e */ /* 0x000fe400000000ff */
[----:B------:R-:W-:Y:S01]  /*8140*/  F2FP.PACK_AB R28, R131, R130 ;  /* 0x00000082831c723e */ /* 0x000fe200000000ff */
[----:B------:R1:W-:Y:S04]  /*8150*/  STS [R3], R4 ;  /* 0x0000000403007388 */ /* 0x0003e80000000800 */
[----:B------:R-:W-:Y:S04]  /*8160*/  STS [R0+0x2000], R68 ;  /* 0x0020004400007388 */ /* 0x000fe80000000800 */
[----:B------:R2:W-:Y:S04]  /*8170*/  STS [R0+0x2400], R8 ;  /* 0x0024000800007388 */ /* 0x0005e80000000800 */
[----:B------:R3:W-:Y:S04]  /*8180*/  STS [R3+0x2000], R9 ;  /* 0x0020000903007388 */ /* 0x0007e80000000800 */
[----:B------:R4:W-:Y:S01]  /*8190*/  STS [R3+0x2400], R12 ;  /* 0x0024000c03007388 */ /* 0x0009e20000000800 */
[----:B-1----:R-:W-:-:S04]  /*81a0*/  SEL R4, R69, 0xffffffe0, !P1 ;  /* 0xffffffe045047807 */ /* 0x002fc80004800000 */
[----:B------:R-:W-:Y:S02]  /*81b0*/  IADD3 R5, R0, R4, RZ ;  /* 0x0000000400057210 */ /* 0x000fe40007ffe0ff */
[-C--:B------:R-:W-:Y:S02]  /*81c0*/  IADD3 R4, R4, R3.reuse, RZ ;  /* 0x0000000304047210 */ /* 0x080fe40007ffe0ff */
[-C--:B--2---:R-:W-:Y:S01]  /*81d0*/  IADD3 R8, R0, R6.reuse, RZ ;  /* 0x0000000600087210 */ /* 0x084fe20007ffe0ff */
[----:B------:R-:W-:Y:S01]  /*81e0*/  STS [R5], R11 ;  /* 0x0000000b05007388 */ /* 0x000fe20000000800 */
[-C--:B------:R-:W-:Y:S02]  /*81f0*/  IADD3 R7, R5, R6.reuse, RZ ;  /* 0x0000000605077210 */ /* 0x080fe40007ffe0ff */
[----:B---3--:R-:W-:Y:S01]  /*8200*/  IADD3 R9, R6, R3, RZ ;  /* 0x0000000306097210 */ /* 0x008fe20007ffe0ff */
[----:B------:R-:W-:Y:S01]  /*8210*/  STS [R5+0x400], R10 ;  /* 0x0004000a05007388 */ /* 0x000fe20000000800 */
[----:B------:R-:W-:-:S02]  /*8220*/  IADD3 R6, R4, R6, RZ ;  /* 0x0000000604067210 */ /* 0x000fc40007ffe0ff */
[----:B----4-:R-:W-:Y:S01]  /*8230*/  MOV R12, 0x7f800000 ;  /* 0x7f800000000c7802 */ /* 0x010fe20000000f00 */
[----:B------:R1:W-:Y:S04]  /*8240*/  STS [R4], R14 ;  /* 0x0000000e04007388 */ /* 0x0003e80000000800 */
[----:B------:R2:W-:Y:S04]  /*8250*/  STS [R4+0x400], R13 ;  /* 0x0004000d04007388 */ /* 0x0005e80000000800 */
[----:B------:R-:W-:Y:S04]  /*8260*/  STS [R5+0x2000], R15 ;  /* 0x0020000f05007388 */ /* 0x000fe80000000800 */
[----:B------:R-:W-:Y:S04]  /*8270*/  STS [R5+0x2400], R16 ;  /* 0x0024001005007388 */ /* 0x000fe80000000800 */
[----:B------:R-:W-:Y:S04]  /*8280*/  STS [R4+0x2000], R24 ;  /* 0x0020001804007388 */ /* 0x000fe80000000800 */
[----:B------:R-:W-:Y:S04]  /*8290*/  STS [R4+0x2400], R23 ;  /* 0x0024001704007388 */ /* 0x000fe80000000800 */
[----:B------:R-:W-:Y:S01]  /*82a0*/  STS [R8], R22 ;  /* 0x0000001608007388 */ /* 0x000fe20000000800 */
[----:B-1----:R-:W-:-:S03]  /*82b0*/  MOV R14, 0x7f800000 ;  /* 0x7f800000000e7802 */ /* 0x002fc60000000f00 */
[----:B------:R-:W-:Y:S01]  /*82c0*/  STS [R8+0x400], R21 ;  /* 0x0004001508007388 */ /* 0x000fe20000000800 */
[----:B--2---:R-:W-:-:S03]  /*82d0*/  MOV R13, 0x7f800000 ;  /* 0x7f800000000d7802 */ /* 0x004fc60000000f00 */
        /* <DEDUP_REMOVED lines=122> */
.L_x_1250:
[----:B--234-:R-:W-:Y:S05]  /*8a80*/  BSYNC B0 ;  /* 0x0000000000007941 */ /* 0x01cfea0003800000 */
.L_x_1249:
[----:B------:R-:W2:Y:S01]  /*8a90*/  LDL.LU.64 R4, [R1+0x18] ;  /* 0x0000180001047983 */ /* 0x000ea20000300a00 */
[----:B------:R-:W-:Y:S01]  /*8aa0*/  LEA.HI R0, R16, R15, RZ, 0x3 ;  /* 0x0000000f10007211 */ /* 0x000fe200078f18ff */
[----:B------:R-:W-:Y:S01]  /*8ab0*/  USHF.R.S32.HI UR6, URZ, 0x1f, UR10 ;  /* 0x0000001f3f067899 */ /* 0x000fe2000801140a */
[----:B------:R-:W-:Y:S01]  /*8ac0*/  BSSY B0, `(.L_x_1251) ;  /* 0x0000015000007945 */ /* 0x000fe20003800000 */
[----:B------:R-:W3:Y:S01]  /*8ad0*/  S2R R8, SR_CTAID.Z ;  /* 0x0000000000087919 */ /* 0x000ee20000002700 */
[----:B------:R-:W-:Y:S01]  /*8ae0*/  SHF.R.S32.HI R10, RZ, 0x3, R0 ;  /* 0x00000003ff0a7819 */ /* 0x000fe20000011400 */
[----:B------:R-:W-:-:S02]  /*8af0*/  ULDC.64 UR4, c[0x0][0x1f0] ;  /* 0x00007c0000047ab9 */ /* 0x000fc40000000a00 */
        /* <DEDUP_REMOVED lines=15> */
[----:B------:R2:W-:Y:S04]  /*8bf0*/  STG.E.128 [R4.64], R24 ;  /* 0x0000001804007986 */ /* 0x0005e8000c101d1a */
[----:B-1----:R2:W-:Y:S02]  /*8c00*/  STG.E.128 [R4.64+0x80], R20 ;  /* 0x0000801404007986 */ /* 0x0025e4000c101d1a */
.L_x_1252:
[----:B------:R-:W-:Y:S05]  /*8c10*/  BSYNC B0 ;  /* 0x0000000000007941 */ /* 0x000fea0003800000 */
.L_x_1251:
[----:B------:R-:W-:Y:S01]  /*8c20*/  IADD3 R0, R10, 0x10, RZ ;  /* 0x000000100a007810 */ /* 0x000fe20007ffe0ff */
[----:B------:R-:W-:Y:S03]  /*8c30*/  BSSY B0, `(.L_x_1253) ;  /* 0x000000f000007945 */ /* 0x000fe60003800000 */
[----:B------:R-:W-:-:S13]  /*8c40*/  ISETP.GE.AND P0, PT, R0, UR20, PT ;  /* 0x0000001400007c0c */ /* 0x000fda000bf06270 */
[----:B------:R-:W-:Y:S05]  /*8c50*/  @P0 BRA `(.L_x_1254) ;  /* 0x000000c000000947 */ /* 0x000fea0003800000 */
[----:B--2---:R-:W-:Y:S01]  /*8c60*/  IADD3 R4, P0, R246, 0x10, RZ ;  /* 0x00000010f6047810 */ /* 0x004fe20007f1e0ff */
        /* <DEDUP_REMOVED lines=11> */
.L_x_1254:
[----:B------:R-:W-:Y:S05]  /*8d20*/  BSYNC B0 ;  /* 0x0000000000007941 */ /* 0x000fea0003800000 */
.L_x_1253:
[----:B------:R-:W3:Y:S01]  /*8d30*/  LDL.LU R0, [R1+0x24] ;  /* 0x0000240001007983 */ /* 0x000ee20000300800 */
[----:B------:R-:W-:Y:S01]  /*8d40*/  BSSY B0, `(.L_x_1255) ;  /* 0x000000f000007945 */ /* 0x000fe20003800000 */
[----:B---3--:R-:W-:-:S13]  /*8d50*/  ISETP.GE.AND P0, PT, R0, UR20, PT ;  /* 0x0000001400007c0c */ /* 0x008fda000bf06270 */
        /* <DEDUP_REMOVED lines=13> */
.L_x_1256:
[----:B------:R-:W-:Y:S05]  /*8e30*/  BSYNC B0 ;  /* 0x0000000000007941 */ /* 0x000fea0003800000 */
.L_x_1255:
        /* <DEDUP_REMOVED lines=16> */
.L_x_1258:
[----:B------:R-:W-:Y:S05]  /*8f40*/  BSYNC B0 ;  /* 0x0000000000007941 */ /* 0x000fea0003800000 */
.L_x_1257:
        /* <DEDUP_REMOVED lines=16> */
.L_x_1260:
[----:B------:R-:W-:Y:S05]  /*9050*/  BSYNC B0 ;  /* 0x0000000000007941 */ /* 0x000fea0003800000 */
.L_x_1259:
[----:B------:R-:W3:Y:S01]  /*9060*/  LDL.LU R0, [R1+0x20] ;  /* 0x0000200001007983 */ /* 0x000ee20000300800 */
[----:B------:R-:W-:Y:S01]  /*9070*/  BSSY B0, `(.L_x_1261) ;  /* 0x000000f000007945 */ /* 0x000fe20003800000 */
[----:B---3--:R-:W-:-:S13]  /*9080*/  ISETP.GE.AND P0, PT, R0, UR20, PT ;  /* 0x0000001400007c0c */ /* 0x008fda000bf06270 */
[----:B------:R-:W-:Y:S05]  /*9090*/  @P0 BRA `(.L_x_1262) ;  /* 0x000000c000000947 */ /* 0x000fea0003800000 */
[----:B-12---:R-:W-:Y:S01]  /*90a0*/  IADD3 R4, P0, R246, 0x50, RZ ;  /* 0x00000050f6047810 */ /* 0x006fe20007f1e0ff */
        /* <DEDUP_REMOVED lines=11> */
.L_x_1262:
[----:B------:R-:W-:Y:S05]  /*9160*/  BSYNC B0 ;  /* 0x0000000000007941 */ /* 0x000fea0003800000 */
.L_x_1261:
        /* <DEDUP_REMOVED lines=16> */
.L_x_1264:
[----:B------:R-:W-:Y:S05]  /*9270*/  BSYNC B0 ;  /* 0x0000000000007941 */ /* 0x000fea0003800000 */
.L_x_1263:
[----:B------:R-:W3:Y:S02]  /*9280*/  LDL.LU R0, [R1+0x30] ;  /* 0x0000300001007983 */ /* 0x000ee40000300800 */
[----:B---3--:R-:W-:-:S13]  /*9290*/  ISETP.GE.AND P0, PT, R0, UR20, PT ;  /* 0x0000001400007c0c */ /* 0x008fda000bf06270 */
[----:B------:R-:W-:Y:S05]  /*92a0*/  @P0 EXIT ;  /* 0x000000000000094d */ /* 0x000fea0003800000 */
[----:B------:R-:W-:Y:S01]  /*92b0*/  IADD3 R6, P0, R246, 0x70, RZ ;  /* 0x00000070f6067810 */ /* 0x000fe20007f1e0ff */
        /* <DEDUP_REMOVED lines=12> */
.L_x_1241:
[----:B------:R-:W-:Y:S01]  /*9380*/  UISETP.NE.AND UP4, UPT, UR23, -0x1, UPT ;  /* 0xffffffff1700788c */ /* 0x000fe2000bf85270 */
[----:B------:R-:W-:Y:S01]  /*9390*/  LEA.HI R8, R24, R88, RZ, 0x3 ;  /* 0x0000005818087211 */ /* 0x000fe200078f18ff */
[----:B------:R-:W-:Y:S01]  /*93a0*/  ULDC.U8 UR15, c[0x0][0x329] ;  /* 0x0000ca40000f7ab9 */ /* 0x000fe20000000000 */
[----:B------:R-:W1:Y:S01]  /*93b0*/  S2R R12, SR_CTAID.Z ;  /* 0x00000000000c7919 */ /* 0x000e620000002700 */
[----:B------:R-:W-:Y:S01]  /*93c0*/  UISETP.NE.AND UP3, UPT, UR15, URZ, UPT ;  /* 0x0000003f0f00728c */ /* 0x000fe2000bf65270 */
[----:B------:R-:W-:Y:S01]  /*93d0*/  LOP3.LUT R0, R8, 0x1ffffff8, RZ, 0xc0, !PT ;  /* 0x1ffffff808007812 */ /* 0x000fe200078ec0ff */
[----:B------:R-:W-:Y:S01]  /*93e0*/  ULDC.64 UR4, c[0x0][0x1e0] ;  /* 0x0000780000047ab9 */ /* 0x000fe20000000a00 */
[----:B------:R-:W2:Y:S01]  /*93f0*/  S2R R6, SR_CTAID.X ;  /* 0x0000000000067919 */ /* 0x000ea20000002500 */
[----:B------:R-:W-:Y:S01]  /*9400*/  ULDC.64 UR6, c[0x0][0x1e8] ;  /* 0x00007a0000067ab9 */ /* 0x000fe20000000a00 */
[----:B------:R-:W-:Y:S01]  /*9410*/  SHF.R.S32.HI R8, RZ, 0x3, R8 ;  /* 0x00000003ff087819 */ /* 0x000fe20000011408 */
[----:B------:R-:W-:Y:S01]  /*9420*/  USHF.R.S32.HI UR14, URZ, 0x1f, UR10 ;  /* 0x0000001f3f0e7899 */ /* 0x000fe2000801140a */
[----:B------:R-:W-:Y:S01]  /*9430*/  IMAD.IADD R0, R88, 0x1, -R0 ;  /* 0x0000000158007824 */ /* 0x000fe200078e0a00 */
[----:B------:R-:W-:Y:S01]  /*9440*/  @!UP4 USHF.R.S32.HI UR17, URZ, 0x1f, UR11 ;  /* 0x0000001f3f11c899 */ /* 0x000fe2000801140b */
[----:B------:R-:W-:Y:S01]  /*9450*/  SHF.R.S32.HI R9, RZ, 0x1f, R8 ;  /* 0x0000001fff097819 */ /* 0x000fe20000011408 */
[----:B------:R-:W-:Y:S01]  /*9460*/  @UP4 UIMAD.WIDE.U32 UR8, UR23, UR6, URZ ;  /* 0x00000006170842a5 */ /* 0x000fe2000f8e003f */
[----:B------:R-:W-:Y:S01]  /*9470*/  IMAD.SHL.U32 R0, R0, 0x8, RZ ;  /* 0x0000000800007824 */ /* 0x000fe200078e00ff */
[----:B------:R-:W-:Y:S01]  /*9480*/  @!UP4 UIMAD UR17, UR17, UR4, URZ ;  /* 0x000000041111c2a4 */ /* 0x000fe2000f8e023f */
[----:B------:R-:W-:Y:S01]  /*9490*/  BSSY B0, `(.L_x_1265) ;  /* 0x0000037000007945 */ /* 0x000fe20003800000 */
[----:B------:R-:W-:-:S02]  /*94a0*/  ULDC.U8 UR16, c[0x0][0x328] ;  /* 0x0000ca0000107ab9 */ /* 0x000fc40000000000 */
[----:B------:R-:W-:Y:S02]  /*94b0*/  @!UP4 UIMAD.WIDE.U32 UR18, UR11, UR4, URZ ;  /* 0x000000040b12c2a5 */ /* 0x000fe4000f8e003f */
[----:B------:R-:W-:Y:S02]  /*94c0*/  @!UP4 UIMAD UR17, UR11, UR5, UR17 ;  /* 0x000000050b11c2a4 */ /* 0x000fe4000f8e0211 */
[----:B------:R-:W-:Y:S02]  /*94d0*/  UISETP.NE.AND UP2, UPT, UR16, URZ, UPT ;  /* 0x0000003f1000728c */ /* 0x000fe4000bf45270 */
[----:B------:R-:W-:Y:S02]  /*94e0*/  ULDC.64 UR4, c[0x0][0x1f0] ;  /* 0x00007c0000047ab9 */ /* 0x000fe40000000a00 */
[----:B------:R-:W-:Y:S02]  /*94f0*/  UIMAD UR4, UR14, UR4, URZ ;  /* 0x000000040e0472a4 */ /* 0x000fe4000f8e023f */
[----:B------:R-:W-:Y:S01]  /*9500*/  @!UP3 UISETP.NE.AND UP1, UPT, UR16, URZ, UPT ;  /* 0x0000003f1000b28c */ /* 0x000fe2000bf25270 */
[----:B--2---:R-:W-:Y:S01]  /*9510*/  IMAD.WIDE R6, R6, 0x80, R8 ;  /* 0x0000008006067825 */ /* 0x004fe200078e0208 */
[----:B------:R-:W-:-:S02]  /*9520*/  @UP4 UMOV UR14, UR8 ;  /* 0x00000008000e4c82 */ /* 0x000fc40008000000 */
[----:B------:R-:W-:Y:S02]  /*9530*/  @UP4 UIMAD UR7, UR23, UR7, UR9 ;  /* 0x00000007170742a4 */ /* 0x000fe4000f8e0209 */
[----:B------:R-:W-:Y:S02]  /*9540*/  ULDC UR13, c[0x0][0x214] ;  /* 0x00008500000d7ab9 */ /* 0x000fe40000000800 */
[----:B------:R-:W-:Y:S02]  /*9550*/  @UP3 ULDC UR8, c[0x0][0x210] ;  /* 0x0000840000083ab9 */ /* 0x000fe40000000800 */
[----:B------:R-:W-:Y:S02]  /*9560*/  UISETP.EQ.AND UP2, UPT, UR15, URZ, UP2 ;  /* 0x0000003f0f00728c */ /* 0x000fe40009742270 */
[----:B------:R-:W-:Y:S02]  /*9570*/  ULDC UR9, c[0x0][0x234] ;  /* 0x00008d0000097ab9 */ /* 0x000fe40000000800 */
[----:B------:R-:W-:-:S02]  /*9580*/  @UP3 UIMAD UR8, UR8, UR13, URZ ;  /* 0x0000000d080832a4 */ /* 0x000fc4000f8e023f */
[----:B------:R-:W-:Y:S02]  /*9590*/  @!UP3 USEL UR8, UR13, UR9, !UP1 ;  /* 0x000000090d08b287 */ /* 0x000fe4000c800000 */
[----:B------:R-:W-:Y:S02]  /*95a0*/  UISETP.NE.OR UP0, UPT, UR23, -0x1, !UP2 ;  /* 0xffffffff1700788c */ /* 0x000fe4000d705670 */
[----:B------:R-:W-:Y:S02]  /*95b0*/  ULDC UR6, c[0x0][0x1c0] ;  /* 0x0000700000067ab9 */ /* 0x000fe40000000800 */
[----:B------:R-:W-:Y:S02]  /*95c0*/  @UP3 UMOV UR15, 0x1 ;  /* 0x00000001000f3882 */ /* 0x000fe40000000000 */
[----:B------:R-:W-:Y:S02]  /*95d0*/  @!UP3 UIMAD UR15, UR8, UR6, URZ ;  /* 0x00000006080fb2a4 */ /* 0x000fe4000f8e023f */
[----:B------:R-:W-:-:S02]  /*95e0*/  @!UP4 UMOV UR14, UR18 ;  /* 0x00000012000ecc82 */ /* 0x000fc40008000000 */
[----:B------:R-:W-:Y:S01]  /*95f0*/  @!UP4 UIADD3 UR7, UR19, UR17, URZ ;  /* 0x000000111307c290 */ /* 0x000fe2000fffe03f */
[C---:B------:R-:W-:Y:S01]  /*9600*/  IADD3 R2, P0, R0.reuse, UR14, RZ ;  /* 0x0000000e00027c10 */ /* 0x040fe2000ff1e0ff */
[----:B------:R-:W-:Y:S02]  /*9610*/  UIADD3 UR12, -UR20, UR12, URZ ;  /* 0x0000000c140c7290 */ /* 0x000fe4000fffe13f */
[----:B------:R-:W-:Y:S02]  /*9620*/  UIMAD UR15, UR11, UR15, URZ ;  /* 0x0000000f0b0f72a4 */ /* 0x000fe4000f8e023f */
[----:B------:R-:W-:Y:S01]  /*9630*/  @!UP0 UIMAD UR23, UR11, UR13, URZ ;  /* 0x0000000d0b1782a4 */ /* 0x000fe2000f8e023f */
[----:B------:R-:W-:Y:S01]  /*9640*/  LEA.HI.X.SX32 R3, R0, UR7, 0x1, P0 ;  /* 0x0000000700037c11 */ /* 0x000fe200080f0eff */
[----:B------:R-:W-:Y:S01]  /*9650*/  USEL UR15, UR15, URZ, !UP2 ;  /* 0x0000003f0f0f7287 */ /* 0x000fe2000d000000 */
[----:B------:R-:W-:Y:S01]  /*9660*/  ISETP.GE.AND P0, PT, R8, UR12, PT ;  /* 0x0000000c08007c0c */ /* 0x000fe2000bf06270 */
[----:B------:R-:W-:-:S02]  /*9670*/  @UP3 ULDC UR21, c[0x0][0x210] ;  /* 0x0000840000153ab9 */ /* 0x000fc40000000800 */
[----:B------:R-:W-:Y:S01]  /*9680*/  @!UP3 UMOV UR21, 0x1 ;  /* 0x000000010015b882 */ /* 0x000fe20000000000 */
[----:B-1----:R-:W-:Y:S01]  /*9690*/  IMAD.WIDE.U32 R12, R12, c[0x0][0x1f0], R2 ;  /* 0x00007c000c0c7a25 */ /* 0x002fe200078e0002 */
[----:B------:R-:W-:Y:S02]  /*96a0*/  UIMAD UR15, UR10, UR8, UR15 ;  /* 0x000000080a0f72a4 */ /* 0x000fe4000f8e020f */
[----:B------:R-:W-:Y:S02]  /*96b0*/  UIMAD UR20, UR20, UR21, URZ ;  /* 0x00000015141472a4 */ /* 0x000fe4000f8e023f */
[----:B------:R-:W-:Y:S02]  /*96c0*/  @!UP2 UMOV UR24, URZ ;  /* 0x0000003f0018ac82 */ /* 0x000fe40008000000 */
[----:B------:R-:W-:Y:S02]  /*96d0*/  @UP2 UMOV UR24, UR23 ;  /* 0x0000001700182c82 */ /* 0x000fe40008000000 */
[----:B------:R-:W-:-:S02]  /*96e0*/  UIMAD UR4, UR10, UR5, UR4 ;  /* 0x000000050a0472a4 */ /* 0x000fc4000f8e0204 */
[----:B------:R-:W-:Y:S02]  /*96f0*/  @!UP2 UMOV UR25, URZ ;  /* 0x0000003f0019ac82 */ /* 0x000fe40008000000 */
[----:B------:R-:W-:Y:S02]  /*9700*/  USHF.R.S32.HI UR7, URZ, 0x1f, UR15 ;  /* 0x0000001f3f077899 */ /* 0x000fe4000801140f */
[----:B------:R-:W-:Y:S01]  /*9710*/  @UP2 USHF.R.S32.HI UR25, URZ, 0x1f, UR23 ;  /* 0x0000001f3f192899 */ /* 0x000fe20008011417 */
        /* <DEDUP_REMOVED lines=14> */
.L_x_1266:
[----:B------:R-:W-:Y:S05]  /*9800*/  BSYNC B0 ;  /* 0x0000000000007941 */ /* 0x000fea0003800000 */
.L_x_1265:
        /* <DEDUP_REMOVED lines=16> */
.L_x_1268:
[----:B------:R-:W-:Y:S05]  /*9910*/  BSYNC B0 ;  /* 0x0000000000007941 */ /* 0x000fea0003800000 */
.L_x_1267:
        /* <DEDUP_REMOVED lines=16> */
.L_x_1270:
[----:B------:R-:W-:Y:S05]  /*9a20*/  BSYNC B0 ;  /* 0x0000000000007941 */ /* 0x000fea0003800000 */
.L_x_1269:
        /* <DEDUP_REMOVED lines=16> */
.L_x_1272:
[----:B------:R-:W-:Y:S05]  /*9b30*/  BSYNC B0 ;  /* 0x0000000000007941 */ /* 0x000fea0003800000 */
.L_x_1271:
        /* <DEDUP_REMOVED lines=16> */
.L_x_1274:
[----:B------:R-:W-:Y:S05]  /*9c40*/  BSYNC B0 ;  /* 0x0000000000007941 */ /* 0x000fea0003800000 */
.L_x_1273:
        /* <DEDUP_REMOVED lines=16> */
.L_x_1276:
[----:B------:R-:W-:Y:S05]  /*9d50*/  BSYNC B0 ;  /* 0x0000000000007941 */ /* 0x000fea0003800000 */
.L_x_1275:
        /* <DEDUP_REMOVED lines=16> */
.L_x_1278:
[----:B------:R-:W-:Y:S05]  /*9e60*/  BSYNC B0 ;  /* 0x0000000000007941 */ /* 0x000fea0003800000 */
.L_x_1277:
        /* <DEDUP_REMOVED lines=16> */
.L_x_1280:
[----:B------:R-:W-:Y:S05]  /*9f70*/  BSYNC B0 ;  /* 0x0000000000007941 */ /* 0x000fea0003800000 */
.L_x_1279:
        /* <DEDUP_REMOVED lines=67> */
.L_x_1281:
        /* <DEDUP_REMOVED lines=13> */
.L_x_2393:


//--------------------- .text._ZN5flash16flash_fwd_kernelI23Flash_fwd_kernel_traitsILi128ELi128ELi32ELi4ELb0ELb0EN7cutlass6half_tE19Flash_kernel_traitsILi128ELi128ELi32ELi4ES3_EELb0ELb0ELb0ELb0ELb0ELb1ELb1ELb0EEEvNS_16Flash_fwd_paramsE --------------------------
	.section	.text._ZN5flash16flash_fwd_kernelI23Flash_fwd_kernel_traitsILi128ELi128ELi32ELi4ELb0ELb0EN7cutlass6half_tE19Flash_kernel_traitsILi128ELi128ELi32ELi4ES3_EELb0ELb0ELb0ELb0ELb0ELb1ELb1ELb0EEEvNS_16Flash_fwd_paramsE,"ax",@progbits
	.sectioninfo	@"SHI_REGISTERS=255"
	.align	128
        .global         _ZN5flash16flash_fwd_kernelI23Flash_fwd_kernel_traitsILi128ELi128ELi32ELi4ELb0ELb0EN7cutlass6half_tE19Flash_kernel_traitsILi128ELi128ELi32ELi4ES3_EELb0ELb0ELb0ELb0ELb0ELb1ELb1ELb0EEEvNS_16Flash_fwd_paramsE
        .type           _ZN5flash16flash_fwd_kernelI23Flash_fwd_kernel_traitsILi128ELi128ELi32ELi4ELb0ELb0EN7cutlass6half_tE19Flash_kernel_traitsILi128ELi128ELi32ELi4ES3_EELb0ELb0ELb0ELb0ELb0ELb1ELb1ELb0EEEvNS_16Flash_fwd_paramsE,@function
        .size           _ZN5flash16flash_fwd_kernelI23Flash_fwd_kernel_traitsILi128ELi128ELi32ELi4ELb0ELb0EN7cutlass6half_tE19Flash_kernel_traitsILi128ELi128ELi32ELi4ES3_EELb0ELb0ELb0ELb0ELb0ELb1ELb1ELb0EEEvNS_16Flash_fwd_paramsE,(.L_x_2394 - _ZN5flash16flash_fwd_kernelI23Flash_fwd_kernel_traitsILi128ELi128ELi32ELi4ELb0ELb0EN7cutlass6half_tE19Flash_kernel_traitsILi128ELi128ELi32ELi4ES3_EELb0ELb0ELb0ELb0ELb0ELb1ELb1ELb0EEEvNS_16Flash_fwd_paramsE)
        .other          _ZN5flash16flash_fwd_kernelI23Flash_fwd_kernel_traitsILi128ELi128ELi32ELi4ELb0ELb0EN7cutlass6half_tE19Flash_kernel_traitsILi128ELi128ELi32ELi4ES3_EELb0ELb0ELb0ELb0ELb0ELb1ELb1ELb0EEEvNS_16Flash_fwd_paramsE,@"STO_CUDA_ENTRY STV_DEFAULT"
_ZN5flash16flash_fwd_kernelI23Flash_fwd_kernel_traitsILi128ELi128ELi32ELi4ELb0ELb0EN7cutlass6half_tE19Flash_kernel_traitsILi128ELi128ELi32ELi4ES3_EELb0ELb0ELb0ELb0ELb0ELb1ELb1ELb0EEEvNS_16Flash_fwd_paramsE:
.text._ZN5flash16flash_fwd_kernelI23Flash_fwd_kernel_traitsILi128ELi128ELi32ELi4ELb0ELb0EN7cutlass6half_tE19Flash_kernel_traitsILi128ELi128ELi32ELi4ES3_EELb0ELb0ELb0ELb0ELb0ELb1ELb1ELb0EEEvNS_16Flash_fwd_paramsE:
        /* <DEDUP_REMOVED lines=36> */
.L_x_1282:
[----:B-1----:R-:W-:Y:S02]  /*0240*/  MOV R0, c[0x0][0x218] ;  /* 0x0000860000007a02 */ /* 0x002fe40000000f00 */
.L_x_1283:
        /* <DEDUP_REMOVED lines=44> */
.L_x_1285:
        /* <DEDUP_REMOVED lines=42> */
.L_x_1286:
[----:B------:R-:W-:Y:S01]  /*07b0*/  SHF.R.S32.HI R29, RZ, 0x1f, R114 ;  /* 0x0000001fff1d7819 */ /* 0x000fe20000011472 */
[----:B------:R-:W-:Y:S01]  /*07c0*/  IMAD.IADD R31, R14, 0x1, -R12 ;  /* 0x000000010e1f7824 */ /* 0x000fe200078e0a0c */
[----:B------:R-:W-:Y:S01]  /*07d0*/  LEA.HI.SX32 R112, R228, 0xffffffff, 0x1b ;  /* 0xffffffffe4707811 */ /* 0x000fe200078fdaff */
[----:B------:R-:W-:Y:S01]  /*07e0*/  IMAD R7, R7, c[0x0][0x1a8], RZ ;  /* 0x00006a0007077a24 */ /* 0x000fe200078e02ff */
[----:B------:R-:W-:Y:S02]  /*07f0*/  LEA.HI R2, R29, R114, RZ, 0x3 ;  /* 0x000000721d027211 */ /* 0x000fe400078f18ff */
[----:B------:R-:W-:Y:S01]  /*0800*/  STL [R1+0x4], R31 ;  /* 0x0000041f01007387 */ /* 0x000fe20000100800 */
[----:B------:R-:W-:Y:S01]  /*0810*/  IMAD R7, R16, c[0x0][0x1ac], R7 ;  /* 0x00006b0010077a24 */ /* 0x000fe200078e0207 */
[----:B------:R-:W-:-:S02]  /*0820*/  LOP3.LUT R0, R2, 0xfffffff8, RZ, 0xc0, !PT ;  /* 0xfffffff802007812 */ /* 0x000fc400078ec0ff */
        /* <DEDUP_REMOVED lines=20> */
[----:B------:R-:W-:Y:S01]  /*0970*/  LOP3.LUT R10, R6, R0, RZ, 0x3c, !PT ;  /* 0x00000000060a7212 */ /* 0x000fe200078e3cff */
[----:B------:R-:W-:Y:S01]  /*0980*/  STL.64 [R1+0x8], R32 ;  /* 0x0000082001007387 */ /* 0x000fe20000100a00 */
        /* <DEDUP_REMOVED lines=107> */
[----:B------:R-:W-:Y:S01]  /*1040*/  IMAD.WIDE.U32 R4, R2, c[0x0][0x198], R34 ;  /* 0x0000660002047a25 */ /* 0x000fe200078e0022 */
        /* <DEDUP_REMOVED lines=17> */
[C---:B------:R-:W-:Y:S01]  /*1160*/  IMAD R6, R22.reuse, c[0x0][0x1b4], R0 ;  /* 0x00006d0016067a24 */ /* 0x040fe200078e0200 */
[----:B------:R-:W-:Y:S01]  /*1170*/  LOP3.LUT R0, R15, 0xfffffff0, RZ, 0xc0, !PT ;  /* 0xfffffff00f007812 */ /* 0x000fe200078ec0ff */
[----:B------:R-:W-:Y:S02]  /*1180*/  IMAD R7, R117, R112, RZ ;  /* 0x0000007075077224 */ /* 0x000fe400078e02ff */
[----:B------:R-:W-:-:S04]  /*1190*/  IMAD.WIDE.U32 R32, R22, c[0x0][0x1b0], R4 ;  /* 0x00006c0016207a25 */ /* 0x000fc800078e0004 */
[C---:B------:R-:W-:Y:S01]  /*11a0*/  IMAD.WIDE.U32 R4, R2.reuse, c[0x0][0x1a0], R34 ;  /* 0x0000680002047a25 */ /* 0x040fe200078e0022 */
[----:B------:R1:W-:Y:S03]  /*11b0*/  STL.64 [R1+0x20], R32 ;  /* 0x0000202001007387 */ /* 0x0003e60000100a00 */
        /* <DEDUP_REMOVED lines=8> */
[----:B------:R-:W-:Y:S01]  /*1240*/  IADD3.X R11, R26, R5, R3, P2, !PT ;  /* 0x000000051a0b7210 */ /* 0x000fe200017fe403 */
[----:B------:R-:W-:Y:S02]  /*1250*/  STL.64 [R1+0x10], R118 ;  /* 0x0000107601007387 */ /* 0x000fe40000100a00 */
[----:B------:R-:W-:Y:S01]  /*1260*/  IMAD.IADD R3, R9, 0x1, R6 ;  /* 0x0000000109037824 */ /* 0x000fe200078e0206 */
[----:B------:R-:W-:Y:S01]  /*1270*/  @!P6 LEA R6, P2, R8, c[0x0][0x168], 0x1 ;  /* 0x00005a000806ea11 */ /* 0x000fe200078408ff */
[----:B------:R-:W-:-:S02]  /*1280*/  IMAD.IADD R15, R12, 0x1, -R4 ;  /* 0x000000010c0f7824 */ /* 0x000fc400078e0a04 */
        /* <DEDUP_REMOVED lines=11> */
[----:B-1----:R-:W-:Y:S01]  /*1340*/  IMAD.WIDE.U32 R32, R22, c[0x0][0x1b8], R10 ;  /* 0x00006e0016207a25 */ /* 0x002fe200078e000a */
[----:B------:R-:W-:-:S02]  /*1350*/  @!P5 LEA.HI.X R5, R8, c[0x0][0x16c], R3, 0x1, P2 ;  /* 0x00005b000805da11 */ /* 0x000fc400010f0c03 */
[----:B------:R-:W-:Y:S01]  /*1360*/  LOP3.LUT R9, R14, 0xfffffff8, RZ, 0xc0, !PT ;  /* 0xfffffff80e097812 */ /* 0x000fe200078ec0ff */
[----:B------:R-:W-:Y:S01]  /*1370*/  IMAD.SHL.U32 R3, R2, 0x8, RZ ;  /* 0x0000000802037824 */ /* 0x000fe200078e00ff */
[----:B------:R-:W-:Y:S01]  /*1380*/  STL.64 [R1+0x18], R32 ;  /* 0x0000182001007387 */ /* 0x000fe20000100a00 */
[----:B------:R-:W-:Y:S02]  /*1390*/  IMAD.IADD R24, R33, 0x1, R12 ;  /* 0x0000000121187824 */ /* 0x000fe400078e020c */
[----:B------:R-:W-:Y:S01]  /*13a0*/  IMAD.IADD R23, R0, 0x1, -R9 ;  /* 0x0000000100177824 */ /* 0x000fe200078e0a09 */
[----:B------:R1:W-:Y:S01]  /*13b0*/  @!P5 LDGSTS.E.BYPASS.LTC128B.128 [R227+0x8800], [R4.64] ;  /* 0x0880000004e3dfae */ /* 0x0003e2000b901d46 */
[----:B------:R-:W-:Y:S02]  /*13c0*/  IMAD R0, R18, c[0x0][0x1a0], RZ ;  /* 0x0000680012007a24 */ /* 0x000fe400078e02ff */
[C---:B------:R-:W-:Y:S01]  /*13d0*/  IMAD.WIDE.U32 R8, R112.reuse, c[0x0][0x1a0], RZ ;  /* 0x0000680070087a25 */ /* 0x040fe200078e00ff */
[----:B------:R1:W-:Y:S04]  /*13e0*/  @!P5 LDGSTS.E.BYPASS.LTC128B.128 [R227+0x9800], [R4.64+0x80] ;  /* 0x0980008004e3dfae */ /* 0x0003e8000b901d46 */
[----:B------:R-:W0:Y:S04]  /*13f0*/  LDGDEPBAR ;  /* 0x00000000000079af */ /* 0x000e280000000000 */
[----:B------:R-:W-:Y:S01]  /*1400*/  STL [R1+0x28], R24 ;  /* 0x0000281801007387 */ /* 0x000fe20000100800 */
[----:B----4-:R-:W-:-:S04]  /*1410*/  IMAD R6, R112, c[0x0][0x1a4], R0 ;  /* 0x0000690070067a24 */ /* 0x010fc800078e0200 */
[----:B------:R-:W-:Y:S02]  /*1420*/  IMAD.IADD R6, R9, 0x1, R6 ;  /* 0x0000000109067824 */ /* 0x000fe400078e0206 */
[----:B-1----:R-:W-:Y:S01]  /*1430*/  IMAD.SHL.U32 R4, R25, 0x40, RZ ;  /* 0x0000004019047824 */ /* 0x002fe200078e00ff */
        /* <DEDUP_REMOVED lines=39> */
[----:B------:R-:W-:Y:S01]  /*16b0*/  IADD3 R2, R212, 0x8000, RZ ;  /* 0x00008000d4027810 */ /* 0x000fe20007ffe0ff */
[----:B------:R-:W-:Y:S01]  /*16c0*/  IMAD.SHL.U32 R3, R114, 0x2, RZ ;  /* 0x0000000272037824 */ /* 0x000fe200078e00ff */
[----:B------:R-:W-:Y:S01]  /*16d0*/  @P3 STS.128 [R227+0xa800], RZ ;  /* 0x00a800ffe3003388 */ /* 0x000fe20000000c00 */
[----:B------:R-:W-:-:S02]  /*16e0*/  R2P PR, R23, 0x6 ;  /* 0x0000000617007804 */ /* 0x000fc40000000000 */
[----:B------:R-:W-:Y:S01]  /*16f0*/  IADD3 R223, R212, 0x8020, RZ ;  /* 0x00008020d4df7810 */ /* 0x000fe20007ffe0ff */
[----:B------:R-:W-:Y:S01]  /*1700*/  @P3 STS.128 [R227+0xb800], RZ ;  /* 0x00b800ffe3003388 */ /* 0x000fe20000000c00 */
[----:B------:R-:W-:Y:S02]  /*1710*/  LOP3.LUT R3, R3, 0x6, RZ, 0xc0, !PT ;  /* 0x0000000603037812 */ /* 0x000fe400078ec0ff */
[----:B------:R-:W-:Y:S01]  /*1720*/  SEL R0, R0, 0x20, P2 ;  /* 0x0000002000007807 */ /* 0x000fe20001000000 */
[----:B------:R-:W-:Y:S01]  /*1730*/  @!PT LDS RZ, [RZ] ;  /* 0x00000000fffff984 */ /* 0x000fe20000000800 */
[----:B------:R-:W-:Y:S01]  /*1740*/  @!PT LDS RZ, [RZ] ;  /* 0x00000000fffff984 */ /* 0x000fe20000000800 */
[----:B------:R-:W-:Y:S01]  /*1750*/  @!PT LDS RZ, [RZ] ;  /* 0x00000000fffff984 */ /* 0x000fe20000000800 */
[----:B------:R4:W-:Y:S04]  /*1760*/  @!P3 LDGSTS.E.BYPASS.LTC128B.128 [R227+0xa800], [R4.64] ;  /* 0x0a80000004e3bfae */ /* 0x0009e8000b901d46 */
[----:B------:R4:W-:Y:S01]  /*1770*/  @!P3 LDGSTS.E.BYPASS.LTC128B.128 [R227+0xb800], [R4.64+0x80] ;  /* 0x0b80008004e3bfae */ /* 0x0009e2000b901d46 */
[----:B------:R-:W-:-:S03]  /*1780*/  IMAD R222, R0, 0x2, R214 ;  /* 0x0000000200de7824 */ /* 0x000fc600078e02d6 */
[----:B------:R-:W-:Y:S04]  /*1790*/  LDSM.16.M88.4 R12, [R212+0x8000] ;  /* 0x00800000d40c783b */ /* 0x000fe80000000200 */
[----:B------:R-:W5:Y:S04]  /*17a0*/  LDSM.16.M88.4 R8, [R214+0x2000] ;  /* 0x00200000d608783b */ /* 0x000f680000000200 */
[----:B---3--:R-:W3:Y:S04]  /*17b0*/  LDSM.16.M88.4 R16, [R214] ;  /* 0x00000000d610783b */ /* 0x008ee80000000200 */
[----:B------:R-:W1:Y:S04]  /*17c0*/  LDSM.16.M88.4 R28, [R212+0x8800] ;  /* 0x00880000d41c783b */ /* 0x000e680000000200 */
[----:B------:R-:W0:Y:S01]  /*17d0*/  LDGDEPBAR ;  /* 0x00000000000079af */ /* 0x000e220000000000 */
[----:B----4-:R-:W-:-:S05]  /*17e0*/  IMAD.MOV.U32 R4, RZ, RZ, 0x10 ;  /* 0x00000010ff047424 */ /* 0x010fca00078e00ff */
[----:B------:R-:W-:Y:S02]  /*17f0*/  SEL R4, R4, 0xfffffff0, !P1 ;  /* 0xfffffff004047807 */ /* 0x000fe40004800000 */
[----:B------:R-:W-:-:S03]  /*1800*/  R2P PR, R25, 0x6 ;  /* 0x0000000619007804 */ /* 0x000fc60000000000 */
[----:B------:R-:W-:-:S04]  /*1810*/  IMAD R216, R4, 0x2, R214 ;  /* 0x0000000204d87824 */ /* 0x000fc800078e02d6 */
[----:B------:R-:W-:Y:S01]  /*1820*/  IMAD R221, R0, 0x2, R216 ;  /* 0x0000000200dd7824 */ /* 0x000fe200078e02d8 */
[----:B--2---:R-:W-:Y:S04]  /*1830*/  LDSM.16.M88.4 R20, [R216+0x2000] ;  /* 0x00200000d814783b */ /* 0x004fe80000000200 */
[----:B------:R-:W-:Y:S01]  /*1840*/  LDSM.16.M88.4 R24, [R216] ;  /* 0x00000000d818783b */ /* 0x000fe20000000200 */
[----:B------:R-:W-:Y:S01]  /*1850*/  @P1 IADD3 R223, R2, -0x20, RZ ;  /* 0xffffffe002df1810 */ /* 0x000fe20007ffe0ff */
[----:B------:R-:W-:Y:S01]  /*1860*/  IMAD.MOV.U32 R2, RZ, RZ, 0x40 ;  /* 0x00000040ff027424 */ /* 0x000fe200078e00ff */
[----:B-----5:R-:W-:Y:S02]  /*1870*/  HMMA.16816.F32 R36, R8, R12, RZ ;  /* 0x0000000c0824723c */ /* 0x020fe400000018ff */
[----:B------:R-:W-:Y:S01]  /*1880*/  IADD3 R226, R223, 0x800, RZ ;  /* 0x00000800dfe27810 */ /* 0x000fe20007ffe0ff */
[----:B------:R-:W2:Y:S01]  /*1890*/  LDSM.16.M88.4 R32, [R223] ;  /* 0x00000000df20783b */ /* 0x000ea20000000200 */
[----:B------:R-:W-:-:S02]  /*18a0*/  SEL R2, R2, 0xffffffc0, !P2 ;  /* 0xffffffc002027807 */ /* 0x000fc40005000000 */
[C---:B------:R-:W-:Y:S01]  /*18b0*/  IADD3 R225, R223.reuse, 0x1000, RZ ;  /* 0x00001000dfe17810 */ /* 0x040fe20007ffe0ff */
[----:B------:R-:W4:Y:S01]  /*18c0*/  LDSM.16.M88.4 R56, [R223+0x800] ;  /* 0x00080000df38783b */ /* 0x000f220000000200 */
[----:B---3--:R-:W-:Y:S01]  /*18d0*/  HMMA.16816.F32 R44, R16, R12, RZ ;  /* 0x0000000c102c723c */ /* 0x008fe200000018ff */
[----:B------:R-:W-:Y:S01]  /*18e0*/  IMAD.IADD R220, R212, 0x1, R2 ;  /* 0x00000001d4dc7824 */ /* 0x000fe200078e0202 */
[----:B------:R-:W-:Y:S01]  /*18f0*/  IADD3 R224, R223, 0x1800, RZ ;  /* 0x00001800dfe07810 */ /* 0x000fe20007ffe0ff */
[----:B------:R-:W-:-:S03]  /*1900*/  IMAD.IADD R219, R2, 0x1, R223 ;  /* 0x0000000102db7824 */ /* 0x000fc600078e02df */
[----:B------:R-:W-:Y:S02]  /*1910*/  LDSM.16.M88.4 R48, [R220+0x8000] ;  /* 0x00800000dc30783b */ /* 0x000fe40000000200 */
[C---:B-1----:R-:W-:Y:S08]  /*1920*/  HMMA.16816.F32 R52, R8.reuse, R28, RZ ;  /* 0x0000001c0834723c */ /* 0x042ff000000018ff */
[C---:B------:R-:W-:Y:S08]  /*1930*/  HMMA.16816.F32 R60, R8.reuse, R14, RZ ;  /* 0x0000000e083c723c */ /* 0x040ff000000018ff */
[----:B------:R-:W-:Y:S01]  /*1940*/  HMMA.16816.F32 R40, R8, R30, RZ ;  /* 0x0000001e0828723c */ /* 0x000fe200000018ff */
[----:B------:R-:W1:Y:S07]  /*1950*/  LDSM.16.M88.4 R8, [R222+0x2000] ;  /* 0x00200000de08783b */ /* 0x000e6e0000000200 */
[----:B------:R-:W-:Y:S01]  /*1960*/  HMMA.16816.F32 R80, R16, R14, RZ ;  /* 0x0000000e1050723c */ /* 0x000fe200000018ff */
[----:B------:R-:W3:Y:S07]  /*1970*/  LDSM.16.M88.4 R12, [R222] ;  /* 0x00000000de0c783b */ /* 0x000eee0000000200 */
[----:B--2---:R-:W-:Y:S08]  /*1980*/  HMMA.16816.F32 R36, R20, R32, R36 ;  /* 0x000000201424723c */ /* 0x004ff00000001824 */
[C---:B------:R-:W-:Y:S08]  /*1990*/  HMMA.16816.F32 R72, R16.reuse, R28, RZ ;  /* 0x0000001c1048723c */ /* 0x040ff000000018ff */
[----:B------:R-:W-:Y:S01]  /*19a0*/  HMMA.16816.F32 R84, R16, R30, RZ ;  /* 0x0000001e1054723c */ /* 0x000fe200000018ff */
[----:B------:R-:W-:Y:S07]  /*19b0*/  LDSM.16.M88.4 R16, [R220+0x8800] ;  /* 0x00880000dc10783b */ /* 0x000fee0000000200 */
[----:B------:R-:W-:Y:S01]  /*19c0*/  HMMA.16816.F32 R64, R24, R32, R44 ;  /* 0x000000201840723c */ /* 0x000fe2000000182c */
[----:B------:R-:W-:Y:S07]  /*19d0*/  LDSM.16.M88.4 R44, [R221] ;  /* 0x00000000dd2c783b */ /* 0x000fee0000000200 */
[C---:B----4-:R-:W-:Y:S01]  /*19e0*/  HMMA.16816.F32 R88, R20.reuse, R56, R52 ;  /* 0x000000381458723c */ /* 0x050fe20000001834 */
[----:B------:R-:W-:Y:S07]  /*19f0*/  LDSM.16.M88.4 R52, [R219] ;  /* 0x00000000db34783b */ /* 0x000fee0000000200 */
[----:B------:R-:W-:Y:S01]  /*1a00*/  HMMA.16816.F32 R92, R20, R58, R40 ;  /* 0x0000003a145c723c */ /* 0x000fe20000001828 */
[----:B------:R-:W2:Y:S07]  /*1a10*/  LDSM.16.M88.4 R40, [R221+0x2000] ;  /* 0x00200000dd28783b */ /* 0x000eae0000000200 */
[----:B-1----:R-:W-:Y:S01]  /*1a20*/  HMMA.16816.F32 R28, R8, R48, R36 ;  /* 0x00000030081c723c */ /* 0x002fe20000001824 */
[----:B------:R-:W-:Y:S07]  /*1a30*/  LDSM.16.M88.4 R36, [R214+0x4000] ;  /* 0x00400000d624783b */ /* 0x000fee0000000200 */
[----:B------:R-:W-:Y:S08]  /*1a40*/  HMMA.16816.F32 R96, R20, R34, R60 ;  /* 0x000000221460723c */ /* 0x000ff0000000183c */
[C---:B------:R-:W-:Y:S01]  /*1a50*/  HMMA.16816.F32 R76, R24.reuse, R56, R72 ;  /* 0x00000038184c723c */ /* 0x040fe20000001848 */
[----:B------:R-:W-:Y:S07]  /*1a60*/  LDSM.16.M88.4 R72, [R223+0x1000] ;  /* 0x00100000df48783b */ /* 0x000fee0000000200 */
[----:B------:R-:W-:Y:S01]  /*1a70*/  HMMA.16816.F32 R60, R24, R34, R80 ;  /* 0x00000022183c723c */ /* 0x000fe20000001850 */
[----:B------:R-:W-:Y:S07]  /*1a80*/  LDSM.16.M88.4 R32, [R214+0x6000] ;  /* 0x00600000d620783b */ /* 0x000fee0000000200 */
[----:B---3--:R-:W-:Y:S01]  /*1a90*/  HMMA.16816.F32 R20, R12, R48, R64 ;  /* 0x000000300c14723c */ /* 0x008fe20000001840 */
[----:B------:R-:W1:Y:S07]  /*1aa0*/  LDSM.16.M88.4 R64, [R212+0x9000] ;  /* 0x00900000d440783b */ /* 0x000e6e0000000200 */
[----:B------:R-:W-:Y:S01]  /*1ab0*/  HMMA.16816.F32 R24, R24, R58, R84 ;  /* 0x0000003a1818723c */ /* 0x000fe20000001854 */
[----:B------:R-:W-:Y:S07]  /*1ac0*/  LDSM.16.M88.4 R56, [R220+0x9000] ;  /* 0x00900000dc38783b */ /* 0x000fee0000000200 */
[----:B--2---:R-:W-:Y:S01]  /*1ad0*/  HMMA.16816.F32 R80, R40, R52, R28 ;  /* 0x000000342850723c */ /* 0x004fe2000000181c */
[----:B------:R-:W-:Y:S07]  /*1ae0*/  LDSM.16.M88.4 R28, [R216+0x4000] ;  /* 0x00400000d81c783b */ /* 0x000fee0000000200 */
[C---:B------:R-:W-:Y:S08]  /*1af0*/  HMMA.16816.F32 R104, R8.reuse, R16, R88 ;  /* 0x000000100868723c */ /* 0x040ff00000001858 */
[----:B------:R-:W-:Y:S08]  /*1b00*/  HMMA.16816.F32 R88, R8, R50, R96 ;  /* 0x000000320858723c */ /* 0x000ff00000001860 */
[----:B------:R-:W-:Y:S08]  /*1b10*/  HMMA.16816.F32 R20, R44, R52, R20 ;  /* 0x000000342c14723c */ /* 0x000ff00000001814 */
[C---:B------:R-:W-:Y:S08]  /*1b20*/  HMMA.16816.F32 R48, R12.reuse, R50, R60 ;  /* 0x000000320c30723c */ /* 0x040ff0000000183c */
[----:B------:R-:W-:Y:S01]  /*1b30*/  HMMA.16816.F32 R96, R12, R18, R24 ;  /* 0x000000120c60723c */ /* 0x000fe20000001818 */
[----:B------:R-:W2:Y:S07]  /*1b40*/  LDSM.16.M88.4 R24, [R216+0x6000] ;  /* 0x00600000d818783b */ /* 0x000eae0000000200 */
[----:B-1----:R-:W-:Y:S08]  /*1b50*/  HMMA.16816.F32 R80, R32, R64, R80 ;  /* 0x000000402050723c */ /* 0x002ff00000001850 */
[----:B------:R-:W-:Y:S08]  /*1b60*/  HMMA.16816.F32 R108, R8, R18, R92 ;  /* 0x00000012086c723c */ /* 0x000ff0000000185c */
[----:B------:R-:W-:Y:S01]  /*1b70*/  HMMA.16816.F32 R100, R12, R16, R76 ;  /* 0x000000100c64723c */ /* 0x000fe2000000184c */
[----:B------:R-:W-:Y:S04]  /*1b80*/  LDSM.16.M88.4 R16, [R222+0x6000] ;  /* 0x00600000de10783b */ /* 0x000fe80000000200 */
[----:B------:R-:W-:Y:S03]  /*1b90*/  LDSM.16.M88.4 R12, [R221+0x4000] ;  /* 0x00400000dd0c783b */ /* 0x000fe60000000200 */
[----:B------:R-:W-:Y:S01]  /*1ba0*/  HMMA.16816.F32 R8, R36, R64, R20 ;  /* 0x000000402408723c */ /* 0x000fe20000001814 */
[----:B------:R-:W-:Y:S07]  /*1bb0*/  LDSM.16.M88.4 R20, [R222+0x4000] ;  /* 0x00400000de14783b */ /* 0x000fee0000000200 */
[-C--:B------:R-:W-:Y:S01]  /*1bc0*/  HMMA.16816.F32 R60, R44, R54.reuse, R48 ;  /* 0x000000362c3c723c */ /* 0x080fe20000001830 */
[----:B------:R-:W1:Y:S07]  /*1bd0*/  LDSM.16.M88.4 R48, [R219+0x800] ;  /* 0x00080000db30783b */ /* 0x000e6e0000000200 */
[----:B------:R-:W-:Y:S01]  /*1be0*/  HMMA.16816.F32 R88, R40, R54, R88 ;  /* 0x000000362858723c */ /* 0x000fe20000001858 */
[----:B------:R-:W-:Y:S07]  /*1bf0*/  LDSM.16.M88.4 R52, [R219+0x1000] ;  /* 0x00100000db34783b */ /* 0x000fee0000000200 */
[-C--:B--2---:R-:W-:Y:S08]  /*1c00*/  HMMA.16816.F32 R80, R24, R72.reuse, R80 ;  /* 0x000000481850723c */ /* 0x084ff00000001850 */
[----:B------:R-:W-:Y:S01]  /*1c10*/  HMMA.16816.F32 R76, R28, R72, R8 ;  /* 0x000000481c4c723c */ /* 0x000fe20000001808 */
[----:B------:R-:W2:Y:S07]  /*1c20*/  LDSM.16.M88.4 R8, [R221+0x6000] ;  /* 0x00600000dd08783b */ /* 0x000eae0000000200 */
[-C--:B------:R-:W-:Y:S01]  /*1c30*/  HMMA.16816.F32 R84, R36, R66.reuse, R60 ;  /* 0x000000422454723c */ /* 0x080fe2000000183c */
[----:B------:R-:W3:Y:S07]  /*1c40*/  LDSM.16.M88.4 R60, [R212+0x9800] ;  /* 0x00980000d43c783b */ /* 0x000eee0000000200 */
[----:B------:R-:W-:Y:S01]  /*1c50*/  HMMA.16816.F32 R88, R32, R66, R88 ;  /* 0x000000422058723c */ /* 0x000fe20000001858 */
[----:B------:R-:W4:Y:S07]  /*1c60*/  LDSM.16.M88.4 R64, [R223+0x1800] ;  /* 0x00180000df40783b */ /* 0x000f2e0000000200 */
[----:B-1----:R-:W-:Y:S08]  /*1c70*/  HMMA.16816.F32 R100, R44, R48, R100 ;  /* 0x000000302c64723c */ /* 0x002ff00000001864 */
[----:B------:R-:W-:Y:S08]  /*1c80*/  HMMA.16816.F32 R80, R16, R56, R80 ;  /* 0x000000381050723c */ /* 0x000ff00000001850 */
[----:B------:R-:W-:Y:S08]  /*1c90*/  HMMA.16816.F32 R104, R40, R48, R104 ;  /* 0x000000302868723c */ /* 0x000ff00000001868 */
[----:B------:R-:W-:Y:S08]  /*1ca0*/  HMMA.16816.F32 R76, R20, R56, R76 ;  /* 0x00000038144c723c */ /* 0x000ff0000000184c */
[-C--:B------:R-:W-:Y:S08]  /*1cb0*/  HMMA.16816.F32 R84, R28, R74.reuse, R84 ;  /* 0x0000004a1c54723c */ /* 0x080ff00000001854 */
[----:B------:R-:W-:Y:S08]  /*1cc0*/  HMMA.16816.F32 R72, R24, R74, R88 ;  /* 0x0000004a1848723c */ /* 0x000ff00000001858 */
[----:B------:R-:W-:Y:S08]  /*1cd0*/  HMMA.16816.F32 R96, R44, R50, R96 ;  /* 0x000000322c60723c */ /* 0x000ff00000001860 */
[----:B--2---:R-:W-:Y:S08]  /*1ce0*/  HMMA.16816.F32 R88, R8, R52, R80 ;  /* 0x000000340858723c */ /* 0x004ff00000001850 */
[-C--:B---3--:R-:W-:Y:S08]  /*1cf0*/  HMMA.16816.F32 R44, R36, R60.reuse, R100 ;  /* 0x0000003c242c723c */ /* 0x088ff00000001864 */
[----:B------:R-:W-:Y:S08]  /*1d00*/  HMMA.16816.F32 R80, R32, R60, R104 ;  /* 0x0000003c2050723c */ /* 0x000ff00000001868 */
[----:B------:R-:W-:Y:S01]  /*1d10*/  HMMA.16816.F32 R108, R40, R50, R108 ;  /* 0x00000032286c723c */ /* 0x000fe2000000186c */
[----:B------:R-:W1:Y:S07]  /*1d20*/  LDSM.16.M88.4 R40, [R220+0x9800] ;  /* 0x00980000dc28783b */ /* 0x000e6e0000000200 */
[----:B------:R-:W-:Y:S08]  /*1d30*/  HMMA.16816.F32 R92, R12, R52, R76 ;  /* 0x000000340c5c723c */ /* 0x000ff0000000184c */
[-C--:B------:R-:W-:Y:S08]  /*1d40*/  HMMA.16816.F32 R76, R20, R58.reuse, R84 ;  /* 0x0000003a144c723c */ /* 0x080ff00000001854 */
[----:B------:R-:W-:Y:S08]  /*1d50*/  HMMA.16816.F32 R72, R16, R58, R72 ;  /* 0x0000003a1048723c */ /* 0x000ff00000001848 */
[----:B------:R-:W-:Y:S01]  /*1d60*/  HMMA.16816.F32 R56, R36, R62, R96 ;  /* 0x0000003e2438723c */ /* 0x000fe20000001860 */
[----:B------:R-:W2:Y:S01]  /*1d70*/  LDSM.16.M88.4 R36, [R219+0x1800] ;  /* 0x00180000db24783b */ /* 0x000ea20000000200 */
[----:B------:R-:W-:Y:S01]  /*1d80*/  FMUL.FTZ R2, R92, c[0x0][0x2ec] ;  /* 0x0000bb005c027a20 */ /* 0x000fe20000410000 */
[----:B------:R-:W-:-:S04]  /*1d90*/  DEPBAR.LE SB0, 0x0 ;  /* 0x000080000000791a */ /* 0x000fc80000000000 */
[----:B------:R3:W-:Y:S01]  /*1da0*/  MUFU.TANH R92, R2 ;  /* 0x00000002005c7308 */ /* 0x0007e20000002400 */
[-C--:B----4-:R-:W-:Y:S08]  /*1db0*/  HMMA.16816.F32 R48, R28, R64.reuse, R44 ;  /* 0x000000401c30723c */ /* 0x090ff0000000182c */
[----:B------:R-:W-:Y:S01]  /*1dc0*/  HMMA.16816.F32 R44, R24, R64, R80 ;  /* 0x00000040182c723c */ /* 0x000fe20000001850 */
[----:B---3--:R-:W-:-:S07]  /*1dd0*/  FMUL.FTZ R2, R93, c[0x0][0x2ec] ;  /* 0x0000bb005d027a20 */ /* 0x008fce0000410000 */
[----:B------:R-:W-:Y:S01]  /*1de0*/  HMMA.16816.F32 R28, R28, R66, R56 ;  /* 0x000000421c1c723c */ /* 0x000fe20000001838 */
[----:B------:R3:W-:Y:S07]  /*1df0*/  MUFU.TANH R87, R2 ;  /* 0x0000000200577308 */ /* 0x0007ee0000002400 */
[----:B------:R-:W-:Y:S08]  /*1e00*/  HMMA.16816.F32 R60, R32, R62, R108 ;  /* 0x0000003e203c723c */ /* 0x000ff0000000186c */
[----:B-1----:R-:W-:Y:S01]  /*1e10*/  HMMA.16816.F32 R32, R16, R40, R44 ;  /* 0x000000281020723c */ /* 0x002fe2000000182c */
[----:B---3--:R-:W-:-:S04]  /*1e20*/  FMUL.FTZ R2, R94, c[0x0][0x2ec] ;  /* 0x0000bb005e027a20 */ /* 0x008fc80000410000 */
[----:B------:R1:W-:Y:S03]  /*1e30*/  MUFU.TANH R86, R2 ;  /* 0x0000000200567308 */ /* 0x0003e60000002400 */
[----:B------:R-:W-:Y:S08]  /*1e40*/  HMMA.16816.F32 R48, R20, R40, R48 ;  /* 0x000000281430723c */ /* 0x000ff00000001830 */
[----:B------:R-:W-:Y:S01]  /*1e50*/  HMMA.16816.F32 R76, R12, R54, R76 ;  /* 0x000000360c4c723c */ /* 0x000fe2000000184c */
[----:B-1----:R-:W-:-:S07]  /*1e60*/  FMUL.FTZ R2, R95, c[0x0][0x2ec] ;  /* 0x0000bb005f027a20 */ /* 0x002fce0000410000 */
[----:B------:R-:W-:Y:S01]  /*1e70*/  HMMA.16816.F32 R72, R8, R54, R72 ;  /* 0x000000360848723c */ /* 0x000fe20000001848 */
[----:B------:R1:W-:Y:S07]  /*1e80*/  MUFU.TANH R85, R2 ;  /* 0x0000000200557308 */ /* 0x0003ee0000002400 */
[----:B------:R-:W-:Y:S08]  /*1e90*/  HMMA.16816.F32 R20, R20, R42, R28 ;  /* 0x0000002a1414723c */ /* 0x000ff0000000181c */
[----:B--2---:R-:W-:Y:S01]  /*1ea0*/  HMMA.16816.F32 R32, R8, R36, R32 ;  /* 0x000000240820723c */ /* 0x004fe20000001820 */
[----:B------:R-:W-:-:S02]  /*1eb0*/  FMUL.FTZ R77, R77, c[0x0][0x2ec] ;  /* 0x0000bb004d4d7a20 */ /* 0x000fc40000410000 */
[----:B-1----:R-:W-:Y:S02]  /*1ec0*/  FMUL.FTZ R2, R88, c[0x0][0x2ec] ;  /* 0x0000bb0058027a20 */ /* 0x002fe40000410000 */
[----:B------:R-:W-:Y:S02]  /*1ed0*/  FMUL.FTZ R78, R78, c[0x0][0x2ec] ;  /* 0x0000bb004e4e7a20 */ /* 0x000fe40000410000 */
[----:B------:R1:W-:Y:S01]  /*1ee0*/  MUFU.TANH R84, R2 ;  /* 0x0000000200547308 */ /* 0x0003e20000002400 */
[----:B------:R-:W-:Y:S01]  /*1ef0*/  HMMA.16816.F32 R48, R12, R36, R48 ;  /* 0x000000240c30723c */ /* 0x000fe20000001830 */
[----:B------:R-:W-:Y:S02]  /*1f00*/  FMUL.FTZ R72, R72, c[0x0][0x2ec] ;  /* 0x0000bb0048487a20 */ /* 0x000fe40000410000 */
[----:B------:R-:W-:-:S04]  /*1f10*/  FMUL.FTZ R79, R79, c[0x0][0x2ec] ;  /* 0x0000bb004f4f7a20 */ /* 0x000fc80000410000 */
[----:B------:R-:W-:Y:S01]  /*1f20*/  MUFU.TANH R77, R77 ;  /* 0x0000004d004d7308 */ /* 0x000fe20000002400 */
[----:B------:R-:W-:Y:S01]  /*1f30*/  HMMA.16816.F32 R24, R24, R66, R60 ;  /* 0x000000421818723c */ /* 0x000fe2000000183c */
[----:B-1----:R-:W-:-:S07]  /*1f40*/  FMUL.FTZ R2, R89, c[0x0][0x2ec] ;  /* 0x0000bb0059027a20 */ /* 0x002fce0000410000 */
[----:B------:R-:W-:Y:S01]  /*1f50*/  HMMA.16816.F32 R20, R12, R38, R20 ;  /* 0x000000260c14723c */ /* 0x000fe20000001814 */
[----:B------:R-:W-:Y:S01]  /*1f60*/  FMUL.FTZ R34, R34, c[0x0][0x2ec] ;  /* 0x0000bb0022227a20 */ /* 0x000fe20000410000 */
[----:B------:R-:W-:Y:S01]  /*1f70*/  MUFU.TANH R46, R78 ;  /* 0x0000004e002e7308 */ /* 0x000fe20000002400 */
[----:B------:R-:W-:-:S05]  /*1f80*/  FMUL.FTZ R32, R32, c[0x0][0x2ec] ;  /* 0x0000bb0020207a20 */ /* 0x000fca0000410000 */
[----:B------:R-:W-:Y:S02]  /*1f90*/  FMUL.FTZ R48, R48, c[0x0][0x2ec] ;  /* 0x0000bb0030307a20 */ /* 0x000fe40000410000 */
[----:B------:R1:W-:Y:S01]  /*1fa0*/  MUFU.TANH R71, R2 ;  /* 0x0000000200477308 */ /* 0x0003e20000002400 */
[----:B------:R-:W-:-:S05]  /*1fb0*/  FMUL.FTZ R50, R50, c[0x0][0x2ec] ;  /* 0x0000bb0032327a20 */ /* 0x000fca0000410000 */
[----:B------:R-:W-:Y:S02]  /*1fc0*/  HMMA.16816.F32 R16, R16, R42, R24 ;  /* 0x0000002a1010723c */ /* 0x000fe40000001818 */
[----:B------:R-:W-:Y:S01]  /*1fd0*/  MUFU.TANH R24, R34 ;  /* 0x0000002200187308 */ /* 0x000fe20000002400 */
[----:B-1----:R-:W-:-:S07]  /*1fe0*/  FMUL.FTZ R2, R90, c[0x0][0x2ec] ;  /* 0x0000bb005a027a20 */ /* 0x002fce0000410000 */
[----:B------:R-:W-:Y:S08]  /*1ff0*/  MUFU.TANH R36, R32 ;  /* 0x0000002000247308 */ /* 0x000ff00000002400 */
[----:B------:R1:W2:Y:S06]  /*2000*/  MUFU.TANH R53, R2 ;  /* 0x0000000200357308 */ /* 0x0002ac0000002400 */
[----:B------:R-:W-:Y:S02]  /*2010*/  HMMA.16816.F32 R8, R8, R38, R16 ;  /* 0x000000260808723c */ /* 0x000fe40000001810 */
[----:B------:R-:W-:Y:S01]  /*2020*/  MUFU.TANH R47, R79 ;  /* 0x0000004f002f7308 */ /* 0x000fe20000002400 */
[----:B-1----:R-:W-:-:S07]  /*2030*/  FMUL.FTZ R2, R91, c[0x0][0x2ec] ;  /* 0x0000bb005b027a20 */ /* 0x002fce0000410000 */
[----:B------:R-:W-:Y:S08]  /*2040*/  MUFU.TANH R72, R72 ;  /* 0x0000004800487308 */ /* 0x000ff00000002400 */
[----:B------:R1:W3:Y:S06]  /*2050*/  MUFU.TANH R52, R2 ;  /* 0x0000000200347308 */ /* 0x0002ec0000002400 */
[----:B------:R-:W-:-:S02]  /*2060*/  FMUL.FTZ R8, R8, c[0x0][0x2ec] ;  /* 0x0000bb0008087a20 */ /* 0x000fc40000410000 */
[----:B------:R-:W-:Y:S02]  /*2070*/  FMUL.FTZ R10, R10, c[0x0][0x2ec] ;  /* 0x0000bb000a0a7a20 */ /* 0x000fe40000410000 */
[----:B------:R-:W-:Y:S01]  /*2080*/  FMUL.FTZ R9, R9, c[0x0][0x2ec] ;  /* 0x0000bb0009097a20 */ /* 0x000fe20000410000 */
[----:B------:R-:W-:Y:S01]  /*2090*/  MUFU.TANH R48, R48 ;  /* 0x0000003000307308 */ /* 0x000fe20000002400 */
[----:B-1----:R-:W-:-:S07]  /*20a0*/  FMUL.FTZ R2, R76, c[0x0][0x2ec] ;  /* 0x0000bb004c027a20 */ /* 0x002fce0000410000 */
[----:B------:R-:W-:Y:S08]  /*20b0*/  MUFU.TANH R50, R50 ;  /* 0x0000003200327308 */ /* 0x000ff00000002400 */
[----:B------:R1:W-:Y:S08]  /*20c0*/  MUFU.TANH R54, R2 ;  /* 0x0000000200367308 */ /* 0x0003f00000002400 */
        /* <DEDUP_REMOVED lines=8> */
[----:B------:R1:W4:Y:S02]  /*2150*/  MUFU.TANH R31, R2 ;  /* 0x00000002001f7308 */ /* 0x0003240000002400 */
[----:B-1----:R-:W-:-:S06]  /*2160*/  FMUL.FTZ R2, R49, c[0x0][0x2ec] ;  /* 0x0000bb0031027a20 */ /* 0x002fcc0000410000 */
[----:B------:R1:W-:Y:S02]  /*2170*/  MUFU.TANH R34, R2 ;  /* 0x0000000200227308 */ /* 0x0003e40000002400 */
[----:B-1----:R-:W-:-:S06]  /*2180*/  FMUL.FTZ R2, R51, c[0x0][0x2ec] ;  /* 0x0000bb0033027a20 */ /* 0x002fcc0000410000 */
[----:B------:R1:W-:Y:S02]  /*2190*/  MUFU.TANH R32, R2 ;  /* 0x0000000200207308 */ /* 0x0003e40000002400 */
[----:B-1----:R-:W-:-:S06]  /*21a0*/  FMUL.FTZ R2, R33, c[0x0][0x2ec] ;  /* 0x0000bb0021027a20 */ /* 0x002fcc0000410000 */
[----:B------:R1:W5:Y:S02]  /*21b0*/  MUFU.TANH R27, R2 ;  /* 0x00000002001b7308 */ /* 0x0003640000002400 */
[----:B-1----:R-:W-:-:S06]  /*21c0*/  FMUL.FTZ R2, R35, c[0x0][0x2ec] ;  /* 0x0000bb0023027a20 */ /* 0x002fcc0000410000 */
[----:B------:R1:W-:Y:S02]  /*21d0*/  MUFU.TANH R25, R2 ;  /* 0x0000000200197308 */ /* 0x0003e40000002400 */
[----:B-1----:R-:W-:-:S06]  /*21e0*/  FMUL.FTZ R2, R20, c[0x0][0x2ec] ;  /* 0x0000bb0014027a20 */ /* 0x002fcc0000410000 */
[----:B------:R1:W1:Y:S02]  /*21f0*/  MUFU.TANH R26, R2 ;  /* 0x00000002001a7308 */ /* 0x0002640000002400 */
[----:B-1----:R-:W-:-:S06]  /*2200*/  FMUL.FTZ R2, R22, c[0x0][0x2ec] ;  /* 0x0000bb0016027a20 */ /* 0x002fcc0000410000 */
[----:B------:R1:W1:Y:S02]  /*2210*/  MUFU.TANH R7, R2 ;  /* 0x0000000200077308 */ /* 0x0002640000002400 */
[----:B-1----:R-:W-:-:S05]  /*2220*/  IMAD R2, R112, 0x20, R3 ;  /* 0x0000002070027824 */ /* 0x002fca00078e0203 */
[C---:B------:R-:W-:Y:S02]  /*2230*/  IADD3 R5, R2.reuse, 0x8, RZ ;  /* 0x0000000802057810 */ /* 0x040fe40007ffe0ff */
[C---:B------:R-:W-:Y:S02]  /*2240*/  IADD3 R3, R2.reuse, 0x9, RZ ;  /* 0x0000000902037810 */ /* 0x040fe40007ffe0ff */
[C---:B------:R-:W-:Y:S01]  /*2250*/  IADD3 R6, R2.reuse, 0x1, RZ ;  /* 0x0000000102067810 */ /* 0x040fe20007ffe0ff */
[----:B------:R-:W-:Y:S01]  /*2260*/  BAR.SYNC.DEFER_BLOCKING 0x0 ;  /* 0x0000000000007b1d */ /* 0x000fe20000010000 */
[-C--:B------:R-:W-:Y:S02]  /*2270*/  ISETP.GE.AND P6, PT, R5, R68.reuse, PT ;  /* 0x000000440500720c */ /* 0x080fe40003fc6270 */
[----:B------:R-:W-:Y:S02]  /*2280*/  IADD3 R5, R2, 0x11, RZ ;  /* 0x0000001102057810 */ /* 0x000fe40007ffe0ff */
[----:B------:R-:W-:-:S02]  /*2290*/  ISETP.GE.AND P5, PT, R3, R68, PT ;  /* 0x000000440300720c */ /* 0x000fc40003fa6270 */
[----:B------:R-:W-:Y:S02]  /*22a0*/  IADD3 R3, R2, 0x18, RZ ;  /* 0x0000001802037810 */ /* 0x000fe40007ffe0ff */
[-C--:B------:R-:W-:Y:S02]  /*22b0*/  ISETP.GE.AND P1, PT, R6, R68.reuse, PT ;  /* 0x000000440600720c */ /* 0x080fe40003f26270 */
[----:B------:R-:W-:Y:S02]  /*22c0*/  IADD3 R6, R2, 0x10, RZ ;  /* 0x0000001002067810 */ /* 0x000fe40007ffe0ff */
[-C--:B------:R-:W-:Y:S01]  /*22d0*/  ISETP.GE.AND P3, PT, R5, R68.reuse, PT ;  /* 0x000000440500720c */ /* 0x080fe20003f66270 */
[----:B------:R-:W-:Y:S01]  /*22e0*/  FMUL.FTZ R5, R21, c[0x0][0x2ec] ;  /* 0x0000bb0015057a20 */ /* 0x000fe20000410000 */
[-C--:B------:R-:W-:Y:S01]  /*22f0*/  ISETP.GE.AND P2, PT, R3, R68.reuse, PT ;  /* 0x000000440300720c */ /* 0x080fe20003f46270 */
[----:B------:R-:W-:Y:S01]  /*2300*/  FMUL.FTZ R3, R23, c[0x0][0x2ec] ;  /* 0x0000bb0017037a20 */ /* 0x000fe20000410000 */
[----:B------:R-:W-:-:S02]  /*2310*/  ISETP.GE.AND P4, PT, R6, R68, PT ;  /* 0x000000440600720c */ /* 0x000fc40003f86270 */
[----:B------:R-:W-:Y:S01]  /*2320*/  MUFU.TANH R6, R5 ;  /* 0x0000000500067308 */ /* 0x000fe20000002400 */
[C---:B------:R-:W-:Y:S02]  /*2330*/  ISETP.GE.AND P0, PT, R2.reuse, R68, PT ;  /* 0x000000440200720c */ /* 0x040fe40003f06270 */
[----:B------:R-:W-:Y:S02]  /*2340*/  IADD3 R2, R2, 0x19, RZ ;  /* 0x0000001902027810 */ /* 0x000fe40007ffe0ff */
[----:B--2---:R-:W-:Y:S02]  /*2350*/  FSEL R18, R53, -INF , !P0 ;  /* 0xff80000035127808 */ /* 0x004fe40004000000 */
[----:B------:R-:W-:Y:S01]  /*2360*/  FSEL R14, R84, -INF , !P0 ;  /* 0xff800000540e7808 */ /* 0x000fe20004000000 */
[----:B------:R1:W-:Y:S01]  /*2370*/  MUFU.TANH R5, R3 ;  /* 0x0000000300057308 */ /* 0x0003e20000002400 */
[----:B------:R-:W-:Y:S02]  /*2380*/  FSEL R44, R86, -INF , !P0 ;  /* 0xff800000562c7808 */ /* 0x000fe40004000000 */
[----:B------:R-:W-:-:S02]  /*2390*/  FSEL R28, R92, -INF , !P0 ;  /* 0xff8000005c1c7808 */ /* 0x000fc40004000000 */
[----:B------:R-:W-:Y:S02]  /*23a0*/  ISETP.GE.AND P0, PT, R68, 0x21, PT ;  /* 0x000000214400780c */ /* 0x000fe40003f06270 */
[----:B---3--:R-:W-:Y:S02]  /*23b0*/  FSEL R19, R52, -INF , !P1 ;  /* 0xff80000034137808 */ /* 0x008fe40004800000 */
[----:B------:R-:W-:Y:S02]  /*23c0*/  FSEL R13, R71, -INF , !P1 ;  /* 0xff800000470d7808 */ /* 0x000fe40004800000 */
[----:B------:R-:W-:Y:S02]  /*23d0*/  FSEL R45, R85, -INF , !P1 ;  /* 0xff800000552d7808 */ /* 0x000fe40004800000 */
[----:B------:R-:W-:Y:S02]  /*23e0*/  FSEL R29, R87, -INF , !P1 ;  /* 0xff800000571d7808 */ /* 0x000fe40004800000 */
[----:B------:R-:W-:Y:S01]  /*23f0*/  ISETP.GE.AND P1, PT, R2, R68, PT ;  /* 0x000000440200720c */ /* 0x000fe20003f26270 */
[----:B-1----:R-:W-:Y:S01]  /*2400*/  FMUL.FTZ R3, R11, c[0x0][0x2ec] ;  /* 0x0000bb000b037a20 */ /* 0x002fe20000410000 */
[----:B----4-:R-:W-:Y:S01]  /*2410*/  FSEL R17, R31, -INF , !P5 ;  /* 0xff8000001f117808 */ /* 0x010fe20006800000 */
[----:B------:R-:W-:Y:S01]  /*2420*/  IMAD.IADD R2, R69, 0x1, R70 ;  /* 0x0000000145027824 */ /* 0x000fe200078e0246 */
[----:B-----5:R-:W-:-:S02]  /*2430*/  FSEL R21, R27, -INF , !P3 ;  /* 0xff8000001b157808 */ /* 0x020fc40005800000 */
[----:B------:R-:W-:Y:S01]  /*2440*/  FSEL R100, R26, -INF , !P2 ;  /* 0xff8000001a647808 */ /* 0x000fe20005000000 */
[----:B------:R-:W1:Y:S01]  /*2450*/  MUFU.TANH R3, R3 ;  /* 0x0000000300037308 */ /* 0x000e620000002400 */
        /* <DEDUP_REMOVED lines=17> */
[----:B-1----:R-:W-:Y:S02]  /*2570*/  FSEL R26, R3, -INF , !P1 ;  /* 0xff800000031a7808 */ /* 0x002fe40004800000 */
[----:B------:R-:W-:Y:S02]  /*2580*/  FSEL R23, R9, -INF , !P1 ;  /* 0xff80000009177808 */ /* 0x000fe40004800000 */
[----:B------:R-:W-:Y:S02]  /*2590*/  FSEL R131, R5, -INF , !P1 ;  /* 0xff80000005837808 */ /* 0x000fe40004800000 */
[----:B------:R-:W-:Y:S01]  /*25a0*/  FSEL R101, R6, -INF , !P1 ;  /* 0xff80000006657808 */ /* 0x000fe20004800000 */
        /* <DEDUP_REMOVED lines=19> */
.L_x_1287:
        /* <DEDUP_REMOVED lines=61> */
[--C-:B-1----:R-:W-:Y:S02]  /*2ab0*/  FFMA.FTZ R5, R15, c[0x0][0x23c], -R8.reuse ;  /* 0x00008f000f057a23 */ /* 0x102fe40000010808 */
[----:B------:R-:W-:Y:S01]  /*2ac0*/  FFMA.FTZ R8, R23, c[0x0][0x23c], -R8 ;  /* 0x00008f0017087a23 */ /* 0x000fe20000010808 */
[----:B------:R-:W1:Y:S02]  /*2ad0*/  LDSM.16.MT88.4 R12, [R218+0xa000] ;  /* 0x00a00000da0c783b */ /* 0x000e640000004200 */
[----:B------:R-:W-:Y:S02]  /*2ae0*/  MUFU.EX2 R206, R10 ;  /* 0x0000000a00ce7308 */ /* 0x000fe40000000800 */
[----:B------:R-:W-:Y:S01]  /*2af0*/  LDSM.16.MT88.4 R20, [R218+0xa800] ;  /* 0x00a80000da14783b */ /* 0x000fe20000004200 */
[----:B--2---:R-:W-:-:S05]  /*2b00*/  FFMA.FTZ R0, R16, c[0x0][0x23c], -R2 ;  /* 0x00008f0010007a23 */ /* 0x004fca0000010802 */
[----:B------:R-:W2:Y:S08]  /*2b10*/  MUFU.EX2 R251, R8 ;  /* 0x0000000800fb7308 */ /* 0x000eb00000000800 */
[----:B------:R3:W-:Y:S08]  /*2b20*/  MUFU.EX2 R210, R0 ;  /* 0x0000000000d27308 */ /* 0x0007f00000000800 */
[----:B------:R-:W4:Y:S01]  /*2b30*/  MUFU.EX2 R236, R5 ;  /* 0x0000000500ec7308 */ /* 0x000f220000000800 */
[----:B--2---:R-:W-:Y:S01]  /*2b40*/  F2FP.PACK_AB R126, R251, R230 ;  /* 0x000000e6fb7e723e */ /* 0x004fe200000000ff */
[----:B---3--:R-:W-:-:S06]  /*2b50*/  FFMA.FTZ R0, R17, c[0x0][0x23c], -R2 ;  /* 0x00008f0011007a23 */ /* 0x008fcc0000010802 */
[----:B------:R2:W3:Y:S01]  /*2b60*/  MUFU.EX2 R211, R4 ;  /* 0x0000000400d37308 */ /* 0x0004e20000000800 */
[----:B------:R-:W5:Y:S01]  /*2b70*/  LDSM.16.MT88.4 R16, [R215+0xb000] ;  /* 0x00b00000d710783b */ /* 0x000f620000004200 */
[----:B----4-:R-:W-:-:S06]  /*2b80*/  F2FP.PACK_AB R6, R236, R233 ;  /* 0x000000e9ec06723e */ /* 0x010fcc00000000ff */
[----:B------:R4:W1:Y:S01]  /*2b90*/  MUFU.EX2 R232, R0 ;  /* 0x0000000000e87308 */ /* 0x0008620000000800 */
[----:B--2---:R-:W-:Y:S02]  /*2ba0*/  F2FP.PACK_AB R4, R234, R235 ;  /* 0x000000ebea04723e */ /* 0x004fe400000000ff */
[----:B---3--:R-:W-:Y:S02]  /*2bb0*/  F2FP.PACK_AB R5, R209, R211 ;  /* 0x000000d3d105723e */ /* 0x008fe400000000ff */
[----:B----4-:R-:W-:Y:S02]  /*2bc0*/  FMNMX.FTZ R0, R28, R29, !PT ;  /* 0x0000001d1c007209 */ /* 0x010fe40007810000 */
        /* <DEDUP_REMOVED lines=81> */
[----:B---3--:R-:W-:Y:S01]  /*30e0*/  FFMA.FTZ R2, R128, c[0x0][0x23c], -R0 ;  /* 0x00008f0080027a23 */ /* 0x008fe20000010800 */
[----:B------:R-:W-:-:S03]  /*30f0*/  F2FP.PACK_AB R128, R196, R197 ;  /* 0x000000c5c480723e */ /* 0x000fc600000000ff */
[----:B------:R2:W-:Y:S03]  /*3100*/  MUFU.EX2 R137, R2 ;  /* 0x0000000200897308 */ /* 0x0005e60000000800 */
[----:B------:R-:W-:Y:S01]  /*3110*/  HMMA.16816.F32 R168, R124, R174, R168 ;  /* 0x000000ae7ca8723c */ /* 0x000fe200000018a8 */
[----:B-1----:R-:W-:-:S07]  /*3120*/  FFMA.FTZ R4, R45, c[0x0][0x23c], -R0 ;  /* 0x00008f002d047a23 */ /* 0x002fce0000010800 */
[----:B------:R-:W-:Y:S01]  /*3130*/  HMMA.16816.F32 R60, R124, R26, R60 ;  /* 0x0000001a7c3c723c */ /* 0x000fe2000000183c */
[----:B------:R1:W3:Y:S01]  /*3140*/  MUFU.EX2 R200, R4 ;  /* 0x0000000400c87308 */ /* 0x0002e20000000800 */
[----:B--2---:R-:W-:-:S07]  /*3150*/  FFMA.FTZ R2, R129, c[0x0][0x23c], -R0 ;  /* 0x00008f0081027a23 */ /* 0x004fce0000010800 */
[----:B------:R2:W4:Y:S01]  /*3160*/  MUFU.EX2 R133, R2 ;  /* 0x0000000200857308 */ /* 0x0005220000000800 */
[----:B-1----:R-:W-:Y:S01]  /*3170*/  FFMA.FTZ R4, R46, c[0x0][0x23c], -R0 ;  /* 0x00008f002e047a23 */ /* 0x002fe20000010800 */
[----:B---3--:R-:W-:-:S06]  /*3180*/  F2FP.PACK_AB R5, R200, R201 ;  /* 0x000000c9c805723e */ /* 0x008fcc00000000ff */
[----:B------:R1:W3:Y:S01]  /*3190*/  MUFU.EX2 R198, R4 ;  /* 0x0000000400c67308 */ /* 0x0002e20000000800 */
[----:B--2---:R-:W-:Y:S01]  /*31a0*/  FFMA.FTZ R2, R130, c[0x0][0x23c], -R0 ;  /* 0x00008f0082027a23 */ /* 0x004fe20000010800 */
[----:B----4-:R-:W-:Y:S02]  /*31b0*/  F2FP.PACK_AB R129, R133, R137 ;  /* 0x000000898581723e */ /* 0x010fe400000000ff */
[----:B------:R-:W-:-:S04]  /*31c0*/  F2FP.PACK_AB R130, R138, R139 ;  /* 0x0000008b8a82723e */ /* 0x000fc800000000ff */
[----:B------:R2:W-:Y:S01]  /*31d0*/  MUFU.EX2 R132, R2 ;  /* 0x0000000200847308 */ /* 0x0005e20000000800 */
[--C-:B-1----:R-:W-:Y:S02]  /*31e0*/  FFMA.FTZ R4, R47, c[0x0][0x23c], -R0.reuse ;  /* 0x00008f002f047a23 */ /* 0x102fe40000010800 */
[----:B------:R-:W-:Y:S01]  /*31f0*/  FFMA.FTZ R0, R131, c[0x0][0x23c], -R0 ;  /* 0x00008f0083007a23 */ /* 0x000fe20000010800 */
[----:B------:R-:W-:Y:S04]  /*3200*/  HMMA.16816.F32 R44, R124, R22, R76 ;  /* 0x000000167c2c723c */ /* 0x000fe8000000184c */
[----:B------:R1:W4:Y:S01]  /*3210*/  MUFU.EX2 R199, R4 ;  /* 0x0000000400c77308 */ /* 0x0003220000000800 */
[----:B--2---:R-:W-:-:S03]  /*3220*/  FADD.FTZ R2, R201, R200 ;  /* 0x000000c8c9027221 */ /* 0x004fc60000010000 */
[----:B------:R-:W-:Y:S04]  /*3230*/  HMMA.16816.F32 R76, R124, R82, R92 ;  /* 0x000000527c4c723c */ /* 0x000fe8000000185c */
[----:B------:R2:W5:Y:S01]  /*3240*/  MUFU.EX2 R252, R0 ;  /* 0x0000000000fc7308 */ /* 0x0005620000000800 */
[----:B---3--:R-:W-:-:S03]  /*3250*/  FADD.FTZ R2, R198, R2 ;  /* 0x00000002c6027221 */ /* 0x008fc60000010000 */
[----:B------:R-:W-:Y:S01]  /*3260*/  HMMA.16816.F32 R92, R124, R98, R108 ;  /* 0x000000627c5c723c */ /* 0x000fe2000000186c */
[----:B-1----:R-:W-:Y:S02]  /*3270*/  F2FP.PACK_AB R4, R202, R205 ;  /* 0x000000cdca04723e */ /* 0x002fe400000000ff */
[----:B----4-:R-:W-:-:S05]  /*3280*/  F2FP.PACK_AB R7, R199, R198 ;  /* 0x000000c6c707723e */ /* 0x010fca00000000ff */
[----:B------:R-:W-:Y:S01]  /*3290*/  HMMA.16816.F32 R108, R124, R114, R116 ;  /* 0x000000727c6c723c */ /* 0x000fe20000001874 */
[----:B--2---:R-:W-:Y:S01]  /*32a0*/  FADD.FTZ R0, R205, R202 ;  /* 0x000000cacd007221 */ /* 0x004fe20000010000 */
[----:B-----5:R-:W-:-:S03]  /*32b0*/  F2FP.PACK_AB R131, R252, R132 ;  /* 0x00000084fc83723e */ /* 0x020fc600000000ff */
[----:B------:R-:W-:-:S03]  /*32c0*/  FADD.FTZ R0, R203, R0 ;  /* 0x00000000cb007221 */ /* 0x000fc60000010000 */
        /* <DEDUP_REMOVED lines=31> */
[----:B------:R1:W-:Y:S01]  /*34c0*/  STL [R1], R5 ;  /* 0x0000000501007387 */ /* 0x0003e20000100800 */
        /* <DEDUP_REMOVED lines=27> */
[----:B-1----:R-:W-:Y:S01]  /*3680*/  ULDC.64 UR4, c[0x0][0x1a0] ;  /* 0x0000680000047ab9 */ /* 0x002fe20000000a00 */
        /* <DEDUP_REMOVED lines=8> */
.L_x_1291:
[----:B------:R-:W2:Y:S01]  /*3710*/  LDL.64 R134, [R1+0x20] ;  /* 0x0000200001867983 */ /* 0x000ea20000100a00 */
[----:B------:R-:W-:Y:S01]  /*3720*/  IADD3 R0, R228, -0x1, RZ ;  /* 0xffffffffe4007810 */ /* 0x000fe20007ffe0ff */
[----:B------:R-:W-:Y:S02]  /*3730*/  IMAD.MOV.U32 R133, RZ, RZ, c[0x0][0x198] ;  /* 0x00006600ff857624 */ /* 0x000fe400078e00ff */
[----:B------:R-:W3:Y:S01]  /*3740*/  LDL.64 R230, [R1+0x10] ;  /* 0x0000100001e67983 */ /* 0x000ee20000100a00 */
[----:B------:R-:W-:Y:S01]  /*3750*/  SHF.R.S32.HI R2, RZ, 0x1f, R0 ;  /* 0x0000001fff027819 */ /* 0x000fe20000011400 */
[----:B------:R-:W-:Y:S04]  /*3760*/  IMAD.WIDE.U32 R4, R0, c[0x0][0x198], RZ ;  /* 0x0000660000047a25 */ /* 0x000fe800078e00ff */
[----:B------:R-:W-:Y:S04]  /*3770*/  IMAD R2, R2, c[0x0][0x198], RZ ;  /* 0x0000660002027a24 */ /* 0x000fe800078e02ff */
[----:B------:R-:W-:Y:S04]  /*3780*/  IMAD R2, R0, c[0x0][0x19c], R2 ;  /* 0x0000670000027a24 */ /* 0x000fe800078e0202 */
[----:B------:R-:W-:Y:S01]  /*3790*/  IMAD.IADD R3, R5, 0x1, R2 ;  /* 0x0000000105037824 */ /* 0x000fe200078e0202 */
[----:B--2---:R-:W-:Y:S01]  /*37a0*/  LEA R0, P1, R4, R134, 0x5 ;  /* 0x0000008604007211 */ /* 0x004fe200078228ff */
[----:B------:R-:W-:Y:S02]  /*37b0*/  IMAD.MOV.U32 R135, RZ, RZ, c[0x0][0x198] ;  /* 0x00006600ff877624 */ /* 0x000fe400078e00ff */
[----:B------:R-:W-:Y:S01]  /*37c0*/  IMAD.MOV.U32 R134, RZ, RZ, 0x5 ;  /* 0x00000005ff867424 */ /* 0x000fe200078e00ff */
[----:B------:R-:W-:Y:S02]  /*37d0*/  LEA R2, P2, R0, c[0x0][0x168], 0x1 ;  /* 0x00005a0000027a11 */ /* 0x000fe400078408ff */
[----:B---3--:R-:W-:Y:S02]  /*37e0*/  LEA.HI.X R3, R4, R231, R3, 0x5, P1 ;  /* 0x000000e704037211 */ /* 0x008fe400008f2c03 */
[----:B------:R-:W-:Y:S02]  /*37f0*/  SHF.L.U32 R135, R135, 0x5, RZ ;  /* 0x0000000587877819 */ /* 0x000fe400000006ff */
[----:B------:R-:W-:Y:S02]  /*3800*/  LEA.HI.X R3, R0, c[0x0][0x16c], R3, 0x1, P2 ;  /* 0x00005b0000037a11 */ /* 0x000fe400010f0c03 */
[----:B------:R-:W-:Y:S02]  /*3810*/  IADD3 R4, P1, R135, R2, RZ ;  /* 0x0000000287047210 */ /* 0x000fe40007f3e0ff */
[----:B------:R-:W-:Y:S01]  /*3820*/  SHF.L.U64.HI R133, R133, R134, c[0x0][0x19c] ;  /* 0x0000670085857619 */ /* 0x000fe20000010286 */
[----:B------:R-:W-:Y:S01]  /*3830*/  @!PT LDS RZ, [RZ] ;  /* 0x00000000fffff984 */ /* 0x000fe20000000800 */
[----:B------:R-:W-:Y:S01]  /*3840*/  @!PT LDS RZ, [RZ] ;  /* 0x00000000fffff984 */ /* 0x000fe20000000800 */
[----:B------:R-:W-:Y:S01]  /*3850*/  @!PT LDS RZ, [RZ] ;  /* 0x00000000fffff984 */ /* 0x000fe20000000800 */
[----:B------:R1:W-:Y:S03]  /*3860*/  LDGSTS.E.BYPASS.LTC128B.128 [R227+0x8000], [R2.64] ;  /* 0x0800000002e37fae */ /* 0x0003e6000b901d46 */
[----:B------:R-:W-:Y:S01]  /*3870*/  IADD3.X R5, R133, R3, RZ, P1, !PT ;  /* 0x0000000385057210 */ /* 0x000fe20000ffe4ff */
[----:B------:R1:W-:Y:S04]  /*3880*/  LDGSTS.E.BYPASS.LTC128B.128 [R227+0x9000], [R2.64+0x80] ;  /* 0x0900008002e37fae */ /* 0x0003e8000b901d46 */
[----:B------:R1:W-:Y:S04]  /*3890*/  LDGSTS.E.BYPASS.LTC128B.128 [R227+0x8800], [R4.64] ;  /* 0x0880000004e37fae */ /* 0x0003e8000b901d46 */
[----:B------:R1:W-:Y:S04]  /*38a0*/  LDGSTS.E.BYPASS.LTC128B.128 [R227+0x9800], [R4.64+0x80] ;  /* 0x0980008004e37fae */ /* 0x0003e8000b901d46 */
[----:B------:R-:W0:Y:S01]  /*38b0*/  LDGDEPBAR ;  /* 0x00000000000079af */ /* 0x000e220000000000 */
[----:B------:R-:W-:-:S05]  /*38c0*/  BRA `(.L_x_1290) ;  /* 0x00000bb000007947 */ /* 0x000fca0003800000 */
.L_x_1289:
[----:B------:R-:W2:Y:S01]  /*38d0*/  LDL.64 R8, [R1+0x18] ;  /* 0x0000180001087983 */ /* 0x000ea20000100a00 */
[----:B------:R-:W-:Y:S01]  /*38e0*/  SHF.R.S32.HI R0, RZ, 0x1f, R228 ;  /* 0x0000001fff007819 */ /* 0x000fe200000114e4 */
[----:B------:R-:W-:Y:S04]  /*38f0*/  DEPBAR.LE SB0, 0x0 ;  /* 0x000080000000791a */ /* 0x000fe80000000000 */
[----:B------:R-:W3:Y:S01]  /*3900*/  LDL R6, [R1+0x28] ;  /* 0x0000280001067983 */ /* 0x000ee20000100800 */
[----:B------:R-:W-:Y:S02]  /*3910*/  IMAD R0, R0, c[0x0][0x1a0], RZ ;  /* 0x0000680000007a24 */ /* 0x000fe400078e02ff */
[C---:B------:R-:W-:Y:S01]  /*3920*/  IMAD.WIDE.U32 R4, R228.reuse, c[0x0][0x1a0], RZ ;  /* 0x00006800e4047a25 */ /* 0x040fe200078e00ff */
[----:B------:R-:W-:Y:S03]  /*3930*/  BAR.SYNC.DEFER_BLOCKING 0x0 ;  /* 0x0000000000007b1d */ /* 0x000fe60000010000 */
[----:B------:R-:W-:Y:S05]  /*3940*/  IMAD R2, R228, c[0x0][0x1a4], R0 ;  /* 0x00006900e4027a24 */ /* 0x000fea00078e0200 */
[----:B------:R-:W-:Y:S02]  /*3950*/  IADD3 R5, R5, R2, RZ ;  /* 0x0000000205057210 */ /* 0x000fe40007ffe0ff */
        /* <DEDUP_REMOVED lines=9> */
[----:B------:R1:W-:Y:S01]  /*39f0*/  LDGSTS.E.BYPASS.LTC128B.128 [R227+0xa000], [R2.64] ;  /* 0x0a00000002e37fae */ /* 0x0003e2000b901d46 */
[----:B------:R-:W-:Y:S07]  /*3a00*/  ISETP.GT.AND P0, PT, R228, RZ, PT ;  /* 0x000000ffe400720c */ /* 0x000fee0003f04270 */
[----:B------:R1:W-:Y:S08]  /*3a10*/  LDGSTS.E.BYPASS.LTC128B.128 [R227+0xb000], [R2.64+0x80] ;  /* 0x0b00008002e37fae */ /* 0x0003f0000b901d46 */
[----:B------:R2:W-:Y:S08]  /*3a20*/  LDGSTS.E.BYPASS.LTC128B.128 [R227+0xa800], [R4.64] ;  /* 0x0a80000004e37fae */ /* 0x0005f0000b901d46 */
[----:B------:R2:W-:Y:S08]  /*3a30*/  LDGSTS.E.BYPASS.LTC128B.128 [R227+0xb800], [R4.64+0x80] ;  /* 0x0b80008004e37fae */ /* 0x0005f0000b901d46 */
[----:B------:R-:W-:Y:S08]  /*3a40*/  LDSM.16.M88.4 R32, [R214] ;  /* 0x00000000d620783b */ /* 0x000ff00000000200 */
[----:B------:R-:W2:Y:S08]  /*3a50*/  LDSM.16.M88.4 R16, [R212+0x8000] ;  /* 0x00800000d410783b */ /* 0x000eb00000000200 */
[----:B------:R-:W3:Y:S08]  /*3a60*/  LDSM.16.M88.4 R28, [R214+0x2000] ;  /* 0x00200000d61c783b */ /* 0x000ef00000000200 */
[----:B------:R-:W4:Y:S08]  /*3a70*/  LDSM.16.M88.4 R140, [R212+0x8800] ;  /* 0x00880000d48c783b */ /* 0x000f300000000200 */
[----:B------:R-:W0:Y:S08]  /*3a80*/  LDGDEPBAR ;  /* 0x00000000000079af */ /* 0x000e300000000000 */
[----:B------:R-:W-:Y:S01]  /*3a90*/  LDSM.16.M88.4 R176, [R216] ;  /* 0x00000000d8b0783b */ /* 0x000fe20000000200 */
[-C--:B--2---:R-:W-:Y:S07]  /*3aa0*/  HMMA.16816.F32 R4, R32, R16.reuse, RZ ;  /* 0x000000102004723c */ /* 0x084fee00000018ff */
[----:B------:R-:W2:Y:S01]  /*3ab0*/  LDSM.16.M88.4 R180, [R223] ;  /* 0x00000000dfb4783b */ /* 0x000ea20000000200 */
[C---:B---3--:R-:W-:Y:S07]  /*3ac0*/  HMMA.16816.F32 R8, R28.reuse, R16, RZ ;  /* 0x000000101c08723c */ /* 0x048fee00000018ff */
[----:B------:R-:W3:Y:S01]  /*3ad0*/  LDSM.16.M88.4 R184, [R216+0x2000] ;  /* 0x00200000d8b8783b */ /* 0x000ee20000000200 */
[-C--:B------:R-:W-:Y:S07]  /*3ae0*/  HMMA.16816.F32 R12, R28, R18.reuse, RZ ;  /* 0x000000121c0c723c */ /* 0x080fee00000018ff */
[----:B------:R-:W5:Y:S01]  /*3af0*/  LDSM.16.M88.4 R188, [R226] ;  /* 0x00000000e2bc783b */ /* 0x000f620000000200 */
[C---:B------:R-:W-:Y:S07]  /*3b00*/  HMMA.16816.F32 R16, R32.reuse, R18, RZ ;  /* 0x000000122010723c */ /* 0x040fee00000018ff */
[----:B------:R-:W-:Y:S01]  /*3b10*/  LDSM.16.M88.4 R192, [R222] ;  /* 0x00000000dec0783b */ /* 0x000fe20000000200 */
[-C--:B----4-:R-:W-:Y:S07]  /*3b20*/  HMMA.16816.F32 R20, R32, R140.reuse, RZ ;  /* 0x0000008c2014723c */ /* 0x090fee00000018ff */
[----:B------:R-:W4:Y:S01]  /*3b30*/  LDSM.16.M88.4 R196, [R220+0x8000] ;  /* 0x00800000dcc4783b */ /* 0x000f220000000200 */
[C---:B------:R-:W-:Y:S07]  /*3b40*/  HMMA.16816.F32 R24, R28.reuse, R140, RZ ;  /* 0x0000008c1c18723c */ /* 0x040fee00000018ff */
[----:B------:R-:W-:Y:S01]  /*3b50*/  LDSM.16.M88.4 R200, [R220+0x8800] ;  /* 0x00880000dcc8783b */ /* 0x000fe20000000200 */
[-C--:B------:R-:W-:Y:S07]  /*3b60*/  HMMA.16816.F32 R28, R28, R142.reuse, RZ ;  /* 0x0000008e1c1c723c */ /* 0x080fee00000018ff */
[----:B------:R-:W-:Y:S01]  /*3b70*/  LDSM.16.M88.4 R204, [R221] ;  /* 0x00000000ddcc783b */ /* 0x000fe20000000200 */
[----:B------:R-:W-:Y:S07]  /*3b80*/  HMMA.16816.F32 R32, R32, R142, RZ ;  /* 0x0000008e2020723c */ /* 0x000fee00000018ff */
[----:B------:R-:W1:Y:S01]  /*3b90*/  LDSM.16.M88.4 R140, [R222+0x2000] ;  /* 0x00200000de8c783b */ /* 0x000e620000000200 */
[-C--:B--2---:R-:W-:Y:S07]  /*3ba0*/  HMMA.16816.F32 R4, R176, R180.reuse, R4 ;  /* 0x000000b4b004723c */ /* 0x084fee0000001804 */
[----:B------:R-:W2:Y:S01]  /*3bb0*/  LDSM.16.M88.4 R208, [R219] ;  /* 0x00000000dbd0783b */ /* 0x000ea20000000200 */
[C---:B---3--:R-:W-:Y:S08]  /*3bc0*/  HMMA.16816.F32 R8, R184.reuse, R180, R8 ;  /* 0x000000b4b808723c */ /* 0x048ff00000001808 */
[-C--:B------:R-:W-:Y:S08]  /*3bd0*/  HMMA.16816.F32 R12, R184, R182.reuse, R12 ;  /* 0x000000b6b80c723c */ /* 0x080ff0000000180c */
[C---:B------:R-:W-:Y:S01]  /*3be0*/  HMMA.16816.F32 R16, R176.reuse, R182, R16 ;  /* 0x000000b6b010723c */ /* 0x040fe20000001810 */
[----:B------:R-:W-:Y:S07]  /*3bf0*/  LDSM.16.M88.4 R180, [R219+0x800] ;  /* 0x00080000dbb4783b */ /* 0x000fee0000000200 */
[-C--:B-----5:R-:W-:Y:S08]  /*3c00*/  HMMA.16816.F32 R20, R176, R188.reuse, R20 ;  /* 0x000000bcb014723c */ /* 0x0a0ff00000001814 */
[C---:B------:R-:W-:Y:S08]  /*3c10*/  HMMA.16816.F32 R24, R184.reuse, R188, R24 ;  /* 0x000000bcb818723c */ /* 0x040ff00000001818 */
[-C--:B------:R-:W-:Y:S01]  /*3c20*/  HMMA.16816.F32 R28, R184, R190.reuse, R28 ;  /* 0x000000beb81c723c */ /* 0x080fe2000000181c */
[----:B------:R-:W-:Y:S07]  /*3c30*/  LDSM.16.M88.4 R184, [R214+0x4000] ;  /* 0x00400000d6b8783b */ /* 0x000fee0000000200 */
[----:B------:R-:W-:Y:S01]  /*3c40*/  HMMA.16816.F32 R32, R176, R190, R32 ;  /* 0x000000beb020723c */ /* 0x000fe20000001820 */
[----:B------:R-:W3:Y:S07]  /*3c50*/  LDSM.16.M88.4 R176, [R221+0x2000] ;  /* 0x00200000ddb0783b */ /* 0x000eee0000000200 */
[-C--:B----4-:R-:W-:Y:S01]  /*3c60*/  HMMA.16816.F32 R4, R192, R196.reuse, R4 ;  /* 0x000000c4c004723c */ /* 0x090fe20000001804 */
[----:B------:R-:W4:Y:S07]  /*3c70*/  LDSM.16.M88.4 R188, [R212+0x9000] ;  /* 0x00900000d4bc783b */ /* 0x000f2e0000000200 */
[C---:B-1----:R-:W-:Y:S08]  /*3c80*/  HMMA.16816.F32 R8, R140.reuse, R196, R8 ;  /* 0x000000c48c08723c */ /* 0x042ff00000001808 */
[-C--:B------:R-:W-:Y:S08]  /*3c90*/  HMMA.16816.F32 R12, R140, R198.reuse, R12 ;  /* 0x000000c68c0c723c */ /* 0x080ff0000000180c */
[C---:B------:R-:W-:Y:S01]  /*3ca0*/  HMMA.16816.F32 R16, R192.reuse, R198, R16 ;  /* 0x000000c6c010723c */ /* 0x040fe20000001810 */
[----:B------:R-:W-:Y:S07]  /*3cb0*/  LDSM.16.M88.4 R196, [R216+0x4000] ;  /* 0x00400000d8c4783b */ /* 0x000fee0000000200 */
[-C--:B------:R-:W-:Y:S08]  /*3cc0*/  HMMA.16816.F32 R20, R192, R200.reuse, R20 ;  /* 0x000000c8c014723c */ /* 0x080ff00000001814 */
[C---:B------:R-:W-:Y:S08]  /*3cd0*/  HMMA.16816.F32 R24, R140.reuse, R200, R24 ;  /* 0x000000c88c18723c */ /* 0x040ff00000001818 */
[-C--:B------:R-:W-:Y:S01]  /*3ce0*/  HMMA.16816.F32 R28, R140, R202.reuse, R28 ;  /* 0x000000ca8c1c723c */ /* 0x080fe2000000181c */
[----:B------:R-:W1:Y:S07]  /*3cf0*/  LDSM.16.M88.4 R140, [R214+0x6000] ;  /* 0x00600000d68c783b */ /* 0x000e6e0000000200 */
[----:B------:R-:W-:Y:S01]  /*3d00*/  HMMA.16816.F32 R32, R192, R202, R32 ;  /* 0x000000cac020723c */ /* 0x000fe20000001820 */
[----:B------:R-:W5:Y:S07]  /*3d10*/  LDSM.16.M88.4 R192, [R212+0x9800] ;  /* 0x00980000d4c0783b */ /* 0x000f6e0000000200 */
[-C--:B--2---:R-:W-:Y:S01]  /*3d20*/  HMMA.16816.F32 R4, R204, R208.reuse, R4 ;  /* 0x000000d0cc04723c */ /* 0x084fe20000001804 */
[----:B------:R-:W2:Y:S07]  /*3d30*/  LDSM.16.M88.4 R200, [R225] ;  /* 0x00000000e1c8783b */ /* 0x000eae0000000200 */
[C---:B---3--:R-:W-:Y:S08]  /*3d40*/  HMMA.16816.F32 R8, R176.reuse, R208, R8 ;  /* 0x000000d0b008723c */ /* 0x048ff00000001808 */
[-C--:B------:R-:W-:Y:S08]  /*3d50*/  HMMA.16816.F32 R12, R176, R210.reuse, R12 ;  /* 0x000000d2b00c723c */ /* 0x080ff0000000180c */
[C---:B------:R-:W-:Y:S01]  /*3d60*/  HMMA.16816.F32 R16, R204.reuse, R210, R16 ;  /* 0x000000d2cc10723c */ /* 0x040fe20000001810 */
[----:B------:R-:W-:Y:S07]  /*3d70*/  LDSM.16.M88.4 R208, [R220+0x9000] ;  /* 0x00900000dcd0783b */ /* 0x000fee0000000200 */
[-C--:B------:R-:W-:Y:S08]  /*3d80*/  HMMA.16816.F32 R20, R204, R180.reuse, R20 ;  /* 0x000000b4cc14723c */ /* 0x080ff00000001814 */
[C---:B------:R-:W-:Y:S08]  /*3d90*/  HMMA.16816.F32 R24, R176.reuse, R180, R24 ;  /* 0x000000b4b018723c */ /* 0x040ff00000001818 */
[-C--:B------:R-:W-:Y:S01]  /*3da0*/  HMMA.16816.F32 R28, R176, R182.reuse, R28 ;  /* 0x000000b6b01c723c */ /* 0x080fe2000000181c */
[----:B------:R-:W3:Y:S07]  /*3db0*/  LDSM.16.M88.4 R176, [R216+0x6000] ;  /* 0x00600000d8b0783b */ /* 0x000eee0000000200 */
[----:B------:R-:W-:Y:S01]  /*3dc0*/  HMMA.16816.F32 R32, R204, R182, R32 ;  /* 0x000000b6cc20723c */ /* 0x000fe20000001820 */
[----:B------:R-:W2:Y:S07]  /*3dd0*/  LDSM.16.M88.4 R180, [R224] ;  /* 0x00000000e0b4783b */ /* 0x000eae0000000200 */
[-C--:B----4-:R-:W-:Y:S01]  /*3de0*/  HMMA.16816.F32 R4, R184, R188.reuse, R4 ;  /* 0x000000bcb804723c */ /* 0x090fe20000001804 */
[----:B------:R-:W4:Y:S07]  /*3df0*/  LDSM.16.M88.4 R204, [R222+0x4000] ;  /* 0x00400000decc783b */ /* 0x000f2e0000000200 */
[C---:B-1----:R-:W-:Y:S08]  /*3e00*/  HMMA.16816.F32 R8, R140.reuse, R188, R8 ;  /* 0x000000bc8c08723c */ /* 0x042ff00000001808 */
[-C--:B------:R-:W-:Y:S08]  /*3e10*/  HMMA.16816.F32 R12, R140, R190.reuse, R12 ;  /* 0x000000be8c0c723c */ /* 0x080ff0000000180c */
[C---:B------:R-:W-:Y:S01]  /*3e20*/  HMMA.16816.F32 R16, R184.reuse, R190, R16 ;  /* 0x000000beb810723c */ /* 0x040fe20000001810 */
[----:B------:R-:W-:Y:S07]  /*3e30*/  LDSM.16.M88.4 R188, [R221+0x4000] ;  /* 0x00400000ddbc783b */ /* 0x000fee0000000200 */
[-C--:B-----5:R-:W-:Y:S08]  /*3e40*/  HMMA.16816.F32 R20, R184, R192.reuse, R20 ;  /* 0x000000c0b814723c */ /* 0x0a0ff00000001814 */
[C---:B------:R-:W-:Y:S08]  /*3e50*/  HMMA.16816.F32 R24, R140.reuse, R192, R24 ;  /* 0x000000c08c18723c */ /* 0x040ff00000001818 */
[-C--:B------:R-:W-:Y:S01]  /*3e60*/  HMMA.16816.F32 R28, R140, R194.reuse, R28 ;  /* 0x000000c28c1c723c */ /* 0x080fe2000000181c */
[----:B------:R-:W1:Y:S07]  /*3e70*/  LDSM.16.M88.4 R140, [R222+0x6000] ;  /* 0x00600000de8c783b */ /* 0x000e6e0000000200 */
[----:B------:R-:W-:Y:S01]  /*3e80*/  HMMA.16816.F32 R32, R184, R194, R32 ;  /* 0x000000c2b820723c */ /* 0x000fe20000001820 */
[----:B------:R-:W5:Y:S07]  /*3e90*/  LDSM.16.M88.4 R184, [R220+0x9800] ;  /* 0x00980000dcb8783b */ /* 0x000f6e0000000200 */
[-C--:B--2---:R-:W-:Y:S01]  /*3ea0*/  HMMA.16816.F32 R4, R196, R200.reuse, R4 ;  /* 0x000000c8c404723c */ /* 0x084fe20000001804 */
[----:B------:R-:W2:Y:S07]  /*3eb0*/  LDSM.16.M88.4 R192, [R219+0x1000] ;  /* 0x00100000dbc0783b */ /* 0x000eae0000000200 */
[C---:B---3--:R-:W-:Y:S08]  /*3ec0*/  HMMA.16816.F32 R8, R176.reuse, R200, R8 ;  /* 0x000000c8b008723c */ /* 0x048ff00000001808 */
[-C--:B------:R-:W-:Y:S08]  /*3ed0*/  HMMA.16816.F32 R12, R176, R202.reuse, R12 ;  /* 0x000000cab00c723c */ /* 0x080ff0000000180c */
[C---:B------:R-:W-:Y:S08]  /*3ee0*/  HMMA.16816.F32 R16, R196.reuse, R202, R16 ;  /* 0x000000cac410723c */ /* 0x040ff00000001810 */
[-C--:B------:R-:W-:Y:S08]  /*3ef0*/  HMMA.16816.F32 R20, R196, R180.reuse, R20 ;  /* 0x000000b4c414723c */ /* 0x080ff00000001814 */
[C---:B------:R-:W-:Y:S08]  /*3f00*/  HMMA.16816.F32 R24, R176.reuse, R180, R24 ;  /* 0x000000b4b018723c */ /* 0x040ff00000001818 */
[-C--:B------:R-:W-:Y:S01]  /*3f10*/  HMMA.16816.F32 R28, R176, R182.reuse, R28 ;  /* 0x000000b6b01c723c */ /* 0x080fe2000000181c */
[----:B------:R-:W3:Y:S07]  /*3f20*/  LDSM.16.M88.4 R176, [R221+0x6000] ;  /* 0x00600000ddb0783b */ /* 0x000eee0000000200 */
[----:B------:R-:W-:Y:S08]  /*3f30*/  HMMA.16816.F32 R32, R196, R182, R32 ;  /* 0x000000b6c420723c */ /* 0x000ff00000001820 */
[-C--:B----4-:R-:W-:Y:S08]  /*3f40*/  HMMA.16816.F32 R4, R204, R208.reuse, R4 ;  /* 0x000000d0cc04723c */ /* 0x090ff00000001804 */
[C---:B-1----:R-:W-:Y:S08]  /*3f50*/  HMMA.16816.F32 R8, R140.reuse, R208, R8 ;  /* 0x000000d08c08723c */ /* 0x042ff00000001808 */
[-C--:B------:R-:W-:Y:S08]  /*3f60*/  HMMA.16816.F32 R12, R140, R210.reuse, R12 ;  /* 0x000000d28c0c723c */ /* 0x080ff0000000180c */
[C---:B------:R-:W-:Y:S08]  /*3f70*/  HMMA.16816.F32 R16, R204.reuse, R210, R16 ;  /* 0x000000d2cc10723c */ /* 0x040ff00000001810 */
[-C--:B-----5:R-:W-:Y:S08]  /*3f80*/  HMMA.16816.F32 R20, R204, R184.reuse, R20 ;  /* 0x000000b8cc14723c */ /* 0x0a0ff00000001814 */
        /* <DEDUP_REMOVED lines=19> */
[----:B------:R-:W3:Y:S10]  /*40c0*/  MUFU.TANH R143, R6 ;  /* 0x00000006008f7308 */ /* 0x000ef40000002400 */
[----:B------:R4:W1:Y:S10]  /*40d0*/  MUFU.TANH R183, R7 ;  /* 0x0000000700b77308 */ /* 0x0008740000002400 */
[----:B------:R5:W1:Y:S10]  /*40e0*/  MUFU.TANH R182, R8 ;  /* 0x0000000800b67308 */ /* 0x000a740000002400 */
[----:B------:R1:W1:Y:S01]  /*40f0*/  MUFU.TANH R185, R9 ;  /* 0x0000000900b97308 */ /* 0x0002620000002400 */
[----:B----4-:R-:W4:Y:S01]  /*4100*/  LDSM.16.M88.4 R4, [R219+0x1800] ;  /* 0x00180000db04783b */ /* 0x010f220000000200 */
[----:B------:R-:W-:Y:S08]  /*4110*/  DEPBAR.LE SB0, 0x0 ;  /* 0x000080000000791a */ /* 0x000ff00000000000 */
[----:B------:R2:W2:Y:S01]  /*4120*/  MUFU.TANH R180, R10 ;  /* 0x0000000a00b47308 */ /* 0x0004a20000002400 */
[----:B------:R-:W-:Y:S01]  /*4130*/  BAR.SYNC.DEFER_BLOCKING 0x0 ;  /* 0x0000000000007b1d */ /* 0x000fe20000010000 */
[----:B-----5:R-:W-:Y:S08]  /*4140*/  FMUL.FTZ R8, R18, c[0x0][0x2ec] ;  /* 0x0000bb0012087a20 */ /* 0x020ff00000410000 */
[----:B------:R5:W3:Y:S01]  /*4150*/  MUFU.TANH R187, R11 ;  /* 0x0000000b00bb7308 */ /* 0x000ae20000002400 */
[----:B-1----:R-:W-:Y:S09]  /*4160*/  FMUL.FTZ R9, R17, c[0x0][0x2ec] ;  /* 0x0000bb0011097a20 */ /* 0x002ff20000410000 */
[----:B------:R1:W1:Y:S01]  /*4170*/  MUFU.TANH R186, R12 ;  /* 0x0000000c00ba7308 */ /* 0x0002620000002400 */
[----:B--2---:R-:W-:Y:S09]  /*4180*/  FMUL.FTZ R10, R16, c[0x0][0x2ec] ;  /* 0x0000bb00100a7a20 */ /* 0x004ff20000410000 */
[----:B------:R2:W2:Y:S01]  /*4190*/  MUFU.TANH R184, R13 ;  /* 0x0000000d00b87308 */ /* 0x0004a20000002400 */
[-C--:B----4-:R-:W-:Y:S05]  /*41a0*/  HMMA.16816.F32 R20, R188, R4.reuse, R20 ;  /* 0x00000004bc14723c */ /* 0x090fea0000001814 */
[----:B-----5:R-:W-:Y:S04]  /*41b0*/  FMUL.FTZ R11, R19, c[0x0][0x2ec] ;  /* 0x0000bb00130b7a20 */ /* 0x020fe80000410000 */
[----:B------:R-:W4:Y:S01]  /*41c0*/  MUFU.TANH R10, R10 ;  /* 0x0000000a000a7308 */ /* 0x000f220000002400 */
[C---:B------:R-:W-:Y:S04]  /*41d0*/  HMMA.16816.F32 R24, R176.reuse, R4, R24 ;  /* 0x00000004b018723c */ /* 0x040fe80000001818 */
[----:B-1----:R-:W-:Y:S05]  /*41e0*/  FMUL.FTZ R12, R15, c[0x0][0x2ec] ;  /* 0x0000bb000f0c7a20 */ /* 0x002fea0000410000 */
[----:B------:R-:W1:Y:S01]  /*41f0*/  MUFU.TANH R9, R9 ;  /* 0x0000000900097308 */ /* 0x000e620000002400 */
[-C--:B------:R-:W-:Y:S03]  /*4200*/  HMMA.16816.F32 R28, R176, R6.reuse, R28 ;  /* 0x00000006b01c723c */ /* 0x080fe6000000181c */
[----:B--2---:R-:W-:Y:S02]  /*4210*/  FMUL.FTZ R13, R14, c[0x0][0x2ec] ;  /* 0x0000bb000e0d7a20 */ /* 0x004fe40000410000 */
[----:B------:R-:W-:Y:S03]  /*4220*/  FMUL.FTZ R20, R20, c[0x0][0x2ec] ;  /* 0x0000bb0014147a20 */ /* 0x000fe60000410000 */
[----:B------:R-:W-:Y:S01]  /*4230*/  HMMA.16816.F32 R32, R188, R6, R32 ;  /* 0x00000006bc20723c */ /* 0x000fe20000001820 */
[----:B------:R-:W2:Y:S03]  /*4240*/  MUFU.TANH R13, R13 ;  /* 0x0000000d000d7308 */ /* 0x000ea60000002400 */
[----:B------:R-:W-:Y:S02]  /*4250*/  FMUL.FTZ R21, R21, c[0x0][0x2ec] ;  /* 0x0000bb0015157a20 */ /* 0x000fe40000410000 */
[----:B------:R-:W-:Y:S02]  /*4260*/  FMUL.FTZ R22, R22, c[0x0][0x2ec] ;  /* 0x0000bb0016167a20 */ /* 0x000fe40000410000 */
[----:B------:R-:W-:Y:S03]  /*4270*/  FMUL.FTZ R23, R23, c[0x0][0x2ec] ;  /* 0x0000bb0017177a20 */ /* 0x000fe60000410000 */
[----:B------:R-:W1:Y:S01]  /*4280*/  MUFU.TANH R12, R12 ;  /* 0x0000000c000c7308 */ /* 0x000e620000002400 */
[----:B------:R-:W-:Y:S02]  /*4290*/  FMUL.FTZ R24, R24, c[0x0][0x2ec] ;  /* 0x0000bb0018187a20 */ /* 0x000fe40000410000 */
[----:B------:R-:W-:Y:S02]  /*42a0*/  FMUL.FTZ R25, R25, c[0x0][0x2ec] ;  /* 0x0000bb0019197a20 */ /* 0x000fe40000410000 */
[----:B------:R-:W-:Y:S02]  /*42b0*/  FMUL.FTZ R26, R26, c[0x0][0x2ec] ;  /* 0x0000bb001a1a7a20 */ /* 0x000fe40000410000 */
[----:B------:R-:W-:Y:S02]  /*42c0*/  FMUL.FTZ R27, R27, c[0x0][0x2ec] ;  /* 0x0000bb001b1b7a20 */ /* 0x000fe40000410000 */
[----:B------:R-:W-:Y:S01]  /*42d0*/  FMUL.FTZ R28, R28, c[0x0][0x2ec] ;  /* 0x0000bb001c1c7a20 */ /* 0x000fe20000410000 */
        /* <DEDUP_REMOVED lines=8> */
[----:B------:R-:W-:Y:S07]  /*4360*/  FMUL.FTZ R35, R35, c[0x0][0x2ec] ;  /* 0x0000bb0023237a20 */ /* 0x000fee0000410000 */
        /* <DEDUP_REMOVED lines=17> */
.L_x_1290:
        /* <DEDUP_REMOVED lines=58> */
[----:B----4-:R-:W-:Y:S01]  /*4820*/  FMUL.FTZ R16, R133, R156 ;  /* 0x0000009c85107220 */ /* 0x010fe20000410000 */
[----:B------:R-:W-:Y:S01]  /*4830*/  FSEL R137, R137, RZ, P1 ;  /* 0x000000ff89897208 */ /* 0x000fe20000800000 */
[----:B------:R1:W2:Y:S01]  /*4840*/  MUFU.EX2 R132, R0 ;  /* 0x0000000000847308 */ /* 0x0002a20000000800 */
[----:B------:R-:W-:Y:S01]  /*4850*/  FSETP.NEU.FTZ.AND P1, PT, R135, -INF , PT ;  /* 0xff8000008700780b */ /* 0x000fe20003f3d000 */
[----:B------:R-:W-:Y:S02]  /*4860*/  FMUL.FTZ R17, R133, R157 ;  /* 0x0000009d85117220 */ /* 0x000fe40000410000 */
[--C-:B------:R-:W-:Y:S02]  /*4870*/  FFMA.FTZ R4, R142, c[0x0][0x23c], -R137.reuse ;  /* 0x00008f008e047a23 */ /* 0x100fe40000010889 */
[----:B------:R-:W-:Y:S02]  /*4880*/  FMUL.FTZ R142, R3, c[0x0][0x23c] ;  /* 0x00008f00038e7a20 */ /* 0x000fe40000410000 */
[--C-:B------:R-:W-:Y:S02]  /*4890*/  FFMA.FTZ R5, R181, c[0x0][0x23c], -R137.reuse ;  /* 0x00008f00b5057a23 */ /* 0x100fe40000010889 */
[----:B------:R3:W-:Y:S01]  /*48a0*/  MUFU.EX2 R247, R4 ;  /* 0x0000000400f77308 */ /* 0x0007e20000000800 */
[C---:B------:R-:W-:Y:S02]  /*48b0*/  FMUL.FTZ R32, R133.reuse, R172 ;  /* 0x000000ac85207220 */ /* 0x040fe40000410000 */
        /* <DEDUP_REMOVED lines=15> */
[--C-:B---3--:R-:W-:Y:S02]  /*49b0*/  FFMA.FTZ R4, R143, c[0x0][0x23c], -R138.reuse ;  /* 0x00008f008f047a23 */ /* 0x108fe4000001088a */
[----:B------:R-:W-:Y:S02]  /*49c0*/  FFMA.FTZ R143, R192, c[0x0][0x23c], -R137 ;  /* 0x00008f00c08f7a23 */ /* 0x000fe40000010889 */
[C---:B------:R-:W-:Y:S02]  /*49d0*/  FMUL.FTZ R18, R132.reuse, R158 ;  /* 0x0000009e84127220 */ /* 0x040fe40000410000 */
[----:B------:R3:W-:Y:S01]  /*49e0*/  MUFU.EX2 R243, R4 ;  /* 0x0000000400f37308 */ /* 0x0007e20000000800 */
[--C-:B----4-:R-:W-:Y:S02]  /*49f0*/  FFMA.FTZ R5, R11, c[0x0][0x23c], -R138.reuse ;  /* 0x00008f000b057a23 */ /* 0x110fe4000001088a */
[C---:B------:R-:W-:Y:S02]  /*4a00*/  FMUL.FTZ R19, R132.reuse, R159 ;  /* 0x0000009f84137220 */ /* 0x040fe40000410000 */
[C---:B------:R-:W-:Y:S01]  /*4a10*/  FMUL.FTZ R34, R132.reuse, R174 ;  /* 0x000000ae84227220 */ /* 0x040fe20000410000 */
[----:B------:R-:W-:Y:S01]  /*4a20*/  LDSM.16.MT88.4 R156, [R217+0xa000] ;  /* 0x00a00000d99c783b */ /* 0x000fe20000004200 */
[C---:B------:R-:W-:Y:S02]  /*4a30*/  FMUL.FTZ R35, R132.reuse, R175 ;  /* 0x000000af84237220 */ /* 0x040fe40000410000 */
[C---:B------:R-:W-:Y:S01]  /*4a40*/  FMUL.FTZ R38, R132.reuse, R38 ;  /* 0x0000002684267220 */ /* 0x040fe20000410000 */
[----:B------:R4:W-:Y:S01]  /*4a50*/  MUFU.EX2 R233, R143 ;  /* 0x0000008f00e97308 */ /* 0x0009e20000000800 */
[C---:B------:R-:W-:Y:S02]  /*4a60*/  FMUL.FTZ R39, R132.reuse, R39 ;  /* 0x0000002784277220 */ /* 0x040fe40000410000 */
[----:B------:R-:W-:Y:S01]  /*4a70*/  FMUL.FTZ R50, R132, R50 ;  /* 0x0000003284327220 */ /* 0x000fe20000410000 */
[----:B------:R-:W-:Y:S01]  /*4a80*/  LDSM.16.MT88.4 R172, [R215+0xa800] ;  /* 0x00a80000d7ac783b */ /* 0x000fe20000004200 */
[----:B-1----:R-:W-:Y:S02]  /*4a90*/  FADD.FTZ R0, -R3, R139 ;  /* 0x0000008b03007221 */ /* 0x002fe40000010100 */
[----:B------:R-:W-:Y:S02]  /*4aa0*/  FMUL.FTZ R139, R134, c[0x0][0x23c] ;  /* 0x00008f00868b7a20 */ /* 0x000fe40000410000 */
[----:B------:R-:W-:Y:S01]  /*4ab0*/  FMUL.FTZ R0, R0, c[0x0][0x23c] ;  /* 0x00008f0000007a20 */ /* 0x000fe20000410000 */
[----:B------:R1:W-:Y:S01]  /*4ac0*/  MUFU.EX2 R244, R5 ;  /* 0x0000000500f47308 */ /* 0x0003e20000000800 */
[C---:B--2---:R-:W-:Y:S01]  /*4ad0*/  FMUL.FTZ R24, R2.reuse, R164 ;  /* 0x000000a402187220 */ /* 0x044fe20000410000 */
[----:B------:R-:W-:Y:S01]  /*4ae0*/  FSEL R139, R139, RZ, P1 ;  /* 0x000000ff8b8b7208 */ /* 0x000fe20000800000 */
[C---:B------:R-:W-:Y:S01]  /*4af0*/  FMUL.FTZ R25, R2.reuse, R165 ;  /* 0x000000a502197220 */ /* 0x040fe20000410000 */
[----:B------:R-:W-:Y:S01]  /*4b00*/  FSETP.NEU.FTZ.AND P1, PT, R3, -INF , PT ;  /* 0xff8000000300780b */ /* 0x000fe20003f3d000 */
[--C-:B---3--:R-:W-:Y:S02]  /*4b10*/  FFMA.FTZ R4, R183, c[0x0][0x23c], -R138.reuse ;  /* 0x00008f00b7047a23 */ /* 0x108fe4000001088a */
[----:B------:R-:W-:Y:S01]  /*4b20*/  FMUL.FTZ R28, R2, R168 ;  /* 0x000000a8021c7220 */ /* 0x000fe20000410000 */
[----:B------:R-:W-:Y:S01]  /*4b30*/  FSEL R142, R142, RZ, P1 ;  /* 0x000000ff8e8e7208 */ /* 0x000fe20000800000 */
[C---:B------:R-:W-:Y:S01]  /*4b40*/  FMUL.FTZ R29, R2.reuse, R169 ;  /* 0x000000a9021d7220 */ /* 0x040fe20000410000 */
[----:B------:R-:W2:Y:S01]  /*4b50*/  MUFU.EX2 R245, R4 ;  /* 0x0000000400f57308 */ /* 0x000ea20000000800 */
[C---:B------:R-:W-:Y:S02]  /*4b60*/  FMUL.FTZ R40, R2.reuse, R40 ;  /* 0x0000002802287220 */ /* 0x040fe40000410000 */
[C---:B------:R-:W-:Y:S02]  /*4b70*/  FMUL.FTZ R41, R2.reuse, R41 ;  /* 0x0000002902297220 */ /* 0x040fe40000410000 */
[--C-:B----4-:R-:W-:Y:S02]  /*4b80*/  FFMA.FTZ R143, R193, c[0x0][0x23c], -R137.reuse ;  /* 0x00008f00c18f7a23 */ /* 0x110fe40000010889 */
[C---:B------:R-:W-:Y:S02]  /*4b90*/  FMUL.FTZ R44, R2.reuse, R44 ;  /* 0x0000002c022c7220 */ /* 0x040fe40000410000 */
[----:B------:R-:W-:Y:S01]  /*4ba0*/  FMUL.FTZ R45, R2, R45 ;  /* 0x0000002d022d7220 */ /* 0x000fe20000410000 */
[----:B------:R-:W3:Y:S01]  /*4bb0*/  MUFU.EX2 R0, R0 ;  /* 0x0000000000007308 */ /* 0x000ee20000000800 */
[C---:B------:R-:W-:Y:S02]  /*4bc0*/  FMUL.FTZ R51, R132.reuse, R51 ;  /* 0x0000003384337220 */ /* 0x040fe40000410000 */
[C---:B------:R-:W-:Y:S02]  /*4bd0*/  FMUL.FTZ R53, R133.reuse, R53 ;  /* 0x0000003585357220 */ /* 0x040fe40000410000 */
[----:B-1----:R-:W-:Y:S02]  /*4be0*/  FMUL.FTZ R5, R133, R149 ;  /* 0x0000009585057220 */ /* 0x002fe40000410000 */
[C---:B------:R-:W-:Y:S02]  /*4bf0*/  FMUL.FTZ R54, R132.reuse, R54 ;  /* 0x0000003684367220 */ /* 0x040fe40000410000 */
[----:B------:R-:W-:Y:S01]  /*4c00*/  FMUL.FTZ R55, R132, R55 ;  /* 0x0000003784377220 */ /* 0x000fe20000410000 */
[----:B------:R1:W-:Y:S01]  /*4c10*/  MUFU.EX2 R232, R143 ;  /* 0x0000008f00e87308 */ /* 0x0003e20000000800 */
[C---:B------:R-:W-:Y:S02]  /*4c20*/  FMUL.FTZ R56, R2.reuse, R56 ;  /* 0x0000003802387220 */ /* 0x040fe40000410000 */
[----:B------:R-:W-:Y:S01]  /*4c30*/  FMUL.FTZ R57, R2, R57 ;  /* 0x0000003902397220 */ /* 0x000fe20000410000 */
[----:B--2---:R-:W-:Y:S01]  /*4c40*/  F2FP.PACK_AB R149, R245, R243 ;  /* 0x000000f3f595723e */ /* 0x004fe200000000ff */
[--C-:B------:R-:W-:Y:S02]  /*4c50*/  FFMA.FTZ R4, R10, c[0x0][0x23c], -R137.reuse ;  /* 0x00008f000a047a23 */ /* 0x100fe40000010889 */
[C---:B------:R-:W-:Y:S02]  /*4c60*/  FMUL.FTZ R60, R2.reuse, R60 ;  /* 0x0000003c023c7220 */ /* 0x040fe40000410000 */
[----:B------:R-:W-:Y:S01]  /*4c70*/  FMUL.FTZ R61, R2, R61 ;  /* 0x0000003d023d7220 */ /* 0x000fe20000410000 */
[----:B------:R2:W-:Y:S01]  /*4c80*/  MUFU.EX2 R246, R4 ;  /* 0x0000000400f67308 */ /* 0x0005e20000000800 */
[C---:B------:R-:W-:Y:S02]  /*4c90*/  FMUL.FTZ R64, R133.reuse, R64 ;  /* 0x0000004085407220 */ /* 0x040fe40000410000 */
[----:B------:R-:W-:Y:S02]  /*4ca0*/  FMUL.FTZ R65, R133, R65 ;  /* 0x0000004185417220 */ /* 0x000fe40000410000 */
[C---:B---3--:R-:W-:Y:S02]  /*4cb0*/  FMUL.FTZ R10, R0.reuse, R146 ;  /* 0x00000092000a7220 */ /* 0x048fe40000410000 */
[C---:B------:R-:W-:Y:S02]  /*4cc0*/  FMUL.FTZ R11, R0.reuse, R147 ;  /* 0x00000093000b7220 */ /* 0x040fe40000410000 */
[C---:B------:R-:W-:Y:S02]  /*4cd0*/  FMUL.FTZ R14, R0.reuse, R154 ;  /* 0x0000009a000e7220 */ /* 0x040fe40000410000 */
[C---:B------:R-:W-:Y:S02]  /*4ce0*/  FMUL.FTZ R15, R0.reuse, R155 ;  /* 0x0000009b000f7220 */ /* 0x040fe40000410000 */
[----:B------:R-:W-:Y:S02]  /*4cf0*/  FMUL.FTZ R26, R0, R166 ;  /* 0x000000a6001a7220 */ /* 0x000fe40000410000 */
[--C-:B-1----:R-:W-:Y:S02]  /*4d00*/  FFMA.FTZ R143, R194, c[0x0][0x23c], -R138.reuse ;  /* 0x00008f00c28f7a23 */ /* 0x102fe4000001088a */
[C---:B------:R-:W-:Y:S02]  /*4d10*/  FMUL.FTZ R27, R0.reuse, R167 ;  /* 0x000000a7001b7220 */ /* 0x040fe40000410000 */
[----:B------:R1:W-:Y:S01]  /*4d20*/  MUFU.EX2 R231, R143 ;  /* 0x0000008f00e77308 */ /* 0x0003e20000000800 */
[C---:B------:R-:W-:Y:S02]  /*4d30*/  FMUL.FTZ R30, R0.reuse, R170 ;  /* 0x000000aa001e7220 */ /* 0x040fe40000410000 */
[----:B------:R-:W-:Y:S02]  /*4d40*/  FMUL.FTZ R31, R0, R171 ;  /* 0x000000ab001f7220 */ /* 0x000fe40000410000 */
[----:B--2---:R-:W-:Y:S02]  /*4d50*/  FFMA.FTZ R4, R9, c[0x0][0x23c], -R137 ;  /* 0x00008f0009047a23 */ /* 0x004fe40000010889 */
[----:B------:R-:W-:Y:S02]  /*4d60*/  FFMA.FTZ R9, R184, c[0x0][0x23c], -R139 ;  /* 0x00008f00b8097a23 */ /* 0x000fe4000001088b */
[C---:B------:R-:W-:Y:S01]  /*4d70*/  FMUL.FTZ R42, R0.reuse, R42 ;  /* 0x0000002a002a7220 */ /* 0x040fe20000410000 */
[----:B------:R-:W2:Y:S01]  /*4d80*/  MUFU.EX2 R248, R4 ;  /* 0x0000000400f87308 */ /* 0x000ea20000000800 */
        /* <DEDUP_REMOVED lines=8> */
[--C-:B-1----:R-:W-:Y:S02]  /*4e10*/  FFMA.FTZ R143, R195, c[0x0][0x23c], -R138.reuse ;  /* 0x00008f00c38f7a23 */ /* 0x102fe4000001088a */
[----:B------:R-:W-:Y:S01]  /*4e20*/  LDSM.16.MT88.4 R192, [R215+0xb800] ;  /* 0x00b80000d7c0783b */ /* 0x000fe20000004200 */
[C---:B------:R-:W-:Y:S02]  /*4e30*/  FMUL.FTZ R66, R132.reuse, R66 ;  /* 0x0000004284427220 */ /* 0x040fe40000410000 */
[----:B------:R1:W-:Y:S01]  /*4e40*/  MUFU.EX2 R230, R143 ;  /* 0x0000008f00e67308 */ /* 0x0003e20000000800 */
[----:B------:R-:W-:Y:S02]  /*4e50*/  FMUL.FTZ R67, R132, R67 ;  /* 0x0000004384437220 */ /* 0x000fe40000410000 */
[C---:B------:R-:W-:Y:S01]  /*4e60*/  FMUL.FTZ R68, R133.reuse, R68 ;  /* 0x0000004485447220 */ /* 0x040fe20000410000 */
[----:B--2---:R-:W-:Y:S01]  /*4e70*/  F2FP.PACK_AB R150, R248, R246 ;  /* 0x000000f6f896723e */ /* 0x004fe200000000ff */
[--C-:B------:R-:W-:Y:S02]  /*4e80*/  FFMA.FTZ R4, R8, c[0x0][0x23c], -R138.reuse ;  /* 0x00008f0008047a23 */ /* 0x100fe4000001088a */
[----:B------:R-:W-:Y:S02]  /*4e90*/  FMUL.FTZ R8, R2, R144 ;  /* 0x0000009002087220 */ /* 0x000fe40000410000 */
[----:B------:R-:W-:Y:S01]  /*4ea0*/  FMUL.FTZ R69, R133, R69 ;  /* 0x0000004585457220 */ /* 0x000fe20000410000 */
[----:B------:R-:W2:Y:S01]  /*4eb0*/  MUFU.EX2 R242, R4 ;  /* 0x0000000400f27308 */ /* 0x000ea20000000800 */
[C---:B------:R-:W-:Y:S02]  /*4ec0*/  FMUL.FTZ R70, R132.reuse, R70 ;  /* 0x0000004684467220 */ /* 0x040fe40000410000 */
[----:B------:R-:W-:Y:S02]  /*4ed0*/  FMUL.FTZ R71, R132, R71 ;  /* 0x0000004784477220 */ /* 0x000fe40000410000 */
[C---:B---3--:R-:W-:Y:S02]  /*4ee0*/  FMUL.FTZ R9, R2.reuse, R145 ;  /* 0x0000009102097220 */ /* 0x048fe40000410000 */
[C---:B------:R-:W-:Y:S02]  /*4ef0*/  FMUL.FTZ R72, R2.reuse, R72 ;  /* 0x0000004802487220 */ /* 0x040fe40000410000 */
[----:B------:R-:W-:Y:S02]  /*4f00*/  FMUL.FTZ R73, R2, R73 ;  /* 0x0000004902497220 */ /* 0x000fe40000410000 */
[C---:B------:R-:W-:Y:S02]  /*4f10*/  FMUL.FTZ R74, R0.reuse, R74 ;  /* 0x0000004a004a7220 */ /* 0x040fe40000410000 */
[----:B------:R-:W-:Y:S02]  /*4f20*/  FMUL.FTZ R75, R0, R75 ;  /* 0x0000004b004b7220 */ /* 0x000fe40000410000 */
[--C-:B-1----:R-:W-:Y:S02]  /*4f30*/  FFMA.FTZ R143, R188, c[0x0][0x23c], -R137.reuse ;  /* 0x00008f00bc8f7a23 */ /* 0x102fe40000010889 */
[----:B------:R-:W-:Y:S02]  /*4f40*/  FFMA.FTZ R137, R189, c[0x0][0x23c], -R137 ;  /* 0x00008f00bd897a23 */ /* 0x000fe40000010889 */
[C---:B------:R-:W-:Y:S01]  /*4f50*/  FMUL.FTZ R76, R2.reuse, R76 ;  /* 0x0000004c024c7220 */ /* 0x040fe20000410000 */
[----:B------:R-:W-:Y:S01]  /*4f60*/  MUFU.EX2 R229, R143 ;  /* 0x0000008f00e57308 */ /* 0x000fe20000000800 */
[----:B------:R-:W-:Y:S02]  /*4f70*/  FMUL.FTZ R77, R2, R77 ;  /* 0x0000004d024d7220 */ /* 0x000fe40000410000 */
[----:B------:R-:W-:Y:S01]  /*4f80*/  FMUL.FTZ R78, R0, R78 ;  /* 0x0000004e004e7220 */ /* 0x000fe20000410000 */
[----:B--2---:R-:W-:Y:S01]  /*4f90*/  F2FP.PACK_AB R151, R244, R242 ;  /* 0x000000f2f497723e */ /* 0x004fe200000000ff */
[--C-:B------:R-:W-:Y:S02]  /*4fa0*/  FFMA.FTZ R4, R182, c[0x0][0x23c], -R139.reuse ;  /* 0x00008f00b6047a23 */ /* 0x100fe4000001088b */
        /* <DEDUP_REMOVED lines=11> */
[C---:B------:R-:W-:Y:S02]  /*5060*/  FMUL.FTZ R88, R2.reuse, R88 ;  /* 0x0000005802587220 */ /* 0x040fe40000410000 */
[----:B------:R-:W-:Y:S02]  /*5070*/  FMUL.FTZ R89, R2, R89 ;  /* 0x0000005902597220 */ /* 0x000fe40000410000 */
[C---:B------:R-:W-:Y:S02]  /*5080*/  FMUL.FTZ R90, R0.reuse, R90 ;  /* 0x0000005a005a7220 */ /* 0x040fe40000410000 */
[----:B------:R-:W-:Y:S02]  /*5090*/  FMUL.FTZ R91, R0, R91 ;  /* 0x0000005b005b7220 */ /* 0x000fe40000410000 */
[C---:B------:R-:W-:Y:S02]  /*50a0*/  FMUL.FTZ R92, R2.reuse, R92 ;  /* 0x0000005c025c7220 */ /* 0x040fe40000410000 */
[--C-:B-1----:R-:W-:Y:S02]  /*50b0*/  FFMA.FTZ R4, R185, c[0x0][0x23c], -R139.reuse ;  /* 0x00008f00b9047a23 */ /* 0x102fe4000001088b */
[----:B------:R-:W-:Y:S02]  /*50c0*/  FMUL.FTZ R93, R2, R93 ;  /* 0x0000005d025d7220 */ /* 0x000fe40000410000 */
[----:B------:R-:W1:Y:S01]  /*50d0*/  MUFU.EX2 R241, R4 ;  /* 0x0000000400f17308 */ /* 0x000e620000000800 */
[C---:B------:R-:W-:Y:S02]  /*50e0*/  FMUL.FTZ R94, R0.reuse, R94 ;  /* 0x0000005e005e7220 */ /* 0x040fe40000410000 */
[----:B------:R-:W-:Y:S02]  /*50f0*/  FMUL.FTZ R95, R0, R95 ;  /* 0x0000005f005f7220 */ /* 0x000fe40000410000 */
[--C-:B--2---:R-:W-:Y:S02]  /*5100*/  FFMA.FTZ R137, R190, c[0x0][0x23c], -R138.reuse ;  /* 0x00008f00be897a23 */ /* 0x104fe4000001088a */
[----:B------:R-:W-:Y:S02]  /*5110*/  FFMA.FTZ R138, R191, c[0x0][0x23c], -R138 ;  /* 0x00008f00bf8a7a23 */ /* 0x000fe4000001088a */
[----:B------:R-:W-:Y:S01]  /*5120*/  LDSM.16.MT88.4 R188, [R213+0xb800] ;  /* 0x00b80000d5bc783b */ /* 0x000fe20000004200 */
[----:B------:R2:W-:Y:S01]  /*5130*/  MUFU.EX2 R210, R137 ;  /* 0x0000008900d27308 */ /* 0x0005e20000000800 */
[C---:B------:R-:W-:Y:S02]  /*5140*/  FMUL.FTZ R96, R133.reuse, R96 ;  /* 0x0000006085607220 */ /* 0x040fe40000410000 */
[C---:B------:R-:W-:Y:S02]  /*5150*/  FMUL.FTZ R97, R133.reuse, R97 ;  /* 0x0000006185617220 */ /* 0x040fe40000410000 */
[C---:B------:R-:W-:Y:S02]  /*5160*/  FMUL.FTZ R98, R132.reuse, R98 ;  /* 0x0000006284627220 */ /* 0x040fe40000410000 */
[C---:B------:R-:W-:Y:S02]  /*5170*/  FMUL.FTZ R99, R132.reuse, R99 ;  /* 0x0000006384637220 */ /* 0x040fe40000410000 */
[C---:B------:R-:W-:Y:S01]  /*5180*/  FMUL.FTZ R100, R133.reuse, R100 ;  /* 0x0000006485647220 */ /* 0x040fe20000410000 */
[----:B------:R-:W3:Y:S01]  /*5190*/  MUFU.EX2 R209, R138 ;  /* 0x0000008a00d17308 */ /* 0x000ee20000000800 */
[----:B------:R-:W-:Y:S02]  /*51a0*/  FMUL.FTZ R101, R133, R101 ;  /* 0x0000006585657220 */ /* 0x000fe40000410000 */
[----:B------:R-:W-:Y:S01]  /*51b0*/  FMUL.FTZ R102, R132, R102 ;  /* 0x0000006684667220 */ /* 0x000fe20000410000 */
[----:B-1----:R-:W-:Y:S01]  /*51c0*/  F2FP.PACK_AB R144, R241, R239 ;  /* 0x000000eff190723e */ /* 0x002fe200000000ff */
[--C-:B------:R-:W-:Y:S02]  /*51d0*/  FFMA.FTZ R4, R180, c[0x0][0x23c], -R142.reuse ;  /* 0x00008f00b4047a23 */ /* 0x100fe4000001088e */
[----:B------:R-:W-:Y:S01]  /*51e0*/  LDSM.16.MT88.4 R180, [R218+0xa800] ;  /* 0x00a80000dab4783b */ /* 0x000fe20000004200 */
[----:B------:R-:W-:Y:S02]  /*51f0*/  FMUL.FTZ R103, R132, R103 ;  /* 0x0000006784677220 */ /* 0x000fe40000410000 */
[----:B------:R1:W-:Y:S01]  /*5200*/  MUFU.EX2 R235, R4 ;  /* 0x0000000400eb7308 */ /* 0x0003e20000000800 */
[C---:B------:R-:W-:Y:S02]  /*5210*/  FMUL.FTZ R112, R133.reuse, R112 ;  /* 0x0000007085707220 */ /* 0x040fe40000410000 */
[C---:B------:R-:W-:Y:S02]  /*5220*/  FMUL.FTZ R113, R133.reuse, R113 ;  /* 0x0000007185717220 */ /* 0x040fe40000410000 */
[--C-:B--2---:R-:W-:Y:S02]  /*5230*/  FFMA.FTZ R137, R196, c[0x0][0x23c], -R139.reuse ;  /* 0x00008f00c4897a23 */ /* 0x104fe4000001088b */
[C---:B------:R-:W-:Y:S02]  /*5240*/  FMUL.FTZ R114, R132.reuse, R114 ;  /* 0x0000007284727220 */ /* 0x040fe40000410000 */
[C---:B------:R-:W-:Y:S01]  /*5250*/  FMUL.FTZ R115, R132.reuse, R115 ;  /* 0x0000007384737220 */ /* 0x040fe20000410000 */
[----:B------:R2:W-:Y:S01]  /*5260*/  MUFU.EX2 R208, R137 ;  /* 0x0000008900d07308 */ /* 0x0005e20000000800 */
[C---:B------:R-:W-:Y:S02]  /*5270*/  FMUL.FTZ R116, R133.reuse, R116 ;  /* 0x0000007485747220 */ /* 0x040fe40000410000 */
[----:B------:R-:W-:Y:S01]  /*5280*/  FMUL.FTZ R117, R133, R117 ;  /* 0x0000007585757220 */ /* 0x000fe20000410000 */
[----:B---3--:R-:W-:Y:S01]  /*5290*/  F2FP.PACK_AB R143, R209, R210 ;  /* 0x000000d2d18f723e */ /* 0x008fe200000000ff */
[C---:B------:R-:W-:Y:S02]  /*52a0*/  FMUL.FTZ R118, R132.reuse, R118 ;  /* 0x0000007684767220 */ /* 0x040fe40000410000 */
[----:B------:R-:W-:Y:S02]  /*52b0*/  FMUL.FTZ R119, R132, R119 ;  /* 0x0000007784777220 */ /* 0x000fe40000410000 */
[--C-:B------:R-:W-:Y:S02]  /*52c0*/  FFMA.FTZ R140, R140, c[0x0][0x23c], -R142.reuse ;  /* 0x00008f008c8c7a23 */ /* 0x100fe4000001088e */
[----:B------:R-:W-:Y:S02]  /*52d0*/  FMUL.FTZ R128, R133, R128 ;  /* 0x0000008085807220 */ /* 0x000fe40000410000 */
[----:B------:R3:W-:Y:S01]  /*52e0*/  MUFU.EX2 R138, R140 ;  /* 0x0000008c008a7308 */ /* 0x0007e20000000800 */
[--C-:B-1----:R-:W-:Y:S02]  /*52f0*/  FFMA.FTZ R4, R187, c[0x0][0x23c], -R142.reuse ;  /* 0x00008f00bb047a23 */ /* 0x102fe4000001088e */
[----:B------:R-:W-:Y:S02]  /*5300*/  FMUL.FTZ R129, R133, R129 ;  /* 0x0000008185817220 */ /* 0x000fe40000410000 */
[C---:B------:R-:W-:Y:S02]  /*5310*/  FMUL.FTZ R130, R132.reuse, R130 ;  /* 0x0000008284827220 */ /* 0x040fe40000410000 */
[----:B------:R-:W-:Y:S02]  /*5320*/  FMUL.FTZ R131, R132, R131 ;  /* 0x0000008384837220 */ /* 0x000fe40000410000 */
[C---:B------:R-:W-:Y:S01]  /*5330*/  FMUL.FTZ R108, R2.reuse, R108 ;  /* 0x0000006c026c7220 */ /* 0x040fe20000410000 */
[----:B------:R-:W1:Y:S01]  /*5340*/  MUFU.EX2 R237, R4 ;  /* 0x0000000400ed7308 */ /* 0x000e620000000800 */
[--C-:B--2---:R-:W-:Y:S02]  /*5350*/  FFMA.FTZ R137, R197, c[0x0][0x23c], -R139.reuse ;  /* 0x00008f00c5897a23 */ /* 0x104fe4000001088b */
[----:B------:R-:W-:Y:S02]  /*5360*/  FMUL.FTZ R109, R2, R109 ;  /* 0x0000006d026d7220 */ /* 0x000fe40000410000 */
[C---:B------:R-:W-:Y:S02]  /*5370*/  FMUL.FTZ R110, R0.reuse, R110 ;  /* 0x0000006e006e7220 */ /* 0x040fe40000410000 */
[----:B------:R-:W-:Y:S02]  /*5380*/  FMUL.FTZ R111, R0, R111 ;  /* 0x0000006f006f7220 */ /* 0x000fe40000410000 */
[C---:B------:R-:W-:Y:S01]  /*5390*/  FMUL.FTZ R124, R2.reuse, R124 ;  /* 0x0000007c027c7220 */ /* 0x040fe20000410000 */
[----:B------:R2:W-:Y:S01]  /*53a0*/  MUFU.EX2 R207, R137 ;  /* 0x0000008900cf7308 */ /* 0x0005e20000000800 */
[----:B------:R-:W-:Y:S02]  /*53b0*/  FMUL.FTZ R125, R2, R125 ;  /* 0x0000007d027d7220 */ /* 0x000fe40000410000 */
[----:B------:R-:W-:Y:S01]  /*53c0*/  FMUL.FTZ R126, R0, R126 ;  /* 0x0000007e007e7220 */ /* 0x000fe20000410000 */
[----:B---3--:R-:W-:Y:S01]  /*53d0*/  F2FP.PACK_AB R140, R232, R233 ;  /* 0x000000e9e88c723e */ /* 0x008fe200000000ff */
[----:B------:R-:W-:Y:S02]  /*53e0*/  FMUL.FTZ R127, R0, R127 ;  /* 0x0000007f007f7220 */ /* 0x000fe40000410000 */
[C---:B------:R-:W-:Y:S02]  /*53f0*/  FMUL.FTZ R104, R2.reuse, R104 ;  /* 0x0000006802687220 */ /* 0x040fe40000410000 */
[----:B------:R-:W-:Y:S02]  /*5400*/  FMUL.FTZ R105, R2, R105 ;  /* 0x0000006902697220 */ /* 0x000fe40000410000 */
[C---:B------:R-:W-:Y:S02]  /*5410*/  FMUL.FTZ R106, R0.reuse, R106 ;  /* 0x0000006a006a7220 */ /* 0x040fe40000410000 */
[----:B------:R-:W-:Y:S01]  /*5420*/  FMUL.FTZ R107, R0, R107 ;  /* 0x0000006b006b7220 */ /* 0x000fe20000410000 */
[C---:B-1----:R-:W-:Y:S01]  /*5430*/  F2FP.PACK_AB R145, R237.reuse, R235 ;  /* 0x000000ebed91723e */ /* 0x042fe200000000ff */
[----:B------:R-:W-:Y:S02]  /*5440*/  FFMA.FTZ R4, R186, c[0x0][0x23c], -R139 ;  /* 0x00008f00ba047a23 */ /* 0x000fe4000001088b */
[----:B------:R-:W-:Y:S01]  /*5450*/  LDSM.16.MT88.4 R184, [R217+0xa800] ;  /* 0x00a80000d9b8783b */ /* 0x000fe20000004200 */
[C---:B------:R-:W-:Y:S01]  /*5460*/  FMUL.FTZ R120, R2.reuse, R120 ;  /* 0x0000007802787220 */ /* 0x040fe20000410000 */
[----:B------:R1:W3:Y:S01]  /*5470*/  MUFU.EX2 R238, R4 ;  /* 0x0000000400ee7308 */ /* 0x0002e20000000800 */
[----:B------:R-:W-:Y:S02]  /*5480*/  FMUL.FTZ R121, R2, R121 ;  /* 0x0000007902797220 */ /* 0x000fe40000410000 */
[----:B------:R-:W-:Y:S02]  /*5490*/  FMUL.FTZ R122, R0, R122 ;  /* 0x0000007a007a7220 */ /* 0x000fe40000410000 */
[----:B--2---:R-:W-:Y:S02]  /*54a0*/  FFMA.FTZ R137, R198, c[0x0][0x23c], -R142 ;  /* 0x00008f00c6897a23 */ /* 0x004fe4000001088e */
[C---:B------:R-:W-:Y:S02]  /*54b0*/  FMUL.FTZ R123, R0.reuse, R123 ;  /* 0x0000007b007b7220 */ /* 0x040fe40000410000 */
[----:B------:R-:W-:Y:S01]  /*54c0*/  FFMA.FTZ R0, R0, R250, R235 ;  /* 0x000000fa00007223 */ /* 0x000fe200000100eb */
[----:B------:R2:W-:Y:S03]  /*54d0*/  MUFU.EX2 R206, R137 ;  /* 0x0000008900ce7308 */ /* 0x0005e60000000800 */
[----:B------:R-:W-:Y:S02]  /*54e0*/  FADD.FTZ R0, R237, R0 ;  /* 0x00000000ed007221 */ /* 0x000fe40000010000 */
[--C-:B-1----:R-:W-:Y:S01]  /*54f0*/  FFMA.FTZ R4, R13, c[0x0][0x23c], -R142.reuse ;  /* 0x00008f000d047a23 */ /* 0x102fe2000001088e */
[----:B---3--:R-:W-:Y:S01]  /*5500*/  F2FP.PACK_AB R146, R240, R238 ;  /* 0x000000eef092723e */ /* 0x008fe200000000ff */
[----:B------:R-:W-:Y:S03]  /*5510*/  FMUL.FTZ R13, R2, R153 ;  /* 0x00000099020d7220 */ /* 0x000fe60000410000 */
[----:B------:R1:W3:Y:S01]  /*5520*/  MUFU.EX2 R234, R4 ;  /* 0x0000000400ea7308 */ /* 0x0002e20000000800 */
[--C-:B--2---:R-:W-:Y:S02]  /*5530*/  FFMA.FTZ R137, R199, c[0x0][0x23c], -R142.reuse ;  /* 0x00008f00c7897a23 */ /* 0x104fe4000001088e */
[----:B------:R-:W-:Y:S07]  /*5540*/  LDSM.16.MT88.4 R196, [R218+0xb800] ;  /* 0x00b80000dac4783b */ /* 0x000fee0000004200 */
[----:B------:R2:W-:Y:S01]  /*5550*/  MUFU.EX2 R205, R137 ;  /* 0x0000008900cd7308 */ /* 0x0005e20000000800 */
[--C-:B-1----:R-:W-:Y:S02]  /*5560*/  FFMA.FTZ R4, R12, c[0x0][0x23c], -R142.reuse ;  /* 0x00008f000c047a23 */ /* 0x102fe4000001088e */
[----:B------:R-:W-:Y:S07]  /*5570*/  FMUL.FTZ R12, R2, R152 ;  /* 0x00000098020c7220 */ /* 0x000fee0000410000 */
[----:B------:R1:W4:Y:S01]  /*5580*/  MUFU.EX2 R236, R4 ;  /* 0x0000000400ec7308 */ /* 0x0003220000000800 */
[----:B------:R-:W5:Y:S01]  /*5590*/  LDSM.16.MT88.4 R152, [R218+0xa000] ;  /* 0x00a00000da98783b */ /* 0x000f620000004200 */
[----:B------:R-:W-:Y:S01]  /*55a0*/  FFMA.FTZ R142, R141, c[0x0][0x23c], -R142 ;  /* 0x00008f008d8e7a23 */ /* 0x000fe2000001088e */
[----:B------:R-:W-:Y:S01]  /*55b0*/  F2FP.PACK_AB R141, R230, R231 ;  /* 0x000000e7e68d723e */ /* 0x000fe200000000ff */
[----:B---3--:R-:W-:Y:S02]  /*55c0*/  FADD.FTZ R0, R234, R0 ;  /* 0x00000000ea007221 */ /* 0x008fe40000010000 */
[--C-:B--2---:R-:W-:Y:S02]  /*55d0*/  FFMA.FTZ R137, R200, c[0x0][0x23c], -R139.reuse ;  /* 0x00008f00c8897a23 */ /* 0x104fe4000001088b */
[----:B------:R-:W-:Y:S02]  /*55e0*/  FFMA.FTZ R139, R201, c[0x0][0x23c], -R139 ;  /* 0x00008f00c98b7a23 */ /* 0x000fe4000001088b */
[----:B------:R-:W-:Y:S01]  /*55f0*/  LDSM.16.MT88.4 R200, [R217+0xb800] ;  /* 0x00b80000d9c8783b */ /* 0x000fe20000004200 */
[----:B------:R-:W-:Y:S01]  /*5600*/  MUFU.EX2 R204, R137 ;  /* 0x0000008900cc7308 */ /* 0x000fe20000000800 */
[----:B------:R-:W-:Y:S09]  /*5610*/  FFMA.FTZ R2, R2, R251, R239 ;  /* 0x000000fb02027223 */ /* 0x000ff200000100ef */
[----:B------:R2:W-:Y:S01]  /*5620*/  MUFU.EX2 R137, R142 ;  /* 0x0000008e00897308 */ /* 0x0005e20000000800 */
[----:B-1----:R-:W-:Y:S01]  /*5630*/  FMUL.FTZ R4, R133, R148 ;  /* 0x0000009485047220 */ /* 0x002fe20000410000 */
[----:B------:R-:W-:Y:S01]  /*5640*/  F2FP.PACK_AB R148, R249, R247 ;  /* 0x000000f7f994723e */ /* 0x000fe200000000ff */
[C---:B----4-:R-:W-:Y:S01]  /*5650*/  FADD.FTZ R0, R236.reuse, R0 ;  /* 0x00000000ec007221 */ /* 0x050fe20000010000 */
[----:B------:R-:W-:Y:S06]  /*5660*/  F2FP.PACK_AB R147, R236, R234 ;  /* 0x000000eaec93723e */ /* 0x000fec00000000ff */
[----:B------:R-:W1:Y:S01]  /*5670*/  MUFU.EX2 R139, R139 ;  /* 0x0000008b008b7308 */ /* 0x000e620000000800 */
[-C--:B------:R-:W-:Y:S08]  /*5680*/  HMMA.16816.F32 R4, R148, R20.reuse, R4 ;  /* 0x000000149404723c */ /* 0x080ff00000001804 */
[C---:B------:R-:W-:Y:S04]  /*5690*/  HMMA.16816.F32 R8, R144.reuse, R20, R8 ;  /* 0x000000149008723c */ /* 0x040fe80000001808 */
[----:B--2---:R-:W-:Y:S03]  /*56a0*/  F2FP.PACK_AB R142, R211, R229 ;  /* 0x000000e5d38e723e */ /* 0x004fe600000000ff */
[C---:B------:R-:W-:Y:S01]  /*56b0*/  FMUL.FTZ R20, R133.reuse, R160 ;  /* 0x000000a085147220 */ /* 0x040fe20000410000 */
[-C--:B------:R-:W-:Y:S04]  /*56c0*/  HMMA.16816.F32 R12, R144, R22.reuse, R12 ;  /* 0x00000016900c723c */ /* 0x080fe8000000180c */
[----:B------:R-:W-:Y:S04]  /*56d0*/  FMUL.FTZ R21, R133, R161 ;  /* 0x000000a185157220 */ /* 0x000fe80000410000 */
[C---:B------:R-:W-:Y:S07]  /*56e0*/  HMMA.16816.F32 R16, R148.reuse, R22, R16 ;  /* 0x000000169410723c */ /* 0x040fee0000001810 */
[C---:B------:R-:W-:Y:S02]  /*56f0*/  FMUL.FTZ R22, R132.reuse, R162 ;  /* 0x000000a284167220 */ /* 0x040fe40000410000 */
[C---:B------:R-:W-:Y:S02]  /*5700*/  FMUL.FTZ R23, R132.reuse, R163 ;  /* 0x000000a384177220 */ /* 0x040fe40000410000 */
[----:B------:R-:W-:Y:S01]  /*5710*/  LDSM.16.MT88.4 R160, [R213+0xa800] ;  /* 0x00a80000d5a0783b */ /* 0x000fe20000004200 */
[----:B------:R-:W-:Y:S04]  /*5720*/  FFMA.FTZ R132, R132, R252, R243 ;  /* 0x000000fc84847223 */ /* 0x000fe800000100f3 */
[-C--:B------:R-:W-:Y:S08]  /*5730*/  HMMA.16816.F32 R20, R148, R176.reuse, R20 ;  /* 0x000000b09414723c */ /* 0x080ff00000001814 */
[C---:B------:R-:W-:Y:S07]  /*5740*/  HMMA.16816.F32 R24, R144.reuse, R176, R24 ;  /* 0x000000b09018723c */ /* 0x040fee0000001818 */
[----:B------:R-:W-:Y:S01]  /*5750*/  F2FP.PACK_AB R176, R207, R208 ;  /* 0x000000d0cfb0723e */ /* 0x000fe200000000ff */
[-C--:B------:R-:W-:Y:S04]  /*5760*/  HMMA.16816.F32 R28, R144, R178.reuse, R28 ;  /* 0x000000b2901c723c */ /* 0x080fe8000000181c */
[----:B------:R-:W-:Y:S04]  /*5770*/  F2FP.PACK_AB R177, R205, R206 ;  /* 0x000000cecdb1723e */ /* 0x000fe800000000ff */
[C---:B------:R-:W-:Y:S07]  /*5780*/  HMMA.16816.F32 R32, R148.reuse, R178, R32 ;  /* 0x000000b29420723c */ /* 0x040fee0000001820 */
[----:B-1----:R-:W-:Y:S01]  /*5790*/  F2FP.PACK_AB R178, R139, R204 ;  /* 0x000000cc8bb2723e */ /* 0x002fe200000000ff */
[-C--:B-----5:R-:W-:Y:S04]  /*57a0*/  HMMA.16816.F32 R36, R148, R152.reuse, R36 ;  /* 0x000000989424723c */ /* 0x0a0fe80000001824 */
[----:B------:R-:W-:Y:S04]  /*57b0*/  F2FP.PACK_AB R179, R137, R138 ;  /* 0x0000008a89b3723e */ /* 0x000fe800000000ff */
        /* <DEDUP_REMOVED lines=23> */
[-C--:B--2---:R-:W-:Y:S08]  /*5930*/  HMMA.16816.F32 R116, R148, R156.reuse, R116 ;  /* 0x0000009c9474723c */ /* 0x084ff00000001874 */
[C---:B------:R-:W-:Y:S08]  /*5940*/  HMMA.16816.F32 R120, R144.reuse, R156, R120 ;  /* 0x0000009c9078723c */ /* 0x040ff00000001878 */
[-C--:B------:R-:W-:Y:S08]  /*5950*/  HMMA.16816.F32 R124, R144, R158.reuse, R124 ;  /* 0x0000009e907c723c */ /* 0x080ff0000000187c */
[----:B------:R-:W-:Y:S08]  /*5960*/  HMMA.16816.F32 R128, R148, R158, R128 ;  /* 0x0000009e9480723c */ /* 0x000ff00000001880 */
[-C--:B------:R-:W-:Y:S01]  /*5970*/  HMMA.16816.F32 R148, R140, R160.reuse, R4 ;  /* 0x000000a08c94723c */ /* 0x080fe20000001804 */
[----:B------:R-:W2:Y:S06]  /*5980*/  LDL.LU R7, [R1] ;  /* 0x0000000001077983 */ /* 0x000eac0000300800 */
        /* <DEDUP_REMOVED lines=41> */
[----:B------:R-:W-:Y:S04]  /*5c20*/  HMMA.16816.F32 R128, R140, R202, R128 ;  /* 0x000000ca8c80723c */ /* 0x000fe80000001880 */
[----:B--2---:R-:W-:Y:S04]  /*5c30*/  FFMA.FTZ R133, R133, R7, R247 ;  /* 0x0000000785857223 */ /* 0x004fe800000100f7 */
[----:B------:R-:W-:Y:S04]  /*5c40*/  FADD.FTZ R133, R249, R133 ;  /* 0x00000085f9857221 */ /* 0x000fe80000010000 */
[----:B------:R-:W-:Y:S04]  /*5c50*/  FADD.FTZ R2, R246, R133 ;  /* 0x00000085f6027221 */ /* 0x000fe80000010000 */
[----:B------:R-:W-:Y:S04]  /*5c60*/  FADD.FTZ R2, R248, R2 ;  /* 0x00000002f8027221 */ /* 0x000fe80000010000 */
        /* <DEDUP_REMOVED lines=12> */
[----:B------:R1:W-:Y:S01]  /*5d30*/  STL [R1], R4 ;  /* 0x0000000401007387 */ /* 0x0003e20000100800 */
[----:B------:R-:W-:Y:S01]  /*5d40*/  MOV R139, R3 ;  /* 0x00000003008b7202 */ /* 0x000fe20000000f00 */
[----:B------:R-:W-:Y:S01]  /*5d50*/  FADD.FTZ R250, R137, R0 ;  /* 0x0000000089fa7221 */ /* 0x000fe20000010000 */
[----:B------:R-:W-:Y:S01]  /*5d60*/  MOV R137, R135 ;  /* 0x0000008700897202 */ /* 0x000fe20000000f00 */
[----:B-1----:R-:W-:-:S05]  /*5d70*/  @P0 BRA `(.L_x_1289) ;  /* 0xffffdb5000000947 */ /* 0x002fca000383ffff */
.L_x_1288:
[----:B-1----:R-:W2:Y:S04]  /*5d80*/  LDL.LU R2, [R1] ;  /* 0x0000000001027983 */ /* 0x002ea80000300800 */
[----:B------:R-:W3:Y:S04]  /*5d90*/  LDL.LU R178, [R1+0x2c] ;  /* 0x00002c0001b27983 */ /* 0x000ee80000300800 */
[----:B------:R-:W1:Y:S04]  /*5da0*/  SHFL.BFLY PT, R4, R252, 0x2, 0x1f ;  /* 0x0c401f00fc047f89 */ /* 0x000e6800000e0000 */
[----:B------:R-:W4:Y:S04]  /*5db0*/  SHFL.BFLY PT, R5, R251, 0x2, 0x1f ;  /* 0x0c401f00fb057f89 */ /* 0x000f2800000e0000 */
[----:B------:R-:W2:Y:S04]  /*5dc0*/  S2R R177, SR_CTAID.Y ;  /* 0x0000000000b17919 */ /* 0x000ea80000002600 */
[----:B------:R-:W4:Y:S01]  /*5dd0*/  S2R R176, SR_TID.X ;  /* 0x0000000000b07919 */ /* 0x000f220000002100 */
[----:B-1----:R-:W-:-:S02]  /*5de0*/  FADD.FTZ R252, R4, R252 ;  /* 0x000000fc04fc7221 */ /* 0x002fc40000010000 */
[----:B----4-:R-:W-:-:S03]  /*5df0*/  FADD.FTZ R251, R5, R251 ;  /* 0x000000fb05fb7221 */ /* 0x010fc60000010000 */
[----:B------:R-:W1:Y:S01]  /*5e00*/  SHFL.BFLY PT, R7, R252, 0x1, 0x1f ;  /* 0x0c201f00fc077f89 */ /* 0x000e6200000e0000 */
[----:B------:R-:W-:Y:S01]  /*5e10*/  SHF.R.S32.HI R142, RZ, 0x1f, R176 ;  /* 0x0000001fff8e7819 */ /* 0x000fe200000114b0 */
[----:B-1----:R-:W-:-:S05]  /*5e20*/  FADD.FTZ R252, R252, R7 ;  /* 0x00000007fcfc7221 */ /* 0x002fca0000010000 */
[----:B------:R-:W-:Y:S01]  /*5e30*/  FSETP.NE.FTZ.AND P5, PT, R252, RZ, PT ;  /* 0x000000fffc00720b */ /* 0x000fe20003fb5000 */
[----:B--2---:R-:W1:Y:S01]  /*5e40*/  SHFL.BFLY PT, R0, R2, 0x2, 0x1f ;  /* 0x0c401f0002007f89 */ /* 0x004e6200000e0000 */
[----:B---3--:R-:W-:-:S13]  /*5e50*/  ISETP.NE.AND P0, PT, R178, -0x1, PT ;  /* 0xffffffffb200780c */ /* 0x008fda0003f05270 */
[----:B------:R-:W-:Y:S01]  /*5e60*/  @P0 IMAD.WIDE.U32 R4, R178, c[0x0][0x1e8], RZ ;  /* 0x00007a00b2040a25 */ /* 0x000fe200078e00ff */
[----:B------:R-:W-:-:S03]  /*5e70*/  @!P0 SHF.R.S32.HI R7, RZ, 0x1f, R177 ;  /* 0x0000001fff078819 */ /* 0x000fc600000114b1 */
[----:B------:R-:W-:Y:S01]  /*5e80*/  @!P0 IMAD.WIDE.U32 R8, R177, c[0x0][0x1e0], RZ ;  /* 0x00007800b1088a25 */ /* 0x000fe200078e00ff */
[----:B------:R-:W-:-:S03]  /*5e90*/  @P0 MOV R141, R4 ;  /* 0x00000004008d0202 */ /* 0x000fc60000000f00 */
[----:B-1----:R-:W-:Y:S01]  /*5ea0*/  FADD.FTZ R0, R0, R2 ;  /* 0x0000000200007221 */ /* 0x002fe20000010000 */
[----:B------:R-:W-:Y:S01]  /*5eb0*/  @!P0 MOV R141, R8 ;  /* 0x00000008008d8202 */ /* 0x000fe20000000f00 */
[----:B------:R-:W1:Y:S01]  /*5ec0*/  SHFL.BFLY PT, R2, R250, 0x2, 0x1f ;  /* 0x0c401f00fa027f89 */ /* 0x000e6200000e0000 */
[----:B------:R-:W-:Y:S02]  /*5ed0*/  @!P0 IMAD R4, R7, c[0x0][0x1e0], RZ ;  /* 0x0000780007048a24 */ /* 0x000fe400078e02ff */
[----:B------:R-:W-:Y:S01]  /*5ee0*/  @P0 IMAD R143, R178, c[0x0][0x1ec], R5 ;  /* 0x00007b00b28f0a24 */ /* 0x000fe200078e0205 */
[----:B------:R-:W2:Y:S01]  /*5ef0*/  SHFL.BFLY PT, R132, R0, 0x1, 0x1f ;  /* 0x0c201f0000847f89 */ /* 0x000ea200000e0000 */
[CC--:B------:R-:W-:Y:S02]  /*5f00*/  LEA.HI R5, R142.reuse, R176.reuse, RZ, 0x2 ;  /* 0x000000b08e057211 */ /* 0x0c0fe400078f10ff */
[----:B------:R-:W-:Y:S01]  /*5f10*/  LEA.HI R142, R142, R176, RZ, 0x5 ;  /* 0x000000b08e8e7211 */ /* 0x000fe200078f28ff */
[----:B-1----:R-:W-:-:S02]  /*5f20*/  FADD.FTZ R250, R2, R250 ;  /* 0x000000fa02fa7221 */ /* 0x002fc40000010000 */
[----:B------:R-:W1:Y:S01]  /*5f30*/  SHFL.BFLY PT, R2, R251, 0x1, 0x1f ;  /* 0x0c201f00fb027f89 */ /* 0x000e6200000e0000 */
[----:B--2---:R-:W-:Y:S01]  /*5f40*/  FADD.FTZ R132, R0, R132 ;  /* 0x0000008400847221 */ /* 0x004fe20000010000 */
[----:B------:R-:W-:Y:S02]  /*5f50*/  MOV R0, 0x3f800000 ;  /* 0x3f80000000007802 */ /* 0x000fe40000000f00 */
[----:B------:R-:W2:Y:S02]  /*5f60*/  SHFL.BFLY PT, R6, R250, 0x1, 0x1f ;  /* 0x0c201f00fa067f89 */ /* 0x000ea400000e0000 */
[----:B------:R-:W-:-:S13]  /*5f70*/  FSETP.NE.FTZ.AND P6, PT, R132, RZ, PT ;  /* 0x000000ff8400720b */ /* 0x000fda0003fd5000 */
[----:B------:R-:W3:Y:S01]  /*5f80*/  @P6 MUFU.RCP R0, R132 ;  /* 0x0000008400006308 */ /* 0x000ee20000001000 */
[----:B-1----:R-:W-:Y:S02]  /*5f90*/  FADD.FTZ R251, R251, R2 ;  /* 0x00000002fbfb7221 */ /* 0x002fe40000010000 */
[----:B------:R-:W-:Y:S01]  /*5fa0*/  @!P0 IMAD R2, R177, c[0x0][0x1e4], R4 ;  /* 0x00007900b1028a24 */ /* 0x000fe200078e0204 */
[----:B------:R-:W-:Y:S01]  /*5fb0*/  MOV R4, 0x3f800000 ;  /* 0x3f80000000047802 */ /* 0x000fe20000000f00 */
[----:B--2---:R-:W-:Y:S01]  /*5fc0*/  FADD.FTZ R250, R250, R6 ;  /* 0x00000006fafa7221 */ /* 0x004fe20000010000 */
[----:B------:R-:W-:Y:S02]  /*5fd0*/  FSETP.NE.FTZ.AND P4, PT, R251, RZ, PT ;  /* 0x000000fffb00720b */ /* 0x000fe40003f95000 */
[----:B------:R-:W-:Y:S02]  /*5fe0*/  @!P0 IADD3 R143, R9, R2, RZ ;  /* 0x00000002098f8210 */ /* 0x000fe40007ffe0ff */
[----:B------:R-:W-:Y:S01]  /*5ff0*/  MOV R2, 0x3f800000 ;  /* 0x3f80000000027802 */ /* 0x000fe20000000f00 */
[----:B------:R-:W1:Y:S01]  /*6000*/  @P5 MUFU.RCP R4, R252 ;  /* 0x000000fc00045308 */ /* 0x000e620000001000 */
[----:B------:R-:W-:Y:S01]  /*6010*/  FSETP.NE.FTZ.AND P3, PT, R250, RZ, PT ;  /* 0x000000fffa00720b */ /* 0x000fe20003f75000 */
[C---:B---3--:R-:W-:Y:S01]  /*6020*/  FMUL.FTZ R138, R0.reuse, R64 ;  /* 0x00000040008a7220 */ /* 0x048fe20000410000 */
[----:B------:R-:W-:Y:S01]  /*6030*/  LOP3.LUT R6, R5, 0x3ffffffc, RZ, 0xc0, !PT ;  /* 0x3ffffffc05067812 */ /* 0x000fe200078ec0ff */
[----:B------:R-:W-:-:S02]  /*6040*/  FMUL.FTZ R148, R0, R148 ;  /* 0x0000009400947220 */ /* 0x000fc40000410000 */
[----:B------:R-:W-:Y:S01]  /*6050*/  FMUL.FTZ R7, R0, R149 ;  /* 0x0000009500077220 */ /* 0x000fe20000410000 */
[----:B------:R-:W-:Y:S01]  /*6060*/  IADD3 R176, -R6, R176, RZ ;  /* 0x000000b006b07210 */ /* 0x000fe20007ffe1ff */
[----:B------:R-:W2:Y:S01]  /*6070*/  @P4 MUFU.RCP R2, R251 ;  /* 0x000000fb00024308 */ /* 0x000ea20000001000 */
[C---:B------:R-:W-:Y:S02]  /*6080*/  FMUL.FTZ R156, R0.reuse, R156 ;  /* 0x0000009c009c7220 */ /* 0x040fe40000410000 */
[C---:B------:R-:W-:Y:S01]  /*6090*/  FMUL.FTZ R157, R0.reuse, R157 ;  /* 0x0000009d009d7220 */ /* 0x040fe20000410000 */
[----:B------:R-:W-:Y:S01]  /*60a0*/  F2FP.PACK_AB R7, R7, R148 ;  /* 0x000000940707723e */ /* 0x000fe200000000ff */
[C---:B------:R-:W-:Y:S02]  /*60b0*/  FMUL.FTZ R160, R0.reuse, R160 ;  /* 0x000000a000a07220 */ /* 0x040fe40000410000 */
[C---:B------:R-:W-:Y:S02]  /*60c0*/  FMUL.FTZ R13, R0.reuse, R161 ;  /* 0x000000a1000d7220 */ /* 0x040fe40000410000 */
        /* <DEDUP_REMOVED lines=12> */
[C---:B------:R-:W-:Y:S01]  /*6190*/  FMUL.FTZ R64, R0.reuse, R65 ;  /* 0x0000004100407220 */ /* 0x040fe20000410000 */
[----:B------:R-:W-:Y:S01]  /*61a0*/  SHF.R.S32.HI R34, RZ, 0x5, R142 ;  /* 0x00000005ff227819 */ /* 0x000fe2000001148e */
        /* <DEDUP_REMOVED lines=16> */
[----:B------:R-:W-:Y:S01]  /*62b0*/  FMUL.FTZ R129, R0, R129 ;  /* 0x0000008100817220 */ /* 0x000fe20000410000 */
[----:B------:R-:W-:Y:S01]  /*62c0*/  MOV R0, 0x3f800000 ;  /* 0x3f80000000007802 */ /* 0x000fe20000000f00 */
[----:B-1----:R-:W-:-:S02]  /*62d0*/  FMUL.FTZ R29, R4, R54 ;  /* 0x00000036041d7220 */ /* 0x002fc40000410000 */
[----:B------:R-:W-:Y:S02]  /*62e0*/  FMUL.FTZ R30, R4, R66 ;  /* 0x00000042041e7220 */ /* 0x000fe40000410000 */
[----:B--2---:R-:W-:Y:S01]  /*62f0*/  FMUL.FTZ R21, R2, R41 ;  /* 0x0000002902157220 */ /* 0x004fe20000410000 */
[----:B------:R-:W1:Y:S01]  /*6300*/  @P3 MUFU.RCP R0, R250 ;  /* 0x000000fa00003308 */ /* 0x000e620000001000 */
        /* <DEDUP_REMOVED lines=177> */
[----:B------:R-:W-:Y:S01]  /*6e20*/  STS [R2+0x2400], R14 ;  /* 0x0024000e02007388 */ /* 0x000fe20000000800 */
[----:B------:R-:W-:Y:S02]  /*6e30*/  SEL R6, R6, 0xffffffc0, !P2 ;  /* 0xffffffc006067807 */ /* 0x000fe40005000000 */
[----:B--2---:R-:W-:Y:S02]  /*6e40*/  IADD3 R5, R0, R4, RZ ;  /* 0x0000000400057210 */ /* 0x004fe40007ffe0ff */
[----:B------:R-:W-:Y:S02]  /*6e50*/  IADD3 R4, R4, R2, RZ ;  /* 0x0000000204047210 */ /* 0x000fe40007ffe0ff */
[-C--:B---3--:R-:W-:Y:S01]  /*6e60*/  IADD3 R8, R0, R6.reuse, RZ ;  /* 0x0000000600087210 */ /* 0x088fe20007ffe0ff */
[----:B------:R1:W-:Y:S01]  /*6e70*/  STS [R5], R13 ;  /* 0x0000000d05007388 */ /* 0x0003e20000000800 */
[----:B------:R-:W-:Y:S01]  /*6e80*/  IADD3 R7, R5, R6, RZ ;  /* 0x0000000605077210 */ /* 0x000fe20007ffe0ff */
[----:B----4-:R-:W2:Y:S02]  /*6e90*/  LDC.U8 R10, c[0x0][0x329] ;  /* 0x0000ca40ff0a7b82 */ /* 0x010ea40000000000 */
[----:B------:R3:W-:Y:S01]  /*6ea0*/  STS [R5+0x400], R12 ;  /* 0x0004000c05007388 */ /* 0x0007e20000000800 */
[----:B------:R-:W-:-:S03]  /*6eb0*/  IADD3 R9, R6, R2, RZ ;  /* 0x0000000206097210 */ /* 0x000fc60007ffe0ff */
[----:B------:R-:W-:Y:S01]  /*6ec0*/  STS [R4], R16 ;  /* 0x0000001004007388 */ /* 0x000fe20000000800 */
[----:B------:R-:W-:Y:S01]  /*6ed0*/  IADD3 R6, R4, R6, RZ ;  /* 0x0000000604067210 */ /* 0x000fe20007ffe0ff */
[----:B------:R-:W4:Y:S02]  /*6ee0*/  LDC.U8 R11, c[0x0][0x328] ;  /* 0x0000ca00ff0b7b82 */ /* 0x000f240000000000 */
[----:B------:R-:W-:Y:S04]  /*6ef0*/  STS [R4+0x400], R15 ;  /* 0x0004000f04007388 */ /* 0x000fe80000000800 */
[----:B------:R-:W-:Y:S04]  /*6f00*/  STS [R5+0x2000], R17 ;  /* 0x0020001105007388 */ /* 0x000fe80000000800 */
[----:B------:R-:W-:Y:S04]  /*6f10*/  STS [R5+0x2400], R18 ;  /* 0x0024001205007388 */ /* 0x000fe80000000800 */
[----:B------:R-:W-:Y:S01]  /*6f20*/  STS [R4+0x2000], R25 ;  /* 0x0020001904007388 */ /* 0x000fe20000000800 */
[----:B-1----:R-:W-:Y:S01]  /*6f30*/  @P5 MUFU.LG2 R13, R252 ;  /* 0x000000fc000d5308 */ /* 0x002fe20000000c00 */
[----:B--2---:R-:W-:-:S02]  /*6f40*/  ISETP.NE.AND P1, PT, R10, RZ, PT ;  /* 0x000000ff0a00720c */ /* 0x004fc40003f25270 */
[----:B------:R-:W-:Y:S04]  /*6f50*/  STS [R4+0x2400], R24 ;  /* 0x0024001804007388 */ /* 0x000fe80000000800 */
[----:B------:R-:W-:Y:S01]  /*6f60*/  STS [R8], R23 ;  /* 0x0000001708007388 */ /* 0x000fe20000000800 */
[----:B---3--:R-:W-:Y:S01]  /*6f70*/  @P4 MUFU.LG2 R12, R251 ;  /* 0x000000fb000c4308 */ /* 0x008fe20000000c00 */
[----:B----4-:R-:W-:Y:S02]  /*6f80*/  ISETP.NE.AND P2, PT, R11, RZ, PT ;  /* 0x000000ff0b00720c */ /* 0x010fe40003f45270 */
        /* <DEDUP_REMOVED lines=25> */
[----:B------:R2:W-:Y:S04]  /*7120*/  STS [R4+0x4400], R33 ;  /* 0x0044002104007388 */ /* 0x0005e80000000800 */
[----:B------:R-:W-:Y:S01]  /*7130*/  STS [R4+0x4000], R35 ;  /* 0x0040002304007388 */ /* 0x000fe20000000800 */
[----:B-1----:R-:W-:-:S03]  /*7140*/  @P1 MOV R0, c[0x0][0x210] ;  /* 0x0000840000001a02 */ /* 0x002fc60000000f00 */
[----:B------:R-:W-:Y:S04]  /*7150*/  STS [R5+0x6000], R37 ;  /* 0x0060002505007388 */ /* 0x000fe80000000800 */
[----:B------:R-:W-:Y:S04]  /*7160*/  STS [R5+0x6400], R36 ;  /* 0x0064002405007388 */ /* 0x000fe80000000800 */
[----:B------:R-:W-:Y:S04]  /*7170*/  STS [R4+0x6000], R32 ;  /* 0x0060002004007388 */ /* 0x000fe80000000800 */
[----:B------:R-:W-:Y:S04]  /*7180*/  STS [R4+0x6400], R31 ;  /* 0x0064001f04007388 */ /* 0x000fe80000000800 */
[----:B------:R-:W-:Y:S04]  /*7190*/  STS [R8+0x4000], R30 ;  /* 0x0040001e08007388 */ /* 0x000fe80000000800 */
[----:B--2---:R1:W5:Y:S04]  /*71a0*/  LDL R33, [R1+0x4] ;  /* 0x0000040001217983 */ /* 0x0043680000100800 */
        /* <DEDUP_REMOVED lines=16> */
[----:B---3--:R-:W2:Y:S01]  /*72b0*/  @P6 MUFU.LG2 R9, R132 ;  /* 0x0000008400096308 */ /* 0x008ea20000000c00 */
[----:B------:R-:W-:Y:S02]  /*72c0*/  ISETP.NE.OR P2, PT, R10, RZ, !P2 ;  /* 0x000000ff0a00720c */ /* 0x000fe40005745670 */
[----:B------:R-:W-:Y:S01]  /*72d0*/  STS [R6+0x6000], R69 ;  /* 0x0060004506007388 */ /* 0x000fe20000000800 */
[----:B------:R-:W-:Y:S01]  /*72e0*/  @P1 MOV R0, 0x1 ;  /* 0x0000000100001802 */ /* 0x000fe20000000f00 */
[----:B------:R-:W-:-:S02]  /*72f0*/  @!P1 IMAD R0, R8, c[0x0][0x1c0], RZ ;  /* 0x0000700008009a24 */ /* 0x000fc400078e02ff */
[----:B------:R3:W-:Y:S04]  /*7300*/  STS [R6+0x6400], R68 ;  /* 0x0064004406007388 */ /* 0x0007e80000000800 */
[----:B------:R-:W-:Y:S06]  /*7310*/  BAR.SYNC.DEFER_BLOCKING 0x0 ;  /* 0x0000000000007b1d */ /* 0x000fec0000010000 */
[----:B------:R-:W4:Y:S04]  /*7320*/  S2R R18, SR_TID.X ;  /* 0x0000000000127919 */ /* 0x000f280000002100 */
[----:B------:R-:W1:Y:S04]  /*7330*/  S2R R15, SR_CTAID.X ;  /* 0x00000000000f7919 */ /* 0x000e680000002500 */
[----:B------:R-:W1:Y:S01]  /*7340*/  S2R R32, SR_CTAID.Z ;  /* 0x0000000000207919 */ /* 0x000e620000002700 */
[----:B------:R-:W-:-:S02]  /*7350*/  IMAD R0, R177, R0, RZ ;  /* 0x00000000b1007224 */ /* 0x000fc400078e02ff */
[----:B------:R-:W-:Y:S02]  /*7360*/  @!P2 IMAD R2, R177, c[0x0][0x214], RZ ;  /* 0x00008500b102aa24 */ /* 0x000fe400078e02ff */
[----:B--2---:R-:W-:Y:S01]  /*7370*/  @P6 FMUL.FTZ R7, R9, 0.69314718246459960938 ;  /* 0x3f31721809076820 */ /* 0x004fe20000410000 */
[----:B------:R2:W1:Y:S04]  /*7380*/  LDS.128 R24, [R227] ;  /* 0x00000000e3187984 */ /* 0x0004680000000c00 */
        /* <DEDUP_REMOVED lines=10> */
[----:B------:R2:W2:Y:S04]  /*7430*/  LDS.128 R48, [R227+0x5800] ;  /* 0x00580000e3307984 */ /* 0x0004a80000000c00 */
[----:B------:R1:W2:Y:S04]  /*7440*/  LDS.128 R56, [R227+0x6000] ;  /* 0x00600000e3387984 */ /* 0x0002a80000000c00 */
[----:B------:R1:W2:Y:S04]  /*7450*/  LDS.128 R64, [R227+0x6800] ;  /* 0x00680000e3407984 */ /* 0x0002a80000000c00 */
[----:B------:R1:W2:Y:S04]  /*7460*/  LDS.128 R72, [R227+0x7000] ;  /* 0x00700000e3487984 */ /* 0x0002a80000000c00 */
[----:B------:R2:W2:Y:S01]  /*7470*/  LDS.128 R80, [R227+0x7800] ;  /* 0x00780000e3507984 */ /* 0x0004a20000000c00 */
[----:B----4-:R-:W-:Y:S01]  /*7480*/  SHF.R.S32.HI R19, RZ, 0x1f, R18 ;  /* 0x0000001fff137819 */ /* 0x010fe20000011412 */
[----:B------:R-:W4:Y:S01]  /*7490*/  @P3 MUFU.LG2 R10, R250 ;  /* 0x000000fa000a3308 */ /* 0x000f220000000c00 */
[----:B------:R-:W-:-:S02]  /*74a0*/  @!P2 SEL R2, R2, R178, !P0 ;  /* 0x000000b20202a207 */ /* 0x000fc40004000000 */
[-C--:B------:R-:W-:Y:S02]  /*74b0*/  LEA.HI R11, R19, R18.reuse, RZ, 0x5 ;  /* 0x00000012130b7211 */ /* 0x080fe400078f28ff */
[----:B------:R-:W-:Y:S02]  /*74c0*/  SEL R9, R0, RZ, P2 ;  /* 0x000000ff00097207 */ /* 0x000fe40001000000 */
[----:B------:R-:W-:Y:S02]  /*74d0*/  LOP3.LUT R0, R11, 0xffffffe0, RZ, 0xc0, !PT ;  /* 0xffffffe00b007812 */ /* 0x000fe400078ec0ff */
[----:B---3--:R-:W-:Y:S01]  /*74e0*/  @P1 MOV R6, c[0x0][0x210] ;  /* 0x0000840000061a02 */ /* 0x008fe20000000f00 */
[----:B------:R-:W-:Y:S01]  /*74f0*/  CS2R R4, SRZ ;  /* 0x0000000000047805 */ /* 0x000fe2000001ff00 */
[----:B------:R-:W-:Y:S02]  /*7500*/  @!P1 MOV R6, 0x1 ;  /* 0x0000000100069802 */ /* 0x000fe40000000f00 */
[----:B------:R-:W-:-:S02]  /*7510*/  IADD3 R0, -R0, R18, RZ ;  /* 0x0000001200007210 */ /* 0x000fc40007ffe1ff */
[----:B------:R-:W-:Y:S01]  /*7520*/  MOV R17, 0x7f800000 ;  /* 0x7f80000000117802 */ /* 0x000fe20000000f00 */
[----:B------:R-:W-:Y:S01]  /*7530*/  @P6 FFMA.FTZ R17, R136, c[0x0][0x238], R7 ;  /* 0x00008e0088116a23 */ /* 0x000fe20000010007 */
[----:B------:R-:W-:Y:S02]  /*7540*/  @!P2 SHF.R.S32.HI R5, RZ, 0x1f, R2 ;  /* 0x0000001fff05a819 */ /* 0x000fe40000011402 */
[----:B------:R-:W-:Y:S01]  /*7550*/  @!P2 MOV R4, R2 ;  /* 0x000000020004a202 */ /* 0x000fe20000000f00 */
[----:B-1----:R-:W-:Y:S01]  /*7560*/  IMAD R7, R15, R6, RZ ;  /* 0x000000060f077224 */ /* 0x002fe200078e02ff */
[----:B------:R-:W-:Y:S01]  /*7570*/  LOP3.LUT P2, RZ, R0, 0x3, RZ, 0xc0, !PT ;  /* 0x0000000300ff7812 */ /* 0x000fe2000784c0ff */
[----:B------:R-:W-:-:S03]  /*7580*/  IMAD R2, R32, R8, R9 ;  /* 0x0000000820027224 */ /* 0x000fc600078e0209 */
[----:B------:R-:W-:Y:S01]  /*7590*/  SHF.L.U32 R11, R7, 0x7, RZ ;  /* 0x00000007070b7819 */ /* 0x000fe200000006ff */
[----:B----4-:R-:W-:Y:S01]  /*75a0*/  @P3 FMUL.FTZ R7, R10, 0.69314718246459960938 ;  /* 0x3f3172180a073820 */ /* 0x010fe20000410000 */
[----:B------:R-:W-:Y:S01]  /*75b0*/  BSSY B0, `(.L_x_1292) ;  /* 0x0000035000007945 */ /* 0x000fe20003800000 */
[----:B------:R-:W-:Y:S01]  /*75c0*/  @P5 FMUL.FTZ R9, R13, 0.69314718246459960938 ;  /* 0x3f3172180d095820 */ /* 0x000fe20000410000 */
[--C-:B------:R-:W-:Y:S01]  /*75d0*/  IADD3 R10, P1, P0, R11, R4, R2.reuse ;  /* 0x000000040b0a7210 */ /* 0x100fe2000783e002 */
[----:B------:R-:W-:Y:S01]  /*75e0*/  @P4 FMUL.FTZ R8, R12, 0.69314718246459960938 ;  /* 0x3f3172180c084820 */ /* 0x000fe20000410000 */
[----:B------:R-:W-:Y:S02]  /*75f0*/  SHF.R.S32.HI R4, RZ, 0x1f, R11 ;  /* 0x0000001fff047819 */ /* 0x000fe4000001140b */
[----:B------:R-:W-:Y:S02]  /*7600*/  SHF.R.S32.HI R2, RZ, 0x1f, R2 ;  /* 0x0000001fff027819 */ /* 0x000fe40000011402 */
[----:B------:R-:W-:Y:S01]  /*7610*/  MOV R16, 0x7f800000 ;  /* 0x7f80000000107802 */ /* 0x000fe20000000f00 */
[----:B------:R-:W-:Y:S01]  /*7620*/  @P5 FFMA.FTZ R16, R135, c[0x0][0x238], R9 ;  /* 0x00008e0087105a23 */ /* 0x000fe20000010009 */
[----:B------:R-:W-:Y:S01]  /*7630*/  MOV R14, 0x7f800000 ;  /* 0x7f800000000e7802 */ /* 0x000fe20000000f00 */
[----:B------:R-:W-:Y:S01]  /*7640*/  @P4 FFMA.FTZ R14, R134, c[0x0][0x238], R8 ;  /* 0x00008e00860e4a23 */ /* 0x000fe20000010008 */
[----:B------:R-:W-:Y:S01]  /*7650*/  MOV R15, 0x7f800000 ;  /* 0x7f800000000f7802 */ /* 0x000fe20000000f00 */
[----:B------:R-:W-:Y:S01]  /*7660*/  @P3 FFMA.FTZ R15, R3, c[0x0][0x238], R7 ;  /* 0x00008e00030f3a23 */ /* 0x000fe20000010007 */
[----:B------:R-:W-:Y:S01]  /*7670*/  IADD3.X R11, R4, R5, R2, P1, P0 ;  /* 0x00000005040b7210 */ /* 0x000fe20000fe0402 */
[----:B------:R-:W-:Y:S05]  /*7680*/  @P2 BRA `(.L_x_1293) ;  /* 0x0000027000002947 */ /* 0x000fea0003800000 */
[----:B--2---:R-:W-:Y:S02]  /*7690*/  SHF.R.S32.HI R2, RZ, 0x1f, R34 ;  /* 0x0000001fff027819 */ /* 0x004fe40000011422 */
[----:B------:R-:W-:-:S02]  /*76a0*/  SHF.R.S32.HI R3, RZ, 0x1f, R0 ;  /* 0x0000001fff037819 */ /* 0x000fc40000011400 */
[----:B------:R-:W-:Y:S02]  /*76b0*/  LEA.HI R2, R2, R34, RZ, 0x2 ;  /* 0x0000002202027211 */ /* 0x000fe400078f10ff */
[----:B------:R-:W-:Y:S02]  /*76c0*/  LEA.HI R0, R3, R0, RZ, 0x2 ;  /* 0x0000000003007211 */ /* 0x000fe400078f10ff */
[----:B------:R-:W-:Y:S02]  /*76d0*/  LOP3.LUT R2, R2, 0xffffffc, RZ, 0xc0, !PT ;  /* 0x0ffffffc02027812 */ /* 0x000fe400078ec0ff */
[----:B------:R-:W-:-:S03]  /*76e0*/  SHF.R.S32.HI R0, RZ, 0x2, R0 ;  /* 0x00000002ff007819 */ /* 0x000fc60000011400 */
[----:B------:R-:W-:-:S04]  /*76f0*/  IMAD.IADD R2, R34, 0x1, -R2 ;  /* 0x0000000122027824 */ /* 0x000fc800078e0a02 */
[----:B------:R-:W-:-:S05]  /*7700*/  IMAD R0, R2, 0x10, R0 ;  /* 0x0000001002007824 */ /* 0x000fca00078e0200 */
[CC--:B-----5:R-:W-:Y:S02]  /*7710*/  ISETP.GE.AND P6, PT, R0.reuse, R33.reuse, PT ;  /* 0x000000210000720c */ /* 0x0e0fe40003fc6270 */
        /* <DEDUP_REMOVED lines=30> */
.L_x_1293:
[----:B--2---:R-:W-:Y:S05]  /*7900*/  BSYNC B0 ;  /* 0x0000000000007941 */ /* 0x004fea0003800000 */
.L_x_1292:
[----:B-1----:R-:W2:Y:S04]  /*7910*/  LDL.LU.64 R8, [R1+0x30] ;  /* 0x0000300001087983 */ /* 0x002ea80000300a00 */
[----:B------:R1:W5:Y:S01]  /*7920*/  LDL.64 R12, [R1+0x8] ;  /* 0x00000800010c7983 */ /* 0x0003620000100a00 */
        /* <DEDUP_REMOVED lines=8> */
[----:B-----5:R-:W-:-:S03]  /*79b0*/  ISETP.GE.AND P0, PT, R10, R33, PT ;  /* 0x000000210a00720c */ /* 0x020fc60003f06270 */
[----:B------:R-:W-:-:S04]  /*79c0*/  IMAD.WIDE.U32 R8, R32, c[0x0][0x1f0], R2 ;  /* 0x00007c0020087a25 */ /* 0x000fc800078e0002 */
[----:B------:R-:W-:-:S06]  /*79d0*/  IMAD.IADD R7, R9, 0x1, R0 ;  /* 0x0000000109077824 */ /* 0x000fcc00078e0200 */
[----:B------:R-:W-:Y:S05]  /*79e0*/  @P0 BRA `(.L_x_1295) ;  /* 0x0000009000000947 */ /* 0x000fea0003800000 */
[----:B-1----:R-:W-:Y:S01]  /*79f0*/  MOV R6, R8 ;  /* 0x0000000800067202 */ /* 0x002fe20000000f00 */
[----:B------:R-:W-:-:S04]  /*7a00*/  IMAD R0, R13, c[0x0][0x1e8], RZ ;  /* 0x00007a000d007a24 */ /* 0x000fc800078e02ff */
[----:B------:R-:W-:-:S04]  /*7a10*/  IMAD.WIDE.U32 R2, R12, c[0x0][0x1e8], R6 ;  /* 0x00007a000c027a25 */ /* 0x000fc800078e0006 */
[----:B------:R-:W-:Y:S01]  /*7a20*/  IMAD R0, R12, c[0x0][0x1ec], R0 ;  /* 0x00007b000c007a24 */ /* 0x000fe200078e0200 */
[----:B------:R-:W-:-:S04]  /*7a30*/  LEA R4, P0, R2, c[0x0][0x1d0], 0x1 ;  /* 0x0000740002047a11 */ /* 0x000fc800078008ff */
[----:B------:R-:W-:-:S04]  /*7a40*/  IADD3 R0, R3, R0, RZ ;  /* 0x0000000003007210 */ /* 0x000fc80007ffe0ff */
[----:B------:R-:W-:-:S05]  /*7a50*/  LEA.HI.X R5, R2, c[0x0][0x1d4], R0, 0x1, P0 ;  /* 0x0000750002057a11 */ /* 0x000fca00000f0c00 */
[----:B------:R1:W-:Y:S04]  /*7a60*/  STG.E.128 [R4.64], R24 ;  /* 0x0000001804007986 */ /* 0x0003e8000c101d06 */
[----:B------:R1:W-:Y:S02]  /*7a70*/  STG.E.128 [R4.64+0x80], R20 ;  /* 0x0000801404007986 */ /* 0x0003e4000c101d06 */
.L_x_1295:
[----:B-1----:R-:W-:Y:S05]  /*7a80*/  BSYNC B0 ;  /* 0x0000000000007941 */ /* 0x002fea0003800000 */
.L_x_1294:
        /* <DEDUP_REMOVED lines=16> */
.L_x_1297:
[----:B------:R-:W-:Y:S05]  /*7b90*/  BSYNC B0 ;  /* 0x0000000000007941 */ /* 0x000fea0003800000 */
.L_x_1296:
        /* <DEDUP_REMOVED lines=16> */
.L_x_1299:
[----:B------:R-:W-:Y:S05]  /*7ca0*/  BSYNC B0 ;  /* 0x0000000000007941 */ /* 0x000fea0003800000 */
.L_x_1298:
        /* <DEDUP_REMOVED lines=16> */
.L_x_1301:
[----:B------:R-:W-:Y:S05]  /*7db0*/  BSYNC B0 ;  /* 0x0000000000007941 */ /* 0x000fea0003800000 */
.L_x_1300:
        /* <DEDUP_REMOVED lines=16> */
.L_x_1303:
[----:B------:R-:W-:Y:S05]  /*7ec0*/  BSYNC B0 ;  /* 0x0000000000007941 */ /* 0x000fea0003800000 */
.L_x_1302:
        /* <DEDUP_REMOVED lines=16> */
.L_x_1305:
[----:B------:R-:W-:Y:S05]  /*7fd0*/  BSYNC B0 ;  /* 0x0000000000007941 */ /* 0x000fea0003800000 */
.L_x_1304:
        /* <DEDUP_REMOVED lines=16> */
.L_x_1307:
[----:B------:R-:W-:Y:S05]  /*80e0*/  BSYNC B0 ;  /* 0x0000000000007941 */ /* 0x000fea0003800000 */
.L_x_1306:
        /* <DEDUP_REMOVED lines=16> */
.L_x_1284:
        /* <DEDUP_REMOVED lines=41> */
[----:B------:R-:W-:Y:S01]  /*8480*/  SHF.R.S32.HI R11, RZ, 0x1f, R10 ;  /* 0x0000001fff0b7819 */ /* 0x000fe2000001140a */
[----:B------:R-:W-:Y:S01]  /*8490*/  @!P2 IMAD.MOV.U32 R2, RZ, RZ, R18 ;  /* 0x000000ffff02a224 */ /* 0x000fe200078e0012 */
[----:B------:R-:W-:Y:S01]  /*84a0*/  SEL R0, R0, RZ, P2 ;  /* 0x000000ff00007207 */ /* 0x000fe20001000000 */
[C---:B------:R-:W-:Y:S01]  /*84b0*/  IMAD R8, R16.reuse, c[0x0][0x1f4], R8 ;  /* 0x00007d0010087a24 */ /* 0x040fe200078e0208 */
[----:B------:R-:W-:Y:S01]  /*84c0*/  @!P2 SHF.R.S32.HI R3, RZ, 0x1f, R18 ;  /* 0x0000001fff03a819 */ /* 0x000fe20000011412 */
[----:B------:R-:W-:Y:S01]  /*84d0*/  IMAD.WIDE.U32 R12, R16, c[0x0][0x1f0], R4 ;  /* 0x00007c00100c7a25 */ /* 0x000fe200078e0004 */
[----:B------:R-:W-:-:S02]  /*84e0*/  ISETP.GE.AND P2, PT, R10, R14, PT ;  /* 0x0000000e0a00720c */ /* 0x000fc40003f46270 */
[----:B------:R-:W-:Y:S01]  /*84f0*/  SHF.R.S32.HI R4, RZ, 0x1f, R6 ;  /* 0x0000001fff047819 */ /* 0x000fe20000011406 */
[----:B------:R-:W-:Y:S01]  /*8500*/  IMAD R0, R16, R7, R0 ;  /* 0x0000000710007224 */ /* 0x000fe200078e0200 */
[----:B------:R-:W-:-:S04]  /*8510*/  IADD3 R9, R8, R13, RZ ;  /* 0x0000000d08097210 */ /* 0x000fc80007ffe0ff */
[----:B-1----:R-:W-:Y:S01]  /*8520*/  IADD3 R18, P1, P0, R6, R2, R0 ;  /* 0x0000000206127210 */ /* 0x002fe2000783e000 */
[----:B------:R-:W-:Y:S01]  /*8530*/  IMAD.WIDE R6, R17, 0x80, R10 ;  /* 0x0000008011067825 */ /* 0x000fe200078e020a */
[----:B------:R-:W-:-:S04]  /*8540*/  SHF.R.S32.HI R0, RZ, 0x1f, R0 ;  /* 0x0000001fff007819 */ /* 0x000fc80000011400 */
[----:B------:R-:W-:Y:S01]  /*8550*/  IADD3.X R17, R4, R3, R0, P1, P0 ;  /* 0x0000000304117210 */ /* 0x000fe20000fe0400 */
        /* <DEDUP_REMOVED lines=10> */
.L_x_1309:
[----:B------:R-:W-:Y:S05]  /*8600*/  BSYNC B0 ;  /* 0x0000000000007941 */ /* 0x000fea0003800000 */
.L_x_1308:
        /* <DEDUP_REMOVED lines=16> */
.L_x_1311:
[----:B------:R-:W-:Y:S05]  /*8710*/  BSYNC B0 ;  /* 0x0000000000007941 */ /* 0x000fea0003800000 */
.L_x_1310:
        /* <DEDUP_REMOVED lines=16> */
.L_x_1313:
[----:B------:R-:W-:Y:S05]  /*8820*/  BSYNC B0 ;  /* 0x0000000000007941 */ /* 0x000fea0003800000 */
.L_x_1312:
        /* <DEDUP_REMOVED lines=16> */
.L_x_1315:
[----:B------:R-:W-:Y:S05]  /*8930*/  BSYNC B0 ;  /* 0x0000000000007941 */ /* 0x000fea0003800000 */
.L_x_1314:
        /* <DEDUP_REMOVED lines=16> */
.L_x_1317:
[----:B------:R-:W-:Y:S05]  /*8a40*/  BSYNC B0 ;  /* 0x0000000000007941 */ /* 0x000fea0003800000 */
.L_x_1316:
        /* <DEDUP_REMOVED lines=16> */
.L_x_1319:
[----:B------:R-:W-:Y:S05]  /*8b50*/  BSYNC B0 ;  /* 0x0000000000007941 */ /* 0x000fea0003800000 */
.L_x_1318:
        /* <DEDUP_REMOVED lines=16> */
.L_x_1321:
[----:B------:R-:W-:Y:S05]  /*8c60*/  BSYNC B0 ;  /* 0x0000000000007941 */ /* 0x000fea0003800000 */
.L_x_1320:
        /* <DEDUP_REMOVED lines=16> */
.L_x_1323:
[----:B------:R-:W-:Y:S05]  /*8d70*/  BSYNC B0 ;  /* 0x0000000000007941 */ /* 0x000fea0003800000 */
.L_x_1322:
        /* <DEDUP_REMOVED lines=67> */
.L_x_1324:
        /* <DEDUP_REMOVED lines=13> */
.L_x_2394:


//--------------------- .text._ZN5flash16flash_fwd_kernelI23Flash_fwd_kernel_traitsILi128ELi128ELi32ELi4ELb0ELb0EN7cutlass6half_tE19Flash_kernel_traitsILi128ELi128ELi32ELi4ES3_EELb1ELb0ELb0ELb0ELb0ELb0ELb0ELb0EEEvNS_16Flash_fwd_paramsE --------------------------
	.section	.text._ZN5flash16flash_fwd_kernelI23Flash_fwd_kernel_traitsILi128ELi128ELi32ELi4ELb0ELb0EN7cutlass6half_tE19Flash_kernel_traitsILi128ELi128ELi32ELi4ES3_EELb1ELb0ELb0ELb0ELb0ELb0ELb0ELb0EEEvNS_16Flash_fwd_paramsE,"ax",@progbits
	.sectioninfo	@"SHI_REGISTERS=255"
	.align	128
        .global         _ZN5flash16flash_fwd_kernelI23Flash_fwd_kernel_traitsILi128ELi128ELi32ELi4ELb0ELb0EN7cutlass6half_tE19Flash_kernel_traitsILi128ELi128ELi32ELi4ES3_EELb1ELb0ELb0ELb0ELb0ELb0ELb0ELb0EEEvNS_16Flash_fwd_paramsE
        .type           _ZN5flash16flash_fwd_kernelI23Flash_fwd_kernel_traitsILi128ELi128ELi32ELi4ELb0ELb0EN7cutlass6half_tE19Flash_kernel_traitsILi128ELi128ELi32ELi4ES3_EELb1ELb0ELb0ELb0ELb0ELb0ELb0ELb0EEEvNS_16Flash_fwd_paramsE,@function
        .size           _ZN5flash16flash_fwd_kernelI23Flash_fwd_kernel_traitsILi128ELi128ELi32ELi4ELb0ELb0EN7cutlass6half_tE19Flash_kernel_traitsILi128ELi128ELi32ELi4ES3_EELb1ELb0ELb0ELb0ELb0ELb0ELb0ELb0EEEvNS_16Flash_fwd_paramsE,(.L_x_2395 - _ZN5flash16flash_fwd_kernelI23Flash_fwd_kernel_traitsILi128ELi128ELi32ELi4ELb0ELb0EN7cutlass6half_tE19Flash_kernel_traitsILi128ELi128ELi32ELi4ES3_EELb1ELb0ELb0ELb0ELb0ELb0ELb0ELb0EEEvNS_16Flash_fwd_paramsE)
        .other          _ZN5flash16flash_fwd_kernelI23Flash_fwd_kernel_traitsILi128ELi128ELi32ELi4ELb0ELb0EN7cutlass6half_tE19Flash_kernel_traitsILi128ELi128ELi32ELi4ES3_EELb1ELb0ELb0ELb0ELb0ELb0ELb0ELb0EEEvNS_16Flash_fwd_paramsE,@"STO_CUDA_ENTRY STV_DEFAULT"
_ZN5flash16flash_fwd_kernelI23Flash_fwd_kernel_traitsILi128ELi128ELi32ELi4ELb0ELb0EN7cutlass6half_tE19Flash_kernel_traitsILi128ELi128ELi32ELi4ES3_EELb1ELb0ELb0ELb0ELb0ELb0ELb0ELb0EEEvNS_16Flash_fwd_paramsE:
.text._ZN5flash16flash_fwd_kernelI23Flash_fwd_kernel_traitsILi128ELi128ELi32ELi4ELb0ELb0EN7cutlass6half_tE19Flash_kernel_traitsILi128ELi128ELi32ELi4ES3_EELb1ELb0ELb0ELb0ELb0ELb0ELb0ELb0EEEvNS_16Flash_fwd_paramsE:
        /* <DEDUP_REMOVED lines=18> */
[----:B------:R-:W5:Y:S01]  /*0120*/  S2UR UR12, SR_CTAID.Y ;  /* 0x00000000000c79c3 */ /* 0x000f620000002600 */
[----:B------:R-:W-:Y:S02]  /*0130*/  UISETP.NE.U32.AND UP2, UPT, URZ, UR8, UPT ;  /* 0x000000083f00728c */ /* 0x000fe4000bf45070 */
[----:B------:R-:W-:Y:S02]  /*0140*/  UISETP.NE.U32.AND UP1, UPT, URZ, UR4, UPT ;  /* 0x000000043f00728c */ /* 0x000fe4000bf25070 */
[----:B------:R-:W-:Y:S02]  /*0150*/  UISETP.NE.AND.EX UP2, UPT, URZ, UR9, UPT, UP2 ;  /* 0x000000093f00728c */ /* 0x000fe4000bf45320 */
[----:B------:R-:W-:Y:S01]  /*0160*/  ULDC.64 UR14, c[0x0][0x240] ;  /* 0x00009000000e7ab9 */ /* 0x000fe20000000a00 */
[----:B------:R-:W1:Y:S01]  /*0170*/  S2UR UR11, SR_CTAID.Z ;  /* 0x00000000000b79c3 */ /* 0x000e620000002700 */
[----:B------:R-:W-:-:S02]  /*0180*/  UMOV UR9, 0x4 ;  /* 0x0000000400097882 */ /* 0x000fc40000000000 */
[----:B------:R-:W-:Y:S01]  /*0190*/  PLOP3.LUT P0, PT, PT, PT, UP2, 0x80, 0x0 ;  /* 0x000000000000781c */ /* 0x000fe20003f0f028 */
[----:B------:R-:W-:-:S03]  /*01a0*/  UISETP.NE.AND.EX UP1, UPT, URZ, UR5, UPT, UP1 ;  /* 0x000000053f00728c */ /* 0x000fc6000bf25310 */
[----:B------:R-:W-:Y:S02]  /*01b0*/  ULDC.64 UR4, c[0x0][0x248] ;  /* 0x0000920000047ab9 */ /* 0x000fe40000000a00 */
[----:B------:R-:W-:Y:S02]  /*01c0*/  UISETP.EQ.U32.AND UP0, UPT, URZ, UR4, UPT ;  /* 0x000000043f00728c */ /* 0x000fe4000bf02070 */
[----:B-----5:R-:W-:Y:S02]  /*01d0*/  UIMAD.WIDE UR14, UR12, UR9, UR14 ;  /* 0x000000090c0e72a5 */ /* 0x020fe4000f8e020e */
[----:B-1----:R-:W-:-:S06]  /*01e0*/  ULOP3.LUT UR7, UR11, UR6, UR12, 0xfe, !UPT ;  /* 0x000000060b077292 */ /* 0x002fcc000f8efe0c */
[----:B--2---:R-:W-:Y:S01]  /*01f0*/  LOP3.LUT P3, RZ, R92, UR7, RZ, 0xfc, !PT ;  /* 0x000000075cff7c12 */ /* 0x004fe2000f86fcff */
[----:B------:R-:W-:Y:S02]  /*0200*/  ULDC.U8 UR7, c[0x0][0x312] ;  /* 0x0000c48000077ab9 */ /* 0x000fe40000000000 */
[----:B------:R-:W-:-:S04]  /*0210*/  UISETP.NE.AND UP3, UPT, UR7, URZ, UPT ;  /* 0x0000003f0700728c */ /* 0x000fc8000bf65270 */
[----:B------:R-:W-:-:S06]  /*0220*/  UISETP.EQ.OR.EX UP0, UPT, URZ, UR5, !UP3, UP0 ;  /* 0x000000053f00728c */ /* 0x000fcc000df02700 */
[----:B------:R-:W-:Y:S02]  /*0230*/  @!P3 IMAD.MOV.U32 R10, RZ, RZ, c[0x0][0x308] ;  /* 0x0000c200ff0ab624 */ /* 0x000fe400078e00ff */
[----:B------:R-:W-:Y:S01]  /*0240*/  @!P3 IMAD.MOV.U32 R11, RZ, RZ, c[0x0][0x30c] ;  /* 0x0000c300ff0bb624 */ /* 0x000fe200078e00ff */
[----:B------:R-:W-:Y:S02]  /*0250*/  ULDC.64 UR4, c[0x0][0x248] ;  /* 0x0000920000047ab9 */ /* 0x000fe40000000a00 */
[----:B------:R-:W-:Y:S01]  /*0260*/  UIMAD.WIDE UR4, UR12, UR9, UR4 ;  /* 0x000000090c0472a5 */ /* 0x000fe2000f8e0204 */
        /* <DEDUP_REMOVED lines=9> */
[----:B------:R-:W-:Y:S01]  /*0300*/  PLOP3.LUT P2, PT, PT, PT, UP0, 0x80, 0x0 ;  /* 0x000000000000781c */ /* 0x000fe20003f4f008 */
[----:B------:R-:W-:Y:S01]  /*0310*/  ULDC.64 UR14, c[0x0][0x250] ;  /* 0x00009400000e7ab9 */ /* 0x000fe20000000a00 */
[----:B------:R-:W-:Y:S01]  /*0320*/  PLOP3.LUT P1, PT, PT, PT, UP1, 0x80, 0x0 ;  /* 0x000000000000781c */ /* 0x000fe20003f2f018 */
[----:B------:R-:W-:Y:S01]  /*0330*/  @UP1 UIMAD.WIDE UR14, UR12, UR9, UR14 ;  /* 0x000000090c0e12a5 */ /* 0x000fe2000f8e020e */
        /* <DEDUP_REMOVED lines=9> */
[----:B------:R1:W2:Y:S04]  /*03d0*/  @P1 LDG.E R4, [R4.64] ;  /* 0x0000001204041981 */ /* 0x0002a8000c1e1900 */
[----:B------:R-:W5:Y:S01]  /*03e0*/  @!P2 LDG.E R0, [R2.64] ;  /* 0x000000120200a981 */ /* 0x000f62000c1e1900 */
[----:B------:R-:W-:Y:S02]  /*03f0*/  UMOV UR10, 0xffffffff ;  /* 0xffffffff000a7882 */ /* 0x000fe40000000000 */
[----:B------:R-:W-:Y:S02]  /*0400*/  UMOV UR22, 0xffffffff ;  /* 0xffffffff00167882 */ /* 0x000fe40000000000 */
[----:B------:R-:W-:Y:S02]  /*0410*/  ULDC UR4, c[0x0][0x1c0] ;  /* 0x0000700000047ab9 */ /* 0x000fe40000000800 */
[----:B------:R-:W-:-:S02]  /*0420*/  UIMAD UR4, UR12, UR4, UR11 ;  /* 0x000000040c0472a4 */ /* 0x000fc4000f8e020b */
[----:B------:R-:W-:Y:S02]  /*0430*/  UMOV UR15, URZ ;  /* 0x0000003f000f7c82 */ /* 0x000fe40008000000 */
[----:B------:R-:W-:-:S04]  /*0440*/  USHF.L.U32 UR5, UR4, 0x5, URZ ;  /* 0x0000000504057899 */ /* 0x000fc8000800063f */
[----:B------:R-:W-:Y:S01]  /*0450*/  USHF.R.S32.HI UR4, URZ, 0x1f, UR5 ;  /* 0x0000001f3f047899 */ /* 0x000fe20008011405 */
[----:B-1----:R-:W-:Y:S01]  /*0460*/  SHF.R.S32.HI R5, RZ, 0x1f, R92 ;  /* 0x0000001fff057819 */ /* 0x002fe2000001145c */
[----:B---3--:R1:W3:Y:S08]  /*0470*/  @P0 R2UR UR10, R9 ;  /* 0x00000000090a03c2 */ /* 0x0082f000000e0000 */
[----:B----4-:R-:W3:Y:S01]  /*0480*/  @P0 R2UR UR16, R6 ;  /* 0x00000000061003c2 */ /* 0x010ee200000e0000 */
[----:B-1----:R-:W-:Y:S01]  /*0490*/  LEA.HI R9, R5, R92, RZ, 0x5 ;  /* 0x0000005c05097211 */ /* 0x002fe200078f28ff */
[----:B---3--:R-:W-:-:S06]  /*04a0*/  @UP2 UIADD3 UR16, UR16, -UR10, URZ ;  /* 0x8000000a10102290 */ /* 0x008fcc000fffe03f */
        /* <DEDUP_REMOVED lines=18> */
.L_x_1325:
[----:B------:R-:W-:Y:S02]  /*05d0*/  ULDC UR7, c[0x0][0x218] ;  /* 0x0000860000077ab9 */ /* 0x000fe40000000800 */
.L_x_1326:
        /* <DEDUP_REMOVED lines=42> */
[----:B------:R-:W-:Y:S02]  /*0880*/  @UP0 UIMAD UR7, UR24, UR5, UR31 ;  /* 0x00000005180702a4 */ /* 0x000fe4000f8e021f */
[----:B------:R-:W-:Y:S02]  /*0890*/  @UP1 UMOV UR6, UR28 ;  /* 0x0000001c00061c82 */ /* 0x000fe40008000000 */
[----:B------:R-:W-:-:S02]  /*08a0*/  @!UP1 UIADD3 UR17, UR27, UR23, URZ ;  /* 0x000000171b119290 */ /* 0x000fc4000fffe03f */
        /* <DEDUP_REMOVED lines=15> */
.L_x_1328:
[----:B-1----:R-:W-:Y:S01]  /*09a0*/  IABS R4, c[0x0][0x1c8] ;  /* 0x0000720000047a13 */ /* 0x002fe20000000000 */
[----:B------:R-:W1:Y:S01]  /*09b0*/  S2R R6, SR_CTAID.Z ;  /* 0x0000000000067919 */ /* 0x000e620000002700 */
[----:B------:R-:W-:Y:S02]  /*09c0*/  ULDC UR4, c[0x0][0x1c8] ;  /* 0x0000720000047ab9 */ /* 0x000fe40000000800 */
[----:B------:R-:W2:Y:S01]  /*09d0*/  I2F.RP R2, R4 ;  /* 0x0000000400027306 */ /* 0x000ea20000209400 */
[----:B------:R-:W-:Y:S02]  /*09e0*/  ULOP3.LUT UR4, UR11, UR4, URZ, 0x3c, !UPT ;  /* 0x000000040b047292 */ /* 0x000fe4000f8e3c3f */
[----:B------:R-:W-:-:S04]  /*09f0*/  @UP0 UIADD3 UR22, UR15, UR22, URZ ;  /* 0x000000160f160290 */ /* 0x000fc8000fffe03f */
[----:B------:R-:W-:Y:S01]  /*0a00*/  ISETP.LE.AND P1, PT, RZ, UR4, PT ;  /* 0x00000004ff007c0c */ /* 0x000fe2000bf23270 */
[----:B------:R-:W-:Y:S02]  /*0a10*/  ULDC.64 UR4, c[0x0][0x1a0] ;  /* 0x0000680000047ab9 */ /* 0x000fe40000000a00 */
[----:B------:R-:W-:-:S04]  /*0a20*/  @UP0 UIMAD.WIDE.U32 UR26, UR22, UR4, URZ ;  /* 0x00000004161a02a5 */ /* 0x000fc8000f8e003f */
[----:B------:R-:W-:Y:S01]  /*0a30*/  @UP0 UIMAD UR23, UR22, UR5, UR27 ;  /* 0x00000005161702a4 */ /* 0x000fe2000f8e021b */
[----:B--2---:R-:W2:Y:S01]  /*0a40*/  MUFU.RCP R2, R2 ;  /* 0x0000000200027308 */ /* 0x004ea20000001000 */
[----:B------:R-:W-:Y:S02]  /*0a50*/  USHF.R.S32.HI UR22, URZ, 0x1f, UR11 ;  /* 0x0000001f3f167899 */ /* 0x000fe4000801140b */
[----:B------:R-:W-:Y:S01]  /*0a60*/  @UP0 UMOV UR4, UR26 ;  /* 0x0000001a00040c82 */ /* 0x000fe20008000000 */
[----:B-1----:R-:W-:Y:S02]  /*0a70*/  IABS R6, R6 ;  /* 0x0000000600067213 */ /* 0x002fe40000000000 */
[----:B--2---:R-:W-:-:S04]  /*0a80*/  IADD3 R2, R2, 0xffffffe, RZ ;  /* 0x0ffffffe02027810 */ /* 0x004fc80007ffe0ff */
        /* <DEDUP_REMOVED lines=25> */
[----:B------:R-:W-:Y:S02]  /*0c20*/  UIADD3 UR27, UR27, UR23, URZ ;  /* 0x000000171b1b7290 */ /* 0x000fe4000fffe03f */
[----:B------:R-:W-:Y:S02]  /*0c30*/  ULDC.64 UR4, c[0x0][0x188] ;  /* 0x0000620000047ab9 */ /* 0x000fe40000000a00 */
[----:B------:R-:W-:Y:S02]  /*0c40*/  UIMAD UR15, UR15, UR4, URZ ;  /* 0x000000040f0f72a4 */ /* 0x000fe4000f8e023f */
[----:B------:R-:W-:Y:S02]  /*0c50*/  UIMAD.WIDE.U32 UR26, UR12, UR4, UR26 ;  /* 0x000000040c1a72a5 */ /* 0x000fe4000f8e001a */
[----:B------:R-:W-:-:S04]  /*0c60*/  UIMAD UR5, UR12, UR5, UR15 ;  /* 0x000000050c0572a4 */ /* 0x000fc8000f8e020f */
[----:B------:R-:W-:Y:S02]  /*0c70*/  UIADD3 UR23, UR27, UR5, URZ ;  /* 0x000000051b177290 */ /* 0x000fe4000fffe03f */
[----:B------:R-:W-:Y:S02]  /*0c80*/  UMOV UR4, UR26 ;  /* 0x0000001a00047c82 */ /* 0x000fe40008000000 */
.L_x_1329:
[CC--:B------:R-:W-:Y:S01]  /*0c90*/  LEA.HI R0, R5.reuse, R92.reuse, RZ, 0x3 ;  /* 0x0000005c05007211 */ /* 0x0c0fe200078f18ff */
[----:B------:R-:W1:Y:S01]  /*0ca0*/  S2R R14, SR_CTAID.Z ;  /* 0x00000000000e7919 */ /* 0x000e620000002700 */
[CC--:B------:R-:W-:Y:S01]  /*0cb0*/  LEA.HI R18, R5.reuse, R92.reuse, RZ, 0x4 ;  /* 0x0000005c05127211 */ /* 0x0c0fe200078f20ff */
[----:B------:R-:W-:Y:S01]  /*0cc0*/  UIADD3 UR13, -UR13, UR16, URZ ;  /* 0x000000100d0d7290 */ /* 0x000fe2000fffe13f */
[----:B------:R-:W-:Y:S01]  /*0cd0*/  SHF.R.S32.HI R10, RZ, 0x3, R0 ;  /* 0x00000003ff0a7819 */ /* 0x000fe20000011400 */
[----:B------:R-:W2:Y:S01]  /*0ce0*/  S2R R223, SR_CTAID.X ;  /* 0x0000000000df7919 */ /* 0x000ea20000002500 */
[----:B------:R-:W-:Y:S01]  /*0cf0*/  LOP3.LUT R0, R0, 0xfffffff8, RZ, 0xc0, !PT ;  /* 0xfffffff800007812 */ /* 0x000fe200078ec0ff */
[----:B------:R-:W-:Y:S01]  /*0d00*/  IMAD.MOV.U32 R19, RZ, RZ, 0x10 ;  /* 0x00000010ff137424 */ /* 0x000fe200078e00ff */
[----:B------:R-:W-:Y:S01]  /*0d10*/  LEA.HI R5, R5, R92, RZ, 0x6 ;  /* 0x0000005c05057211 */ /* 0x000fe200078f30ff */
[----:B------:R-:W-:Y:S01]  /*0d20*/  IMAD.SHL.U32 R2, R10, 0x40, RZ ;  /* 0x000000400a027824 */ /* 0x000fe200078e00ff */
[----:B------:R-:W-:Y:S01]  /*0d30*/  SHF.R.S32.HI R11, RZ, 0x1f, R10 ;  /* 0x0000001fff0b7819 */ /* 0x000fe2000001140a */
[----:B------:R-:W-:Y:S01]  /*0d40*/  IMAD.IADD R24, R92, 0x1, -R0 ;  /* 0x000000015c187824 */ /* 0x000fe200078e0a00 */
[----:B------:R-:W-:Y:S01]  /*0d50*/  LOP3.LUT R0, R18, 0xfffffff0, RZ, 0xc0, !PT ;  /* 0xfffffff012007812 */ /* 0x000fe200078ec0ff */
[----:B------:R-:W-:Y:S01]  /*0d60*/  IMAD.SHL.U32 R5, R5, 0x8, RZ ;  /* 0x0000000805057824 */ /* 0x000fe200078e00ff */
[----:B------:R-:W-:Y:S01]  /*0d70*/  LOP3.LUT R3, R2, 0x1c0, RZ, 0xc0, !PT ;  /* 0x000001c002037812 */ /* 0x000fe200078ec0ff */
[----:B------:R-:W-:Y:S01]  /*0d80*/  IMAD.SHL.U32 R246, R24, 0x8, RZ ;  /* 0x0000000818f67824 */ /* 0x000fe200078e00ff */
[----:B------:R-:W-:Y:S01]  /*0d90*/  BSSY B0, `(.L_x_1330) ;  /* 0x0000049000007945 */ /* 0x000fe20003800000 */
[----:B------:R-:W-:Y:S01]  /*0da0*/  IMAD.IADD R0, R92, 0x1, -R0 ;  /* 0x000000015c007824 */ /* 0x000fe200078e0a00 */
[----:B------:R-:W-:-:S02]  /*0db0*/  SHF.R.S32.HI R90, RZ, 0x5, R9 ;  /* 0x00000005ff5a7819 */ /* 0x000fc40000011409 */
[----:B------:R-:W-:Y:S02]  /*0dc0*/  LOP3.LUT R2, R3, 0x38, R246, 0xf8, !PT ;  /* 0x0000003803027812 */ /* 0x000fe400078ef8f6 */
[----:B------:R-:W-:Y:S02]  /*0dd0*/  SHF.R.U32.HI R3, RZ, 0x3, R3 ;  /* 0x00000003ff037819 */ /* 0x000fe40000011603 */
[----:B------:R-:W-:Y:S02]  /*0de0*/  SHF.R.S32.HI R6, RZ, 0x1f, R0 ;  /* 0x0000001fff067819 */ /* 0x000fe40000011400 */
[----:B------:R-:W-:Y:S02]  /*0df0*/  LOP3.LUT R3, R2, R3, RZ, 0x3c, !PT ;  /* 0x0000000302037212 */ /* 0x000fe400078e3cff */
[----:B------:R-:W-:Y:S01]  /*0e00*/  SHF.R.S32.HI R247, RZ, 0x1f, R246 ;  /* 0x0000001ffff77819 */ /* 0x000fe200000114f6 */
[----:B--2---:R-:W-:Y:S01]  /*0e10*/  IMAD.WIDE R248, R223, 0x80, R10 ;  /* 0x00000080dff87825 */ /* 0x004fe200078e020a */
[----:B------:R-:W-:-:S02]  /*0e20*/  LEA.HI R17, R6, R0, RZ, 0x3 ;  /* 0x0000000006117211 */ /* 0x000fc400078f18ff */
[----:B------:R-:W-:Y:S01]  /*0e30*/  IADD3 R2, P0, R246, UR6, RZ ;  /* 0x00000006f6027c10 */ /* 0x000fe2000ff1e0ff */
[----:B------:R-:W-:Y:S01]  /*0e40*/  IMAD.WIDE.U32 R6, R10, c[0x0][0x198], R246 ;  /* 0x000066000a067a25 */ /* 0x000fe200078e00f6 */
[----:B------:R-:W-:Y:S02]  /*0e50*/  LOP3.LUT R219, R3, 0xfffffe00, R5, 0xf8, !PT ;  /* 0xfffffe0003db7812 */ /* 0x000fe400078ef805 */
[----:B------:R-:W-:Y:S01]  /*0e60*/  LOP3.LUT R8, R17, 0xfffffff8, RZ, 0xc0, !PT ;  /* 0xfffffff811087812 */ /* 0x000fe200078ec0ff */
[----:B------:R-:W-:Y:S01]  /*0e70*/  IMAD R5, R11, c[0x0][0x198], RZ ;  /* 0x000066000b057a24 */ /* 0x000fe200078e02ff */
[----:B------:R-:W-:Y:S01]  /*0e80*/  IADD3.X R3, R247, UR17, RZ, P0, !PT ;  /* 0x00000011f7037c10 */ /* 0x000fe200087fe4ff */
[----:B------:R-:W-:Y:S01]  /*0e90*/  IMAD.SHL.U32 R219, R219, 0x2, RZ ;  /* 0x00000002dbdb7824 */ /* 0x000fe200078e00ff */
[----:B------:R-:W-:Y:S01]  /*0ea0*/  IADD3 R6, P0, R6, UR24, RZ ;  /* 0x0000001806067c10 */ /* 0x000fe2000ff1e0ff */
[----:B------:R-:W-:Y:S01]  /*0eb0*/  IMAD R5, R10, c[0x0][0x19c], R5 ;  /* 0x000067000a057a24 */ /* 0x000fe200078e0205 */
[----:B------:R-:W-:Y:S01]  /*0ec0*/  IADD3 R252, R246, 0x40, RZ ;  /* 0x00000040f6fc7810 */ /* 0x000fe20007ffe0ff */
[----:B------:R-:W-:Y:S01]  /*0ed0*/  IMAD.IADD R16, R0, 0x1, -R8 ;  /* 0x0000000100107824 */ /* 0x000fe200078e0a08 */
[----:B------:R-:W-:Y:S01]  /*0ee0*/  SHF.R.S32.HI R0, RZ, 0x1f, R4 ;  /* 0x0000001fff007819 */ /* 0x000fe20000011404 */
[----:B-1----:R-:W-:Y:S01]  /*0ef0*/  IMAD.WIDE.U32 R14, R14, c[0x0][0x1a8], R2 ;  /* 0x00006a000e0e7a25 */ /* 0x002fe200078e0002 */
[----:B------:R-:W-:-:S03]  /*0f00*/  IADD3.X R7, R7, UR7, R5, P0, !PT ;  /* 0x0000000707077c10 */ /* 0x000fc600087fe405 */
[----:B------:R-:W-:Y:S02]  /*0f10*/  IMAD R8, R11, c[0x0][0x1a0], RZ ;  /* 0x000068000b087a24 */ /* 0x000fe400078e02ff */
[----:B------:R-:W-:-:S04]  /*0f20*/  IMAD.WIDE.U32 R2, R10, c[0x0][0x1a0], R246 ;  /* 0x000068000a027a25 */ /* 0x000fc800078e00f6 */
[----:B------:R-:W-:Y:S01]  /*0f30*/  IMAD R5, R10, c[0x0][0x1a4], R8 ;  /* 0x000069000a057a24 */ /* 0x000fe200078e0208 */
[----:B------:R-:W-:Y:S01]  /*0f40*/  IADD3 R2, P0, R2, UR4, RZ ;  /* 0x0000000402027c10 */ /* 0x000fe2000ff1e0ff */
[C---:B------:R-:W-:Y:S01]  /*0f50*/  IMAD R8, R0.reuse, c[0x0][0x1b0], RZ ;  /* 0x00006c0000087a24 */ /* 0x040fe200078e02ff */
[----:B------:R-:W-:Y:S01]  /*0f60*/  ULDC.64 UR4, c[0x0][0x1a8] ;  /* 0x00006a0000047ab9 */ /* 0x000fe20000000a00 */
[----:B------:R-:W-:Y:S01]  /*0f70*/  IMAD R0, R0, c[0x0][0x1b8], RZ ;  /* 0x00006e0000007a24 */ /* 0x000fe200078e02ff */
[----:B------:R-:W-:Y:S01]  /*0f80*/  IADD3.X R3, R3, UR23, R5, P0, !PT ;  /* 0x0000001703037c10 */ /* 0x000fe200087fe405 */
[----:B------:R-:W-:Y:S01]  /*0f90*/  IMAD R8, R4, c[0x0][0x1b4], R8 ;  /* 0x00006d0004087a24 */ /* 0x000fe200078e0208 */
[----:B------:R-:W-:Y:S01]  /*0fa0*/  ISETP.GE.AND P0, PT, R10, UR13, PT ;  /* 0x0000000d0a007c0c */ /* 0x000fe2000bf06270 */
[C---:B------:R-:W-:Y:S01]  /*0fb0*/  IMAD R0, R4.reuse, c[0x0][0x1bc], R0 ;  /* 0x00006f0004007a24 */ /* 0x040fe200078e0200 */
[----:B------:R-:W-:Y:S01]  /*0fc0*/  UIMAD UR4, UR22, UR4, URZ ;  /* 0x00000004160472a4 */ /* 0x000fe2000f8e023f */
[----:B------:R-:W-:Y:S01]  /*0fd0*/  IMAD.WIDE.U32 R22, R4, c[0x0][0x1b8], R2 ;  /* 0x00006e0004167a25 */ /* 0x000fe200078e0002 */
[----:B------:R-:W-:-:S02]  /*0fe0*/  R2P PR, R16, 0x6 ;  /* 0x0000000610007804 */ /* 0x000fc40000000000 */
[----:B------:R-:W-:Y:S01]  /*0ff0*/  UIMAD UR4, UR11, UR5, UR4 ;  /* 0x000000050b0472a4 */ /* 0x000fe2000f8e0204 */
[----:B------:R-:W-:Y:S02]  /*1000*/  IMAD.WIDE.U32 R26, R4, c[0x0][0x1b0], R6 ;  /* 0x00006c00041a7a25 */ /* 0x000fe400078e0006 */
[----:B------:R-:W-:Y:S02]  /*1010*/  SEL R4, R19, 0xfffffff0, !P1 ;  /* 0xfffffff013047807 */ /* 0x000fe40004800000 */
[----:B------:R-:W-:Y:S01]  /*1020*/  IMAD.IADD R20, R23, 0x1, R0 ;  /* 0x0000000117147824 */ /* 0x000fe200078e0200 */
[----:B------:R1:W-:Y:S01]  /*1030*/  STL.64 [R1+0x18], R26 ;  /* 0x0000181a01007387 */ /* 0x0003e20000100a00 */
[----:B------:R-:W-:Y:S01]  /*1040*/  IMAD.IADD R29, R27, 0x1, R8 ;  /* 0x000000011b1d7824 */ /* 0x000fe200078e0208 */
[----:B------:R-:W-:Y:S01]  /*1050*/  IADD3 R13, R15, UR4, RZ ;  /* 0x000000040f0d7c10 */ /* 0x000fe2000fffe0ff */
[----:B------:R-:W-:Y:S01]  /*1060*/  IMAD.MOV.U32 R2, RZ, RZ, 0x20 ;  /* 0x00000020ff027424 */ /* 0x000fe200078e00ff */
[----:B------:R1:W-:Y:S04]  /*1070*/  STL.64 [R1+0x10], R22 ;  /* 0x0000101601007387 */ /* 0x0003e80000100a00 */
        /* <DEDUP_REMOVED lines=26> */
.L_x_1331:
[----:B------:R-:W-:Y:S05]  /*1220*/  BSYNC B0 ;  /* 0x0000000000007941 */ /* 0x000fea0003800000 */
.L_x_1330:
        /* <DEDUP_REMOVED lines=29> */
.L_x_1333:
[----:B------:R-:W-:Y:S05]  /*1400*/  BSYNC B0 ;  /* 0x0000000000007941 */ /* 0x000fea0003800000 */
.L_x_1332:
        /* <DEDUP_REMOVED lines=29> */
.L_x_1335:
[----:B------:R-:W-:Y:S05]  /*15e0*/  BSYNC B0 ;  /* 0x0000000000007941 */ /* 0x000fea0003800000 */
.L_x_1334:
        /* <DEDUP_REMOVED lines=29> */
.L_x_1337:
[----:B------:R-:W-:Y:S05]  /*17c0*/  BSYNC B0 ;  /* 0x0000000000007941 */ /* 0x000fea0003800000 */
.L_x_1336:
[----:B------:R-:W-:Y:S01]  /*17d0*/  IADD3 R0, R10, 0x40, RZ ;  /* 0x000000400a007810 */ /* 0x000fe20007ffe0ff */
[----:B------:R-:W-:Y:S03]  /*17e0*/  BSSY B0, `(.L_x_1338) ;  /* 0x000001d000007945 */ /* 0x000fe60003800000 */
[----:B------:R-:W-:Y:S01]  /*17f0*/  ISETP.GE.AND P0, PT, R0, UR13, PT ;  /* 0x0000000d00007c0c */ /* 0x000fe2000bf06270 */
[----:B------:R3:W-:-:S12]  /*1800*/  STL [R1+0x30], R0 ;  /* 0x0000300001007387 */ /* 0x0007d80000100800 */
[----:B------:R-:W-:Y:S05]  /*1810*/  @P0 BRA `(.L_x_1339) ;  /* 0x0000019000000947 */ /* 0x000fea0003800000 */
[----:B---3--:R-:W-:Y:S01]  /*1820*/  IADD3 R0, P0, R248, 0x40, RZ ;  /* 0x00000040f8007810 */ /* 0x008fe20007f1e0ff */
        /* <DEDUP_REMOVED lines=24> */
.L_x_1339:
[----:B------:R-:W-:Y:S05]  /*19b0*/  BSYNC B0 ;  /* 0x0000000000007941 */ /* 0x000fea0003800000 */
.L_x_1338:
[----:B---3--:R-:W-:Y:S01]  /*19c0*/  IADD3 R0, R10, 0x50, RZ ;  /* 0x000000500a007810 */ /* 0x008fe20007ffe0ff */
        /* <DEDUP_REMOVED lines=29> */
.L_x_1341:
[----:B------:R-:W-:Y:S05]  /*1ba0*/  BSYNC B0 ;  /* 0x0000000000007941 */ /* 0x000fea0003800000 */
.L_x_1340:
        /* <DEDUP_REMOVED lines=30> */
.L_x_1343:
[----:B------:R-:W-:Y:S05]  /*1d90*/  BSYNC B0 ;  /* 0x0000000000007941 */ /* 0x000fea0003800000 */
.L_x_1342:
        /* <DEDUP_REMOVED lines=34> */
.L_x_1345:
[----:B------:R-:W-:Y:S05]  /*1fc0*/  BSYNC B0 ;  /* 0x0000000000007941 */ /* 0x000fea0003800000 */
.L_x_1344:
        /* <DEDUP_REMOVED lines=32> */
.L_x_1347:
[----:B------:R-:W-:Y:S05]  /*21d0*/  BSYNC B0 ;  /* 0x0000000000007941 */ /* 0x000fea0003800000 */
.L_x_1346:
        /* <DEDUP_REMOVED lines=25> */
.L_x_1349:
[----:B------:R-:W-:Y:S05]  /*2370*/  BSYNC B0 ;  /* 0x0000000000007941 */ /* 0x000fea0003800000 */
.L_x_1348:
[----:B------:R-:W0:Y:S01]  /*2380*/  LDGDEPBAR ;  /* 0x00000000000079af */ /* 0x000e220000000000 */
[----:B------:R-:W-:Y:S01]  /*2390*/  ISETP.GE.AND P1, PT, R10, UR7, PT ;  /* 0x000000070a007c0c */ /* 0x000fe2000bf26270 */
[----:B------:R-:W-:Y:S01]  /*23a0*/  ULDC.64 UR4, c[0x0][0x1a0] ;  /* 0x0000680000047ab9 */ /* 0x000fe20000000a00 */
[----:B------:R-:W-:Y:S01]  /*23b0*/  BSSY B0, `(.L_x_1350) ;  /* 0x0000020000007945 */ /* 0x000fe20003800000 */
[----:B------:R-:W-:Y:S02]  /*23c0*/  UIMAD.WIDE.U32 UR22, UR6, UR4, URZ ;  /* 0x00000004061672a5 */ /* 0x000fe4000f8e003f */
[----:B------:R-:W-:-:S04]  /*23d0*/  UIMAD UR4, UR12, UR4, URZ ;  /* 0x000000040c0472a4 */ /* 0x000fc8000f8e023f */
[----:B------:R-:W-:Y:S01]  /*23e0*/  UIMAD UR4, UR6, UR5, UR4 ;  /* 0x00000005060472a4 */ /* 0x000fe2000f8e0204 */
[----:B---3--:R-:W-:Y:S02]  /*23f0*/  IMAD.U32 R6, RZ, RZ, UR22 ;  /* 0x00000016ff067e24 */ /* 0x008fe4000f8e00ff */
[----:B------:R-:W-:Y:S01]  /*2400*/  IMAD.U32 R7, RZ, RZ, UR23 ;  /* 0x00000017ff077e24 */ /* 0x000fe2000f8e00ff */
[----:B------:R-:W-:Y:S02]  /*2410*/  UIADD3 UR4, UR23, UR4, URZ ;  /* 0x0000000417047290 */ /* 0x000fe4000fffe03f */
[----:B------:R-:W-:-:S04]  /*2420*/  LEA R0, P0, R6, R22, 0x5 ;  /* 0x0000001606007211 */ /* 0x000fc800078028ff */
        /* <DEDUP_REMOVED lines=24> */
.L_x_1351:
[----:B------:R-:W-:Y:S05]  /*25b0*/  BSYNC B0 ;  /* 0x0000000000007941 */ /* 0x000fea0003800000 */
.L_x_1350:
        /* <DEDUP_REMOVED lines=26> */
.L_x_1353:
[----:B------:R-:W-:Y:S05]  /*2760*/  BSYNC B0 ;  /* 0x0000000000007941 */ /* 0x000fea0003800000 */
.L_x_1352:
[----:B-1----:R-:W-:Y:S01]  /*2770*/  SHF.R.S32.HI R7, RZ, 0x4, R18 ;  /* 0x00000004ff077819 */ /* 0x002fe20000011412 */
[C---:B------:R-:W-:Y:S01]  /*2780*/  IMAD.SHL.U32 R6, R24.reuse, 0x40, RZ ;  /* 0x0000004018067824 */ /* 0x040fe200078e00ff */
[----:B------:R-:W-:Y:S01]  /*2790*/  R2P PR, R24, 0x6 ;  /* 0x0000000618007804 */ /* 0x000fe20000000000 */
[----:B------:R-:W-:Y:S01]  /*27a0*/  IMAD.SHL.U32 R3, R16, 0x40, RZ ;  /* 0x0000004010037824 */ /* 0x000fe200078e00ff */
[----:B------:R-:W-:Y:S01]  /*27b0*/  LEA.HI R0, R18, R7, RZ, 0x1 ;  /* 0x0000000712007211 */ /* 0x000fe200078f08ff */
[----:B--2---:R-:W-:Y:S01]  /*27c0*/  IMAD.SHL.U32 R8, R17, 0x40, RZ ;  /* 0x0000004011087824 */ /* 0x004fe200078e00ff */
        /* <DEDUP_REMOVED lines=25> */
[----:B------:R-:W1:Y:S01]  /*2960*/  LDSM.16.M88.4 R20, [R206] ;  /* 0x00000000ce14783b */ /* 0x000e620000000200 */
[----:B------:R-:W-:Y:S01]  /*2970*/  @P1 IADD3 R215, R0, -0x20, RZ ;  /* 0xffffffe000d71810 */ /* 0x000fe20007ffe0ff */
[----:B------:R-:W-:Y:S01]  /*2980*/  IMAD.MOV.U32 R0, RZ, RZ, 0x40 ;  /* 0x00000040ff007424 */ /* 0x000fe200078e00ff */
[----:B------:R-:W-:Y:S01]  /*2990*/  LOP3.LUT R3, R3, 0x6, RZ, 0xc0, !PT ;  /* 0x0000000603037812 */ /* 0x000fe200078ec0ff */
[----:B------:R-:W2:Y:S01]  /*29a0*/  LDSM.16.M88.4 R8, [R206+0x2000] ;  /* 0x00200000ce08783b */ /* 0x000ea20000000200 */
[C---:B------:R-:W-:Y:S01]  /*29b0*/  IMAD R214, R2.reuse, 0x2, R206 ;  /* 0x0000000202d67824 */ /* 0x040fe200078e02ce */
[----:B------:R-:W-:Y:S01]  /*29c0*/  IADD3 R218, R215, 0x800, RZ ;  /* 0x00000800d7da7810 */ /* 0x000fe20007ffe0ff */
[----:B------:R-:W-:Y:S01]  /*29d0*/  IMAD R212, R2, 0x2, R208 ;  /* 0x0000000202d47824 */ /* 0x000fe200078e02d0 */
[----:B------:R-:W5:Y:S01]  /*29e0*/  LDSM.16.M88.4 R28, [R204+0x8800] ;  /* 0x00880000cc1c783b */ /* 0x000f620000000200 */
[----:B------:R-:W-:-:S02]  /*29f0*/  SEL R0, R0, 0xffffffc0, !P2 ;  /* 0xffffffc000007807 */ /* 0x000fc40005000000 */
[C---:B------:R-:W-:Y:S01]  /*2a00*/  IADD3 R217, R215.reuse, 0x1000, RZ ;  /* 0x00001000d7d97810 */ /* 0x040fe20007ffe0ff */
[----:B------:R-:W-:Y:S01]  /*2a10*/  LDSM.16.M88.4 R12, [R208+0x2000] ;  /* 0x00200000d00c783b */ /* 0x000fe20000000200 */
[----:B------:R-:W-:Y:S01]  /*2a20*/  IADD3 R216, R215, 0x1800, RZ ;  /* 0x00001800d7d87810 */ /* 0x000fe20007ffe0ff */
[----:B------:R-:W-:Y:S02]  /*2a30*/  IMAD.IADD R213, R204, 0x1, R0 ;  /* 0x00000001ccd57824 */ /* 0x000fe400078e0200 */
[----:B------:R-:W3:Y:S01]  /*2a40*/  LDSM.16.M88.4 R32, [R215+0x800] ;  /* 0x00080000d720783b */ /* 0x000ee20000000200 */
[----:B------:R-:W-:Y:S02]  /*2a50*/  IMAD.IADD R211, R0, 0x1, R215 ;  /* 0x0000000100d37824 */ /* 0x000fe400078e02d7 */
[----:B------:R-:W-:Y:S01]  /*2a60*/  IMAD.U32 R0, RZ, RZ, UR6 ;  /* 0x00000006ff007e24 */ /* 0x000fe2000f8e00ff */
[----:B------:R-:W4:Y:S03]  /*2a70*/  LDSM.16.M88.4 R36, [R215] ;  /* 0x00000000d724783b */ /* 0x000f260000000200 */
[----:B------:R-:W-:Y:S01]  /*2a80*/  IMAD R0, R0, 0x20, R3 ;  /* 0x0000002000007824 */ /* 0x000fe200078e0203 */
[----:B------:R-:W-:Y:S04]  /*2a90*/  LDSM.16.M88.4 R40, [R213+0x8000] ;  /* 0x00800000d528783b */ /* 0x000fe80000000200 */
[----:B------:R-:W-:Y:S01]  /*2aa0*/  LDSM.16.M88.4 R24, [R214+0x2000] ;  /* 0x00200000d618783b */ /* 0x000fe20000000200 */
[----:B------:R-:W-:-:S02]  /*2ab0*/  IADD3 R5, R0, 0x1, RZ ;  /* 0x0000000100057810 */ /* 0x000fc40007ffe0ff */
[C---:B------:R-:W-:Y:S01]  /*2ac0*/  IADD3 R6, R0.reuse, 0x10, RZ ;  /* 0x0000001000067810 */ /* 0x040fe20007ffe0ff */
[----:B------:R-:W-:Y:S01]  /*2ad0*/  LDSM.16.M88.4 R44, [R213+0x8800] ;  /* 0x00880000d52c783b */ /* 0x000fe20000000200 */
[----:B------:R-:W-:Y:S02]  /*2ae0*/  ISETP.GE.AND P6, PT, R5, UR14, PT ;  /* 0x0000000e05007c0c */ /* 0x000fe4000bfc6270 */
[----:B------:R-:W-:Y:S02]  /*2af0*/  IADD3 R5, R0, 0x11, RZ ;  /* 0x0000001100057810 */ /* 0x000fe40007ffe0ff */
[----:B------:R-:W-:Y:S02]  /*2b00*/  ISETP.GE.AND P3, PT, R6, UR14, PT ;  /* 0x0000000e06007c0c */ /* 0x000fe4000bf66270 */
[----:B------:R-:W-:Y:S01]  /*2b10*/  ISETP.GE.AND P0, PT, R5, UR14, PT ;  /* 0x0000000e05007c0c */ /* 0x000fe2000bf06270 */
[----:B-1----:R-:W-:Y:S01]  /*2b20*/  HMMA.16816.F32 R68, R20, R16, RZ ;  /* 0x000000101444723c */ /* 0x002fe200000018ff */
[----:B------:R-:W-:-:S02]  /*2b30*/  IADD3 R3, R0, 0x8, RZ ;  /* 0x0000000800037810 */ /* 0x000fc40007ffe0ff */
[C---:B------:R-:W-:Y:S02]  /*2b40*/  IADD3 R7, R0.reuse, 0x9, RZ ;  /* 0x0000000900077810 */ /* 0x040fe40007ffe0ff */
[----:B------:R-:W-:Y:S02]  /*2b50*/  ISETP.GE.AND P5, PT, R3, UR14, PT ;  /* 0x0000000e03007c0c */ /* 0x000fe4000bfa6270 */
[C---:B------:R-:W-:Y:S01]  /*2b60*/  IADD3 R3, R0.reuse, 0x18, RZ ;  /* 0x0000001800037810 */ /* 0x040fe20007ffe0ff */
[----:B--2---:R-:W-:Y:S01]  /*2b70*/  HMMA.16816.F32 R52, R8, R16, RZ ;  /* 0x000000100834723c */ /* 0x004fe200000018ff */
[C---:B------:R-:W-:Y:S02]  /*2b80*/  ISETP.GE.AND P1, PT, R0.reuse, UR14, PT ;  /* 0x0000000e00007c0c */ /* 0x040fe4000bf26270 */
[----:B------:R-:W-:Y:S02]  /*2b90*/  IADD3 R0, R0, 0x19, RZ ;  /* 0x0000001900007810 */ /* 0x000fe40007ffe0ff */
[----:B------:R-:W-:-:S02]  /*2ba0*/  ISETP.GE.AND P4, PT, R7, UR14, PT ;  /* 0x0000000e07007c0c */ /* 0x000fc4000bf86270 */
[----:B------:R-:W-:Y:S01]  /*2bb0*/  ISETP.GE.AND P2, PT, R3, UR14, PT ;  /* 0x0000000e03007c0c */ /* 0x000fe2000bf46270 */
[-C--:B------:R-:W-:Y:S08]  /*2bc0*/  HMMA.16816.F32 R60, R8, R18.reuse, RZ ;  /* 0x00000012083c723c */ /* 0x080ff000000018ff */
[----:B------:R-:W-:Y:S01]  /*2bd0*/  HMMA.16816.F32 R72, R20, R18, RZ ;  /* 0x000000121448723c */ /* 0x000fe200000018ff */
[----:B------:R-:W1:Y:S07]  /*2be0*/  LDSM.16.M88.4 R16, [R208] ;  /* 0x00000000d010783b */ /* 0x000e6e0000000200 */
[C---:B-----5:R-:W-:Y:S08]  /*2bf0*/  HMMA.16816.F32 R56, R8.reuse, R28, RZ ;  /* 0x0000001c0838723c */ /* 0x060ff000000018ff */
[----:B------:R-:W-:Y:S08]  /*2c00*/  HMMA.16816.F32 R48, R8, R30, RZ ;  /* 0x0000001e0830723c */ /* 0x000ff000000018ff */
[C---:B------:R-:W-:Y:S08]  /*2c10*/  HMMA.16816.F32 R8, R20.reuse, R28, RZ ;  /* 0x0000001c1408723c */ /* 0x040ff000000018ff */
[----:B------:R-:W-:Y:S01]  /*2c20*/  HMMA.16816.F32 R64, R20, R30, RZ ;  /* 0x0000001e1440723c */ /* 0x000fe200000018ff */
[----:B------:R-:W2:Y:S07]  /*2c30*/  LDSM.16.M88.4 R20, [R214] ;  /* 0x00000000d614783b */ /* 0x000eae0000000200 */
[C---:B---3--:R-:W-:Y:S08]  /*2c40*/  HMMA.16816.F32 R80, R12.reuse, R32, R56 ;  /* 0x000000200c50723c */ /* 0x048ff00000001838 */
[C---:B----4-:R-:W-:Y:S08]  /*2c50*/  HMMA.16816.F32 R76, R12.reuse, R36, R52 ;  /* 0x000000240c4c723c */ /* 0x050ff00000001834 */
[----:B------:R-:W-:Y:S08]  /*2c60*/  HMMA.16816.F32 R56, R12, R34, R48 ;  /* 0x000000220c38723c */ /* 0x000ff00000001830 */
[----:B-1----:R-:W-:Y:S08]  /*2c70*/  HMMA.16816.F32 R52, R16, R36, R68 ;  /* 0x000000241034723c */ /* 0x002ff00000001844 */
[----:B------:R-:W-:Y:S01]  /*2c80*/  HMMA.16816.F32 R84, R12, R38, R60 ;  /* 0x000000260c54723c */ /* 0x000fe2000000183c */
[----:B------:R-:W-:Y:S07]  /*2c90*/  LDSM.16.M88.4 R12, [R212] ;  /* 0x00000000d40c783b */ /* 0x000fee0000000200 */
[C---:B------:R-:W-:Y:S01]  /*2ca0*/  HMMA.16816.F32 R48, R16.reuse, R32, R8 ;  /* 0x000000201030723c */ /* 0x040fe20000001808 */
[----:B------:R-:W-:Y:S07]  /*2cb0*/  LDSM.16.M88.4 R8, [R212+0x2000] ;  /* 0x00200000d408783b */ /* 0x000fee0000000200 */
[C---:B------:R-:W-:Y:S01]  /*2cc0*/  HMMA.16816.F32 R28, R16.reuse, R38, R72 ;  /* 0x00000026101c723c */ /* 0x040fe20000001848 */
[----:B------:R-:W1:Y:S07]  /*2cd0*/  LDSM.16.M88.4 R36, [R211] ;  /* 0x00000000d324783b */ /* 0x000e6e0000000200 */
[----:B------:R-:W-:Y:S01]  /*2ce0*/  HMMA.16816.F32 R64, R16, R34, R64 ;  /* 0x000000221040723c */ /* 0x000fe20000001840 */
[----:B------:R-:W3:Y:S04]  /*2cf0*/  LDSM.16.M88.4 R16, [R211+0x800] ;  /* 0x00080000d310783b */ /* 0x000ee80000000200 */
[----:B------:R-:W-:Y:S03]  /*2d00*/  LDSM.16.M88.4 R32, [R206+0x4000] ;  /* 0x00400000ce20783b */ /* 0x000fe60000000200 */
[C---:B------:R-:W-:Y:S08]  /*2d10*/  HMMA.16816.F32 R60, R24.reuse, R40, R76 ;  /* 0x00000028183c723c */ /* 0x040ff0000000184c */
[----:B------:R-:W-:Y:S08]  /*2d20*/  HMMA.16816.F32 R68, R24, R46, R56 ;  /* 0x0000002e1844723c */ /* 0x000ff00000001838 */
[----:B--2---:R-:W-:Y:S08]  /*2d30*/  HMMA.16816.F32 R56, R20, R40, R52 ;  /* 0x000000281438723c */ /* 0x004ff00000001834 */
[-C--:B------:R-:W-:Y:S08]  /*2d40*/  HMMA.16816.F32 R72, R24, R42.reuse, R84 ;  /* 0x0000002a1848723c */ /* 0x080ff00000001854 */
[----:B------:R-:W-:Y:S01]  /*2d50*/  HMMA.16816.F32 R52, R20, R42, R28 ;  /* 0x0000002a1434723c */ /* 0x000fe2000000181c */
[----:B------:R-:W-:Y:S04]  /*2d60*/  LDSM.16.M88.4 R40, [R204+0x9000] ;  /* 0x00900000cc28783b */ /* 0x000fe80000000200 */
[----:B------:R-:W2:Y:S03]  /*2d70*/  LDSM.16.M88.4 R28, [R206+0x6000] ;  /* 0x00600000ce1c783b */ /* 0x000ea60000000200 */
[-C--:B------:R-:W-:Y:S08]  /*2d80*/  HMMA.16816.F32 R80, R24, R44.reuse, R80 ;  /* 0x0000002c1850723c */ /* 0x080ff00000001850 */
[C---:B------:R-:W-:Y:S01]  /*2d90*/  HMMA.16816.F32 R24, R20.reuse, R44, R48 ;  /* 0x0000002c1418723c */ /* 0x040fe20000001830 */
[----:B------:R-:W4:Y:S07]  /*2da0*/  LDSM.16.M88.4 R48, [R204+0x9800] ;  /* 0x00980000cc30783b */ /* 0x000f2e0000000200 */
[----:B------:R-:W-:Y:S08]  /*2db0*/  HMMA.16816.F32 R20, R20, R46, R64 ;  /* 0x0000002e1414723c */ /* 0x000ff00000001840 */
[-C--:B-1----:R-:W-:Y:S08]  /*2dc0*/  HMMA.16816.F32 R60, R8, R36.reuse, R60 ;  /* 0x00000024083c723c */ /* 0x082ff0000000183c */
[----:B------:R-:W-:Y:S08]  /*2dd0*/  HMMA.16816.F32 R44, R12, R36, R56 ;  /* 0x000000240c2c723c */ /* 0x000ff00000001838 */
[----:B------:R-:W-:Y:S08]  /*2de0*/  HMMA.16816.F32 R56, R8, R38, R72 ;  /* 0x000000260838723c */ /* 0x000ff00000001848 */
[-C--:B---3--:R-:W-:Y:S01]  /*2df0*/  HMMA.16816.F32 R76, R12, R16.reuse, R24 ;  /* 0x000000100c4c723c */ /* 0x088fe20000001818 */
[----:B------:R-:W-:Y:S07]  /*2e00*/  LDSM.16.M88.4 R24, [R208+0x4000] ;  /* 0x00400000d018783b */ /* 0x000fee0000000200 */
[C---:B------:R-:W-:Y:S08]  /*2e10*/  HMMA.16816.F32 R72, R8.reuse, R16, R80 ;  /* 0x000000100848723c */ /* 0x040ff00000001850 */
[----:B------:R-:W-:Y:S01]  /*2e20*/  HMMA.16816.F32 R80, R8, R18, R68 ;  /* 0x000000120850723c */ /* 0x000fe20000001844 */
[----:B------:R-:W-:Y:S07]  /*2e30*/  LDSM.16.M88.4 R8, [R208+0x6000] ;  /* 0x00600000d008783b */ /* 0x000fee0000000200 */
[C---:B------:R-:W-:Y:S08]  /*2e40*/  HMMA.16816.F32 R36, R12.reuse, R38, R52 ;  /* 0x000000260c24723c */ /* 0x040ff00000001834 */
[----:B------:R-:W-:Y:S01]  /*2e50*/  HMMA.16816.F32 R68, R12, R18, R20 ;  /* 0x000000120c44723c */ /* 0x000fe20000001814 */
[----:B------:R-:W1:Y:S04]  /*2e60*/  LDSM.16.M88.4 R12, [R215+0x1000] ;  /* 0x00100000d70c783b */ /* 0x000e680000000200 */
[----:B------:R-:W-:Y:S03]  /*2e70*/  LDSM.16.M88.4 R16, [R214+0x6000] ;  /* 0x00600000d610783b */ /* 0x000fe60000000200 */
[-C--:B--2---:R-:W-:Y:S01]  /*2e80*/  HMMA.16816.F32 R64, R28, R40.reuse, R60 ;  /* 0x000000281c40723c */ /* 0x084fe2000000183c */
[----:B------:R-:W-:Y:S07]  /*2e90*/  LDSM.16.M88.4 R20, [R214+0x4000] ;  /* 0x00400000d614783b */ /* 0x000fee0000000200 */
[----:B------:R-:W-:Y:S01]  /*2ea0*/  HMMA.16816.F32 R60, R32, R40, R44 ;  /* 0x00000028203c723c */ /* 0x000fe2000000182c */
[----:B------:R-:W2:Y:S07]  /*2eb0*/  LDSM.16.M88.4 R44, [R215+0x1800] ;  /* 0x00180000d72c783b */ /* 0x000eae0000000200 */
[----:B------:R-:W-:Y:S08]  /*2ec0*/  HMMA.16816.F32 R56, R28, R42, R56 ;  /* 0x0000002a1c38723c */ /* 0x000ff00000001838 */
[-C--:B----4-:R-:W-:Y:S08]  /*2ed0*/  HMMA.16816.F32 R84, R32, R48.reuse, R76 ;  /* 0x000000302054723c */ /* 0x090ff0000000184c */
[----:B------:R-:W-:Y:S08]  /*2ee0*/  HMMA.16816.F32 R52, R28, R48, R72 ;  /* 0x000000301c34723c */ /* 0x000ff00000001848 */
[C---:B------:R-:W-:Y:S01]  /*2ef0*/  HMMA.16816.F32 R40, R32.reuse, R42, R36 ;  /* 0x0000002a2028723c */ /* 0x040fe20000001824 */
[----:B------:R-:W3:Y:S07]  /*2f00*/  LDSM.16.M88.4 R36, [R213+0x9000] ;  /* 0x00900000d524783b */ /* 0x000eee0000000200 */
[-C--:B------:R-:W-:Y:S01]  /*2f10*/  HMMA.16816.F32 R76, R32, R50.reuse, R68 ;  /* 0x00000032204c723c */ /* 0x080fe20000001844 */
[----:B------:R-:W4:Y:S07]  /*2f20*/  LDSM.16.M88.4 R32, [R213+0x9800] ;  /* 0x00980000d520783b */ /* 0x000f2e0000000200 */
[----:B------:R-:W-:Y:S08]  /*2f30*/  HMMA.16816.F32 R28, R28, R50, R80 ;  /* 0x000000321c1c723c */ /* 0x000ff00000001850 */
[C---:B-1----:R-:W-:Y:S08]  /*2f40*/  HMMA.16816.F32 R48, R8.reuse, R12, R64 ;  /* 0x0000000c0830723c */ /* 0x042ff00000001840 */
[----:B------:R-:W-:Y:S08]  /*2f50*/  HMMA.16816.F32 R64, R8, R14, R56 ;  /* 0x0000000e0840723c */ /* 0x000ff00000001838 */
[-C--:B--2---:R-:W-:Y:S08]  /*2f60*/  HMMA.16816.F32 R56, R24, R44.reuse, R84 ;  /* 0x0000002c1838723c */ /* 0x084ff00000001854 */
[----:B------:R-:W-:Y:S08]  /*2f70*/  HMMA.16816.F32 R80, R8, R44, R52 ;  /* 0x0000002c0850723c */ /* 0x000ff00000001834 */
[C---:B------:R-:W-:Y:S08]  /*2f80*/  HMMA.16816.F32 R68, R24.reuse, R12, R60 ;  /* 0x0000000c1844723c */ /* 0x040ff0000000183c */
[C---:B------:R-:W-:Y:S01]  /*2f90*/  HMMA.16816.F32 R72, R24.reuse, R14, R40 ;  /* 0x0000000e1848723c */ /* 0x040fe20000001828 */
[----:B------:R-:W-:Y:S07]  /*2fa0*/  LDSM.16.M88.4 R12, [R212+0x4000] ;  /* 0x00400000d40c783b */ /* 0x000fee0000000200 */
[-C--:B------:R-:W-:Y:S01]  /*2fb0*/  HMMA.16816.F32 R52, R24, R46.reuse, R76 ;  /* 0x0000002e1834723c */ /* 0x080fe2000000184c */
[----:B------:R-:W1:Y:S07]  /*2fc0*/  LDSM.16.M88.4 R24, [R211+0x1800] ;  /* 0x00180000d318783b */ /* 0x000e6e0000000200 */
[----:B------:R-:W-:Y:S01]  /*2fd0*/  HMMA.16816.F32 R60, R8, R46, R28 ;  /* 0x0000002e083c723c */ /* 0x000fe2000000181c */
[----:B------:R-:W2:Y:S04]  /*2fe0*/  LDSM.16.M88.4 R8, [R212+0x6000] ;  /* 0x00600000d408783b */ /* 0x000ea80000000200 */
[----:B------:R-:W5:Y:S01]  /*2ff0*/  LDSM.16.M88.4 R28, [R211+0x1000] ;  /* 0x00100000d31c783b */ /* 0x000f620000000200 */
[----:B------:R-:W-:-:S04]  /*3000*/  DEPBAR.LE SB0, 0x0 ;  /* 0x000080000000791a */ /* 0x000fc80000000000 */
[----:B---3--:R-:W-:Y:S08]  /*3010*/  HMMA.16816.F32 R40, R16, R38, R64 ;  /* 0x000000261028723c */ /* 0x008ff00000001840 */
[-C--:B----4-:R-:W-:Y:S08]  /*3020*/  HMMA.16816.F32 R56, R20, R32.reuse, R56 ;  /* 0x000000201438723c */ /* 0x090ff00000001838 */
[C---:B------:R-:W-:Y:S08]  /*3030*/  HMMA.16816.F32 R64, R16.reuse, R32, R80 ;  /* 0x000000201040723c */ /* 0x040ff00000001850 */
[-C--:B------:R-:W-:Y:S08]  /*3040*/  HMMA.16816.F32 R48, R16, R36.reuse, R48 ;  /* 0x000000241030723c */ /* 0x080ff00000001830 */
[C---:B------:R-:W-:Y:S08]  /*3050*/  HMMA.16816.F32 R44, R20.reuse, R36, R68 ;  /* 0x00000024142c723c */ /* 0x040ff00000001844 */
[----:B------:R-:W-:Y:S08]  /*3060*/  HMMA.16816.F32 R36, R20, R38, R72 ;  /* 0x000000261424723c */ /* 0x000ff00000001848 */
[-C--:B------:R-:W-:Y:S08]  /*3070*/  HMMA.16816.F32 R60, R16, R34.reuse, R60 ;  /* 0x00000022103c723c */ /* 0x080ff0000000183c */
[----:B------:R-:W-:Y:S08]  /*3080*/  HMMA.16816.F32 R52, R20, R34, R52 ;  /* 0x000000221434723c */ /* 0x000ff00000001834 */
[-C--:B-1----:R-:W-:Y:S08]  /*3090*/  HMMA.16816.F32 R20, R12, R24.reuse, R56 ;  /* 0x000000180c14723c */ /* 0x082ff00000001838 */
[C---:B--2---:R-:W-:Y:S08]  /*30a0*/  HMMA.16816.F32 R16, R8.reuse, R24, R64 ;  /* 0x000000180810723c */ /* 0x044ff00000001840 */
[-C--:B-----5:R-:W-:Y:S08]  /*30b0*/  HMMA.16816.F32 R48, R8, R28.reuse, R48 ;  /* 0x0000001c0830723c */ /* 0x0a0ff00000001830 */
[----:B------:R-:W-:Y:S08]  /*30c0*/  HMMA.16816.F32 R44, R12, R28, R44 ;  /* 0x0000001c0c2c723c */ /* 0x000ff0000000182c */
        /* <DEDUP_REMOVED lines=10> */
[-C--:B------:R-:W-:Y:S01]  /*3170*/  HMMA.16816.F32 R8, R8, R26.reuse, R60 ;  /* 0x0000001a0808723c */ /* 0x080fe2000000183c */
[----:B------:R-:W-:Y:S02]  /*3180*/  FSEL R30, R23, -INF , !P0 ;  /* 0xff800000171e7808 */ /* 0x000fe40004000000 */
[----:B------:R-:W-:Y:S02]  /*3190*/  FSEL R22, R21, -INF , !P0 ;  /* 0xff80000015167808 */ /* 0x000fe40004000000 */
[----:B------:R-:W-:Y:S02]  /*31a0*/  PLOP3.LUT P0, PT, PT, PT, UP0, 0x80, 0x0 ;  /* 0x000000000000781c */ /* 0x000fe40003f0f008 */
[----:B------:R-:W-:Y:S01]  /*31b0*/  FSEL R28, R46, -INF , !P1 ;  /* 0xff8000002e1c7808 */ /* 0x000fe20004800000 */
[----:B------:R-:W-:Y:S01]  /*31c0*/  HMMA.16816.F32 R12, R12, R26, R52 ;  /* 0x0000001a0c0c723c */ /* 0x000fe20000001834 */
[----:B------:R-:W-:-:S02]  /*31d0*/  FSEL R25, R44, -INF , !P1 ;  /* 0xff8000002c197808 */ /* 0x000fc40004800000 */
[----:B------:R-:W-:Y:S02]  /*31e0*/  ISETP.GE.AND P1, PT, R0, UR14, PT ;  /* 0x0000000e00007c0c */ /* 0x000fe4000bf26270 */
        /* <DEDUP_REMOVED lines=19> */
[----:B------:R-:W-:Y:S01]  /*3320*/  FSEL R21, R13, -INF , !P1 ;  /* 0xff8000000d157808 */ /* 0x000fe20004800000 */
[----:B------:R-:W-:Y:S06]  /*3330*/  BAR.SYNC.DEFER_BLOCKING 0x0 ;  /* 0x0000000000007b1d */ /* 0x000fec0000010000 */
[----:B------:R-:W-:Y:S05]  /*3340*/  @!P0 BRA `(.L_x_1354) ;  /* 0x000002a000008947 */ /* 0x000fea0003800000 */
[----:B------:R-:W-:Y:S01]  /*3350*/  ULEA.HI.SX32 UR5, UR8, 0xfffffffe, 0x1b ;  /* 0xfffffffe08057891 */ /* 0x000fe2000f8fda3f */
        /* <DEDUP_REMOVED lines=39> */
.L_x_1356:
[----:B------:R-:W-:Y:S05]  /*35d0*/  BSYNC B0 ;  /* 0x0000000000007941 */ /* 0x000fea0003800000 */
.L_x_1355:
[----:B------:R-:W0:Y:S02]  /*35e0*/  LDGDEPBAR ;  /* 0x00000000000079af */ /* 0x000e240000000000 */
.L_x_1354:
[----:B------:R-:W-:Y:S01]  /*35f0*/  FMNMX.FTZ R136, R25, R24, !PT ;  /* 0x0000001819887209 */ /* 0x000fe20007810000 */
[----:B------:R-:W-:Y:S01]  /*3600*/  IMAD R223, R223, 0x8, R90 ;  /* 0x00000008dfdf7824 */ /* 0x000fe200078e025a */
[----:B------:R-:W-:Y:S01]  /*3610*/  FMNMX.FTZ R0, R28, R47, !PT ;  /* 0x0000002f1c007209 */ /* 0x000fe20007810000 */
[----:B------:R-:W-:Y:S01]  /*3620*/  UIADD3 UR25, UR21, -0x4498517b, URZ ;  /* 0xbb67ae8515197890 */ /* 0x000fe2000fffe03f */
[----:B------:R-:W-:Y:S01]  /*3630*/  FMNMX.FTZ R136, R36, R136, !PT ;  /* 0x0000008824887209 */ /* 0x000fe20007810000 */
[----:B-1----:R-:W-:Y:S01]  /*3640*/  IMAD.WIDE.U32 R10, R223, -0x326172a9, RZ ;  /* 0xcd9e8d57df0a7825 */ /* 0x002fe200078e00ff */
        /* <DEDUP_REMOVED lines=19> */
[----:B------:R-:W-:Y:S01]  /*3780*/  UIADD3 UR28, UR20, -0x4ab325aa, URZ ;  /* 0xb54cda56141c7890 */ /* 0x000fe2000fffe03f */
[----:B------:R-:W-:Y:S01]  /*3790*/  FMNMX.FTZ R0, R29, R0, !PT ;  /* 0x000000001d007209 */ /* 0x000fe20007810000 */
[----:B------:R-:W-:Y:S01]  /*37a0*/  IMAD R227, R245, 0x10000, R245 ;  /* 0x00010000f5e37824 */ /* 0x000fe200078e02f5 */
[----:B------:R-:W-:Y:S01]  /*37b0*/  LOP3.LUT R35, R91, UR20, RZ, 0x3c, !PT ;  /* 0x000000145b237c12 */ /* 0x000fe2000f8e3cff */
[----:B------:R-:W1:Y:S01]  /*37c0*/  SHFL.BFLY PT, R3, R136, 0x2, 0x1f ;  /* 0x0c401f0088037f89 */ /* 0x000e6200000e0000 */
[----:B------:R-:W-:Y:S01]  /*37d0*/  UIADD3 UR14, UR20, 0x1715609d, URZ ;  /* 0x1715609d140e7890 */ /* 0x000fe2000fffe03f */
[----:B------:R-:W-:Y:S01]  /*37e0*/  IADD3 R250, R223, 0x4, RZ ;  /* 0x00000004dffa7810 */ /* 0x000fe20007ffe0ff */
[----:B------:R-:W-:Y:S01]  /*37f0*/  UIADD3 UR27, UR21, 0x646e171e, URZ ;  /* 0x646e171e151b7890 */ /* 0x000fe2000fffe03f */
[----:B------:R-:W3:Y:S01]  /*3800*/  SHFL.BFLY PT, R5, R0, 0x2, 0x1f ;  /* 0x0c401f0000057f89 */ /* 0x000ee200000e0000 */
[----:B--2---:R-:W-:-:S05]  /*3810*/  LOP3.LUT R6, R11, R35, RZ, 0x3c, !PT ;  /* 0x000000230b067212 */ /* 0x004fca00078e3cff */
[----:B------:R-:W-:-:S05]  /*3820*/  IMAD.WIDE.U32 R14, R6, -0x2daee0ad, RZ ;  /* 0xd2511f53060e7825 */ /* 0x000fca00078e00ff */
[----:B------:R-:W-:Y:S02]  /*3830*/  LOP3.LUT R6, R15, UR25, R32, 0x96, !PT ;  /* 0x000000190f067c12 */ /* 0x000fe4000f8e9620 */
[----:B-1----:R-:W-:Y:S01]  /*3840*/  FMNMX.FTZ R136, R136, R3, !PT ;  /* 0x0000000388887209 */ /* 0x002fe20007810000 */
[----:B------:R-:W-:Y:S01]  /*3850*/  IMAD.U32 R3, RZ, RZ, UR6 ;  /* 0x00000006ff037e24 */ /* 0x000fe2000f8e00ff */
[----:B---3--:R-:W-:-:S03]  /*3860*/  FMNMX.FTZ R5, R5, R0, !PT ;  /* 0x0000000005057209 */ /* 0x008fc60007810000 */
[----:B------:R-:W1:Y:S01]  /*3870*/  SHFL.BFLY PT, R7, R136, 0x1, 0x1f ;  /* 0x0c201f0088077f89 */ /* 0x000e6200000e0000 */
[----:B------:R-:W-:-:S03]  /*3880*/  LOP3.LUT R3, R33, UR21, R3, 0x96, !PT ;  /* 0x0000001521037c12 */ /* 0x000fc6000f8e9603 */
[----:B------:R-:W2:Y:S02]  /*3890*/  SHFL.BFLY PT, R135, R5, 0x1, 0x1f ;  /* 0x0c201f0005877f89 */ /* 0x000ea400000e0000 */
[----:B------:R-:W-:-:S05]  /*38a0*/  IMAD.WIDE.U32 R18, R3, -0x326172a9, RZ ;  /* 0xcd9e8d5703127825 */ /* 0x000fca00078e00ff */
[----:B------:R-:W-:-:S05]  /*38b0*/  LOP3.LUT R10, R19, UR26, R10, 0x96, !PT ;  /* 0x0000001a130a7c12 */ /* 0x000fca000f8e960a */
[----:B------:R-:W-:-:S05]  /*38c0*/  IMAD.WIDE.U32 R10, R10, -0x2daee0ad, RZ ;  /* 0xd2511f530a0a7825 */ /* 0x000fca00078e00ff */
[----:B------:R-:W-:Y:S02]  /*38d0*/  LOP3.LUT R11, R11, UR23, R14, 0x96, !PT ;  /* 0x000000170b0b7c12 */ /* 0x000fe4000f8e960e */
[----:B-1----:R-:W-:Y:S01]  /*38e0*/  FMNMX.FTZ R136, R136, R7, !PT ;  /* 0x0000000788887209 */ /* 0x002fe20007810000 */
[----:B------:R-:W-:-:S03]  /*38f0*/  IMAD.WIDE.U32 R6, R6, -0x326172a9, RZ ;  /* 0xcd9e8d5706067825 */ /* 0x000fc600078e00ff */
[C---:B------:R-:W-:Y:S01]  /*3900*/  FSETP.NEU.FTZ.AND P1, PT, R136.reuse, -INF , PT ;  /* 0xff8000008800780b */ /* 0x040fe20003f3d000 */
[----:B------:R-:W-:Y:S01]  /*3910*/  FMUL.FTZ R8, R136, c[0x0][0x23c] ;  /* 0x00008f0088087a20 */ /* 0x000fe20000410000 */
[----:B------:R-:W-:Y:S02]  /*3920*/  LOP3.LUT R12, R7, UR24, R18, 0x96, !PT ;  /* 0x00000018070c7c12 */ /* 0x000fe4000f8e9612 */
[----:B--2---:R-:W-:Y:S02]  /*3930*/  FMNMX.FTZ R135, R5, R135, !PT ;  /* 0x0000008705877209 */ /* 0x004fe40007810000 */
[----:B------:R-:W-:Y:S01]  /*3940*/  FSEL R8, R8, RZ, P1 ;  /* 0x000000ff08087208 */ /* 0x000fe20000800000 */
[----:B------:R-:W-:Y:S01]  /*3950*/  IMAD.WIDE.U32 R12, R12, -0x2daee0ad, RZ ;  /* 0xd2511f530c0c7825 */ /* 0x000fe200078e00ff */
[----:B------:R-:W-:-:S03]  /*3960*/  FSETP.NEU.FTZ.AND P1, PT, R135, -INF , PT ;  /* 0xff8000008700780b */ /* 0x000fc60003f3d000 */
[--C-:B------:R-:W-:Y:S02]  /*3970*/  FFMA.FTZ R0, R25, c[0x0][0x23c], -R8.reuse ;  /* 0x00008f0019007a23 */ /* 0x100fe40000010808 */
[--C-:B------:R-:W-:Y:S02]  /*3980*/  FFMA.FTZ R3, R24, c[0x0][0x23c], -R8.reuse ;  /* 0x00008f0018037a23 */ /* 0x100fe40000010808 */
[----:B------:R1:W-:Y:S01]  /*3990*/  MUFU.EX2 R116, R0 ;  /* 0x0000000000747308 */ /* 0x0003e20000000800 */
[----:B------:R-:W-:-:S07]  /*39a0*/  FFMA.FTZ R5, R37, c[0x0][0x23c], -R8 ;  /* 0x00008f0025057a23 */ /* 0x000fce0000010808 */
[----:B------:R2:W-:Y:S01]  /*39b0*/  MUFU.EX2 R226, R3 ;  /* 0x0000000300e27308 */ /* 0x0005e20000000800 */
[----:B-1----:R-:W-:Y:S01]  /*39c0*/  LOP3.LUT R0, R13, UR17, R10, 0x96, !PT ;  /* 0x000000110d007c12 */ /* 0x002fe2000f8e960a */
[----:B------:R-:W-:-:S06]  /*39d0*/  IMAD.WIDE.U32 R10, R11, -0x326172a9, RZ ;  /* 0xcd9e8d570b0a7825 */ /* 0x000fcc00078e00ff */
[----:B------:R-:W-:Y:S01]  /*39e0*/  MUFU.EX2 R251, R5 ;  /* 0x0000000500fb7308 */ /* 0x000fe20000000800 */
[----:B------:R-:W-:Y:S01]  /*39f0*/  IMAD.WIDE.U32 R16, R0, -0x326172a9, RZ ;  /* 0xcd9e8d5700107825 */ /* 0x000fe200078e00ff */
[----:B------:R-:W-:-:S03]  /*3a00*/  LOP3.LUT R11, R11, UR22, R6, 0x96, !PT ;  /* 0x000000160b0b7c12 */ /* 0x000fc6000f8e9606 */
[----:B--2---:R-:W-:Y:S01]  /*3a10*/  FFMA.FTZ R3, R36, c[0x0][0x23c], -R8 ;  /* 0x00008f0024037a23 */ /* 0x004fe20000010808 */
[----:B------:R-:W-:Y:S01]  /*3a20*/  LOP3.LUT R0, R17, UR16, R10, 0x96, !PT ;  /* 0x0000001011007c12 */ /* 0x000fe2000f8e960a */
[----:B------:R-:W-:Y:S02]  /*3a30*/  IMAD.WIDE.U32 R10, R11, -0x2daee0ad, RZ ;  /* 0xd2511f530b0a7825 */ /* 0x000fe400078e00ff */
[----:B------:R1:W2:Y:S02]  /*3a40*/  MUFU.EX2 R107, R3 ;  /* 0x00000003006b7308 */ /* 0x0002a40000000800 */
[----:B------:R-:W-:-:S04]  /*3a50*/  IMAD.WIDE.U32 R14, R0, -0x2daee0ad, RZ ;  /* 0xd2511f53000e7825 */ /* 0x000fc800078e00ff */
[----:B------:R-:W-:Y:S01]  /*3a60*/  IMAD.IADD R0, R89, 0x1, R88 ;  /* 0x0000000159007824 */ /* 0x000fe200078e0258 */
[----:B------:R-:W-:Y:S02]  /*3a70*/  LOP3.LUT R6, R15, UR12, R10, 0x96, !PT ;  /* 0x0000000c0f067c12 */ /* 0x000fe4000f8e960a */
[----:B------:R-:W-:Y:S01]  /*3a80*/  LOP3.LUT R10, R11, UR15, R12, 0x96, !PT ;  /* 0x0000000f0b0a7c12 */ /* 0x000fe2000f8e960c */
[----:B------:R-:W-:Y:S02]  /*3a90*/  IMAD.SHL.U32 R205, R0, 0x2, RZ ;  /* 0x0000000200cd7824 */ /* 0x000fe400078e00ff */
[----:B------:R-:W-:-:S03]  /*3aa0*/  IMAD.WIDE.U32 R6, R6, -0x326172a9, RZ ;  /* 0xcd9e8d5706067825 */ /* 0x000fc600078e00ff */
[----:B------:R-:W3:Y:S01]  /*3ab0*/  LDSM.16.MT88.4 R40, [R205+0xa000] ;  /* 0x00a00000cd28783b */ /* 0x000ee20000004200 */
[----:B-1----:R-:W-:Y:S01]  /*3ac0*/  FMUL.FTZ R3, R135, c[0x0][0x23c] ;  /* 0x00008f0087037a20 */ /* 0x002fe20000410000 */
[----:B------:R-:W-:Y:S01]  /*3ad0*/  LOP3.LUT R0, R6, 0xffff, RZ, 0xc0, !PT ;  /* 0x0000ffff06007812 */ /* 0x000fe200078ec0ff */
[----:B------:R-:W-:Y:S01]  /*3ae0*/  IMAD.WIDE.U32 R12, R10, -0x326172a9, RZ ;  /* 0xcd9e8d570a0c7825 */ /* 0x000fe200078e00ff */
[----:B------:R-:W-:Y:S01]  /*3af0*/  LOP3.LUT R9, R6, 0xff, RZ, 0xc0, !PT ;  /* 0x000000ff06097812 */ /* 0x000fe200078ec0ff */
[----:B------:R-:W-:Y:S01]  /*3b00*/  LDSM.16.MT88.4 R92, [R205+0xb000] ;  /* 0x00b00000cd5c783b */ /* 0x000fe20000004200 */
[----:B------:R-:W-:Y:S01]  /*3b10*/  FSEL R3, R3, RZ, P1 ;  /* 0x000000ff03037208 */ /* 0x000fe20000800000 */
[--C-:B------:R-:W-:Y:S01]  /*3b20*/  IMAD R207, R4, 0x2, R205.reuse ;  /* 0x0000000204cf7824 */ /* 0x100fe200078e02cd */
[----:B------:R-:W-:Y:S01]  /*3b30*/  SHF.R.U32.HI R11, RZ, 0x18, R6 ;  /* 0x00000018ff0b7819 */ /* 0x000fe20000011606 */
[----:B------:R-:W-:Y:S01]  /*3b40*/  IMAD R210, R2, 0x2, R205 ;  /* 0x0000000202d27824 */ /* 0x000fe200078e02cd */
[----:B------:R-:W-:Y:S01]  /*3b50*/  LDSM.16.MT88.4 R200, [R205+0xa800] ;  /* 0x00a80000cdc8783b */ /* 0x000fe20000004200 */
[----:B------:R-:W-:-:S02]  /*3b60*/  FFMA.FTZ R5, R28, c[0x0][0x23c], -R3 ;  /* 0x00008f001c057a23 */ /* 0x000fc40000010803 */
[--C-:B------:R-:W-:Y:S01]  /*3b70*/  FFMA.FTZ R10, R38, c[0x0][0x23c], -R3.reuse ;  /* 0x00008f00260a7a23 */ /* 0x100fe20000010803 */
[----:B------:R-:W1:Y:S01]  /*3b80*/  LDSM.16.MT88.4 R56, [R207+0xa000] ;  /* 0x00a00000cf38783b */ /* 0x000e620000004200 */
[----:B------:R4:W-:Y:S01]  /*3b90*/  MUFU.EX2 R244, R5 ;  /* 0x0000000500f47308 */ /* 0x0009e20000000800 */
[----:B------:R-:W-:Y:S02]  /*3ba0*/  FFMA.FTZ R4, R26, c[0x0][0x23c], -R3 ;  /* 0x00008f001a047a23 */ /* 0x000fe40000010803 */
[----:B------:R-:W-:Y:S01]  /*3bb0*/  IMAD R209, R2, 0x2, R207 ;  /* 0x0000000202d17824 */ /* 0x000fe200078e02cf */
[----:B------:R-:W5:Y:S01]  /*3bc0*/  LDSM.16.MT88.4 R88, [R210+0xa000] ;  /* 0x00a00000d258783b */ /* 0x000f620000004200 */
[----:B------:R-:W-:-:S03]  /*3bd0*/  FFMA.FTZ R15, R30, c[0x0][0x23c], -R3 ;  /* 0x00008f001e0f7a23 */ /* 0x000fc60000010803 */
[----:B------:R-:W-:Y:S01]  /*3be0*/  MUFU.EX2 R241, R10 ;  /* 0x0000000a00f17308 */ /* 0x000fe20000000800 */
[----:B------:R-:W-:Y:S04]  /*3bf0*/  LDSM.16.MT88.4 R60, [R207+0xb000] ;  /* 0x00b00000cf3c783b */ /* 0x000fe80000004200 */
[----:B------:R-:W-:Y:S01]  /*3c00*/  LDSM.16.MT88.4 R76, [R210+0xb000] ;  /* 0x00b00000d24c783b */ /* 0x000fe20000004200 */
[----:B----4-:R-:W-:Y:S02]  /*3c10*/  FFMA.FTZ R5, R47, c[0x0][0x23c], -R3 ;  /* 0x00008f002f057a23 */ /* 0x010fe40000010803 */
[----:B------:R-:W4:Y:S01]  /*3c20*/  MUFU.EX2 R243, R4 ;  /* 0x0000000400f37308 */ /* 0x000f220000000800 */
[----:B------:R-:W1:Y:S04]  /*3c30*/  LDSM.16.MT88.4 R44, [R209+0xa000] ;  /* 0x00a00000d12c783b */ /* 0x000e680000004200 */
[----:B------:R-:W-:Y:S03]  /*3c40*/  LDSM.16.MT88.4 R124, [R209+0xb000] ;  /* 0x00b00000d17c783b */ /* 0x000fe60000004200 */
[----:B------:R2:W1:Y:S01]  /*3c50*/  MUFU.EX2 R242, R5 ;  /* 0x0000000500f27308 */ /* 0x0004620000000800 */
[----:B------:R-:W-:Y:S04]  /*3c60*/  LDSM.16.MT88.4 R196, [R207+0xa800] ;  /* 0x00a80000cfc4783b */ /* 0x000fe80000004200 */
[----:B------:R-:W-:Y:S03]  /*3c70*/  LDSM.16.MT88.4 R192, [R210+0xa800] ;  /* 0x00a80000d2c0783b */ /* 0x000fe60000004200 */
[----:B------:R-:W-:Y:S01]  /*3c80*/  MUFU.EX2 R232, R15 ;  /* 0x0000000f00e87308 */ /* 0x000fe20000000800 */
[----:B------:R-:W-:Y:S04]  /*3c90*/  LDSM.16.MT88.4 R188, [R209+0xa800] ;  /* 0x00a80000d1bc783b */ /* 0x000fe80000004200 */
[----:B------:R-:W-:Y:S01]  /*3ca0*/  LDSM.16.MT88.4 R184, [R205+0xb800] ;  /* 0x00b80000cdb8783b */ /* 0x000fe20000004200 */
[----:B--2---:R-:W-:-:S03]  /*3cb0*/  SHF.R.U32.HI R5, RZ, 0x8, R0 ;  /* 0x00000008ff057819 */ /* 0x004fc60000011600 */
[----:B------:R-:W-:Y:S01]  /*3cc0*/  LDSM.16.MT88.4 R172, [R207+0xb800] ;  /* 0x00b80000cfac783b */ /* 0x000fe20000004200 */
[----:B------:R-:W-:Y:S02]  /*3cd0*/  LOP3.LUT R0, R7, UR28, R12, 0x96, !PT ;  /* 0x0000001c07007c12 */ /* 0x000fe4000f8e960c */
[----:B------:R-:W-:Y:S01]  /*3ce0*/  SHF.R.U32.HI R7, RZ, 0x10, R6 ;  /* 0x00000010ff077819 */ /* 0x000fe20000011606 */
[----:B------:R-:W-:Y:S01]  /*3cf0*/  LDSM.16.MT88.4 R176, [R210+0xb800] ;  /* 0x00b80000d2b0783b */ /* 0x000fe20000004200 */
[----:B------:R-:W-:Y:S02]  /*3d00*/  PRMT R9, R9, 0x5410, R5 ;  /* 0x0000541009097816 */ /* 0x000fe40000000005 */
[----:B------:R-:W-:Y:S01]  /*3d10*/  LOP3.LUT R2, R0, 0xffff, RZ, 0xc0, !PT ;  /* 0x0000ffff00027812 */ /* 0x000fe200078ec0ff */
[----:B------:R-:W-:Y:S01]  /*3d20*/  LDSM.16.MT88.4 R180, [R209+0xb800] ;  /* 0x00b80000d1b4783b */ /* 0x000fe20000004200 */
[----:B------:R-:W-:Y:S02]  /*3d30*/  SHF.R.U32.HI R4, RZ, 0x10, R0 ;  /* 0x00000010ff047819 */ /* 0x000fe40000011600 */
[----:B------:R-:W-:-:S02]  /*3d40*/  LOP3.LUT R7, R7, 0xff, RZ, 0xc0, !PT ;  /* 0x000000ff07077812 */ /* 0x000fc400078ec0ff */
[----:B------:R-:W-:Y:S02]  /*3d50*/  LOP3.LUT R10, R0, 0xff, RZ, 0xc0, !PT ;  /* 0x000000ff000a7812 */ /* 0x000fe400078ec0ff */
[----:B------:R-:W-:Y:S01]  /*3d60*/  SHF.R.U32.HI R6, RZ, 0x18, R0 ;  /* 0x00000018ff067819 */ /* 0x000fe20000011600 */
[----:B------:R-:W-:Y:S01]  /*3d70*/  HSET2.LE.AND R0, R9, R227, PT ;  /* 0x000000e309007233 */ /* 0x000fe20003803000 */
[----:B------:R-:W-:Y:S02]  /*3d80*/  SHF.R.U32.HI R5, RZ, 0x8, R2 ;  /* 0x00000008ff057819 */ /* 0x000fe40000011602 */
[----:B------:R-:W-:Y:S02]  /*3d90*/  LOP3.LUT R4, R4, 0xff, RZ, 0xc0, !PT ;  /* 0x000000ff04047812 */ /* 0x000fe400078ec0ff */
[----:B------:R-:W-:Y:S02]  /*3da0*/  F2FP.PACK_AB R2, R251, R107 ;  /* 0x0000006bfb02723e */ /* 0x000fe400000000ff */
[----:B------:R-:W-:-:S02]  /*3db0*/  PRMT R7, R7, 0x5410, R11 ;  /* 0x0000541007077816 */ /* 0x000fc4000000000b */
[----:B------:R-:W-:Y:S02]  /*3dc0*/  PRMT R9, R4, 0x5410, R6 ;  /* 0x0000541004097816 */ /* 0x000fe40000000006 */
[----:B------:R-:W-:Y:S01]  /*3dd0*/  LOP3.LUT R6, R0, R2, RZ, 0xc0, !PT ;  /* 0x0000000200067212 */ /* 0x000fe200078ec0ff */
[--C-:B------:R-:W-:Y:S01]  /*3de0*/  HSET2.LE.AND R0, R7, R227.reuse, PT ;  /* 0x000000e307007233 */ /* 0x100fe20003803000 */
[----:B----4-:R-:W-:Y:S01]  /*3df0*/  F2FP.PACK_AB R2, R243, R241 ;  /* 0x000000f1f302723e */ /* 0x010fe200000000ff */
[--C-:B------:R-:W-:Y:S01]  /*3e00*/  HSET2.LE.AND R9, R9, R227.reuse, PT ;  /* 0x000000e309097233 */ /* 0x100fe20003803000 */
[----:B------:R-:W-:Y:S02]  /*3e10*/  PRMT R10, R10, 0x5410, R5 ;  /* 0x000054100a0a7816 */ /* 0x000fe40000000005 */
[----:B------:R-:W-:Y:S01]  /*3e20*/  LOP3.LUT R7, R0, R2, RZ, 0xc0, !PT ;  /* 0x0000000200077212 */ /* 0x000fe200078ec0ff */
[----:B------:R-:W-:Y:S01]  /*3e30*/  FFMA.FTZ R2, R27, c[0x0][0x23c], -R8 ;  /* 0x00008f001b027a23 */ /* 0x000fe20000010808 */
[----:B------:R-:W-:Y:S01]  /*3e40*/  FMNMX.FTZ R0, R72, R34, !PT ;  /* 0x0000002248007209 */ /* 0x000fe20007810000 */
[----:B------:R-:W-:Y:S01]  /*3e50*/  HSET2.LE.AND R4, R10, R227, PT ;  /* 0x000000e30a047233 */ /* 0x000fe20003803000 */
[----:B------:R-:W-:Y:S01]  /*3e60*/  F2FP.PACK_AB R5, R226, R116 ;  /* 0x00000074e205723e */ /* 0x000fe200000000ff */
[----:B------:R2:W-:Y:S01]  /*3e70*/  MUFU.EX2 R239, R2 ;  /* 0x0000000200ef7308 */ /* 0x0005e20000000800 */
[----:B------:R-:W-:-:S02]  /*3e80*/  FMNMX.FTZ R0, R73, R0, !PT ;  /* 0x0000000049007209 */ /* 0x000fc40007810000 */
[----:B-1----:R-:W-:Y:S02]  /*3e90*/  F2FP.PACK_AB R10, R242, R244 ;  /* 0x000000f4f20a723e */ /* 0x002fe400000000ff */
[----:B------:R-:W-:Y:S02]  /*3ea0*/  FMNMX.FTZ R0, R74, R0, !PT ;  /* 0x000000004a007209 */ /* 0x000fe40007810000 */
[----:B------:R-:W-:Y:S02]  /*3eb0*/  LOP3.LUT R4, R4, R5, RZ, 0xc0, !PT ;  /* 0x0000000504047212 */ /* 0x000fe400078ec0ff */
[----:B------:R-:W-:Y:S02]  /*3ec0*/  FMNMX.FTZ R0, R138, R0, !PT ;  /* 0x000000008a007209 */ /* 0x000fe40007810000 */
[----:B------:R-:W-:Y:S01]  /*3ed0*/  LOP3.LUT R5, R9, R10, RZ, 0xc0, !PT ;  /* 0x0000000a09057212 */ /* 0x000fe200078ec0ff */
[--C-:B------:R-:W-:Y:S01]  /*3ee0*/  FFMA.FTZ R9, R20, c[0x0][0x23c], -R8.reuse ;  /* 0x00008f0014097a23 */ /* 0x100fe20000010808 */
[----:B------:R-:W-:Y:S01]  /*3ef0*/  FMNMX.FTZ R0, R137, R0, !PT ;  /* 0x0000000089007209 */ /* 0x000fe20007810000 */
[----:B--2---:R-:W-:-:S03]  /*3f00*/  FFMA.FTZ R2, R22, c[0x0][0x23c], -R8 ;  /* 0x00008f0016027a23 */ /* 0x004fc60000010808 */
[----:B------:R-:W-:Y:S01]  /*3f10*/  FMNMX.FTZ R0, R133, R0, !PT ;  /* 0x0000000085007209 */ /* 0x000fe20007810000 */
[----:B------:R-:W-:Y:S01]  /*3f20*/  MUFU.EX2 R238, R9 ;  /* 0x0000000900ee7308 */ /* 0x000fe20000000800 */
[----:B---3--:R-:W-:Y:S02]  /*3f30*/  HMMA.16816.F32 R140, R4, R40, RZ ;  /* 0x00000028048c723c */ /* 0x008fe400000018ff */
[----:B------:R-:W-:-:S05]  /*3f40*/  FMNMX.FTZ R0, R132, R0, !PT ;  /* 0x0000000084007209 */ /* 0x000fca0007810000 */
[----:B------:R-:W1:Y:S01]  /*3f50*/  SHFL.BFLY PT, R12, R0, 0x2, 0x1f ;  /* 0x0c401f00000c7f89 */ /* 0x000e6200000e0000 */
[----:B------:R2:W-:Y:S01]  /*3f60*/  MUFU.EX2 R240, R2 ;  /* 0x0000000200f07308 */ /* 0x0005e20000000800 */
[C---:B------:R-:W-:Y:S08]  /*3f70*/  HMMA.16816.F32 R36, R4.reuse, R56, RZ ;  /* 0x000000380424723c */ /* 0x040ff000000018ff */
[----:B-----5:R-:W-:Y:S01]  /*3f80*/  HMMA.16816.F32 R52, R4, R88, RZ ;  /* 0x000000580434723c */ /* 0x020fe200000018ff */
[----:B--2---:R-:W-:-:S07]  /*3f90*/  LOP3.LUT R2, R13, UR14, R16, 0x96, !PT ;  /* 0x0000000e0d027c12 */ /* 0x004fce000f8e9610 */
[----:B------:R-:W-:Y:S01]  /*3fa0*/  HMMA.16816.F32 R68, R4, R44, RZ ;  /* 0x0000002c0444723c */ /* 0x000fe200000018ff */
[----:B------:R-:W-:Y:S01]  /*3fb0*/  IMAD.WIDE.U32 R10, R2, -0x2daee0ad, RZ ;  /* 0xd2511f53020a7825 */ /* 0x000fe200078e00ff */
[----:B-1----:R-:W-:-:S03]  /*3fc0*/  FMNMX.FTZ R16, R12, R0, !PT ;  /* 0x000000000c107209 */ /* 0x002fc60007810000 */
[----:B------:R-:W-:Y:S01]  /*3fd0*/  FFMA.FTZ R2, R21, c[0x0][0x23c], -R8 ;  /* 0x00008f0015027a23 */ /* 0x000fe20000010808 */
[----:B------:R-:W-:Y:S02]  /*3fe0*/  LOP3.LUT R9, R10, 0xffff, RZ, 0xc0, !PT ;  /* 0x0000ffff0a097812 */ /* 0x000fe400078ec0ff */
[C---:B------:R-:W-:Y:S01]  /*3ff0*/  HMMA.16816.F32 R84, R4.reuse, R92, RZ ;  /* 0x0000005c0454723c */ /* 0x040fe200000018ff */
[----:B------:R-:W-:Y:S01]  /*4000*/  FMNMX.FTZ R8, R104, R75, !PT ;  /* 0x0000004b68087209 */ /* 0x000fe20007810000 */
[----:B------:R1:W2:Y:S01]  /*4010*/  MUFU.EX2 R237, R2 ;  /* 0x0000000200ed7308 */ /* 0x0002a20000000800 */
[----:B------:R-:W-:Y:S01]  /*4020*/  LOP3.LUT R0, R11, UR27, R14, 0x96, !PT ;  /* 0x0000001b0b007c12 */ /* 0x000fe2000f8e960e */
[----:B------:R-:W-:Y:S01]  /*4030*/  FFMA.FTZ R14, R31, c[0x0][0x23c], -R3 ;  /* 0x00008f001f0e7a23 */ /* 0x000fe20000010803 */
[----:B------:R-:W-:Y:S02]  /*4040*/  LOP3.LUT R13, R10, 0xff, RZ, 0xc0, !PT ;  /* 0x000000ff0a0d7812 */ /* 0x000fe400078ec0ff */
[--C-:B------:R-:W-:Y:S01]  /*4050*/  SHF.R.U32.HI R11, RZ, 0x10, R10.reuse ;  /* 0x00000010ff0b7819 */ /* 0x100fe2000001160a */
[----:B------:R-:W-:Y:S01]  /*4060*/  HMMA.16816.F32 R100, R4, R60, RZ ;  /* 0x0000003c0464723c */ /* 0x000fe200000018ff */
[----:B------:R-:W-:Y:S01]  /*4070*/  SHF.R.U32.HI R12, RZ, 0x18, R10 ;  /* 0x00000018ff0c7819 */ /* 0x000fe2000001160a */
[----:B------:R-:W-:Y:S01]  /*4080*/  MUFU.EX2 R234, R14 ;  /* 0x0000000e00ea7308 */ /* 0x000fe20000000800 */
[----:B------:R-:W-:-:S02]  /*4090*/  SHF.R.U32.HI R10, RZ, 0x8, R9 ;  /* 0x00000008ff0a7819 */ /* 0x000fc40000011609 */
[----:B------:R-:W-:Y:S02]  /*40a0*/  LOP3.LUT R9, R11, 0xff, RZ, 0xc0, !PT ;  /* 0x000000ff0b097812 */ /* 0x000fe400078ec0ff */
[----:B------:R-:W-:Y:S01]  /*40b0*/  PRMT R13, R13, 0x5410, R10 ;  /* 0x000054100d0d7816 */ /* 0x000fe2000000000a */
[C---:B------:R-:W-:Y:S01]  /*40c0*/  HMMA.16816.F32 R112, R4.reuse, R76, RZ ;  /* 0x0000004c0470723c */ /* 0x040fe200000018ff */
[----:B------:R-:W-:Y:S01]  /*40d0*/  PRMT R12, R9, 0x5410, R12 ;  /* 0x00005410090c7816 */ /* 0x000fe2000000000c */
[--C-:B-1----:R-:W-:Y:S01]  /*40e0*/  FFMA.FTZ R2, R23, c[0x0][0x23c], -R3.reuse ;  /* 0x00008f0017027a23 */ /* 0x102fe20000010803 */
[----:B------:R-:W-:Y:S01]  /*40f0*/  LOP3.LUT R11, R0, 0xff, RZ, 0xc0, !PT ;  /* 0x000000ff000b7812 */ /* 0x000fe200078ec0ff */
[----:B------:R-:W-:Y:S02]  /*4100*/  FFMA.FTZ R3, R29, c[0x0][0x23c], -R3 ;  /* 0x00008f001d037a23 */ /* 0x000fe40000010803 */
[----:B------:R1:W-:Y:S02]  /*4110*/  MUFU.EX2 R236, R2 ;  /* 0x0000000200ec7308 */ /* 0x0003e40000000800 */
[C---:B------:R-:W-:Y:S06]  /*4120*/  HMMA.16816.F32 R164, R4.reuse, R124, RZ ;  /* 0x0000007c04a4723c */ /* 0x040fec00000018ff */
[----:B------:R3:W4:Y:S02]  /*4130*/  MUFU.EX2 R235, R3 ;  /* 0x0000000300eb7308 */ /* 0x0007240000000800 */
[----:B------:R-:W-:Y:S01]  /*4140*/  HMMA.16816.F32 R152, R4, R42, RZ ;  /* 0x0000002a0498723c */ /* 0x000fe200000018ff */
[----:B-1----:R-:W-:-:S02]  /*4150*/  FMNMX.FTZ R2, R105, R8, !PT ;  /* 0x0000000869027209 */ /* 0x002fc40007810000 */
[----:B------:R-:W-:-:S05]  /*4160*/  SHF.R.U32.HI R8, RZ, 0x10, R0 ;  /* 0x00000010ff087819 */ /* 0x000fca0000011600 */
[C---:B------:R-:W-:Y:S01]  /*4170*/  HMMA.16816.F32 R48, R4.reuse, R58, RZ ;  /* 0x0000003a0430723c */ /* 0x040fe200000018ff */
[----:B------:R-:W-:Y:S02]  /*4180*/  FMNMX.FTZ R10, R106, R2, !PT ;  /* 0x000000026a0a7209 */ /* 0x000fe40007810000 */
[----:B------:R-:W-:Y:S02]  /*4190*/  LOP3.LUT R2, R0, 0xffff, RZ, 0xc0, !PT ;  /* 0x0000ffff00027812 */ /* 0x000fe400078ec0ff */
[----:B---3--:R-:W-:Y:S02]  /*41a0*/  SHF.R.U32.HI R3, RZ, 0x18, R0 ;  /* 0x00000018ff037819 */ /* 0x008fe40000011600 */
[----:B------:R-:W-:Y:S01]  /*41b0*/  SHF.R.U32.HI R9, RZ, 0x8, R2 ;  /* 0x00000008ff097819 */ /* 0x000fe20000011602 */
[----:B------:R-:W-:Y:S01]  /*41c0*/  HMMA.16816.F32 R64, R4, R90, RZ ;  /* 0x0000005a0440723c */ /* 0x000fe200000018ff */
[----:B------:R-:W-:Y:S02]  /*41d0*/  FMNMX.FTZ R0, R222, R10, !PT ;  /* 0x0000000ade007209 */ /* 0x000fe40007810000 */
[----:B------:R-:W-:-:S02]  /*41e0*/  PRMT R11, R11, 0x5410, R9 ;  /* 0x000054100b0b7816 */ /* 0x000fc40000000009 */
[----:B------:R-:W-:Y:S02]  /*41f0*/  LOP3.LUT R2, R8, 0xff, RZ, 0xc0, !PT ;  /* 0x000000ff08027812 */ /* 0x000fe400078ec0ff */
[----:B------:R-:W-:Y:S01]  /*4200*/  FMNMX.FTZ R9, R221, R0, !PT ;  /* 0x00000000dd097209 */ /* 0x000fe20007810000 */
[--C-:B------:R-:W-:Y:S01]  /*4210*/  HSET2.LE.AND R0, R13, R227.reuse, PT ;  /* 0x000000e30d007233 */ /* 0x100fe20003803000 */
[----:B------:R-:W-:Y:S01]  /*4220*/  PRMT R10, R2, 0x5410, R3 ;  /* 0x00005410020a7816 */ /* 0x000fe20000000003 */
[----:B------:R-:W-:Y:S01]  /*4230*/  HSET2.LE.AND R3, R12, R227, PT ;  /* 0x000000e30c037233 */ /* 0x000fe20003803000 */
[----:B------:R-:W-:Y:S01]  /*4240*/  FMNMX.FTZ R9, R220, R9, !PT ;  /* 0x00000009dc097209 */ /* 0x000fe20007810000 */
[----:B------:R-:W-:Y:S01]  /*4250*/  HMMA.16816.F32 R80, R4, R46, RZ ;  /* 0x0000002e0450723c */ /* 0x000fe200000018ff */
[----:B--2---:R-:W-:Y:S02]  /*4260*/  F2FP.PACK_AB R2, R237, R238 ;  /* 0x000000eeed02723e */ /* 0x004fe400000000ff */
[----:B----4-:R-:W-:-:S02]  /*4270*/  F2FP.PACK_AB R8, R235, R236 ;  /* 0x000000eceb08723e */ /* 0x010fc400000000ff */
[----:B------:R-:W-:Y:S02]  /*4280*/  FMNMX.FTZ R9, R139, R9, !PT ;  /* 0x000000098b097209 */ /* 0x000fe40007810000 */
        /* <DEDUP_REMOVED lines=8> */
[----:B------:R-:W-:-:S02]  /*4310*/  F2FP.PACK_AB R8, R232, R234 ;  /* 0x000000eae808723e */ /* 0x000fc400000000ff */
[----:B------:R-:W-:Y:S02]  /*4320*/  LOP3.LUT R128, R0, R2, RZ, 0xc0, !PT ;  /* 0x0000000200807212 */ /* 0x000fe400078ec0ff */
[----:B------:R-:W-:Y:S01]  /*4330*/  LOP3.LUT R129, R3, R8, RZ, 0xc0, !PT ;  /* 0x0000000803817212 */ /* 0x000fe200078ec0ff */
[----:B------:R-:W-:Y:S01]  /*4340*/  IMAD.WIDE.U32 R2, R250, -0x326172a9, RZ ;  /* 0xcd9e8d57fa027825 */ /* 0x000fe200078e00ff */
[----:B------:R-:W-:Y:S04]  /*4350*/  HMMA.16816.F32 R108, R4, R62, RZ ;  /* 0x0000003e046c723c */ /* 0x000fe800000018ff */
[----:B------:R-:W-:Y:S02]  /*4360*/  LOP3.LUT R0, R3, R35, RZ, 0x3c, !PT ;  /* 0x0000002303007212 */ /* 0x000fe400078e3cff */
[----:B------:R-:W-:-:S02]  /*4370*/  LOP3.LUT R2, R19, UR26, R2, 0x96, !PT ;  /* 0x0000001a13027c12 */ /* 0x000fc4000f8e9602 */
[----:B------:R-:W-:Y:S01]  /*4380*/  HMMA.16816.F32 R120, R4, R78, RZ ;  /* 0x0000004e0478723c */ /* 0x000fe200000018ff */
[----:B-1----:R-:W-:-:S07]  /*4390*/  FMNMX.FTZ R134, R16, R11, !PT ;  /* 0x0000000b10867209 */ /* 0x002fce0007810000 */
[----:B------:R-:W-:Y:S01]  /*43a0*/  HMMA.16816.F32 R20, R4, R126, RZ ;  /* 0x0000007e0414723c */ /* 0x000fe200000018ff */
[C---:B------:R-:W-:Y:S01]  /*43b0*/  FSETP.NEU.FTZ.AND P1, PT, R134.reuse, -INF , PT ;  /* 0xff8000008600780b */ /* 0x040fe20003f3d000 */
[----:B------:R-:W-:-:S05]  /*43c0*/  FMUL.FTZ R3, R134, c[0x0][0x23c] ;  /* 0x00008f0086037a20 */ /* 0x000fca0000410000 */
[----:B------:R-:W-:Y:S01]  /*43d0*/  IMAD.WIDE.U32 R6, R0, -0x2daee0ad, RZ ;  /* 0xd2511f5300067825 */ /* 0x000fe200078e00ff */
[----:B--2---:R-:W-:Y:S01]  /*43e0*/  FMNMX.FTZ R0, R10, R9, !PT ;  /* 0x000000090a007209 */ /* 0x004fe20007810000 */
[----:B------:R-:W-:Y:S01]  /*43f0*/  HMMA.16816.F32 R140, R128, R200, R140 ;  /* 0x000000c8808c723c */ /* 0x000fe2000000188c */
[----:B------:R-:W-:Y:S02]  /*4400*/  FSEL R3, R3, RZ, P1 ;  /* 0x000000ff03037208 */ /* 0x000fe40000800000 */
[----:B------:R-:W-:Y:S01]  /*4410*/  LOP3.LUT R4, R7, UR25, R32, 0x96, !PT ;  /* 0x0000001907047c12 */ /* 0x000fe2000f8e9620 */
[----:B------:R-:W1:Y:S01]  /*4420*/  SHFL.BFLY PT, R12, R0, 0x1, 0x1f ;  /* 0x0c201f00000c7f89 */ /* 0x000e6200000e0000 */
[----:B------:R-:W-:-:S03]  /*4430*/  IMAD.MOV.U32 R32, RZ, RZ, R116 ;  /* 0x000000ffff207224 */ /* 0x000fc600078e0074 */
        /* <DEDUP_REMOVED lines=74> */
[----:B------:R-:W-:Y:S01]  /*48e0*/  IMAD.MOV.U32 R13, RZ, RZ, R107 ;  /* 0x000000ffff0d7224 */ /* 0x000fe200078e006b */
[----:B---3--:R-:W-:Y:S01]  /*48f0*/  F2FP.PACK_AB R4, R33, R34 ;  /* 0x000000222104723e */ /* 0x008fe200000000ff */
[----:B------:R-:W-:Y:S01]  /*4900*/  HSET2.LE.AND R5, R10, R227, PT ;  /* 0x000000e30a057233 */ /* 0x000fe20003803000 */
[----:B------:R-:W-:-:S02]  /*4910*/  F2FP.PACK_AB R10, R224, R225 ;  /* 0x000000e1e00a723e */ /* 0x000fc400000000ff */
[----:B------:R-:W-:Y:S02]  /*4920*/  LOP3.LUT R7, R7, R4, RZ, 0xc0, !PT ;  /* 0x0000000407077212 */ /* 0x000fe400078ec0ff */
        /* <DEDUP_REMOVED lines=26> */
[----:B------:R1:W-:Y:S01]  /*4ad0*/  MUFU.EX2 R15, R4 ;  /* 0x00000004000f7308 */ /* 0x0003e20000000800 */
[----:B------:R-:W-:-:S07]  /*4ae0*/  FFMA.FTZ R13, R221, c[0x0][0x23c], -R0 ;  /* 0x00008f00dd0d7a23 */ /* 0x000fce0000010800 */
[----:B------:R-:W-:Y:S01]  /*4af0*/  MUFU.EX2 R13, R13 ;  /* 0x0000000d000d7308 */ /* 0x000fe20000000800 */
[----:B-1----:R-:W-:Y:S02]  /*4b00*/  FFMA.FTZ R4, R137, c[0x0][0x23c], -R3 ;  /* 0x00008f0089047a23 */ /* 0x002fe40000010803 */
[----:B------:R-:W-:-:S05]  /*4b10*/  IMAD.MOV.U32 R137, RZ, RZ, R32 ;  /* 0x000000ffff897224 */ /* 0x000fca00078e0020 */
[----:B------:R1:W-:Y:S02]  /*4b20*/  MUFU.EX2 R32, R4 ;  /* 0x0000000400207308 */ /* 0x0003e40000000800 */
[--C-:B-1----:R-:W-:Y:S02]  /*4b30*/  FFMA.FTZ R4, R133, c[0x0][0x23c], -R3.reuse ;  /* 0x00008f0085047a23 */ /* 0x102fe40000010803 */
[----:B------:R-:W-:-:S04]  /*4b40*/  FFMA.FTZ R3, R132, c[0x0][0x23c], -R3 ;  /* 0x00008f0084037a23 */ /* 0x000fc80000010803 */
[----:B------:R1:W-:Y:S01]  /*4b50*/  MUFU.EX2 R14, R4 ;  /* 0x00000004000e7308 */ /* 0x0003e20000000800 */
[----:B------:R-:W-:-:S07]  /*4b60*/  IMAD.MOV.U32 R133, RZ, RZ, R226 ;  /* 0x000000ffff857224 */ /* 0x000fce00078e00e2 */
        /* <DEDUP_REMOVED lines=79> */
[----:B------:R-:W-:Y:S01]  /*5060*/  ULEA.HI.SX32 UR30, UR8, 0xfffffffe, 0x1b ;  /* 0xfffffffe081e7891 */ /* 0x000fe2000f8fda3f */
[----:B------:R-:W-:Y:S01]  /*5070*/  MOV R137, R134 ;  /* 0x0000008600897202 */ /* 0x000fe20000000f00 */
[----:B------:R-:W-:Y:S01]  /*5080*/  IMAD.WIDE.U32 R250, R250, -0x326172a9, RZ ;  /* 0xcd9e8d57fafa7825 */ /* 0x000fe200078e00ff */
[----:B------:R1:W-:Y:S01]  /*5090*/  STL.64 [R1], R4 ;  /* 0x0000000401007387 */ /* 0x0003e20000100a00 */
[-C--:B------:R-:W-:Y:S01]  /*50a0*/  LOP3.LUT R234, R5, R35.reuse, RZ, 0x3c, !PT ;  /* 0x0000002305ea7212 */ /* 0x080fe200078e3cff */
[----:B------:R-:W-:Y:S01]  /*50b0*/  ULDC.64 UR6, c[0x0][0x1a0] ;  /* 0x0000680000067ab9 */ /* 0x000fe20000000a00 */
[----:B------:R-:W-:Y:S01]  /*50c0*/  IMAD.WIDE.U32 R220, R233, -0x2daee0ad, RZ ;  /* 0xd2511f53e9dc7825 */ /* 0x000fe200078e00ff */
[----:B------:R-:W-:-:S02]  /*50d0*/  LOP3.LUT R232, R251, R35, RZ, 0x3c, !PT ;  /* 0x00000023fbe87212 */ /* 0x000fc400078e3cff */
[----:B------:R-:W-:Y:S01]  /*50e0*/  ISETP.GE.AND P3, PT, R246, c[0x0][0x220], PT ;  /* 0x00008800f6007a0c */ /* 0x000fe20003f66270 */
[----:B------:R-:W-:Y:S01]  /*50f0*/  IMAD.MOV.U32 R3, RZ, RZ, R135 ;  /* 0x000000ffff037224 */ /* 0x000fe200078e0087 */
[----:B------:R-:W-:Y:S01]  /*5100*/  ISETP.GE.AND P2, PT, R252, c[0x0][0x220], PT ;  /* 0x00008800fc007a0c */ /* 0x000fe20003f46270 */
[----:B------:R-:W-:Y:S01]  /*5110*/  IMAD.MOV.U32 R0, RZ, RZ, R136 ;  /* 0x000000ffff007224 */ /* 0x000fe200078e0088 */
[----:B------:R-:W-:Y:S01]  /*5120*/  PRMT R245, R245, 0x7054, R245 ;  /* 0x00007054f5f57816 */ /* 0x000fe200000000f5 */
[----:B------:R-:W-:-:S04]  /*5130*/  IMAD.WIDE.U32 R234, R234, -0x2daee0ad, RZ ;  /* 0xd2511f53eaea7825 */ /* 0x000fc800078e00ff */
[----:B------:R-:W-:Y:S01]  /*5140*/  IMAD.WIDE.U32 R232, R232, -0x2daee0ad, RZ ;  /* 0xd2511f53e8e87825 */ /* 0x000fe200078e00ff */
[----:B------:R-:W-:Y:S05]  /*5150*/  BRA `(.L_x_1358) ;  /* 0x000002e000007947 */ /* 0x000fea0003800000 */
.L_x_1360:
        /* <DEDUP_REMOVED lines=46> */
.L_x_1358:
[----:B-1----:R-:W2:Y:S01]  /*5440*/  LDL.64 R4, [R1+0x10] ;  /* 0x0000100001047983 */ /* 0x002ea20000100a00 */
[----:B------:R-:W-:Y:S01]  /*5450*/  USHF.R.S32.HI UR4, URZ, 0x1f, UR30 ;  /* 0x0000001f3f047899 */ /* 0x000fe2000801141e */
[----:B------:R-:W-:Y:S04]  /*5460*/  DEPBAR.LE SB0, 0x0 ;  /* 0x000080000000791a */ /* 0x000fe80000000000 */
[----:B------:R-:W3:Y:S01]  /*5470*/  LDL R8, [R1+0x20] ;  /* 0x0000200001087983 */ /* 0x000ee20000100800 */
[----:B------:R-:W-:Y:S01]  /*5480*/  UIMAD UR4, UR4, UR6, URZ ;  /* 0x00000006040472a4 */ /* 0x000fe2000f8e023f */
[----:B------:R-:W-:Y:S01]  /*5490*/  IMAD.MOV.U32 R7, RZ, RZ, c[0x0][0x1a0] ;  /* 0x00006800ff077624 */ /* 0x000fe200078e00ff */
[----:B------:R-:W-:Y:S01]  /*54a0*/  UIMAD.WIDE.U32 UR32, UR30, UR6, URZ ;  /* 0x000000061e2072a5 */ /* 0x000fe2000f8e003f */
[----:B------:R-:W-:Y:S01]  /*54b0*/  IMAD.MOV.U32 R14, RZ, RZ, c[0x0][0x1a4] ;  /* 0x00006900ff0e7624 */ /* 0x000fe200078e00ff */
[----:B------:R-:W-:Y:S01]  /*54c0*/  BAR.SYNC.DEFER_BLOCKING 0x0 ;  /* 0x0000000000007b1d */ /* 0x000fe20000010000 */
[----:B------:R-:W-:Y:S03]  /*54d0*/  UIMAD UR4, UR30, UR7, UR4 ;  /* 0x000000071e0472a4 */ /* 0x000fe6000f8e0204 */
[----:B------:R-:W-:Y:S01]  /*54e0*/  IMAD.U32 R2, RZ, RZ, UR32 ;  /* 0x00000020ff027e24 */ /* 0x000fe2000f8e00ff */
[----:B------:R-:W-:Y:S01]  /*54f0*/  UIADD3 UR4, UR33, UR4, URZ ;  /* 0x0000000421047290 */ /* 0x000fe2000fffe03f */
[----:B------:R-:W-:Y:S01]  /*5500*/  IMAD.U32 R6, RZ, RZ, UR32 ;  /* 0x00000020ff067e24 */ /* 0x000fe2000f8e00ff */
[----:B------:R-:W-:Y:S04]  /*5510*/  @P3 STS.128 [R219+0xa000], RZ ;  /* 0x00a000ffdb003388 */ /* 0x000fe80000000c00 */
[----:B--2---:R-:W-:Y:S01]  /*5520*/  IMAD.U32 R5, RZ, RZ, UR4 ;  /* 0x00000004ff057e24 */ /* 0x004fe2000f8e00ff */
[----:B------:R-:W-:Y:S04]  /*5530*/  LEA R2, P1, R2, R4, 0x5 ;  /* 0x0000000402027211 */ /* 0x000fe800078228ff */
[----:B------:R-:W-:Y:S02]  /*5540*/  @!P3 LEA R12, P5, R2, c[0x0][0x170], 0x1 ;  /* 0x00005c00020cba11 */ /* 0x000fe400078a08ff */
[----:B---3--:R-:W-:Y:S02]  /*5550*/  LEA.HI.X R5, R6, R8, R5, 0x5, P1 ;  /* 0x0000000806057211 */ /* 0x008fe400008f2c05 */
[C---:B------:R-:W-:Y:S02]  /*5560*/  @!P2 LEA R8, P1, R2.reuse, c[0x0][0x170], 0x1 ;  /* 0x00005c000208aa11 */ /* 0x040fe400078208ff */
[C-C-:B------:R-:W-:Y:S02]  /*5570*/  @!P3 LEA.HI.X R13, R2.reuse, c[0x0][0x174], R5.reuse, 0x1, P5 ;  /* 0x00005d00020dba11 */ /* 0x140fe400028f0c05 */
[----:B------:R-:W-:Y:S02]  /*5580*/  @!P2 LEA.HI.X R9, R2, c[0x0][0x174], R5, 0x1, P1 ;  /* 0x00005d000209aa11 */ /* 0x000fe400008f0c05 */
[C---:B------:R-:W-:Y:S01]  /*5590*/  LEA R4, P0, R7.reuse, R2, 0x4 ;  /* 0x0000000207047211 */ /* 0x040fe200078020ff */
[----:B------:R-:W-:Y:S01]  /*55a0*/  @!PT LDS RZ, [RZ] ;  /* 0x00000000fffff984 */ /* 0x000fe20000000800 */
[----:B------:R-:W-:Y:S01]  /*55b0*/  @!PT LDS RZ, [RZ] ;  /* 0x00000000fffff984 */ /* 0x000fe20000000800 */
[----:B------:R-:W-:Y:S01]  /*55c0*/  @!PT LDS RZ, [RZ] ;  /* 0x00000000fffff984 */ /* 0x000fe20000000800 */
[----:B------:R1:W-:Y:S03]  /*55d0*/  @!P3 LDGSTS.E.BYPASS.LTC128B.128 [R219+0xa000], [R12.64] ;  /* 0x0a0000000cdbbfae */ /* 0x0003e6000b901d52 */
[C---:B------:R-:W-:Y:S02]  /*55e0*/  @!P3 LEA R10, P4, R4.reuse, c[0x0][0x170], 0x1 ;  /* 0x00005c00040aba11 */ /* 0x040fe400078808ff */
[----:B------:R-:W-:Y:S01]  /*55f0*/  @P2 STS.128 [R219+0xb000], RZ ;  /* 0x00b000ffdb002388 */ /* 0x000fe20000000c00 */
[----:B------:R-:W-:Y:S02]  /*5600*/  LEA.HI.X R7, R7, R5, R14, 0x4, P0 ;  /* 0x0000000507077211 */ /* 0x000fe400000f240e */
        /* <DEDUP_REMOVED lines=8> */
[----:B------:R-:W-:Y:S04]  /*5690*/  ISETP.LT.AND P4, PT, RZ, UR30, PT ;  /* 0x0000001eff007c0c */ /* 0x000fe8000bf81270 */
        /* <DEDUP_REMOVED lines=109> */
.L_x_1359:
[----:B-1----:R-:W2:Y:S01]  /*5d70*/  LDL.64 R174, [R1] ;  /* 0x0000000001ae7983 */ /* 0x002ea20000100a00 */
        /* <DEDUP_REMOVED lines=23> */
[----:B------:R-:W-:Y:S03]  /*5ef0*/  FMNMX.FTZ R132, R28, R132, !PT ;  /* 0x000000841c847209 */ /* 0x000fe60007810000 */
[----:B------:R-:W3:Y:S01]  /*5f00*/  SHFL.BFLY PT, R134, R2, 0x2, 0x1f ;  /* 0x0c401f0002867f89 */ /* 0x000ee200000e0000 */
[----:B------:R-:W-:Y:S07]  /*5f10*/  FMNMX.FTZ R132, R29, R132, !PT ;  /* 0x000000841d847209 */ /* 0x000fee0007810000 */
[----:B------:R-:W4:Y:S01]  /*5f20*/  SHFL.BFLY PT, R133, R132, 0x2, 0x1f ;  /* 0x0c401f0084857f89 */ /* 0x000f2200000e0000 */
[----:B-1----:R-:W-:Y:S07]  /*5f30*/  FMNMX.FTZ R136, R136, R135, !PT ;  /* 0x0000008788887209 */ /* 0x002fee0007810000 */
[----:B------:R-:W1:Y:S01]  /*5f40*/  SHFL.BFLY PT, R139, R136, 0x1, 0x1f ;  /* 0x0c201f00888b7f89 */ /* 0x000e6200000e0000 */
[----:B---3--:R-:W-:Y:S07]  /*5f50*/  FMNMX.FTZ R2, R2, R134, !PT ;  /* 0x0000008602027209 */ /* 0x008fee0007810000 */
[----:B------:R-:W3:Y:S01]  /*5f60*/  SHFL.BFLY PT, R135, R2, 0x1, 0x1f ;  /* 0x0c201f0002877f89 */ /* 0x000ee200000e0000 */
[----:B----4-:R-:W-:Y:S07]  /*5f70*/  FMNMX.FTZ R132, R132, R133, !PT ;  /* 0x0000008584847209 */ /* 0x010fee0007810000 */
[----:B------:R-:W4:Y:S01]  /*5f80*/  SHFL.BFLY PT, R134, R132, 0x1, 0x1f ;  /* 0x0c201f0084867f89 */ /* 0x000f2200000e0000 */
[----:B-1----:R-:W-:Y:S04]  /*5f90*/  FMNMX.FTZ R136, R136, R139, !PT ;  /* 0x0000008b88887209 */ /* 0x002fe80007810000 */
[C---:B------:R-:W-:Y:S01]  /*5fa0*/  FSETP.NEU.FTZ.AND P0, PT, R136.reuse, -INF , PT ;  /* 0xff8000008800780b */ /* 0x040fe20003f1d000 */
[----:B------:R-:W-:Y:S04]  /*5fb0*/  FADD.FTZ R0, -R136, R0 ;  /* 0x0000000088007221 */ /* 0x000fe80000010100 */
[----:B------:R-:W-:Y:S04]  /*5fc0*/  FMUL.FTZ R0, R0, c[0x0][0x23c] ;  /* 0x00008f0000007a20 */ /* 0x000fe80000410000 */
[----:B------:R1:W5:Y:S01]  /*5fd0*/  MUFU.EX2 R133, R0 ;  /* 0x0000000000857308 */ /* 0x0003620000000800 */
[----:B---3--:R-:W-:Y:S02]  /*5fe0*/  FMNMX.FTZ R135, R2, R135, !PT ;  /* 0x0000008702877209 */ /* 0x008fe40007810000 */
[----:B------:R-:W-:Y:S03]  /*5ff0*/  FMNMX.FTZ R2, R10, R138, !PT ;  /* 0x0000008a0a027209 */ /* 0x000fe60007810000 */
[----:B------:R-:W-:Y:S01]  /*6000*/  FMUL.FTZ R184, R135, c[0x0][0x23c] ;  /* 0x00008f0087b87a20 */ /* 0x000fe20000410000 */
[----:B------:R-:W-:Y:S02]  /*6010*/  FMNMX.FTZ R2, R11, R2, !PT ;  /* 0x000000020b027209 */ /* 0x000fe40007810000 */
[----:B----4-:R-:W-:Y:S02]  /*6020*/  FMNMX.FTZ R134, R132, R134, !PT ;  /* 0x0000008684867209 */ /* 0x010fe40007810000 */
[----:B------:R-:W-:Y:S03]  /*6030*/  FMNMX.FTZ R2, R14, R2, !PT ;  /* 0x000000020e027209 */ /* 0x000fe60007810000 */
[----:B------:R-:W-:Y:S01]  /*6040*/  FMUL.FTZ R186, R134, c[0x0][0x23c] ;  /* 0x00008f0086ba7a20 */ /* 0x000fe20000410000 */
[----:B------:R-:W-:Y:S01]  /*6050*/  FMNMX.FTZ R2, R15, R2, !PT ;  /* 0x000000020f027209 */ /* 0x000fe20007810000 */
[----:B-1----:R-:W-:Y:S02]  /*6060*/  FADD.FTZ R0, -R135, R3 ;  /* 0x0000000387007221 */ /* 0x002fe40000010100 */
[C---:B-----5:R-:W-:Y:S02]  /*6070*/  FMUL.FTZ R36, R133.reuse, R36 ;  /* 0x0000002485247220 */ /* 0x060fe40000410000 */
        /* <DEDUP_REMOVED lines=18> */
[C---:B---3--:R-:W-:Y:S01]  /*61a0*/  FMUL.FTZ R38, R132.reuse, R38 ;  /* 0x0000002684267220 */ /* 0x048fe20000410000 */
[----:B------:R-:W-:Y:S01]  /*61b0*/  FSEL R137, R137, RZ, P0 ;  /* 0x000000ff89897208 */ /* 0x000fe20000000000 */
[----:B------:R1:W3:Y:S01]  /*61c0*/  MUFU.EX2 R3, R0 ;  /* 0x0000000000037308 */ /* 0x0002e20000000800 */
        /* <DEDUP_REMOVED lines=11> */
[--C-:B------:R-:W-:Y:S02]  /*6280*/  FFMA.FTZ R5, R5, c[0x0][0x23c], -R137.reuse ;  /* 0x00008f0005057a23 */ /* 0x100fe40000010889 */
        /* <DEDUP_REMOVED lines=9> */
[C---:B---3--:R-:W-:Y:S01]  /*6320*/  FMUL.FTZ R40, R3.reuse, R40 ;  /* 0x0000002803287220 */ /* 0x048fe20000410000 */
[----:B------:R1:W-:Y:S01]  /*6330*/  MUFU.EX2 R241, R18 ;  /* 0x0000001200f17308 */ /* 0x0003e20000000800 */
[C---:B------:R-:W-:Y:S01]  /*6340*/  FMUL.FTZ R41, R3.reuse, R41 ;  /* 0x0000002903297220 */ /* 0x040fe20000410000 */
[----:B------:R-:W-:Y:S01]  /*6350*/  FMNMX.FTZ R0, R30, R0, !PT ;  /* 0x000000001e007209 */ /* 0x000fe20007810000 */
[C---:B------:R-:W-:Y:S01]  /*6360*/  FMUL.FTZ R44, R3.reuse, R44 ;  /* 0x0000002c032c7220 */ /* 0x040fe20000410000 */
[----:B----4-:R-:W-:Y:S01]  /*6370*/  MOV R4, UR21 ;  /* 0x0000001500047c02 */ /* 0x010fe20008000f00 */
[----:B------:R-:W-:Y:S01]  /*6380*/  FMUL.FTZ R45, R3, R45 ;  /* 0x0000002d032d7220 */ /* 0x000fe20000410000 */
[----:B------:R-:W-:Y:S01]  /*6390*/  FMNMX.FTZ R0, R31, R0, !PT ;  /* 0x000000001f007209 */ /* 0x000fe20007810000 */
[C---:B------:R-:W-:Y:S01]  /*63a0*/  FMUL.FTZ R50, R132.reuse, R50 ;  /* 0x0000003284327220 */ /* 0x040fe20000410000 */
[----:B------:R-:W-:Y:S01]  /*63b0*/  LOP3.LUT R4, R221, UR30, R4, 0x96, !PT ;  /* 0x0000001edd047c12 */ /* 0x000fe2000f8e9604 */
[C---:B------:R-:W-:Y:S01]  /*63c0*/  FMUL.FTZ R51, R132.reuse, R51 ;  /* 0x0000003384337220 */ /* 0x040fe20000410000 */
[----:B------:R3:W-:Y:S01]  /*63d0*/  MUFU.EX2 R243, R17 ;  /* 0x0000001100f37308 */ /* 0x0007e20000000800 */
[----:B------:R-:W4:Y:S01]  /*63e0*/  SHFL.BFLY PT, R2, R0, 0x2, 0x1f ;  /* 0x0c401f0000027f89 */ /* 0x000f2200000e0000 */
[----:B------:R-:W-:Y:S01]  /*63f0*/  FMUL.FTZ R54, R132, R54 ;  /* 0x0000003684367220 */ /* 0x000fe20000410000 */
[----:B------:R-:W-:Y:S01]  /*6400*/  UIADD3 UR30, UR30, -0x1, URZ ;  /* 0xffffffff1e1e7890 */ /* 0x000fe2000fffe03f */
[--C-:B-----5:R-:W-:Y:S01]  /*6410*/  LOP3.LUT R16, R233, UR25, R220.reuse, 0x96, !PT ;  /* 0x00000019e9107c12 */ /* 0x120fe2000f8e96dc */
[----:B------:R-:W-:Y:S04]  /*6420*/  IMAD.WIDE.U32 R172, R4, -0x326172a9, RZ ;  /* 0xcd9e8d5704ac7825 */ /* 0x000fe800078e00ff */
[C---:B------:R-:W-:Y:S01]  /*6430*/  FMUL.FTZ R55, R132.reuse, R55 ;  /* 0x0000003784377220 */ /* 0x040fe20000410000 */
[----:B------:R5:W-:Y:S01]  /*6440*/  MUFU.EX2 R242, R19 ;  /* 0x0000001300f27308 */ /* 0x000be20000000800 */
[C---:B------:R-:W-:Y:S02]  /*6450*/  FMUL.FTZ R56, R3.reuse, R56 ;  /* 0x0000003803387220 */ /* 0x040fe40000410000 */
[----:B------:R-:W-:Y:S01]  /*6460*/  FMUL.FTZ R57, R3, R57 ;  /* 0x0000003903397220 */ /* 0x000fe20000410000 */
[----:B-1----:R-:W-:Y:S01]  /*6470*/  LOP3.LUT R18, R235, UR25, R220, 0x96, !PT ;  /* 0x00000019eb127c12 */ /* 0x002fe2000f8e96dc */
[C---:B------:R-:W-:Y:S02]  /*6480*/  FMUL.FTZ R60, R3.reuse, R60 ;  /* 0x0000003c033c7220 */ /* 0x040fe40000410000 */
[C---:B------:R-:W-:Y:S02]  /*6490*/  FMUL.FTZ R61, R3.reuse, R61 ;  /* 0x0000003d033d7220 */ /* 0x040fe40000410000 */
[C---:B------:R-:W-:Y:S01]  /*64a0*/  FMUL.FTZ R66, R132.reuse, R66 ;  /* 0x0000004284427220 */ /* 0x040fe20000410000 */
[----:B------:R2:W-:Y:S01]  /*64b0*/  MUFU.EX2 R239, R5 ;  /* 0x0000000500ef7308 */ /* 0x0005e20000000800 */
[C---:B------:R-:W-:Y:S02]  /*64c0*/  FMUL.FTZ R67, R132.reuse, R67 ;  /* 0x0000004384437220 */ /* 0x040fe40000410000 */
[----:B------:R-:W-:Y:S01]  /*64d0*/  FMUL.FTZ R70, R132, R70 ;  /* 0x0000004684467220 */ /* 0x000fe20000410000 */
[----:B----4-:R-:W-:Y:S01]  /*64e0*/  FMNMX.FTZ R0, R0, R2, !PT ;  /* 0x0000000200007209 */ /* 0x010fe20007810000 */
[----:B---3--:R-:W-:Y:S04]  /*64f0*/  IMAD.WIDE.U32 R16, R16, -0x326172a9, RZ ;  /* 0xcd9e8d5710107825 */ /* 0x008fe800078e00ff */
[----:B------:R-:W1:Y:S01]  /*6500*/  SHFL.BFLY PT, R2, R0, 0x1, 0x1f ;  /* 0x0c201f0000027f89 */ /* 0x000e6200000e0000 */
[----:B------:R-:W-:Y:S01]  /*6510*/  MUFU.EX2 R238, R6 ;  /* 0x0000000600ee7308 */ /* 0x000fe20000000800 */
[----:B------:R-:W-:Y:S02]  /*6520*/  FMUL.FTZ R71, R132, R71 ;  /* 0x0000004784477220 */ /* 0x000fe40000410000 */
[----:B-----5:R-:W-:Y:S04]  /*6530*/  IMAD.WIDE.U32 R18, R18, -0x326172a9, RZ ;  /* 0xcd9e8d5712127825 */ /* 0x020fe800078e00ff */
[----:B------:R-:W-:Y:S01]  /*6540*/  FMUL.FTZ R72, R3, R72 ;  /* 0x0000004803487220 */ /* 0x000fe20000410000 */
[----:B------:R-:W-:Y:S01]  /*6550*/  LOP3.LUT R4, R19, UR24, R172, 0x96, !PT ;  /* 0x0000001813047c12 */ /* 0x000fe2000f8e96ac */
[----:B------:R-:W-:Y:S01]  /*6560*/  FMUL.FTZ R73, R3, R73 ;  /* 0x0000004903497220 */ /* 0x000fe20000410000 */
[----:B------:R3:W-:Y:S01]  /*6570*/  MUFU.EX2 R237, R7 ;  /* 0x0000000700ed7308 */ /* 0x0007e20000000800 */
[----:B------:R-:W-:Y:S01]  /*6580*/  LOP3.LUT R19, R173, UR26, R250, 0x96, !PT ;  /* 0x0000001aad137c12 */ /* 0x000fe2000f8e96fa */
[----:B------:R-:W-:Y:S01]  /*6590*/  FMUL.FTZ R76, R3, R76 ;  /* 0x0000004c034c7220 */ /* 0x000fe20000410000 */
[----:B------:R-:W-:Y:S01]  /*65a0*/  LOP3.LUT R172, R17, UR24, R172, 0x96, !PT ;  /* 0x0000001811ac7c12 */ /* 0x000fe2000f8e96ac */
[C---:B------:R-:W-:Y:S02]  /*65b0*/  FMUL.FTZ R77, R3.reuse, R77 ;  /* 0x0000004d034d7220 */ /* 0x040fe40000410000 */
[C---:B------:R-:W-:Y:S02]  /*65c0*/  FMUL.FTZ R82, R132.reuse, R82 ;  /* 0x0000005284527220 */ /* 0x040fe40000410000 */
[C---:B------:R-:W-:Y:S02]  /*65d0*/  FMUL.FTZ R83, R132.reuse, R83 ;  /* 0x0000005384537220 */ /* 0x040fe40000410000 */
[----:B------:R4:W-:Y:S01]  /*65e0*/  MUFU.EX2 R236, R8 ;  /* 0x0000000800ec7308 */ /* 0x0009e20000000800 */
[----:B------:R-:W-:Y:S01]  /*65f0*/  FMUL.FTZ R86, R132, R86 ;  /* 0x0000005684567220 */ /* 0x000fe20000410000 */
[----:B-1----:R-:W-:Y:S01]  /*6600*/  FMNMX.FTZ R2, R0, R2, !PT ;  /* 0x0000000200027209 */ /* 0x002fe20007810000 */
[----:B------:R-:W-:Y:S02]  /*6610*/  FMUL.FTZ R87, R132, R87 ;  /* 0x0000005784577220 */ /* 0x000fe40000410000 */
[C---:B------:R-:W-:Y:S01]  /*6620*/  FMUL.FTZ R88, R3.reuse, R88 ;  /* 0x0000005803587220 */ /* 0x040fe20000410000 */
[C---:B------:R-:W-:Y:S01]  /*6630*/  FSETP.NEU.FTZ.AND P0, PT, R2.reuse, -INF , PT ;  /* 0xff8000000200780b */ /* 0x040fe20003f1d000 */
[----:B------:R-:W-:Y:S03]  /*6640*/  FMUL.FTZ R185, R2, c[0x0][0x23c] ;  /* 0x00008f0002b97a20 */ /* 0x000fe60000410000 */
[----:B------:R1:W-:Y:S01]  /*6650*/  MUFU.EX2 R231, R9 ;  /* 0x0000000900e77308 */ /* 0x0003e20000000800 */
[----:B------:R-:W-:Y:S01]  /*6660*/  FMUL.FTZ R89, R3, R89 ;  /* 0x0000005903597220 */ /* 0x000fe20000410000 */
[----:B------:R-:W-:Y:S01]  /*6670*/  FSEL R185, R185, RZ, P0 ;  /* 0x000000ffb9b97208 */ /* 0x000fe20000000000 */
[--C-:B------:R-:W-:Y:S02]  /*6680*/  FFMA.FTZ R32, R32, c[0x0][0x23c], -R137.reuse ;  /* 0x00008f0020207a23 */ /* 0x100fe40000010889 */
[----:B------:R-:W-:Y:S02]  /*6690*/  FFMA.FTZ R33, R33, c[0x0][0x23c], -R137 ;  /* 0x00008f0021217a23 */ /* 0x000fe40000010889 */
[--C-:B------:R-:W-:Y:S02]  /*66a0*/  FFMA.FTZ R10, R10, c[0x0][0x23c], -R185.reuse ;  /* 0x00008f000a0a7a23 */ /* 0x100fe400000108b9 */
[--C-:B------:R-:W-:Y:S01]  /*66b0*/  FFMA.FTZ R11, R11, c[0x0][0x23c], -R185.reuse ;  /* 0x00008f000b0b7a23 */ /* 0x100fe200000108b9 */
[----:B------:R-:W-:Y:S01]  /*66c0*/  MUFU.EX2 R224, R12 ;  /* 0x0000000c00e07308 */ /* 0x000fe20000000800 */
[--C-:B------:R-:W-:Y:S02]  /*66d0*/  FFMA.FTZ R14, R14, c[0x0][0x23c], -R185.reuse ;  /* 0x00008f000e0e7a23 */ /* 0x100fe400000108b9 */
[----:B------:R-:W-:Y:S02]  /*66e0*/  FFMA.FTZ R15, R15, c[0x0][0x23c], -R185 ;  /* 0x00008f000f0f7a23 */ /* 0x000fe400000108b9 */
[--C-:B------:R-:W-:Y:S02]  /*66f0*/  FFMA.FTZ R34, R34, c[0x0][0x23c], -R184.reuse ;  /* 0x00008f0022227a23 */ /* 0x100fe400000108b8 */
[----:B------:R-:W-:Y:S02]  /*6700*/  FFMA.FTZ R35, R35, c[0x0][0x23c], -R184 ;  /* 0x00008f0023237a23 */ /* 0x000fe400000108b8 */
[C---:B------:R-:W-:Y:S01]  /*6710*/  FMUL.FTZ R92, R3.reuse, R92 ;  /* 0x0000005c035c7220 */ /* 0x040fe20000410000 */
[----:B------:R-:W-:Y:S01]  /*6720*/  MUFU.EX2 R230, R10 ;  /* 0x0000000a00e67308 */ /* 0x000fe20000000800 */
[----:B------:R-:W-:Y:S02]  /*6730*/  FMUL.FTZ R93, R3, R93 ;  /* 0x0000005d035d7220 */ /* 0x000fe40000410000 */
[C---:B------:R-:W-:Y:S02]  /*6740*/  FMUL.FTZ R96, R133.reuse, R96 ;  /* 0x0000006085607220 */ /* 0x040fe40000410000 */
[----:B------:R-:W-:Y:S02]  /*6750*/  FMUL.FTZ R97, R133, R97 ;  /* 0x0000006185617220 */ /* 0x000fe40000410000 */
[C---:B------:R-:W-:Y:S02]  /*6760*/  FMUL.FTZ R98, R132.reuse, R98 ;  /* 0x0000006284627220 */ /* 0x040fe40000410000 */
[----:B------:R-:W-:Y:S01]  /*6770*/  FMUL.FTZ R99, R132, R99 ;  /* 0x0000006384637220 */ /* 0x000fe20000410000 */
[----:B--2---:R-:W-:Y:S01]  /*6780*/  LOP3.LUT R5, R173, UR26, R174, 0x96, !PT ;  /* 0x0000001aad057c12 */ /* 0x004fe2000f8e96ae */
[----:B------:R-:W-:Y:S01]  /*6790*/  IMAD.WIDE.U32 R174, R19, -0x2daee0ad, RZ ;  /* 0xd2511f5313ae7825 */ /* 0x000fe200078e00ff */
[----:B------:R-:W-:Y:S03]  /*67a0*/  MUFU.EX2 R229, R11 ;  /* 0x0000000b00e57308 */ /* 0x000fe60000000800 */
[----:B------:R-:W-:Y:S01]  /*67b0*/  IMAD.WIDE.U32 R176, R5, -0x2daee0ad, RZ ;  /* 0xd2511f5305b07825 */ /* 0x000fe200078e00ff */
[----:B---3--:R-:W-:Y:S03]  /*67c0*/  LOP3.LUT R7, R175, UR23, R232, 0x96, !PT ;  /* 0x00000017af077c12 */ /* 0x008fe6000f8e96e8 */
[----:B------:R-:W-:Y:S01]  /*67d0*/  IMAD.WIDE.U32 R172, R172, -0x2daee0ad, RZ ;  /* 0xd2511f53acac7825 */ /* 0x000fe200078e00ff */
[----:B------:R-:W-:Y:S02]  /*67e0*/  LOP3.LUT R6, R177, UR23, R234, 0x96, !PT ;  /* 0x00000017b1067c12 */ /* 0x000fe4000f8e96ea */
[----:B------:R-:W2:Y:S01]  /*67f0*/  MUFU.EX2 R223, R13 ;  /* 0x0000000d00df7308 */ /* 0x000ea20000000800 */
[----:B------:R-:W-:Y:S01]  /*6800*/  IMAD.WIDE.U32 R4, R4, -0x2daee0ad, RZ ;  /* 0xd2511f5304047825 */ /* 0x000fe200078e00ff */
[----:B------:R-:W-:Y:S03]  /*6810*/  LOP3.LUT R17, R173, UR17, R174, 0x96, !PT ;  /* 0x00000011ad117c12 */ /* 0x000fe6000f8e96ae */
[----:B------:R-:W-:Y:S01]  /*6820*/  IMAD.WIDE.U32 R174, R7, -0x326172a9, RZ ;  /* 0xcd9e8d5707ae7825 */ /* 0x000fe200078e00ff */
[----:B------:R-:W-:Y:S03]  /*6830*/  LOP3.LUT R5, R5, UR17, R176, 0x96, !PT ;  /* 0x0000001105057c12 */ /* 0x000fe6000f8e96b0 */
[----:B------:R-:W-:Y:S01]  /*6840*/  IMAD.WIDE.U32 R176, R6, -0x326172a9, RZ ;  /* 0xcd9e8d5706b07825 */ /* 0x000fe200078e00ff */
[----:B----4-:R-:W-:Y:S01]  /*6850*/  LOP3.LUT R8, R175, UR22, R16, 0x96, !PT ;  /* 0x00000016af087c12 */ /* 0x010fe2000f8e9610 */
[----:B------:R-:W-:Y:S02]  /*6860*/  MUFU.EX2 R222, R14 ;  /* 0x0000000e00de7308 */ /* 0x000fe40000000800 */
[----:B------:R-:W-:Y:S01]  /*6870*/  IMAD.WIDE.U32 R192, R17, -0x326172a9, RZ ;  /* 0xcd9e8d5711c07825 */ /* 0x000fe200078e00ff */
[----:B------:R-:W-:Y:S03]  /*6880*/  LOP3.LUT R6, R177, UR22, R18, 0x96, !PT ;  /* 0x00000016b1067c12 */ /* 0x000fe6000f8e9612 */
[----:B------:R-:W-:Y:S01]  /*6890*/  IMAD.WIDE.U32 R188, R5, -0x326172a9, RZ ;  /* 0xcd9e8d5705bc7825 */ /* 0x000fe200078e00ff */
[----:B------:R-:W-:Y:S03]  /*68a0*/  LOP3.LUT R0, R193, UR16, R174, 0x96, !PT ;  /* 0x00000010c1007c12 */ /* 0x000fe6000f8e96ae */
[----:B-1----:R-:W-:Y:S01]  /*68b0*/  IMAD.WIDE.U32 R8, R8, -0x2daee0ad, RZ ;  /* 0xd2511f5308087825 */ /* 0x002fe200078e00ff */
[----:B------:R-:W-:Y:S01]  /*68c0*/  LOP3.LUT R5, R189, UR16, R176, 0x96, !PT ;  /* 0x00000010bd057c12 */ /* 0x000fe2000f8e96b0 */
[----:B------:R-:W1:Y:S01]  /*68d0*/  MUFU.EX2 R203, R15 ;  /* 0x0000000f00cb7308 */ /* 0x000e620000000800 */
[----:B------:R-:W3:Y:S01]  /*68e0*/  LDSM.16.MT88.4 R176, [R205+0xa000] ;  /* 0x00a00000cdb0783b */ /* 0x000ee20000004200 */
[----:B------:R-:W-:Y:S01]  /*68f0*/  IMAD.WIDE.U32 R194, R0, -0x2daee0ad, RZ ;  /* 0xd2511f5300c27825 */ /* 0x000fe200078e00ff */
[----:B------:R-:W-:Y:S02]  /*6900*/  LOP3.LUT R9, R9, UR15, R172, 0x96, !PT ;  /* 0x0000000f09097c12 */ /* 0x000fe4000f8e96ac */
[----:B--2---:R-:W-:Y:S01]  /*6910*/  F2FP.PACK_AB R182, R223, R224 ;  /* 0x000000e0dfb6723e */ /* 0x004fe200000000ff */
[----:B------:R-:W-:Y:S04]  /*6920*/  IMAD.WIDE.U32 R6, R6, -0x2daee0ad, RZ ;  /* 0xd2511f5306067825 */ /* 0x000fe800078e00ff */
[----:B------:R-:W-:Y:S01]  /*6930*/  IMAD.WIDE.U32 R190, R5, -0x2daee0ad, RZ ;  /* 0xd2511f5305be7825 */ /* 0x000fe200078e00ff */
[----:B------:R-:W-:Y:S01]  /*6940*/  LOP3.LUT R5, R7, UR15, R4, 0x96, !PT ;  /* 0x0000000f07057c12 */ /* 0x000fe2000f8e9604 */
[----:B------:R2:W-:Y:S01]  /*6950*/  MUFU.EX2 R202, R32 ;  /* 0x0000002000ca7308 */ /* 0x0005e20000000800 */
[----:B------:R-:W-:Y:S01]  /*6960*/  LOP3.LUT R4, R195, UR12, R8, 0x96, !PT ;  /* 0x0000000cc3047c12 */ /* 0x000fe2000f8e9608 */
[----:B------:R-:W-:Y:S01]  /*6970*/  IMAD.WIDE.U32 R198, R9, -0x326172a9, RZ ;  /* 0xcd9e8d5709c67825 */ /* 0x000fe200078e00ff */
[----:B------:R-:W-:Y:S03]  /*6980*/  LOP3.LUT R6, R191, UR12, R6, 0x96, !PT ;  /* 0x0000000cbf067c12 */ /* 0x000fe6000f8e9606 */
[----:B------:R-:W-:Y:S04]  /*6990*/  IMAD.WIDE.U32 R196, R5, -0x326172a9, RZ ;  /* 0xcd9e8d5705c47825 */ /* 0x000fe800078e00ff */
[----:B------:R-:W-:Y:S01]  /*69a0*/  IMAD.WIDE.U32 R4, R4, -0x326172a9, RZ ;  /* 0xcd9e8d5704047825 */ /* 0x000fe200078e00ff */
[----:B------:R4:W-:Y:S01]  /*69b0*/  MUFU.EX2 R201, R33 ;  /* 0x0000002100c97308 */ /* 0x0009e20000000800 */
[----:B-1----:R-:W-:Y:S02]  /*69c0*/  F2FP.PACK_AB R183, R203, R222 ;  /* 0x000000decbb7723e */ /* 0x002fe400000000ff */
[----:B------:R-:W-:Y:S01]  /*69d0*/  IMAD.WIDE.U32 R6, R6, -0x326172a9, RZ ;  /* 0xcd9e8d5706067825 */ /* 0x000fe200078e00ff */
[----:B------:R-:W-:Y:S02]  /*69e0*/  LOP3.LUT R0, R4, 0xffff, RZ, 0xc0, !PT ;  /* 0x0000ffff04007812 */ /* 0x000fe400078ec0ff */
[----:B------:R-:W-:Y:S01]  /*69f0*/  LOP3.LUT R5, R5, UR28, R198, 0x96, !PT ;  /* 0x0000001c05057c12 */ /* 0x000fe2000f8e96c6 */
[C---:B------:R-:W-:Y:S01]  /*6a00*/  FMUL.FTZ R13, R3.reuse, R149 ;  /* 0x00000095030d7220 */ /* 0x040fe20000410000 */
[----:B------:R-:W-:Y:S01]  /*6a10*/  SHF.R.U32.HI R16, RZ, 0x10, R6 ;  /* 0x00000010ff107819 */ /* 0x000fe20000011606 */
[----:B------:R-:W-:Y:S01]  /*6a20*/  FMUL.FTZ R18, R132, R154 ;  /* 0x0000009a84127220 */ /* 0x000fe20000410000 */
[----:B------:R-:W-:Y:S01]  /*6a30*/  LOP3.LUT R10, R4, 0xff, RZ, 0xc0, !PT ;  /* 0x000000ff040a7812 */ /* 0x000fe200078ec0ff */
[----:B------:R-:W-:Y:S01]  /*6a40*/  FMUL.FTZ R19, R132, R155 ;  /* 0x0000009b84137220 */ /* 0x000fe20000410000 */
[----:B------:R-:W-:Y:S01]  /*6a50*/  SHF.R.U32.HI R0, RZ, 0x8, R0 ;  /* 0x00000008ff007819 */ /* 0x000fe20000011600 */
[----:B--2---:R-:W-:Y:S01]  /*6a60*/  FMUL.FTZ R32, R3, R156 ;  /* 0x0000009c03207220 */ /* 0x004fe20000410000 */
[C---:B------:R-:W-:Y:S01]  /*6a70*/  LOP3.LUT R8, R6.reuse, 0xffff, RZ, 0xc0, !PT ;  /* 0x0000ffff06087812 */ /* 0x040fe200078ec0ff */
[----:B------:R-:W-:Y:S01]  /*6a80*/  MUFU.EX2 R198, R34 ;  /* 0x0000002200c67308 */ /* 0x000fe20000000800 */
[----:B------:R-:W-:Y:S01]  /*6a90*/  LOP3.LUT R17, R6, 0xff, RZ, 0xc0, !PT ;  /* 0x000000ff06117812 */ /* 0x000fe200078ec0ff */
[C---:B------:R-:W-:Y:S01]  /*6aa0*/  FMUL.FTZ R100, R133.reuse, R100 ;  /* 0x0000006485647220 */ /* 0x040fe20000410000 */
[----:B------:R-:W-:Y:S01]  /*6ab0*/  SHF.R.U32.HI R11, RZ, 0x18, R6 ;  /* 0x00000018ff0b7819 */ /* 0x000fe20000011606 */
[----:B------:R-:W-:Y:S01]  /*6ac0*/  FMUL.FTZ R101, R133, R101 ;  /* 0x0000006585657220 */ /* 0x000fe20000410000 */
[----:B------:R-:W-:Y:S01]  /*6ad0*/  LOP3.LUT R6, R7, UR28, R196, 0x96, !PT ;  /* 0x0000001c07067c12 */ /* 0x000fe2000f8e96c4 */
[C---:B------:R-:W-:Y:S01]  /*6ae0*/  FMUL.FTZ R102, R132.reuse, R102 ;  /* 0x0000006684667220 */ /* 0x040fe20000410000 */
[----:B------:R-:W-:Y:S01]  /*6af0*/  SHF.R.U32.HI R8, RZ, 0x8, R8 ;  /* 0x00000008ff087819 */ /* 0x000fe20000011608 */
[----:B------:R-:W-:Y:S01]  /*6b00*/  FMUL.FTZ R103, R132, R103 ;  /* 0x0000006784677220 */ /* 0x000fe20000410000 */
[----:B------:R-:W-:Y:S01]  /*6b10*/  LOP3.LUT R7, R16, 0xff, RZ, 0xc0, !PT ;  /* 0x000000ff10077812 */ /* 0x000fe200078ec0ff */
[----:B----4-:R-:W-:Y:S01]  /*6b20*/  FMUL.FTZ R33, R3, R157 ;  /* 0x0000009d03217220 */ /* 0x010fe20000410000 */
[----:B------:R-:W-:Y:S01]  /*6b30*/  PRMT R16, R10, 0x5410, R0 ;  /* 0x000054100a107816 */ /* 0x000fe20000000000 */
[----:B------:R-:W-:Y:S01]  /*6b40*/  MUFU.EX2 R200, R35 ;  /* 0x0000002300c87308 */ /* 0x000fe20000000800 */
[----:B------:R-:W-:Y:S01]  /*6b50*/  LOP3.LUT R0, R5, 0xffff, RZ, 0xc0, !PT ;  /* 0x0000ffff05007812 */ /* 0x000fe200078ec0ff */
[----:B------:R-:W-:Y:S01]  /*6b60*/  FMUL.FTZ R104, R3, R104 ;  /* 0x0000006803687220 */ /* 0x000fe20000410000 */
[----:B------:R-:W-:Y:S01]  /*6b70*/  PRMT R17, R17, 0x5410, R8 ;  /* 0x0000541011117816 */ /* 0x000fe20000000008 */
[----:B------:R-:W-:Y:S01]  /*6b80*/  FMUL.FTZ R105, R3, R105 ;  /* 0x0000006903697220 */ /* 0x000fe20000410000 */
[----:B------:R-:W-:Y:S01]  /*6b90*/  LOP3.LUT R8, R5, 0xff, RZ, 0xc0, !PT ;  /* 0x000000ff05087812 */ /* 0x000fe200078ec0ff */
[C---:B------:R-:W-:Y:S01]  /*6ba0*/  FMUL.FTZ R108, R133.reuse, R108 ;  /* 0x0000006c856c7220 */ /* 0x040fe20000410000 */
[----:B------:R-:W-:Y:S01]  /*6bb0*/  SHF.R.U32.HI R0, RZ, 0x8, R0 ;  /* 0x00000008ff007819 */ /* 0x000fe20000011600 */
[--C-:B------:R-:W-:Y:S01]  /*6bc0*/  HSET2.LE.AND R174, R17, R245.reuse, PT ;  /* 0x000000f511ae7233 */ /* 0x100fe20003803000 */
[--C-:B------:R-:W-:Y:S01]  /*6bd0*/  SHF.R.U32.HI R12, RZ, 0x18, R4.reuse ;  /* 0x00000018ff0c7819 */ /* 0x100fe20000011604 */
[----:B------:R-:W-:Y:S01]  /*6be0*/  FMUL.FTZ R17, R133, R153 ;  /* 0x0000009985117220 */ /* 0x000fe20000410000 */
[----:B------:R-:W-:Y:S01]  /*6bf0*/  PRMT R175, R7, 0x5410, R11 ;  /* 0x0000541007af7816 */ /* 0x000fe2000000000b */
[----:B------:R-:W-:Y:S01]  /*6c00*/  FMUL.FTZ R109, R133, R109 ;  /* 0x0000006d856d7220 */ /* 0x000fe20000410000 */
[----:B------:R-:W-:Y:S01]  /*6c10*/  SHF.R.U32.HI R9, RZ, 0x10, R4 ;  /* 0x00000010ff097819 */ /* 0x000fe20000011604 */
[----:B------:R-:W-:Y:S01]  /*6c20*/  FMUL.FTZ R110, R132, R110 ;  /* 0x0000006e846e7220 */ /* 0x000fe20000410000 */
[----:B------:R-:W-:Y:S01]  /*6c30*/  LOP3.LUT R4, R6, 0xffff, RZ, 0xc0, !PT ;  /* 0x0000ffff06047812 */ /* 0x000fe200078ec0ff */
[--C-:B------:R-:W-:Y:S01]  /*6c40*/  HSET2.LE.AND R175, R175, R245.reuse, PT ;  /* 0x000000f5afaf7233 */ /* 0x100fe20003803000 */
[----:B------:R-:W-:Y:S01]  /*6c50*/  SHF.R.U32.HI R7, RZ, 0x10, R6 ;  /* 0x00000010ff077819 */ /* 0x000fe20000011606 */
[----:B------:R-:W-:Y:S01]  /*6c60*/  FMUL.FTZ R111, R132, R111 ;  /* 0x0000006f846f7220 */ /* 0x000fe20000410000 */
        /* <DEDUP_REMOVED lines=11> */
[----:B------:R-:W1:Y:S01]  /*6d20*/  MUFU.EX2 R0, R0 ;  /* 0x0000000000007308 */ /* 0x000e620000000800 */
[----:B------:R-:W-:Y:S01]  /*6d30*/  PRMT R10, R10, 0x5410, R6 ;  /* 0x000054100a0a7816 */ /* 0x000fe20000000006 */
[C---:B------:R-:W-:Y:S01]  /*6d40*/  FMUL.FTZ R16, R133.reuse, R152 ;  /* 0x0000009885107220 */ /* 0x040fe20000410000 */
[----:B------:R-:W-:Y:S01]  /*6d50*/  PRMT R9, R4, 0x5410, R9 ;  /* 0x0000541004097816 */ /* 0x000fe20000000009 */
[----:B------:R-:W-:Y:S01]  /*6d60*/  FMUL.FTZ R113, R133, R113 ;  /* 0x0000007185717220 */ /* 0x000fe20000410000 */
[--C-:B------:R-:W-:Y:S01]  /*6d70*/  SHF.R.U32.HI R4, RZ, 0x10, R5.reuse ;  /* 0x00000010ff047819 */ /* 0x100fe20000011605 */
[--C-:B------:R-:W-:Y:S01]  /*6d80*/  HSET2.LE.AND R172, R10, R245.reuse, PT ;  /* 0x000000f50aac7233 */ /* 0x100fe20003803000 */
[----:B------:R-:W-:Y:S01]  /*6d90*/  SHF.R.U32.HI R7, RZ, 0x18, R5 ;  /* 0x00000018ff077819 */ /* 0x000fe20000011605 */
[--C-:B------:R-:W-:Y:S01]  /*6da0*/  HSET2.LE.AND R173, R9, R245.reuse, PT ;  /* 0x000000f509ad7233 */ /* 0x100fe20003803000 */
[----:B------:R-:W-:Y:S01]  /*6db0*/  LOP3.LUT R6, R4, 0xff, RZ, 0xc0, !PT ;  /* 0x000000ff04067812 */ /* 0x000fe200078ec0ff */
[C---:B------:R-:W-:Y:S01]  /*6dc0*/  FMUL.FTZ R114, R132.reuse, R114 ;  /* 0x0000007284727220 */ /* 0x040fe20000410000 */
[----:B------:R-:W-:Y:S01]  /*6dd0*/  F2FP.PACK_AB R4, R243, R244 ;  /* 0x000000f4f304723e */ /* 0x000fe200000000ff */
[----:B------:R-:W-:Y:S01]  /*6de0*/  FMUL.FTZ R115, R132, R115 ;  /* 0x0000007384737220 */ /* 0x000fe20000410000 */
[----:B------:R-:W-:Y:S01]  /*6df0*/  PRMT R6, R6, 0x5410, R7 ;  /* 0x0000541006067816 */ /* 0x000fe20000000007 */
[C---:B------:R-:W-:Y:S01]  /*6e00*/  FMUL.FTZ R120, R133.reuse, R120 ;  /* 0x0000007885787220 */ /* 0x040fe20000410000 */
[----:B------:R-:W-:Y:S01]  /*6e10*/  F2FP.PACK_AB R5, R242, R241 ;  /* 0x000000f1f205723e */ /* 0x000fe200000000ff */
[----:B------:R-:W-:Y:S01]  /*6e20*/  FMUL.FTZ R121, R133, R121 ;  /* 0x0000007985797220 */ /* 0x000fe20000410000 */
[----:B------:R-:W-:Y:S01]  /*6e30*/  LOP3.LUT R174, R174, R4, RZ, 0xc0, !PT ;  /* 0x00000004aeae7212 */ /* 0x000fe200078ec0ff */
[--C-:B------:R-:W-:Y:S01]  /*6e40*/  HSET2.LE.AND R181, R6, R245.reuse, PT ;  /* 0x000000f506b57233 */ /* 0x100fe20003803000 */
[----:B------:R-:W-:Y:S01]  /*6e50*/  LOP3.LUT R175, R175, R5, RZ, 0xc0, !PT ;  /* 0x00000005afaf7212 */ /* 0x000fe200078ec0ff */
[C---:B------:R-:W-:Y:S01]  /*6e60*/  FMUL.FTZ R122, R132.reuse, R122 ;  /* 0x0000007a847a7220 */ /* 0x040fe20000410000 */
[----:B------:R-:W-:Y:S01]  /*6e70*/  F2FP.PACK_AB R4, R239, R240 ;  /* 0x000000f0ef04723e */ /* 0x000fe200000000ff */
[----:B------:R-:W-:Y:S01]  /*6e80*/  FMUL.FTZ R123, R132, R123 ;  /* 0x0000007b847b7220 */ /* 0x000fe20000410000 */
[----:B------:R-:W-:Y:S01]  /*6e90*/  F2FP.PACK_AB R5, R237, R238 ;  /* 0x000000eeed05723e */ /* 0x000fe200000000ff */
[C---:B-1----:R-:W-:Y:S01]  /*6ea0*/  FMUL.FTZ R10, R0.reuse, R146 ;  /* 0x00000092000a7220 */ /* 0x042fe20000410000 */
        /* <DEDUP_REMOVED lines=13> */
[----:B------:R-:W1:Y:S01]  /*6f80*/  LDSM.16.MT88.4 R140, [R207+0xa000] ;  /* 0x00a00000cf8c783b */ /* 0x000e620000004200 */
[----:B------:R-:W-:Y:S01]  /*6f90*/  FMUL.FTZ R34, R0, R158 ;  /* 0x0000009e00227220 */ /* 0x000fe20000410000 */
[----:B------:R-:W-:Y:S01]  /*6fa0*/  LOP3.LUT R182, R8, R182, RZ, 0xc0, !PT ;  /* 0x000000b608b67212 */ /* 0x000fe200078ec0ff */
[----:B------:R-:W-:Y:S01]  /*6fb0*/  FMUL.FTZ R8, R3, R144 ;  /* 0x0000009003087220 */ /* 0x000fe20000410000 */
[--C-:B------:R-:W-:Y:S01]  /*6fc0*/  HSET2.LE.AND R9, R11, R245.reuse, PT ;  /* 0x000000f50b097233 */ /* 0x100fe20003803000 */
[-C--:B---3--:R-:W-:Y:S01]  /*6fd0*/  HMMA.16816.F32 R4, R172, R176.reuse, R4 ;  /* 0x000000b0ac04723c */ /* 0x088fe20000001804 */
[C---:B------:R-:W-:Y:S01]  /*6fe0*/  FMUL.FTZ R11, R0.reuse, R147 ;  /* 0x00000093000b7220 */ /* 0x040fe20000410000 */
[----:B------:R-:W-:Y:S01]  /*6ff0*/  LOP3.LUT R138, R197, UR14, R188, 0x96, !PT ;  /* 0x0000000ec58a7c12 */ /* 0x000fe2000f8e96bc */
[----:B------:R-:W-:Y:S01]  /*7000*/  FMUL.FTZ R12, R3, R148 ;  /* 0x00000094030c7220 */ /* 0x000fe20000410000 */
[----:B------:R-:W-:Y:S01]  /*7010*/  LOP3.LUT R183, R9, R183, RZ, 0xc0, !PT ;  /* 0x000000b709b77212 */ /* 0x000fe200078ec0ff */
[----:B------:R-:W-:Y:S02]  /*7020*/  FMUL.FTZ R9, R3, R145 ;  /* 0x0000009103097220 */ /* 0x000fe40000410000 */
[----:B------:R-:W2:Y:S01]  /*7030*/  LDSM.16.MT88.4 R144, [R210+0xa000] ;  /* 0x00a00000d290783b */ /* 0x000ea20000004200 */
[C---:B------:R-:W-:Y:S04]  /*7040*/  FMUL.FTZ R35, R0.reuse, R159 ;  /* 0x0000009f00237220 */ /* 0x040fe80000410000 */
[C---:B------:R-:W-:Y:S01]  /*7050*/  HMMA.16816.F32 R8, R180.reuse, R176, R8 ;  /* 0x000000b0b408723c */ /* 0x040fe20000001808 */
[C---:B------:R-:W-:Y:S02]  /*7060*/  FMUL.FTZ R42, R0.reuse, R42 ;  /* 0x0000002a002a7220 */ /* 0x040fe40000410000 */
[----:B------:R-:W-:Y:S01]  /*7070*/  LDSM.16.MT88.4 R156, [R207+0xa800] ;  /* 0x00a80000cf9c783b */ /* 0x000fe20000004200 */
[C---:B------:R-:W-:Y:S02]  /*7080*/  FMUL.FTZ R43, R0.reuse, R43 ;  /* 0x0000002b002b7220 */ /* 0x040fe40000410000 */
[C---:B------:R-:W-:Y:S02]  /*7090*/  FMUL.FTZ R46, R0.reuse, R46 ;  /* 0x0000002e002e7220 */ /* 0x040fe40000410000 */
[-C--:B------:R-:W-:Y:S01]  /*70a0*/  HMMA.16816.F32 R12, R180, R178.reuse, R12 ;  /* 0x000000b2b40c723c */ /* 0x080fe2000000180c */
[C---:B------:R-:W-:Y:S03]  /*70b0*/  FMUL.FTZ R47, R0.reuse, R47 ;  /* 0x0000002f002f7220 */ /* 0x040fe60000410000 */
[C---:B------:R-:W-:Y:S02]  /*70c0*/  FMUL.FTZ R58, R0.reuse, R58 ;  /* 0x0000003a003a7220 */ /* 0x040fe40000410000 */
[C---:B------:R-:W-:Y:S02]  /*70d0*/  FMUL.FTZ R59, R0.reuse, R59 ;  /* 0x0000003b003b7220 */ /* 0x040fe40000410000 */
[C---:B------:R-:W-:Y:S01]  /*70e0*/  HMMA.16816.F32 R16, R172.reuse, R178, R16 ;  /* 0x000000b2ac10723c */ /* 0x040fe20000001810 */
[C---:B------:R-:W-:Y:S03]  /*70f0*/  FMUL.FTZ R62, R0.reuse, R62 ;  /* 0x0000003e003e7220 */ /* 0x040fe60000410000 */
[C---:B------:R-:W-:Y:S02]  /*7100*/  FMUL.FTZ R63, R0.reuse, R63 ;  /* 0x0000003f003f7220 */ /* 0x040fe40000410000 */
[C---:B------:R-:W-:Y:S02]  /*7110*/  FMUL.FTZ R74, R0.reuse, R74 ;  /* 0x0000004a004a7220 */ /* 0x040fe40000410000 */
[-C--:B-1----:R-:W-:Y:S01]  /*7120*/  HMMA.16816.F32 R36, R172, R140.reuse, R36 ;  /* 0x0000008cac24723c */ /* 0x082fe20000001824 */
        /* <DEDUP_REMOVED lines=12> */
[----:B------:R-:W1:Y:S03]  /*71f0*/  LDSM.16.MT88.4 R140, [R209+0xa000] ;  /* 0x00a00000d18c783b */ /* 0x000e660000004200 */
[----:B------:R-:W-:Y:S04]  /*7200*/  IMAD.WIDE.U32 R138, R138, -0x2daee0ad, RZ ;  /* 0xd2511f538a8a7825 */ /* 0x000fe800078e00ff */
[-C--:B--2---:R-:W-:Y:S01]  /*7210*/  HMMA.16816.F32 R52, R172, R144.reuse, R52 ;  /* 0x00000090ac34723c */ /* 0x084fe20000001834 */
[----:B------:R-:W-:Y:S03]  /*7220*/  SHF.R.U32.HI R153, RZ, 0x10, R138 ;  /* 0x00000010ff997819 */ /* 0x000fe6000001168a */
[----:B------:R-:W-:Y:S01]  /*7230*/  LOP3.LUT R155, R138, 0xff, RZ, 0xc0, !PT ;  /* 0x000000ff8a9b7812 */ /* 0x000fe200078ec0ff */
[----:B------:R-:W-:Y:S01]  /*7240*/  FFMA.FTZ R149, R24, c[0x0][0x23c], -R186 ;  /* 0x00008f0018957a23 */ /* 0x000fe200000108ba */
[----:B------:R-:W-:Y:S01]  /*7250*/  SHF.R.U32.HI R154, RZ, 0x18, R138 ;  /* 0x00000018ff9a7819 */ /* 0x000fe2000001168a */
[----:B------:R-:W-:Y:S01]  /*7260*/  FMUL.FTZ R24, R133, R164 ;  /* 0x000000a485187220 */ /* 0x000fe20000410000 */
[C---:B------:R-:W-:Y:S01]  /*7270*/  HMMA.16816.F32 R56, R180.reuse, R144, R56 ;  /* 0x00000090b438723c */ /* 0x040fe20000001838 */
[--C-:B------:R-:W-:Y:S01]  /*7280*/  FFMA.FTZ R150, R26, c[0x0][0x23c], -R185.reuse ;  /* 0x00008f001a967a23 */ /* 0x100fe200000108b9 */
[----:B------:R-:W-:Y:S02]  /*7290*/  MUFU.EX2 R187, R149 ;  /* 0x0000009500bb7308 */ /* 0x000fe40000000800 */
[----:B------:R-:W-:Y:S01]  /*72a0*/  FMUL.FTZ R26, R132, R166 ;  /* 0x000000a6841a7220 */ /* 0x000fe20000410000 */
[----:B------:R-:W-:Y:S01]  /*72b0*/  LOP3.LUT R148, R139, UR27, R190, 0x96, !PT ;  /* 0x0000001b8b947c12 */ /* 0x000fe2000f8e96be */
[C---:B------:R-:W-:Y:S01]  /*72c0*/  FMUL.FTZ R128, R133.reuse, R128 ;  /* 0x0000008085807220 */ /* 0x040fe20000410000 */
[----:B------:R-:W-:Y:S01]  /*72d0*/  LOP3.LUT R139, R138, 0xffff, RZ, 0xc0, !PT ;  /* 0x0000ffff8a8b7812 */ /* 0x000fe200078ec0ff */
[-C--:B------:R-:W-:Y:S01]  /*72e0*/  HMMA.16816.F32 R60, R180, R146.reuse, R60 ;  /* 0x00000092b43c723c */ /* 0x080fe2000000183c */
[----:B------:R-:W-:Y:S03]  /*72f0*/  FMUL.FTZ R129, R133, R129 ;  /* 0x0000008185817220 */ /* 0x000fe60000410000 */
[C---:B------:R-:W-:Y:S02]  /*7300*/  FMUL.FTZ R130, R132.reuse, R130 ;  /* 0x0000008284827220 */ /* 0x040fe40000410000 */
[----:B------:R-:W-:Y:S02]  /*7310*/  FMUL.FTZ R131, R132, R131 ;  /* 0x0000008384837220 */ /* 0x000fe40000410000 */
[C---:B------:R-:W-:Y:S01]  /*7320*/  HMMA.16816.F32 R64, R172.reuse, R146, R64 ;  /* 0x00000092ac40723c */ /* 0x040fe20000001840 */
[----:B------:R-:W2:Y:S03]  /*7330*/  LDSM.16.MT88.4 R144, [R205+0xb000] ;  /* 0x00b00000cd90783b */ /* 0x000ea60000004200 */
[--C-:B------:R-:W-:Y:S02]  /*7340*/  FFMA.FTZ R28, R28, c[0x0][0x23c], -R186.reuse ;  /* 0x00008f001c1c7a23 */ /* 0x100fe400000108ba */
[--C-:B------:R-:W-:Y:S02]  /*7350*/  FFMA.FTZ R29, R29, c[0x0][0x23c], -R186.reuse ;  /* 0x00008f001d1d7a23 */ /* 0x100fe400000108ba */
[----:B------:R-:W-:Y:S01]  /*7360*/  FFMA.FTZ R186, R25, c[0x0][0x23c], -R186 ;  /* 0x00008f0019ba7a23 */ /* 0x000fe200000108ba */
[-C--:B-1----:R-:W-:Y:S01]  /*7370*/  HMMA.16816.F32 R68, R172, R140.reuse, R68 ;  /* 0x0000008cac44723c */ /* 0x082fe20000001844 */
[----:B------:R-:W-:Y:S02]  /*7380*/  MUFU.EX2 R195, R29 ;  /* 0x0000001d00c37308 */ /* 0x000fe40000000800 */
[----:B------:R-:W-:Y:S02]  /*7390*/  FMUL.FTZ R25, R133, R165 ;  /* 0x000000a585197220 */ /* 0x000fe40000410000 */
[--C-:B------:R-:W-:Y:S02]  /*73a0*/  FFMA.FTZ R30, R30, c[0x0][0x23c], -R185.reuse ;  /* 0x00008f001e1e7a23 */ /* 0x100fe400000108b9 */
[--C-:B------:R-:W-:Y:S01]  /*73b0*/  FFMA.FTZ R31, R31, c[0x0][0x23c], -R185.reuse ;  /* 0x00008f001f1f7a23 */ /* 0x100fe200000108b9 */
[C---:B------:R-:W-:Y:S01]  /*73c0*/  HMMA.16816.F32 R72, R180.reuse, R140, R72 ;  /* 0x0000008cb448723c */ /* 0x040fe20000001848 */
[----:B------:R-:W-:Y:S02]  /*73d0*/  FFMA.FTZ R185, R27, c[0x0][0x23c], -R185 ;  /* 0x00008f001bb97a23 */ /* 0x000fe400000108b9 */
[----:B------:R1:W-:Y:S01]  /*73e0*/  MUFU.EX2 R196, R28 ;  /* 0x0000001c00c47308 */ /* 0x0003e20000000800 */
[----:B------:R-:W-:Y:S02]  /*73f0*/  FMUL.FTZ R27, R132, R167 ;  /* 0x000000a7841b7220 */ /* 0x000fe40000410000 */
[----:B------:R-:W-:Y:S01]  /*7400*/  LDSM.16.MT88.4 R164, [R210+0xb800] ;  /* 0x00b80000d2a4783b */ /* 0x000fe20000004200 */
[C---:B------:R-:W-:Y:S01]  /*7410*/  FMUL.FTZ R124, R3.reuse, R124 ;  /* 0x0000007c037c7220 */ /* 0x040fe20000410000 */
[-C--:B------:R-:W-:Y:S01]  /*7420*/  HMMA.16816.F32 R76, R180, R142.reuse, R76 ;  /* 0x0000008eb44c723c */ /* 0x080fe2000000184c */
[----:B------:R-:W-:Y:S03]  /*7430*/  FMUL.FTZ R125, R3, R125 ;  /* 0x0000007d037d7220 */ /* 0x000fe60000410000 */
[C---:B------:R-:W-:Y:S01]  /*7440*/  FMUL.FTZ R126, R0.reuse, R126 ;  /* 0x0000007e007e7220 */ /* 0x040fe20000410000 */
[----:B------:R3:W-:Y:S01]  /*7450*/  MUFU.EX2 R189, R30 ;  /* 0x0000001e00bd7308 */ /* 0x0007e20000000800 */
[----:B------:R-:W-:Y:S02]  /*7460*/  FMUL.FTZ R127, R0, R127 ;  /* 0x0000007f007f7220 */ /* 0x000fe40000410000 */
[C---:B------:R-:W-:Y:S01]  /*7470*/  HMMA.16816.F32 R80, R172.reuse, R142, R80 ;  /* 0x0000008eac50723c */ /* 0x040fe20000001850 */
[----:B------:R-:W4:Y:S03]  /*7480*/  LDSM.16.MT88.4 R140, [R207+0xb000] ;  /* 0x00b00000cf8c783b */ /* 0x000f260000004200 */
[--C-:B------:R-:W-:Y:S02]  /*7490*/  FFMA.FTZ R20, R20, c[0x0][0x23c], -R137.reuse ;  /* 0x00008f0014147a23 */ /* 0x100fe40000010889 */
[--C-:B------:R-:W-:Y:S01]  /*74a0*/  FFMA.FTZ R22, R22, c[0x0][0x23c], -R184.reuse ;  /* 0x00008f0016167a23 */ /* 0x100fe200000108b8 */
[----:B------:R-:W-:Y:S01]  /*74b0*/  MUFU.EX2 R188, R31 ;  /* 0x0000001f00bc7308 */ /* 0x000fe20000000800 */
[-C--:B--2---:R-:W-:Y:S01]  /*74c0*/  HMMA.16816.F32 R84, R172, R144.reuse, R84 ;  /* 0x00000090ac54723c */ /* 0x084fe20000001854 */
[----:B------:R-:W-:Y:S03]  /*74d0*/  FFMA.FTZ R184, R23, c[0x0][0x23c], -R184 ;  /* 0x00008f0017b87a23 */ /* 0x000fe600000108b8 */
[----:B-1----:R-:W-:Y:S01]  /*74e0*/  LOP3.LUT R28, R199, UR14, R192, 0x96, !PT ;  /* 0x0000000ec71c7c12 */ /* 0x002fe2000f8e96c0 */
[----:B------:R-:W-:Y:S02]  /*74f0*/  FMUL.FTZ R23, R0, R163 ;  /* 0x000000a300177220 */ /* 0x000fe40000410000 */
[----:B------:R-:W-:Y:S01]  /*7500*/  FFMA.FTZ R137, R21, c[0x0][0x23c], -R137 ;  /* 0x00008f0015897a23 */ /* 0x000fe20000010889 */
[C---:B------:R-:W-:Y:S01]  /*7510*/  HMMA.16816.F32 R88, R180.reuse, R144, R88 ;  /* 0x00000090b458723c */ /* 0x040fe20000001858 */
[----:B------:R-:W-:Y:S01]  /*7520*/  IMAD.WIDE.U32 R28, R28, -0x2daee0ad, RZ ;  /* 0xd2511f531c1c7825 */ /* 0x000fe200078e00ff */
[----:B------:R1:W-:Y:S03]  /*7530*/  MUFU.EX2 R191, R22 ;  /* 0x0000001600bf7308 */ /* 0x0003e60000000800 */
[C---:B------:R-:W-:Y:S01]  /*7540*/  FMUL.FTZ R21, R3.reuse, R161 ;  /* 0x000000a103157220 */ /* 0x040fe20000410000 */
[----:B------:R-:W-:Y:S01]  /*7550*/  LOP3.LUT R152, R28, 0xff, RZ, 0xc0, !PT ;  /* 0x000000ff1c987812 */ /* 0x000fe200078ec0ff */
[C---:B------:R-:W-:Y:S01]  /*7560*/  FMUL.FTZ R116, R3.reuse, R116 ;  /* 0x0000007403747220 */ /* 0x040fe20000410000 */
[-C--:B------:R-:W-:Y:S01]  /*7570*/  HMMA.16816.F32 R92, R180, R146.reuse, R92 ;  /* 0x00000092b45c723c */ /* 0x080fe2000000185c */
[----:B------:R-:W-:Y:S03]  /*7580*/  SHF.R.U32.HI R151, RZ, 0x18, R28 ;  /* 0x00000018ff977819 */ /* 0x000fe6000001161c */
[----:B------:R-:W2:Y:S01]  /*7590*/  MUFU.EX2 R190, R184 ;  /* 0x000000b800be7308 */ /* 0x000ea20000000800 */
[----:B------:R-:W-:Y:S02]  /*75a0*/  FMUL.FTZ R117, R3, R117 ;  /* 0x0000007503757220 */ /* 0x000fe40000410000 */
[C---:B------:R-:W-:Y:S01]  /*75b0*/  FMUL.FTZ R118, R0.reuse, R118 ;  /* 0x0000007600767220 */ /* 0x040fe20000410000 */
[C---:B------:R-:W-:Y:S01]  /*75c0*/  HMMA.16816.F32 R96, R172.reuse, R146, R96 ;  /* 0x00000092ac60723c */ /* 0x040fe20000001860 */
[----:B------:R-:W5:Y:S03]  /*75d0*/  LDSM.16.MT88.4 R144, [R210+0xb000] ;  /* 0x00b00000d290783b */ /* 0x000f660000004200 */
[C---:B------:R-:W-:Y:S02]  /*75e0*/  FMUL.FTZ R119, R0.reuse, R119 ;  /* 0x0000007700777220 */ /* 0x040fe40000410000 */
[----:B------:R-:W-:Y:S01]  /*75f0*/  MUFU.EX2 R184, R150 ;  /* 0x0000009600b87308 */ /* 0x000fe20000000800 */
[C---:B---3--:R-:W-:Y:S01]  /*7600*/  FMUL.FTZ R30, R0.reuse, R170 ;  /* 0x000000aa001e7220 */ /* 0x048fe20000410000 */
[-C--:B----4-:R-:W-:Y:S01]  /*7610*/  HMMA.16816.F32 R100, R172, R140.reuse, R100 ;  /* 0x0000008cac64723c */ /* 0x090fe20000001864 */
[C---:B-1----:R-:W-:Y:S03]  /*7620*/  FMUL.FTZ R22, R0.reuse, R162 ;  /* 0x000000a200167220 */ /* 0x042fe60000410000 */
[----:B------:R-:W-:Y:S04]  /*7630*/  FMUL.FTZ R31, R0, R171 ;  /* 0x000000ab001f7220 */ /* 0x000fe80000410000 */
[----:B------:R1:W-:Y:S01]  /*7640*/  MUFU.EX2 R192, R20 ;  /* 0x0000001400c07308 */ /* 0x0003e20000000800 */
[C---:B------:R-:W-:Y:S03]  /*7650*/  HMMA.16816.F32 R32, R180.reuse, R140, R32 ;  /* 0x0000008cb420723c */ /* 0x040fe60000001820 */
[----:B------:R-:W-:Y:S02]  /*7660*/  FFMA.FTZ R133, R133, R228, R240 ;  /* 0x000000e485857223 */ /* 0x000fe400000100f0 */
[----:B------:R-:W-:Y:S02]  /*7670*/  FFMA.FTZ R132, R132, R227, R238 ;  /* 0x000000e384847223 */ /* 0x000fe400000100ee */
[----:B------:R-:W-:Y:S01]  /*7680*/  FFMA.FTZ R0, R0, R225, R230 ;  /* 0x000000e100007223 */ /* 0x000fe200000100e6 */
[-C--:B------:R-:W-:Y:S01]  /*7690*/  HMMA.16816.F32 R104, R180, R142.reuse, R104 ;  /* 0x0000008eb468723c */ /* 0x080fe20000001868 */
[----:B------:R3:W4:Y:S03]  /*76a0*/  MUFU.EX2 R193, R137 ;  /* 0x0000008900c17308 */ /* 0x0007260000000800 */
[----:B------:R-:W-:Y:S02]  /*76b0*/  FADD.FTZ R133, R239, R133 ;  /* 0x00000085ef857221 */ /* 0x000fe40000010000 */
[----:B------:R-:W-:Y:S02]  /*76c0*/  FADD.FTZ R0, R229, R0 ;  /* 0x00000000e5007221 */ /* 0x000fe40000010000 */
[C---:B------:R-:W-:Y:S01]  /*76d0*/  HMMA.16816.F32 R108, R172.reuse, R142, R108 ;  /* 0x0000008eac6c723c */ /* 0x040fe2000000186c */
[----:B------:R-:W2:Y:S02]  /*76e0*/  LDSM.16.MT88.4 R140, [R209+0xb000] ;  /* 0x00b00000d18c783b */ /* 0x000ea40000004200 */
[----:B------:R-:W2:Y:S01]  /*76f0*/  MUFU.EX2 R186, R186 ;  /* 0x000000ba00ba7308 */ /* 0x000ea20000000800 */
[----:B------:R-:W-:Y:S02]  /*7700*/  FADD.FTZ R0, R222, R0 ;  /* 0x00000000de007221 */ /* 0x000fe40000010000 */
[----:B-1----:R-:W-:Y:S02]  /*7710*/  FMUL.FTZ R20, R3, R160 ;  /* 0x000000a003147220 */ /* 0x002fe40000410000 */
[-C--:B-----5:R-:W-:Y:S01]  /*7720*/  HMMA.16816.F32 R112, R172, R144.reuse, R112 ;  /* 0x00000090ac70723c */ /* 0x0a0fe20000001870 */
[----:B------:R-:W-:Y:S04]  /*7730*/  FADD.FTZ R0, R203, R0 ;  /* 0x00000000cb007221 */ /* 0x000fe80000010000 */
[----:B------:R-:W1:Y:S03]  /*7740*/  MUFU.EX2 R185, R185 ;  /* 0x000000b900b97308 */ /* 0x000e660000000800 */
[C---:B------:R-:W-:Y:S01]  /*7750*/  HMMA.16816.F32 R116, R180.reuse, R144, R116 ;  /* 0x00000090b474723c */ /* 0x040fe20000001874 */
[----:B---3--:R-:W-:Y:S03]  /*7760*/  LOP3.LUT R137, R29, UR27, R194, 0x96, !PT ;  /* 0x0000001b1d897c12 */ /* 0x008fe6000f8e96c2 */
[----:B------:R-:W-:Y:S03]  /*7770*/  LOP3.LUT R29, R28, 0xffff, RZ, 0xc0, !PT ;  /* 0x0000ffff1c1d7812 */ /* 0x000fe600078ec0ff */
[----:B------:R-:W-:Y:S01]  /*7780*/  SHF.R.U32.HI R145, RZ, 0x8, R139 ;  /* 0x00000008ff917819 */ /* 0x000fe2000001168b */
[-C--:B------:R-:W-:Y:S01]  /*7790*/  HMMA.16816.F32 R20, R180, R146.reuse, R20 ;  /* 0x00000092b414723c */ /* 0x080fe20000001814 */
[C---:B------:R-:W-:Y:S03]  /*77a0*/  LOP3.LUT R139, R148.reuse, 0xff, RZ, 0xc0, !PT ;  /* 0x000000ff948b7812 */ /* 0x040fe600078ec0ff */
[----:B------:R-:W-:Y:S02]  /*77b0*/  PRMT R145, R155, 0x5410, R145 ;  /* 0x000054109b917816 */ /* 0x000fe40000000091 */
[----:B------:R-:W-:Y:S02]  /*77c0*/  SHF.R.U32.HI R144, RZ, 0x10, R28 ;  /* 0x00000010ff907819 */ /* 0x000fe4000001161c */
[C---:B------:R-:W-:Y:S01]  /*77d0*/  HMMA.16816.F32 R120, R172.reuse, R146, R120 ;  /* 0x00000092ac78723c */ /* 0x040fe20000001878 */
[----:B------:R-:W-:Y:S03]  /*77e0*/  LOP3.LUT R28, R148, 0xffff, RZ, 0xc0, !PT ;  /* 0x0000ffff941c7812 */ /* 0x000fe600078ec0ff */
[--C-:B------:R-:W-:Y:S01]  /*77f0*/  HSET2.LE.AND R178, R145, R245.reuse, PT ;  /* 0x000000f591b27233 */ /* 0x100fe20003803000 */
[----:B------:R-:W-:Y:S02]  /*7800*/  LOP3.LUT R144, R144, 0xff, RZ, 0xc0, !PT ;  /* 0x000000ff90907812 */ /* 0x000fe400078ec0ff */
[----:B------:R-:W-:Y:S01]  /*7810*/  LOP3.LUT R147, R153, 0xff, RZ, 0xc0, !PT ;  /* 0x000000ff99937812 */ /* 0x000fe200078ec0ff */
[-C--:B--2---:R-:W-:Y:S01]  /*7820*/  HMMA.16816.F32 R24, R172, R140.reuse, R24 ;  /* 0x0000008cac18723c */ /* 0x084fe20000001818 */
[----:B------:R-:W-:Y:S03]  /*7830*/  SHF.R.U32.HI R146, RZ, 0x8, R29 ;  /* 0x00000008ff927819 */ /* 0x000fe6000001161d */
[----:B------:R-:W-:Y:S01]  /*7840*/  FMUL.FTZ R29, R3, R169 ;  /* 0x000000a9031d7220 */ /* 0x000fe20000410000 */
[----:B------:R-:W-:Y:S02]  /*7850*/  PRMT R147, R147, 0x5410, R154 ;  /* 0x0000541093937816 */ /* 0x000fe4000000009a */
[----:B------:R-:W-:Y:S02]  /*7860*/  PRMT R146, R152, 0x5410, R146 ;  /* 0x0000541098927816 */ /* 0x000fe40000000092 */
[----:B------:R-:W2:Y:S03]  /*7870*/  LDSM.16.MT88.4 R152, [R205+0xa800] ;  /* 0x00a80000cd98783b */ /* 0x000ea60000004200 */
[----:B------:R-:W-:Y:S01]  /*7880*/  SHF.R.U32.HI R138, RZ, 0x8, R28 ;  /* 0x00000008ff8a7819 */ /* 0x000fe2000001161c */
[----:B------:R-:W-:Y:S01]  /*7890*/  FMUL.FTZ R28, R3, R168 ;  /* 0x000000a8031c7220 */ /* 0x000fe20000410000 */
[----:B------:R-:W-:Y:S01]  /*78a0*/  PRMT R149, R144, 0x5410, R151 ;  /* 0x0000541090957816 */ /* 0x000fe20000000097 */
[--C-:B------:R-:W-:Y:S01]  /*78b0*/  HSET2.LE.AND R179, R147, R245.reuse, PT ;  /* 0x000000f593b37233 */ /* 0x100fe20003803000 */
[----:B------:R-:W-:Y:S01]  /*78c0*/  LOP3.LUT R144, R137, 0xff, RZ, 0xc0, !PT ;  /* 0x000000ff89907812 */ /* 0x000fe200078ec0ff */
[----:B------:R-:W-:Y:S01]  /*78d0*/  FFMA.FTZ R3, R3, R226, R236 ;  /* 0x000000e203037223 */ /* 0x000fe200000100ec */
[----:B------:R-:W-:Y:S02]  /*78e0*/  PRMT R176, R139, 0x5410, R138 ;  /* 0x000054108bb07816 */ /* 0x000fe4000000008a */
[C---:B------:R-:W-:Y:S01]  /*78f0*/  HMMA.16816.F32 R28, R180.reuse, R140, R28 ;  /* 0x0000008cb41c723c */ /* 0x040fe2000000181c */
[--C-:B------:R-:W-:Y:S02]  /*7900*/  SHF.R.U32.HI R139, RZ, 0x10, R137.reuse ;  /* 0x00000010ff8b7819 */ /* 0x100fe40000011689 */
[----:B------:R-:W-:Y:S01]  /*7910*/  LOP3.LUT R138, R137, 0xffff, RZ, 0xc0, !PT ;  /* 0x0000ffff898a7812 */ /* 0x000fe200078ec0ff */
[--C-:B------:R-:W-:Y:S01]  /*7920*/  HSET2.LE.AND R176, R176, R245.reuse, PT ;  /* 0x000000f5b0b07233 */ /* 0x100fe20003803000 */
[----:B------:R-:W-:Y:S02]  /*7930*/  LOP3.LUT R139, R139, 0xff, RZ, 0xc0, !PT ;  /* 0x000000ff8b8b7812 */ /* 0x000fe400078ec0ff */
[--C-:B------:R-:W-:Y:S01]  /*7940*/  SHF.R.U32.HI R140, RZ, 0x10, R148.reuse ;  /* 0x00000010ff8c7819 */ /* 0x100fe20000011694 */
[-C--:B------:R-:W-:Y:S01]  /*7950*/  HMMA.16816.F32 R124, R180, R142.reuse, R124 ;  /* 0x0000008eb47c723c */ /* 0x080fe2000000187c */
[----:B------:R-:W-:Y:S03]  /*7960*/  SHF.R.U32.HI R148, RZ, 0x18, R148 ;  /* 0x00000018ff947819 */ /* 0x000fe60000011694 */
[----:B------:R-:W-:Y:S02]  /*7970*/  LOP3.LUT R140, R140, 0xff, RZ, 0xc0, !PT ;  /* 0x000000ff8c8c7812 */ /* 0x000fe400078ec0ff */
        /* <DEDUP_REMOVED lines=9> */
[----:B------:R-:W-:Y:S04]  /*7a10*/  PRMT R141, R139, 0x5410, R141 ;  /* 0x000054108b8d7816 */ /* 0x000fe8000000008d */
[----:B------:R-:W-:Y:S01]  /*7a20*/  LOP3.LUT R178, R178, R137, RZ, 0xc0, !PT ;  /* 0x00000089b2b27212 */ /* 0x000fe200078ec0ff */
[--C-:B------:R-:W-:Y:S01]  /*7a30*/  HSET2.LE.AND R181, R141, R245.reuse, PT ;  /* 0x000000f58db57233 */ /* 0x100fe20003803000 */
[----:B------:R-:W-:Y:S02]  /*7a40*/  F2FP.PACK_AB R140, R190, R191 ;  /* 0x000000bfbe8c723e */ /* 0x000fe400000000ff */
[----:B------:R-:W-:Y:S02]  /*7a50*/  F2FP.PACK_AB R137, R200, R198 ;  /* 0x000000c6c889723e */ /* 0x000fe400000000ff */
[----:B----4-:R-:W-:Y:S02]  /*7a60*/  F2FP.PACK_AB R139, R193, R192 ;  /* 0x000000c0c18b723e */ /* 0x010fe400000000ff */
[----:B------:R-:W-:Y:S02]  /*7a70*/  PRMT R144, R144, 0x5410, R138 ;  /* 0x0000541090907816 */ /* 0x000fe4000000008a */
[----:B------:R-:W-:Y:S02]  /*7a80*/  LOP3.LUT R179, R179, R137, RZ, 0xc0, !PT ;  /* 0x00000089b3b37212 */ /* 0x000fe400078ec0ff */
[----:B------:R-:W-:Y:S01]  /*7a90*/  LOP3.LUT R176, R176, R139, RZ, 0xc0, !PT ;  /* 0x0000008bb0b07212 */ /* 0x000fe200078ec0ff */
[----:B------:R-:W-:Y:S01]  /*7aa0*/  HSET2.LE.AND R180, R144, R245, PT ;  /* 0x000000f590b47233 */ /* 0x000fe20003803000 */
[----:B------:R-:W-:Y:S02]  /*7ab0*/  LOP3.LUT R177, R177, R140, RZ, 0xc0, !PT ;  /* 0x0000008cb1b17212 */ /* 0x000fe400078ec0ff */
[----:B------:R-:W-:Y:S02]  /*7ac0*/  F2FP.PACK_AB R138, R195, R196 ;  /* 0x000000c4c38a723e */ /* 0x000fe400000000ff */
[----:B------:R-:W-:Y:S02]  /*7ad0*/  F2FP.PACK_AB R137, R188, R189 ;  /* 0x000000bdbc89723e */ /* 0x000fe400000000ff */
[----:B------:R-:W-:Y:S01]  /*7ae0*/  LOP3.LUT R182, R182, R138, RZ, 0xc0, !PT ;  /* 0x0000008ab6b67212 */ /* 0x000fe200078ec0ff */
[-C--:B--2---:R-:W-:Y:S01]  /*7af0*/  HMMA.16816.F32 R140, R176, R152.reuse, R4 ;  /* 0x00000098b08c723c */ /* 0x084fe20000001804 */
[----:B------:R-:W-:Y:S01]  /*7b00*/  F2FP.PACK_AB R138, R186, R187 ;  /* 0x000000bbba8a723e */ /* 0x000fe200000000ff */
[----:B------:R-:W2:Y:S01]  /*7b10*/  LDSM.16.MT88.4 R4, [R210+0xa800] ;  /* 0x00a80000d204783b */ /* 0x000ea20000004200 */
[----:B-1----:R-:W-:Y:S02]  /*7b20*/  F2FP.PACK_AB R139, R185, R184 ;  /* 0x000000b8b98b723e */ /* 0x002fe400000000ff */
[----:B------:R-:W-:Y:S02]  /*7b30*/  LOP3.LUT R183, R183, R137, RZ, 0xc0, !PT ;  /* 0x00000089b7b77212 */ /* 0x000fe400078ec0ff */
[----:B------:R-:W-:Y:S02]  /*7b40*/  LOP3.LUT R180, R180, R138, RZ, 0xc0, !PT ;  /* 0x0000008ab4b47212 */ /* 0x000fe400078ec0ff */
[----:B------:R-:W-:Y:S03]  /*7b50*/  LOP3.LUT R181, R181, R139, RZ, 0xc0, !PT ;  /* 0x0000008bb5b57212 */ /* 0x000fe600078ec0ff */
[----:B------:R-:W-:Y:S02]  /*7b60*/  MOV R138, R2 ;  /* 0x00000002008a7202 */ /* 0x000fe40000000f00 */
[----:B------:R-:W-:Y:S02]  /*7b70*/  MOV R137, R134 ;  /* 0x0000008600897202 */ /* 0x000fe40000000f00 */
[C---:B------:R-:W-:Y:S01]  /*7b80*/  HMMA.16816.F32 R144, R180.reuse, R152, R8 ;  /* 0x00000098b490723c */ /* 0x040fe20000001808 */
[----:B------:R-:W1:Y:S07]  /*7b90*/  LDSM.16.MT88.4 R8, [R209+0xa800] ;  /* 0x00a80000d108783b */ /* 0x000e6e0000004200 */
        /* <DEDUP_REMOVED lines=18> */
[-C--:B-1----:R-:W-:Y:S01]  /*7cc0*/  HMMA.16816.F32 R68, R176, R8.reuse, R68 ;  /* 0x00000008b044723c */ /* 0x082fe20000001844 */
        /* <DEDUP_REMOVED lines=40> */
.L_x_1357:
        /* <DEDUP_REMOVED lines=407> */
[----:B---34-:R-:W-:Y:S02]  /*98c0*/  SHF.R.S32.HI R2, RZ, 0x1f, R17 ;  /* 0x0000001fff027819 */ /* 0x018fe40000011411 */
        /* <DEDUP_REMOVED lines=38> */
.L_x_1362:
[----:B---34-:R-:W-:Y:S05]  /*9b30*/  BSYNC B0 ;  /* 0x0000000000007941 */ /* 0x018fea0003800000 */
.L_x_1361:
[----:B------:R-:W3:Y:S01]  /*9b40*/  S2R R10, SR_CTAID.Z ;  /* 0x00000000000a7919 */ /* 0x000ee20000002700 */
[----:B------:R-:W-:Y:S01]  /*9b50*/  LEA.HI R3, R16, R15, RZ, 0x3 ;  /* 0x0000000f10037211 */ /* 0x000fe200078f18ff */
[----:B------:R-:W-:Y:S01]  /*9b60*/  USHF.R.S32.HI UR6, URZ, 0x1f, UR11 ;  /* 0x0000001f3f067899 */ /* 0x000fe2000801140b */
[----:B------:R-:W-:Y:S01]  /*9b70*/  SHF.R.S32.HI R0, RZ, 0x1f, R246 ;  /* 0x0000001fff007819 */ /* 0x000fe200000114f6 */
[----:B------:R-:W-:Y:S01]  /*9b80*/  ULDC.64 UR4, c[0x0][0x1f0] ;  /* 0x00007c0000047ab9 */ /* 0x000fe20000000a00 */
[----:B------:R-:W-:Y:S01]  /*9b90*/  IADD3 R2, P0, R246, UR14, RZ ;  /* 0x0000000ef6027c10 */ /* 0x000fe2000ff1e0ff */
[----:B------:R-:W-:Y:S01]  /*9ba0*/  UIMAD UR4, UR6, UR4, URZ ;  /* 0x00000004060472a4 */ /* 0x000fe2000f8e023f */
[----:B------:R-:W-:Y:S01]  /*9bb0*/  SHF.R.S32.HI R7, RZ, 0x3, R3 ;  /* 0x00000003ff077819 */ /* 0x000fe20000011403 */
[----:B------:R-:W-:Y:S01]  /*9bc0*/  BSSY B0, `(.L_x_1363) ;  /* 0x0000012000007945 */ /* 0x000fe20003800000 */
[----:B------:R-:W-:Y:S01]  /*9bd0*/  IADD3.X R3, R0, UR7, RZ, P0, !PT ;  /* 0x0000000700037c10 */ /* 0x000fe200087fe4ff */
[----:B------:R-:W-:Y:S01]  /*9be0*/  UIMAD UR4, UR11, UR5, UR4 ;  /* 0x000000050b0472a4 */ /* 0x000fe2000f8e0204 */
[----:B------:R-:W-:-:S03]  /*9bf0*/  ISETP.GE.AND P0, PT, R7, UR13, PT ;  /* 0x0000000d07007c0c */ /* 0x000fc6000bf06270 */
[----:B---3--:R-:W-:-:S05]  /*9c00*/  IMAD.WIDE.U32 R10, R10, c[0x0][0x1f0], R2 ;  /* 0x00007c000a0a7a25 */ /* 0x008fca00078e0002 */
[----:B------:R-:W-:-:S05]  /*9c10*/  IADD3 R9, R11, UR4, RZ ;  /* 0x000000040b097c10 */ /* 0x000fca000fffe0ff */
        /* <DEDUP_REMOVED lines=12> */
.L_x_1364:
[----:B------:R-:W-:Y:S05]  /*9ce0*/  BSYNC B0 ;  /* 0x0000000000007941 */ /* 0x000fea0003800000 */
.L_x_1363:
[----:B------:R-:W-:Y:S01]  /*9cf0*/  IADD3 R0, R7, 0x10, RZ ;  /* 0x0000001007007810 */ /* 0x000fe20007ffe0ff */
[----:B------:R-:W-:Y:S03]  /*9d00*/  BSSY B0, `(.L_x_1365) ;  /* 0x0000011000007945 */ /* 0x000fe60003800000 */
[----:B------:R-:W-:-:S13]  /*9d10*/  ISETP.GE.AND P0, PT, R0, UR13, PT ;  /* 0x0000000d00007c0c */ /* 0x000fda000bf06270 */
[----:B------:R-:W-:Y:S05]  /*9d20*/  @P0 BRA `(.L_x_1366) ;  /* 0x000000e000000947 */ /* 0x000fea0003800000 */
[----:B------:R-:W-:Y:S01]  /*9d30*/  IADD3 R6, P0, R248, 0x10, RZ ;  /* 0x00000010f8067810 */ /* 0x000fe20007f1e0ff */
[----:B---3--:R-:W-:Y:S01]  /*9d40*/  IMAD.MOV.U32 R2, RZ, RZ, R10 ;  /* 0x000000ffff027224 */ /* 0x008fe200078e000a */
        /* <DEDUP_REMOVED lines=12> */
.L_x_1366:
[----:B------:R-:W-:Y:S05]  /*9e10*/  BSYNC B0 ;  /* 0x0000000000007941 */ /* 0x000fea0003800000 */
.L_x_1365:
[----:B------:R-:W-:Y:S01]  /*9e20*/  IADD3 R0, R7, 0x20, RZ ;  /* 0x0000002007007810 */ /* 0x000fe20007ffe0ff */
[----:B------:R-:W-:Y:S03]  /*9e30*/  BSSY B0, `(.L_x_1367) ;  /* 0x0000011000007945 */ /* 0x000fe60003800000 */
[----:B------:R-:W-:-:S13]  /*9e40*/  ISETP.GE.AND P0, PT, R0, UR13, PT ;  /* 0x0000000d00007c0c */ /* 0x000fda000bf06270 */
[----:B------:R-:W-:Y:S05]  /*9e50*/  @P0 BRA `(.L_x_1368) ;  /* 0x000000e000000947 */ /* 0x000fea0003800000 */
[----:B------:R-:W-:Y:S01]  /*9e60*/  IADD3 R6, P0, R248, 0x20, RZ ;  /* 0x00000020f8067810 */ /* 0x000fe20007f1e0ff */
[----:B-1-3--:R-:W-:Y:S01]  /*9e70*/  IMAD.MOV.U32 R2, RZ, RZ, R10 ;  /* 0x000000ffff027224 */ /* 0x00afe200078e000a */
        /* <DEDUP_REMOVED lines=12> */
.L_x_1368:
[----:B------:R-:W-:Y:S05]  /*9f40*/  BSYNC B0 ;  /* 0x0000000000007941 */ /* 0x000fea0003800000 */
.L_x_1367:
        /* <DEDUP_REMOVED lines=18> */
.L_x_1370:
[----:B------:R-:W-:Y:S05]  /*a070*/  BSYNC B0 ;  /* 0x0000000000007941 */ /* 0x000fea0003800000 */
.L_x_1369:
[----:B------:R-:W4:Y:S01]  /*a080*/  LDL.LU R0, [R1+0x30] ;  /* 0x0000300001007983 */ /* 0x000f220000300800 */
[----:B------:R-:W-:Y:S01]  /*a090*/  BSSY B0, `(.L_x_1371) ;  /* 0x0000011000007945 */ /* 0x000fe20003800000 */
[----:B----4-:R-:W-:-:S13]  /*a0a0*/  ISETP.GE.AND P0, PT, R0, UR13, PT ;  /* 0x0000000d00007c0c */ /* 0x010fda000bf06270 */
        /* <DEDUP_REMOVED lines=15> */
.L_x_1372:
[----:B------:R-:W-:Y:S05]  /*a1a0*/  BSYNC B0 ;  /* 0x0000000000007941 */ /* 0x000fea0003800000 */
.L_x_1371:
        /* <DEDUP_REMOVED lines=18> */
.L_x_1374:
[----:B------:R-:W-:Y:S05]  /*a2d0*/  BSYNC B0 ;  /* 0x0000000000007941 */ /* 0x000fea0003800000 */
.L_x_1373:
        /* <DEDUP_REMOVED lines=18> */
.L_x_1376:
[----:B------:R-:W-:Y:S05]  /*a400*/  BSYNC B0 ;  /* 0x0000000000007941 */ /* 0x000fea0003800000 */
.L_x_1375:
[----:B------:R-:W4:Y:S02]  /*a410*/  LDL.LU R0, [R1+0x24] ;  /* 0x0000240001007983 */ /* 0x000f240000300800 */
[----:B----4-:R-:W-:-:S13]  /*a420*/  ISETP.GE.AND P0, PT, R0, UR13, PT ;  /* 0x0000000d00007c0c */ /* 0x010fda000bf06270 */
[----:B------:R-:W-:Y:S05]  /*a430*/  @P0 EXIT ;  /* 0x000000000000094d */ /* 0x000fea0003800000 */
[----:B------:R-:W-:Y:S01]  /*a440*/  IADD3 R6, P0, R248, 0x70, RZ ;  /* 0x00000070f8067810 */ /* 0x000fe20007f1e0ff */
[----:B-1-3--:R-:W-:Y:S01]  /*a450*/  IMAD.MOV.U32 R2, RZ, RZ, R10 ;  /* 0x000000ffff027224 */ /* 0x00afe200078e000a */
        /* <DEDUP_REMOVED lines=14> */
.L_x_1327:
        /* <DEDUP_REMOVED lines=19> */
[----:B------:R-:W-:Y:S01]  /*a670*/  @!UP4 UIMAD.WIDE.U32 UR22, UR12, UR4, URZ ;  /* 0x000000040c16c2a5 */ /* 0x000fe2000f8e003f */
[----:B------:R-:W-:Y:S01]  /*a680*/  IADD3 R23, R14, 0x40, RZ ;  /* 0x000000400e177810 */ /* 0x000fe20007ffe0ff */
        /* <DEDUP_REMOVED lines=54> */
.L_x_1378:
[----:B------:R-:W-:Y:S05]  /*a9f0*/  BSYNC B0 ;  /* 0x0000000000007941 */ /* 0x000fea0003800000 */
.L_x_1377:
        /* <DEDUP_REMOVED lines=18> */
.L_x_1380:
[----:B------:R-:W-:Y:S05]  /*ab20*/  BSYNC B0 ;  /* 0x0000000000007941 */ /* 0x000fea0003800000 */
.L_x_1379:
        /* <DEDUP_REMOVED lines=18> */
.L_x_1382:
[----:B------:R-:W-:Y:S05]  /*ac50*/  BSYNC B0 ;  /* 0x0000000000007941 */ /* 0x000fea0003800000 */
.L_x_1381:
        /* <DEDUP_REMOVED lines=18> */
.L_x_1384:
[----:B------:R-:W-:Y:S05]  /*ad80*/  BSYNC B0 ;  /* 0x0000000000007941 */ /* 0x000fea0003800000 */
.L_x_1383:
        /* <DEDUP_REMOVED lines=18> */
.L_x_1386:
[----:B------:R-:W-:Y:S05]  /*aeb0*/  BSYNC B0 ;  /* 0x0000000000007941 */ /* 0x000fea0003800000 */
.L_x_1385:
        /* <DEDUP_REMOVED lines=18> */
.L_x_1388:
[----:B------:R-:W-:Y:S05]  /*afe0*/  BSYNC B0 ;  /* 0x0000000000007941 */ /* 0x000fea0003800000 */
.L_x_1387:
        /* <DEDUP_REMOVED lines=18> */
.L_x_1390:
[----:B------:R-:W-:Y:S05]  /*b110*/  BSYNC B0 ;  /* 0x0000000000007941 */ /* 0x000fea0003800000 */
.L_x_1389:
        /* <DEDUP_REMOVED lines=18> */
.L_x_1392:
[----:B------:R-:W-:Y:S05]  /*b240*/  BSYNC B0 ;  /* 0x0000000000007941 */ /* 0x000fea0003800000 */
.L_x_1391:
        /* <DEDUP_REMOVED lines=67> */
.L_x_1393:
        /* <DEDUP_REMOVED lines=16> */
.L_x_2395:


//--------------------- .text._ZN5flash16flash_fwd_kernelI23Flash_fwd_kernel_traitsILi128ELi128ELi32ELi4ELb0ELb0EN7cutlass6half_tE19Flash_kernel_traitsILi128ELi128ELi32ELi4ES3_EELb1ELb0ELb1ELb0ELb0ELb0ELb0ELb0EEEvNS_16Flash_fwd_paramsE --------------------------
	.section	.text._ZN5flash16flash_fwd_kernelI23Flash_fwd_kernel_traitsILi128ELi128ELi32ELi4ELb0ELb0EN7cutlass6half_tE19Flash_kernel_traitsILi128ELi128ELi32ELi4ES3_EELb1ELb0ELb1ELb0ELb0ELb0ELb0ELb0EEEvNS_16Flash_fwd_paramsE,"ax",@progbits
	.sectioninfo	@"SHI_REGISTERS=255"
	.align	128
        .global         _ZN5flash16flash_fwd_kernelI23Flash_fwd_kernel_traitsILi128ELi128ELi32ELi4ELb0ELb0EN7cutlass6half_tE19Flash_kernel_traitsILi128ELi128ELi32ELi4ES3_EELb1ELb0ELb1ELb0ELb0ELb0ELb0ELb0EEEvNS_16Flash_fwd_paramsE
        .type           _ZN5flash16flash_fwd_kernelI23Flash_fwd_kernel_traitsILi128ELi128ELi32ELi4ELb0ELb0EN7cutlass6half_tE19Flash_kernel_traitsILi128ELi128ELi32ELi4ES3_EELb1ELb0ELb1ELb0ELb0ELb0ELb0ELb0EEEvNS_16Flash_fwd_paramsE,@function
        .size           _ZN5flash16flash_fwd_kernelI23Flash_fwd_kernel_traitsILi128ELi128ELi32ELi4ELb0ELb0EN7cutlass6half_tE19Flash_kernel_traitsILi128ELi128ELi32ELi4ES3_EELb1ELb0ELb1ELb0ELb0ELb0ELb0ELb0EEEvNS_16Flash_fwd_paramsE,(.L_x_2396 - _ZN5flash16flash_fwd_kernelI23Flash_fwd_kernel_traitsILi128ELi128ELi32ELi4ELb0ELb0EN7cutlass6half_tE19Flash_kernel_traitsILi128ELi128ELi32ELi4ES3_EELb1ELb0ELb1ELb0ELb0ELb0ELb0ELb0EEEvNS_16Flash_fwd_paramsE)
        .other          _ZN5flash16flash_fwd_kernelI23Flash_fwd_kernel_traitsILi128ELi128ELi32ELi4ELb0ELb0EN7cutlass6half_tE19Flash_kernel_traitsILi128ELi128ELi32ELi4ES3_EELb1ELb0ELb1ELb0ELb0ELb0ELb0ELb0EEEvNS_16Flash_fwd_paramsE,@"STO_CUDA_ENTRY STV_DEFAULT"
_ZN5flash16flash_fwd_kernelI23Flash_fwd_kernel_traitsILi128ELi128ELi32ELi4ELb0ELb0EN7cutlass6half_tE19Flash_kernel_traitsILi128ELi128ELi32ELi4ES3_EELb1ELb0ELb1ELb0ELb0ELb0ELb0ELb0EEEvNS_16Flash_fwd_paramsE:
.text._ZN5flash16flash_fwd_kernelI23Flash_fwd_kernel_traitsILi128ELi128ELi32ELi4ELb0ELb0EN7cutlass6half_tE19Flash_kernel_traitsILi128ELi128ELi32ELi4ES3_EELb1ELb0ELb1ELb0ELb0ELb0ELb0ELb0EEEvNS_16Flash_fwd_paramsE:
        /* <DEDUP_REMOVED lines=22> */
[----:B------:R-:W-:Y:S01]  /*0160*/  UISETP.NE.AND.EX UP2, UPT, URZ, UR9, UPT, UP2 ;  /* 0x000000093f00728c */ /* 0x000fe2000bf45320 */
[----:B------:R-:W1:Y:S01]  /*0170*/  S2UR UR12, SR_CTAID.Z ;  /* 0x00000000000c79c3 */ /* 0x000e620000002700 */
[----:B------:R-:W-:-:S02]  /*0180*/  ULDC.64 UR4, c[0x0][0x248] ;  /* 0x0000920000047ab9 */ /* 0x000fc40000000a00 */
[----:B------:R-:W-:Y:S02]  /*0190*/  UISETP.EQ.U32.AND UP0, UPT, URZ, UR4, UPT ;  /* 0x000000043f00728c */ /* 0x000fe4000bf02070 */
[----:B------:R-:W-:Y:S01]  /*01a0*/  UMOV UR10, 0x4 ;  /* 0x00000004000a7882 */ /* 0x000fe20000000000 */
[----:B------:R-:W-:Y:S01]  /*01b0*/  PLOP3.LUT P0, PT, PT, PT, UP2, 0x80, 0x0 ;  /* 0x000000000000781c */ /* 0x000fe20003f0f028 */
[----:B------:R-:W-:Y:S02]  /*01c0*/  ULDC.64 UR8, c[0x0][0x240] ;  /* 0x0000900000087ab9 */ /* 0x000fe40000000a00 */
        /* <DEDUP_REMOVED lines=16> */
[----:B------:R-:W-:Y:S01]  /*02d0*/  @P2 IMAD.X R8, RZ, RZ, R3, P1 ;  /* 0x000000ffff082224 */ /* 0x000fe200008e0603 */
[----:B------:R-:W-:Y:S01]  /*02e0*/  PLOP3.LUT P2, PT, PT, PT, UP0, 0x80, 0x0 ;  /* 0x000000000000781c */ /* 0x000fe20003f4f008 */
[----:B------:R1:W-:Y:S01]  /*02f0*/  @!P3 STG.E.64 [R10.64], R4 ;  /* 0x000000040a00b986 */ /* 0x0003e2000c101b1c */
[----:B------:R-:W-:Y:S01]  /*0300*/  IMAD.U32 R3, RZ, RZ, UR9 ;  /* 0x00000009ff037e24 */ /* 0x000fe2000f8e00ff */
        /* <DEDUP_REMOVED lines=24> */
[----:B-1----:R-:W-:-:S07]  /*0490*/  LEA.HI R9, R5, R21, RZ, 0x5 ;  /* 0x0000001505097211 */ /* 0x002fce00078f28ff */
[----:B--2---:R1:W2:Y:S01]  /*04a0*/  @P1 R2UR UR15, R4 ;  /* 0x00000000040f13c2 */ /* 0x0042a200000e0000 */
[----:B---3--:R-:W-:-:S07]  /*04b0*/  @UP2 UIADD3 UR11, UR11, -UR26, URZ ;  /* 0x8000001a0b0b2290 */ /* 0x008fce000fffe03f */
[----:B-----5:R3:W4:Y:S01]  /*04c0*/  @!P2 R2UR UR16, R0 ;  /* 0x000000000010a3c2 */ /* 0x02072200000e0000 */
[----:B------:R-:W-:Y:S01]  /*04d0*/  ISETP.NE.U32.AND P2, PT, RZ, c[0x0][0x248], PT ;  /* 0x00009200ff007a0c */ /* 0x000fe20003f45070 */
[----:B------:R-:W-:-:S03]  /*04e0*/  @!UP2 ULDC UR11, c[0x0][0x214] ;  /* 0x00008500000baab9 */ /* 0x000fc60000000800 */
[----:B------:R-:W-:Y:S02]  /*04f0*/  ISETP.NE.AND.EX P2, PT, RZ, c[0x0][0x24c], PT, P2 ;  /* 0x00009300ff007a0c */ /* 0x000fe40003f45320 */
[----:B---3--:R-:W-:-:S05]  /*0500*/  LOP3.LUT R0, R9, 0xffffffe0, RZ, 0xc0, !PT ;  /* 0xffffffe009007812 */ /* 0x008fca00078ec0ff */
[----:B------:R-:W-:-:S05]  /*0510*/  IMAD.IADD R16, R21, 0x1, -R0 ;  /* 0x0000000115107824 */ /* 0x000fca00078e0a00 */
[--C-:B------:R-:W-:Y:S02]  /*0520*/  IADD3 R98, P1, P0, R7, UR5, R16.reuse ;  /* 0x0000000507627c10 */ /* 0x100fe4000f83e010 */
[----:B------:R-:W-:-:S03]  /*0530*/  SHF.R.S32.HI R0, RZ, 0x1f, R16 ;  /* 0x0000001fff007819 */ /* 0x000fc60000011410 */
[----:B------:R1:W-:Y:S01]  /*0540*/  STL [R1+0x80], R98 ;  /* 0x0000806201007387 */ /* 0x0003e20000100800 */
        /* <DEDUP_REMOVED lines=9> */
.L_x_1394:
[----:B------:R-:W-:Y:S02]  /*05e0*/  ULDC UR7, c[0x0][0x218] ;  /* 0x0000860000077ab9 */ /* 0x000fe40000000800 */
.L_x_1395:
        /* <DEDUP_REMOVED lines=8> */
[----:B------:R-:W-:-:S04]  /*0670*/  ULDC.64 UR4, c[0x0][0x268] ;  /* 0x00009a0000047ab9 */ /* 0x000fc80000000a00 */
[----:B------:R-:W2:Y:S01]  /*0680*/  @P0 LDG.E R0, [R2.64] ;  /* 0x0000001c02000981 */ /* 0x000ea2000c1e1900 */
[----:B------:R-:W-:Y:S02]  /*0690*/  @!UP2 UISETP.NE.U32.AND UP1, UPT, URZ, UR4, UPT ;  /* 0x000000043f00a28c */ /* 0x000fe4000bf25070 */
[----:B------:R-:W-:Y:S02]  /*06a0*/  USHF.L.U32 UR4, UR6, 0x7, URZ ;  /* 0x0000000706047899 */ /* 0x000fe4000800063f */
[----:B------:R-:W-:Y:S02]  /*06b0*/  @!UP2 UISETP.NE.AND.EX UP1, UPT, URZ, UR5, UPT, UP1 ;  /* 0x000000053f00a28c */ /* 0x000fe4000bf25310 */
[----:B------:R-:W-:Y:S02]  /*06c0*/  UISETP.GT.AND UP0, UPT, UR11, UR4, UPT ;  /* 0x000000040b00728c */ /* 0x000fe4000bf04270 */
[----:B------:R-:W-:Y:S02]  /*06d0*/  ULDC UR9, c[0x0][0x21c] ;  /* 0x0000870000097ab9 */ /* 0x000fe40000000800 */
[----:B------:R-:W-:Y:S01]  /*06e0*/  @!UP2 USEL UR9, URZ, UR9, !UP1 ;  /* 0x000000093f09a287 */ /* 0x000fe2000c800000 */
[----:B--2---:R-:W1:Y:S01]  /*06f0*/  @P0 R2UR UR8, R0 ;  /* 0x00000000000803c2 */ /* 0x004e6200000e0000 */
[----:B------:R-:W-:Y:S01]  /*0700*/  PLOP3.LUT P0, PT, PT, PT, UP0, 0x80, 0x0 ;  /* 0x000000000000781c */ /* 0x000fe20003f0f008 */
[----:B-1----:R-:W-:-:S02]  /*0710*/  @UP2 UIADD3 UR5, UR8, -UR15, URZ ;  /* 0x8000000f08052290 */ /* 0x002fc4000fffe03f */
[----:B------:R-:W-:-:S10]  /*0720*/  @!UP2 UIADD3 UR5, UR9, UR7, -UR15 ;  /* 0x000000070905a290 */ /* 0x000fd4000fffe80f */
[----:B------:R-:W-:Y:S05]  /*0730*/  @!P0 EXIT ;  /* 0x000000000000894d */ /* 0x000fea0003800000 */
[----:B------:R-:W-:Y:S02]  /*0740*/  UIADD3 UR8, UR5, UR4, -UR11 ;  /* 0x0000000405087290 */ /* 0x000fe4000fffe80b */
[----:B------:R-:W-:Y:S02]  /*0750*/  UIADD3 UR6, -UR11, 0x9f, UR4 ;  /* 0x0000009f0b067890 */ /* 0x000fe4000fffe104 */
[----:B------:R-:W-:Y:S02]  /*0760*/  ULDC UR17, c[0x0][0x2e4] ;  /* 0x0000b90000117ab9 */ /* 0x000fe40000000800 */
[----:B------:R-:W-:Y:S02]  /*0770*/  ULDC UR7, c[0x0][0x2e8] ;  /* 0x0000ba0000077ab9 */ /* 0x000fe40000000800 */
[----:B------:R-:W-:Y:S02]  /*0780*/  UIADD3 UR9, UR5, 0x1f, URZ ;  /* 0x0000001f05097890 */ /* 0x000fe4000fffe03f */
[----:B------:R-:W-:-:S02]  /*0790*/  UIADD3 UR17, UR8, -UR17, URZ ;  /* 0x8000001108117290 */ /* 0x000fc4000fffe03f */
[----:B------:R-:W-:Y:S02]  /*07a0*/  UIADD3 UR7, UR6, UR7, UR5 ;  /* 0x0000000706077290 */ /* 0x000fe4000fffe005 */
[----:B------:R-:W-:Y:S02]  /*07b0*/  USHF.R.S32.HI UR8, URZ, 0x1f, UR9 ;  /* 0x0000001f3f087899 */ /* 0x000fe40008011409 */
[----:B------:R-:W-:Y:S02]  /*07c0*/  USHF.R.S32.HI UR14, URZ, 0x1f, UR17 ;  /* 0x0000001f3f0e7899 */ /* 0x000fe40008011411 */
[----:B------:R-:W-:Y:S02]  /*07d0*/  USHF.R.S32.HI UR6, URZ, 0x1f, UR7 ;  /* 0x0000001f3f067899 */ /* 0x000fe40008011407 */
[----:B------:R-:W-:Y:S02]  /*07e0*/  ULEA.HI UR8, UR8, UR9, URZ, 0x5 ;  /* 0x0000000908087291 */ /* 0x000fe4000f8f283f */
        /* <DEDUP_REMOVED lines=12> */
[----:B------:R-:W-:Y:S01]  /*08b0*/  UISETP.NE.AND UP0, UPT, UR26, -0x1, UPT ;  /* 0xffffffff1a00788c */ /* 0x000fe2000bf05270 */
[----:B------:R-:W-:Y:S01]  /*08c0*/  LEA.HI R8, R5, R21, RZ, 0x3 ;  /* 0x0000001505087211 */ /* 0x000fe200078f18ff */
[----:B------:R-:W-:Y:S01]  /*08d0*/  ULDC.64 UR8, c[0x0][0x1e8] ;  /* 0x00007a0000087ab9 */ /* 0x000fe20000000a00 */
[----:B------:R-:W1:Y:S01]  /*08e0*/  S2R R12, SR_CTAID.Z ;  /* 0x00000000000c7919 */ /* 0x000e620000002700 */
[----:B------:R-:W-:Y:S01]  /*08f0*/  ULDC.64 UR6, c[0x0][0x1e0] ;  /* 0x0000780000067ab9 */ /* 0x000fe20000000a00 */
[----:B------:R-:W-:Y:S01]  /*0900*/  LOP3.LUT R0, R8, 0xfffffff8, RZ, 0xc0, !PT ;  /* 0xfffffff808007812 */ /* 0x000fe200078ec0ff */
[----:B------:R-:W-:Y:S01]  /*0910*/  USHF.R.S32.HI UR17, URZ, 0x1f, UR12 ;  /* 0x0000001f3f117899 */ /* 0x000fe2000801140c */
[----:B------:R-:W2:Y:S01]  /*0920*/  S2R R6, SR_CTAID.X ;  /* 0x0000000000067919 */ /* 0x000ea20000002500 */
[----:B------:R-:W-:Y:S01]  /*0930*/  ULDC UR10, c[0x0][0x214] ;  /* 0x00008500000a7ab9 */ /* 0x000fe20000000800 */
[----:B------:R-:W-:Y:S01]  /*0940*/  SHF.R.S32.HI R8, RZ, 0x3, R8 ;  /* 0x00000003ff087819 */ /* 0x000fe20000011408 */
[----:B------:R-:W-:Y:S01]  /*0950*/  IMAD.IADD R15, R21, 0x1, -R0 ;  /* 0x00000001150f7824 */ /* 0x000fe200078e0a00 */
[----:B------:R-:W-:Y:S01]  /*0960*/  @!UP0 USHF.R.S32.HI UR16, URZ, 0x1f, UR13 ;  /* 0x0000001f3f108899 */ /* 0x000fe2000801140d */
[----:B------:R-:W-:Y:S01]  /*0970*/  BSSY B0, `(.L_x_1397) ;  /* 0x000003f000007945 */ /* 0x000fe20003800000 */
[----:B------:R-:W-:Y:S01]  /*0980*/  @UP0 UIMAD.WIDE.U32 UR14, UR26, UR8, URZ ;  /* 0x000000081a0e02a5 */ /* 0x000fe2000f8e003f */
[----:B------:R-:W-:Y:S01]  /*0990*/  IMAD.SHL.U32 R14, R15, 0x8, RZ ;  /* 0x000000080f0e7824 */ /* 0x000fe200078e00ff */
[----:B------:R-:W-:Y:S01]  /*09a0*/  @!UP0 UIMAD UR16, UR16, UR6, URZ ;  /* 0x00000006101082a4 */ /* 0x000fe2000f8e023f */
[----:B------:R-:W-:Y:S01]  /*09b0*/  SHF.R.S32.HI R9, RZ, 0x1f, R8 ;  /* 0x0000001fff097819 */ /* 0x000fe20000011408 */
[----:B------:R-:W-:-:S02]  /*09c0*/  @!UP0 UIMAD.WIDE.U32 UR18, UR13, UR6, URZ ;  /* 0x000000060d1282a5 */ /* 0x000fc4000f8e003f */
[----:B------:R-:W-:Y:S01]  /*09d0*/  @UP0 UIMAD UR9, UR26, UR9, UR15 ;  /* 0x000000091a0902a4 */ /* 0x000fe2000f8e020f */
[----:B------:R-:W-:Y:S01]  /*09e0*/  IADD3 R23, R14, 0x40, RZ ;  /* 0x000000400e177810 */ /* 0x000fe20007ffe0ff */
[----:B------:R-:W-:Y:S02]  /*09f0*/  ULDC.U8 UR6, c[0x0][0x329] ;  /* 0x0000ca4000067ab9 */ /* 0x000fe40000000000 */
[----:B------:R-:W-:Y:S02]  /*0a00*/  UISETP.NE.AND UP2, UPT, UR6, URZ, UPT ;  /* 0x0000003f0600728c */ /* 0x000fe4000bf45270 */
[----:B------:R-:W-:Y:S02]  /*0a10*/  ULDC.U8 UR15, c[0x0][0x328] ;  /* 0x0000ca00000f7ab9 */ /* 0x000fe40000000000 */
[----:B------:R-:W-:Y:S02]  /*0a20*/  UISETP.NE.AND UP3, UPT, UR15, URZ, UPT ;  /* 0x0000003f0f00728c */ /* 0x000fe4000bf65270 */
[----:B------:R-:W-:-:S02]  /*0a30*/  @!UP0 UIMAD UR16, UR13, UR7, UR16 ;  /* 0x000000070d1082a4 */ /* 0x000fc4000f8e0210 */
[----:B------:R-:W-:Y:S01]  /*0a40*/  UISETP.EQ.AND UP3, UPT, UR6, URZ, UP3 ;  /* 0x0000003f0600728c */ /* 0x000fe20009f62270 */
[----:B--2---:R-:W-:Y:S01]  /*0a50*/  IMAD.WIDE R6, R6, 0x80, R8 ;  /* 0x0000008006067825 */ /* 0x004fe200078e0208 */
[----:B------:R-:W-:Y:S02]  /*0a60*/  ULDC UR8, c[0x0][0x234] ;  /* 0x00008d0000087ab9 */ /* 0x000fe40000000800 */
[----:B------:R-:W-:Y:S02]  /*0a70*/  ULDC.64 UR6, c[0x0][0x1f0] ;  /* 0x00007c0000067ab9 */ /* 0x000fe40000000a00 */
[----:B------:R-:W-:Y:S02]  /*0a80*/  UIMAD UR6, UR17, UR6, URZ ;  /* 0x00000006110672a4 */ /* 0x000fe4000f8e023f */
[----:B------:R-:W-:Y:S02]  /*0a90*/  @!UP2 UISETP.NE.AND UP1, UPT, UR15, URZ, UPT ;  /* 0x0000003f0f00a28c */ /* 0x000fe4000bf25270 */
[----:B------:R-:W-:-:S02]  /*0aa0*/  @UP0 UMOV UR17, UR14 ;  /* 0x0000000e00110c82 */ /* 0x000fc40008000000 */
[----:B------:R-:W-:Y:S02]  /*0ab0*/  @UP2 ULDC UR14, c[0x0][0x210] ;  /* 0x00008400000e2ab9 */ /* 0x000fe40000000800 */
[----:B------:R-:W-:Y:S02]  /*0ac0*/  @UP2 UIMAD UR14, UR14, UR10, URZ ;  /* 0x0000000a0e0e22a4 */ /* 0x000fe4000f8e023f */
[----:B------:R-:W-:Y:S02]  /*0ad0*/  @!UP2 USEL UR14, UR10, UR8, !UP1 ;  /* 0x000000080a0ea287 */ /* 0x000fe4000c800000 */
[----:B------:R-:W-:Y:S02]  /*0ae0*/  ULDC UR5, c[0x0][0x1c0] ;  /* 0x0000700000057ab9 */ /* 0x000fe40000000800 */
[----:B------:R-:W-:Y:S02]  /*0af0*/  @UP2 UMOV UR20, 0x1 ;  /* 0x0000000100142882 */ /* 0x000fe40000000000 */
[----:B------:R-:W-:-:S02]  /*0b00*/  @!UP2 UIMAD UR20, UR14, UR5, URZ ;  /* 0x000000050e14a2a4 */ /* 0x000fc4000f8e023f */
[----:B------:R-:W-:Y:S02]  /*0b10*/  @!UP0 UMOV UR17, UR18 ;  /* 0x0000001200118c82 */ /* 0x000fe40008000000 */
[----:B------:R-:W-:Y:S01]  /*0b20*/  @!UP0 UIADD3 UR9, UR19, UR16, URZ ;  /* 0x0000001013098290 */ /* 0x000fe2000fffe03f */
[C---:B------:R-:W-:Y:S01]  /*0b30*/  IADD3 R2, P0, R14.reuse, UR17, RZ ;  /* 0x000000110e027c10 */ /* 0x040fe2000ff1e0ff */
[----:B------:R-:W-:Y:S02]  /*0b40*/  UIADD3 UR11, -UR4, UR11, URZ ;  /* 0x0000000b040b7290 */ /* 0x000fe4000fffe13f */
[----:B------:R-:W-:Y:S02]  /*0b50*/  @UP3 UIMAD UR15, UR13, UR10, URZ ;  /* 0x0000000a0d0f32a4 */ /* 0x000fe4000f8e023f */
[----:B------:R-:W-:Y:S01]  /*0b60*/  UIMAD UR20, UR13, UR20, URZ ;  /* 0x000000140d1472a4 */ /* 0x000fe2000f8e023f */
[----:B------:R-:W-:Y:S01]  /*0b70*/  LEA.HI.X.SX32 R3, R14, UR9, 0x1, P0 ;  /* 0x000000090e037c11 */ /* 0x000fe200080f0eff */
[----:B------:R-:W-:Y:S01]  /*0b80*/  @UP3 USEL UR15, UR15, UR26, !UP0 ;  /* 0x0000001a0f0f3287 */ /* 0x000fe2000c000000 */
[----:B------:R-:W-:Y:S01]  /*0b90*/  ISETP.GE.AND P0, PT, R8, UR11, PT ;  /* 0x0000000b08007c0c */ /* 0x000fe2000bf06270 */
[----:B------:R-:W-:-:S02]  /*0ba0*/  @UP2 ULDC UR21, c[0x0][0x210] ;  /* 0x0000840000152ab9 */ /* 0x000fc40000000800 */
[----:B------:R-:W-:Y:S01]  /*0bb0*/  USEL UR20, UR20, URZ, !UP3 ;  /* 0x0000003f14147287 */ /* 0x000fe2000d800000 */
[----:B-1----:R-:W-:Y:S01]  /*0bc0*/  IMAD.WIDE.U32 R12, R12, c[0x0][0x1f0], R2 ;  /* 0x00007c000c0c7a25 */ /* 0x002fe200078e0002 */
[----:B------:R-:W-:Y:S02]  /*0bd0*/  @!UP2 UMOV UR21, 0x1 ;  /* 0x000000010015a882 */ /* 0x000fe40000000000 */
[----:B------:R-:W-:Y:S02]  /*0be0*/  UIMAD UR4, UR4, UR21, URZ ;  /* 0x00000015040472a4 */ /* 0x000fe4000f8e023f */
[----:B------:R-:W-:Y:S02]  /*0bf0*/  UIMAD UR14, UR12, UR14, UR20 ;  /* 0x0000000e0c0e72a4 */ /* 0x000fe4000f8e0214 */
[----:B------:R-:W-:Y:S02]  /*0c00*/  @!UP3 UMOV UR22, URZ ;  /* 0x0000003f0016bc82 */ /* 0x000fe40008000000 */
[----:B------:R-:W-:-:S02]  /*0c10*/  @UP3 UMOV UR22, UR15 ;  /* 0x0000000f00163c82 */ /* 0x000fc40008000000 */
[----:B------:R-:W-:Y:S02]  /*0c20*/  UIMAD UR6, UR12, UR7, UR6 ;  /* 0x000000070c0672a4 */ /* 0x000fe4000f8e0206 */
        /* <DEDUP_REMOVED lines=19> */
.L_x_1398:
[----:B------:R-:W-:Y:S05]  /*0d60*/  BSYNC B0 ;  /* 0x0000000000007941 */ /* 0x000fea0003800000 */
.L_x_1397:
        /* <DEDUP_REMOVED lines=18> */
.L_x_1400:
[----:B------:R-:W-:Y:S05]  /*0e90*/  BSYNC B0 ;  /* 0x0000000000007941 */ /* 0x000fea0003800000 */
.L_x_1399:
        /* <DEDUP_REMOVED lines=18> */
.L_x_1402:
[----:B------:R-:W-:Y:S05]  /*0fc0*/  BSYNC B0 ;  /* 0x0000000000007941 */ /* 0x000fea0003800000 */
.L_x_1401:
        /* <DEDUP_REMOVED lines=18> */
.L_x_1404:
[----:B------:R-:W-:Y:S05]  /*10f0*/  BSYNC B0 ;  /* 0x0000000000007941 */ /* 0x000fea0003800000 */
.L_x_1403:
        /* <DEDUP_REMOVED lines=18> */
.L_x_1406:
[----:B------:R-:W-:Y:S05]  /*1220*/  BSYNC B0 ;  /* 0x0000000000007941 */ /* 0x000fea0003800000 */
.L_x_1405:
        /* <DEDUP_REMOVED lines=18> */
.L_x_1408:
[----:B------:R-:W-:Y:S05]  /*1350*/  BSYNC B0 ;  /* 0x0000000000007941 */ /* 0x000fea0003800000 */
.L_x_1407:
        /* <DEDUP_REMOVED lines=18> */
.L_x_1410:
[----:B------:R-:W-:Y:S05]  /*1480*/  BSYNC B0 ;  /* 0x0000000000007941 */ /* 0x000fea0003800000 */
.L_x_1409:
        /* <DEDUP_REMOVED lines=18> */
.L_x_1412:
[----:B------:R-:W-:Y:S05]  /*15b0*/  BSYNC B0 ;  /* 0x0000000000007941 */ /* 0x000fea0003800000 */
.L_x_1411:
        /* <DEDUP_REMOVED lines=67> */
.L_x_1396:
        /* <DEDUP_REMOVED lines=34> */
.L_x_1413:
        /* <DEDUP_REMOVED lines=11> */
[----:B------:R-:W-:Y:S01]  /*1cc0*/  USHF.R.S32.HI UR16, URZ, 0x1f, UR12 ;  /* 0x0000001f3f107899 */ /* 0x000fe2000801140c */
        /* <DEDUP_REMOVED lines=33> */
.L_x_1414:
[CC--:B------:R-:W-:Y:S01]  /*1ee0*/  LEA.HI R0, R5.reuse, R21.reuse, RZ, 0x3 ;  /* 0x0000001505007211 */ /* 0x0c0fe200078f18ff */
[----:B------:R-:W1:Y:S01]  /*1ef0*/  S2R R14, SR_CTAID.Z ;  /* 0x00000000000e7919 */ /* 0x000e620000002700 */
[CC--:B------:R-:W-:Y:S01]  /*1f00*/  LEA.HI R17, R5.reuse, R21.reuse, RZ, 0x4 ;  /* 0x0000001505117211 */ /* 0x0c0fe200078f20ff */
[----:B------:R-:W-:Y:S01]  /*1f10*/  UIADD3 UR6, -UR4, UR11, URZ ;  /* 0x0000000b04067290 */ /* 0x000fe2000fffe13f */
[----:B------:R-:W-:Y:S01]  /*1f20*/  SHF.R.S32.HI R10, RZ, 0x3, R0 ;  /* 0x00000003ff0a7819 */ /* 0x000fe20000011400 */
[----:B------:R-:W2:Y:S01]  /*1f30*/  S2R R252, SR_CTAID.X ;  /* 0x0000000000fc7919 */ /* 0x000ea20000002500 */
[----:B------:R-:W-:Y:S01]  /*1f40*/  LOP3.LUT R0, R0, 0xfffffff8, RZ, 0xc0, !PT ;  /* 0xfffffff800007812 */ /* 0x000fe200078ec0ff */
[----:B------:R-:W-:Y:S01]  /*1f50*/  BSSY B0, `(.L_x_1415) ;  /* 0x0000055000007945 */ /* 0x000fe20003800000 */
        /* <DEDUP_REMOVED lines=8> */
[----:B------:R-:W-:Y:S01]  /*1fe0*/  SHF.R.S32.HI R92, RZ, 0x5, R9 ;  /* 0x00000005ff5c7819 */ /* 0x000fe20000011409 */
[----:B------:R-:W-:-:S03]  /*1ff0*/  IMAD.IADD R0, R21, 0x1, -R0 ;  /* 0x0000000115007824 */ /* 0x000fc600078e0a00 */
        /* <DEDUP_REMOVED lines=9> */
[----:B------:R-:W-:Y:S01]  /*2090*/  LOP3.LUT R219, R3, 0xfffffe00, R5, 0xf8, !PT ;  /* 0xfffffe0003db7812 */ /* 0x000fe200078ef805 */
[----:B------:R2:W-:Y:S01]  /*20a0*/  STL.64 [R1+0x48], R102 ;  /* 0x0000486601007387 */ /* 0x0005e20000100a00 */
        /* <DEDUP_REMOVED lines=10> */
[----:B------:R-:W-:Y:S01]  /*2150*/  IADD3.X R7, R7, UR9, R5, P0, !PT ;  /* 0x0000000907077c10 */ /* 0x000fe200087fe405 */
[----:B------:R-:W-:-:S02]  /*2160*/  ULDC.64 UR8, c[0x0][0x1a8] ;  /* 0x00006a0000087ab9 */ /* 0x000fc40000000a00 */
[----:B------:R-:W-:Y:S01]  /*2170*/  IMAD R8, R11, c[0x0][0x1a0], RZ ;  /* 0x000068000b087a24 */ /* 0x000fe200078e02ff */
[----:B------:R-:W-:Y:S01]  /*2180*/  UIMAD UR8, UR16, UR8, URZ ;  /* 0x00000008100872a4 */ /* 0x000fe2000f8e023f */
[----:B------:R-:W-:-:S03]  /*2190*/  IMAD.WIDE.U32 R2, R10, c[0x0][0x1a0], R102 ;  /* 0x000068000a027a25 */ /* 0x000fc600078e0066 */
[----:B------:R-:W-:Y:S01]  /*21a0*/  UIMAD UR8, UR12, UR9, UR8 ;  /* 0x000000090c0872a4 */ /* 0x000fe2000f8e0208 */
[----:B------:R-:W-:Y:S01]  /*21b0*/  IMAD R5, R10, c[0x0][0x1a4], R8 ;  /* 0x000069000a057a24 */ /* 0x000fe200078e0208 */
[----:B------:R-:W-:Y:S01]  /*21c0*/  IADD3 R2, P0, R2, UR20, RZ ;  /* 0x0000001402027c10 */ /* 0x000fe2000ff1e0ff */
[C---:B------:R-:W-:Y:S02]  /*21d0*/  IMAD R8, R0.reuse, c[0x0][0x1b0], RZ ;  /* 0x00006c0000087a24 */ /* 0x040fe400078e02ff */
[----:B------:R-:W-:Y:S01]  /*21e0*/  IMAD R0, R0, c[0x0][0x1b8], RZ ;  /* 0x00006e0000007a24 */ /* 0x000fe200078e02ff */
[----:B------:R-:W-:Y:S01]  /*21f0*/  IADD3.X R3, R3, UR7, R5, P0, !PT ;  /* 0x0000000703037c10 */ /* 0x000fe200087fe405 */
[----:B------:R-:W-:Y:S01]  /*2200*/  IMAD.WIDE.U32 R26, R4, c[0x0][0x1b0], R6 ;  /* 0x00006c00041a7a25 */ /* 0x000fe200078e0006 */
[----:B------:R-:W-:Y:S02]  /*2210*/  ISETP.GE.AND P0, PT, R10, UR6, PT ;  /* 0x000000060a007c0c */ /* 0x000fe4000bf06270 */
[----:B------:R-:W-:Y:S01]  /*2220*/  IADD3 R13, R15, UR8, RZ ;  /* 0x000000080f0d7c10 */ /* 0x000fe2000fffe0ff */
[C---:B------:R-:W-:Y:S01]  /*2230*/  IMAD R0, R4.reuse, c[0x0][0x1bc], R0 ;  /* 0x00006f0004007a24 */ /* 0x040fe200078e0200 */
[----:B------:R2:W-:Y:S01]  /*2240*/  STL.64 [R1+0x60], R26 ;  /* 0x0000601a01007387 */ /* 0x0005e20000100a00 */
[----:B------:R-:W-:Y:S01]  /*2250*/  IMAD.WIDE.U32 R22, R4, c[0x0][0x1b8], R2 ;  /* 0x00006e0004167a25 */ /* 0x000fe200078e0002 */
[----:B------:R-:W-:-:S03]  /*2260*/  R2P PR, R19, 0x6 ;  /* 0x0000000613007804 */ /* 0x000fc60000000000 */
[----:B------:R-:W-:Y:S01]  /*2270*/  IMAD R8, R4, c[0x0][0x1b4], R8 ;  /* 0x00006d0004087a24 */ /* 0x000fe200078e0208 */
[----:B------:R2:W-:Y:S01]  /*2280*/  STL.64 [R1+0x78], R22 ;  /* 0x0000781601007387 */ /* 0x0005e20000100a00 */
[----:B------:R-:W-:Y:S02]  /*2290*/  IMAD.IADD R25, R23, 0x1, R0 ;  /* 0x0000000117197824 */ /* 0x000fe400078e0200 */
[----:B------:R-:W-:Y:S01]  /*22a0*/  IMAD.IADD R29, R27, 0x1, R8 ;  /* 0x000000011b1d7824 */ /* 0x000fe200078e0208 */
[----:B------:R2:W-:Y:S01]  /*22b0*/  STL.64 [R1+0x50], R30 ;  /* 0x0000501e01007387 */ /* 0x0005e20000100a00 */
[----:B------:R-:W-:Y:S02]  /*22c0*/  IMAD.MOV.U32 R4, RZ, RZ, 0x10 ;  /* 0x00000010ff047424 */ /* 0x000fe400078e00ff */
[----:B------:R-:W-:Y:S01]  /*22d0*/  IMAD.MOV.U32 R2, RZ, RZ, 0x20 ;  /* 0x00000020ff027424 */ /* 0x000fe200078e00ff */
[----:B------:R2:W-:Y:S02]  /*22e0*/  STL [R1+0x28], R99 ;  /* 0x0000286301007387 */ /* 0x0005e40000100800 */
[----:B------:R-:W-:-:S02]  /*22f0*/  SEL R4, R4, 0xfffffff0, !P1 ;  /* 0xfffffff004047807 */ /* 0x000fc40004800000 */
        /* <DEDUP_REMOVED lines=26> */
.L_x_1416:
[----:B------:R-:W-:Y:S05]  /*24a0*/  BSYNC B0 ;  /* 0x0000000000007941 */ /* 0x000fea0003800000 */
.L_x_1415:
        /* <DEDUP_REMOVED lines=29> */
.L_x_1418:
[----:B------:R-:W-:Y:S05]  /*2680*/  BSYNC B0 ;  /* 0x0000000000007941 */ /* 0x000fea0003800000 */
.L_x_1417:
        /* <DEDUP_REMOVED lines=29> */
.L_x_1420:
[----:B------:R-:W-:Y:S05]  /*2860*/  BSYNC B0 ;  /* 0x0000000000007941 */ /* 0x000fea0003800000 */
.L_x_1419:
        /* <DEDUP_REMOVED lines=29> */
.L_x_1422:
[----:B------:R-:W-:Y:S05]  /*2a40*/  BSYNC B0 ;  /* 0x0000000000007941 */ /* 0x000fea0003800000 */
.L_x_1421:
        /* <DEDUP_REMOVED lines=29> */
.L_x_1424:
[----:B------:R-:W-:Y:S05]  /*2c20*/  BSYNC B0 ;  /* 0x0000000000007941 */ /* 0x000fea0003800000 */
.L_x_1423:
[----:B------:R-:W-:Y:S01]  /*2c30*/  IADD3 R0, R10, 0x50, RZ ;  /* 0x000000500a007810 */ /* 0x000fe20007ffe0ff */
[----:B------:R-:W-:Y:S03]  /*2c40*/  BSSY B0, `(.L_x_1425) ;  /* 0x000001d000007945 */ /* 0x000fe60003800000 */
[----:B------:R-:W-:Y:S01]  /*2c50*/  ISETP.GE.AND P0, PT, R0, UR6, PT ;  /* 0x0000000600007c0c */ /* 0x000fe2000bf06270 */
[----:B------:R3:W-:-:S12]  /*2c60*/  STL [R1+0x8c], R0 ;  /* 0x00008c0001007387 */ /* 0x0007d80000100800 */
[----:B------:R-:W-:Y:S05]  /*2c70*/  @P0 BRA `(.L_x_1426) ;  /* 0x0000019000000947 */ /* 0x000fea0003800000 */
[----:B------:R-:W-:Y:S01]  /*2c80*/  IADD3 R3, P0, R30, 0x50, RZ ;  /* 0x000000501e037810 */ /* 0x000fe20007f1e0ff */
[----:B-1----:R-:W-:Y:S01]  /*2c90*/  IMAD.MOV.U32 R6, RZ, RZ, R14 ;  /* 0x000000ffff067224 */ /* 0x002fe200078e000e */
        /* <DEDUP_REMOVED lines=23> */
.L_x_1426:
[----:B------:R-:W-:Y:S05]  /*2e10*/  BSYNC B0 ;  /* 0x0000000000007941 */ /* 0x000fea0003800000 */
.L_x_1425:
[----:B---3--:R-:W-:Y:S01]  /*2e20*/  IADD3 R0, R10, 0x60, RZ ;  /* 0x000000600a007810 */ /* 0x008fe20007ffe0ff */
        /* <DEDUP_REMOVED lines=29> */
.L_x_1428:
[----:B------:R-:W-:Y:S05]  /*3000*/  BSYNC B0 ;  /* 0x0000000000007941 */ /* 0x000fea0003800000 */
.L_x_1427:
        /* <DEDUP_REMOVED lines=34> */
.L_x_1430:
[----:B------:R-:W-:Y:S05]  /*3230*/  BSYNC B0 ;  /* 0x0000000000007941 */ /* 0x000fea0003800000 */
.L_x_1429:
        /* <DEDUP_REMOVED lines=32> */
.L_x_1432:
[----:B------:R-:W-:Y:S05]  /*3440*/  BSYNC B0 ;  /* 0x0000000000007941 */ /* 0x000fea0003800000 */
.L_x_1431:
        /* <DEDUP_REMOVED lines=28> */
.L_x_1434:
[----:B------:R-:W-:Y:S05]  /*3610*/  BSYNC B0 ;  /* 0x0000000000007941 */ /* 0x000fea0003800000 */
.L_x_1433:
[----:B------:R-:W0:Y:S01]  /*3620*/  LDGDEPBAR ;  /* 0x00000000000079af */ /* 0x000e220000000000 */
[----:B------:R-:W-:Y:S01]  /*3630*/  ISETP.GE.AND P0, PT, R10, UR9, PT ;  /* 0x000000090a007c0c */ /* 0x000fe2000bf06270 */
[----:B-1----:R-:W-:Y:S01]  /*3640*/  IMAD.MOV.U32 R8, RZ, RZ, R24 ;  /* 0x000000ffff087224 */ /* 0x002fe200078e0018 */
[----:B---3--:R-:W-:Y:S01]  /*3650*/  SHF.R.S32.HI R0, RZ, 0x1f, R16 ;  /* 0x0000001fff007819 */ /* 0x008fe20000011410 */
[----:B------:R-:W-:Y:S01]  /*3660*/  IMAD.MOV.U32 R9, RZ, RZ, R25 ;  /* 0x000000ffff097224 */ /* 0x000fe200078e0019 */
[----:B------:R-:W-:Y:S01]  /*3670*/  UIMAD UR14, UR20, UR32, URZ ;  /* 0x00000020140e72a4 */ /* 0x000fe2000f8e023f */
[----:B------:R-:W-:Y:S01]  /*3680*/  IMAD.MOV.U32 R8, RZ, RZ, R22 ;  /* 0x000000ffff087224 */ /* 0x000fe200078e0016 */
[----:B------:R-:W-:Y:S01]  /*3690*/  LEA.HI R0, R0, R16, RZ, 0x2 ;  /* 0x0000001000007211 */ /* 0x000fe200078f10ff */
[----:B------:R-:W-:Y:S01]  /*36a0*/  IMAD.U32 R6, RZ, RZ, UR32 ;  /* 0x00000020ff067e24 */ /* 0x000fe2000f8e00ff */
[----:B------:R-:W-:Y:S01]  /*36b0*/  UIMAD UR14, UR12, UR21, UR14 ;  /* 0x000000150c0e72a4 */ /* 0x000fe2000f8e020e */
[----:B------:R-:W-:Y:S01]  /*36c0*/  SHF.L.U32 R21, R21, 0x1, RZ ;  /* 0x0000000115157819 */ /* 0x000fe200000006ff */
[----:B------:R1:W-:Y:S01]  /*36d0*/  STL.64 [R1+0x70], R8 ;  /* 0x0000700801007387 */ /* 0x0003e20000100a00 */
[----:B------:R-:W-:Y:S01]  /*36e0*/  SHF.R.S32.HI R105, RZ, 0x2, R0 ;  /* 0x00000002ff697819 */ /* 0x000fe20000011400 */
[----:B------:R-:W-:Y:S01]  /*36f0*/  IMAD.WIDE.U32 R6, R6, UR21, R8 ;  /* 0x0000001506067c25 */ /* 0x000fe2000f8e0008 */
[----:B------:R-:W-:Y:S01]  /*3700*/  UIADD3 UR15, UR5, 0x1, -UR11 ;  /* 0x00000001050f7890 */ /* 0x000fe2000fffe80b */
[----:B------:R-:W-:Y:S01]  /*3710*/  BSSY B0, `(.L_x_1435) ;  /* 0x0000020000007945 */ /* 0x000fe20003800000 */
[----:B------:R-:W-:Y:S01]  /*3720*/  ULDC UR16, c[0x0][0x2e4] ;  /* 0x0000b90000107ab9 */ /* 0x000fe20000000800 */
[----:B------:R1:W-:Y:S01]  /*3730*/  STL [R1+0x90], R105 ;  /* 0x0000906901007387 */ /* 0x0003e20000100800 */
[----:B------:R-:W-:Y:S01]  /*3740*/  ULDC UR13, c[0x0][0x2e8] ;  /* 0x0000ba00000d7ab9 */ /* 0x000fe20000000800 */
[----:B------:R-:W-:Y:S01]  /*3750*/  IADD3 R3, R7, UR14, RZ ;  /* 0x0000000e07037c10 */ /* 0x000fe2000fffe0ff */
[----:B------:R-:W-:Y:S01]  /*3760*/  UIADD3 UR18, UR30, -0x4ab325aa, URZ ;  /* 0xb54cda561e127890 */ /* 0x000fe2000fffe03f */
[----:B------:R-:W-:Y:S01]  /*3770*/  LEA R252, R252, R92, 0x3 ;  /* 0x0000005cfcfc7211 */ /* 0x000fe200078e18ff */
[----:B------:R-:W-:Y:S01]  /*3780*/  UIADD3 UR11, UR5, -UR16, -UR11 ;  /* 0x80000010050b7290 */ /* 0x000fe2000fffe80b */
[----:B------:R-:W-:Y:S01]  /*3790*/  LOP3.LUT R104, R21, 0x6, RZ, 0xc0, !PT ;  /* 0x0000000615687812 */ /* 0x000fe200078ec0ff */
[----:B------:R-:W-:-:S04]  /*37a0*/  DEPBAR.LE SB0, 0x0 ;  /* 0x000080000000791a */ /* 0x000fc80000000000 */
[----:B------:R-:W-:Y:S01]  /*37b0*/  BAR.SYNC.DEFER_BLOCKING 0x0 ;  /* 0x0000000000007b1d */ /* 0x000fe20000010000 */
[----:B------:R-:W-:-:S05]  /*37c0*/  UIADD3 UR13, UR15, UR13, URZ ;  /* 0x0000000d0f0d7290 */ /* 0x000fca000fffe03f */
        /* <DEDUP_REMOVED lines=20> */
.L_x_1436:
[----:B------:R-:W-:Y:S05]  /*3910*/  BSYNC B0 ;  /* 0x0000000000007941 */ /* 0x000fea0003800000 */
.L_x_1435:
        /* <DEDUP_REMOVED lines=27> */
.L_x_1438:
[----:B------:R-:W-:Y:S05]  /*3ad0*/  BSYNC B0 ;  /* 0x0000000000007941 */ /* 0x000fea0003800000 */
.L_x_1437:
        /* <DEDUP_REMOVED lines=9> */
[----:B------:R-:W-:Y:S01]  /*3b70*/  UISETP.GT.AND UP0, UPT, UR32, UR19, UPT ;  /* 0x000000132000728c */ /* 0x000fe2000bf04270 */
[----:B------:R-:W-:Y:S01]  /*3b80*/  LOP3.LUT R3, R3, 0x1c0, RZ, 0xc0, !PT ;  /* 0x000001c003037812 */ /* 0x000fe200078ec0ff */
[----:B------:R-:W-:Y:S01]  /*3b90*/  UIADD3 UR17, UR31, 0x646e171e, URZ ;  /* 0x646e171e1f117890 */ /* 0x000fe2000fffe03f */
        /* <DEDUP_REMOVED lines=23> */
[----:B--2---:R-:W2:Y:S01]  /*3d10*/  LDSM.16.M88.4 R24, [R204+0x8800] ;  /* 0x00880000cc18783b */ /* 0x004ea20000000200 */
        /* <DEDUP_REMOVED lines=10> */
[----:B------:R-:W-:Y:S01]  /*3dc0*/  IADD3 R7, R3, 0x8, RZ ;  /* 0x0000000803077810 */ /* 0x000fe20007ffe0ff */
[----:B------:R-:W3:Y:S01]  /*3dd0*/  LDSM.16.M88.4 R16, [R208+0x2000] ;  /* 0x00200000d010783b */ /* 0x000ee20000000200 */
[----:B------:R-:W-:Y:S01]  /*3de0*/  IMAD.IADD R211, R0, 0x1, R215 ;  /* 0x0000000100d37824 */ /* 0x000fe200078e02d7 */
[----:B------:R-:W-:-:S02]  /*3df0*/  SHF.R.S32.HI R0, RZ, 0x1f, R92 ;  /* 0x0000001fff007819 */ /* 0x000fc4000001145c */
[----:B------:R-:W4:Y:S01]  /*3e00*/  LDSM.16.M88.4 R36, [R215+0x800] ;  /* 0x00080000d724783b */ /* 0x000f220000000200 */
[----:B------:R-:W-:Y:S02]  /*3e10*/  IADD3 R6, R3, 0x40, RZ ;  /* 0x0000004003067810 */ /* 0x000fe40007ffe0ff */
[----:B------:R-:W-:Y:S01]  /*3e20*/  LEA.HI R0, R0, R92, RZ, 0x2 ;  /* 0x0000005c00007211 */ /* 0x000fe200078f10ff */
[----:B------:R-:W3:Y:S03]  /*3e30*/  LDSM.16.M88.4 R20, [R208] ;  /* 0x00000000d014783b */ /* 0x000ee60000000200 */
[----:B------:R-:W-:Y:S01]  /*3e40*/  LOP3.LUT R5, R0, 0xfffffffc, RZ, 0xc0, !PT ;  /* 0xfffffffc00057812 */ /* 0x000fe200078ec0ff */
[----:B------:R-:W-:Y:S01]  /*3e50*/  LDSM.16.M88.4 R60, [R213+0x8000] ;  /* 0x00800000d53c783b */ /* 0x000fe20000000200 */
[----:B------:R-:W-:-:S03]  /*3e60*/  IMAD.U32 R0, RZ, RZ, UR32 ;  /* 0x00000020ff007e24 */ /* 0x000fc6000f8e00ff */
[----:B------:R-:W3:Y:S01]  /*3e70*/  LDSM.16.M88.4 R28, [R214+0x2000] ;  /* 0x00200000d61c783b */ /* 0x000ee20000000200 */
[----:B------:R-:W-:Y:S02]  /*3e80*/  IMAD.IADD R5, R92, 0x1, -R5 ;  /* 0x000000015c057824 */ /* 0x000fe400078e0a05 */
[----:B------:R-:W-:Y:S01]  /*3e90*/  IMAD R0, R0, 0x20, R104 ;  /* 0x0000002000007824 */ /* 0x000fe200078e0268 */
[----:B------:R-:W3:Y:S01]  /*3ea0*/  LDSM.16.M88.4 R48, [R213+0x8800] ;  /* 0x00880000d530783b */ /* 0x000ee20000000200 */
[C---:B-1----:R-:W-:Y:S03]  /*3eb0*/  HMMA.16816.F32 R44, R8.reuse, R32, RZ ;  /* 0x00000020082c723c */ /* 0x042fe600000018ff */
[----:B------:R-:W-:Y:S04]  /*3ec0*/  LDSM.16.M88.4 R84, [R211] ;  /* 0x00000000d354783b */ /* 0x000fe80000000200 */
[----:B------:R-:W-:Y:S01]  /*3ed0*/  LDSM.16.M88.4 R80, [R211+0x800] ;  /* 0x00080000d350783b */ /* 0x000fe20000000200 */
[C---:B------:R-:W-:Y:S03]  /*3ee0*/  HMMA.16816.F32 R52, R8.reuse, R34, RZ ;  /* 0x000000220834723c */ /* 0x040fe600000018ff */
[----:B------:R1:W-:Y:S05]  /*3ef0*/  STL [R1+0x94], R5 ;  /* 0x0000940501007387 */ /* 0x0003ea0000100800 */
[C---:B--2---:R-:W-:Y:S08]  /*3f00*/  HMMA.16816.F32 R64, R8.reuse, R24, RZ ;  /* 0x000000180840723c */ /* 0x044ff000000018ff */
[----:B------:R-:W-:Y:S01]  /*3f10*/  HMMA.16816.F32 R76, R8, R26, RZ ;  /* 0x0000001a084c723c */ /* 0x000fe200000018ff */
[----:B------:R-:W2:Y:S07]  /*3f20*/  LDSM.16.M88.4 R8, [R214] ;  /* 0x00000000d608783b */ /* 0x000eae0000000200 */
[----:B-----5:R-:W-:Y:S01]  /*3f30*/  HMMA.16816.F32 R72, R12, R32, RZ ;  /* 0x000000200c48723c */ /* 0x020fe200000018ff */
[----:B-1----:R-:W-:-:S07]  /*3f40*/  IADD3 R5, R3, 0x48, RZ ;  /* 0x0000004803057810 */ /* 0x002fce0007ffe0ff */
[C---:B------:R-:W-:Y:S08]  /*3f50*/  HMMA.16816.F32 R68, R12.reuse, R34, RZ ;  /* 0x000000220c44723c */ /* 0x040ff000000018ff */
[----:B------:R-:W-:Y:S08]  /*3f60*/  HMMA.16816.F32 R56, R12, R24, RZ ;  /* 0x000000180c38723c */ /* 0x000ff000000018ff */
[----:B---3--:R-:W-:Y:S08]  /*3f70*/  HMMA.16816.F32 R32, R16, R40, R44 ;  /* 0x000000281020723c */ /* 0x008ff0000000182c */
[----:B------:R-:W-:Y:S01]  /*3f80*/  HMMA.16816.F32 R12, R12, R26, RZ ;  /* 0x0000001a0c0c723c */ /* 0x000fe200000018ff */
[----:B------:R-:W1:Y:S07]  /*3f90*/  LDSM.16.M88.4 R24, [R212+0x2000] ;  /* 0x00200000d418783b */ /* 0x000e6e0000000200 */
[C---:B------:R-:W-:Y:S08]  /*3fa0*/  HMMA.16816.F32 R44, R16.reuse, R42, R52 ;  /* 0x0000002a102c723c */ /* 0x040ff00000001834 */
[C---:B----4-:R-:W-:Y:S08]  /*3fb0*/  HMMA.16816.F32 R52, R16.reuse, R36, R64 ;  /* 0x000000241034723c */ /* 0x050ff00000001840 */
[----:B------:R-:W-:Y:S01]  /*3fc0*/  HMMA.16816.F32 R76, R16, R38, R76 ;  /* 0x00000026104c723c */ /* 0x000fe2000000184c */
[----:B------:R-:W3:Y:S07]  /*3fd0*/  LDSM.16.M88.4 R16, [R212] ;  /* 0x00000000d410783b */ /* 0x000eee0000000200 */
[C---:B------:R-:W-:Y:S08]  /*3fe0*/  HMMA.16816.F32 R72, R20.reuse, R40, R72 ;  /* 0x000000281448723c */ /* 0x040ff00000001848 */
[C---:B------:R-:W-:Y:S01]  /*3ff0*/  HMMA.16816.F32 R88, R20.reuse, R36, R56 ;  /* 0x000000241458723c */ /* 0x040fe20000001838 */
[----:B------:R-:W-:Y:S07]  /*4000*/  LDSM.16.M88.4 R56, [R204+0x9000] ;  /* 0x00900000cc38783b */ /* 0x000fee0000000200 */
[C---:B------:R-:W-:Y:S08]  /*4010*/  HMMA.16816.F32 R64, R20.reuse, R42, R68 ;  /* 0x0000002a1440723c */ /* 0x040ff00000001844 */
[----:B------:R-:W-:Y:S01]  /*4020*/  HMMA.16816.F32 R36, R20, R38, R12 ;  /* 0x000000261424723c */ /* 0x000fe2000000180c */
[----:B------:R-:W4:Y:S07]  /*4030*/  LDSM.16.M88.4 R20, [R206+0x6000] ;  /* 0x00600000ce14783b */ /* 0x000f2e0000000200 */
[C---:B------:R-:W-:Y:S08]  /*4040*/  HMMA.16816.F32 R40, R28.reuse, R62, R44 ;  /* 0x0000003e1c28723c */ /* 0x040ff0000000182c */
[C---:B------:R-:W-:Y:S08]  /*4050*/  HMMA.16816.F32 R12, R28.reuse, R60, R32 ;  /* 0x0000003c1c0c723c */ /* 0x040ff00000001820 */
[C---:B------:R-:W-:Y:S01]  /*4060*/  HMMA.16816.F32 R44, R28.reuse, R48, R52 ;  /* 0x000000301c2c723c */ /* 0x040fe20000001834 */
[----:B------:R-:W5:Y:S07]  /*4070*/  LDSM.16.M88.4 R52, [R204+0x9800] ;  /* 0x00980000cc34783b */ /* 0x000f6e0000000200 */
[----:B------:R-:W-:Y:S08]  /*4080*/  HMMA.16816.F32 R68, R28, R50, R76 ;  /* 0x000000321c44723c */ /* 0x000ff0000000184c */
[C---:B--2---:R-:W-:Y:S08]  /*4090*/  HMMA.16816.F32 R76, R8.reuse, R60, R72 ;  /* 0x0000003c084c723c */ /* 0x044ff00000001848 */
[C---:B------:R-:W-:Y:S08]  /*40a0*/  HMMA.16816.F32 R60, R8.reuse, R62, R64 ;  /* 0x0000003e083c723c */ /* 0x040ff00000001840 */
[C---:B------:R-:W-:Y:S01]  /*40b0*/  HMMA.16816.F32 R72, R8.reuse, R48, R88 ;  /* 0x000000300848723c */ /* 0x040fe20000001858 */
[----:B------:R-:W-:Y:S07]  /*40c0*/  LDSM.16.M88.4 R88, [R215+0x1800] ;  /* 0x00180000d758783b */ /* 0x000fee0000000200 */
[----:B------:R-:W-:Y:S01]  /*40d0*/  HMMA.16816.F32 R36, R8, R50, R36 ;  /* 0x000000320824723c */ /* 0x000fe20000001824 */
[----:B------:R-:W2:Y:S07]  /*40e0*/  LDSM.16.M88.4 R8, [R206+0x4000] ;  /* 0x00400000ce08783b */ /* 0x000eae0000000200 */
[C---:B-1----:R-:W-:Y:S01]  /*40f0*/  HMMA.16816.F32 R32, R24.reuse, R84, R12 ;  /* 0x000000541820723c */ /* 0x042fe2000000180c */
[----:B------:R-:W-:Y:S07]  /*4100*/  LDSM.16.M88.4 R12, [R208+0x6000] ;  /* 0x00600000d00c783b */ /* 0x000fee0000000200 */
[C---:B------:R-:W-:Y:S08]  /*4110*/  HMMA.16816.F32 R28, R24.reuse, R86, R40 ;  /* 0x00000056181c723c */ /* 0x040ff00000001828 */
[C---:B------:R-:W-:Y:S01]  /*4120*/  HMMA.16816.F32 R48, R24.reuse, R80, R44 ;  /* 0x000000501830723c */ /* 0x040fe2000000182c */
[----:B------:R-:W1:Y:S07]  /*4130*/  LDSM.16.M88.4 R44, [R215+0x1000] ;  /* 0x00100000d72c783b */ /* 0x000e6e0000000200 */
[----:B------:R-:W-:Y:S08]  /*4140*/  HMMA.16816.F32 R40, R24, R82, R68 ;  /* 0x000000521828723c */ /* 0x000ff00000001844 */
[C---:B---3--:R-:W-:Y:S08]  /*4150*/  HMMA.16816.F32 R64, R16.reuse, R84, R76 ;  /* 0x000000541040723c */ /* 0x048ff0000000184c */
[C---:B------:R-:W-:Y:S08]  /*4160*/  HMMA.16816.F32 R68, R16.reuse, R86, R60 ;  /* 0x000000561044723c */ /* 0x040ff0000000183c */
[C---:B------:R-:W-:Y:S08]  /*4170*/  HMMA.16816.F32 R72, R16.reuse, R80, R72 ;  /* 0x000000501048723c */ /* 0x040ff00000001848 */
[----:B------:R-:W-:Y:S01]  /*4180*/  HMMA.16816.F32 R60, R16, R82, R36 ;  /* 0x00000052103c723c */ /* 0x000fe20000001824 */
[----:B------:R-:W3:Y:S07]  /*4190*/  LDSM.16.M88.4 R16, [R208+0x4000] ;  /* 0x00400000d010783b */ /* 0x000eee0000000200 */
[C---:B----4-:R-:W-:Y:S08]  /*41a0*/  HMMA.16816.F32 R32, R20.reuse, R56, R32 ;  /* 0x000000381420723c */ /* 0x050ff00000001820 */
[C---:B------:R-:W-:Y:S08]  /*41b0*/  HMMA.16816.F32 R28, R20.reuse, R58, R28 ;  /* 0x0000003a141c723c */ /* 0x040ff0000000181c */
[C---:B-----5:R-:W-:Y:S08]  /*41c0*/  HMMA.16816.F32 R24, R20.reuse, R52, R48 ;  /* 0x000000341418723c */ /* 0x060ff00000001830 */
[----:B------:R-:W-:Y:S08]  /*41d0*/  HMMA.16816.F32 R20, R20, R54, R40 ;  /* 0x000000361414723c */ /* 0x000ff00000001828 */
[C---:B--2---:R-:W-:Y:S08]  /*41e0*/  HMMA.16816.F32 R40, R8.reuse, R56, R64 ;  /* 0x000000380828723c */ /* 0x044ff00000001840 */
[C---:B------:R-:W-:Y:S08]  /*41f0*/  HMMA.16816.F32 R48, R8.reuse, R52, R72 ;  /* 0x000000340830723c */ /* 0x040ff00000001848 */
[C---:B------:R-:W-:Y:S08]  /*4200*/  HMMA.16816.F32 R36, R8.reuse, R58, R68 ;  /* 0x0000003a0824723c */ /* 0x040ff00000001844 */
[----:B------:R-:W-:Y:S01]  /*4210*/  HMMA.16816.F32 R72, R8, R54, R60 ;  /* 0x000000360848723c */ /* 0x000fe2000000183c */
[----:B------:R-:W-:Y:S07]  /*4220*/  LDSM.16.M88.4 R8, [R214+0x6000] ;  /* 0x00600000d608783b */ /* 0x000fee0000000200 */
[C---:B-1----:R-:W-:Y:S01]  /*4230*/  HMMA.16816.F32 R64, R12.reuse, R44, R32 ;  /* 0x0000002c0c40723c */ /* 0x042fe20000001820 */
[----:B------:R-:W-:Y:S07]  /*4240*/  LDSM.16.M88.4 R32, [R213+0x9800] ;  /* 0x00980000d520783b */ /* 0x000fee0000000200 */
[C---:B------:R-:W-:Y:S01]  /*4250*/  HMMA.16816.F32 R68, R12.reuse, R46, R28 ;  /* 0x0000002e0c44723c */ /* 0x040fe2000000181c */
[----:B------:R-:W1:Y:S07]  /*4260*/  LDSM.16.M88.4 R28, [R213+0x9000] ;  /* 0x00900000d51c783b */ /* 0x000e6e0000000200 */
[C---:B------:R-:W-:Y:S01]  /*4270*/  HMMA.16816.F32 R60, R12.reuse, R88, R24 ;  /* 0x000000580c3c723c */ /* 0x040fe20000001818 */
[----:B------:R-:W-:Y:S07]  /*4280*/  LDSM.16.M88.4 R24, [R212+0x4000] ;  /* 0x00400000d418783b */ /* 0x000fee0000000200 */
[----:B------:R-:W-:Y:S01]  /*4290*/  HMMA.16816.F32 R56, R12, R90, R20 ;  /* 0x0000005a0c38723c */ /* 0x000fe20000001814 */
[----:B------:R-:W2:Y:S04]  /*42a0*/  LDSM.16.M88.4 R12, [R214+0x4000] ;  /* 0x00400000d60c783b */ /* 0x000ea80000000200 */
[----:B------:R-:W-:Y:S03]  /*42b0*/  LDSM.16.M88.4 R20, [R212+0x6000] ;  /* 0x00600000d414783b */ /* 0x000fe60000000200 */
[C---:B---3--:R-:W-:Y:S08]  /*42c0*/  HMMA.16816.F32 R40, R16.reuse, R44, R40 ;  /* 0x0000002c1028723c */ /* 0x048ff00000001828 */
[C---:B------:R-:W-:Y:S01]  /*42d0*/  HMMA.16816.F32 R52, R16.reuse, R46, R36 ;  /* 0x0000002e1034723c */ /* 0x040fe20000001824 */
[----:B------:R-:W3:Y:S07]  /*42e0*/  LDSM.16.M88.4 R36, [R211+0x1000] ;  /* 0x00100000d324783b */ /* 0x000eee0000000200 */
[C---:B------:R-:W-:Y:S08]  /*42f0*/  HMMA.16816.F32 R48, R16.reuse, R88, R48 ;  /* 0x000000581030723c */ /* 0x040ff00000001830 */
[----:B------:R-:W-:Y:S08]  /*4300*/  HMMA.16816.F32 R72, R16, R90, R72 ;  /* 0x0000005a1048723c */ /* 0x000ff00000001848 */
[-C--:B-1----:R-:W-:Y:S08]  /*4310*/  HMMA.16816.F32 R44, R8, R28.reuse, R64 ;  /* 0x0000001c082c723c */ /* 0x082ff00000001840 */
[----:B--2---:R-:W-:Y:S08]  /*4320*/  HMMA.16816.F32 R16, R12, R28, R40 ;  /* 0x0000001c0c10723c */ /* 0x004ff00000001828 */
[C---:B------:R-:W-:Y:S08]  /*4330*/  HMMA.16816.F32 R40, R8.reuse, R30, R68 ;  /* 0x0000001e0828723c */ /* 0x040ff00000001844 */
[C---:B------:R-:W-:Y:S08]  /*4340*/  HMMA.16816.F32 R60, R8.reuse, R32, R60 ;  /* 0x00000020083c723c */ /* 0x040ff0000000183c */
[----:B------:R-:W-:Y:S07]  /*4350*/  HMMA.16816.F32 R56, R8, R34, R56 ;  /* 0x000000220838723c */ /* 0x000fee0000001838 */
[C---:B------:R-:W-:Y:S01]  /*4360*/  IADD3 R8, R3.reuse, UR11, RZ ;  /* 0x0000000b03087c10 */ /* 0x040fe2000fffe0ff */
[----:B------:R-:W-:Y:S01]  /*4370*/  HMMA.16816.F32 R52, R12, R30, R52 ;  /* 0x0000001e0c34723c */ /* 0x000fe20000001834 */
[----:B------:R-:W-:-:S02]  /*4380*/  IADD3 R9, R3, UR13, RZ ;  /* 0x0000000d03097c10 */ /* 0x000fc4000fffe0ff */
[----:B------:R-:W-:Y:S02]  /*4390*/  IMNMX R223, RZ, R8, !PT ;  /* 0x00000008ffdf7217 */ /* 0x000fe40007800200 */
[----:B------:R-:W-:Y:S02]  /*43a0*/  IMNMX R227, R9, UR5, PT ;  /* 0x0000000509e37c17 */ /* 0x000fe4000b800200 */
[----:B------:R-:W-:Y:S01]  /*43b0*/  IADD3 R8, R7, UR11, RZ ;  /* 0x0000000b07087c10 */ /* 0x000fe2000fffe0ff */
[----:B---3--:R-:W-:Y:S01]  /*43c0*/  HMMA.16816.F32 R16, R24, R36, R16 ;  /* 0x000000241810723c */ /* 0x008fe20000001810 */
[----:B------:R-:W-:Y:S02]  /*43d0*/  IADD3 R9, R6, UR11, RZ ;  /* 0x0000000b06097c10 */ /* 0x000fe4000fffe0ff */
[----:B------:R-:W-:Y:S02]  /*43e0*/  IADD3 R10, R5, UR11, RZ ;  /* 0x0000000b050a7c10 */ /* 0x000fe4000fffe0ff */
[----:B------:R-:W-:-:S02]  /*43f0*/  IMNMX R222, RZ, R8, !PT ;  /* 0x00000008ffde7217 */ /* 0x000fc40007800200 */
[----:B------:R-:W-:Y:S01]  /*4400*/  IMNMX R221, RZ, R9, !PT ;  /* 0x00000009ffdd7217 */ /* 0x000fe20007800200 */
[----:B------:R-:W-:Y:S01]  /*4410*/  HMMA.16816.F32 R28, R12, R32, R48 ;  /* 0x000000200c1c723c */ /* 0x000fe20000001830 */
[----:B------:R-:W-:Y:S02]  /*4420*/  IMNMX R220, RZ, R10, !PT ;  /* 0x0000000affdc7217 */ /* 0x000fe40007800200 */
[----:B------:R-:W1:Y:S01]  /*4430*/  LDSM.16.M88.4 R8, [R211+0x1800] ;  /* 0x00180000d308783b */ /* 0x000e620000000200 */
[----:B------:R-:W-:Y:S01]  /*4440*/  IADD3 R7, R7, UR13, RZ ;  /* 0x0000000d07077c10 */ /* 0x000fe2000fffe0ff */
[----:B------:R-:W-:-:S04]  /*4450*/  DEPBAR.LE SB0, 0x0 ;  /* 0x000080000000791a */ /* 0x000fc80000000000 */
[C---:B------:R-:W-:Y:S01]  /*4460*/  HMMA.16816.F32 R44, R20.reuse, R36, R44 ;  /* 0x00000024142c723c */ /* 0x040fe2000000182c */
[----:B------:R-:W-:Y:S02]  /*4470*/  IADD3 R6, R6, UR13, RZ ;  /* 0x0000000d06067c10 */ /* 0x000fe4000fffe0ff */
[----:B------:R-:W-:Y:S02]  /*4480*/  IADD3 R5, R5, UR13, RZ ;  /* 0x0000000d05057c10 */ /* 0x000fe4000fffe0ff */
[C---:B------:R-:W-:Y:S02]  /*4490*/  ISETP.GE.AND P5, PT, R0.reuse, R227, PT ;  /* 0x000000e30000720c */ /* 0x040fe40003fa6270 */
[----:B------:R-:W-:Y:S01]  /*44a0*/  IADD3 R3, R0, 0x1, RZ ;  /* 0x0000000100037810 */ /* 0x000fe20007ffe0ff */
[----:B------:R-:W-:Y:S01]  /*44b0*/  HMMA.16816.F32 R40, R20, R38, R40 ;  /* 0x000000261428723c */ /* 0x000fe20000001828 */
[----:B------:R-:W-:Y:S02]  /*44c0*/  IMNMX R226, R7, UR5, PT ;  /* 0x0000000507e27c17 */ /* 0x000fe4000b800200 */
[----:B------:R-:W-:-:S02]  /*44d0*/  IMNMX R225, R6, UR5, PT ;  /* 0x0000000506e17c17 */ /* 0x000fc4000b800200 */
[----:B------:R-:W-:Y:S02]  /*44e0*/  IMNMX R224, R5, UR5, PT ;  /* 0x0000000505e07c17 */ /* 0x000fe4000b800200 */
[----:B------:R-:W-:Y:S01]  /*44f0*/  ISETP.LT.OR P5, PT, R0, R223, P5 ;  /* 0x000000df0000720c */ /* 0x000fe20002fa1670 */
[----:B------:R-:W-:Y:S01]  /*4500*/  HMMA.16816.F32 R36, R24, R38, R52 ;  /* 0x000000261824723c */ /* 0x000fe20000001834 */
[C---:B------:R-:W-:Y:S02]  /*4510*/  ISETP.GE.AND P6, PT, R3.reuse, R227, PT ;  /* 0x000000e30300720c */ /* 0x040fe40003fc6270 */
[C---:B------:R-:W-:Y:S02]  /*4520*/  ISETP.GE.AND P4, PT, R3.reuse, R226, PT ;  /* 0x000000e20300720c */ /* 0x040fe40003f86270 */
[C---:B------:R-:W-:Y:S02]  /*4530*/  ISETP.GE.AND P2, PT, R3.reuse, R225, PT ;  /* 0x000000e10300720c */ /* 0x040fe40003f46270 */
[----:B------:R-:W-:Y:S01]  /*4540*/  ISETP.GE.AND P0, PT, R3, R224, PT ;  /* 0x000000e00300720c */ /* 0x000fe20003f06270 */
[----:B------:R-:W-:Y:S01]  /*4550*/  HMMA.16816.F32 R12, R12, R34, R72 ;  /* 0x000000220c0c723c */ /* 0x000fe20000001848 */
[----:B------:R-:W-:-:S02]  /*4560*/  FSEL R48, R16, -INF , !P5 ;  /* 0xff80000010307808 */ /* 0x000fc40006800000 */
[C---:B------:R-:W-:Y:S02]  /*4570*/  ISETP.GE.AND P3, PT, R0.reuse, R226, PT ;  /* 0x000000e20000720c */ /* 0x040fe40003f66270 */
[C---:B------:R-:W-:Y:S02]  /*4580*/  ISETP.GE.AND P1, PT, R0.reuse, R225, PT ;  /* 0x000000e10000720c */ /* 0x040fe40003f26270 */
[----:B------:R-:W-:Y:S02]  /*4590*/  ISETP.GE.AND P5, PT, R0, R224, PT ;  /* 0x000000e00000720c */ /* 0x000fe40003fa6270 */
[C---:B------:R-:W-:Y:S01]  /*45a0*/  ISETP.LT.OR P6, PT, R3.reuse, R223, P6 ;  /* 0x000000df0300720c */ /* 0x040fe200037c1670 */
[----:B-1----:R-:W-:Y:S01]  /*45b0*/  HMMA.16816.F32 R28, R24, R8, R28 ;  /* 0x00000008181c723c */ /* 0x002fe2000000181c */
[C---:B------:R-:W-:Y:S02]  /*45c0*/  ISETP.LT.OR P4, PT, R3.reuse, R222, P4 ;  /* 0x000000de0300720c */ /* 0x040fe40002781670 */
[----:B------:R-:W-:-:S02]  /*45d0*/  ISETP.LT.OR P2, PT, R3, R221, P2 ;  /* 0x000000dd0300720c */ /* 0x000fc40001741670 */
[----:B------:R-:W-:Y:S02]  /*45e0*/  ISETP.LT.OR P0, PT, R3, R220, P0 ;  /* 0x000000dc0300720c */ /* 0x000fe40000701670 */
[C---:B------:R-:W-:Y:S02]  /*45f0*/  ISETP.LT.OR P3, PT, R0.reuse, R222, P3 ;  /* 0x000000de0000720c */ /* 0x040fe40001f61670 */
[C---:B------:R-:W-:Y:S02]  /*4600*/  IADD3 R3, R0.reuse, 0x8, RZ ;  /* 0x0000000800037810 */ /* 0x040fe40007ffe0ff */
[C---:B------:R-:W-:Y:S02]  /*4610*/  ISETP.LT.OR P1, PT, R0.reuse, R221, P1 ;  /* 0x000000dd0000720c */ /* 0x040fe40000f21670 */
[C---:B------:R-:W-:Y:S01]  /*4620*/  ISETP.LT.OR P5, PT, R0.reuse, R220, P5 ;  /* 0x000000dc0000720c */ /* 0x040fe20002fa1670 */
[----:B------:R-:W-:Y:S01]  /*4630*/  HMMA.16816.F32 R24, R24, R10, R12 ;  /* 0x0000000a1818723c */ /* 0x000fe2000000180c */
[----:B------:R-:W-:-:S02]  /*4640*/  IADD3 R5, R0, 0x9, RZ ;  /* 0x0000000900057810 */ /* 0x000fc40007ffe0ff */
[----:B------:R-:W-:Y:S02]  /*4650*/  FSEL R45, R45, -INF , !P2 ;  /* 0xff8000002d2d7808 */ /* 0x000fe40005000000 */
[----:B------:R-:W-:Y:S02]  /*4660*/  FSEL R49, R18, -INF , !P3 ;  /* 0xff80000012317808 */ /* 0x000fe40005800000 */
[----:B------:R-:W-:Y:S02]  /*4670*/  FSEL R76, R44, -INF , !P1 ;  /* 0xff8000002c4c7808 */ /* 0x000fe40004800000 */
[----:B------:R-:W-:Y:S01]  /*4680*/  FSEL R77, R46, -INF , !P5 ;  /* 0xff8000002e4d7808 */ /* 0x000fe20006800000 */
[----:B------:R-:W-:Y:S01]  /*4690*/  BAR.SYNC.DEFER_BLOCKING 0x0 ;  /* 0x0000000000007b1d */ /* 0x000fe20000010000 */
[----:B------:R-:W-:Y:S02]  /*46a0*/  ISETP.GE.AND P2, PT, R3, R224, PT ;  /* 0x000000e00300720c */ /* 0x000fe40003f46270 */
[----:B------:R-:W-:-:S02]  /*46b0*/  FSEL R75, R47, -INF , !P0 ;  /* 0xff8000002f4b7808 */ /* 0x000fc40004000000 */
[C---:B------:R-:W-:Y:S02]  /*46c0*/  ISETP.GE.AND P3, PT, R3.reuse, R227, PT ;  /* 0x000000e30300720c */ /* 0x040fe40003f66270 */
[C---:B------:R-:W-:Y:S02]  /*46d0*/  ISETP.GE.AND P1, PT, R3.reuse, R226, PT ;  /* 0x000000e20300720c */ /* 0x040fe40003f26270 */
[-C--:B------:R-:W-:Y:S02]  /*46e0*/  ISETP.GE.AND P5, PT, R3, R225.reuse, PT ;  /* 0x000000e10300720c */ /* 0x080fe40003fa6270 */
[----:B------:R-:W-:Y:S02]  /*46f0*/  ISETP.GE.AND P0, PT, R5, R225, PT ;  /* 0x000000e10500720c */ /* 0x000fe40003f06270 */
[----:B------:R-:W-:Y:S02]  /*4700*/  FSEL R32, R17, -INF , !P6 ;  /* 0xff80000011207808 */ /* 0x000fe40007000000 */
[----:B------:R-:W-:-:S02]  /*4710*/  FSEL R34, R19, -INF , !P4 ;  /* 0xff80000013227808 */ /* 0x000fc40006000000 */
[C---:B------:R-:W-:Y:S01]  /*4720*/  HMMA.16816.F32 R16, R20.reuse, R8, R60 ;  /* 0x000000081410723c */ /* 0x040fe2000000183c */
[C---:B------:R-:W-:Y:S02]  /*4730*/  ISETP.LT.OR P2, PT, R3.reuse, R220, P2 ;  /* 0x000000dc0300720c */ /* 0x040fe40001741670 */
[C---:B------:R-:W-:Y:S02]  /*4740*/  ISETP.LT.OR P3, PT, R3.reuse, R223, P3 ;  /* 0x000000df0300720c */ /* 0x040fe40001f61670 */
[C---:B------:R-:W-:Y:S02]  /*4750*/  ISETP.LT.OR P1, PT, R3.reuse, R222, P1 ;  /* 0x000000de0300720c */ /* 0x040fe40000f21670 */
[-C--:B------:R-:W-:Y:S01]  /*4760*/  ISETP.LT.OR P5, PT, R3, R221.reuse, P5 ;  /* 0x000000dd0300720c */ /* 0x080fe20002fa1670 */
[----:B------:R-:W-:Y:S01]  /*4770*/  HMMA.16816.F32 R20, R20, R10, R56 ;  /* 0x0000000a1414723c */ /* 0x000fe20000001838 */
[----:B------:R-:W-:Y:S02]  /*4780*/  ISETP.LT.OR P0, PT, R5, R221, P0 ;  /* 0x000000dd0500720c */ /* 0x000fe40000701670 */
[----:B------:R-:W-:-:S02]  /*4790*/  IADD3 R3, R0, 0x10, RZ ;  /* 0x0000001000037810 */ /* 0x000fc40007ffe0ff */
[----:B------:R-:W-:Y:S02]  /*47a0*/  FSEL R72, R42, -INF , !P2 ;  /* 0xff8000002a487808 */ /* 0x000fe40005000000 */
[----:B------:R-:W-:Y:S02]  /*47b0*/  FSEL R33, R36, -INF , !P3 ;  /* 0xff80000024217808 */ /* 0x000fe40005800000 */
[----:B------:R-:W-:Y:S02]  /*47c0*/  FSEL R38, R38, -INF , !P1 ;  /* 0xff80000026267808 */ /* 0x000fe40004800000 */
[----:B------:R-:W-:Y:S02]  /*47d0*/  FSEL R44, R40, -INF , !P5 ;  /* 0xff800000282c7808 */ /* 0x000fe40006800000 */
[----:B------:R-:W-:Y:S02]  /*47e0*/  FSEL R42, R41, -INF , !P0 ;  /* 0xff800000292a7808 */ /* 0x000fe40004000000 */
[----:B------:R-:W-:-:S02]  /*47f0*/  ISETP.GE.AND P6, PT, R5, R227, PT ;  /* 0x000000e30500720c */ /* 0x000fc40003fc6270 */
[C---:B------:R-:W-:Y:S02]  /*4800*/  ISETP.GE.AND P4, PT, R5.reuse, R226, PT ;  /* 0x000000e20500720c */ /* 0x040fe40003f86270 */
[----:B------:R-:W-:Y:S02]  /*4810*/  ISETP.GE.AND P3, PT, R5, R224, PT ;  /* 0x000000e00500720c */ /* 0x000fe40003f66270 */
[C---:B------:R-:W-:Y:S02]  /*4820*/  ISETP.GE.AND P1, PT, R3.reuse, R227, PT ;  /* 0x000000e30300720c */ /* 0x040fe40003f26270 */
[C---:B------:R-:W-:Y:S02]  /*4830*/  ISETP.GE.AND P5, PT, R3.reuse, R226, PT ;  /* 0x000000e20300720c */ /* 0x040fe40003fa6270 */
[C---:B------:R-:W-:Y:S02]  /*4840*/  ISETP.GE.AND P2, PT, R3.reuse, R225, PT ;  /* 0x000000e10300720c */ /* 0x040fe40003f46270 */
[----:B------:R-:W-:-:S02]  /*4850*/  ISETP.GE.AND P0, PT, R3, R224, PT ;  /* 0x000000e00300720c */ /* 0x000fc40003f06270 */
[CC--:B------:R-:W-:Y:S02]  /*4860*/  ISETP.LT.OR P6, PT, R5.reuse, R223.reuse, P6 ;  /* 0x000000df0500720c */ /* 0x0c0fe400037c1670 */
[C---:B------:R-:W-:Y:S02]  /*4870*/  ISETP.LT.OR P4, PT, R5.reuse, R222, P4 ;  /* 0x000000de0500720c */ /* 0x040fe40002781670 */
[----:B------:R-:W-:Y:S02]  /*4880*/  ISETP.LT.OR P3, PT, R5, R220, P3 ;  /* 0x000000dc0500720c */ /* 0x000fe40001f61670 */
        /* <DEDUP_REMOVED lines=20> */
[----:B------:R-:W-:-:S02]  /*49d0*/  IADD3 R0, R0, 0x19, RZ ;  /* 0x0000001900007810 */ /* 0x000fc40007ffe0ff */
[----:B------:R-:W-:Y:S02]  /*49e0*/  ISETP.LT.OR P0, PT, R3, R221, P0 ;  /* 0x000000dd0300720c */ /* 0x000fe40000701670 */
[----:B------:R-:W-:Y:S02]  /*49f0*/  FSEL R29, R29, -INF , !P6 ;  /* 0xff8000001d1d7808 */ /* 0x000fe40007000000 */
[----:B------:R-:W-:Y:S02]  /*4a00*/  FSEL R46, R20, -INF , !P0 ;  /* 0xff800000142e7808 */ /* 0x000fe40004000000 */
[C---:B------:R-:W-:Y:S02]  /*4a10*/  ISETP.GE.AND P0, PT, R0.reuse, R224, PT ;  /* 0x000000e00000720c */ /* 0x040fe40003f06270 */
[C---:B------:R-:W-:Y:S02]  /*4a20*/  ISETP.GE.AND P6, PT, R0.reuse, R227, PT ;  /* 0x000000e30000720c */ /* 0x040fe40003fc6270 */
[----:B------:R-:W-:-:S02]  /*4a30*/  ISETP.LT.OR P0, PT, R0, R220, P0 ;  /* 0x000000dc0000720c */ /* 0x000fc40000701670 */
[----:B------:R-:W-:Y:S02]  /*4a40*/  FSEL R41, R17, -INF , !P3 ;  /* 0xff80000011297808 */ /* 0x000fe40005800000 */
[----:B------:R-:W-:Y:S02]  /*4a50*/  FSEL R74, R23, -INF , !P0 ;  /* 0xff800000174a7808 */ /* 0x000fe40004000000 */
[----:B------:R-:W-:Y:S02]  /*4a60*/  PLOP3.LUT P0, PT, PT, PT, UP0, 0x80, 0x0 ;  /* 0x000000000000781c */ /* 0x000fe40003f0f008 */
[----:B------:R-:W-:Y:S02]  /*4a70*/  ISETP.LT.OR P3, PT, R0, R223, P6 ;  /* 0x000000df0000720c */ /* 0x000fe40003761670 */
[----:B------:R-:W-:Y:S02]  /*4a80*/  FSEL R30, R30, -INF , !P5 ;  /* 0xff8000001e1e7808 */ /* 0x000fe40006800000 */
[----:B------:R-:W-:-:S02]  /*4a90*/  FSEL R31, R31, -INF , !P4 ;  /* 0xff8000001f1f7808 */ /* 0x000fc40006000000 */
[----:B------:R-:W-:Y:S02]  /*4aa0*/  FSEL R40, R16, -INF , !P2 ;  /* 0xff80000010287808 */ /* 0x000fe40005000000 */
[----:B------:R-:W-:Y:S02]  /*4ab0*/  FSEL R78, R19, -INF , !P1 ;  /* 0xff800000134e7808 */ /* 0x000fe40004800000 */
[----:B------:R-:W-:Y:S02]  /*4ac0*/  ISETP.GE.AND P6, PT, R0, R225, PT ;  /* 0x000000e10000720c */ /* 0x000fe40003fc6270 */
        /* <DEDUP_REMOVED lines=9> */
[----:B------:R-:W-:Y:S02]  /*4b60*/  FSEL R43, R21, -INF , !P6 ;  /* 0xff800000152b7808 */ /* 0x000fe40007000000 */
[----:B------:R-:W-:Y:S02]  /*4b70*/  LOP3.LUT R0, R93, R94, RZ, 0xfc, !PT ;  /* 0x0000005e5d007212 */ /* 0x000fe400078efcff */
        /* <DEDUP_REMOVED lines=46> */
.L_x_1441:
[----:B------:R-:W-:Y:S05]  /*4e60*/  BSYNC B0 ;  /* 0x0000000000007941 */ /* 0x000fea0003800000 */
.L_x_1440:
[----:B------:R-:W0:Y:S02]  /*4e70*/  LDGDEPBAR ;  /* 0x00000000000079af */ /* 0x000e240000000000 */
.L_x_1439:
[----:B------:R-:W-:Y:S01]  /*4e80*/  FMNMX.FTZ R136, R48, R32, !PT ;  /* 0x0000002030887209 */ /* 0x000fe20007810000 */
[----:B-1----:R-:W-:Y:S01]  /*4e90*/  IMAD.WIDE.U32 R10, R252, -0x326172a9, RZ ;  /* 0xcd9e8d57fc0a7825 */ /* 0x002fe200078e00ff */
[----:B------:R-:W-:Y:S01]  /*4ea0*/  FMNMX.FTZ R3, R49, R34, !PT ;  /* 0x0000002231037209 */ /* 0x000fe20007810000 */
[----:B------:R-:W-:Y:S01]  /*4eb0*/  UIADD3 UR15, UR31, -0x4498517b, URZ ;  /* 0xbb67ae851f0f7890 */ /* 0x000fe2000fffe03f */
[----:B------:R-:W-:Y:S01]  /*4ec0*/  FMNMX.FTZ R136, R33, R136, !PT ;  /* 0x0000008821887209 */ /* 0x000fe20007810000 */
[----:B------:R-:W-:Y:S01]  /*4ed0*/  IMAD.WIDE.U32 R236, R98, -0x2daee0ad, RZ ;  /* 0xd2511f5362ec7825 */ /* 0x000fe200078e00ff */
[----:B------:R-:W-:Y:S01]  /*4ee0*/  FMNMX.FTZ R3, R38, R3, !PT ;  /* 0x0000000326037209 */ /* 0x000fe20007810000 */
[----:B------:R-:W-:Y:S01]  /*4ef0*/  UIADD3 UR16, UR30, -0x61c88647, URZ ;  /* 0x9e3779b91e107890 */ /* 0x000fe2000fffe03f */
        /* <DEDUP_REMOVED lines=17> */
[----:B------:R-:W-:Y:S01]  /*5010*/  IMAD R90, R95, 0x10000, R95 ;  /* 0x000100005f5a7824 */ /* 0x000fe200078e025f */
[----:B------:R-:W-:Y:S01]  /*5020*/  FMNMX.FTZ R3, R20, R3, !PT ;  /* 0x0000000314037209 */ /* 0x000fe20007810000 */
[--C-:B------:R-:W-:Y:S01]  /*5030*/  IMAD R207, R4, 0x2, R205.reuse ;  /* 0x0000000204cf7824 */ /* 0x100fe200078e02cd */
[----:B------:R-:W-:Y:S01]  /*5040*/  LOP3.LUT R249, R96, UR30, RZ, 0x3c, !PT ;  /* 0x0000001e60f97c12 */ /* 0x000fe2000f8e3cff */
[----:B------:R-:W1:Y:S01]  /*5050*/  SHFL.BFLY PT, R5, R136, 0x2, 0x1f ;  /* 0x0c401f0088057f89 */ /* 0x000e6200000e0000 */
[C---:B------:R-:W-:Y:S01]  /*5060*/  IMAD R210, R2.reuse, 0x2, R205 ;  /* 0x0000000202d27824 */ /* 0x040fe200078e02cd */
[----:B------:R-:W-:Y:S01]  /*5070*/  UIADD3 UR8, UR30, 0x1715609d, URZ ;  /* 0x1715609d1e087890 */ /* 0x000fe2000fffe03f */
[----:B--2---:R-:W-:Y:S01]  /*5080*/  LOP3.LUT R7, R11, R249, RZ, 0x3c, !PT ;  /* 0x000000f90b077212 */ /* 0x004fe200078e3cff */
[----:B------:R-:W-:Y:S01]  /*5090*/  STL [R1+0x40], R249 ;  /* 0x000040f901007387 */ /* 0x000fe20000100800 */
[----:B------:R-:W-:Y:S01]  /*50a0*/  IMAD R209, R2, 0x2, R207 ;  /* 0x0000000202d17824 */ /* 0x000fe200078e02cf */
[----:B------:R-:W-:-:S02]  /*50b0*/  IADD3 R91, R252, 0x4, RZ ;  /* 0x00000004fc5b7810 */ /* 0x000fc40007ffe0ff */
[----:B------:R-:W-:Y:S01]  /*50c0*/  IMAD.WIDE.U32 R12, R7, -0x2daee0ad, RZ ;  /* 0xd2511f53070c7825 */ /* 0x000fe200078e00ff */
[----:B------:R-:W-:Y:S03]  /*50d0*/  LDSM.16.MT88.4 R152, [R205+0xa000] ;  /* 0x00a00000cd98783b */ /* 0x000fe60000004200 */
[----:B------:R-:W-:Y:S01]  /*50e0*/  IMAD.WIDE.U32 R238, R91, -0x326172a9, RZ ;  /* 0xcd9e8d575bee7825 */ /* 0x000fe200078e00ff */
[----:B------:R-:W-:Y:S04]  /*50f0*/  STL.64 [R1+0x68], R12 ;  /* 0x0000680c01007387 */ /* 0x000fe80000100a00 */
        /* <DEDUP_REMOVED lines=10> */
[----:B-1----:R-:W-:Y:S01]  /*51a0*/  FMNMX.FTZ R3, R5, R3, !PT ;  /* 0x0000000305037209 */ /* 0x002fe20007810000 */
[----:B------:R-:W-:-:S02]  /*51b0*/  IMAD.U32 R5, RZ, RZ, UR31 ;  /* 0x0000001fff057e24 */ /* 0x000fc4000f8e00ff */
[----:B------:R-:W-:Y:S01]  /*51c0*/  LDSM.16.MT88.4 R140, [R205+0xa800] ;  /* 0x00a80000cd8c783b */ /* 0x000fe20000004200 */
[----:B--2---:R-:W-:Y:S02]  /*51d0*/  FMNMX.FTZ R136, R136, R6, !PT ;  /* 0x0000000688887209 */ /* 0x004fe40007810000 */
[----:B------:R-:W-:Y:S01]  /*51e0*/  LOP3.LUT R5, R237, UR32, R5, 0x96, !PT ;  /* 0x00000020ed057c12 */ /* 0x000fe2000f8e9605 */
[----:B------:R-:W1:Y:S01]  /*51f0*/  SHFL.BFLY PT, R135, R3, 0x1, 0x1f ;  /* 0x0c201f0003877f89 */ /* 0x000e6200000e0000 */
[----:B------:R-:W-:Y:S01]  /*5200*/  LOP3.LUT R6, R13, UR15, R236, 0x96, !PT ;  /* 0x0000000f0d067c12 */ /* 0x000fe2000f8e96ec */
[C---:B------:R-:W-:Y:S01]  /*5210*/  FMUL.FTZ R8, R136.reuse, c[0x0][0x23c] ;  /* 0x00008f0088087a20 */ /* 0x040fe20000410000 */
[----:B------:R-:W-:Y:S01]  /*5220*/  FSETP.NEU.FTZ.AND P1, PT, R136, -INF , PT ;  /* 0xff8000008800780b */ /* 0x000fe20003f3d000 */
[----:B------:R-:W-:Y:S01]  /*5230*/  IMAD.WIDE.U32 R88, R5, -0x326172a9, RZ ;  /* 0xcd9e8d5705587825 */ /* 0x000fe200078e00ff */
[----:B------:R-:W-:Y:S02]  /*5240*/  LDSM.16.MT88.4 R24, [R209+0xa800] ;  /* 0x00a80000d118783b */ /* 0x000fe40000004200 */
[----:B------:R-:W-:Y:S01]  /*5250*/  FSEL R8, R8, RZ, P1 ;  /* 0x000000ff08087208 */ /* 0x000fe20000800000 */
[----:B------:R-:W-:Y:S01]  /*5260*/  IMAD.WIDE.U32 R250, R6, -0x326172a9, RZ ;  /* 0xcd9e8d5706fa7825 */ /* 0x000fe200078e00ff */
[----:B------:R-:W-:Y:S01]  /*5270*/  LOP3.LUT R5, R89, UR16, R10, 0x96, !PT ;  /* 0x0000001059057c12 */ /* 0x000fe2000f8e960a */
[----:B------:R-:W-:Y:S02]  /*5280*/  LDSM.16.MT88.4 R176, [R210+0xb800] ;  /* 0x00b80000d2b0783b */ /* 0x000fe40000004200 */
[----:B------:R-:W-:Y:S01]  /*5290*/  FFMA.FTZ R7, R48, c[0x0][0x23c], -R8 ;  /* 0x00008f0030077a23 */ /* 0x000fe20000010808 */
[----:B------:R-:W-:Y:S01]  /*52a0*/  LOP3.LUT R6, R251, UR14, R88, 0x96, !PT ;  /* 0x0000000efb067c12 */ /* 0x000fe2000f8e9658 */
[----:B------:R-:W-:Y:S01]  /*52b0*/  IMAD.WIDE.U32 R10, R5, -0x2daee0ad, RZ ;  /* 0xd2511f53050a7825 */ /* 0x000fe200078e00ff */
[----:B------:R-:W-:Y:S01]  /*52c0*/  LDSM.16.MT88.4 R180, [R209+0xb800] ;  /* 0x00b80000d1b4783b */ /* 0x000fe20000004200 */
[----:B------:R2:W-:Y:S02]  /*52d0*/  MUFU.EX2 R244, R7 ;  /* 0x0000000700f47308 */ /* 0x0005e40000000800 */
[----:B------:R-:W-:Y:S01]  /*52e0*/  FFMA.FTZ R9, R32, c[0x0][0x23c], -R8 ;  /* 0x00008f0020097a23 */ /* 0x000fe20000010808 */
[----:B------:R-:W-:Y:S01]  /*52f0*/  LOP3.LUT R5, R11, UR13, R12, 0x96, !PT ;  /* 0x0000000d0b057c12 */ /* 0x000fe2000f8e960c */
[----:B------:R-:W-:Y:S04]  /*5300*/  STL.64 [R1+0x10], R250 ;  /* 0x000010fa01007387 */ /* 0x000fe80000100a00 */
[----:B------:R-:W-:Y:S01]  /*5310*/  IMAD.WIDE.U32 R12, R5, -0x326172a9, RZ ;  /* 0xcd9e8d57050c7825 */ /* 0x000fe200078e00ff */
[----:B-1----:R-:W-:Y:S01]  /*5320*/  FMNMX.FTZ R135, R3, R135, !PT ;  /* 0x0000008703877209 */ /* 0x002fe20007810000 */
[----:B------:R-:W-:Y:S02]  /*5330*/  MUFU.EX2 R243, R9 ;  /* 0x0000000900f37308 */ /* 0x000fe40000000800 */
[----:B------:R-:W-:Y:S01]  /*5340*/  FFMA.FTZ R5, R33, c[0x0][0x23c], -R8 ;  /* 0x00008f0021057a23 */ /* 0x000fe20000010808 */
[C---:B------:R-:W-:Y:S01]  /*5350*/  FSETP.NEU.FTZ.AND P1, PT, R135.reuse, -INF , PT ;  /* 0xff8000008700780b */ /* 0x040fe20003f3d000 */
[----:B------:R-:W-:-:S02]  /*5360*/  FMUL.FTZ R3, R135, c[0x0][0x23c] ;  /* 0x00008f0087037a20 */ /* 0x000fc40000410000 */
[----:B--2---:R-:W-:Y:S02]  /*5370*/  IMAD.WIDE.U32 R6, R6, -0x2daee0ad, RZ ;  /* 0xd2511f5306067825 */ /* 0x004fe400078e00ff */
[----:B------:R1:W-:Y:S01]  /*5380*/  MUFU.EX2 R242, R5 ;  /* 0x0000000500f27308 */ /* 0x0003e20000000800 */
[----:B------:R-:W-:Y:S02]  /*5390*/  FSEL R3, R3, RZ, P1 ;  /* 0x000000ff03037208 */ /* 0x000fe40000800000 */
[----:B------:R-:W-:Y:S02]  /*53a0*/  LOP3.LUT R7, R7, UR11, R10, 0x96, !PT ;  /* 0x0000000b07077c12 */ /* 0x000fe4000f8e960a */
[----:B------:R-:W-:Y:S01]  /*53b0*/  LOP3.LUT R10, R13, UR12, R250, 0x96, !PT ;  /* 0x0000000c0d0a7c12 */ /* 0x000fe2000f8e96fa */
[----:B------:R-:W-:Y:S02]  /*53c0*/  FFMA.FTZ R4, R38, c[0x0][0x23c], -R3 ;  /* 0x00008f0026047a23 */ /* 0x000fe40000010803 */
[----:B------:R-:W-:-:S02]  /*53d0*/  IMAD.WIDE.U32 R14, R7, -0x326172a9, RZ ;  /* 0xcd9e8d57070e7825 */ /* 0x000fc400078e00ff */
[----:B------:R2:W-:Y:S02]  /*53e0*/  MUFU.EX2 R235, R4 ;  /* 0x0000000400eb7308 */ /* 0x0005e40000000800 */
[----:B------:R-:W-:Y:S01]  /*53f0*/  IMAD.WIDE.U32 R10, R10, -0x2daee0ad, RZ ;  /* 0xd2511f530a0a7825 */ /* 0x000fe200078e00ff */
[----:B------:R-:W-:-:S03]  /*5400*/  LOP3.LUT R7, R15, UR10, R12, 0x96, !PT ;  /* 0x0000000a0f077c12 */ /* 0x000fc6000f8e960c */
[----:B-1----:R-:W-:Y:S02]  /*5410*/  FFMA.FTZ R5, R37, c[0x0][0x23c], -R8 ;  /* 0x00008f0025057a23 */ /* 0x002fe40000010808 */
[----:B------:R-:W-:Y:S02]  /*5420*/  IMAD.WIDE.U32 R12, R7, -0x2daee0ad, RZ ;  /* 0xd2511f53070c7825 */ /* 0x000fe400078e00ff */
[----:B------:R1:W3:Y:S03]  /*5430*/  MUFU.EX2 R241, R5 ;  /* 0x0000000500f17308 */ /* 0x0002e60000000800 */
[----:B------:R-:W-:Y:S02]  /*5440*/  LOP3.LUT R7, R13, UR7, R10, 0x96, !PT ;  /* 0x000000070d077c12 */ /* 0x000fe4000f8e960a */
[----:B------:R-:W-:Y:S01]  /*5450*/  LOP3.LUT R10, R11, UR9, R6, 0x96, !PT ;  /* 0x000000090b0a7c12 */ /* 0x000fe2000f8e9606 */
[----:B--2---:R-:W-:-:S02]  /*5460*/  FFMA.FTZ R4, R35, c[0x0][0x23c], -R3 ;  /* 0x00008f0023047a23 */ /* 0x004fc40000010803 */
[----:B------:R-:W-:Y:S02]  /*5470*/  IMAD.WIDE.U32 R6, R7, -0x326172a9, RZ ;  /* 0xcd9e8d5707067825 */ /* 0x000fe400078e00ff */
[----:B------:R-:W-:Y:S02]  /*5480*/  MUFU.EX2 R234, R4 ;  /* 0x0000000400ea7308 */ /* 0x000fe40000000800 */
[----:B------:R-:W-:Y:S01]  /*5490*/  IMAD.WIDE.U32 R16, R10, -0x326172a9, RZ ;  /* 0xcd9e8d570a107825 */ /* 0x000fe200078e00ff */
[C---:B------:R-:W-:Y:S02]  /*54a0*/  LOP3.LUT R0, R6.reuse, 0xffff, RZ, 0xc0, !PT ;  /* 0x0000ffff06007812 */ /* 0x040fe400078ec0ff */
[----:B------:R-:W-:Y:S01]  /*54b0*/  LOP3.LUT R9, R6, 0xff, RZ, 0xc0, !PT ;  /* 0x000000ff06097812 */ /* 0x000fe200078ec0ff */
[--C-:B-1----:R-:W-:Y:S01]  /*54c0*/  FFMA.FTZ R5, R49, c[0x0][0x23c], -R3.reuse ;  /* 0x00008f0031057a23 */ /* 0x102fe20000010803 */
[----:B------:R-:W-:Y:S02]  /*54d0*/  SHF.R.U32.HI R10, RZ, 0x18, R6 ;  /* 0x00000018ff0a7819 */ /* 0x000fe40000011606 */
[----:B---3--:R-:W-:Y:S01]  /*54e0*/  F2FP.PACK_AB R2, R241, R242 ;  /* 0x000000f2f102723e */ /* 0x008fe200000000ff */
[----:B------:R1:W-:Y:S02]  /*54f0*/  MUFU.EX2 R240, R5 ;  /* 0x0000000500f07308 */ /* 0x0003e40000000800 */
[----:B-1----:R-:W-:-:S02]  /*5500*/  FFMA.FTZ R5, R34, c[0x0][0x23c], -R3 ;  /* 0x00008f0022057a23 */ /* 0x002fc40000010803 */
[----:B------:R-:W-:Y:S04]  /*5510*/  LDSM.16.MT88.4 R32, [R210+0xa800] ;  /* 0x00a80000d220783b */ /* 0x000fe80000004200 */
[----:B------:R1:W2:Y:S02]  /*5520*/  MUFU.EX2 R233, R5 ;  /* 0x0000000500e97308 */ /* 0x0002a40000000800 */
[----:B-1----:R-:W-:Y:S02]  /*5530*/  SHF.R.U32.HI R5, RZ, 0x8, R0 ;  /* 0x00000008ff057819 */ /* 0x002fe40000011600 */
[----:B------:R-:W-:Y:S01]  /*5540*/  LOP3.LUT R0, R7, UR18, R16, 0x96, !PT ;  /* 0x0000001207007c12 */ /* 0x000fe2000f8e9610 */
[----:B------:R-:W-:Y:S01]  /*5550*/  FFMA.FTZ R16, R30, c[0x0][0x23c], -R3 ;  /* 0x00008f001e107a23 */ /* 0x000fe20000010803 */
[----:B------:R-:W-:-:S02]  /*5560*/  SHF.R.U32.HI R7, RZ, 0x10, R6 ;  /* 0x00000010ff077819 */ /* 0x000fc40000011606 */
[----:B------:R-:W-:Y:S01]  /*5570*/  PRMT R11, R9, 0x5410, R5 ;  /* 0x00005410090b7816 */ /* 0x000fe20000000005 */
[----:B------:R-:W-:Y:S01]  /*5580*/  MUFU.EX2 R202, R16 ;  /* 0x0000001000ca7308 */ /* 0x000fe20000000800 */
[--C-:B------:R-:W-:Y:S02]  /*5590*/  SHF.R.U32.HI R5, RZ, 0x10, R0.reuse ;  /* 0x00000010ff057819 */ /* 0x100fe40000011600 */
[----:B------:R-:W-:Y:S02]  /*55a0*/  LOP3.LUT R6, R7, 0xff, RZ, 0xc0, !PT ;  /* 0x000000ff07067812 */ /* 0x000fe400078ec0ff */
[C---:B------:R-:W-:Y:S02]  /*55b0*/  LOP3.LUT R4, R0.reuse, 0xffff, RZ, 0xc0, !PT ;  /* 0x0000ffff00047812 */ /* 0x040fe400078ec0ff */
[----:B------:R-:W-:Y:S02]  /*55c0*/  LOP3.LUT R9, R0, 0xff, RZ, 0xc0, !PT ;  /* 0x000000ff00097812 */ /* 0x000fe400078ec0ff */
[----:B------:R-:W-:-:S02]  /*55d0*/  SHF.R.U32.HI R7, RZ, 0x18, R0 ;  /* 0x00000018ff077819 */ /* 0x000fc40000011600 */
[----:B------:R-:W-:Y:S02]  /*55e0*/  LOP3.LUT R0, R5, 0xff, RZ, 0xc0, !PT ;  /* 0x000000ff05007812 */ /* 0x000fe400078ec0ff */
[----:B------:R-:W-:Y:S02]  /*55f0*/  PRMT R10, R6, 0x5410, R10 ;  /* 0x00005410060a7816 */ /* 0x000fe4000000000a */
[----:B------:R-:W-:Y:S01]  /*5600*/  PRMT R6, R0, 0x5410, R7 ;  /* 0x0000541000067816 */ /* 0x000fe20000000007 */
[--C-:B------:R-:W-:Y:S01]  /*5610*/  HSET2.LE.AND R0, R11, R90.reuse, PT ;  /* 0x0000005a0b007233 */ /* 0x100fe20003803000 */
[----:B------:R-:W-:Y:S01]  /*5620*/  SHF.R.U32.HI R4, RZ, 0x8, R4 ;  /* 0x00000008ff047819 */ /* 0x000fe20000011604 */
[--C-:B------:R-:W-:Y:S01]  /*5630*/  HSET2.LE.AND R7, R10, R90.reuse, PT ;  /* 0x0000005a0a077233 */ /* 0x100fe20003803000 */
[----:B--2---:R-:W-:Y:S01]  /*5640*/  F2FP.PACK_AB R11, R233, R240 ;  /* 0x000000f0e90b723e */ /* 0x004fe200000000ff */
[----:B------:R-:W-:Y:S01]  /*5650*/  HSET2.LE.AND R10, R6, R90, PT ;  /* 0x0000005a060a7233 */ /* 0x000fe20003803000 */
[----:B------:R-:W-:Y:S01]  /*5660*/  LOP3.LUT R6, R0, R2, RZ, 0xc0, !PT ;  /* 0x0000000200067212 */ /* 0x000fe200078ec0ff */
[----:B------:R-:W-:Y:S01]  /*5670*/  FFMA.FTZ R2, R28, c[0x0][0x23c], -R8 ;  /* 0x00008f001c027a23 */ /* 0x000fe20000010808 */
[----:B------:R-:W-:-:S02]  /*5680*/  FMNMX.FTZ R0, R76, R45, !PT ;  /* 0x0000002d4c007209 */ /* 0x000fc40007810000 */
[----:B------:R-:W-:Y:S01]  /*5690*/  PRMT R5, R9, 0x5410, R4 ;  /* 0x0000541009057816 */ /* 0x000fe20000000004 */
[----:B------:R1:W-:Y:S01]  /*56a0*/  MUFU.EX2 R230, R2 ;  /* 0x0000000200e67308 */ /* 0x0003e20000000800 */
[----:B------:R-:W-:Y:S02]  /*56b0*/  FMNMX.FTZ R0, R44, R0, !PT ;  /* 0x000000002c007209 */ /* 0x000fe40007810000 */
[----:B------:R-:W-:Y:S01]  /*56c0*/  F2FP.PACK_AB R9, R243, R244 ;  /* 0x000000f4f309723e */ /* 0x000fe200000000ff */
[----:B------:R-:W-:Y:S01]  /*56d0*/  HSET2.LE.AND R5, R5, R90, PT ;  /* 0x0000005a05057233 */ /* 0x000fe20003803000 */
[----:B------:R-:W-:Y:S02]  /*56e0*/  FMNMX.FTZ R0, R42, R0, !PT ;  /* 0x000000002a007209 */ /* 0x000fe40007810000 */
[----:B------:R-:W-:Y:S02]  /*56f0*/  F2FP.PACK_AB R4, R234, R235 ;  /* 0x000000ebea04723e */ /* 0x000fe400000000ff */
[----:B------:R-:W-:-:S02]  /*5700*/  FMNMX.FTZ R0, R40, R0, !PT ;  /* 0x0000000028007209 */ /* 0x000fc40007810000 */
[----:B------:R-:W-:Y:S02]  /*5710*/  LOP3.LUT R7, R7, R4, RZ, 0xc0, !PT ;  /* 0x0000000407077212 */ /* 0x000fe400078ec0ff */
[----:B------:R-:W-:Y:S02]  /*5720*/  FMNMX.FTZ R0, R41, R0, !PT ;  /* 0x0000000029007209 */ /* 0x000fe40007810000 */
[----:B------:R-:W-:Y:S01]  /*5730*/  LOP3.LUT R4, R5, R9, RZ, 0xc0, !PT ;  /* 0x0000000905047212 */ /* 0x000fe200078ec0ff */
[--C-:B-1----:R-:W-:Y:S01]  /*5740*/  FFMA.FTZ R2, R29, c[0x0][0x23c], -R8.reuse ;  /* 0x00008f001d027a23 */ /* 0x102fe20000010808 */
[----:B------:R-:W-:Y:S02]  /*5750*/  FMNMX.FTZ R0, R46, R0, !PT ;  /* 0x000000002e007209 */ /* 0x000fe40007810000 */
[----:B------:R-:W-:Y:S01]  /*5760*/  LOP3.LUT R5, R10, R11, RZ, 0xc0, !PT ;  /* 0x0000000b0a057212 */ /* 0x000fe200078ec0ff */
[----:B------:R1:W-:Y:S01]  /*5770*/  MUFU.EX2 R231, R2 ;  /* 0x0000000200e77308 */ /* 0x0003e20000000800 */
[----:B------:R-:W-:Y:S01]  /*5780*/  FMNMX.FTZ R0, R43, R0, !PT ;  /* 0x000000002b007209 */ /* 0x000fe20007810000 */
[----:B------:R-:W-:-:S04]  /*5790*/  FFMA.FTZ R10, R18, c[0x0][0x23c], -R8 ;  /* 0x00008f00120a7a23 */ /* 0x000fc80000010808 */
[----:B------:R-:W2:Y:S01]  /*57a0*/  SHFL.BFLY PT, R9, R0, 0x2, 0x1f ;  /* 0x0c401f0000097f89 */ /* 0x000ea200000e0000 */
[C---:B------:R-:W-:Y:S01]  /*57b0*/  HMMA.16816.F32 R144, R4.reuse, R152, RZ ;  /* 0x000000980490723c */ /* 0x040fe200000018ff */
[----:B------:R-:W-:Y:S07]  /*57c0*/  MUFU.EX2 R229, R10 ;  /* 0x0000000a00e57308 */ /* 0x000fee0000000800 */
[----:B------:R-:W-:Y:S01]  /*57d0*/  HMMA.16816.F32 R160, R4, R168, RZ ;  /* 0x000000a804a0723c */ /* 0x000fe200000018ff */
[----:B-1----:R-:W-:-:S04]  /*57e0*/  FFMA.FTZ R2, R19, c[0x0][0x23c], -R8 ;  /* 0x00008f0013027a23 */ /* 0x002fc80000010808 */
[----:B------:R1:W-:Y:S03]  /*57f0*/  MUFU.EX2 R232, R2 ;  /* 0x0000000200e87308 */ /* 0x0003e60000000800 */
[----:B------:R-:W-:Y:S01]  /*5800*/  HMMA.16816.F32 R36, R4, R60, RZ ;  /* 0x0000003c0424723c */ /* 0x000fe200000018ff */
[----:B--2---:R-:W-:Y:S01]  /*5810*/  FMNMX.FTZ R15, R9, R0, !PT ;  /* 0x00000000090f7209 */ /* 0x004fe20007810000 */
[----:B------:R-:W-:-:S06]  /*5820*/  FFMA.FTZ R0, R21, c[0x0][0x23c], -R3 ;  /* 0x00008f0015007a23 */ /* 0x000fcc0000010803 */
[----:B------:R-:W-:Y:S01]  /*5830*/  HMMA.16816.F32 R52, R4, R92, RZ ;  /* 0x0000005c0434723c */ /* 0x000fe200000018ff */
[----:B------:R2:W-:Y:S01]  /*5840*/  MUFU.EX2 R228, R0 ;  /* 0x0000000000e47308 */ /* 0x0005e20000000800 */
[----:B-1----:R-:W-:Y:S01]  /*5850*/  LOP3.LUT R2, R17, UR8, R14, 0x96, !PT ;  /* 0x0000000811027c12 */ /* 0x002fe2000f8e960e */
[--C-:B------:R-:W-:Y:S02]  /*5860*/  FFMA.FTZ R17, R31, c[0x0][0x23c], -R3.reuse ;  /* 0x00008f001f117a23 */ /* 0x100fe40000010803 */
[----:B------:R-:W-:-:S03]  /*5870*/  FFMA.FTZ R3, R20, c[0x0][0x23c], -R3 ;  /* 0x00008f0014037a23 */ /* 0x000fc60000010803 */
[C---:B------:R-:W-:Y:S01]  /*5880*/  HMMA.16816.F32 R68, R4.reuse, R104, RZ ;  /* 0x000000680444723c */ /* 0x040fe200000018ff */
[----:B------:R-:W-:Y:S01]  /*5890*/  IMAD.WIDE.U32 R8, R2, -0x2daee0ad, RZ ;  /* 0xd2511f5302087825 */ /* 0x000fe200078e00ff */
[----:B------:R-:W-:Y:S01]  /*58a0*/  LDSM.16.MT88.4 R28, [R207+0xa800] ;  /* 0x00a80000cf1c783b */ /* 0x000fe20000004200 */
[----:B------:R1:W3:Y:S03]  /*58b0*/  MUFU.EX2 R203, R3 ;  /* 0x0000000300cb7308 */ /* 0x0002e60000000800 */
[C---:B------:R-:W-:Y:S01]  /*58c0*/  LOP3.LUT R2, R8.reuse, 0xffff, RZ, 0xc0, !PT ;  /* 0x0000ffff08027812 */ /* 0x040fe200078ec0ff */
[----:B------:R-:W-:Y:S01]  /*58d0*/  LDSM.16.MT88.4 R20, [R205+0xb800] ;  /* 0x00b80000cd14783b */ /* 0x000fe20000004200 */
[----:B------:R-:W-:Y:S01]  /*58e0*/  LOP3.LUT R11, R8, 0xff, RZ, 0xc0, !PT ;  /* 0x000000ff080b7812 */ /* 0x000fe200078ec0ff */
[----:B------:R-:W-:Y:S01]  /*58f0*/  HMMA.16816.F32 R84, R4, R108, RZ ;  /* 0x0000006c0454723c */ /* 0x000fe200000018ff */
[----:B------:R-:W-:Y:S01]  /*5900*/  SHF.R.U32.HI R2, RZ, 0x8, R2 ;  /* 0x00000008ff027819 */ /* 0x000fe20000011602 */
[----:B------:R4:W5:Y:S01]  /*5910*/  MUFU.EX2 R201, R17 ;  /* 0x0000001100c97308 */ /* 0x0009620000000800 */
[----:B--2---:R-:W-:-:S02]  /*5920*/  LOP3.LUT R0, R9, UR17, R12, 0x96, !PT ;  /* 0x0000001109007c12 */ /* 0x004fc4000f8e960c */
[----:B------:R-:W-:Y:S02]  /*5930*/  SHF.R.U32.HI R10, RZ, 0x10, R8 ;  /* 0x00000010ff0a7819 */ /* 0x000fe40000011608 */
[----:B------:R-:W-:Y:S01]  /*5940*/  PRMT R14, R11, 0x5410, R2 ;  /* 0x000054100b0e7816 */ /* 0x000fe20000000002 */
[C---:B------:R-:W-:Y:S01]  /*5950*/  HMMA.16816.F32 R100, R4.reuse, R184, RZ ;  /* 0x000000b80464723c */ /* 0x040fe200000018ff */
[----:B------:R-:W-:Y:S02]  /*5960*/  FMNMX.FTZ R12, R77, R75, !PT ;  /* 0x0000004b4d0c7209 */ /* 0x000fe40007810000 */
[----:B------:R-:W-:Y:S02]  /*5970*/  LOP3.LUT R2, R0, 0xffff, RZ, 0xc0, !PT ;  /* 0x0000ffff00027812 */ /* 0x000fe400078ec0ff */
[----:B-1----:R-:W-:Y:S02]  /*5980*/  SHF.R.U32.HI R3, RZ, 0x10, R0 ;  /* 0x00000010ff037819 */ /* 0x002fe40000011600 */
[----:B------:R-:W-:Y:S01]  /*5990*/  SHF.R.U32.HI R13, RZ, 0x18, R8 ;  /* 0x00000018ff0d7819 */ /* 0x000fe20000011608 */
[----:B------:R-:W-:Y:S01]  /*59a0*/  HMMA.16816.F32 R116, R4, R188, RZ ;  /* 0x000000bc0474723c */ /* 0x000fe200000018ff */
[----:B------:R-:W-:Y:S01]  /*59b0*/  LOP3.LUT R10, R10, 0xff, RZ, 0xc0, !PT ;  /* 0x000000ff0a0a7812 */ /* 0x000fe200078ec0ff */
[----:B----4-:R-:W-:Y:S01]  /*59c0*/  LDSM.16.MT88.4 R16, [R207+0xb800] ;  /* 0x00b80000cf10783b */ /* 0x010fe20000004200 */
[----:B------:R-:W-:-:S02]  /*59d0*/  LOP3.LUT R11, R0, 0xff, RZ, 0xc0, !PT ;  /* 0x000000ff000b7812 */ /* 0x000fc400078ec0ff */
[----:B------:R-:W-:Y:S02]  /*59e0*/  SHF.R.U32.HI R9, RZ, 0x18, R0 ;  /* 0x00000018ff097819 */ /* 0x000fe40000011600 */
[----:B------:R-:W-:Y:S01]  /*59f0*/  SHF.R.U32.HI R8, RZ, 0x8, R2 ;  /* 0x00000008ff087819 */ /* 0x000fe20000011602 */
[C---:B------:R-:W-:Y:S01]  /*5a00*/  HMMA.16816.F32 R156, R4.reuse, R154, RZ ;  /* 0x0000009a049c723c */ /* 0x040fe200000018ff */
[----:B------:R-:W-:Y:S02]  /*5a10*/  FMNMX.FTZ R0, R72, R12, !PT ;  /* 0x0000000c48007209 */ /* 0x000fe40007810000 */
[----:B------:R-:W-:Y:S01]  /*5a20*/  LOP3.LUT R2, R3, 0xff, RZ, 0xc0, !PT ;  /* 0x000000ff03027812 */ /* 0x000fe200078ec0ff */
[----:B------:R-:W1:Y:S01]  /*5a30*/  SHFL.BFLY PT, R12, R15, 0x1, 0x1f ;  /* 0x0c201f000f0c7f89 */ /* 0x000e6200000e0000 */
[----:B------:R-:W-:Y:S02]  /*5a40*/  PRMT R3, R10, 0x5410, R13 ;  /* 0x000054100a037816 */ /* 0x000fe4000000000d */
[----:B------:R-:W-:Y:S01]  /*5a50*/  FMNMX.FTZ R0, R47, R0, !PT ;  /* 0x000000002f007209 */ /* 0x000fe20007810000 */
[----:B------:R-:W-:Y:S01]  /*5a60*/  HMMA.16816.F32 R172, R4, R170, RZ ;  /* 0x000000aa04ac723c */ /* 0x000fe200000018ff */
[----:B------:R-:W-:Y:S01]  /*5a70*/  PRMT R11, R11, 0x5410, R8 ;  /* 0x000054100b0b7816 */ /* 0x000fe20000000008 */
[----:B------:R-:W-:Y:S01]  /*5a80*/  HSET2.LE.AND R3, R3, R90, PT ;  /* 0x0000005a03037233 */ /* 0x000fe20003803000 */
[----:B------:R-:W-:-:S02]  /*5a90*/  PRMT R10, R2, 0x5410, R9 ;  /* 0x00005410020a7816 */ /* 0x000fc40000000009 */
[----:B------:R-:W-:Y:S01]  /*5aa0*/  FMNMX.FTZ R9, R79, R0, !PT ;  /* 0x000000004f097209 */ /* 0x000fe20007810000 */
[--C-:B------:R-:W-:Y:S01]  /*5ab0*/  HSET2.LE.AND R0, R14, R90.reuse, PT ;  /* 0x0000005a0e007233 */ /* 0x100fe20003803000 */
[----:B---3--:R-:W-:Y:S01]  /*5ac0*/  F2FP.PACK_AB R8, R203, R228 ;  /* 0x000000e4cb08723e */ /* 0x008fe200000000ff */
[C---:B------:R-:W-:Y:S01]  /*5ad0*/  HMMA.16816.F32 R48, R4.reuse, R62, RZ ;  /* 0x0000003e0430723c */ /* 0x040fe200000018ff */
[----:B------:R-:W-:Y:S02]  /*5ae0*/  F2FP.PACK_AB R2, R229, R232 ;  /* 0x000000e8e502723e */ /* 0x000fe400000000ff */
[----:B------:R-:W-:Y:S02]  /*5af0*/  LOP3.LUT R131, R3, R8, RZ, 0xc0, !PT ;  /* 0x0000000803837212 */ /* 0x000fe400078ec0ff */
[----:B------:R-:W-:Y:S02]  /*5b00*/  FMNMX.FTZ R3, R78, R9, !PT ;  /* 0x000000094e037209 */ /* 0x000fe40007810000 */
[----:B------:R-:W-:Y:S01]  /*5b10*/  LOP3.LUT R130, R0, R2, RZ, 0xc0, !PT ;  /* 0x0000000200827212 */ /* 0x000fe200078ec0ff */
[--C-:B------:R-:W-:Y:S01]  /*5b20*/  HSET2.LE.AND R0, R11, R90.reuse, PT ;  /* 0x0000005a0b007233 */ /* 0x100fe20003803000 */
[----:B------:R-:W-:Y:S01]  /*5b30*/  F2FP.PACK_AB R2, R231, R230 ;  /* 0x000000e6e702723e */ /* 0x000fe200000000ff */
[----:B------:R-:W-:Y:S01]  /*5b40*/  HMMA.16816.F32 R64, R4, R94, RZ ;  /* 0x0000005e0440723c */ /* 0x000fe200000018ff */
[----:B------:R-:W-:Y:S01]  /*5b50*/  FMNMX.FTZ R9, R73, R3, !PT ;  /* 0x0000000349097209 */ /* 0x000fe20007810000 */
[----:B------:R-:W-:Y:S01]  /*5b60*/  HSET2.LE.AND R3, R10, R90, PT ;  /* 0x0000005a0a037233 */ /* 0x000fe20003803000 */
[----:B-----5:R-:W-:-:S02]  /*5b70*/  F2FP.PACK_AB R8, R201, R202 ;  /* 0x000000cac908723e */ /* 0x020fc400000000ff */
[----:B------:R-:W-:Y:S02]  /*5b80*/  LOP3.LUT R128, R0, R2, RZ, 0xc0, !PT ;  /* 0x0000000200807212 */ /* 0x000fe400078ec0ff */
[----:B------:R-:W-:Y:S01]  /*5b90*/  FMNMX.FTZ R2, R74, R9, !PT ;  /* 0x000000094a027209 */ /* 0x000fe20007810000 */
[C---:B------:R-:W-:Y:S01]  /*5ba0*/  HMMA.16816.F32 R80, R4.reuse, R106, RZ ;  /* 0x0000006a0450723c */ /* 0x040fe200000018ff */
[----:B------:R-:W-:Y:S02]  /*5bb0*/  LOP3.LUT R129, R3, R8, RZ, 0xc0, !PT ;  /* 0x0000000803817212 */ /* 0x000fe400078ec0ff */
[----:B-1----:R-:W-:Y:S01]  /*5bc0*/  FMNMX.FTZ R134, R15, R12, !PT ;  /* 0x0000000c0f867209 */ /* 0x002fe20007810000 */
[----:B------:R-:W1:Y:S01]  /*5bd0*/  SHFL.BFLY PT, R8, R2, 0x2, 0x1f ;  /* 0x0c401f0002087f89 */ /* 0x000e6200000e0000 */
[----:B------:R-:W-:Y:S02]  /*5be0*/  LOP3.LUT R0, R239, R249, RZ, 0x3c, !PT ;  /* 0x000000f9ef007212 */ /* 0x000fe400078e3cff */
[C---:B------:R-:W-:Y:S01]  /*5bf0*/  FSETP.NEU.FTZ.AND P1, PT, R134.reuse, -INF , PT ;  /* 0xff8000008600780b */ /* 0x040fe20003f3d000 */
[----:B------:R-:W-:Y:S01]  /*5c00*/  HMMA.16816.F32 R96, R4, R110, RZ ;  /* 0x0000006e0460723c */ /* 0x000fe200000018ff */
[----:B------:R-:W-:-:S07]  /*5c10*/  FMUL.FTZ R3, R134, c[0x0][0x23c] ;  /* 0x00008f0086037a20 */ /* 0x000fce0000410000 */
[C---:B------:R-:W-:Y:S08]  /*5c20*/  HMMA.16816.F32 R112, R4.reuse, R186, RZ ;  /* 0x000000ba0470723c */ /* 0x040ff000000018ff */
[----:B------:R-:W-:Y:S01]  /*5c30*/  HMMA.16816.F32 R56, R4, R190, RZ ;  /* 0x000000be0438723c */ /* 0x000fe200000018ff */
[----:B-1----:R-:W-:-:S06]  /*5c40*/  FMNMX.FTZ R2, R8, R2, !PT ;  /* 0x0000000208027209 */ /* 0x002fcc0007810000 */
[----:B------:R-:W-:Y:S01]  /*5c50*/  IMAD.WIDE.U32 R4, R0, -0x2daee0ad, RZ ;  /* 0xd2511f5300047825 */ /* 0x000fe200078e00ff */
[----:B------:R-:W-:Y:S01]  /*5c60*/  FSEL R0, R3, RZ, P1 ;  /* 0x000000ff03007208 */ /* 0x000fe20000800000 */
[----:B------:R-:W1:Y:S01]  /*5c70*/  SHFL.BFLY PT, R14, R2, 0x1, 0x1f ;  /* 0x0c201f00020e7f89 */ /* 0x000e6200000e0000 */
[----:B------:R-:W-:Y:S02]  /*5c80*/  HMMA.16816.F32 R144, R128, R140, R144 ;  /* 0x0000008c8090723c */ /* 0x000fe40000001890 */
[----:B------:R-:W-:Y:S01]  /*5c90*/  LOP3.LUT R3, R5, UR15, R236, 0x96, !PT ;  /* 0x0000000f05037c12 */ /* 0x000fe2000f8e96ec */
[----:B------:R-:W-:-:S04]  /*5ca0*/  FFMA.FTZ R5, R76, c[0x0][0x23c], -R0 ;  /* 0x00008f004c057a23 */ /* 0x000fc80000010800 */
[----:B------:R-:W-:Y:S01]  /*5cb0*/  IMAD.WIDE.U32 R6, R3, -0x326172a9, RZ ;  /* 0xcd9e8d5703067825 */ /* 0x000fe200078e00ff */
[----:B------:R-:W-:Y:S01]  /*5cc0*/  LOP3.LUT R3, R89, UR16, R238, 0x96, !PT ;  /* 0x0000001059037c12 */ /* 0x000fe2000f8e96ee */
[----:B------:R2:W-:Y:S01]  /*5cd0*/  MUFU.EX2 R200, R5 ;  /* 0x0000000500c87308 */ /* 0x0005e20000000800 */
[----:B------:R-:W-:Y:S02]  /*5ce0*/  HMMA.16816.F32 R160, R128, R28, R160 ;  /* 0x0000001c80a0723c */ /* 0x000fe400000018a0 */
[----:B------:R-:W-:Y:S01]  /*5cf0*/  LOP3.LUT R7, R7, UR14, R88, 0x96, !PT ;  /* 0x0000000e07077c12 */ /* 0x000fe2000f8e9658 */
[----:B------:R-:W-:-:S04]  /*5d00*/  IMAD.WIDE.U32 R10, R3, -0x2daee0ad, RZ ;  /* 0xd2511f53030a7825 */ /* 0x000fc800078e00ff */
[----:B------:R-:W-:Y:S01]  /*5d10*/  IMAD.WIDE.U32 R8, R7, -0x2daee0ad, RZ ;  /* 0xd2511f5307087825 */ /* 0x000fe200078e00ff */
[C---:B------:R-:W-:Y:S03]  /*5d20*/  HMMA.16816.F32 R36, R128.reuse, R32, R36 ;  /* 0x000000208024723c */ /* 0x040fe60000001824 */
[--C-:B------:R-:W-:Y:S01]  /*5d30*/  FFMA.FTZ R3, R44, c[0x0][0x23c], -R0.reuse ;  /* 0x00008f002c037a23 */ /* 0x100fe20000010800 */
[----:B-1----:R-:W-:Y:S01]  /*5d40*/  FMNMX.FTZ R137, R2, R14, !PT ;  /* 0x0000000e02897209 */ /* 0x002fe20007810000 */
[--C-:B--2---:R-:W-:Y:S02]  /*5d50*/  FFMA.FTZ R5, R45, c[0x0][0x23c], -R0.reuse ;  /* 0x00008f002d057a23 */ /* 0x104fe40000010800 */
[----:B------:R1:W-:Y:S01]  /*5d60*/  MUFU.EX2 R198, R3 ;  /* 0x0000000300c67308 */ /* 0x0003e20000000800 */
[----:B------:R-:W-:Y:S01]  /*5d70*/  FSETP.NEU.FTZ.AND P1, PT, R137, -INF , PT ;  /* 0xff8000008900780b */ /* 0x000fe20003f3d000 */
[C---:B------:R-:W-:Y:S06]  /*5d80*/  HMMA.16816.F32 R52, R128.reuse, R24, R52 ;  /* 0x000000188034723c */ /* 0x040fec0000001834 */
[----:B------:R2:W-:Y:S02]  /*5d90*/  MUFU.EX2 R199, R5 ;  /* 0x0000000500c77308 */ /* 0x0005e40000000800 */
[----:B------:R-:W-:Y:S01]  /*5da0*/  HMMA.16816.F32 R68, R128, R20, R68 ;  /* 0x000000148044723c */ /* 0x000fe20000001844 */
[----:B-1----:R-:W-:-:S07]  /*5db0*/  FFMA.FTZ R3, R42, c[0x0][0x23c], -R0 ;  /* 0x00008f002a037a23 */ /* 0x002fce0000010800 */
[----:B------:R-:W-:Y:S01]  /*5dc0*/  HMMA.16816.F32 R84, R128, R16, R84 ;  /* 0x000000108054723c */ /* 0x000fe20000001854 */
[----:B------:R1:W3:Y:S01]  /*5dd0*/  MUFU.EX2 R197, R3 ;  /* 0x0000000300c57308 */ /* 0x0002e20000000800 */
[----:B--2---:R-:W-:Y:S02]  /*5de0*/  LOP3.LUT R5, R11, UR13, R4, 0x96, !PT ;  /* 0x0000000d0b057c12 */ /* 0x004fe4000f8e9604 */
[----:B------:R-:W-:-:S04]  /*5df0*/  LOP3.LUT R4, R9, UR11, R10, 0x96, !PT ;  /* 0x0000000b09047c12 */ /* 0x000fc8000f8e960a */
[----:B------:R-:W-:Y:S01]  /*5e00*/  HMMA.16816.F32 R100, R128, R176, R100 ;  /* 0x000000b08064723c */ /* 0x000fe20000001864 */
[----:B------:R-:W-:-:S04]  /*5e10*/  IMAD.WIDE.U32 R12, R5, -0x326172a9, RZ ;  /* 0xcd9e8d57050c7825 */ /* 0x000fc800078e00ff */
[----:B------:R-:W-:Y:S01]  /*5e20*/  IMAD.WIDE.U32 R10, R4, -0x326172a9, RZ ;  /* 0xcd9e8d57040a7825 */ /* 0x000fe200078e00ff */
[----:B------:R-:W-:Y:S02]  /*5e30*/  LOP3.LUT R6, R13, UR12, R6, 0x96, !PT ;  /* 0x0000000c0d067c12 */ /* 0x000fe4000f8e9606 */
[C---:B------:R-:W-:Y:S01]  /*5e40*/  HMMA.16816.F32 R116, R128.reuse, R180, R116 ;  /* 0x000000b48074723c */ /* 0x040fe20000001874 */
[----:B------:R-:W-:Y:S01]  /*5e50*/  FFMA.FTZ R5, R40, c[0x0][0x23c], -R0 ;  /* 0x00008f0028057a23 */ /* 0x000fe20000010800 */
[----:B------:R-:W-:Y:S01]  /*5e60*/  LOP3.LUT R4, R11, UR10, R12, 0x96, !PT ;  /* 0x0000000a0b047c12 */ /* 0x000fe2000f8e960c */
[----:B-1----:R-:W-:Y:S02]  /*5e70*/  IMAD.WIDE.U32 R2, R6, -0x2daee0ad, RZ ;  /* 0xd2511f5306027825 */ /* 0x002fe400078e00ff */
[----:B------:R1:W-:Y:S02]  /*5e80*/  MUFU.EX2 R196, R5 ;  /* 0x0000000500c47308 */ /* 0x0003e40000000800 */
[----:B------:R-:W-:Y:S01]  /*5e90*/  IMAD.WIDE.U32 R12, R4, -0x2daee0ad, RZ ;  /* 0xd2511f53040c7825 */ /* 0x000fe200078e00ff */
[----:B------:R-:W-:Y:S01]  /*5ea0*/  LOP3.LUT R3, R3, UR9, R8, 0x96, !PT ;  /* 0x0000000903037c12 */ /* 0x000fe2000f8e9608 */
[----:B------:R-:W-:Y:S02]  /*5eb0*/  HMMA.16816.F32 R156, R128, R142, R156 ;  /* 0x0000008e809c723c */ /* 0x000fe4000000189c */
[----:B------:R-:W-:Y:S01]  /*5ec0*/  FMUL.FTZ R4, R137, c[0x0][0x23c] ;  /* 0x00008f0089047a20 */ /* 0x000fe20000410000 */
[----:B------:R-:W-:Y:S01]  /*5ed0*/  LOP3.LUT R8, R13, UR7, R2, 0x96, !PT ;  /* 0x000000070d087c12 */ /* 0x000fe2000f8e9602 */
[----:B------:R-:W-:-:S03]  /*5ee0*/  IMAD.WIDE.U32 R6, R3, -0x326172a9, RZ ;  /* 0xcd9e8d5703067825 */ /* 0x000fc600078e00ff */
[----:B------:R-:W-:Y:S01]  /*5ef0*/  FSEL R2, R4, RZ, P1 ;  /* 0x000000ff04027208 */ /* 0x000fe20000800000 */
[----:B------:R-:W-:Y:S01]  /*5f00*/  FFMA.FTZ R11, R46, c[0x0][0x23c], -R0 ;  /* 0x00008f002e0b7a23 */ /* 0x000fe20000010800 */
[----:B------:R-:W-:Y:S01]  /*5f10*/  LOP3.LUT R14, R7, UR8, R10, 0x96, !PT ;  /* 0x00000008070e7c12 */ /* 0x000fe2000f8e960a */
[--C-:B------:R-:W-:Y:S01]  /*5f20*/  FFMA.FTZ R13, R43, c[0x0][0x23c], -R0.reuse ;  /* 0x00008f002b0d7a23 */ /* 0x100fe20000010800 */
[----:B------:R-:W-:Y:S01]  /*5f30*/  HMMA.16816.F32 R172, R128, R30, R172 ;  /* 0x0000001e80ac723c */ /* 0x000fe200000018ac */
[----:B-1----:R-:W-:Y:S01]  /*5f40*/  FFMA.FTZ R5, R41, c[0x0][0x23c], -R0 ;  /* 0x00008f0029057a23 */ /* 0x002fe20000010800 */
[----:B------:R-:W-:Y:S01]  /*5f50*/  MUFU.EX2 R139, R11 ;  /* 0x0000000b008b7308 */ /* 0x000fe20000000800 */
[----:B------:R-:W-:-:S05]  /*5f60*/  FFMA.FTZ R3, R77, c[0x0][0x23c], -R2 ;  /* 0x00008f004d037a23 */ /* 0x000fca0000010802 */
[C---:B------:R-:W-:Y:S02]  /*5f70*/  HMMA.16816.F32 R48, R128.reuse, R34, R48 ;  /* 0x000000228030723c */ /* 0x040fe40000001830 */
[----:B------:R1:W-:Y:S06]  /*5f80*/  MUFU.EX2 R195, R5 ;  /* 0x0000000500c37308 */ /* 0x0003ec0000000800 */
[C---:B------:R-:W-:Y:S02]  /*5f90*/  HMMA.16816.F32 R64, R128.reuse, R26, R64 ;  /* 0x0000001a8040723c */ /* 0x040fe40000001840 */
[----:B------:R2:W-:Y:S06]  /*5fa0*/  MUFU.EX2 R194, R3 ;  /* 0x0000000300c27308 */ /* 0x0005ec0000000800 */
[----:B------:R-:W-:Y:S01]  /*5fb0*/  HMMA.16816.F32 R80, R128, R22, R80 ;  /* 0x000000168050723c */ /* 0x000fe20000001850 */
[----:B-1----:R-:W-:Y:S01]  /*5fc0*/  IMAD.WIDE.U32 R4, R8, -0x326172a9, RZ ;  /* 0xcd9e8d5708047825 */ /* 0x002fe200078e00ff */
[----:B------:R1:W-:Y:S04]  /*5fd0*/  MUFU.EX2 R133, R13 ;  /* 0x0000000d00857308 */ /* 0x0003e80000000800 */
[----:B------:R-:W-:-:S02]  /*5fe0*/  LOP3.LUT R8, R4, 0xff, RZ, 0xc0, !PT ;  /* 0x000000ff04087812 */ /* 0x000fc400078ec0ff */
[C---:B------:R-:W-:Y:S01]  /*5ff0*/  HMMA.16816.F32 R96, R128.reuse, R18, R96 ;  /* 0x000000128060723c */ /* 0x040fe20000001860 */
[----:B------:R-:W-:Y:S02]  /*6000*/  SHF.R.U32.HI R7, RZ, 0x10, R4 ;  /* 0x00000010ff077819 */ /* 0x000fe40000011604 */
[----:B--2---:R-:W-:Y:S01]  /*6010*/  LOP3.LUT R3, R5, UR18, R6, 0x96, !PT ;  /* 0x0000001205037c12 */ /* 0x004fe2000f8e9606 */
[----:B------:R-:W-:Y:S01]  /*6020*/  FFMA.FTZ R6, R72, c[0x0][0x23c], -R2 ;  /* 0x00008f0048067a23 */ /* 0x000fe20000010802 */
[----:B------:R-:W-:Y:S02]  /*6030*/  LOP3.LUT R5, R4, 0xffff, RZ, 0xc0, !PT ;  /* 0x0000ffff04057812 */ /* 0x000fe400078ec0ff */
[----:B------:R-:W-:Y:S01]  /*6040*/  SHF.R.U32.HI R9, RZ, 0x18, R4 ;  /* 0x00000018ff097819 */ /* 0x000fe20000011604 */
[----:B------:R2:W-:Y:S01]  /*6050*/  MUFU.EX2 R193, R6 ;  /* 0x0000000600c17308 */ /* 0x0005e20000000800 */
[----:B------:R-:W-:Y:S01]  /*6060*/  SHF.R.U32.HI R4, RZ, 0x8, R5 ;  /* 0x00000008ff047819 */ /* 0x000fe20000011605 */
[--C-:B------:R-:W-:Y:S01]  /*6070*/  FFMA.FTZ R5, R47, c[0x0][0x23c], -R2.reuse ;  /* 0x00008f002f057a23 */ /* 0x100fe20000010802 */
[----:B------:R-:W-:Y:S01]  /*6080*/  LOP3.LUT R0, R3, 0xffff, RZ, 0xc0, !PT ;  /* 0x0000ffff03007812 */ /* 0x000fe200078ec0ff */
[----:B-1----:R-:W-:Y:S01]  /*6090*/  FFMA.FTZ R13, R79, c[0x0][0x23c], -R2 ;  /* 0x00008f004f0d7a23 */ /* 0x002fe20000010802 */
[----:B------:R-:W-:Y:S01]  /*60a0*/  PRMT R8, R8, 0x5410, R4 ;  /* 0x0000541008087816 */ /* 0x000fe20000000004 */
[----:B------:R-:W-:Y:S01]  /*60b0*/  FFMA.FTZ R4, R75, c[0x0][0x23c], -R2 ;  /* 0x00008f004b047a23 */ /* 0x000fe20000010802 */
[----:B------:R-:W-:Y:S01]  /*60c0*/  SHF.R.U32.HI R0, RZ, 0x8, R0 ;  /* 0x00000008ff007819 */ /* 0x000fe20000011600 */
[----:B------:R1:W-:Y:S01]  /*60d0*/  MUFU.EX2 R192, R5 ;  /* 0x0000000500c07308 */ /* 0x0003e20000000800 */
[----:B------:R-:W-:Y:S01]  /*60e0*/  HMMA.16816.F32 R112, R128, R178, R112 ;  /* 0x000000b28070723c */ /* 0x000fe20000001870 */
[----:B--2---:R-:W-:-:S06]  /*60f0*/  LOP3.LUT R6, R7, 0xff, RZ, 0xc0, !PT ;  /* 0x000000ff07067812 */ /* 0x004fcc00078ec0ff */
[----:B------:R2:W4:Y:S01]  /*6100*/  MUFU.EX2 R138, R4 ;  /* 0x00000004008a7308 */ /* 0x0005220000000800 */
[----:B------:R-:W-:Y:S01]  /*6110*/  LOP3.LUT R7, R3, 0xff, RZ, 0xc0, !PT ;  /* 0x000000ff03077812 */ /* 0x000fe200078ec0ff */
[----:B------:R-:W-:Y:S01]  /*6120*/  HMMA.16816.F32 R128, R128, R182, R56 ;  /* 0x000000b68080723c */ /* 0x000fe20000001838 */
[----:B------:R-:W-:Y:S02]  /*6130*/  PRMT R10, R6, 0x5410, R9 ;  /* 0x00005410060a7816 */ /* 0x000fe40000000009 */
[--C-:B------:R-:W-:Y:S02]  /*6140*/  SHF.R.U32.HI R6, RZ, 0x10, R3.reuse ;  /* 0x00000010ff067819 */ /* 0x100fe40000011603 */
[----:B-1----:R-:W-:Y:S01]  /*6150*/  SHF.R.U32.HI R5, RZ, 0x18, R3 ;  /* 0x00000018ff057819 */ /* 0x002fe20000011603 */
[----:B------:R-:W-:Y:S01]  /*6160*/  MUFU.EX2 R13, R13 ;  /* 0x0000000d000d7308 */ /* 0x000fe20000000800 */
[----:B------:R-:W-:Y:S01]  /*6170*/  PRMT R9, R7, 0x5410, R0 ;  /* 0x0000541007097816 */ /* 0x000fe20000000000 */
[----:B------:R-:W-:Y:S01]  /*6180*/  HSET2.LE.AND R0, R8, R90, PT ;  /* 0x0000005a08007233 */ /* 0x000fe20003803000 */
[----:B---3--:R-:W-:-:S02]  /*6190*/  F2FP.PACK_AB R3, R197, R198 ;  /* 0x000000c6c503723e */ /* 0x008fc400000000ff */
[----:B--2---:R-:W-:Y:S02]  /*61a0*/  LOP3.LUT R4, R6, 0xff, RZ, 0xc0, !PT ;  /* 0x000000ff06047812 */ /* 0x004fe400078ec0ff */
[----:B------:R-:W-:Y:S01]  /*61b0*/  LOP3.LUT R6, R0, R3, RZ, 0xc0, !PT ;  /* 0x0000000300067212 */ /* 0x000fe200078ec0ff */
[--C-:B------:R-:W-:Y:S01]  /*61c0*/  HSET2.LE.AND R0, R10, R90.reuse, PT ;  /* 0x0000005a0a007233 */ /* 0x100fe20003803000 */
[----:B------:R-:W-:Y:S01]  /*61d0*/  PRMT R7, R4, 0x5410, R5 ;  /* 0x0000541004077816 */ /* 0x000fe20000000005 */
[--C-:B------:R-:W-:Y:S01]  /*61e0*/  HSET2.LE.AND R4, R9, R90.reuse, PT ;  /* 0x0000005a09047233 */ /* 0x100fe20003803000 */
[----:B------:R-:W-:Y:S02]  /*61f0*/  F2FP.PACK_AB R5, R199, R200 ;  /* 0x000000c8c705723e */ /* 0x000fe400000000ff */
[----:B----4-:R-:W-:Y:S01]  /*6200*/  F2FP.PACK_AB R9, R138, R194 ;  /* 0x000000c28a09723e */ /* 0x010fe200000000ff */
[----:B------:R-:W-:Y:S01]  /*6210*/  HSET2.LE.AND R8, R7, R90, PT ;  /* 0x0000005a07087233 */ /* 0x000fe20003803000 */
[----:B------:R-:W-:-:S02]  /*6220*/  F2FP.PACK_AB R3, R192, R193 ;  /* 0x000000c1c003723e */ /* 0x000fc400000000ff */
[----:B------:R-:W-:Y:S02]  /*6230*/  LOP3.LUT R4, R4, R5, RZ, 0xc0, !PT ;  /* 0x0000000504047212 */ /* 0x000fe400078ec0ff */
[----:B------:R-:W-:Y:S01]  /*6240*/  LOP3.LUT R5, R8, R9, RZ, 0xc0, !PT ;  /* 0x0000000908057212 */ /* 0x000fe200078ec0ff */
[----:B------:R-:W-:Y:S01]  /*6250*/  IMAD.WIDE.U32 R8, R14, -0x2daee0ad, RZ ;  /* 0xd2511f530e087825 */ /* 0x000fe200078e00ff */
[----:B------:R-:W-:-:S03]  /*6260*/  LOP3.LUT R7, R0, R3, RZ, 0xc0, !PT ;  /* 0x0000000300077212 */ /* 0x000fc600078ec0ff */
[--C-:B------:R-:W-:Y:S01]  /*6270*/  FFMA.FTZ R0, R73, c[0x0][0x23c], -R2.reuse ;  /* 0x00008f0049007a23 */ /* 0x100fe20000010802 */
[----:B------:R-:W-:Y:S01]  /*6280*/  LOP3.LUT R3, R8, 0xffff, RZ, 0xc0, !PT ;  /* 0x0000ffff08037812 */ /* 0x000fe200078ec0ff */
[--C-:B------:R-:W-:Y:S01]  /*6290*/  FFMA.FTZ R14, R78, c[0x0][0x23c], -R2.reuse ;  /* 0x00008f004e0e7a23 */ /* 0x100fe20000010802 */
[----:B------:R-:W-:Y:S01]  /*62a0*/  LOP3.LUT R11, R8, 0xff, RZ, 0xc0, !PT ;  /* 0x000000ff080b7812 */ /* 0x000fe200078ec0ff */
[----:B------:R-:W-:Y:S01]  /*62b0*/  FFMA.FTZ R2, R74, c[0x0][0x23c], -R2 ;  /* 0x00008f004a027a23 */ /* 0x000fe20000010802 */
[----:B------:R1:W-:Y:S01]  /*62c0*/  MUFU.EX2 R132, R0 ;  /* 0x0000000000847308 */ /* 0x0003e20000000800 */
[----:B------:R-:W-:Y:S01]  /*62d0*/  SHF.R.U32.HI R3, RZ, 0x8, R3 ;  /* 0x00000008ff037819 */ /* 0x000fe20000011603 */
[----:B------:R-:W-:Y:S01]  /*62e0*/  HMMA.16816.F32 R40, R4, R60, RZ ;  /* 0x0000003c0428723c */ /* 0x000fe200000018ff */
[----:B------:R-:W-:Y:S02]  /*62f0*/  SHF.R.U32.HI R10, RZ, 0x10, R8 ;  /* 0x00000010ff0a7819 */ /* 0x000fe40000011608 */
[----:B------:R-:W-:-:S02]  /*6300*/  PRMT R11, R11, 0x5410, R3 ;  /* 0x000054100b0b7816 */ /* 0x000fc40000000003 */
[----:B------:R-:W-:Y:S01]  /*6310*/  LOP3.LUT R10, R10, 0xff, RZ, 0xc0, !PT ;  /* 0x000000ff0a0a7812 */ /* 0x000fe200078ec0ff */
[----:B------:R2:W3:Y:S02]  /*6320*/  MUFU.EX2 R15, R2 ;  /* 0x00000002000f7308 */ /* 0x0004e40000000800 */
[----:B------:R-:W-:Y:S01]  /*6330*/  HMMA.16816.F32 R44, R4, R62, RZ ;  /* 0x0000003e042c723c */ /* 0x000fe200000018ff */
[----:B-1----:R-:W-:-:S05]  /*6340*/  LOP3.LUT R0, R9, UR17, R12, 0x96, !PT ;  /* 0x0000001109007c12 */ /* 0x002fca000f8e960c */
[----:B------:R-:W1:Y:S01]  /*6350*/  MUFU.EX2 R14, R14 ;  /* 0x0000000e000e7308 */ /* 0x000e620000000800 */
[----:B------:R-:W-:Y:S01]  /*6360*/  SHF.R.U32.HI R12, RZ, 0x18, R8 ;  /* 0x00000018ff0c7819 */ /* 0x000fe20000011608 */
[----:B------:R-:W-:Y:S01]  /*6370*/  HMMA.16816.F32 R56, R4, R92, RZ ;  /* 0x0000005c0438723c */ /* 0x000fe200000018ff */
[----:B------:R-:W-:Y:S02]  /*6380*/  SHF.R.U32.HI R3, RZ, 0x10, R0 ;  /* 0x00000010ff037819 */ /* 0x000fe40000011600 */
[C---:B------:R-:W-:Y:S02]  /*6390*/  LOP3.LUT R8, R0.reuse, 0xff, RZ, 0xc0, !PT ;  /* 0x000000ff00087812 */ /* 0x040fe400078ec0ff */
[----:B--2---:R-:W-:-:S03]  /*63a0*/  LOP3.LUT R2, R0, 0xffff, RZ, 0xc0, !PT ;  /* 0x0000ffff00027812 */ /* 0x004fc600078ec0ff */
[C---:B------:R-:W-:Y:S01]  /*63b0*/  HMMA.16816.F32 R60, R4.reuse, R94, RZ ;  /* 0x0000005e043c723c */ /* 0x040fe200000018ff */
[----:B------:R-:W-:Y:S02]  /*63c0*/  SHF.R.U32.HI R9, RZ, 0x8, R2 ;  /* 0x00000008ff097819 */ /* 0x000fe40000011602 */
[----:B------:R-:W-:Y:S02]  /*63d0*/  SHF.R.U32.HI R2, RZ, 0x18, R0 ;  /* 0x00000018ff027819 */ /* 0x000fe40000011600 */
[----:B------:R-:W-:Y:S02]  /*63e0*/  LOP3.LUT R0, R3, 0xff, RZ, 0xc0, !PT ;  /* 0x000000ff03007812 */ /* 0x000fe400078ec0ff */
[----:B------:R-:W-:Y:S01]  /*63f0*/  PRMT R8, R8, 0x5410, R9 ;  /* 0x0000541008087816 */ /* 0x000fe20000000009 */
[----:B------:R-:W-:Y:S01]  /*6400*/  HMMA.16816.F32 R148, R4, R152, RZ ;  /* 0x000000980494723c */ /* 0x000fe200000018ff */
[----:B------:R-:W-:Y:S01]  /*6410*/  PRMT R2, R0, 0x5410, R2 ;  /* 0x0000541000027816 */ /* 0x000fe20000000002 */
[--C-:B------:R-:W-:Y:S01]  /*6420*/  HSET2.LE.AND R0, R11, R90.reuse, PT ;  /* 0x0000005a0b007233 */ /* 0x100fe20003803000 */
[----:B------:R-:W-:Y:S01]  /*6430*/  PRMT R3, R10, 0x5410, R12 ;  /* 0x000054100a037816 */ /* 0x000fe2000000000c */
[----:B------:R-:W-:-:S02]  /*6440*/  HSET2.LE.AND R8, R8, R90, PT ;  /* 0x0000005a08087233 */ /* 0x000fc40003803000 */
[--C-:B------:R-:W-:Y:S01]  /*6450*/  HSET2.LE.AND R9, R2, R90.reuse, PT ;  /* 0x0000005a02097233 */ /* 0x100fe20003803000 */
[----:B------:R-:W-:Y:S01]  /*6460*/  F2FP.PACK_AB R2, R133, R139 ;  /* 0x0000008b8502723e */ /* 0x000fe200000000ff */
[----:B------:R-:W-:Y:S01]  /*6470*/  HSET2.LE.AND R3, R3, R90, PT ;  /* 0x0000005a03037233 */ /* 0x000fe20003803000 */
[----:B------:R-:W-:Y:S02]  /*6480*/  HMMA.16816.F32 R164, R4, R168, RZ ;  /* 0x000000a804a4723c */ /* 0x000fe400000018ff */
[----:B------:R-:W-:Y:S01]  /*6490*/  LOP3.LUT R126, R0, R2, RZ, 0xc0, !PT ;  /* 0x00000002007e7212 */ /* 0x000fe200078ec0ff */
[----:B------:R-:W-:Y:S01]  /*64a0*/  FADD.FTZ R2, R244, R243 ;  /* 0x000000f3f4027221 */ /* 0x000fe20000010000 */
[----:B---3--:R-:W-:-:S03]  /*64b0*/  F2FP.PACK_AB R0, R15, R132 ;  /* 0x000000840f00723e */ /* 0x008fc600000000ff */
[----:B------:R-:W-:Y:S01]  /*64c0*/  FADD.FTZ R2, R242, R2 ;  /* 0x00000002f2027221 */ /* 0x000fe20000010000 */
[----:B------:R-:W-:Y:S01]  /*64d0*/  LOP3.LUT R127, R3, R0, RZ, 0xc0, !PT ;  /* 0x00000000037f7212 */ /* 0x000fe200078ec0ff */
[C---:B------:R-:W-:Y:S01]  /*64e0*/  HMMA.16816.F32 R72, R4.reuse, R104, RZ ;  /* 0x000000680448723c */ /* 0x040fe200000018ff */
[----:B------:R-:W-:Y:S01]  /*64f0*/  F2FP.PACK_AB R0, R195, R196 ;  /* 0x000000c4c300723e */ /* 0x000fe200000000ff */
[----:B------:R-:W-:Y:S02]  /*6500*/  FADD.FTZ R3, R240, R233 ;  /* 0x000000e9f0037221 */ /* 0x000fe40000010000 */
[----:B------:R-:W-:Y:S01]  /*6510*/  FADD.FTZ R2, R241, R2 ;  /* 0x00000002f1027221 */ /* 0x000fe20000010000 */
[----:B------:R-:W-:Y:S01]  /*6520*/  LOP3.LUT R124, R8, R0, RZ, 0xc0, !PT ;  /* 0x00000000087c7212 */ /* 0x000fe200078ec0ff */
[----:B------:R-:W-:Y:S01]  /*6530*/  FADD.FTZ R3, R235, R3 ;  /* 0x00000003eb037221 */ /* 0x000fe20000010000 */
[----:B-1----:R-:W-:Y:S01]  /*6540*/  F2FP.PACK_AB R0, R14, R13 ;  /* 0x0000000d0e00723e */ /* 0x002fe200000000ff */
[----:B------:R-:W-:Y:S02]  /*6550*/  HMMA.16816.F32 R88, R4, R108, RZ ;  /* 0x0000006c0458723c */ /* 0x000fe400000018ff */
[----:B------:R-:W-:Y:S01]  /*6560*/  FADD.FTZ R3, R234, R3 ;  /* 0x00000003ea037221 */ /* 0x000fe20000010000 */
[----:B------:R-:W-:Y:S01]  /*6570*/  LOP3.LUT R125, R9, R0, RZ, 0xc0, !PT ;  /* 0x00000000097d7212 */ /* 0x000fe200078ec0ff */
[----:B------:R-:W-:-:S02]  /*6580*/  FADD.FTZ R0, R194, R138 ;  /* 0x0000008ac2007221 */ /* 0x000fc40000010000 */
[----:B------:R-:W-:Y:S02]  /*6590*/  FADD.FTZ R3, R202, R3 ;  /* 0x00000003ca037221 */ /* 0x000fe40000010000 */
[C---:B------:R-:W-:Y:S01]  /*65a0*/  HMMA.16816.F32 R76, R4.reuse, R106, RZ ;  /* 0x0000006a044c723c */ /* 0x040fe200000018ff */
[----:B------:R-:W-:Y:S02]  /*65b0*/  FADD.FTZ R0, R193, R0 ;  /* 0x00000000c1007221 */ /* 0x000fe40000010000 */
[----:B------:R-:W-:Y:S02]  /*65c0*/  FADD.FTZ R3, R201, R3 ;  /* 0x00000003c9037221 */ /* 0x000fe40000010000 */
[----:B------:R-:W-:Y:S02]  /*65d0*/  FADD.FTZ R0, R192, R0 ;  /* 0x00000000c0007221 */ /* 0x000fe40000010000 */
[----:B------:R-:W-:Y:S01]  /*65e0*/  FADD.FTZ R3, R228, R3 ;  /* 0x00000003e4037221 */ /* 0x000fe20000010000 */
[----:B------:R-:W-:Y:S01]  /*65f0*/  HMMA.16816.F32 R92, R4, R110, RZ ;  /* 0x0000006e045c723c */ /* 0x000fe200000018ff */
[----:B------:R-:W-:-:S02]  /*6600*/  FADD.FTZ R0, R13, R0 ;  /* 0x000000000d007221 */ /* 0x000fc40000010000 */
[----:B------:R-:W-:Y:S02]  /*6610*/  FADD.FTZ R246, R203, R3 ;  /* 0x00000003cbf67221 */ /* 0x000fe40000010000 */
[----:B------:R-:W-:-:S03]  /*6620*/  FADD.FTZ R0, R14, R0 ;  /* 0x000000000e007221 */ /* 0x000fc60000010000 */
[----:B------:R-:W-:Y:S01]  /*6630*/  HMMA.16816.F32 R152, R4, R154, RZ ;  /* 0x0000009a0498723c */ /* 0x000fe200000018ff */
[----:B------:R-:W-:-:S04]  /*6640*/  FADD.FTZ R0, R132, R0 ;  /* 0x0000000084007221 */ /* 0x000fc80000010000 */
[----:B------:R-:W-:-:S03]  /*6650*/  FADD.FTZ R248, R15, R0 ;  /* 0x000000000ff87221 */ /* 0x000fc60000010000 */
        /* <DEDUP_REMOVED lines=16> */
[----:B------:R-:W-:Y:S02]  /*6760*/  HMMA.16816.F32 R40, R124, R32, R40 ;  /* 0x000000207c28723c */ /* 0x000fe40000001828 */
[----:B------:R1:W-:Y:S01]  /*6770*/  STL [R1+0x18], R245 ;  /* 0x000018f501007387 */ /* 0x0003e20000100800 */
[----:B------:R-:W-:-:S03]  /*6780*/  FADD.FTZ R2, R139, R2 ;  /* 0x000000028b027221 */ /* 0x000fc60000010000 */
[----:B------:R1:W-:Y:S01]  /*6790*/  STL [R1+0x1c], R246 ;  /* 0x00001cf601007387 */ /* 0x0003e20000100800 */
[----:B------:R-:W-:Y:S01]  /*67a0*/  FADD.FTZ R247, R133, R2 ;  /* 0x0000000285f77221 */ /* 0x000fe20000010000 */
[C---:B------:R-:W-:Y:S04]  /*67b0*/  HMMA.16816.F32 R56, R124.reuse, R24, R56 ;  /* 0x000000187c38723c */ /* 0x040fe80000001838 */
[----:B------:R1:W-:Y:S04]  /*67c0*/  STL [R1+0x20], R247 ;  /* 0x000020f701007387 */ /* 0x0003e80000100800 */
        /* <DEDUP_REMOVED lines=55> */
[C---:B------:R-:W-:Y:S02]  /*6b40*/  IADD3 R2, R0.reuse, 0x1, RZ ;  /* 0x0000000100027810 */ /* 0x040fe40007ffe0ff */
[----:B------:R-:W-:Y:S01]  /*6b50*/  @!PT LDS RZ, [RZ] ;  /* 0x00000000fffff984 */ /* 0x000fe20000000800 */
[----:B------:R-:W-:Y:S01]  /*6b60*/  @!PT LDS RZ, [RZ] ;  /* 0x00000000fffff984 */ /* 0x000fe20000000800 */
[----:B------:R-:W-:Y:S01]  /*6b70*/  @!PT LDS RZ, [RZ] ;  /* 0x00000000fffff984 */ /* 0x000fe20000000800 */
[----:B------:R1:W-:Y:S01]  /*6b80*/  @!P3 LDGSTS.E.BYPASS.LTC128B.128 [R219+0xa800], [R8.64] ;  /* 0x0a80000008dbbfae */ /* 0x0003e2000b901d5c */
[CC--:B------:R-:W-:Y:S02]  /*6b90*/  ISETP.GE.AND P1, PT, R0.reuse, R227.reuse, PT ;  /* 0x000000e30000720c */ /* 0x0c0fe40003f26270 */
[----:B------:R-:W-:Y:S01]  /*6ba0*/  ISETP.GE.AND P5, PT, R0, R226, PT ;  /* 0x000000e20000720c */ /* 0x000fe20003fa6270 */
[----:B------:R-:W-:Y:S01]  /*6bb0*/  @P2 STS.128 [R219+0xb800], RZ ;  /* 0x00b800ffdb002388 */ /* 0x000fe20000000c00 */
[----:B------:R-:W-:Y:S02]  /*6bc0*/  ISETP.GE.AND P4, PT, R2, R227, PT ;  /* 0x000000e30200720c */ /* 0x000fe40003f86270 */
[C---:B------:R-:W-:Y:S01]  /*6bd0*/  ISETP.LT.OR P1, PT, R0.reuse, R223, P1 ;  /* 0x000000df0000720c */ /* 0x040fe20000f21670 */
[----:B------:R-:W-:Y:S01]  /*6be0*/  @!PT LDS RZ, [RZ] ;  /* 0x00000000fffff984 */ /* 0x000fe20000000800 */
[----:B------:R-:W-:Y:S01]  /*6bf0*/  @!PT LDS RZ, [RZ] ;  /* 0x00000000fffff984 */ /* 0x000fe20000000800 */
[----:B------:R-:W-:Y:S01]  /*6c00*/  @!PT LDS RZ, [RZ] ;  /* 0x00000000fffff984 */ /* 0x000fe20000000800 */
[----:B------:R2:W-:Y:S01]  /*6c10*/  @!P2 LDGSTS.E.BYPASS.LTC128B.128 [R219+0xb800], [R4.64+0x80] ;  /* 0x0b80008004dbafae */ /* 0x0005e2000b901d5c */
[----:B------:R-:W-:-:S02]  /*6c20*/  ISETP.LT.OR P5, PT, R0, R222, P5 ;  /* 0x000000de0000720c */ /* 0x000fc40002fa1670 */
[C---:B------:R-:W-:Y:S01]  /*6c30*/  ISETP.LT.OR P4, PT, R2.reuse, R223, P4 ;  /* 0x000000df0200720c */ /* 0x040fe20002781670 */
[----:B------:R-:W-:Y:S01]  /*6c40*/  LDSM.16.M88.4 R20, [R204+0x8000] ;  /* 0x00800000cc14783b */ /* 0x000fe20000000200 */
[C---:B------:R-:W-:Y:S02]  /*6c50*/  ISETP.GE.AND P6, PT, R2.reuse, R226, PT ;  /* 0x000000e20200720c */ /* 0x040fe40003fc6270 */
[C---:B------:R-:W-:Y:S01]  /*6c60*/  ISETP.GE.AND P0, PT, R2.reuse, R225, PT ;  /* 0x000000e10200720c */ /* 0x040fe20003f06270 */
[----:B------:R-:W-:Y:S01]  /*6c70*/  LDSM.16.M88.4 R16, [R204+0x8800] ;  /* 0x00880000cc10783b */ /* 0x000fe20000000200 */
[C---:B------:R-:W-:Y:S02]  /*6c80*/  ISETP.LT.OR P6, PT, R2.reuse, R222, P6 ;  /* 0x000000de0200720c */ /* 0x040fe400037c1670 */
[----:B------:R-:W-:Y:S01]  /*6c90*/  ISETP.LT.OR P0, PT, R2, R221, P0 ;  /* 0x000000dd0200720c */ /* 0x000fe20000701670 */
[----:B------:R-:W-:Y:S01]  /*6ca0*/  LDSM.16.M88.4 R32, [R215] ;  /* 0x00000000d720783b */ /* 0x000fe20000000200 */
[----:B------:R-:W-:-:S03]  /*6cb0*/  IADD3 R3, R0, 0x10, RZ ;  /* 0x0000001000037810 */ /* 0x000fc60007ffe0ff */
[----:B------:R-:W-:Y:S04]  /*6cc0*/  LDSM.16.M88.4 R28, [R218] ;  /* 0x00000000da1c783b */ /* 0x000fe80000000200 */
[----:B-1----:R-:W1:Y:S04]  /*6cd0*/  LDSM.16.M88.4 R8, [R206+0x2000] ;  /* 0x00200000ce08783b */ /* 0x002e680000000200 */
[----:B------:R-:W-:Y:S04]  /*6ce0*/  LDSM.16.M88.4 R12, [R206] ;  /* 0x00000000ce0c783b */ /* 0x000fe80000000200 */
[----:B--2---:R-:W2:Y:S04]  /*6cf0*/  LDSM.16.M88.4 R4, [R208+0x2000] ;  /* 0x00200000d004783b */ /* 0x004ea80000000200 */
[----:B------:R-:W0:Y:S01]  /*6d00*/  LDGDEPBAR ;  /* 0x00000000000079af */ /* 0x000e220000000000 */
[C---:B-1----:R-:W-:Y:S08]  /*6d10*/  HMMA.16816.F32 R140, R8.reuse, R16, RZ ;  /* 0x00000010088c723c */ /* 0x042ff000000018ff */
[C---:B------:R-:W-:Y:S08]  /*6d20*/  HMMA.16816.F32 R176, R8.reuse, R22, RZ ;  /* 0x0000001608b0723c */ /* 0x040ff000000018ff */
[C---:B------:R-:W-:Y:S08]  /*6d30*/  HMMA.16816.F32 R180, R8.reuse, R20, RZ ;  /* 0x0000001408b4723c */ /* 0x040ff000000018ff */
[----:B------:R-:W-:Y:S01]  /*6d40*/  HMMA.16816.F32 R24, R8, R18, RZ ;  /* 0x000000120818723c */ /* 0x000fe200000018ff */
[----:B------:R-:W1:Y:S07]  /*6d50*/  LDSM.16.M88.4 R8, [R208] ;  /* 0x00000000d008783b */ /* 0x000e6e0000000200 */
[C---:B--2---:R-:W-:Y:S08]  /*6d60*/  HMMA.16816.F32 R228, R4.reuse, R28, R140 ;  /* 0x0000001c04e4723c */ /* 0x044ff0000000188c */
[----:B------:R-:W-:Y:S08]  /*6d70*/  HMMA.16816.F32 R232, R4, R34, R176 ;  /* 0x0000002204e8723c */ /* 0x000ff000000018b0 */
[C---:B------:R-:W-:Y:S08]  /*6d80*/  HMMA.16816.F32 R176, R12.reuse, R20, RZ ;  /* 0x000000140cb0723c */ /* 0x040ff000000018ff */
[C---:B------:R-:W-:Y:S08]  /*6d90*/  HMMA.16816.F32 R140, R12.reuse, R22, RZ ;  /* 0x000000160c8c723c */ /* 0x040ff000000018ff */
[----:B------:R-:W-:Y:S08]  /*6da0*/  HMMA.16816.F32 R20, R12, R16, RZ ;  /* 0x000000100c14723c */ /* 0x000ff000000018ff */
[C---:B------:R-:W-:Y:S08]  /*6db0*/  HMMA.16816.F32 R180, R4.reuse, R32, R180 ;  /* 0x0000002004b4723c */ /* 0x040ff000000018b4 */
[----:B------:R-:W-:Y:S01]  /*6dc0*/  HMMA.16816.F32 R188, R4, R30, R24 ;  /* 0x0000001e04bc723c */ /* 0x000fe20000001818 */
[----:B------:R-:W-:Y:S04]  /*6dd0*/  LDSM.16.M88.4 R4, [R214+0x2000] ;  /* 0x00200000d604783b */ /* 0x000fe80000000200 */
[----:B------:R-:W2:Y:S03]  /*6de0*/  LDSM.16.M88.4 R24, [R213+0x8000] ;  /* 0x00800000d518783b */ /* 0x000ea60000000200 */
[----:B------:R-:W-:Y:S01]  /*6df0*/  HMMA.16816.F32 R12, R12, R18, RZ ;  /* 0x000000120c0c723c */ /* 0x000fe200000018ff */
[----:B------:R-:W3:Y:S07]  /*6e00*/  LDSM.16.M88.4 R16, [R213+0x8800] ;  /* 0x00880000d510783b */ /* 0x000eee0000000200 */
[C---:B-1----:R-:W-:Y:S08]  /*6e10*/  HMMA.16816.F32 R200, R8.reuse, R32, R176 ;  /* 0x0000002008c8723c */ /* 0x042ff000000018b0 */
[C---:B------:R-:W-:Y:S01]  /*6e20*/  HMMA.16816.F32 R196, R8.reuse, R28, R20 ;  /* 0x0000001c08c4723c */ /* 0x040fe20000001814 */
[----:B------:R-:W-:Y:S07]  /*6e30*/  LDSM.16.M88.4 R20, [R211] ;  /* 0x00000000d314783b */ /* 0x000fee0000000200 */
[C---:B------:R-:W-:Y:S08]  /*6e40*/  HMMA.16816.F32 R192, R8.reuse, R34, R140 ;  /* 0x0000002208c0723c */ /* 0x040ff0000000188c */
[----:B------:R-:W-:Y:S01]  /*6e50*/  HMMA.16816.F32 R184, R8, R30, R12 ;  /* 0x0000001e08b8723c */ /* 0x000fe2000000180c */
[----:B------:R-:W1:Y:S04]  /*6e60*/  LDSM.16.M88.4 R8, [R214] ;  /* 0x00000000d608783b */ /* 0x000e680000000200 */
[----:B------:R-:W-:Y:S03]  /*6e70*/  LDSM.16.M88.4 R28, [R211+0x800] ;  /* 0x00080000d31c783b */ /* 0x000fe60000000200 */
[C---:B--2---:R-:W-:Y:S01]  /*6e80*/  HMMA.16816.F32 R180, R4.reuse, R24, R180 ;  /* 0x0000001804b4723c */ /* 0x044fe200000018b4 */
[----:B------:R-:W-:Y:S07]  /*6e90*/  LDSM.16.M88.4 R12, [R212] ;  /* 0x00000000d40c783b */ /* 0x000fee0000000200 */
[C---:B---3--:R-:W-:Y:S08]  /*6ea0*/  HMMA.16816.F32 R140, R4.reuse, R16, R228 ;  /* 0x00000010048c723c */ /* 0x048ff000000018e4 */
[C---:B------:R-:W-:Y:S08]  /*6eb0*/  HMMA.16816.F32 R176, R4.reuse, R26, R232 ;  /* 0x0000001a04b0723c */ /* 0x040ff000000018e8 */
[----:B------:R-:W-:Y:S01]  /*6ec0*/  HMMA.16816.F32 R32, R4, R18, R188 ;  /* 0x000000120420723c */ /* 0x000fe200000018bc */
[----:B------:R-:W2:Y:S07]  /*6ed0*/  LDSM.16.M88.4 R4, [R212+0x2000] ;  /* 0x00200000d404783b */ /* 0x000eae0000000200 */
[C---:B-1----:R-:W-:Y:S08]  /*6ee0*/  HMMA.16816.F32 R188, R8.reuse, R24, R200 ;  /* 0x0000001808bc723c */ /* 0x042ff000000018c8 */
[C---:B------:R-:W-:Y:S01]  /*6ef0*/  HMMA.16816.F32 R200, R8.reuse, R26, R192 ;  /* 0x0000001a08c8723c */ /* 0x040fe200000018c0 */
[----:B------:R-:W-:Y:S07]  /*6f00*/  LDSM.16.M88.4 R24, [R204+0x9800] ;  /* 0x00980000cc18783b */ /* 0x000fee0000000200 */
[C---:B------:R-:W-:Y:S08]  /*6f10*/  HMMA.16816.F32 R192, R8.reuse, R18, R184 ;  /* 0x0000001208c0723c */ /* 0x040ff000000018b8 */
[----:B------:R-:W-:Y:S01]  /*6f20*/  HMMA.16816.F32 R196, R8, R16, R196 ;  /* 0x0000001008c4723c */ /* 0x000fe200000018c4 */
[----:B------:R-:W-:Y:S04]  /*6f30*/  LDSM.16.M88.4 R16, [R204+0x9000] ;  /* 0x00900000cc10783b */ /* 0x000fe80000000200 */
[----:B------:R-:W-:Y:S03]  /*6f40*/  LDSM.16.M88.4 R8, [R206+0x4000] ;  /* 0x00400000ce08783b */ /* 0x000fe60000000200 */
[C---:B--2---:R-:W-:Y:S08]  /*6f50*/  HMMA.16816.F32 R184, R4.reuse, R20, R180 ;  /* 0x0000001404b8723c */ /* 0x044ff000000018b4 */
[C---:B------:R-:W-:Y:S08]  /*6f60*/  HMMA.16816.F32 R180, R4.reuse, R22, R176 ;  /* 0x0000001604b4723c */ /* 0x040ff000000018b0 */
[C---:B------:R-:W-:Y:S08]  /*6f70*/  HMMA.16816.F32 R176, R4.reuse, R28, R140 ;  /* 0x0000001c04b0723c */ /* 0x040ff0000000188c */
[----:B------:R-:W-:Y:S01]  /*6f80*/  HMMA.16816.F32 R140, R4, R30, R32 ;  /* 0x0000001e048c723c */ /* 0x000fe20000001820 */
[----:B------:R-:W1:Y:S07]  /*6f90*/  LDSM.16.M88.4 R4, [R206+0x6000] ;  /* 0x00600000ce04783b */ /* 0x000e6e0000000200 */
[C---:B------:R-:W-:Y:S08]  /*6fa0*/  HMMA.16816.F32 R32, R12.reuse, R20, R188 ;  /* 0x000000140c20723c */ /* 0x040ff000000018bc */
[C---:B------:R-:W-:Y:S08]  /*6fb0*/  HMMA.16816.F32 R20, R12.reuse, R22, R200 ;  /* 0x000000160c14723c */ /* 0x040ff000000018c8 */
        /* <DEDUP_REMOVED lines=8> */
[C---:B------:R-:W-:Y:S08]  /*7040*/  HMMA.16816.F32 R140, R8.reuse, R16, R32 ;  /* 0x00000010088c723c */ /* 0x040ff00000001820 */
[C---:B------:R-:W-:Y:S01]  /*7050*/  HMMA.16816.F32 R32, R8.reuse, R18, R20 ;  /* 0x000000120820723c */ /* 0x040fe20000001814 */
[----:B------:R-:W1:Y:S04]  /*7060*/  LDSM.16.M88.4 R16, [R217] ;  /* 0x00000000d910783b */ /* 0x000e680000000200 */
[----:B------:R-:W2:Y:S03]  /*7070*/  LDSM.16.M88.4 R20, [R216] ;  /* 0x00000000d814783b */ /* 0x000ea60000000200 */
[C---:B------:R-:W-:Y:S08]  /*7080*/  HMMA.16816.F32 R28, R8.reuse, R24, R196 ;  /* 0x00000018081c723c */ /* 0x040ff000000018c4 */
[----:B------:R-:W-:Y:S01]  /*7090*/  HMMA.16816.F32 R24, R8, R26, R192 ;  /* 0x0000001a0818723c */ /* 0x000fe200000018c0 */
[----:B------:R-:W-:Y:S07]  /*70a0*/  LDSM.16.M88.4 R8, [R214+0x4000] ;  /* 0x00400000d608783b */ /* 0x000fee0000000200 */
[----:B-1----:R-:W-:Y:S08]  /*70b0*/  HMMA.16816.F32 R200, R4, R18, R184 ;  /* 0x0000001204c8723c */ /* 0x002ff000000018b8 */
[----:B--2---:R-:W-:Y:S01]  /*70c0*/  HMMA.16816.F32 R184, R12, R20, R28 ;  /* 0x000000140cb8723c */ /* 0x004fe2000000181c */
[----:B------:R-:W1:Y:S07]  /*70d0*/  LDSM.16.M88.4 R28, [R213+0x9000] ;  /* 0x00900000d51c783b */ /* 0x000e6e0000000200 */
[----:B------:R-:W-:Y:S08]  /*70e0*/  HMMA.16816.F32 R192, R4, R22, R176 ;  /* 0x0000001604c0723c */ /* 0x000ff000000018b0 */
[-C--:B------:R-:W-:Y:S08]  /*70f0*/  HMMA.16816.F32 R176, R12, R16.reuse, R140 ;  /* 0x000000100cb0723c */ /* 0x080ff0000000188c */
[C---:B------:R-:W-:Y:S08]  /*7100*/  HMMA.16816.F32 R228, R4.reuse, R16, R188 ;  /* 0x0000001004e4723c */ /* 0x040ff000000018bc */
[----:B------:R-:W-:Y:S01]  /*7110*/  HMMA.16816.F32 R196, R4, R20, R180 ;  /* 0x0000001404c4723c */ /* 0x000fe200000018b4 */
[----:B------:R-:W2:Y:S07]  /*7120*/  LDSM.16.M88.4 R4, [R214+0x6000] ;  /* 0x00600000d604783b */ /* 0x000eae0000000200 */
[C---:B------:R-:W-:Y:S01]  /*7130*/  HMMA.16816.F32 R140, R12.reuse, R22, R24 ;  /* 0x000000160c8c723c */ /* 0x040fe20000001818 */
[----:B------:R-:W3:Y:S04]  /*7140*/  LDSM.16.M88.4 R20, [R213+0x9800] ;  /* 0x00980000d514783b */ /* 0x000ee80000000200 */
[----:B------:R-:W-:Y:S03]  /*7150*/  LDSM.16.M88.4 R24, [R211+0x1000] ;  /* 0x00100000d318783b */ /* 0x000fe60000000200 */
[----:B------:R-:W-:Y:S01]  /*7160*/  HMMA.16816.F32 R188, R12, R18, R32 ;  /* 0x000000120cbc723c */ /* 0x000fe20000001820 */
[----:B------:R-:W4:Y:S04]  /*7170*/  LDSM.16.M88.4 R16, [R212+0x4000] ;  /* 0x00400000d410783b */ /* 0x000f280000000200 */
[----:B------:R-:W5:Y:S03]  /*7180*/  LDSM.16.M88.4 R12, [R212+0x6000] ;  /* 0x00600000d40c783b */ /* 0x000f660000000200 */
[-C--:B-1----:R-:W-:Y:S08]  /*7190*/  HMMA.16816.F32 R32, R8, R28.reuse, R176 ;  /* 0x0000001c0820723c */ /* 0x082ff000000018b0 */
[C---:B--2---:R-:W-:Y:S08]  /*71a0*/  HMMA.16816.F32 R176, R4.reuse, R28, R228 ;  /* 0x0000001c04b0723c */ /* 0x044ff000000018e4 */
[C---:B------:R-:W-:Y:S08]  /*71b0*/  HMMA.16816.F32 R180, R4.reuse, R30, R200 ;  /* 0x0000001e04b4723c */ /* 0x040ff000000018c8 */
[C---:B---3--:R-:W-:Y:S08]  /*71c0*/  HMMA.16816.F32 R196, R4.reuse, R20, R196 ;  /* 0x0000001404c4723c */ /* 0x048ff000000018c4 */
[----:B------:R-:W-:Y:S08]  /*71d0*/  HMMA.16816.F32 R192, R4, R22, R192 ;  /* 0x0000001604c0723c */ /* 0x000ff000000018c0 */
[C---:B------:R-:W-:Y:S08]  /*71e0*/  HMMA.16816.F32 R4, R8.reuse, R30, R188 ;  /* 0x0000001e0804723c */ /* 0x040ff000000018bc */
[C---:B------:R-:W-:Y:S08]  /*71f0*/  HMMA.16816.F32 R184, R8.reuse, R20, R184 ;  /* 0x0000001408b8723c */ /* 0x040ff000000018b8 */
[----:B------:R-:W-:Y:S08]  /*7200*/  HMMA.16816.F32 R140, R8, R22, R140 ;  /* 0x00000016088c723c */ /* 0x000ff0000000188c */
[-C--:B----4-:R-:W-:Y:S08]  /*7210*/  HMMA.16816.F32 R20, R16, R24.reuse, R32 ;  /* 0x000000181014723c */ /* 0x090ff00000001820 */
[C---:B-----5:R-:W-:Y:S08]  /*7220*/  HMMA.16816.F32 R8, R12.reuse, R24, R176 ;  /* 0x000000180c08723c */ /* 0x060ff000000018b0 */
[-C--:B------:R-:W-:Y:S08]  /*7230*/  HMMA.16816.F32 R28, R12, R26.reuse, R180 ;  /* 0x0000001a0c1c723c */ /* 0x080ff000000018b4 */
[----:B------:R-:W-:Y:S01]  /*7240*/  HMMA.16816.F32 R24, R16, R26, R4 ;  /* 0x0000001a1018723c */ /* 0x000fe20000001804 */
[----:B------:R-:W1:Y:S01]  /*7250*/  LDSM.16.M88.4 R4, [R211+0x1800] ;  /* 0x00180000d304783b */ /* 0x000e620000000200 */
[----:B------:R-:W-:Y:S01]  /*7260*/  FSEL R32, R20, -INF , !P1 ;  /* 0xff80000014207808 */ /* 0x000fe20004800000 */
[----:B------:R-:W-:-:S04]  /*7270*/  DEPBAR.LE SB0, 0x0 ;  /* 0x000080000000791a */ /* 0x000fc80000000000 */
[----:B------:R-:W-:Y:S02]  /*7280*/  FSEL R138, R22, -INF , !P5 ;  /* 0xff800000168a7808 */ /* 0x000fe40006800000 */
[----:B------:R-:W-:Y:S01]  /*7290*/  FSEL R33, R21, -INF , !P4 ;  /* 0xff80000015217808 */ /* 0x000fe20006000000 */
[----:B------:R-:W-:Y:S01]  /*72a0*/  BAR.SYNC.DEFER_BLOCKING 0x0 ;  /* 0x0000000000007b1d */ /* 0x000fe20000010000 */
[-C--:B------:R-:W-:Y:S02]  /*72b0*/  ISETP.GE.AND P1, PT, R2, R224.reuse, PT ;  /* 0x000000e00200720c */ /* 0x080fe40003f26270 */
[C---:B------:R-:W-:Y:S02]  /*72c0*/  ISETP.GE.AND P5, PT, R0.reuse, R225, PT ;  /* 0x000000e10000720c */ /* 0x040fe40003fa6270 */
[----:B------:R-:W-:Y:S02]  /*72d0*/  ISETP.GE.AND P4, PT, R0, R224, PT ;  /* 0x000000e00000720c */ /* 0x000fe40003f86270 */
[----:B------:R-:W-:-:S02]  /*72e0*/  ISETP.LT.OR P1, PT, R2, R220, P1 ;  /* 0x000000dc0200720c */ /* 0x000fc40000f21670 */
[C---:B------:R-:W-:Y:S02]  /*72f0*/  ISETP.LT.OR P5, PT, R0.reuse, R221, P5 ;  /* 0x000000dd0000720c */ /* 0x040fe40002fa1670 */
[C---:B------:R-:W-:Y:S02]  /*7300*/  ISETP.LT.OR P4, PT, R0.reuse, R220, P4 ;  /* 0x000000dc0000720c */ /* 0x040fe40002781670 */
        /* <DEDUP_REMOVED lines=9> */
[C---:B------:R-:W-:Y:S01]  /*73a0*/  ISETP.LT.OR P6, PT, R2.reuse, R223, P6 ;  /* 0x000000df0200720c */ /* 0x040fe200037c1670 */
[----:B-1----:R-:W-:Y:S01]  /*73b0*/  HMMA.16816.F32 R20, R12, R4, R196 ;  /* 0x000000040c14723c */ /* 0x002fe200000018c4 */
[----:B------:R-:W-:-:S02]  /*73c0*/  ISETP.LT.OR P4, PT, R2, R222, P4 ;  /* 0x000000de0200720c */ /* 0x000fc40002781670 */
[C---:B------:R-:W-:Y:S02]  /*73d0*/  ISETP.LT.OR P5, PT, R2.reuse, R221, P5 ;  /* 0x000000dd0200720c */ /* 0x040fe40002fa1670 */
[----:B------:R-:W-:Y:S02]  /*73e0*/  ISETP.LT.OR P0, PT, R2, R220, P0 ;  /* 0x000000dc0200720c */ /* 0x000fe40000701670 */
[----:B------:R-:W-:Y:S01]  /*73f0*/  IADD3 R2, R0, 0x9, RZ ;  /* 0x0000000900027810 */ /* 0x000fe20007ffe0ff */
[----:B------:R-:W-:Y:S01]  /*7400*/  HMMA.16816.F32 R12, R12, R6, R192 ;  /* 0x000000060c0c723c */ /* 0x000fe200000018c0 */
[----:B------:R-:W-:Y:S02]  /*7410*/  FSEL R133, R11, -INF , !P1 ;  /* 0xff8000000b857808 */ /* 0x000fe40004800000 */
[----:B------:R-:W-:Y:S02]  /*7420*/  ISETP.GE.AND P1, PT, R2, R225, PT ;  /* 0x000000e10200720c */ /* 0x000fe40003f26270 */
[----:B------:R-:W-:-:S02]  /*7430*/  FSEL R28, R28, -INF , !P5 ;  /* 0xff8000001c1c7808 */ /* 0x000fc40006800000 */
[----:B------:R-:W-:Y:S01]  /*7440*/  ISETP.LT.OR P1, PT, R2, R221, P1 ;  /* 0x000000dd0200720c */ /* 0x000fe20000f21670 */
[C---:B------:R-:W-:Y:S01]  /*7450*/  HMMA.16816.F32 R8, R16.reuse, R4, R184 ;  /* 0x000000041008723c */ /* 0x040fe200000018b8 */
[----:B------:R-:W-:Y:S02]  /*7460*/  FSEL R30, R30, -INF , !P0 ;  /* 0xff8000001e1e7808 */ /* 0x000fe40004000000 */
[----:B------:R-:W-:Y:S02]  /*7470*/  FSEL R29, R29, -INF , !P1 ;  /* 0xff8000001d1d7808 */ /* 0x000fe40004800000 */
[C---:B------:R-:W-:Y:S02]  /*7480*/  ISETP.GE.AND P5, PT, R2.reuse, R227, PT ;  /* 0x000000e30200720c */ /* 0x040fe40003fa6270 */
[C---:B------:R-:W-:Y:S01]  /*7490*/  ISETP.GE.AND P0, PT, R2.reuse, R224, PT ;  /* 0x000000e00200720c */ /* 0x040fe20003f06270 */
[----:B------:R-:W-:Y:S01]  /*74a0*/  HMMA.16816.F32 R16, R16, R6, R140 ;  /* 0x000000061010723c */ /* 0x000fe2000000188c */
        /* <DEDUP_REMOVED lines=8> */
[CC--:B------:R-:W-:Y:S02]  /*7530*/  ISETP.GE.AND P5, PT, R3.reuse, R227.reuse, PT ;  /* 0x000000e30300720c */ /* 0x0c0fe40003fa6270 */
[C---:B------:R-:W-:Y:S02]  /*7540*/  ISETP.GE.AND P1, PT, R3.reuse, R226, PT ;  /* 0x000000e20300720c */ /* 0x040fe40003f26270 */
[----:B------:R-:W-:Y:S02]  /*7550*/  ISETP.GE.AND P6, PT, R2, R227, PT ;  /* 0x000000e30200720c */ /* 0x000fe40003fc6270 */
[C---:B------:R-:W-:Y:S02]  /*7560*/  ISETP.LT.OR P5, PT, R3.reuse, R223, P5 ;  /* 0x000000df0300720c */ /* 0x040fe40002fa1670 */
[----:B------:R-:W-:-:S02]  /*7570*/  ISETP.LT.OR P1, PT, R3, R222, P1 ;  /* 0x000000de0300720c */ /* 0x000fc40000f21670 */
[----:B------:R-:W-:Y:S02]  /*7580*/  ISETP.LT.OR P6, PT, R2, R223, P6 ;  /* 0x000000df0200720c */ /* 0x000fe400037c1670 */
        /* <DEDUP_REMOVED lines=8> */
[-C--:B------:R-:W-:Y:S02]  /*7610*/  ISETP.LT.OR P0, PT, R3, R221.reuse, P0 ;  /* 0x000000dd0300720c */ /* 0x080fe40000701670 */
[C---:B------:R-:W-:Y:S02]  /*7620*/  ISETP.LT.OR P5, PT, R2.reuse, R222, P5 ;  /* 0x000000de0200720c */ /* 0x040fe40002fa1670 */
[----:B------:R-:W-:-:S02]  /*7630*/  ISETP.LT.OR P1, PT, R2, R221, P1 ;  /* 0x000000dd0200720c */ /* 0x000fc40000f21670 */
[----:B------:R-:W-:Y:S02]  /*7640*/  ISETP.LT.OR P6, PT, R2, R220, P6 ;  /* 0x000000dc0200720c */ /* 0x000fe400037c1670 */
[----:B------:R-:W-:Y:S02]  /*7650*/  IADD3 R2, R0, 0x18, RZ ;  /* 0x0000001800027810 */ /* 0x000fe40007ffe0ff */
[----:B------:R-:W-:Y:S02]  /*7660*/  FSEL R201, R20, -INF , !P0 ;  /* 0xff80000014c97808 */ /* 0x000fe40004000000 */
[----:B------:R-:W-:Y:S02]  /*7670*/  ISETP.GE.AND P0, PT, R2, R227, PT ;  /* 0x000000e30200720c */ /* 0x000fe40003f06270 */
[----:B------:R-:W-:Y:S02]  /*7680*/  IADD3 R0, R0, 0x19, RZ ;  /* 0x0000001900007810 */ /* 0x000fe40007ffe0ff */
[----:B------:R-:W-:-:S02]  /*7690*/  ISETP.LT.OR P0, PT, R2, R223, P0 ;  /* 0x000000df0200720c */ /* 0x000fc40000701670 */
[----:B------:R-:W-:Y:S02]  /*76a0*/  FSEL R26, R26, -INF , !P4 ;  /* 0xff8000001a1a7808 */ /* 0x000fe40006000000 */
[C---:B------:R-:W-:Y:S02]  /*76b0*/  ISETP.GE.AND P4, PT, R3.reuse, R224, PT ;  /* 0x000000e00300720c */ /* 0x040fe40003f86270 */
[----:B------:R-:W-:Y:S02]  /*76c0*/  FSEL R191, R16, -INF , !P0 ;  /* 0xff80000010bf7808 */ /* 0x000fe40004000000 */
[C---:B------:R-:W-:Y:S02]  /*76d0*/  ISETP.GE.AND P0, PT, R0.reuse, R225, PT ;  /* 0x000000e10000720c */ /* 0x040fe40003f06270 */
[----:B------:R-:W-:Y:S02]  /*76e0*/  ISETP.LT.OR P4, PT, R3, R220, P4 ;  /* 0x000000dc0300720c */ /* 0x000fe40002781670 */
[----:B------:R-:W-:-:S02]  /*76f0*/  ISETP.LT.OR P0, PT, R0, R221, P0 ;  /* 0x000000dd0000720c */ /* 0x000fc40000701670 */
[----:B------:R-:W-:Y:S02]  /*7700*/  FSEL R203, R22, -INF , !P4 ;  /* 0xff80000016cb7808 */ /* 0x000fe40006000000 */
[----:B------:R-:W-:Y:S02]  /*7710*/  FSEL R200, R21, -INF , !P1 ;  /* 0xff80000015c87808 */ /* 0x000fe40004800000 */
[C---:B------:R-:W-:Y:S02]  /*7720*/  ISETP.GE.AND P4, PT, R2.reuse, R225, PT ;  /* 0x000000e10200720c */ /* 0x040fe40003f86270 */
[----:B------:R-:W-:Y:S02]  /*7730*/  ISETP.GE.AND P1, PT, R2, R224, PT ;  /* 0x000000e00200720c */ /* 0x000fe40003f26270 */
[----:B------:R-:W-:Y:S02]  /*7740*/  FSEL R194, R13, -INF , !P0 ;  /* 0xff8000000dc27808 */ /* 0x000fe40004000000 */
[----:B------:R-:W-:-:S02]  /*7750*/  PLOP3.LUT P0, PT, PT, PT, UP0, 0x80, 0x0 ;  /* 0x000000000000781c */ /* 0x000fc40003f0f008 */
[C---:B------:R-:W-:Y:S02]  /*7760*/  ISETP.LT.OR P4, PT, R2.reuse, R221, P4 ;  /* 0x000000dd0200720c */ /* 0x040fe40002781670 */
[----:B------:R-:W-:Y:S02]  /*7770*/  ISETP.LT.OR P1, PT, R2, R220, P1 ;  /* 0x000000dc0200720c */ /* 0x000fe40000f21670 */
[----:B------:R-:W-:Y:S02]  /*7780*/  FSEL R193, R11, -INF , !P5 ;  /* 0xff8000000bc17808 */ /* 0x000fe40006800000 */
[----:B------:R-:W-:Y:S02]  /*7790*/  FSEL R202, R23, -INF , !P6 ;  /* 0xff80000017ca7808 */ /* 0x000fe40007000000 */
[----:B------:R-:W-:Y:S02]  /*77a0*/  FSEL R192, R12, -INF , !P4 ;  /* 0xff8000000cc07808 */ /* 0x000fe40006000000 */
[----:B------:R-:W-:-:S02]  /*77b0*/  FSEL R195, R14, -INF , !P1 ;  /* 0xff8000000ec37808 */ /* 0x000fc40004800000 */
[-C--:B------:R-:W-:Y:S02]  /*77c0*/  ISETP.GE.AND P5, PT, R2, R226.reuse, PT ;  /* 0x000000e20200720c */ /* 0x080fe40003fa6270 */
[C---:B------:R-:W-:Y:S02]  /*77d0*/  ISETP.GE.AND P6, PT, R0.reuse, R227, PT ;  /* 0x000000e30000720c */ /* 0x040fe40003fc6270 */
[C---:B------:R-:W-:Y:S02]  /*77e0*/  ISETP.GE.AND P4, PT, R0.reuse, R226, PT ;  /* 0x000000e20000720c */ /* 0x040fe40003f86270 */
[----:B------:R-:W-:Y:S02]  /*77f0*/  ISETP.GE.AND P1, PT, R0, R224, PT ;  /* 0x000000e00000720c */ /* 0x000fe40003f26270 */
[----:B------:R-:W-:Y:S02]  /*7800*/  ISETP.LT.OR P5, PT, R2, R222, P5 ;  /* 0x000000de0200720c */ /* 0x000fe40002fa1670 */
[----:B------:R-:W-:-:S02]  /*7810*/  ISETP.LT.OR P6, PT, R0, R223, P6 ;  /* 0x000000df0000720c */ /* 0x000fc400037c1670 */
[C---:B------:R-:W-:Y:S02]  /*7820*/  ISETP.LT.OR P4, PT, R0.reuse, R222, P4 ;  /* 0x000000de0000720c */ /* 0x040fe40002781670 */
[----:B------:R-:W-:Y:S02]  /*7830*/  ISETP.LT.OR P1, PT, R0, R220, P1 ;  /* 0x000000dc0000720c */ /* 0x000fe40000f21670 */
[----:B------:R-:W-:Y:S02]  /*7840*/  FSEL R190, R18, -INF , !P5 ;  /* 0xff80000012be7808 */ /* 0x000fe40006800000 */
        /* <DEDUP_REMOVED lines=50> */
.L_x_1445:
[----:B------:R-:W-:Y:S05]  /*7b70*/  BSYNC B0 ;  /* 0x0000000000007941 */ /* 0x000fea0003800000 */
.L_x_1444:
[----:B------:R-:W0:Y:S02]  /*7b80*/  LDGDEPBAR ;  /* 0x00000000000079af */ /* 0x000e240000000000 */
.L_x_1443:
[----:B------:R-:W2:Y:S01]  /*7b90*/  LDL.64 R16, [R1+0x68] ;  /* 0x0000680001107983 */ /* 0x000ea20000100a00 */
[----:B------:R-:W-:Y:S01]  /*7ba0*/  FMNMX.FTZ R3, R136, R32, !PT ;  /* 0x0000002088037209 */ /* 0x000fe20007810000 */
[----:B-1----:R-:W-:Y:S01]  /*7bb0*/  IMAD R7, R252, -0x326172a9, RZ ;  /* 0xcd9e8d57fc077824 */ /* 0x002fe200078e02ff */
[----:B------:R-:W-:Y:S02]  /*7bc0*/  MOV R0, UR31 ;  /* 0x0000001f00007c02 */ /* 0x000fe40008000f00 */
[----:B------:R-:W-:Y:S02]  /*7bd0*/  FMNMX.FTZ R2, R134, R34, !PT ;  /* 0x0000002286027209 */ /* 0x000fe40007810000 */
[----:B------:R-:W-:Y:S02]  /*7be0*/  LOP3.LUT R4, R239, R249, RZ, 0x3c, !PT ;  /* 0x000000f9ef047212 */ /* 0x000fe400078e3cff */
[----:B------:R-:W-:Y:S02]  /*7bf0*/  FMNMX.FTZ R3, R33, R3, !PT ;  /* 0x0000000321037209 */ /* 0x000fe40007810000 */
[----:B------:R-:W-:Y:S01]  /*7c00*/  LOP3.LUT R6, R237, UR32, R0, 0x96, !PT ;  /* 0x00000020ed067c12 */ /* 0x000fe2000f8e9600 */
[----:B------:R-:W-:Y:S01]  /*7c10*/  IMAD.WIDE.U32 R4, R4, -0x2daee0ad, RZ ;  /* 0xd2511f5304047825 */ /* 0x000fe200078e00ff */
[----:B------:R-:W-:-:S02]  /*7c20*/  FMNMX.FTZ R0, R35, R2, !PT ;  /* 0x0000000223007209 */ /* 0x000fc40007810000 */
[----:B------:R-:W-:Y:S01]  /*7c30*/  FMNMX.FTZ R2, R24, R3, !PT ;  /* 0x0000000318027209 */ /* 0x000fe20007810000 */
[----:B------:R-:W-:Y:S01]  /*7c40*/  IMAD.WIDE.U32 R14, R6, -0x326172a9, RZ ;  /* 0xcd9e8d57060e7825 */ /* 0x000fe200078e00ff */
[----:B------:R-:W-:Y:S02]  /*7c50*/  FMNMX.FTZ R0, R28, R0, !PT ;  /* 0x000000001c007209 */ /* 0x000fe40007810000 */
[----:B------:R-:W-:Y:S02]  /*7c60*/  FMNMX.FTZ R2, R25, R2, !PT ;  /* 0x0000000219027209 */ /* 0x000fe40007810000 */
[----:B------:R-:W-:Y:S02]  /*7c70*/  LOP3.LUT R3, R5, UR15, R236, 0x96, !PT ;  /* 0x0000000f05037c12 */ /* 0x000fe4000f8e96ec */
[----:B------:R-:W-:Y:S02]  /*7c80*/  FMNMX.FTZ R6, R29, R0, !PT ;  /* 0x000000001d067209 */ /* 0x000fe40007810000 */
[----:B------:R-:W-:-:S02]  /*7c90*/  LOP3.LUT R5, R15, UR16, R7, 0x96, !PT ;  /* 0x000000100f057c12 */ /* 0x000fc4000f8e9607 */
[----:B------:R-:W-:Y:S01]  /*7ca0*/  FMNMX.FTZ R0, R197, R2, !PT ;  /* 0x00000002c5007209 */ /* 0x000fe20007810000 */
[----:B------:R-:W-:Y:S01]  /*7cb0*/  IMAD.WIDE.U32 R2, R3, -0x326172a9, RZ ;  /* 0xcd9e8d5703027825 */ /* 0x000fe200078e00ff */
[----:B------:R-:W-:Y:S02]  /*7cc0*/  FMNMX.FTZ R8, R201, R6, !PT ;  /* 0x00000006c9087209 */ /* 0x000fe40007810000 */
[----:B------:R-:W-:Y:S01]  /*7cd0*/  FMNMX.FTZ R0, R196, R0, !PT ;  /* 0x00000000c4007209 */ /* 0x000fe20007810000 */
[----:B------:R-:W-:Y:S01]  /*7ce0*/  IMAD.WIDE.U32 R12, R5, -0x2daee0ad, RZ ;  /* 0xd2511f53050c7825 */ /* 0x000fe200078e00ff */
[--C-:B------:R-:W-:Y:S02]  /*7cf0*/  LOP3.LUT R7, R251, UR14, R14.reuse, 0x96, !PT ;  /* 0x0000000efb077c12 */ /* 0x100fe4000f8e960e */
[----:B------:R-:W-:Y:S02]  /*7d00*/  LOP3.LUT R9, R3, UR14, R14, 0x96, !PT ;  /* 0x0000000e03097c12 */ /* 0x000fe4000f8e960e */
[----:B------:R-:W-:Y:S01]  /*7d10*/  FMNMX.FTZ R3, R200, R8, !PT ;  /* 0x00000008c8037209 */ /* 0x000fe20007810000 */
[----:B------:R-:W-:Y:S01]  /*7d20*/  IMAD.WIDE.U32 R6, R7, -0x2daee0ad, RZ ;  /* 0xd2511f5307067825 */ /* 0x000fe200078e00ff */
[----:B------:R-:W-:-:S02]  /*7d30*/  FMNMX.FTZ R0, R191, R0, !PT ;  /* 0x00000000bf007209 */ /* 0x000fc40007810000 */
[----:B------:R-:W-:Y:S01]  /*7d40*/  LOP3.LUT R10, R15, UR16, R238, 0x96, !PT ;  /* 0x000000100f0a7c12 */ /* 0x000fe2000f8e96ee */
[----:B------:R-:W-:Y:S01]  /*7d50*/  IMAD.WIDE.U32 R8, R9, -0x2daee0ad, RZ ;  /* 0xd2511f5309087825 */ /* 0x000fe200078e00ff */
[----:B------:R-:W-:Y:S02]  /*7d60*/  FMNMX.FTZ R3, R192, R3, !PT ;  /* 0x00000003c0037209 */ /* 0x000fe40007810000 */
[----:B------:R-:W-:Y:S01]  /*7d70*/  FMNMX.FTZ R0, R182, R0, !PT ;  /* 0x00000000b6007209 */ /* 0x000fe20007810000 */
[----:B------:R-:W-:Y:S01]  /*7d80*/  IMAD.WIDE.U32 R10, R10, -0x2daee0ad, RZ ;  /* 0xd2511f530a0a7825 */ /* 0x000fe200078e00ff */
[----:B------:R-:W-:Y:S02]  /*7d90*/  LOP3.LUT R7, R7, UR11, R12, 0x96, !PT ;  /* 0x0000000b07077c12 */ /* 0x000fe4000f8e960c */
[----:B------:R-:W-:Y:S01]  /*7da0*/  MOV R186, R245 ;  /* 0x000000f500ba7202 */ /* 0x000fe20000000f00 */
[----:B------:R-:W1:Y:S01]  /*7db0*/  SHFL.BFLY PT, R12, R0, 0x2, 0x1f ;  /* 0x0c401f00000c7f89 */ /* 0x000e6200000e0000 */
[----:B------:R-:W-:Y:S01]  /*7dc0*/  LOP3.LUT R4, R11, UR13, R4, 0x96, !PT ;  /* 0x0000000d0b047c12 */ /* 0x000fe2000f8e9604 */
[----:B------:R-:W-:Y:S01]  /*7dd0*/  IMAD.WIDE.U32 R178, R7, -0x326172a9, RZ ;  /* 0xcd9e8d5707b27825 */ /* 0x000fe200078e00ff */
[----:B------:R-:W-:-:S03]  /*7de0*/  LOP3.LUT R18, R9, UR11, R10, 0x96, !PT ;  /* 0x0000000b09127c12 */ /* 0x000fc6000f8e960a */
[----:B------:R-:W-:-:S04]  /*7df0*/  IMAD.WIDE.U32 R20, R4, -0x326172a9, RZ ;  /* 0xcd9e8d5704147825 */ /* 0x000fc800078e00ff */
[----:B------:R-:W-:Y:S01]  /*7e00*/  IMAD.WIDE.U32 R142, R18, -0x326172a9, RZ ;  /* 0xcd9e8d57128e7825 */ /* 0x000fe200078e00ff */
[----:B-1----:R-:W-:Y:S02]  /*7e10*/  FMNMX.FTZ R7, R0, R12, !PT ;  /* 0x0000000c00077209 */ /* 0x002fe40007810000 */
[----:B--2---:R-:W-:Y:S02]  /*7e20*/  LOP3.LUT R5, R13, UR13, R16, 0x96, !PT ;  /* 0x0000000d0d057c12 */ /* 0x004fe4000f8e9610 */
[----:B------:R-:W-:Y:S01]  /*7e30*/  LOP3.LUT R17, R21, UR12, R2, 0x96, !PT ;  /* 0x0000000c15117c12 */ /* 0x000fe2000f8e9602 */
[----:B------:R-:W1:Y:S01]  /*7e40*/  SHFL.BFLY PT, R16, R7, 0x1, 0x1f ;  /* 0x0c201f0007107f89 */ /* 0x000e6200000e0000 */
[----:B------:R-:W-:Y:S01]  /*7e50*/  FMNMX.FTZ R2, R137, R132, !PT ;  /* 0x0000008489027209 */ /* 0x000fe20007810000 */
[----:B------:R-:W-:Y:S01]  /*7e60*/  IMAD.WIDE.U32 R14, R5, -0x326172a9, RZ ;  /* 0xcd9e8d57050e7825 */ /* 0x000fe200078e00ff */
[----:B------:R-:W-:Y:S02]  /*7e70*/  FMNMX.FTZ R5, R194, R3, !PT ;  /* 0x00000003c2057209 */ /* 0x000fe40007810000 */
[----:B------:R-:W-:-:S02]  /*7e80*/  FMNMX.FTZ R3, R135, R138, !PT ;  /* 0x0000008a87037209 */ /* 0x000fc40007810000 */
[----:B------:R-:W-:Y:S01]  /*7e90*/  LOP3.LUT R10, R15, UR12, R250, 0x96, !PT ;  /* 0x0000000c0f0a7c12 */ /* 0x000fe2000f8e96fa */
[----:B------:R-:W2:Y:S01]  /*7ea0*/  SHFL.BFLY PT, R9, R5, 0x2, 0x1f ;  /* 0x0c401f0005097f89 */ /* 0x000ea200000e0000 */
[----:B------:R-:W-:Y:S02]  /*7eb0*/  LOP3.LUT R4, R179, UR10, R14, 0x96, !PT ;  /* 0x0000000ab3047c12 */ /* 0x000fe4000f8e960e */
[----:B------:R-:W-:Y:S01]  /*7ec0*/  FMNMX.FTZ R3, R139, R3, !PT ;  /* 0x000000038b037209 */ /* 0x000fe20007810000 */
[----:B------:R-:W-:Y:S01]  /*7ed0*/  IMAD.WIDE.U32 R10, R10, -0x2daee0ad, RZ ;  /* 0xd2511f530a0a7825 */ /* 0x000fe200078e00ff */
[----:B------:R-:W-:Y:S02]  /*7ee0*/  FMNMX.FTZ R2, R133, R2, !PT ;  /* 0x0000000285027209 */ /* 0x000fe40007810000 */
[----:B------:R-:W-:Y:S01]  /*7ef0*/  FMNMX.FTZ R3, R26, R3, !PT ;  /* 0x000000031a037209 */ /* 0x000fe20007810000 */
[----:B------:R-:W-:Y:S01]  /*7f00*/  IMAD.WIDE.U32 R180, R4, -0x2daee0ad, RZ ;  /* 0xd2511f5304b47825 */ /* 0x000fe200078e00ff */
[----:B------:R-:W-:-:S02]  /*7f10*/  FMNMX.FTZ R4, R30, R2, !PT ;  /* 0x000000021e047209 */ /* 0x000fc40007810000 */
[----:B------:R-:W-:Y:S02]  /*7f20*/  FMNMX.FTZ R0, R27, R3, !PT ;  /* 0x000000031b007209 */ /* 0x000fe40007810000 */
[----:B------:R-:W-:Y:S02]  /*7f30*/  LOP3.LUT R10, R181, UR7, R10, 0x96, !PT ;  /* 0x00000007b50a7c12 */ /* 0x000fe4000f8e960a */
[----:B------:R-:W-:Y:S02]  /*7f40*/  FMNMX.FTZ R4, R31, R4, !PT ;  /* 0x000000041f047209 */ /* 0x000fe40007810000 */
[----:B------:R-:W-:Y:S01]  /*7f50*/  LOP3.LUT R11, R11, UR9, R6, 0x96, !PT ;  /* 0x000000090b0b7c12 */ /* 0x000fe2000f8e9606 */
[----:B------:R-:W-:Y:S01]  /*7f60*/  IMAD.WIDE.U32 R2, R10, -0x326172a9, RZ ;  /* 0xcd9e8d570a027825 */ /* 0x000fe200078e00ff */
[----:B-1----:R-:W-:-:S03]  /*7f70*/  FMNMX.FTZ R230, R7, R16, !PT ;  /* 0x0000001007e67209 */ /* 0x002fc60007810000 */
[----:B------:R-:W-:Y:S01]  /*7f80*/  IMAD.WIDE.U32 R240, R11, -0x326172a9, RZ ;  /* 0xcd9e8d570bf07825 */ /* 0x000fe200078e00ff */
[----:B------:R-:W-:Y:S02]  /*7f90*/  SHF.R.U32.HI R12, RZ, 0x18, R2 ;  /* 0x00000018ff0c7819 */ /* 0x000fe40000011602 */
[----:B--2---:R-:W-:Y:S01]  /*7fa0*/  FMNMX.FTZ R6, R5, R9, !PT ;  /* 0x0000000905067209 */ /* 0x004fe20007810000 */
[----:B------:R-:W-:Y:S01]  /*7fb0*/  FMUL.FTZ R16, R230, c[0x0][0x23c] ;  /* 0x00008f00e6107a20 */ /* 0x000fe20000410000 */
[----:B------:R-:W-:Y:S02]  /*7fc0*/  FMNMX.FTZ R5, R198, R0, !PT ;  /* 0x00000000c6057209 */ /* 0x000fe40007810000 */
[----:B------:R-:W-:Y:S01]  /*7fd0*/  FMNMX.FTZ R9, R203, R4, !PT ;  /* 0x00000004cb097209 */ /* 0x000fe20007810000 */
[----:B------:R-:W-:Y:S01]  /*7fe0*/  SHFL.BFLY PT, R15, R6, 0x1, 0x1f ;  /* 0x0c201f00060f7f89 */ /* 0x000fe200000e0000 */
[----:B------:R-:W-:Y:S02]  /*7ff0*/  LOP3.LUT R0, R2, 0xffff, RZ, 0xc0, !PT ;  /* 0x0000ffff02007812 */ /* 0x000fe400078ec0ff */
[----:B------:R-:W-:-:S02]  /*8000*/  FMNMX.FTZ R10, R193, R5, !PT ;  /* 0x00000005c10a7209 */ /* 0x000fc40007810000 */
[----:B------:R-:W-:Y:S02]  /*8010*/  FMNMX.FTZ R5, R202, R9, !PT ;  /* 0x00000009ca057209 */ /* 0x000fe40007810000 */
[----:B------:R-:W-:Y:S02]  /*8020*/  SHF.R.U32.HI R4, RZ, 0x8, R0 ;  /* 0x00000008ff047819 */ /* 0x000fe40000011600 */
[----:B------:R-:W-:Y:S02]  /*8030*/  LOP3.LUT R0, R2, 0xff, RZ, 0xc0, !PT ;  /* 0x000000ff02007812 */ /* 0x000fe400078ec0ff */
[----:B------:R-:W-:Y:S02]  /*8040*/  FMNMX.FTZ R9, R190, R10, !PT ;  /* 0x0000000abe097209 */ /* 0x000fe40007810000 */
[----:B------:R-:W-:Y:S02]  /*8050*/  FMNMX.FTZ R5, R195, R5, !PT ;  /* 0x00000005c3057209 */ /* 0x000fe40007810000 */
[----:B------:R-:W-:-:S02]  /*8060*/  PRMT R141, R0, 0x5410, R4 ;  /* 0x00005410008d7816 */ /* 0x000fc40000000004 */
[----:B------:R-:W-:Y:S02]  /*8070*/  FMNMX.FTZ R0, R183, R9, !PT ;  /* 0x00000009b7007209 */ /* 0x000fe40007810000 */
[----:B------:R-:W-:Y:S02]  /*8080*/  FMNMX.FTZ R5, R199, R5, !PT ;  /* 0x00000005c7057209 */ /* 0x000fe40007810000 */
[----:B------:R-:W-:Y:S01]  /*8090*/  SHF.R.U32.HI R4, RZ, 0x10, R2 ;  /* 0x00000010ff047819 */ /* 0x000fe20000011602 */
[----:B------:R-:W1:Y:S01]  /*80a0*/  SHFL.BFLY PT, R13, R0, 0x2, 0x1f ;  /* 0x0c401f00000d7f89 */ /* 0x000e6200000e0000 */
[----:B------:R-:W-:Y:S02]  /*80b0*/  LOP3.LUT R2, R3, UR18, R240, 0x96, !PT ;  /* 0x0000001203027c12 */ /* 0x000fe4000f8e96f0 */
[----:B------:R-:W-:Y:S01]  /*80c0*/  LOP3.LUT R4, R4, 0xff, RZ, 0xc0, !PT ;  /* 0x000000ff04047812 */ /* 0x000fe200078ec0ff */
[----:B------:R-:W2:Y:S01]  /*80d0*/  SHFL.BFLY PT, R14, R5, 0x2, 0x1f ;  /* 0x0c401f00050e7f89 */ /* 0x000ea200000e0000 */
[----:B------:R-:W-:-:S02]  /*80e0*/  SHF.R.U32.HI R9, RZ, 0x10, R2 ;  /* 0x00000010ff097819 */ /* 0x000fc40000011602 */
[C---:B------:R-:W-:Y:S02]  /*80f0*/  LOP3.LUT R3, R2.reuse, 0xffff, RZ, 0xc0, !PT ;  /* 0x0000ffff02037812 */ /* 0x040fe400078ec0ff */
[----:B------:R-:W-:Y:S02]  /*8100*/  LOP3.LUT R11, R2, 0xff, RZ, 0xc0, !PT ;  /* 0x000000ff020b7812 */ /* 0x000fe400078ec0ff */
[----:B------:R-:W-:Y:S02]  /*8110*/  SHF.R.U32.HI R10, RZ, 0x18, R2 ;  /* 0x00000018ff0a7819 */ /* 0x000fe40000011602 */
[----:B------:R-:W-:Y:S02]  /*8120*/  LOP3.LUT R2, R9, 0xff, RZ, 0xc0, !PT ;  /* 0x000000ff09027812 */ /* 0x000fe400078ec0ff */
[----:B------:R-:W-:Y:S02]  /*8130*/  SHF.R.U32.HI R3, RZ, 0x8, R3 ;  /* 0x00000008ff037819 */ /* 0x000fe40000011603 */
[----:B------:R-:W-:-:S02]  /*8140*/  LOP3.LUT R9, R143, UR10, R20, 0x96, !PT ;  /* 0x0000000a8f097c12 */ /* 0x000fc4000f8e9614 */
[----:B------:R-:W-:Y:S02]  /*8150*/  PRMT R22, R11, 0x5410, R3 ;  /* 0x000054100b167816 */ /* 0x000fe40000000003 */
[----:B------:R-:W-:Y:S01]  /*8160*/  PRMT R23, R2, 0x5410, R10 ;  /* 0x0000541002177816 */ /* 0x000fe2000000000a */
[----:B------:R-:W-:Y:S01]  /*8170*/  IMAD.WIDE.U32 R2, R17, -0x2daee0ad, RZ ;  /* 0xd2511f5311027825 */ /* 0x000fe200078e00ff */
[----:B------:R-:W-:Y:S02]  /*8180*/  PRMT R140, R4, 0x5410, R12 ;  /* 0x00005410048c7816 */ /* 0x000fe4000000000c */
[----:B-1----:R-:W-:Y:S01]  /*8190*/  FMNMX.FTZ R4, R0, R13, !PT ;  /* 0x0000000d00047209 */ /* 0x002fe20007810000 */
[----:B------:R-:W-:Y:S01]  /*81a0*/  IMAD.WIDE.U32 R176, R9, -0x2daee0ad, RZ ;  /* 0xd2511f5309b07825 */ /* 0x000fe200078e00ff */
[----:B------:R-:W-:Y:S02]  /*81b0*/  LOP3.LUT R9, R3, UR9, R8, 0x96, !PT ;  /* 0x0000000903097c12 */ /* 0x000fe4000f8e9608 */
[----:B------:R-:W-:-:S02]  /*81c0*/  FSETP.NEU.FTZ.AND P6, PT, R230, -INF , PT ;  /* 0xff800000e600780b */ /* 0x000fc40003fdd000 */
[----:B------:R-:W-:Y:S01]  /*81d0*/  LOP3.LUT R2, R177, UR7, R2, 0x96, !PT ;  /* 0x00000007b1027c12 */ /* 0x000fe2000f8e9602 */
[----:B------:R-:W-:Y:S01]  /*81e0*/  IMAD.WIDE.U32 R188, R9, -0x326172a9, RZ ;  /* 0xcd9e8d5709bc7825 */ /* 0x000fe200078e00ff */
[----:B--2---:R-:W-:Y:S02]  /*81f0*/  FMNMX.FTZ R0, R5, R14, !PT ;  /* 0x0000000e05007209 */ /* 0x004fe40007810000 */
[----:B------:R-:W-:Y:S01]  /*8200*/  FMNMX.FTZ R231, R6, R15, !PT ;  /* 0x0000000f06e77209 */ /* 0x000fe20007810000 */
[----:B------:R-:W-:Y:S01]  /*8210*/  IMAD.WIDE.U32 R2, R2, -0x326172a9, RZ ;  /* 0xcd9e8d5702027825 */ /* 0x000fe200078e00ff */
[----:B------:R-:W-:Y:S02]  /*8220*/  FSEL R16, R16, RZ, P6 ;  /* 0x000000ff10107208 */ /* 0x000fe40003000000 */
[C---:B------:R-:W-:Y:S01]  /*8230*/  FSETP.NEU.FTZ.AND P4, PT, R231.reuse, -INF , PT ;  /* 0xff800000e700780b */ /* 0x040fe20003f9d000 */
[----:B------:R-:W-:Y:S01]  /*8240*/  FMUL.FTZ R17, R231, c[0x0][0x23c] ;  /* 0x00008f00e7117a20 */ /* 0x000fe20000410000 */
[----:B------:R-:W-:Y:S01]  /*8250*/  LOP3.LUT R5, R2, 0xffff, RZ, 0xc0, !PT ;  /* 0x0000ffff02057812 */ /* 0x000fe200078ec0ff */
[----:B------:R-:W-:Y:S01]  /*8260*/  FFMA.FTZ R7, R32, c[0x0][0x23c], -R16 ;  /* 0x00008f0020077a23 */ /* 0x000fe20000010810 */
[----:B------:R-:W-:-:S02]  /*8270*/  SHF.R.U32.HI R6, RZ, 0x10, R2 ;  /* 0x00000010ff067819 */ /* 0x000fc40000011602 */
[----:B------:R-:W-:Y:S01]  /*8280*/  SHF.R.U32.HI R8, RZ, 0x8, R5 ;  /* 0x00000008ff087819 */ /* 0x000fe20000011605 */
[----:B------:R1:W-:Y:S01]  /*8290*/  MUFU.EX2 R187, R7 ;  /* 0x0000000700bb7308 */ /* 0x0003e20000000800 */
[----:B------:R-:W-:Y:S02]  /*82a0*/  LOP3.LUT R5, R6, 0xff, RZ, 0xc0, !PT ;  /* 0x000000ff06057812 */ /* 0x000fe400078ec0ff */
[----:B------:R-:W-:Y:S02]  /*82b0*/  LOP3.LUT R6, R2, 0xff, RZ, 0xc0, !PT ;  /* 0x000000ff02067812 */ /* 0x000fe400078ec0ff */
[----:B------:R-:W-:Y:S02]  /*82c0*/  SHF.R.U32.HI R2, RZ, 0x18, R2 ;  /* 0x00000018ff027819 */ /* 0x000fe40000011602 */
[----:B------:R-:W-:Y:S01]  /*82d0*/  PRMT R10, R6, 0x5410, R8 ;  /* 0x00005410060a7816 */ /* 0x000fe20000000008 */
[----:B------:R-:W-:Y:S01]  /*82e0*/  FFMA.FTZ R6, R25, c[0x0][0x23c], -R16 ;  /* 0x00008f0019067a23 */ /* 0x000fe20000010810 */
[----:B------:R-:W-:Y:S01]  /*82f0*/  PRMT R11, R5, 0x5410, R2 ;  /* 0x00005410050b7816 */ /* 0x000fe20000000002 */
[----:B------:R-:W2:Y:S01]  /*8300*/  SHFL.BFLY PT, R8, R4, 0x1, 0x1f ;  /* 0x0c201f0004087f89 */ /* 0x000ea200000e0000 */
[----:B------:R-:W-:Y:S01]  /*8310*/  LOP3.LUT R2, R3, UR18, R188, 0x96, !PT ;  /* 0x0000001203027c12 */ /* 0x000fe2000f8e96bc */
[--C-:B------:R-:W-:Y:S01]  /*8320*/  FFMA.FTZ R3, R24, c[0x0][0x23c], -R16.reuse ;  /* 0x00008f0018037a23 */ /* 0x100fe20000010810 */
[----:B------:R-:W-:Y:S01]  /*8330*/  FSEL R17, R17, RZ, P4 ;  /* 0x000000ff11117208 */ /* 0x000fe20002000000 */
[----:B------:R-:W-:Y:S01]  /*8340*/  FFMA.FTZ R5, R33, c[0x0][0x23c], -R16 ;  /* 0x00008f0021057a23 */ /* 0x000fe20000010810 */
[----:B------:R-:W-:Y:S01]  /*8350*/  MUFU.EX2 R32, R6 ;  /* 0x0000000600207308 */ /* 0x000fe20000000800 */
[----:B-1----:R-:W1:Y:S07]  /*8360*/  SHFL.BFLY PT, R7, R0, 0x1, 0x1f ;  /* 0x0c201f0000077f89 */ /* 0x002e6e00000e0000 */
[----:B------:R3:W4:Y:S08]  /*8370*/  MUFU.EX2 R185, R3 ;  /* 0x0000000300b97308 */ /* 0x0007300000000800 */
[----:B------:R5:W4:Y:S01]  /*8380*/  MUFU.EX2 R19, R5 ;  /* 0x0000000500137308 */ /* 0x000b220000000800 */
[----:B--2---:R-:W-:-:S02]  /*8390*/  FMNMX.FTZ R228, R4, R8, !PT ;  /* 0x0000000804e47209 */ /* 0x004fc40007810000 */
[----:B------:R-:W2:Y:S02]  /*83a0*/  LDC.U8 R4, c[0x0][0x2d8] ;  /* 0x0000b600ff047b82 */ /* 0x000ea40000000000 */
[----:B------:R-:W-:Y:S02]  /*83b0*/  FSETP.NEU.FTZ.AND P5, PT, R228, -INF , PT ;  /* 0xff800000e400780b */ /* 0x000fe40003fbd000 */
[----:B---3--:R-:W-:Y:S02]  /*83c0*/  LOP3.LUT R3, R2, 0xffff, RZ, 0xc0, !PT ;  /* 0x0000ffff02037812 */ /* 0x008fe400078ec0ff */
[----:B-1----:R-:W-:Y:S01]  /*83d0*/  FMNMX.FTZ R229, R0, R7, !PT ;  /* 0x0000000700e57209 */ /* 0x002fe20007810000 */
[----:B------:R-:W-:-:S03]  /*83e0*/  FFMA.FTZ R0, R28, c[0x0][0x23c], -R17 ;  /* 0x00008f001c007a23 */ /* 0x000fc60000010811 */
[C---:B------:R-:W-:Y:S01]  /*83f0*/  FSETP.NEU.FTZ.AND P1, PT, R229.reuse, -INF , PT ;  /* 0xff800000e500780b */ /* 0x040fe20003f3d000 */
[----:B------:R-:W-:Y:S01]  /*8400*/  FMUL.FTZ R18, R229, c[0x0][0x23c] ;  /* 0x00008f00e5127a20 */ /* 0x000fe20000410000 */
[----:B-----5:R-:W-:Y:S02]  /*8410*/  SHF.R.U32.HI R5, RZ, 0x8, R3 ;  /* 0x00000008ff057819 */ /* 0x020fe40000011603 */
[----:B------:R-:W-:Y:S02]  /*8420*/  LOP3.LUT R3, R2, 0xff, RZ, 0xc0, !PT ;  /* 0x000000ff02037812 */ /* 0x000fe400078ec0ff */
[----:B------:R-:W-:Y:S02]  /*8430*/  FSEL R18, R18, RZ, P1 ;  /* 0x000000ff12127208 */ /* 0x000fe40000800000 */
[----:B------:R-:W-:Y:S01]  /*8440*/  PRMT R9, R3, 0x5410, R5 ;  /* 0x0000541003097816 */ /* 0x000fe20000000005 */
[----:B------:R-:W-:Y:S01]  /*8450*/  FFMA.FTZ R3, R34, c[0x0][0x23c], -R17 ;  /* 0x00008f0022037a23 */ /* 0x000fe20000010811 */
[----:B------:R-:W-:Y:S01]  /*8460*/  SHF.R.U32.HI R5, RZ, 0x10, R2 ;  /* 0x00000010ff057819 */ /* 0x000fe20000011602 */
[----:B------:R1:W-:Y:S01]  /*8470*/  MUFU.EX2 R34, R0 ;  /* 0x0000000000227308 */ /* 0x0003e20000000800 */
[----:B--2---:R-:W-:-:S07]  /*8480*/  PRMT R179, R4, 0x7054, R4 ;  /* 0x0000705404b37816 */ /* 0x004fce0000000004 */
[----:B------:R2:W-:Y:S01]  /*8490*/  MUFU.EX2 R184, R3 ;  /* 0x0000000300b87308 */ /* 0x0005e20000000800 */
[--C-:B------:R-:W-:Y:S02]  /*84a0*/  HSET2.LE.AND R4, R9, R179.reuse, PT ;  /* 0x000000b309047233 */ /* 0x100fe40003803000 */
[--C-:B------:R-:W-:Y:S02]  /*84b0*/  HSET2.LE.AND R7, R11, R179.reuse, PT ;  /* 0x000000b30b077233 */ /* 0x100fe40003803000 */
[--C-:B------:R-:W-:Y:S02]  /*84c0*/  HSET2.LE.AND R8, R22, R179.reuse, PT ;  /* 0x000000b316087233 */ /* 0x100fe40003803000 */
[--C-:B------:R-:W-:Y:S01]  /*84d0*/  HSET2.LE.AND R9, R23, R179.reuse, PT ;  /* 0x000000b317097233 */ /* 0x100fe20003803000 */
[----:B-1----:R-:W-:Y:S01]  /*84e0*/  FFMA.FTZ R0, R29, c[0x0][0x23c], -R17 ;  /* 0x00008f001d007a23 */ /* 0x002fe20000010811 */
[----:B------:R-:W-:-:S03]  /*84f0*/  HSET2.LE.AND R11, R140, R179, PT ;  /* 0x000000b38c0b7233 */ /* 0x000fc60003803000 */
[----:B------:R1:W-:Y:S01]  /*8500*/  MUFU.EX2 R177, R0 ;  /* 0x0000000000b17308 */ /* 0x0003e20000000800 */
[----:B--2---:R-:W-:Y:S02]  /*8510*/  SHF.R.U32.HI R3, RZ, 0x18, R2 ;  /* 0x00000018ff037819 */ /* 0x004fe40000011602 */
[----:B------:R-:W-:Y:S01]  /*8520*/  LOP3.LUT R2, R5, 0xff, RZ, 0xc0, !PT ;  /* 0x000000ff05027812 */ /* 0x000fe200078ec0ff */
[----:B------:R-:W-:Y:S01]  /*8530*/  FFMA.FTZ R5, R35, c[0x0][0x23c], -R17 ;  /* 0x00008f0023057a23 */ /* 0x000fe20000010811 */
[----:B----4-:R-:W-:Y:S02]  /*8540*/  MOV R35, R185 ;  /* 0x000000b900237202 */ /* 0x010fe40000000f00 */
[----:B------:R-:W-:Y:S02]  /*8550*/  PRMT R6, R2, 0x5410, R3 ;  /* 0x0000541002067816 */ /* 0x000fe40000000003 */
[----:B------:R-:W-:Y:S01]  /*8560*/  FSEL R3, R230, RZ, P6 ;  /* 0x000000ffe6037208 */ /* 0x000fe20003000000 */
[----:B------:R-:W2:Y:S01]  /*8570*/  MUFU.EX2 R5, R5 ;  /* 0x0000000500057308 */ /* 0x000ea20000000800 */
[----:B------:R-:W-:Y:S01]  /*8580*/  FSEL R2, R228, RZ, P5 ;  /* 0x000000ffe4027208 */ /* 0x000fe20002800000 */
[----:B-1----:R-:W-:Y:S01]  /*8590*/  FFMA.FTZ R0, R132, c[0x0][0x23c], -R18 ;  /* 0x00008f0084007a23 */ /* 0x002fe20000010812 */
[----:B------:R-:W-:Y:S01]  /*85a0*/  MOV R132, R19 ;  /* 0x0000001300847202 */ /* 0x000fe20000000f00 */
[----:B------:R-:W-:Y:S01]  /*85b0*/  FADD.FTZ R12, R136, -R3 ;  /* 0x80000003880c7221 */ /* 0x000fe20000010000 */
[----:B------:R-:W-:Y:S01]  /*85c0*/  FSEL R3, R231, RZ, P4 ;  /* 0x000000ffe7037208 */ /* 0x000fe20002000000 */
[----:B------:R-:W-:Y:S01]  /*85d0*/  FADD.FTZ R21, R135, -R2 ;  /* 0x8000000287157221 */ /* 0x000fe20000010000 */
[----:B------:R-:W-:Y:S01]  /*85e0*/  FSEL R2, R229, RZ, P1 ;  /* 0x000000ffe5027208 */ /* 0x000fe20000800000 */
[----:B------:R1:W-:Y:S01]  /*85f0*/  MUFU.EX2 R135, R0 ;  /* 0x0000000000877308 */ /* 0x0003e20000000800 */
[----:B------:R-:W-:Y:S01]  /*8600*/  FMUL.FTZ R12, R12, c[0x0][0x23c] ;  /* 0x00008f000c0c7a20 */ /* 0x000fe20000410000 */
[----:B------:R-:W-:Y:S01]  /*8610*/  MOV R136, R248 ;  /* 0x000000f800887202 */ /* 0x000fe20000000f00 */
[----:B------:R-:W-:Y:S01]  /*8620*/  FADD.FTZ R20, R134, -R3 ;  /* 0x8000000386147221 */ /* 0x000fe20000010000 */
[----:B------:R-:W-:Y:S01]  /*8630*/  MOV R185, R246 ;  /* 0x000000f600b97202 */ /* 0x000fe20000000f00 */
[----:B------:R-:W-:-:S02]  /*8640*/  FMUL.FTZ R3, R228, c[0x0][0x23c] ;  /* 0x00008f00e4037a20 */ /* 0x000fc40000410000 */
[----:B------:R-:W-:Y:S01]  /*8650*/  FADD.FTZ R19, R137, -R2 ;  /* 0x8000000289137221 */ /* 0x000fe20000010000 */
[----:B--2---:R-:W-:Y:S01]  /*8660*/  MOV R29, R5 ;  /* 0x00000005001d7202 */ /* 0x004fe20000000f00 */
[--C-:B------:R-:W-:Y:S01]  /*8670*/  FFMA.FTZ R2, R31, c[0x0][0x23c], -R18.reuse ;  /* 0x00008f001f027a23 */ /* 0x100fe20000010812 */
[----:B------:R-:W-:Y:S01]  /*8680*/  FSEL R3, R3, RZ, P5 ;  /* 0x000000ff03037208 */ /* 0x000fe20002800000 */
[--C-:B------:R-:W-:Y:S01]  /*8690*/  HSET2.LE.AND R5, R6, R179.reuse, PT ;  /* 0x000000b306057233 */ /* 0x100fe20003803000 */
[----:B------:R-:W-:Y:S01]  /*86a0*/  FMUL.FTZ R21, R21, c[0x0][0x23c] ;  /* 0x00008f0015157a20 */ /* 0x000fe20000410000 */
[----:B------:R2:W-:Y:S01]  /*86b0*/  MUFU.EX2 R181, R2 ;  /* 0x0000000200b57308 */ /* 0x0005e20000000800 */
[--C-:B------:R-:W-:Y:S01]  /*86c0*/  HSET2.LE.AND R6, R10, R179.reuse, PT ;  /* 0x000000b30a067233 */ /* 0x100fe20003803000 */
[----:B------:R-:W-:Y:S01]  /*86d0*/  FMUL.FTZ R20, R20, c[0x0][0x23c] ;  /* 0x00008f0014147a20 */ /* 0x000fe20000410000 */
[----:B------:R-:W-:Y:S01]  /*86e0*/  HSET2.LE.AND R10, R141, R179, PT ;  /* 0x000000b38d0a7233 */ /* 0x000fe20003803000 */
[----:B-1----:R-:W-:Y:S01]  /*86f0*/  FFMA.FTZ R0, R133, c[0x0][0x23c], -R18 ;  /* 0x00008f0085007a23 */ /* 0x002fe20000010812 */
[----:B------:R-:W-:Y:S01]  /*8700*/  MOV R133, R247 ;  /* 0x000000f700857202 */ /* 0x000fe20000000f00 */
[----:B------:R-:W-:-:S02]  /*8710*/  FMUL.FTZ R19, R19, c[0x0][0x23c] ;  /* 0x00008f0013137a20 */ /* 0x000fc40000410000 */
[----:B------:R1:W-:Y:S01]  /*8720*/  MUFU.EX2 R28, R0 ;  /* 0x00000000001c7308 */ /* 0x0003e20000000800 */
[----:B--2---:R-:W-:-:S07]  /*8730*/  FFMA.FTZ R2, R138, c[0x0][0x23c], -R3 ;  /* 0x00008f008a027a23 */ /* 0x004fce0000010803 */
[----:B------:R-:W2:Y:S01]  /*8740*/  MUFU.EX2 R25, R20 ;  /* 0x0000001400197308 */ /* 0x000ea20000000800 */
[----:B-1----:R-:W-:-:S07]  /*8750*/  FFMA.FTZ R0, R30, c[0x0][0x23c], -R18 ;  /* 0x00008f001e007a23 */ /* 0x002fce0000010812 */
[----:B------:R1:W-:Y:S08]  /*8760*/  MUFU.EX2 R243, R2 ;  /* 0x0000000200f37308 */ /* 0x0003f00000000800 */
[----:B------:R3:W-:Y:S01]  /*8770*/  MUFU.EX2 R33, R0 ;  /* 0x0000000000217308 */ /* 0x0007e20000000800 */
[-C--:B--2---:R-:W-:Y:S02]  /*8780*/  FMUL.FTZ R148, R148, R25.reuse ;  /* 0x0000001994947220 */ /* 0x084fe40000410000 */
[----:B------:R-:W-:-:S02]  /*8790*/  FMUL.FTZ R149, R149, R25 ;  /* 0x0000001995957220 */ /* 0x000fc40000410000 */
[-C--:B------:R-:W-:Y:S02]  /*87a0*/  FMUL.FTZ R152, R152, R25.reuse ;  /* 0x0000001998987220 */ /* 0x080fe40000410000 */
[-C--:B------:R-:W-:Y:S01]  /*87b0*/  FMUL.FTZ R153, R153, R25.reuse ;  /* 0x0000001999997220 */ /* 0x080fe20000410000 */
[----:B------:R-:W2:Y:S01]  /*87c0*/  MUFU.EX2 R24, R19 ;  /* 0x0000001300187308 */ /* 0x000ea20000000800 */
[----:B-1----:R-:W-:Y:S02]  /*87d0*/  FFMA.FTZ R2, R139, c[0x0][0x23c], -R3 ;  /* 0x00008f008b027a23 */ /* 0x002fe40000010803 */
[-C--:B------:R-:W-:Y:S02]  /*87e0*/  FMUL.FTZ R164, R164, R25.reuse ;  /* 0x00000019a4a47220 */ /* 0x080fe40000410000 */
[-C--:B------:R-:W-:Y:S02]  /*87f0*/  FMUL.FTZ R165, R165, R25.reuse ;  /* 0x00000019a5a57220 */ /* 0x080fe40000410000 */
[-C--:B------:R-:W-:Y:S01]  /*8800*/  FMUL.FTZ R168, R168, R25.reuse ;  /* 0x00000019a8a87220 */ /* 0x080fe20000410000 */
[----:B------:R1:W4:Y:S01]  /*8810*/  MUFU.EX2 R242, R2 ;  /* 0x0000000200f27308 */ /* 0x0003220000000800 */
[----:B---3--:R-:W-:Y:S01]  /*8820*/  F2FP.PACK_AB R0, R29, R184 ;  /* 0x000000b81d00723e */ /* 0x008fe200000000ff */
[----:B------:R-:W-:-:S02]  /*8830*/  FMUL.FTZ R169, R169, R25 ;  /* 0x00000019a9a97220 */ /* 0x000fc40000410000 */
[-C--:B------:R-:W-:Y:S01]  /*8840*/  FMUL.FTZ R40, R40, R25.reuse ;  /* 0x0000001928287220 */ /* 0x080fe20000410000 */
[----:B------:R-:W-:Y:S01]  /*8850*/  LOP3.LUT R4, R4, R0, RZ, 0xc0, !PT ;  /* 0x0000000004047212 */ /* 0x000fe200078ec0ff */
[----:B------:R-:W-:Y:S01]  /*8860*/  FMUL.FTZ R41, R41, R25 ;  /* 0x0000001929297220 */ /* 0x000fe20000410000 */
[----:B------:R-:W-:Y:S01]  /*8870*/  F2FP.PACK_AB R0, R28, R135 ;  /* 0x000000871c00723e */ /* 0x000fe200000000ff */
[-C--:B--2---:R-:W-:Y:S02]  /*8880*/  FMUL.FTZ R150, R150, R24.reuse ;  /* 0x0000001896967220 */ /* 0x084fe40000410000 */
[----:B------:R-:W-:Y:S01]  /*8890*/  FMUL.FTZ R151, R151, R24 ;  /* 0x0000001897977220 */ /* 0x000fe20000410000 */
[----:B------:R-:W-:Y:S01]  /*88a0*/  LOP3.LUT R5, R5, R0, RZ, 0xc0, !PT ;  /* 0x0000000005057212 */ /* 0x000fe200078ec0ff */
[----:B------:R-:W-:Y:S01]  /*88b0*/  FMUL.FTZ R154, R154, R24 ;  /* 0x000000189a9a7220 */ /* 0x000fe20000410000 */
[----:B------:R-:W-:Y:S01]  /*88c0*/  F2FP.PACK_AB R0, R177, R34 ;  /* 0x00000022b100723e */ /* 0x000fe200000000ff */
[----:B------:R-:W-:-:S02]  /*88d0*/  FMUL.FTZ R155, R155, R24 ;  /* 0x000000189b9b7220 */ /* 0x000fc40000410000 */
[----:B-1----:R-:W-:Y:S01]  /*88e0*/  FFMA.FTZ R2, R26, c[0x0][0x23c], -R3 ;  /* 0x00008f001a027a23 */ /* 0x002fe20000010803 */
[----:B------:R-:W-:Y:S01]  /*88f0*/  LOP3.LUT R6, R6, R0, RZ, 0xc0, !PT ;  /* 0x0000000006067212 */ /* 0x000fe200078ec0ff */
[----:B------:R-:W1:Y:S01]  /*8900*/  MUFU.EX2 R26, R21 ;  /* 0x00000015001a7308 */ /* 0x000e620000000800 */
[----:B------:R-:W-:Y:S01]  /*8910*/  F2FP.PACK_AB R0, R181, R33 ;  /* 0x00000021b500723e */ /* 0x000fe200000000ff */
[-C--:B------:R-:W-:Y:S02]  /*8920*/  FMUL.FTZ R166, R166, R24.reuse ;  /* 0x00000018a6a67220 */ /* 0x080fe40000410000 */
[----:B------:R-:W-:Y:S01]  /*8930*/  FMUL.FTZ R167, R167, R24 ;  /* 0x00000018a7a77220 */ /* 0x000fe20000410000 */
[----:B------:R-:W-:Y:S01]  /*8940*/  LOP3.LUT R7, R7, R0, RZ, 0xc0, !PT ;  /* 0x0000000007077212 */ /* 0x000fe200078ec0ff */
[-C--:B------:R-:W-:Y:S01]  /*8950*/  FMUL.FTZ R170, R170, R24.reuse ;  /* 0x00000018aaaa7220 */ /* 0x080fe20000410000 */
[----:B------:R-:W-:Y:S01]  /*8960*/  F2FP.PACK_AB R0, R132, R187 ;  /* 0x000000bb8400723e */ /* 0x000fe200000000ff */
[----:B------:R2:W-:Y:S01]  /*8970*/  MUFU.EX2 R240, R2 ;  /* 0x0000000200f07308 */ /* 0x0005e20000000800 */
[----:B------:R-:W-:-:S02]  /*8980*/  FMUL.FTZ R171, R171, R24 ;  /* 0x00000018abab7220 */ /* 0x000fc40000410000 */
[----:B------:R-:W-:Y:S01]  /*8990*/  LOP3.LUT R8, R8, R0, RZ, 0xc0, !PT ;  /* 0x0000000008087212 */ /* 0x000fe200078ec0ff */
[-C--:B------:R-:W-:Y:S01]  /*89a0*/  FMUL.FTZ R42, R42, R24.reuse ;  /* 0x000000182a2a7220 */ /* 0x080fe20000410000 */
[----:B----4-:R-:W-:Y:S01]  /*89b0*/  F2FP.PACK_AB R0, R242, R243 ;  /* 0x000000f3f200723e */ /* 0x010fe200000000ff */
[----:B------:R-:W-:Y:S02]  /*89c0*/  FMUL.FTZ R43, R43, R24 ;  /* 0x000000182b2b7220 */ /* 0x000fe40000410000 */
[----:B-1----:R-:W-:Y:S01]  /*89d0*/  FMUL.FTZ R146, R146, R26 ;  /* 0x0000001a92927220 */ /* 0x002fe20000410000 */
[----:B------:R-:W-:Y:S01]  /*89e0*/  LOP3.LUT R9, R9, R0, RZ, 0xc0, !PT ;  /* 0x0000000009097212 */ /* 0x000fe200078ec0ff */
[-C--:B------:R-:W-:Y:S01]  /*89f0*/  FMUL.FTZ R147, R147, R26.reuse ;  /* 0x0000001a93937220 */ /* 0x080fe20000410000 */
[----:B------:R-:W-:Y:S01]  /*8a00*/  F2FP.PACK_AB R0, R32, R35 ;  /* 0x000000232000723e */ /* 0x000fe200000000ff */
[-C--:B------:R-:W-:Y:S01]  /*8a10*/  FMUL.FTZ R158, R158, R26.reuse ;  /* 0x0000001a9e9e7220 */ /* 0x080fe20000410000 */
[----:B------:R-:W-:Y:S01]  /*8a20*/  LDSM.16.MT88.4 R20, [R210+0xb000] ;  /* 0x00b00000d214783b */ /* 0x000fe20000004200 */
[----:B------:R-:W-:Y:S01]  /*8a30*/  FMUL.FTZ R159, R159, R26 ;  /* 0x0000001a9f9f7220 */ /* 0x000fe20000410000 */
[----:B------:R-:W-:Y:S01]  /*8a40*/  LOP3.LUT R10, R10, R0, RZ, 0xc0, !PT ;  /* 0x000000000a0a7212 */ /* 0x000fe200078ec0ff */
[----:B--2---:R-:W-:-:S02]  /*8a50*/  FFMA.FTZ R2, R27, c[0x0][0x23c], -R3 ;  /* 0x00008f001b027a23 */ /* 0x004fc40000010803 */
[----:B------:R1:W2:Y:S01]  /*8a60*/  MUFU.EX2 R27, R12 ;  /* 0x0000000c001b7308 */ /* 0x0002a20000000800 */
[-C--:B------:R-:W-:Y:S02]  /*8a70*/  FMUL.FTZ R162, R162, R26.reuse ;  /* 0x0000001aa2a27220 */ /* 0x080fe40000410000 */
[-C--:B------:R-:W-:Y:S02]  /*8a80*/  FMUL.FTZ R163, R163, R26.reuse ;  /* 0x0000001aa3a37220 */ /* 0x080fe40000410000 */
[-C--:B------:R-:W-:Y:S02]  /*8a90*/  FMUL.FTZ R174, R174, R26.reuse ;  /* 0x0000001aaeae7220 */ /* 0x080fe40000410000 */
[-C--:B------:R-:W-:Y:S01]  /*8aa0*/  FMUL.FTZ R175, R175, R26.reuse ;  /* 0x0000001aafaf7220 */ /* 0x080fe20000410000 */
[----:B------:R-:W3:Y:S01]  /*8ab0*/  MUFU.EX2 R188, R2 ;  /* 0x0000000200bc7308 */ /* 0x000ee20000000800 */
[-C--:B------:R-:W-:Y:S02]  /*8ac0*/  FMUL.FTZ R38, R38, R26.reuse ;  /* 0x0000001a26267220 */ /* 0x080fe40000410000 */
[----:B------:R-:W-:-:S02]  /*8ad0*/  FMUL.FTZ R39, R39, R26 ;  /* 0x0000001a27277220 */ /* 0x000fc40000410000 */
[-C--:B------:R-:W-:Y:S02]  /*8ae0*/  FMUL.FTZ R44, R44, R25.reuse ;  /* 0x000000192c2c7220 */ /* 0x080fe40000410000 */
[----:B------:R-:W-:Y:S01]  /*8af0*/  FMUL.FTZ R45, R45, R25 ;  /* 0x000000192d2d7220 */ /* 0x000fe20000410000 */
[----:B-1----:R-:W1:Y:S01]  /*8b00*/  LDSM.16.MT88.4 R12, [R205+0xa000] ;  /* 0x00a00000cd0c783b */ /* 0x002e620000004200 */
[-C--:B--2---:R-:W-:Y:S02]  /*8b10*/  FMUL.FTZ R144, R144, R27.reuse ;  /* 0x0000001b90907220 */ /* 0x084fe40000410000 */
[-C--:B------:R-:W-:Y:S02]  /*8b20*/  FMUL.FTZ R145, R145, R27.reuse ;  /* 0x0000001b91917220 */ /* 0x080fe40000410000 */
[-C--:B------:R-:W-:Y:S02]  /*8b30*/  FMUL.FTZ R156, R156, R27.reuse ;  /* 0x0000001b9c9c7220 */ /* 0x080fe40000410000 */
[-C--:B------:R-:W-:Y:S01]  /*8b40*/  FMUL.FTZ R157, R157, R27.reuse ;  /* 0x0000001b9d9d7220 */ /* 0x080fe20000410000 */
[----:B---3--:R-:W-:Y:S01]  /*8b50*/  F2FP.PACK_AB R0, R188, R240 ;  /* 0x000000f0bc00723e */ /* 0x008fe200000000ff */
[-C--:B------:R-:W-:Y:S01]  /*8b60*/  FMUL.FTZ R160, R160, R27.reuse ;  /* 0x0000001ba0a07220 */ /* 0x080fe20000410000 */
[----:B------:R-:W-:Y:S01]  /*8b70*/  LOP3.LUT R2, R189, UR8, R142, 0x96, !PT ;  /* 0x00000008bd027c12 */ /* 0x000fe2000f8e968e */
[-C--:B------:R-:W-:Y:S01]  /*8b80*/  FMUL.FTZ R161, R161, R27.reuse ;  /* 0x0000001ba1a17220 */ /* 0x080fe20000410000 */
[----:B------:R-:W-:Y:S01]  /*8b90*/  LOP3.LUT R11, R11, R0, RZ, 0xc0, !PT ;  /* 0x000000000b0b7212 */ /* 0x000fe200078ec0ff */
[----:B------:R-:W-:-:S02]  /*8ba0*/  FMUL.FTZ R172, R172, R27 ;  /* 0x0000001bacac7220 */ /* 0x000fc40000410000 */
[-C--:B------:R-:W-:Y:S02]  /*8bb0*/  FMUL.FTZ R173, R173, R27.reuse ;  /* 0x0000001badad7220 */ /* 0x080fe40000410000 */
[-C--:B------:R-:W-:Y:S02]  /*8bc0*/  FMUL.FTZ R36, R36, R27.reuse ;  /* 0x0000001b24247220 */ /* 0x080fe40000410000 */
[-C--:B------:R-:W-:Y:S02]  /*8bd0*/  FMUL.FTZ R37, R37, R27.reuse ;  /* 0x0000001b25257220 */ /* 0x080fe40000410000 */
[-C--:B------:R-:W-:Y:S02]  /*8be0*/  FMUL.FTZ R46, R46, R24.reuse ;  /* 0x000000182e2e7220 */ /* 0x080fe40000410000 */
[----:B------:R-:W-:Y:S02]  /*8bf0*/  FMUL.FTZ R47, R47, R24 ;  /* 0x000000182f2f7220 */ /* 0x000fe40000410000 */
        /* <DEDUP_REMOVED lines=8> */
[-C--:B-1----:R-:W-:Y:S01]  /*8c80*/  HMMA.16816.F32 R144, R8, R12.reuse, R144 ;  /* 0x0000000c0890723c */ /* 0x082fe20000001890 */
        /* <DEDUP_REMOVED lines=8> */
[----:B------:R-:W-:Y:S01]  /*8d10*/  FMUL.FTZ R63, R63, R24 ;  /* 0x000000183f3f7220 */ /* 0x000fe20000410000 */
[----:B------:R-:W-:Y:S01]  /*8d20*/  HMMA.16816.F32 R152, R4, R14, R152 ;  /* 0x0000000e0498723c */ /* 0x000fe20000001898 */
[-C--:B------:R-:W-:Y:S02]  /*8d30*/  FMUL.FTZ R64, R64, R27.reuse ;  /* 0x0000001b40407220 */ /* 0x080fe40000410000 */
[----:B------:R-:W-:Y:S02]  /*8d40*/  FMUL.FTZ R65, R65, R27 ;  /* 0x0000001b41417220 */ /* 0x000fe40000410000 */
[----:B------:R-:W-:-:S02]  /*8d50*/  FMUL.FTZ R66, R66, R26 ;  /* 0x0000001a42427220 */ /* 0x000fc40000410000 */
[-C--:B------:R-:W-:Y:S01]  /*8d60*/  FMUL.FTZ R67, R67, R26.reuse ;  /* 0x0000001a43437220 */ /* 0x080fe20000410000 */
[----:B------:R-:W-:Y:S01]  /*8d70*/  HMMA.16816.F32 R248, R8, R14, R156 ;  /* 0x0000000e08f8723c */ /* 0x000fe2000000189c */
[----:B------:R-:W1:Y:S01]  /*8d80*/  LDSM.16.MT88.4 R12, [R207+0xa000] ;  /* 0x00a00000cf0c783b */ /* 0x000e620000004200 */
[-C--:B------:R-:W-:Y:S02]  /*8d90*/  FMUL.FTZ R68, R68, R27.reuse ;  /* 0x0000001b44447220 */ /* 0x080fe40000410000 */
[----:B------:R-:W-:Y:S01]  /*8da0*/  FMUL.FTZ R69, R69, R27 ;  /* 0x0000001b45457220 */ /* 0x000fe20000410000 */
[----:B------:R-:W-:Y:S01]  /*8db0*/  LDSM.16.MT88.4 R156, [R205+0xa800] ;  /* 0x00a80000cd9c783b */ /* 0x000fe20000004200 */
        /* <DEDUP_REMOVED lines=11> */
[-C--:B------:R-:W-:Y:S02]  /*8e70*/  FMUL.FTZ R81, R81, R27.reuse ;  /* 0x0000001b51517220 */ /* 0x080fe40000410000 */
[-C--:B------:R-:W-:Y:S02]  /*8e80*/  FMUL.FTZ R82, R82, R26.reuse ;  /* 0x0000001a52527220 */ /* 0x080fe40000410000 */
[----:B------:R-:W-:Y:S02]  /*8e90*/  FMUL.FTZ R83, R83, R26 ;  /* 0x0000001a53537220 */ /* 0x000fe40000410000 */
[----:B------:R-:W-:-:S02]  /*8ea0*/  FMUL.FTZ R84, R84, R27 ;  /* 0x0000001b54547220 */ /* 0x000fc40000410000 */
[----:B------:R-:W-:Y:S02]  /*8eb0*/  FMUL.FTZ R85, R85, R27 ;  /* 0x0000001b55557220 */ /* 0x000fe40000410000 */
[-C--:B------:R-:W-:Y:S02]  /*8ec0*/  FMUL.FTZ R86, R86, R26.reuse ;  /* 0x0000001a56567220 */ /* 0x080fe40000410000 */
[----:B------:R-:W-:Y:S01]  /*8ed0*/  FMUL.FTZ R87, R87, R26 ;  /* 0x0000001a57577220 */ /* 0x000fe20000410000 */
[----:B-1----:R-:W-:Y:S01]  /*8ee0*/  HMMA.16816.F32 R160, R8, R12, R160 ;  /* 0x0000000c08a0723c */ /* 0x002fe200000018a0 */
[-C--:B------:R-:W-:Y:S02]  /*8ef0*/  FMUL.FTZ R88, R88, R25.reuse ;  /* 0x0000001958587220 */ /* 0x080fe40000410000 */
[----:B------:R-:W-:Y:S02]  /*8f00*/  FMUL.FTZ R89, R89, R25 ;  /* 0x0000001959597220 */ /* 0x000fe40000410000 */
[----:B------:R-:W-:-:S02]  /*8f10*/  FMUL.FTZ R90, R90, R24 ;  /* 0x000000185a5a7220 */ /* 0x000fc40000410000 */
[-C--:B------:R-:W-:Y:S01]  /*8f20*/  FMUL.FTZ R91, R91, R24.reuse ;  /* 0x000000185b5b7220 */ /* 0x080fe20000410000 */
[C---:B------:R-:W-:Y:S01]  /*8f30*/  HMMA.16816.F32 R164, R4.reuse, R12, R164 ;  /* 0x0000000c04a4723c */ /* 0x040fe200000018a4 */
[-C--:B------:R-:W-:Y:S02]  /*8f40*/  FMUL.FTZ R92, R92, R25.reuse ;  /* 0x000000195c5c7220 */ /* 0x080fe40000410000 */
[----:B------:R-:W-:Y:S02]  /*8f50*/  FMUL.FTZ R93, R93, R25 ;  /* 0x000000195d5d7220 */ /* 0x000fe40000410000 */
        /* <DEDUP_REMOVED lines=8> */
[----:B------:R-:W1:Y:S01]  /*8fe0*/  LDSM.16.MT88.4 R12, [R210+0xa000] ;  /* 0x00a00000d20c783b */ /* 0x000e620000004200 */
[-C--:B------:R-:W-:Y:S02]  /*8ff0*/  FMUL.FTZ R112, R112, R27.reuse ;  /* 0x0000001b70707220 */ /* 0x080fe40000410000 */
[----:B------:R-:W-:Y:S01]  /*9000*/  FMUL.FTZ R113, R113, R27 ;  /* 0x0000001b71717220 */ /* 0x000fe20000410000 */
[----:B------:R-:W-:Y:S01]  /*9010*/  LDSM.16.MT88.4 R172, [R207+0xa800] ;  /* 0x00a80000cfac783b */ /* 0x000fe20000004200 */
[----:B------:R-:W-:-:S02]  /*9020*/  FMUL.FTZ R114, R114, R26 ;  /* 0x0000001a72727220 */ /* 0x000fc40000410000 */
[----:B------:R-:W-:Y:S02]  /*9030*/  FMUL.FTZ R115, R115, R26 ;  /* 0x0000001a73737220 */ /* 0x000fe40000410000 */
[----:B------:R-:W-:Y:S02]  /*9040*/  FFMA.FTZ R0, R197, c[0x0][0x23c], -R16 ;  /* 0x00008f00c5007a23 */ /* 0x000fe40000010810 */
[-C--:B------:R-:W-:Y:S02]  /*9050*/  FMUL.FTZ R124, R124, R25.reuse ;  /* 0x000000197c7c7220 */ /* 0x080fe40000410000 */
[----:B------:R-:W-:Y:S02]  /*9060*/  FMUL.FTZ R125, R125, R25 ;  /* 0x000000197d7d7220 */ /* 0x000fe40000410000 */
[-C--:B------:R-:W-:Y:S02]  /*9070*/  FMUL.FTZ R126, R126, R24.reuse ;  /* 0x000000187e7e7220 */ /* 0x080fe40000410000 */
[----:B------:R-:W-:-:S02]  /*9080*/  FMUL.FTZ R127, R127, R24 ;  /* 0x000000187f7f7220 */ /* 0x000fc40000410000 */
[-C--:B------:R-:W-:Y:S02]  /*9090*/  FMUL.FTZ R104, R104, R25.reuse ;  /* 0x0000001968687220 */ /* 0x080fe40000410000 */
[-C--:B------:R-:W-:Y:S02]  /*90a0*/  FMUL.FTZ R105, R105, R25.reuse ;  /* 0x0000001969697220 */ /* 0x080fe40000410000 */
[-C--:B------:R-:W-:Y:S02]  /*90b0*/  FMUL.FTZ R106, R106, R24.reuse ;  /* 0x000000186a6a7220 */ /* 0x080fe40000410000 */
[----:B------:R-:W-:Y:S02]  /*90c0*/  FMUL.FTZ R107, R107, R24 ;  /* 0x000000186b6b7220 */ /* 0x000fe40000410000 */
[-C--:B------:R-:W-:Y:S02]  /*90d0*/  FMUL.FTZ R108, R108, R25.reuse ;  /* 0x000000196c6c7220 */ /* 0x080fe40000410000 */
[----:B------:R-:W-:-:S02]  /*90e0*/  FMUL.FTZ R109, R109, R25 ;  /* 0x000000196d6d7220 */ /* 0x000fc40000410000 */
[-C--:B------:R-:W-:Y:S01]  /*90f0*/  FMUL.FTZ R120, R120, R25.reuse ;  /* 0x0000001978787220 */ /* 0x080fe20000410000 */
[----:B------:R-:W-:Y:S01]  /*9100*/  HMMA.16816.F32 R104, R4, R20, R104 ;  /* 0x000000140468723c */ /* 0x000fe20000001868 */
[----:B------:R-:W-:Y:S02]  /*9110*/  FMUL.FTZ R121, R121, R25 ;  /* 0x0000001979797220 */ /* 0x000fe40000410000 */
[-C--:B------:R-:W-:Y:S02]  /*9120*/  FMUL.FTZ R110, R110, R24.reuse ;  /* 0x000000186e6e7220 */ /* 0x080fe40000410000 */
[-C--:B------:R-:W-:Y:S02]  /*9130*/  FMUL.FTZ R111, R111, R24.reuse ;  /* 0x000000186f6f7220 */ /* 0x080fe40000410000 */
[-C--:B------:R-:W-:Y:S01]  /*9140*/  FMUL.FTZ R122, R122, R24.reuse ;  /* 0x000000187a7a7220 */ /* 0x080fe20000410000 */
[----:B-1----:R-:W-:Y:S01]  /*9150*/  HMMA.16816.F32 R36, R8, R12, R36 ;  /* 0x0000000c0824723c */ /* 0x002fe20000001824 */
        /* <DEDUP_REMOVED lines=9> */
[-C--:B------:R-:W-:Y:S01]  /*91f0*/  HMMA.16816.F32 R44, R4, R14.reuse, R44 ;  /* 0x0000000e042c723c */ /* 0x080fe2000000182c */
[-C--:B------:R-:W-:Y:S02]  /*9200*/  FMUL.FTZ R119, R119, R26.reuse ;  /* 0x0000001a77777220 */ /* 0x080fe40000410000 */
[-C--:B------:R-:W-:Y:S02]  /*9210*/  FMUL.FTZ R128, R128, R27.reuse ;  /* 0x0000001b80807220 */ /* 0x080fe40000410000 */
[----:B------:R-:W-:Y:S02]  /*9220*/  FMUL.FTZ R129, R129, R27 ;  /* 0x0000001b81817220 */ /* 0x000fe40000410000 */
[-C--:B------:R-:W-:Y:S01]  /*9230*/  FMUL.FTZ R130, R130, R26.reuse ;  /* 0x0000001a82827220 */ /* 0x080fe20000410000 */
[----:B------:R-:W-:Y:S01]  /*9240*/  HMMA.16816.F32 R236, R8, R14, R48 ;  /* 0x0000000e08ec723c */ /* 0x000fe20000001830 */
[----:B------:R-:W1:Y:S01]  /*9250*/  LDSM.16.MT88.4 R12, [R209+0xa000] ;  /* 0x00a00000d10c783b */ /* 0x000e620000004200 */
[----:B------:R-:W-:-:S02]  /*9260*/  FMUL.FTZ R131, R131, R26 ;  /* 0x0000001a83837220 */ /* 0x000fc40000410000 */
[--C-:B------:R-:W-:Y:S01]  /*9270*/  FFMA.FTZ R19, R203, c[0x0][0x23c], -R18.reuse ;  /* 0x00008f00cb137a23 */ /* 0x100fe20000010812 */
[----:B------:R-:W-:Y:S03]  /*9280*/  LDSM.16.MT88.4 R48, [R210+0xa800] ;  /* 0x00a80000d230783b */ /* 0x000fe60000004200 */
[----:B------:R-:W-:Y:S02]  /*9290*/  HMMA.16816.F32 R108, R4, R22, R108 ;  /* 0x00000016046c723c */ /* 0x000fe4000000186c */
[----:B------:R-:W-:Y:S06]  /*92a0*/  MUFU.EX2 R19, R19 ;  /* 0x0000001300137308 */ /* 0x000fec0000000800 */
[----:B------:R-:W-:Y:S07]  /*92b0*/  HMMA.16816.F32 R100, R8, R20, R100 ;  /* 0x000000140864723c */ /* 0x000fee0000001864 */
[----:B------:R-:W-:-:S06]  /*92c0*/  FFMA.FTZ R20, R202, c[0x0][0x23c], -R18 ;  /* 0x00008f00ca147a23 */ /* 0x000fcc0000010812 */
[----:B------:R-:W-:Y:S01]  /*92d0*/  MUFU.EX2 R20, R20 ;  /* 0x0000001400147308 */ /* 0x000fe20000000800 */
[-C--:B-1----:R-:W-:Y:S08]  /*92e0*/  HMMA.16816.F32 R52, R8, R12.reuse, R52 ;  /* 0x0000000c0834723c */ /* 0x082ff00000001834 */
[C---:B------:R-:W-:Y:S08]  /*92f0*/  HMMA.16816.F32 R56, R4.reuse, R12, R56 ;  /* 0x0000000c0438723c */ /* 0x040ff00000001838 */
[-C--:B------:R-:W-:Y:S08]  /*9300*/  HMMA.16816.F32 R60, R4, R14.reuse, R60 ;  /* 0x0000000e043c723c */ /* 0x080ff0000000183c */
[----:B------:R-:W-:Y:S01]  /*9310*/  HMMA.16816.F32 R232, R8, R14, R64 ;  /* 0x0000000e08e8723c */ /* 0x000fe20000001840 */
[----:B------:R-:W1:Y:S06]  /*9320*/  LDSM.16.MT88.4 R12, [R205+0xb000] ;  /* 0x00b00000cd0c783b */ /* 0x000e6c0000004200 */
        /* <DEDUP_REMOVED lines=12> */
[----:B------:R-:W-:Y:S02]  /*93f0*/  MOV R80, R132 ;  /* 0x0000008400507202 */ /* 0x000fe40000000f00 */
[----:B------:R-:W-:Y:S07]  /*9400*/  HMMA.16816.F32 R132, R8, R22, R112 ;  /* 0x000000160884723c */ /* 0x000fee0000001870 */
[----:B------:R-:W-:-:S02]  /*9410*/  MOV R114, R177 ;  /* 0x000000b100727202 */ /* 0x000fc40000000f00 */
[----:B------:R2:W-:Y:S01]  /*9420*/  MUFU.EX2 R177, R0 ;  /* 0x0000000000b17308 */ /* 0x0005e20000000800 */
[----:B------:R-:W-:Y:S02]  /*9430*/  MOV R112, R179 ;  /* 0x000000b300707202 */ /* 0x000fe40000000f00 */
[----:B------:R-:W-:Y:S02]  /*9440*/  MOV R113, R181 ;  /* 0x000000b500717202 */ /* 0x000fe40000000f00 */
[----:B------:R-:W-:Y:S02]  /*9450*/  MOV R115, R32 ;  /* 0x0000002000737202 */ /* 0x000fe40000000f00 */
[----:B------:R-:W-:Y:S02]  /*9460*/  MOV R197, R114 ;  /* 0x0000007200c57202 */ /* 0x000fe40000000f00 */
[----:B------:R-:W-:Y:S01]  /*9470*/  MOV R189, R113 ;  /* 0x0000007100bd7202 */ /* 0x000fe20000000f00 */
[----:B--2---:R-:W-:Y:S01]  /*9480*/  FFMA.FTZ R0, R196, c[0x0][0x23c], -R16 ;  /* 0x00008f00c4007a23 */ /* 0x004fe20000010810 */
[----:B-1----:R-:W-:Y:S01]  /*9490*/  HMMA.16816.F32 R84, R8, R12, R84 ;  /* 0x0000000c0854723c */ /* 0x002fe20000001854 */
[----:B------:R-:W-:-:S02]  /*94a0*/  MOV R196, R115 ;  /* 0x0000007300c47202 */ /* 0x000fc40000000f00 */
[----:B------:R1:W-:Y:S05]  /*94b0*/  MUFU.EX2 R179, R0 ;  /* 0x0000000000b37308 */ /* 0x0003ea0000000800 */
[C---:B------:R-:W-:Y:S08]  /*94c0*/  HMMA.16816.F32 R88, R4.reuse, R12, R88 ;  /* 0x0000000c0458723c */ /* 0x040ff00000001858 */
[----:B------:R-:W-:Y:S01]  /*94d0*/  HMMA.16816.F32 R92, R4, R14, R92 ;  /* 0x0000000e045c723c */ /* 0x000fe2000000185c */
[----:B-1----:R-:W-:-:S04]  /*94e0*/  FFMA.FTZ R0, R191, c[0x0][0x23c], -R16 ;  /* 0x00008f00bf007a23 */ /* 0x002fc80000010810 */
[----:B------:R1:W-:Y:S03]  /*94f0*/  MUFU.EX2 R181, R0 ;  /* 0x0000000000b57308 */ /* 0x0003e60000000800 */
[----:B------:R-:W-:Y:S01]  /*9500*/  HMMA.16816.F32 R136, R8, R14, R96 ;  /* 0x0000000e0888723c */ /* 0x000fe20000001860 */
[----:B------:R-:W2:Y:S06]  /*9510*/  LDSM.16.MT88.4 R12, [R209+0xb000] ;  /* 0x00b00000d10c783b */ /* 0x000eac0000004200 */
[----:B------:R-:W-:-:S02]  /*9520*/  MOV R99, R29 ;  /* 0x0000001d00637202 */ /* 0x000fc40000000f00 */
[----:B------:R-:W-:Y:S02]  /*9530*/  MOV R98, R28 ;  /* 0x0000001c00627202 */ /* 0x000fe40000000f00 */
[----:B------:R-:W-:Y:S02]  /*9540*/  MOV R97, R35 ;  /* 0x0000002300617202 */ /* 0x000fe40000000f00 */
[----:B------:R-:W-:Y:S01]  /*9550*/  MOV R96, R34 ;  /* 0x0000002200607202 */ /* 0x000fe20000000f00 */
[----:B-1----:R-:W-:-:S04]  /*9560*/  FFMA.FTZ R0, R182, c[0x0][0x23c], -R16 ;  /* 0x00008f00b6007a23 */ /* 0x002fc80000010810 */
[----:B------:R1:W-:Y:S02]  /*9570*/  MUFU.EX2 R182, R0 ;  /* 0x0000000000b67308 */ /* 0x0003e40000000800 */
[----:B-1----:R-:W-:Y:S01]  /*9580*/  FFMA.FTZ R0, R198, c[0x0][0x23c], -R3 ;  /* 0x00008f00c6007a23 */ /* 0x002fe20000010803 */
[----:B------:R-:W-:-:S05]  /*9590*/  MOV R198, R96 ;  /* 0x0000006000c67202 */ /* 0x000fca0000000f00 */
[----:B------:R1:W-:Y:S01]  /*95a0*/  MUFU.EX2 R140, R0 ;  /* 0x00000000008c7308 */ /* 0x0003e20000000800 */
[C---:B--2---:R-:W-:Y:S07]  /*95b0*/  HMMA.16816.F32 R28, R4.reuse, R14, R124 ;  /* 0x0000000e041c723c */ /* 0x044fee000000187c */
[----:B------:R-:W-:Y:S01]  /*95c0*/  MOV R125, R33 ;  /* 0x00000021007d7202 */ /* 0x000fe20000000f00 */
[----:B------:R-:W-:Y:S03]  /*95d0*/  HMMA.16816.F32 R120, R4, R12, R120 ;  /* 0x0000000c0478723c */ /* 0x000fe60000001878 */
[----:B------:R-:W-:Y:S01]  /*95e0*/  MOV R191, R125 ;  /* 0x0000007d00bf7202 */ /* 0x000fe20000000f00 */
[----:B-1----:R-:W-:Y:S01]  /*95f0*/  FFMA.FTZ R0, R193, c[0x0][0x23c], -R3 ;  /* 0x00008f00c1007a23 */ /* 0x002fe20000010803 */
[----:B------:R-:W-:-:S03]  /*9600*/  MOV R193, R97 ;  /* 0x0000006100c17202 */ /* 0x000fc60000000f00 */
[----:B------:R-:W-:Y:S01]  /*9610*/  HMMA.16816.F32 R116, R8, R12, R116 ;  /* 0x0000000c0874723c */ /* 0x000fe20000001874 */
[----:B------:R-:W-:Y:S01]  /*9620*/  FFMA.FTZ R7, R192, c[0x0][0x23c], -R17 ;  /* 0x00008f00c0077a23 */ /* 0x000fe20000010811 */
[----:B------:R1:W-:Y:S01]  /*9630*/  MUFU.EX2 R141, R0 ;  /* 0x00000000008d7308 */ /* 0x0003e20000000800 */
[----:B------:R-:W-:-:S05]  /*9640*/  MOV R192, R82 ;  /* 0x0000005200c07202 */ /* 0x000fca0000000f00 */
[----:B------:R-:W-:Y:S02]  /*9650*/  HMMA.16816.F32 R32, R8, R14, R128 ;  /* 0x0000000e0820723c */ /* 0x000fe40000001880 */
[----:B------:R-:W-:Y:S05]  /*9660*/  MUFU.EX2 R23, R7 ;  /* 0x0000000700177308 */ /* 0x000fea0000000800 */
[----:B------:R-:W-:Y:S01]  /*9670*/  FFMA.FTZ R11, R201, c[0x0][0x23c], -R17 ;  /* 0x00008f00c90b7a23 */ /* 0x000fe20000010811 */
[----:B------:R-:W-:Y:S01]  /*9680*/  MOV R201, R66 ;  /* 0x0000004200c97202 */ /* 0x000fe20000000f00 */
[----:B-1----:R-:W-:Y:S01]  /*9690*/  FFMA.FTZ R0, R190, c[0x0][0x23c], -R3 ;  /* 0x00008f00be007a23 */ /* 0x002fe20000010803 */
[----:B------:R-:W-:-:S03]  /*96a0*/  MOV R190, R98 ;  /* 0x0000006200be7202 */ /* 0x000fc60000000f00 */
[----:B------:R1:W-:Y:S02]  /*96b0*/  MUFU.EX2 R143, R0 ;  /* 0x00000000008f7308 */ /* 0x0003e40000000800 */
[----:B-1----:R-:W-:Y:S01]  /*96c0*/  FFMA.FTZ R0, R183, c[0x0][0x23c], -R3 ;  /* 0x00008f00b7007a23 */ /* 0x002fe20000010803 */
[----:B------:R-:W-:Y:S01]  /*96d0*/  MOV R183, R99 ;  /* 0x0000006300b77202 */ /* 0x000fe20000000f00 */
[----:B------:R-:W-:Y:S01]  /*96e0*/  IMAD.WIDE.U32 R2, R2, -0x2daee0ad, RZ ;  /* 0xd2511f5302027825 */ /* 0x000fe200078e00ff */
[----:B------:R-:W-:Y:S03]  /*96f0*/  LDSM.16.MT88.4 R96, [R207+0xb800] ;  /* 0x00b80000cf60783b */ /* 0x000fe60000004200 */
[----:B------:R1:W-:Y:S01]  /*9700*/  MUFU.EX2 R142, R0 ;  /* 0x00000000008e7308 */ /* 0x0003e20000000800 */
[----:B------:R-:W-:Y:S02]  /*9710*/  LOP3.LUT R6, R3, UR17, R176, 0x96, !PT ;  /* 0x0000001103067c12 */ /* 0x000fe4000f8e96b0 */
[----:B------:R-:W-:-:S02]  /*9720*/  LOP3.LUT R3, R2, 0xffff, RZ, 0xc0, !PT ;  /* 0x0000ffff02037812 */ /* 0x000fc400078ec0ff */
[----:B------:R-:W-:Y:S02]  /*9730*/  LOP3.LUT R10, R2, 0xff, RZ, 0xc0, !PT ;  /* 0x000000ff020a7812 */ /* 0x000fe400078ec0ff */
[--C-:B------:R-:W-:Y:S02]  /*9740*/  SHF.R.U32.HI R9, RZ, 0x10, R2.reuse ;  /* 0x00000010ff097819 */ /* 0x100fe40000011602 */
[----:B------:R-:W-:Y:S01]  /*9750*/  SHF.R.U32.HI R8, RZ, 0x18, R2 ;  /* 0x00000018ff087819 */ /* 0x000fe20000011602 */
[--C-:B------:R-:W-:Y:S01]  /*9760*/  FFMA.FTZ R2, R194, c[0x0][0x23c], -R17.reuse ;  /* 0x00008f00c2027a23 */ /* 0x100fe20000010811 */
[----:B------:R-:W-:Y:S01]  /*9770*/  MOV R176, R83 ;  /* 0x0000005300b07202 */ /* 0x000fe20000000f00 */
[----:B------:R-:W-:Y:S01]  /*9780*/  FFMA.FTZ R17, R200, c[0x0][0x23c], -R17 ;  /* 0x00008f00c8117a23 */ /* 0x000fe20000010811 */
[----:B------:R-:W-:Y:S01]  /*9790*/  MOV R194, R64 ;  /* 0x0000004000c27202 */ /* 0x000fe20000000f00 */
[----:B------:R2:W3:Y:S01]  /*97a0*/  MUFU.EX2 R22, R2 ;  /* 0x0000000200167308 */ /* 0x0004e20000000800 */
[----:B-1----:R-:W-:-:S02]  /*97b0*/  LOP3.LUT R0, R241, UR8, R178, 0x96, !PT ;  /* 0x00000008f1007c12 */ /* 0x002fc4000f8e96b2 */
[----:B------:R-:W-:Y:S02]  /*97c0*/  MOV R241, R81 ;  /* 0x0000005100f17202 */ /* 0x000fe40000000f00 */
[----:B------:R-:W-:Y:S01]  /*97d0*/  MOV R178, R80 ;  /* 0x0000005000b27202 */ /* 0x000fe20000000f00 */
[----:B------:R-:W-:Y:S01]  /*97e0*/  IMAD.WIDE.U32 R4, R0, -0x2daee0ad, RZ ;  /* 0xd2511f5300047825 */ /* 0x000fe200078e00ff */
[----:B------:R-:W-:Y:S01]  /*97f0*/  LDSM.16.MT88.4 R80, [R205+0xb800] ;  /* 0x00b80000cd50783b */ /* 0x000fe20000004200 */
[----:B------:R-:W-:Y:S03]  /*9800*/  MUFU.EX2 R17, R17 ;  /* 0x0000001100117308 */ /* 0x000fe60000000800 */
[C---:B------:R-:W-:Y:S02]  /*9810*/  LOP3.LUT R7, R4.reuse, 0xffff, RZ, 0xc0, !PT ;  /* 0x0000ffff04077812 */ /* 0x040fe400078ec0ff */
[----:B------:R-:W-:-:S02]  /*9820*/  LOP3.LUT R16, R4, 0xff, RZ, 0xc0, !PT ;  /* 0x000000ff04107812 */ /* 0x000fc400078ec0ff */
[----:B------:R-:W-:Y:S01]  /*9830*/  SHF.R.U32.HI R13, RZ, 0x10, R4 ;  /* 0x00000010ff0d7819 */ /* 0x000fe20000011604 */
[----:B--2---:R-:W-:Y:S01]  /*9840*/  FFMA.FTZ R2, R195, c[0x0][0x23c], -R18 ;  /* 0x00008f00c3027a23 */ /* 0x004fe20000010812 */
[----:B------:R-:W-:Y:S02]  /*9850*/  SHF.R.U32.HI R15, RZ, 0x18, R4 ;  /* 0x00000018ff0f7819 */ /* 0x000fe40000011604 */
[----:B------:R-:W-:Y:S01]  /*9860*/  LOP3.LUT R4, R9, 0xff, RZ, 0xc0, !PT ;  /* 0x000000ff09047812 */ /* 0x000fe200078ec0ff */
[----:B------:R1:W-:Y:S01]  /*9870*/  MUFU.EX2 R21, R2 ;  /* 0x0000000200157308 */ /* 0x0003e20000000800 */
[----:B------:R-:W-:Y:S02]  /*9880*/  LOP3.LUT R0, R5, UR17, R180, 0x96, !PT ;  /* 0x0000001105007c12 */ /* 0x000fe4000f8e96b4 */
[----:B------:R-:W-:Y:S01]  /*9890*/  SHF.R.U32.HI R5, RZ, 0x8, R3 ;  /* 0x00000008ff057819 */ /* 0x000fe20000011603 */
[----:B------:R-:W-:Y:S01]  /*98a0*/  FFMA.FTZ R3, R199, c[0x0][0x23c], -R18 ;  /* 0x00008f00c7037a23 */ /* 0x000fe20000010812 */
[----:B------:R-:W-:-:S02]  /*98b0*/  PRMT R12, R4, 0x5410, R8 ;  /* 0x00005410040c7816 */ /* 0x000fc40000000008 */
[----:B------:R-:W-:Y:S01]  /*98c0*/  SHF.R.U32.HI R4, RZ, 0x10, R6 ;  /* 0x00000010ff047819 */ /* 0x000fe20000011606 */
[----:B------:R2:W-:Y:S01]  /*98d0*/  MUFU.EX2 R18, R3 ;  /* 0x0000000300127308 */ /* 0x0005e20000000800 */
[----:B------:R-:W-:Y:S02]  /*98e0*/  PRMT R14, R10, 0x5410, R5 ;  /* 0x000054100a0e7816 */ /* 0x000fe40000000005 */
[C---:B------:R-:W-:Y:S02]  /*98f0*/  LOP3.LUT R5, R6.reuse, 0xff, RZ, 0xc0, !PT ;  /* 0x000000ff06057812 */ /* 0x040fe400078ec0ff */
[----:B------:R-:W-:Y:S02]  /*9900*/  SHF.R.U32.HI R8, RZ, 0x8, R7 ;  /* 0x00000008ff087819 */ /* 0x000fe40000011607 */
[----:B------:R-:W-:Y:S02]  /*9910*/  LOP3.LUT R7, R13, 0xff, RZ, 0xc0, !PT ;  /* 0x000000ff0d077812 */ /* 0x000fe400078ec0ff */
[----:B-1----:R-:W-:-:S02]  /*9920*/  LOP3.LUT R2, R6, 0xffff, RZ, 0xc0, !PT ;  /* 0x0000ffff06027812 */ /* 0x002fc400078ec0ff */
[----:B------:R-:W-:Y:S02]  /*9930*/  SHF.R.U32.HI R6, RZ, 0x18, R6 ;  /* 0x00000018ff067819 */ /* 0x000fe40000011606 */
[----:B------:R-:W-:Y:S02]  /*9940*/  PRMT R9, R16, 0x5410, R8 ;  /* 0x0000541010097816 */ /* 0x000fe40000000008 */
[----:B------:R1:W4:Y:S01]  /*9950*/  MUFU.EX2 R16, R11 ;  /* 0x0000000b00107308 */ /* 0x0003220000000800 */
[----:B--2---:R-:W-:Y:S02]  /*9960*/  SHF.R.U32.HI R3, RZ, 0x8, R2 ;  /* 0x00000008ff037819 */ /* 0x004fe40000011602 */
[----:B------:R-:W-:Y:S02]  /*9970*/  LOP3.LUT R2, R4, 0xff, RZ, 0xc0, !PT ;  /* 0x000000ff04027812 */ /* 0x000fe400078ec0ff */
[----:B------:R-:W-:Y:S02]  /*9980*/  PRMT R10, R7, 0x5410, R15 ;  /* 0x00005410070a7816 */ /* 0x000fe4000000000f */
[----:B------:R-:W-:-:S02]  /*9990*/  PRMT R13, R2, 0x5410, R6 ;  /* 0x00005410020d7816 */ /* 0x000fc40000000006 */
[C---:B------:R-:W-:Y:S02]  /*99a0*/  LOP3.LUT R2, R0.reuse, 0xffff, RZ, 0xc0, !PT ;  /* 0x0000ffff00027812 */ /* 0x040fe400078ec0ff */
[----:B------:R-:W-:Y:S02]  /*99b0*/  LOP3.LUT R8, R0, 0xff, RZ, 0xc0, !PT ;  /* 0x000000ff00087812 */ /* 0x000fe400078ec0ff */
[----:B------:R-:W-:Y:S02]  /*99c0*/  SHF.R.U32.HI R7, RZ, 0x18, R0 ;  /* 0x00000018ff077819 */ /* 0x000fe40000011600 */
[----:B------:R-:W-:Y:S02]  /*99d0*/  SHF.R.U32.HI R6, RZ, 0x8, R2 ;  /* 0x00000008ff067819 */ /* 0x000fe40000011602 */
[----:B-1----:R-:W-:Y:S02]  /*99e0*/  PRMT R11, R5, 0x5410, R3 ;  /* 0x00005410050b7816 */ /* 0x002fe40000000003 */
[----:B------:R-:W-:Y:S01]  /*99f0*/  SHF.R.U32.HI R3, RZ, 0x10, R0 ;  /* 0x00000010ff037819 */ /* 0x000fe20000011600 */
[----:B------:R-:W-:Y:S01]  /*9a00*/  HSET2.LE.AND R0, R14, R112, PT ;  /* 0x000000700e007233 */ /* 0x000fe20003803000 */
[----:B---3--:R-:W-:-:S02]  /*9a10*/  F2FP.PACK_AB R2, R22, R23 ;  /* 0x000000171602723e */ /* 0x008fc400000000ff */
[----:B------:R-:W-:Y:S01]  /*9a20*/  LOP3.LUT R5, R3, 0xff, RZ, 0xc0, !PT ;  /* 0x000000ff03057812 */ /* 0x000fe200078ec0ff */
[--C-:B------:R-:W-:Y:S01]  /*9a30*/  HSET2.LE.AND R3, R12, R112.reuse, PT ;  /* 0x000000700c037233 */ /* 0x100fe20003803000 */
[----:B------:R-:W-:Y:S01]  /*9a40*/  LOP3.LUT R126, R0, R2, RZ, 0xc0, !PT ;  /* 0x00000002007e7212 */ /* 0x000fe200078ec0ff */
[--C-:B------:R-:W-:Y:S01]  /*9a50*/  HSET2.LE.AND R0, R9, R112.reuse, PT ;  /* 0x0000007009007233 */ /* 0x100fe20003803000 */
[----:B------:R-:W-:Y:S02]  /*9a60*/  F2FP.PACK_AB R2, R182, R181 ;  /* 0x000000b5b602723e */ /* 0x000fe400000000ff */
[----:B------:R-:W-:Y:S02]  /*9a70*/  PRMT R6, R8, 0x5410, R6 ;  /* 0x0000541008067816 */ /* 0x000fe40000000006 */
[----:B------:R-:W-:Y:S01]  /*9a80*/  LOP3.LUT R130, R0, R2, RZ, 0xc0, !PT ;  /* 0x0000000200827212 */ /* 0x000fe200078ec0ff */
[----:B------:R-:W-:Y:S01]  /*9a90*/  HSET2.LE.AND R0, R11, R112, PT ;  /* 0x000000700b007233 */ /* 0x000fe20003803000 */
[----:B----4-:R-:W-:-:S02]  /*9aa0*/  F2FP.PACK_AB R2, R17, R16 ;  /* 0x000000101102723e */ /* 0x010fc400000000ff */
[----:B------:R-:W-:Y:S02]  /*9ab0*/  F2FP.PACK_AB R4, R18, R21 ;  /* 0x000000151204723e */ /* 0x000fe400000000ff */
[----:B------:R-:W-:Y:S01]  /*9ac0*/  LOP3.LUT R124, R0, R2, RZ, 0xc0, !PT ;  /* 0x00000002007c7212 */ /* 0x000fe200078ec0ff */
[--C-:B------:R-:W-:Y:S01]  /*9ad0*/  HSET2.LE.AND R0, R6, R112.reuse, PT ;  /* 0x0000007006007233 */ /* 0x100fe20003803000 */
[----:B------:R-:W-:Y:S01]  /*9ae0*/  LOP3.LUT R127, R3, R4, RZ, 0xc0, !PT ;  /* 0x00000004037f7212 */ /* 0x000fe200078ec0ff */
[----:B------:R-:W-:Y:S01]  /*9af0*/  HSET2.LE.AND R3, R10, R112, PT ;  /* 0x000000700a037233 */ /* 0x000fe20003803000 */
[----:B------:R-:W-:Y:S02]  /*9b00*/  PRMT R5, R5, 0x5410, R7 ;  /* 0x0000541005057816 */ /* 0x000fe40000000007 */
[----:B------:R-:W-:Y:S02]  /*9b10*/  F2FP.PACK_AB R4, R142, R143 ;  /* 0x0000008f8e04723e */ /* 0x000fe400000000ff */
[----:B------:R-:W-:-:S02]  /*9b20*/  F2FP.PACK_AB R2, R179, R177 ;  /* 0x000000b1b302723e */ /* 0x000fc400000000ff */
[----:B------:R-:W-:Y:S02]  /*9b30*/  LOP3.LUT R131, R3, R4, RZ, 0xc0, !PT ;  /* 0x0000000403837212 */ /* 0x000fe400078ec0ff */
[----:B------:R-:W-:Y:S01]  /*9b40*/  LOP3.LUT R128, R0, R2, RZ, 0xc0, !PT ;  /* 0x0000000200807212 */ /* 0x000fe200078ec0ff */
[--C-:B------:R-:W-:Y:S01]  /*9b50*/  HSET2.LE.AND R0, R5, R112.reuse, PT ;  /* 0x0000007005007233 */ /* 0x100fe20003803000 */
[----:B------:R-:W-:Y:S01]  /*9b60*/  F2FP.PACK_AB R2, R141, R140 ;  /* 0x0000008c8d02723e */ /* 0x000fe200000000ff */
[----:B------:R-:W1:Y:S01]  /*9b70*/  LDSM.16.MT88.4 R4, [R209+0xb800] ;  /* 0x00b80000d104783b */ /* 0x000e620000004200 */
[----:B------:R-:W-:Y:S02]  /*9b80*/  MOV R195, R67 ;  /* 0x0000004300c37202 */ /* 0x000fe40000000f00 */
[----:B------:R-:W-:Y:S01]  /*9b90*/  LOP3.LUT R129, R0, R2, RZ, 0xc0, !PT ;  /* 0x0000000200817212 */ /* 0x000fe200078ec0ff */
[----:B------:R-:W-:Y:S01]  /*9ba0*/  HSET2.LE.AND R0, R13, R112, PT ;  /* 0x000000700d007233 */ /* 0x000fe20003803000 */
[----:B------:R-:W-:Y:S01]  /*9bb0*/  MOV R180, R65 ;  /* 0x0000004100b47202 */ /* 0x000fe20000000f00 */
[----:B------:R-:W-:Y:S01]  /*9bc0*/  FFMA.FTZ R3, R201, R27, R195 ;  /* 0x0000001bc9037223 */ /* 0x000fe200000100c3 */
[----:B------:R-:W-:Y:S01]  /*9bd0*/  F2FP.PACK_AB R2, R20, R19 ;  /* 0x000000131402723e */ /* 0x000fe200000000ff */
[----:B------:R-:W2:Y:S02]  /*9be0*/  LDSM.16.MT88.4 R64, [R209+0xa800] ;  /* 0x00a80000d140783b */ /* 0x000ea40000004200 */
[----:B------:R-:W-:Y:S01]  /*9bf0*/  FFMA.FTZ R8, R180, R26, R243 ;  /* 0x0000001ab4087223 */ /* 0x000fe200000100f3 */
[----:B------:R-:W-:Y:S01]  /*9c00*/  LOP3.LUT R125, R0, R2, RZ, 0xc0, !PT ;  /* 0x00000002007d7212 */ /* 0x000fe200078ec0ff */
[----:B------:R-:W-:Y:S01]  /*9c10*/  FFMA.FTZ R2, R176, R25, R194 ;  /* 0x00000019b0027223 */ /* 0x000fe200000100c2 */
[----:B------:R-:W3:Y:S01]  /*9c20*/  LDSM.16.MT88.4 R112, [R210+0xb800] ;  /* 0x00b80000d270783b */ /* 0x000ee20000004200 */
[----:B------:R-:W-:Y:S01]  /*9c30*/  FFMA.FTZ R0, R241, R24, R192 ;  /* 0x00000018f1007223 */ /* 0x000fe200000100c0 */
        /* <DEDUP_REMOVED lines=16> */
[----:B------:R-:W-:-:S04]  /*9d40*/  FADD.FTZ R3, R140, R3 ;  /* 0x000000038c037221 */ /* 0x000fc80000010000 */
[----:B------:R-:W-:-:S03]  /*9d50*/  FADD.FTZ R3, R141, R3 ;  /* 0x000000038d037221 */ /* 0x000fc60000010000 */
[----:B-1----:R-:W-:Y:S01]  /*9d60*/  HMMA.16816.F32 R120, R124, R4, R120 ;  /* 0x000000047c78723c */ /* 0x002fe20000001878 */
[----:B------:R-:W-:-:S04]  /*9d70*/  FADD.FTZ R3, R143, R3 ;  /* 0x000000038f037221 */ /* 0x000fc80000010000 */
[----:B------:R-:W-:-:S03]  /*9d80*/  FADD.FTZ R245, R142, R3 ;  /* 0x000000038ef57221 */ /* 0x000fc60000010000 */
[C---:B------:R-:W-:Y:S07]  /*9d90*/  HMMA.16816.F32 R116, R128.reuse, R4, R116 ;  /* 0x000000048074723c */ /* 0x040fee0000001874 */
[----:B------:R-:W-:Y:S01]  /*9da0*/  FADD.FTZ R4, R189, R8 ;  /* 0x00000008bd047221 */ /* 0x000fe20000010000 */
        /* <DEDUP_REMOVED lines=13> */
[----:B------:R-:W-:Y:S01]  /*9e80*/  FADD.FTZ R244, R22, R2 ;  /* 0x0000000216f47221 */ /* 0x000fe20000010000 */
[----:B------:R1:W-:Y:S02]  /*9e90*/  STL [R1+0x18], R247 ;  /* 0x000018f701007387 */ /* 0x0003e40000100800 */
[-C--:B------:R-:W-:Y:S02]  /*9ea0*/  HMMA.16816.F32 R36, R128, R48.reuse, R36 ;  /* 0x000000308024723c */ /* 0x080fe40000001824 */
[----:B------:R1:W-:Y:S04]  /*9eb0*/  STL [R1+0x1c], R245 ;  /* 0x00001cf501007387 */ /* 0x0003e80000100800 */
[----:B------:R1:W-:Y:S02]  /*9ec0*/  STL [R1+0x24], R246 ;  /* 0x000024f601007387 */ /* 0x0003e40000100800 */
[C---:B------:R-:W-:Y:S02]  /*9ed0*/  HMMA.16816.F32 R40, R124.reuse, R48, R40 ;  /* 0x000000307c28723c */ /* 0x040fe40000001828 */
[----:B------:R1:W-:Y:S06]  /*9ee0*/  STL [R1+0x20], R244 ;  /* 0x000020f401007387 */ /* 0x0003ec0000100800 */
[C---:B------:R-:W-:Y:S08]  /*9ef0*/  HMMA.16816.F32 R44, R124.reuse, R50, R44 ;  /* 0x000000327c2c723c */ /* 0x040ff0000000182c */
[C---:B--2---:R-:W-:Y:S08]  /*9f00*/  HMMA.16816.F32 R56, R124.reuse, R64, R56 ;  /* 0x000000407c38723c */ /* 0x044ff00000001838 */
        /* <DEDUP_REMOVED lines=74> */
[----:B------:R-:W3:Y:S04]  /*a3b0*/  LDSM.16.M88.4 R12, [R206] ;  /* 0x00000000ce0c783b */ /* 0x000ee80000000200 */
[----:B------:R-:W-:Y:S04]  /*a3c0*/  LDSM.16.M88.4 R28, [R215] ;  /* 0x00000000d71c783b */ /* 0x000fe80000000200 */
        /* <DEDUP_REMOVED lines=10> */
[C---:B------:R-:W-:Y:S08]  /*a470*/  HMMA.16816.F32 R184, R12.reuse, R20, RZ ;  /* 0x000000140cb8723c */ /* 0x040ff000000018ff */
[C---:B------:R-:W-:Y:S08]  /*a480*/  HMMA.16816.F32 R196, R12.reuse, R22, RZ ;  /* 0x000000160cc4723c */ /* 0x040ff000000018ff */
[----:B------:R-:W-:Y:S01]  /*a490*/  HMMA.16816.F32 R132, R12, R18, RZ ;  /* 0x000000120c84723c */ /* 0x000fe200000018ff */
[----:B------:R-:W-:Y:S04]  /*a4a0*/  LDSM.16.M88.4 R16, [R213+0x8000] ;  /* 0x00800000d510783b */ /* 0x000fe80000000200 */
[----:B------:R-:W-:Y:S03]  /*a4b0*/  LDSM.16.M88.4 R12, [R213+0x8800] ;  /* 0x00880000d50c783b */ /* 0x000fe60000000200 */
[C---:B--2---:R-:W-:Y:S08]  /*a4c0*/  HMMA.16816.F32 R192, R4.reuse, R28, R176 ;  /* 0x0000001c04c0723c */ /* 0x044ff000000018b0 */
[C---:B------:R-:W-:Y:S08]  /*a4d0*/  HMMA.16816.F32 R176, R4.reuse, R24, R136 ;  /* 0x0000001804b0723c */ /* 0x040ff00000001888 */
[C---:B------:R-:W-:Y:S08]  /*a4e0*/  HMMA.16816.F32 R188, R4.reuse, R30, R140 ;  /* 0x0000001e04bc723c */ /* 0x040ff0000000188c */
[----:B------:R-:W-:Y:S01]  /*a4f0*/  HMMA.16816.F32 R20, R4, R26, R32 ;  /* 0x0000001a0414723c */ /* 0x000fe20000001820 */
[----:B------:R-:W2:Y:S04]  /*a500*/  LDSM.16.M88.4 R4, [R214+0x2000] ;  /* 0x00200000d604783b */ /* 0x000ea80000000200 */
[----:B------:R-:W-:Y:S03]  /*a510*/  LDSM.16.M88.4 R32, [R211] ;  /* 0x00000000d320783b */ /* 0x000fe60000000200 */
[C---:B-1----:R-:W-:Y:S08]  /*a520*/  HMMA.16816.F32 R180, R8.reuse, R24, R180 ;  /* 0x0000001808b4723c */ /* 0x042ff000000018b4 */
[C---:B------:R-:W-:Y:S08]  /*a530*/  HMMA.16816.F32 R200, R8.reuse, R28, R184 ;  /* 0x0000001c08c8723c */ /* 0x040ff000000018b8 */
[C---:B------:R-:W-:Y:S01]  /*a540*/  HMMA.16816.F32 R140, R8.reuse, R30, R196 ;  /* 0x0000001e088c723c */ /* 0x040fe200000018c4 */
[----:B------:R-:W-:Y:S07]  /*a550*/  LDSM.16.M88.4 R28, [R211+0x800] ;  /* 0x00080000d31c783b */ /* 0x000fee0000000200 */
[----:B------:R-:W-:Y:S01]  /*a560*/  HMMA.16816.F32 R24, R8, R26, R132 ;  /* 0x0000001a0818723c */ /* 0x000fe20000001884 */
[----:B------:R-:W1:Y:S07]  /*a570*/  LDSM.16.M88.4 R8, [R214] ;  /* 0x00000000d608783b */ /* 0x000e6e0000000200 */
[C---:B--2---:R-:W-:Y:S08]  /*a580*/  HMMA.16816.F32 R136, R4.reuse, R16, R192 ;  /* 0x000000100488723c */ /* 0x044ff000000018c0 */
[C---:B------:R-:W-:Y:S08]  /*a590*/  HMMA.16816.F32 R184, R4.reuse, R12, R176 ;  /* 0x0000000c04b8723c */ /* 0x040ff000000018b0 */
[C---:B------:R-:W-:Y:S08]  /*a5a0*/  HMMA.16816.F32 R132, R4.reuse, R18, R188 ;  /* 0x000000120484723c */ /* 0x040ff000000018bc */
[----:B------:R-:W-:Y:S01]  /*a5b0*/  HMMA.16816.F32 R20, R4, R14, R20 ;  /* 0x0000000e0414723c */ /* 0x000fe20000001814 */
[----:B------:R-:W2:Y:S07]  /*a5c0*/  LDSM.16.M88.4 R4, [R212+0x2000] ;  /* 0x00200000d404783b */ /* 0x000eae0000000200 */
[C---:B-1----:R-:W-:Y:S08]  /*a5d0*/  HMMA.16816.F32 R188, R8.reuse, R12, R180 ;  /* 0x0000000c08bc723c */ /* 0x042ff000000018b4 */
[C---:B------:R-:W-:Y:S08]  /*a5e0*/  HMMA.16816.F32 R200, R8.reuse, R16, R200 ;  /* 0x0000001008c8723c */ /* 0x040ff000000018c8 */
[C---:B------:R-:W-:Y:S08]  /*a5f0*/  HMMA.16816.F32 R192, R8.reuse, R18, R140 ;  /* 0x0000001208c0723c */ /* 0x040ff0000000188c */
[----:B------:R-:W-:Y:S01]  /*a600*/  HMMA.16816.F32 R180, R8, R14, R24 ;  /* 0x0000000e08b4723c */ /* 0x000fe20000001818 */
[----:B------:R-:W1:Y:S04]  /*a610*/  LDSM.16.M88.4 R8, [R212] ;  /* 0x00000000d408783b */ /* 0x000e680000000200 */
[----:B------:R-:W-:Y:S03]  /*a620*/  LDSM.16.M88.4 R24, [R204+0x9800] ;  /* 0x00980000cc18783b */ /* 0x000fe60000000200 */
[C---:B--2---:R-:W-:Y:S01]  /*a630*/  HMMA.16816.F32 R176, R4.reuse, R32, R136 ;  /* 0x0000002004b0723c */ /* 0x044fe20000001888 */
[----:B------:R-:W-:Y:S07]  /*a640*/  LDSM.16.M88.4 R12, [R206+0x4000] ;  /* 0x00400000ce0c783b */ /* 0x000fee0000000200 */
[C---:B------:R-:W-:Y:S08]  /*a650*/  HMMA.16816.F32 R140, R4.reuse, R34, R132 ;  /* 0x00000022048c723c */ /* 0x040ff00000001884 */
[C---:B------:R-:W-:Y:S08]  /*a660*/  HMMA.16816.F32 R136, R4.reuse, R28, R184 ;  /* 0x0000001c0488723c */ /* 0x040ff000000018b8 */
[----:B------:R-:W-:Y:S01]  /*a670*/  HMMA.16816.F32 R132, R4, R30, R20 ;  /* 0x0000001e0484723c */ /* 0x000fe20000001814 */
[----:B------:R-:W2:Y:S04]  /*a680*/  LDSM.16.M88.4 R4, [R206+0x6000] ;  /* 0x00600000ce04783b */ /* 0x000ea80000000200 */
[----:B------:R-:W3:Y:S03]  /*a690*/  LDSM.16.M88.4 R20, [R204+0x9000] ;  /* 0x00900000cc14783b */ /* 0x000ee60000000200 */
[C---:B-1----:R-:W-:Y:S08]  /*a6a0*/  HMMA.16816.F32 R16, R8.reuse, R32, R200 ;  /* 0x000000200810723c */ /* 0x042ff000000018c8 */
[C---:B------:R-:W-:Y:S08]  /*a6b0*/  HMMA.16816.F32 R192, R8.reuse, R34, R192 ;  /* 0x0000002208c0723c */ /* 0x040ff000000018c0 */
[C---:B------:R-:W-:Y:S08]  /*a6c0*/  HMMA.16816.F32 R188, R8.reuse, R28, R188 ;  /* 0x0000001c08bc723c */ /* 0x040ff000000018bc */
[----:B------:R-:W-:Y:S01]  /*a6d0*/  HMMA.16816.F32 R180, R8, R30, R180 ;  /* 0x0000001e08b4723c */ /* 0x000fe200000018b4 */
[----:B------:R-:W-:Y:S04]  /*a6e0*/  LDSM.16.M88.4 R28, [R216] ;  /* 0x00000000d81c783b */ /* 0x000fe80000000200 */
[----:B------:R-:W-:Y:S03]  /*a6f0*/  LDSM.16.M88.4 R8, [R208+0x4000] ;  /* 0x00400000d008783b */ /* 0x000fe60000000200 */
[C---:B--2---:R-:W-:Y:S08]  /*a700*/  HMMA.16816.F32 R136, R4.reuse, R24, R136 ;  /* 0x000000180488723c */ /* 0x044ff00000001888 */
[C---:B---3--:R-:W-:Y:S08]  /*a710*/  HMMA.16816.F32 R176, R4.reuse, R20, R176 ;  /* 0x0000001404b0723c */ /* 0x048ff000000018b0 */
[C---:B------:R-:W-:Y:S08]  /*a720*/  HMMA.16816.F32 R140, R4.reuse, R22, R140 ;  /* 0x00000016048c723c */ /* 0x040ff0000000188c */
[----:B------:R-:W-:Y:S01]  /*a730*/  HMMA.16816.F32 R132, R4, R26, R132 ;  /* 0x0000001a0484723c */ /* 0x000fe20000001884 */
[----:B------:R-:W1:Y:S07]  /*a740*/  LDSM.16.M88.4 R4, [R208+0x6000] ;  /* 0x00600000d004783b */ /* 0x000e6e0000000200 */
[C---:B------:R-:W-:Y:S01]  /*a750*/  HMMA.16816.F32 R32, R12.reuse, R20, R16 ;  /* 0x000000140c20723c */ /* 0x040fe20000001810 */
[----:B------:R-:W2:Y:S07]  /*a760*/  LDSM.16.M88.4 R16, [R217] ;  /* 0x00000000d910783b */ /* 0x000eae0000000200 */
[C---:B------:R-:W-:Y:S08]  /*a770*/  HMMA.16816.F32 R20, R12.reuse, R22, R192 ;  /* 0x000000160c14723c */ /* 0x040ff000000018c0 */
[C---:B------:R-:W-:Y:S08]  /*a780*/  HMMA.16816.F32 R184, R12.reuse, R26, R180 ;  /* 0x0000001a0cb8723c */ /* 0x040ff000000018b4 */
[----:B------:R-:W-:Y:S01]  /*a790*/  HMMA.16816.F32 R188, R12, R24, R188 ;  /* 0x000000180cbc723c */ /* 0x000fe200000018bc */
[----:B------:R-:W-:Y:S04]  /*a7a0*/  LDSM.16.M88.4 R24, [R213+0x9800] ;  /* 0x00980000d518783b */ /* 0x000fe80000000200 */
[----:B------:R-:W3:Y:S03]  /*a7b0*/  LDSM.16.M88.4 R12, [R214+0x4000] ;  /* 0x00400000d60c783b */ /* 0x000ee60000000200 */
[C---:B-1----:R-:W-:Y:S08]  /*a7c0*/  HMMA.16816.F32 R132, R4.reuse, R30, R132 ;  /* 0x0000001e0484723c */ /* 0x042ff00000001884 */
[C---:B--2---:R-:W-:Y:S08]  /*a7d0*/  HMMA.16816.F32 R180, R4.reuse, R16, R176 ;  /* 0x0000001004b4723c */ /* 0x044ff000000018b0 */
[C---:B------:R-:W-:Y:S08]  /*a7e0*/  HMMA.16816.F32 R176, R4.reuse, R18, R140 ;  /* 0x0000001204b0723c */ /* 0x040ff0000000188c */
[----:B------:R-:W-:Y:S01]  /*a7f0*/  HMMA.16816.F32 R140, R4, R28, R136 ;  /* 0x0000001c048c723c */ /* 0x000fe20000001888 */
[----:B------:R-:W-:Y:S07]  /*a800*/  LDSM.16.M88.4 R4, [R214+0x6000] ;  /* 0x00600000d604783b */ /* 0x000fee0000000200 */
[C---:B------:R-:W-:Y:S08]  /*a810*/  HMMA.16816.F32 R32, R8.reuse, R16, R32 ;  /* 0x000000100820723c */ /* 0x040ff00000001820 */
[C---:B------:R-:W-:Y:S01]  /*a820*/  HMMA.16816.F32 R20, R8.reuse, R18, R20 ;  /* 0x000000120814723c */ /* 0x040fe20000001814 */
[----:B------:R-:W1:Y:S07]  /*a830*/  LDSM.16.M88.4 R16, [R213+0x9000] ;  /* 0x00900000d510783b */ /* 0x000e6e0000000200 */
[C---:B------:R-:W-:Y:S08]  /*a840*/  HMMA.16816.F32 R136, R8.reuse, R28, R188 ;  /* 0x0000001c0888723c */ /* 0x040ff000000018bc */
[----:B------:R-:W-:Y:S01]  /*a850*/  HMMA.16816.F32 R188, R8, R30, R184 ;  /* 0x0000001e08bc723c */ /* 0x000fe200000018b8 */
[----:B------:R-:W-:Y:S11]  /*a860*/  LDSM.16.M88.4 R8, [R212+0x4000] ;  /* 0x00400000d408783b */ /* 0x000ff60000000200 */
[----:B------:R-:W-:Y:S04]  /*a870*/  @!UPT UIADD3 URZ, URZ, URZ, URZ ;  /* 0x0000003f3f3ff290 */ /* 0x000fe8000fffe03f */
[----:B---3--:R-:W-:Y:S08]  /*a880*/  HMMA.16816.F32 R28, R12, R24, R136 ;  /* 0x000000180c1c723c */ /* 0x008ff00000001888 */
[C---:B-1----:R-:W-:Y:S08]  /*a890*/  HMMA.16816.F32 R184, R4.reuse, R16, R180 ;  /* 0x0000001004b8723c */ /* 0x042ff000000018b4 */
[C---:B------:R-:W-:Y:S08]  /*a8a0*/  HMMA.16816.F32 R180, R4.reuse, R18, R176 ;  /* 0x0000001204b4723c */ /* 0x040ff000000018b0 */
[C---:B------:R-:W-:Y:S08]  /*a8b0*/  HMMA.16816.F32 R176, R4.reuse, R24, R140 ;  /* 0x0000001804b0723c */ /* 0x040ff0000000188c */
[----:B------:R-:W-:Y:S01]  /*a8c0*/  HMMA.16816.F32 R140, R4, R26, R132 ;  /* 0x0000001a048c723c */ /* 0x000fe20000001884 */
[----:B------:R-:W-:Y:S07]  /*a8d0*/  LDSM.16.M88.4 R4, [R212+0x6000] ;  /* 0x00600000d404783b */ /* 0x000fee0000000200 */
[C---:B------:R-:W-:Y:S08]  /*a8e0*/  HMMA.16816.F32 R132, R12.reuse, R16, R32 ;  /* 0x000000100c84723c */ /* 0x040ff00000001820 */
[----:B------:R-:W-:Y:S01]  /*a8f0*/  HMMA.16816.F32 R32, R12, R18, R20 ;  /* 0x000000120c20723c */ /* 0x000fe20000001814 */
[----:B------:R-:W1:Y:S04]  /*a900*/  LDSM.16.M88.4 R20, [R211+0x1000] ;  /* 0x00100000d314783b */ /* 0x000e680000000200 */
[----:B------:R-:W2:Y:S01]  /*a910*/  LDSM.16.M88.4 R16, [R211+0x1800] ;  /* 0x00180000d310783b */ /* 0x000ea20000000200 */
[----:B------:R-:W-:-:S04]  /*a920*/  DEPBAR.LE SB0, 0x0 ;  /* 0x000080000000791a */ /* 0x000fc80000000000 */
[----:B------:R-:W-:Y:S08]  /*a930*/  HMMA.16816.F32 R12, R12, R26, R188 ;  /* 0x0000001a0c0c723c */ /* 0x000ff000000018bc */
[C---:B-1----:R-:W-:Y:S08]  /*a940*/  HMMA.16816.F32 R184, R4.reuse, R20, R184 ;  /* 0x0000001404b8723c */ /* 0x042ff000000018b8 */
[C---:B------:R-:W-:Y:S08]  /*a950*/  HMMA.16816.F32 R180, R4.reuse, R22, R180 ;  /* 0x0000001604b4723c */ /* 0x040ff000000018b4 */
[C---:B--2---:R-:W-:Y:S08]  /*a960*/  HMMA.16816.F32 R176, R4.reuse, R16, R176 ;  /* 0x0000001004b0723c */ /* 0x044ff000000018b0 */
[----:B------:R-:W-:Y:S08]  /*a970*/  HMMA.16816.F32 R140, R4, R18, R140 ;  /* 0x00000012048c723c */ /* 0x000ff0000000188c */
[C---:B------:R-:W-:Y:S08]  /*a980*/  HMMA.16816.F32 R132, R8.reuse, R20, R132 ;  /* 0x000000140884723c */ /* 0x040ff00000001884 */
        /* <DEDUP_REMOVED lines=51> */
.L_x_1448:
[----:B------:R-:W-:Y:S05]  /*acc0*/  BSYNC B0 ;  /* 0x0000000000007941 */ /* 0x000fea0003800000 */
.L_x_1447:
[----:B------:R-:W0:Y:S02]  /*acd0*/  LDGDEPBAR ;  /* 0x00000000000079af */ /* 0x000e240000000000 */
.L_x_1446:
[----:B------:R-:W2:Y:S04]  /*ace0*/  LDL R0, [R1+0x80] ;  /* 0x0000800001007983 */ /* 0x000ea80000100800 */
[----:B-1----:R-:W3:Y:S04]  /*acf0*/  LDL.64 R6, [R1+0x10] ;  /* 0x0000100001067983 */ /* 0x002ee80000100a00 */
[----:B------:R-:W4:Y:S04]  /*ad00*/  LDL.64 R4, [R1+0x68] ;  /* 0x0000680001047983 */ /* 0x000f280000100a00 */
[----:B------:R-:W5:Y:S04]  /*ad10*/  LDL R2, [R1+0x40] ;  /* 0x0000400001027983 */ /* 0x000f680000100800 */
[----:B------:R-:W1:Y:S02]  /*ad20*/  S2R R8, SR_TID.X ;  /* 0x0000000000087919 */ /* 0x000e640000002100 */
[----:B-1----:R-:W-:-:S05]  /*ad30*/  IMAD.SHL.U32 R8, R8, 0x2, RZ ;  /* 0x0000000208087824 */ /* 0x002fca00078e00ff */
[----:B------:R-:W-:Y:S01]  /*ad40*/  LOP3.LUT R8, R8, 0x6, RZ, 0xc0, !PT ;  /* 0x0000000608087812 */ /* 0x000fe200078ec0ff */
[----:B------:R-:W-:Y:S01]  /*ad50*/  IMAD.U32 R9, RZ, RZ, UR31 ;  /* 0x0000001fff097e24 */ /* 0x000fe2000f8e00ff */
[----:B------:R-:W1:Y:S01]  /*ad60*/  LDC.U8 R197, c[0x0][0x2d8] ;  /* 0x0000b600ffc57b82 */ /* 0x000e620000000000 */
[----:B--2---:R-:W-:Y:S02]  /*ad70*/  IMAD.MOV.U32 R3, RZ, RZ, R0 ;  /* 0x000000ffff037224 */ /* 0x004fe400078e0000 */
[----:B------:R-:W-:-:S04]  /*ad80*/  IMAD.U32 R0, RZ, RZ, UR32 ;  /* 0x00000020ff007e24 */ /* 0x000fc8000f8e00ff */
[----:B------:R-:W-:-:S05]  /*ad90*/  IMAD R0, R0, 0x20, R8 ;  /* 0x0000002000007824 */ /* 0x000fca00078e0208 */
[C---:B------:R-:W-:Y:S01]  /*ada0*/  ISETP.GE.AND P1, PT, R0.reuse, R226, PT ;  /* 0x000000e20000720c */ /* 0x040fe20003f26270 */
[----:B---3--:R-:W-:Y:S01]  /*adb0*/  IMAD.MOV.U32 R10, RZ, RZ, R6 ;  /* 0x000000ffff0a7224 */ /* 0x008fe200078e0006 */
[C---:B------:R-:W-:Y:S01]  /*adc0*/  IADD3 R6, R0.reuse, 0x9, RZ ;  /* 0x0000000900067810 */ /* 0x040fe20007ffe0ff */
[----:B------:R-:W-:Y:S01]  /*add0*/  IMAD.MOV.U32 R11, RZ, RZ, R7 ;  /* 0x000000ffff0b7224 */ /* 0x000fe200078e0007 */
[C---:B------:R-:W-:Y:S02]  /*ade0*/  ISETP.LT.OR P1, PT, R0.reuse, R222, P1 ;  /* 0x000000de0000720c */ /* 0x040fe40000f21670 */
[----:B------:R-:W-:Y:S02]  /*adf0*/  IADD3 R7, R0, 0x8, RZ ;  /* 0x0000000800077810 */ /* 0x000fe40007ffe0ff */
[----:B------:R-:W-:Y:S02]  /*ae00*/  FSEL R19, R134, -INF , !P1 ;  /* 0xff80000086137808 */ /* 0x000fe40004800000 */
[----:B------:R-:W-:-:S02]  /*ae10*/  ISETP.GE.AND P5, PT, R0, R227, PT ;  /* 0x000000e30000720c */ /* 0x000fc40003fa6270 */
[----:B------:R-:W-:Y:S02]  /*ae20*/  ISETP.GE.AND P1, PT, R6, R226, PT ;  /* 0x000000e20600720c */ /* 0x000fe40003f26270 */
[C---:B------:R-:W-:Y:S02]  /*ae30*/  IADD3 R8, R0.reuse, 0x1, RZ ;  /* 0x0000000100087810 */ /* 0x040fe40007ffe0ff */
[----:B------:R-:W-:Y:S01]  /*ae40*/  ISETP.GE.AND P4, PT, R7, R227, PT ;  /* 0x000000e30700720c */ /* 0x000fe20003f86270 */
[----:B----4-:R-:W-:Y:S01]  /*ae50*/  IMAD.MOV.U32 R16, RZ, RZ, R4 ;  /* 0x000000ffff107224 */ /* 0x010fe200078e0004 */
[----:B------:R-:W-:Y:S02]  /*ae60*/  ISETP.LT.OR P5, PT, R0, R223, P5 ;  /* 0x000000df0000720c */ /* 0x000fe40002fa1670 */
[----:B------:R-:W-:Y:S02]  /*ae70*/  ISETP.LT.OR P1, PT, R6, R222, P1 ;  /* 0x000000de0600720c */ /* 0x000fe40000f21670 */
[----:B------:R-:W-:-:S02]  /*ae80*/  ISETP.GE.AND P6, PT, R8, R227, PT ;  /* 0x000000e30800720c */ /* 0x000fc40003fc6270 */
[-C--:B------:R-:W-:Y:S02]  /*ae90*/  ISETP.LT.OR P4, PT, R7, R223.reuse, P4 ;  /* 0x000000df0700720c */ /* 0x080fe40002781670 */
[----:B------:R-:W-:Y:S02]  /*aea0*/  IADD3 R4, R0, 0x11, RZ ;  /* 0x0000001100047810 */ /* 0x000fe40007ffe0ff */
[----:B------:R-:W-:Y:S02]  /*aeb0*/  FSEL R14, R132, -INF , !P5 ;  /* 0xff800000840e7808 */ /* 0x000fe40006800000 */
[----:B------:R-:W-:Y:S02]  /*aec0*/  FSEL R29, R35, -INF , !P1 ;  /* 0xff800000231d7808 */ /* 0x000fe40004800000 */
[C---:B------:R-:W-:Y:S02]  /*aed0*/  ISETP.LT.OR P6, PT, R8.reuse, R223, P6 ;  /* 0x000000df0800720c */ /* 0x040fe400037c1670 */
[----:B------:R-:W-:-:S02]  /*aee0*/  ISETP.GE.AND P5, PT, R8, R226, PT ;  /* 0x000000e20800720c */ /* 0x000fc40003fa6270 */
[----:B------:R-:W-:Y:S02]  /*aef0*/  FSEL R18, R32, -INF , !P4 ;  /* 0xff80000020127808 */ /* 0x000fe40006000000 */
[----:B------:R-:W-:Y:S02]  /*af00*/  ISETP.GE.AND P1, PT, R4, R227, PT ;  /* 0x000000e30400720c */ /* 0x000fe40003f26270 */
[----:B------:R-:W-:Y:S01]  /*af10*/  ISETP.GE.AND P4, PT, R7, R226, PT ;  /* 0x000000e20700720c */ /* 0x000fe20003f86270 */
[----:B------:R-:W-:Y:S01]  /*af20*/  IMAD.MOV.U32 R17, RZ, RZ, R5 ;  /* 0x000000ffff117224 */ /* 0x000fe200078e0005 */
[----:B------:R-:W-:Y:S01]  /*af30*/  FSEL R15, R133, -INF , !P6 ;  /* 0xff800000850f7808 */ /* 0x000fe20007000000 */
[----:B-----5:R-:W-:Y:S01]  /*af40*/  IMAD.MOV.U32 R21, RZ, RZ, R2 ;  /* 0x000000ffff157224 */ /* 0x020fe200078e0002 */
[----:B------:R-:W-:Y:S02]  /*af50*/  ISETP.LT.OR P5, PT, R8, R222, P5 ;  /* 0x000000de0800720c */ /* 0x000fe40002fa1670 */
[----:B------:R-:W-:-:S02]  /*af60*/  ISETP.LT.OR P1, PT, R4, R223, P1 ;  /* 0x000000df0400720c */ /* 0x000fc40000f21670 */
[----:B------:R-:W-:Y:S02]  /*af70*/  ISETP.GE.AND P6, PT, R6, R227, PT ;  /* 0x000000e30600720c */ /* 0x000fe40003fc6270 */
[----:B------:R-:W-:Y:S02]  /*af80*/  ISETP.LT.OR P4, PT, R7, R222, P4 ;  /* 0x000000de0700720c */ /* 0x000fe40002781670 */
[C---:B------:R-:W-:Y:S02]  /*af90*/  IADD3 R5, R0.reuse, 0x10, RZ ;  /* 0x0000001000057810 */ /* 0x040fe40007ffe0ff */
[----:B------:R-:W-:Y:S01]  /*afa0*/  IADD3 R2, R0, 0x19, RZ ;  /* 0x0000001900027810 */ /* 0x000fe20007ffe0ff */
[----:B------:R-:W-:Y:S01]  /*afb0*/  IMAD.WIDE.U32 R12, R3, -0x2daee0ad, RZ ;  /* 0xd2511f53030c7825 */ /* 0x000fe200078e00ff */
[----:B------:R-:W-:Y:S02]  /*afc0*/  FSEL R23, R135, -INF , !P5 ;  /* 0xff80000087177808 */ /* 0x000fe40006800000 */
[----:B------:R-:W-:-:S02]  /*afd0*/  FSEL R235, R137, -INF , !P1 ;  /* 0xff80000089eb7808 */ /* 0x000fc40004800000 */
[----:B------:R-:W-:Y:S02]  /*afe0*/  ISETP.LT.OR P6, PT, R6, R223, P6 ;  /* 0x000000df0600720c */ /* 0x000fe400037c1670 */
[----:B------:R-:W-:Y:S02]  /*aff0*/  FSEL R28, R34, -INF , !P4 ;  /* 0xff800000221c7808 */ /* 0x000fe40006000000 */
[C---:B------:R-:W-:Y:S02]  /*b000*/  ISETP.GE.AND P5, PT, R5.reuse, R226, PT ;  /* 0x000000e20500720c */ /* 0x040fe40003fa6270 */
[-C--:B------:R-:W-:Y:S02]  /*b010*/  ISETP.GE.AND P1, PT, R2, R227.reuse, PT ;  /* 0x000000e30200720c */ /* 0x080fe40003f26270 */
[----:B------:R-:W-:Y:S02]  /*b020*/  ISETP.GE.AND P4, PT, R5, R227, PT ;  /* 0x000000e30500720c */ /* 0x000fe40003f86270 */
[----:B------:R-:W-:-:S02]  /*b030*/  IADD3 R3, R0, 0x18, RZ ;  /* 0x0000001800037810 */ /* 0x000fc40007ffe0ff */
[----:B------:R-:W-:Y:S02]  /*b040*/  FSEL R20, R33, -INF , !P6 ;  /* 0xff80000021147808 */ /* 0x000fe40007000000 */
[C---:B------:R-:W-:Y:S02]  /*b050*/  ISETP.LT.OR P5, PT, R5.reuse, R222, P5 ;  /* 0x000000de0500720c */ /* 0x040fe40002fa1670 */
[-C--:B------:R-:W-:Y:S02]  /*b060*/  ISETP.LT.OR P1, PT, R2, R223.reuse, P1 ;  /* 0x000000df0200720c */ /* 0x080fe40000f21670 */
[----:B------:R-:W-:Y:S02]  /*b070*/  ISETP.LT.OR P4, PT, R5, R223, P4 ;  /* 0x000000df0500720c */ /* 0x000fe40002781670 */
[----:B------:R-:W-:Y:S02]  /*b080*/  ISETP.GE.AND P6, PT, R3, R227, PT ;  /* 0x000000e30300720c */ /* 0x000fe40003fc6270 */
[----:B------:R-:W-:-:S02]  /*b090*/  FSEL R237, R138, -INF , !P5 ;  /* 0xff8000008aed7808 */ /* 0x000fc40006800000 */
[----:B------:R-:W-:Y:S02]  /*b0a0*/  FSEL R233, R25, -INF , !P1 ;  /* 0xff80000019e97808 */ /* 0x000fe40004800000 */
[----:B------:R-:W-:Y:S02]  /*b0b0*/  FSEL R234, R136, -INF , !P4 ;  /* 0xff80000088ea7808 */ /* 0x000fe40006000000 */
[----:B------:R-:W-:Y:S02]  /*b0c0*/  ISETP.LT.OR P5, PT, R3, R223, P6 ;  /* 0x000000df0300720c */ /* 0x000fe400037a1670 */
[-C--:B------:R-:W-:Y:S02]  /*b0d0*/  ISETP.GE.AND P1, PT, R2, R226.reuse, PT ;  /* 0x000000e20200720c */ /* 0x080fe40003f26270 */
[----:B------:R-:W-:Y:S02]  /*b0e0*/  ISETP.GE.AND P4, PT, R4, R226, PT ;  /* 0x000000e20400720c */ /* 0x000fe40003f86270 */
[----:B------:R-:W-:-:S02]  /*b0f0*/  FSEL R232, R24, -INF , !P5 ;  /* 0xff80000018e87808 */ /* 0x000fc40006800000 */
[-C--:B------:R-:W-:Y:S02]  /*b100*/  ISETP.LT.OR P1, PT, R2, R222.reuse, P1 ;  /* 0x000000de0200720c */ /* 0x080fe40000f21670 */
[----:B------:R-:W-:Y:S02]  /*b110*/  ISETP.LT.OR P4, PT, R4, R222, P4 ;  /* 0x000000de0400720c */ /* 0x000fe40002781670 */
[----:B------:R-:W-:Y:S02]  /*b120*/  ISETP.GE.AND P5, PT, R3, R226, PT ;  /* 0x000000e20300720c */ /* 0x000fe40003fa6270 */
[----:B------:R-:W-:Y:S02]  /*b130*/  FSEL R239, R27, -INF , !P1 ;  /* 0xff8000001bef7808 */ /* 0x000fe40004800000 */
[----:B------:R-:W-:Y:S02]  /*b140*/  FSEL R238, R139, -INF , !P4 ;  /* 0xff8000008bee7808 */ /* 0x000fe40006000000 */
[----:B------:R-:W-:-:S02]  /*b150*/  ISETP.LT.OR P5, PT, R3, R222, P5 ;  /* 0x000000de0300720c */ /* 0x000fc40002fa1670 */
[-C--:B------:R-:W-:Y:S02]  /*b160*/  ISETP.GE.AND P1, PT, R8, R225.reuse, PT ;  /* 0x000000e10800720c */ /* 0x080fe40003f26270 */
[----:B------:R-:W-:Y:S02]  /*b170*/  ISETP.GE.AND P4, PT, R0, R225, PT ;  /* 0x000000e10000720c */ /* 0x000fe40003f86270 */
[----:B------:R-:W-:Y:S02]  /*b180*/  FSEL R236, R26, -INF , !P5 ;  /* 0xff8000001aec7808 */ /* 0x000fe40006800000 */
[-C--:B------:R-:W-:Y:S02]  /*b190*/  ISETP.LT.OR P1, PT, R8, R221.reuse, P1 ;  /* 0x000000dd0800720c */ /* 0x080fe40000f21670 */
[----:B------:R-:W-:Y:S02]  /*b1a0*/  ISETP.LT.OR P4, PT, R0, R221, P4 ;  /* 0x000000dd0000720c */ /* 0x000fe40002781670 */
[----:B------:R-:W-:-:S02]  /*b1b0*/  ISETP.GE.AND P5, PT, R7, R225, PT ;  /* 0x000000e10700720c */ /* 0x000fc40003fa6270 */
[----:B------:R-:W-:Y:S01]  /*b1c0*/  FSEL R24, R185, -INF , !P1 ;  /* 0xff800000b9187808 */ /* 0x000fe20004800000 */
[----:B------:R-:W-:Y:S01]  /*b1d0*/  IMAD.MOV.U32 R188, RZ, RZ, R10 ;  /* 0x000000ffffbc7224 */ /* 0x000fe200078e000a */
[----:B------:R-:W-:Y:S02]  /*b1e0*/  FSEL R22, R184, -INF , !P4 ;  /* 0xff800000b8167808 */ /* 0x000fe40006000000 */
[----:B------:R-:W-:Y:S02]  /*b1f0*/  ISETP.LT.OR P5, PT, R7, R221, P5 ;  /* 0x000000dd0700720c */ /* 0x000fe40002fa1670 */
[-C--:B------:R-:W-:Y:S02]  /*b200*/  ISETP.GE.AND P1, PT, R5, R225.reuse, PT ;  /* 0x000000e10500720c */ /* 0x080fe40003f26270 */
[----:B------:R-:W-:Y:S02]  /*b210*/  ISETP.GE.AND P4, PT, R6, R225, PT ;  /* 0x000000e10600720c */ /* 0x000fe40003f86270 */
[----:B------:R-:W-:-:S02]  /*b220*/  IADD3 R10, R252, 0x4, RZ ;  /* 0x00000004fc0a7810 */ /* 0x000fc40007ffe0ff */
[----:B------:R-:W-:Y:S02]  /*b230*/  FSEL R26, R180, -INF , !P5 ;  /* 0xff800000b41a7808 */ /* 0x000fe40006800000 */
[----:B------:R-:W-:Y:S01]  /*b240*/  ISETP.LT.OR P1, PT, R5, R221, P1 ;  /* 0x000000dd0500720c */ /* 0x000fe20000f21670 */
[----:B------:R-:W-:Y:S01]  /*b250*/  IMAD.MOV.U32 R30, RZ, RZ, R16 ;  /* 0x000000ffff1e7224 */ /* 0x000fe200078e0010 */
[----:B------:R-:W-:Y:S02]  /*b260*/  ISETP.GE.AND P5, PT, R4, R225, PT ;  /* 0x000000e10400720c */ /* 0x000fe40003fa6270 */
[----:B------:R-:W-:Y:S02]  /*b270*/  ISETP.LT.OR P4, PT, R6, R221, P4 ;  /* 0x000000dd0600720c */ /* 0x000fe40002781670 */
[----:B------:R-:W-:Y:S01]  /*b280*/  MOV R31, R17 ;  /* 0x00000011001f7202 */ /* 0x000fe20000000f00 */
[----:B------:R-:W-:Y:S01]  /*b290*/  IMAD.WIDE.U32 R16, R10, -0x326172a9, RZ ;  /* 0xcd9e8d570a107825 */ /* 0x000fe200078e00ff */
[----:B------:R-:W-:-:S02]  /*b2a0*/  LOP3.LUT R9, R13, UR32, R9, 0x96, !PT ;  /* 0x000000200d097c12 */ /* 0x000fc4000f8e9609 */
[----:B------:R-:W-:Y:S02]  /*b2b0*/  ISETP.GE.AND P6, PT, R0, R224, PT ;  /* 0x000000e00000720c */ /* 0x000fe40003fc6270 */
[----:B------:R-:W-:Y:S01]  /*b2c0*/  FSEL R240, R176, -INF , !P1 ;  /* 0xff800000b0f07808 */ /* 0x000fe20004800000 */
[----:B------:R-:W-:Y:S01]  /*b2d0*/  IMAD.MOV.U32 R189, RZ, RZ, R11 ;  /* 0x000000ffffbd7224 */ /* 0x000fe200078e000b */
[----:B------:R-:W-:Y:S02]  /*b2e0*/  ISETP.LT.OR P5, PT, R4, R221, P5 ;  /* 0x000000dd0400720c */ /* 0x000fe40002fa1670 */
[----:B------:R-:W-:Y:S02]  /*b2f0*/  FSEL R27, R181, -INF , !P4 ;  /* 0xff800000b51b7808 */ /* 0x000fe40006000000 */
[-C--:B------:R-:W-:Y:S01]  /*b300*/  ISETP.GE.AND P1, PT, R2, R225.reuse, PT ;  /* 0x000000e10200720c */ /* 0x080fe20003f26270 */
[----:B------:R-:W-:Y:S01]  /*b310*/  IMAD.WIDE.U32 R10, R9, -0x326172a9, RZ ;  /* 0xcd9e8d57090a7825 */ /* 0x000fe200078e00ff */
[----:B------:R-:W-:-:S02]  /*b320*/  ISETP.GE.AND P4, PT, R3, R225, PT ;  /* 0x000000e10300720c */ /* 0x000fc40003f86270 */
[----:B------:R-:W-:Y:S02]  /*b330*/  ISETP.LT.OR P6, PT, R0, R220, P6 ;  /* 0x000000dc0000720c */ /* 0x000fe400037c1670 */
[----:B------:R-:W-:Y:S02]  /*b340*/  LOP3.LUT R0, R17, R21, RZ, 0x3c, !PT ;  /* 0x0000001511007212 */ /* 0x000fe400078e3cff */
[----:B------:R-:W-:Y:S02]  /*b350*/  FSEL R241, R177, -INF , !P5 ;  /* 0xff800000b1f17808 */ /* 0x000fe40006800000 */
[-C--:B------:R-:W-:Y:S02]  /*b360*/  ISETP.LT.OR P1, PT, R2, R221.reuse, P1 ;  /* 0x000000dd0200720c */ /* 0x080fe40000f21670 */
[----:B------:R-:W-:Y:S02]  /*b370*/  ISETP.GE.AND P5, PT, R8, R224, PT ;  /* 0x000000e00800720c */ /* 0x000fe40003fa6270 */
[----:B------:R-:W-:-:S02]  /*b380*/  ISETP.LT.OR P4, PT, R3, R221, P4 ;  /* 0x000000dd0300720c */ /* 0x000fc40002781670 */
[----:B------:R-:W-:Y:S01]  /*b390*/  LOP3.LUT R21, R11, UR16, R16, 0x96, !PT ;  /* 0x000000100b157c12 */ /* 0x000fe2000f8e9610 */
[----:B------:R-:W-:Y:S01]  /*b3a0*/  IMAD.WIDE.U32 R16, R0, -0x2daee0ad, RZ ;  /* 0xd2511f5300107825 */ /* 0x000fe200078e00ff */
[----:B------:R-:W-:Y:S02]  /*b3b0*/  FSEL R243, R141, -INF , !P1 ;  /* 0xff8000008df37808 */ /* 0x000fe40004800000 */
[----:B------:R-:W-:Y:S01]  /*b3c0*/  FSEL R25, R186, -INF , !P6 ;  /* 0xff800000ba197808 */ /* 0x000fe20007000000 */
[----:B------:R-:W-:Y:S01]  /*b3d0*/  IMAD.MOV.U32 R191, RZ, RZ, R189 ;  /* 0x000000ffffbf7224 */ /* 0x000fe200078e00bd */
[----:B------:R-:W-:Y:S01]  /*b3e0*/  ISETP.LT.OR P5, PT, R8, R220, P5 ;  /* 0x000000dc0800720c */ /* 0x000fe20002fa1670 */
[----:B------:R-:W-:Y:S01]  /*b3f0*/  IMAD R0, R252, -0x326172a9, RZ ;  /* 0xcd9e8d57fc007824 */ /* 0x000fe200078e02ff */
[----:B------:R-:W-:Y:S02]  /*b400*/  FSEL R242, R140, -INF , !P4 ;  /* 0xff8000008cf27808 */ /* 0x000fe40006000000 */
[----:B------:R-:W-:-:S02]  /*b410*/  ISETP.GE.AND P1, PT, R6, R224, PT ;  /* 0x000000e00600720c */ /* 0x000fc40003f26270 */
[-C--:B------:R-:W-:Y:S01]  /*b420*/  ISETP.GE.AND P6, PT, R5, R224.reuse, PT ;  /* 0x000000e00500720c */ /* 0x080fe20003fc6270 */
[----:B------:R-:W-:Y:S01]  /*b430*/  IMAD.MOV.U32 R190, RZ, RZ, R188 ;  /* 0x000000ffffbe7224 */ /* 0x000fe200078e00bc */
[----:B------:R-:W-:Y:S01]  /*b440*/  ISETP.GE.AND P4, PT, R7, R224, PT ;  /* 0x000000e00700720c */ /* 0x000fe20003f86270 */
[----:B------:R-:W-:Y:S01]  /*b450*/  IMAD.MOV.U32 R188, RZ, RZ, R30 ;  /* 0x000000ffffbc7224 */ /* 0x000fe200078e001e */
[-C--:B------:R-:W-:Y:S02]  /*b460*/  ISETP.LT.OR P1, PT, R6, R220.reuse, P1 ;  /* 0x000000dc0600720c */ /* 0x080fe40000f21670 */
[-C--:B------:R-:W-:Y:S02]  /*b470*/  ISETP.LT.OR P6, PT, R5, R220.reuse, P6 ;  /* 0x000000dc0500720c */ /* 0x080fe400037c1670 */
[----:B------:R-:W-:Y:S02]  /*b480*/  FSEL R30, R187, -INF , !P5 ;  /* 0xff800000bb1e7808 */ /* 0x000fe40006800000 */
[----:B------:R-:W-:-:S02]  /*b490*/  ISETP.LT.OR P4, PT, R7, R220, P4 ;  /* 0x000000dc0700720c */ /* 0x000fc40002781670 */
[----:B------:R-:W-:Y:S02]  /*b4a0*/  ISETP.GE.AND P5, PT, R4, R224, PT ;  /* 0x000000e00400720c */ /* 0x000fe40003fa6270 */
[----:B------:R-:W-:Y:S02]  /*b4b0*/  LOP3.LUT R5, R11, UR16, R0, 0x96, !PT ;  /* 0x000000100b057c12 */ /* 0x000fe4000f8e9600 */
[----:B------:R-:W-:Y:S01]  /*b4c0*/  LOP3.LUT R6, R191, UR14, R10, 0x96, !PT ;  /* 0x0000000ebf067c12 */ /* 0x000fe2000f8e960a */
[----:B------:R-:W-:Y:S01]  /*b4d0*/  IMAD.MOV.U32 R189, RZ, RZ, R31 ;  /* 0x000000ffffbd7224 */ /* 0x000fe200078e001f */
[----:B------:R-:W-:Y:S02]  /*b4e0*/  FMNMX.FTZ R0, R230, R14, !PT ;  /* 0x0000000ee6007209 */ /* 0x000fe40007810000 */
[----:B------:R-:W-:Y:S01]  /*b4f0*/  FSEL R31, R182, -INF , !P4 ;  /* 0xff800000b61f7808 */ /* 0x000fe20006000000 */
[----:B------:R-:W-:Y:S01]  /*b500*/  IMAD.WIDE.U32 R6, R6, -0x2daee0ad, RZ ;  /* 0xd2511f5306067825 */ /* 0x000fe200078e00ff */
[----:B------:R-:W-:-:S02]  /*b510*/  ISETP.LT.OR P5, PT, R4, R220, P5 ;  /* 0x000000dc0400720c */ /* 0x000fc40002fa1670 */
[----:B------:R-:W-:Y:S01]  /*b520*/  ISETP.GE.AND P4, PT, R3, R224, PT ;  /* 0x000000e00300720c */ /* 0x000fe20003f86270 */
[----:B------:R-:W-:Y:S01]  /*b530*/  IMAD.WIDE.U32 R4, R5, -0x2daee0ad, RZ ;  /* 0xd2511f5305047825 */ /* 0x000fe200078e00ff */
[----:B------:R-:W-:Y:S02]  /*b540*/  FMNMX.FTZ R0, R15, R0, !PT ;  /* 0x000000000f007209 */ /* 0x000fe40007810000 */
[----:B------:R-:W-:Y:S02]  /*b550*/  ISETP.LT.OR P4, PT, R3, R220, P4 ;  /* 0x000000dc0300720c */ /* 0x000fe40002781670 */
[----:B------:R-:W-:Y:S02]  /*b560*/  LOP3.LUT R5, R5, UR13, R188, 0x96, !PT ;  /* 0x0000000d05057c12 */ /* 0x000fe4000f8e96bc */
[----:B------:R-:W-:Y:S02]  /*b570*/  LOP3.LUT R3, R7, UR11, R4, 0x96, !PT ;  /* 0x0000000b07037c12 */ /* 0x000fe4000f8e9604 */
[----:B------:R-:W-:Y:S01]  /*b580*/  FMNMX.FTZ R0, R18, R0, !PT ;  /* 0x0000000012007209 */ /* 0x000fe20007810000 */
[----:B------:R-:W-:Y:S01]  /*b590*/  IMAD.WIDE.U32 R4, R5, -0x326172a9, RZ ;  /* 0xcd9e8d5705047825 */ /* 0x000fe200078e00ff */
[----:B------:R-:W-:-:S02]  /*b5a0*/  LOP3.LUT R9, R17, UR15, R12, 0x96, !PT ;  /* 0x0000000f11097c12 */ /* 0x000fc4000f8e960c */
[----:B------:R-:W-:Y:S01]  /*b5b0*/  FMNMX.FTZ R0, R20, R0, !PT ;  /* 0x0000000014007209 */ /* 0x000fe20007810000 */
[----:B------:R-:W-:-:S03]  /*b5c0*/  IMAD.WIDE.U32 R188, R3, -0x326172a9, RZ ;  /* 0xcd9e8d5703bc7825 */ /* 0x000fc600078e00ff */
[----:B------:R-:W-:Y:S01]  /*b5d0*/  FMNMX.FTZ R7, R234, R0, !PT ;  /* 0x00000000ea077209 */ /* 0x000fe20007810000 */
[----:B------:R-:W-:Y:S01]  /*b5e0*/  IMAD.WIDE.U32 R12, R9, -0x326172a9, RZ ;  /* 0xcd9e8d57090c7825 */ /* 0x000fe200078e00ff */
[----:B------:R-:W-:Y:S02]  /*b5f0*/  LOP3.LUT R0, R189, UR10, R4, 0x96, !PT ;  /* 0x0000000abd007c12 */ /* 0x000fe4000f8e9604 */
[----:B------:R-:W-:Y:S02]  /*b600*/  FMNMX.FTZ R7, R235, R7, !PT ;  /* 0x00000007eb077209 */ /* 0x000fe40007810000 */
[----:B------:R-:W-:Y:S02]  /*b610*/  FSEL R32, R183, -INF , !P1 ;  /* 0xff800000b7207808 */ /* 0x000fe40004800000 */
[----:B------:R-:W-:Y:S02]  /*b620*/  ISETP.GE.AND P1, PT, R2, R224, PT ;  /* 0x000000e00200720c */ /* 0x000fe40003f26270 */
[----:B------:R-:W-:-:S02]  /*b630*/  LOP3.LUT R8, R13, UR14, R10, 0x96, !PT ;  /* 0x0000000e0d087c12 */ /* 0x000fc4000f8e960a */
[----:B------:R-:W-:Y:S01]  /*b640*/  LOP3.LUT R5, R5, UR12, R190, 0x96, !PT ;  /* 0x0000000c05057c12 */ /* 0x000fe2000f8e96be */
[----:B------:R-:W-:Y:S01]  /*b650*/  IMAD.WIDE.U32 R190, R0, -0x2daee0ad, RZ ;  /* 0xd2511f5300be7825 */ /* 0x000fe200078e00ff */
[----:B------:R-:W-:Y:S02]  /*b660*/  FMNMX.FTZ R0, R232, R7, !PT ;  /* 0x00000007e8007209 */ /* 0x000fe40007810000 */
[----:B------:R-:W-:Y:S01]  /*b670*/  ISETP.LT.OR P1, PT, R2, R220, P1 ;  /* 0x000000dc0200720c */ /* 0x000fe20000f21670 */
[----:B------:R-:W-:Y:S01]  /*b680*/  IMAD.WIDE.U32 R2, R21, -0x2daee0ad, RZ ;  /* 0xd2511f5315027825 */ /* 0x000fe200078e00ff */
[----:B------:R-:W-:-:S03]  /*b690*/  FMNMX.FTZ R0, R233, R0, !PT ;  /* 0x00000000e9007209 */ /* 0x000fc60007810000 */
[----:B------:R-:W-:-:S05]  /*b6a0*/  IMAD.WIDE.U32 R8, R8, -0x2daee0ad, RZ ;  /* 0xd2511f5308087825 */ /* 0x000fca00078e00ff */
[----:B------:R-:W-:Y:S02]  /*b6b0*/  LOP3.LUT R17, R9, UR11, R2, 0x96, !PT ;  /* 0x0000000b09117c12 */ /* 0x000fe4000f8e9602 */
[----:B------:R-:W2:Y:S01]  /*b6c0*/  SHFL.BFLY PT, R9, R0, 0x2, 0x1f ;  /* 0x0c401f0000097f89 */ /* 0x000ea200000e0000 */
[----:B------:R-:W-:Y:S01]  /*b6d0*/  IMAD.WIDE.U32 R4, R5, -0x2daee0ad, RZ ;  /* 0xd2511f5305047825 */ /* 0x000fe200078e00ff */
[----:B------:R-:W-:Y:S02]  /*b6e0*/  LOP3.LUT R16, R3, UR13, R16, 0x96, !PT ;  /* 0x0000000d03107c12 */ /* 0x000fe4000f8e9610 */
[----:B------:R-:W-:Y:S02]  /*b6f0*/  FMNMX.FTZ R3, R228, R19, !PT ;  /* 0x00000013e4037209 */ /* 0x000fe40007810000 */
[----:B------:R-:W-:Y:S02]  /*b700*/  FMNMX.FTZ R2, R231, R22, !PT ;  /* 0x00000016e7027209 */ /* 0x000fe40007810000 */
[----:B------:R-:W-:-:S02]  /*b710*/  LOP3.LUT R10, R5, UR9, R6, 0x96, !PT ;  /* 0x00000009050a7c12 */ /* 0x000fc4000f8e9606 */
[----:B------:R-:W-:Y:S01]  /*b720*/  LOP3.LUT R7, R191, UR7, R4, 0x96, !PT ;  /* 0x00000007bf077c12 */ /* 0x000fe2000f8e9604 */
[----:B------:R-:W-:Y:S01]  /*b730*/  IMAD.WIDE.U32 R4, R16, -0x326172a9, RZ ;  /* 0xcd9e8d5710047825 */ /* 0x000fe200078e00ff */
[----:B------:R-:W-:Y:S02]  /*b740*/  FMNMX.FTZ R3, R23, R3, !PT ;  /* 0x0000000317037209 */ /* 0x000fe40007810000 */
[----:B------:R-:W-:Y:S02]  /*b750*/  FMNMX.FTZ R2, R24, R2, !PT ;  /* 0x0000000218027209 */ /* 0x000fe40007810000 */
[----:B------:R-:W-:Y:S02]  /*b760*/  FMNMX.FTZ R6, R28, R3, !PT ;  /* 0x000000031c067209 */ /* 0x000fe40007810000 */
[----:B------:R-:W-:Y:S02]  /*b770*/  LOP3.LUT R13, R5, UR12, R12, 0x96, !PT ;  /* 0x0000000c050d7c12 */ /* 0x000fe4000f8e960c */
[----:B------:R-:W-:Y:S01]  /*b780*/  FMNMX.FTZ R5, R26, R2, !PT ;  /* 0x000000021a057209 */ /* 0x000fe20007810000 */
[----:B------:R-:W-:Y:S01]  /*b790*/  IMAD.WIDE.U32 R2, R7, -0x326172a9, RZ ;  /* 0xcd9e8d5707027825 */ /* 0x000fe200078e00ff */
[----:B------:R-:W-:-:S02]  /*b7a0*/  FMNMX.FTZ R7, R29, R6, !PT ;  /* 0x000000061d077209 */ /* 0x000fc40007810000 */
[----:B--2---:R-:W-:Y:S02]  /*b7b0*/  FMNMX.FTZ R0, R0, R9, !PT ;  /* 0x0000000900007209 */ /* 0x004fe40007810000 */
[----:B------:R-:W-:-:S03]  /*b7c0*/  FMNMX.FTZ R7, R237, R7, !PT ;  /* 0x00000007ed077209 */ /* 0x000fc60007810000 */
[----:B------:R-:W2:Y:S01]  /*b7d0*/  SHFL.BFLY PT, R136, R0, 0x1, 0x1f ;  /* 0x0c201f0000887f89 */ /* 0x000ea200000e0000 */
[----:B------:R-:W-:-:S04]  /*b7e0*/  FMNMX.FTZ R135, R238, R7, !PT ;  /* 0x00000007ee877209 */ /* 0x000fc80007810000 */
[----:B------:R-:W-:-:S04]  /*b7f0*/  FMNMX.FTZ R135, R236, R135, !PT ;  /* 0x00000087ec877209 */ /* 0x000fc80007810000 */
[----:B------:R-:W-:Y:S02]  /*b800*/  FMNMX.FTZ R135, R239, R135, !PT ;  /* 0x00000087ef877209 */ /* 0x000fe40007810000 */
[----:B------:R-:W-:Y:S02]  /*b810*/  FMNMX.FTZ R6, R27, R5, !PT ;  /* 0x000000051b067209 */ /* 0x000fe40007810000 */
[----:B------:R-:W-:Y:S01]  /*b820*/  LOP3.LUT R5, R2, 0xffff, RZ, 0xc0, !PT ;  /* 0x0000ffff02057812 */ /* 0x000fe200078ec0ff */
[----:B------:R-:W3:Y:S01]  /*b830*/  SHFL.BFLY PT, R11, R135, 0x2, 0x1f ;  /* 0x0c401f00870b7f89 */ /* 0x000ee200000e0000 */
[----:B------:R-:W-:Y:S02]  /*b840*/  FMNMX.FTZ R134, R240, R6, !PT ;  /* 0x00000006f0867209 */ /* 0x000fe40007810000 */
[----:B------:R-:W-:Y:S01]  /*b850*/  SHF.R.U32.HI R6, RZ, 0x8, R5 ;  /* 0x00000008ff067819 */ /* 0x000fe20000011605 */
[----:B------:R-:W-:Y:S01]  /*b860*/  IMAD.WIDE.U32 R176, R10, -0x326172a9, RZ ;  /* 0xcd9e8d570ab07825 */ /* 0x000fe200078e00ff */
[----:B------:R-:W-:-:S02]  /*b870*/  LOP3.LUT R5, R2, 0xff, RZ, 0xc0, !PT ;  /* 0x000000ff02057812 */ /* 0x000fc400078ec0ff */
[----:B------:R-:W-:Y:S02]  /*b880*/  SHF.R.U32.HI R10, RZ, 0x18, R2 ;  /* 0x00000018ff0a7819 */ /* 0x000fe40000011602 */
[----:B------:R-:W-:Y:S02]  /*b890*/  PRMT R132, R5, 0x5410, R6 ;  /* 0x0000541005847816 */ /* 0x000fe40000000006 */
[----:B------:R-:W-:Y:S02]  /*b8a0*/  SHF.R.U32.HI R5, RZ, 0x10, R2 ;  /* 0x00000010ff057819 */ /* 0x000fe40000011602 */
[----:B--2---:R-:W-:Y:S02]  /*b8b0*/  FMNMX.FTZ R136, R0, R136, !PT ;  /* 0x0000008800887209 */ /* 0x004fe40007810000 */
[----:B------:R-:W-:Y:S02]  /*b8c0*/  LOP3.LUT R2, R3, UR18, R176, 0x96, !PT ;  /* 0x0000001203027c12 */ /* 0x000fe4000f8e96b0 */
[----:B------:R-:W-:-:S02]  /*b8d0*/  FMNMX.FTZ R0, R229, R25, !PT ;  /* 0x00000019e5007209 */ /* 0x000fc40007810000 */
[----:B------:R-:W-:Y:S01]  /*b8e0*/  FMNMX.FTZ R134, R241, R134, !PT ;  /* 0x00000086f1867209 */ /* 0x000fe20007810000 */
[----:B------:R-:W-:Y:S01]  /*b8f0*/  IMAD.WIDE.U32 R182, R17, -0x326172a9, RZ ;  /* 0xcd9e8d5711b67825 */ /* 0x000fe200078e00ff */
[----:B------:R-:W-:Y:S02]  /*b900*/  LOP3.LUT R7, R5, 0xff, RZ, 0xc0, !PT ;  /* 0x000000ff05077812 */ /* 0x000fe400078ec0ff */
[----:B------:R-:W-:Y:S02]  /*b910*/  LOP3.LUT R3, R2, 0xffff, RZ, 0xc0, !PT ;  /* 0x0000ffff02037812 */ /* 0x000fe400078ec0ff */
[----:B------:R-:W-:Y:S02]  /*b920*/  SHF.R.U32.HI R5, RZ, 0x10, R2 ;  /* 0x00000010ff057819 */ /* 0x000fe40000011602 */
[----:B------:R-:W-:Y:S02]  /*b930*/  FMNMX.FTZ R0, R30, R0, !PT ;  /* 0x000000001e007209 */ /* 0x000fe40007810000 */
[----:B------:R-:W-:-:S02]  /*b940*/  FMNMX.FTZ R134, R242, R134, !PT ;  /* 0x00000086f2867209 */ /* 0x000fc40007810000 */
[----:B------:R-:W-:Y:S02]  /*b950*/  LOP3.LUT R9, R2, 0xff, RZ, 0xc0, !PT ;  /* 0x000000ff02097812 */ /* 0x000fe400078ec0ff */
[----:B------:R-:W-:Y:S02]  /*b960*/  SHF.R.U32.HI R6, RZ, 0x18, R2 ;  /* 0x00000018ff067819 */ /* 0x000fe40000011602 */
[----:B------:R-:W-:Y:S02]  /*b970*/  SHF.R.U32.HI R3, RZ, 0x8, R3 ;  /* 0x00000008ff037819 */ /* 0x000fe40000011603 */
[----:B------:R-:W-:Y:S02]  /*b980*/  LOP3.LUT R2, R5, 0xff, RZ, 0xc0, !PT ;  /* 0x000000ff05027812 */ /* 0x000fe400078ec0ff */
[----:B------:R-:W-:Y:S02]  /*b990*/  LOP3.LUT R4, R183, UR10, R4, 0x96, !PT ;  /* 0x0000000ab7047c12 */ /* 0x000fe4000f8e9604 */
[----:B------:R-:W-:-:S02]  /*b9a0*/  FMNMX.FTZ R0, R31, R0, !PT ;  /* 0x000000001f007209 */ /* 0x000fc40007810000 */
[----:B------:R-:W-:Y:S01]  /*b9b0*/  FMNMX.FTZ R134, R243, R134, !PT ;  /* 0x00000086f3867209 */ /* 0x000fe20007810000 */
[----:B------:R-:W-:Y:S01]  /*b9c0*/  IMAD.WIDE.U32 R180, R4, -0x2daee0ad, RZ ;  /* 0xd2511f5304b47825 */ /* 0x000fe200078e00ff */
[----:B------:R-:W-:Y:S02]  /*b9d0*/  PRMT R9, R9, 0x5410, R3 ;  /* 0x0000541009097816 */ /* 0x000fe40000000003 */
[----:B------:R-:W-:Y:S01]  /*b9e0*/  PRMT R35, R2, 0x5410, R6 ;  /* 0x0000541002237816 */ /* 0x000fe20000000006 */
[----:B------:R-:W-:Y:S01]  /*b9f0*/  IMAD.WIDE.U32 R2, R13, -0x2daee0ad, RZ ;  /* 0xd2511f530d027825 */ /* 0x000fe200078e00ff */
[----:B------:R-:W-:Y:S02]  /*ba00*/  FSEL R178, R178, -INF , !P6 ;  /* 0xff800000b2b27808 */ /* 0x000fe40007000000 */
[----:B------:R-:W-:Y:S01]  /*ba10*/  FMNMX.FTZ R0, R32, R0, !PT ;  /* 0x0000000020007209 */ /* 0x000fe20007810000 */
[----:B------:R-:W2:Y:S01]  /*ba20*/  SHFL.BFLY PT, R12, R134, 0x2, 0x1f ;  /* 0x0c401f00860c7f89 */ /* 0x000ea200000e0000 */
[----:B---3--:R-:W-:-:S02]  /*ba30*/  FMNMX.FTZ R135, R135, R11, !PT ;  /* 0x0000000b87877209 */ /* 0x008fc40007810000 */
[----:B------:R-:W-:Y:S02]  /*ba40*/  FSEL R179, R179, -INF , !P5 ;  /* 0xff800000b3b37808 */ /* 0x000fe40006800000 */
[----:B------:R-:W-:Y:S02]  /*ba50*/  FMNMX.FTZ R0, R178, R0, !PT ;  /* 0x00000000b2007209 */ /* 0x000fe40007810000 */
[----:B------:R-:W-:Y:S02]  /*ba60*/  PRMT R34, R7, 0x5410, R10 ;  /* 0x0000541007227816 */ /* 0x000fe4000000000a */
[----:B------:R-:W-:Y:S01]  /*ba70*/  LOP3.LUT R4, R181, UR7, R2, 0x96, !PT ;  /* 0x00000007b5047c12 */ /* 0x000fe2000f8e9602 */
[----:B------:R-:W3:Y:S01]  /*ba80*/  SHFL.BFLY PT, R7, R135, 0x1, 0x1f ;  /* 0x0c201f0087077f89 */ /* 0x000ee200000e0000 */
[----:B------:R-:W-:Y:S02]  /*ba90*/  FSEL R181, R142, -INF , !P4 ;  /* 0xff8000008eb57808 */ /* 0x000fe40006000000 */
[----:B------:R-:W-:Y:S01]  /*baa0*/  FMNMX.FTZ R0, R179, R0, !PT ;  /* 0x00000000b3007209 */ /* 0x000fe20007810000 */
[----:B------:R-:W-:Y:S01]  /*bab0*/  IMAD.WIDE.U32 R4, R4, -0x326172a9, RZ ;  /* 0xcd9e8d5704047825 */ /* 0x000fe200078e00ff */
[----:B------:R-:W-:-:S02]  /*bac0*/  FSEL R176, R143, -INF , !P1 ;  /* 0xff8000008fb07808 */ /* 0x000fc40004800000 */
[----:B------:R-:W-:Y:S02]  /*bad0*/  FMNMX.FTZ R0, R181, R0, !PT ;  /* 0x00000000b5007209 */ /* 0x000fe40007810000 */
[----:B------:R-:W-:Y:S02]  /*bae0*/  LOP3.LUT R2, R4, 0xffff, RZ, 0xc0, !PT ;  /* 0x0000ffff04027812 */ /* 0x000fe400078ec0ff */
[----:B------:R-:W-:Y:S02]  /*baf0*/  FMNMX.FTZ R137, R176, R0, !PT ;  /* 0x00000000b0897209 */ /* 0x000fe40007810000 */
[----:B------:R-:W-:Y:S02]  /*bb00*/  LOP3.LUT R8, R3, UR9, R8, 0x96, !PT ;  /* 0x0000000903087c12 */ /* 0x000fe4000f8e9608 */
[----:B------:R-:W-:Y:S01]  /*bb10*/  SHF.R.U32.HI R3, RZ, 0x8, R2 ;  /* 0x00000008ff037819 */ /* 0x000fe20000011602 */
[----:B------:R-:W4:Y:S01]  /*bb20*/  SHFL.BFLY PT, R6, R137, 0x2, 0x1f ;  /* 0x0c401f0089067f89 */ /* 0x000f2200000e0000 */
[----:B------:R-:W-:-:S02]  /*bb30*/  LOP3.LUT R2, R4, 0xff, RZ, 0xc0, !PT ;  /* 0x000000ff04027812 */ /* 0x000fc400078ec0ff */
[----:B--2---:R-:W-:Y:S02]  /*bb40*/  FMNMX.FTZ R134, R134, R12, !PT ;  /* 0x0000000c86867209 */ /* 0x004fe40007810000 */
[----:B------:R-:W-:Y:S01]  /*bb50*/  PRMT R33, R2, 0x5410, R3 ;  /* 0x0000541002217816 */ /* 0x000fe20000000003 */
[C---:B------:R-:W-:Y:S01]  /*bb60*/  FMUL.FTZ R3, R136.reuse, c[0x0][0x23c] ;  /* 0x00008f0088037a20 */ /* 0x040fe20000410000 */
[----:B------:R-:W-:Y:S02]  /*bb70*/  FSETP.NEU.FTZ.AND P4, PT, R136, -INF , PT ;  /* 0xff8000008800780b */ /* 0x000fe40003f9d000 */
[----:B------:R-:W-:Y:S02]  /*bb80*/  SHF.R.U32.HI R2, RZ, 0x10, R4 ;  /* 0x00000010ff027819 */ /* 0x000fe40000011604 */
[----:B---3--:R-:W-:Y:S02]  /*bb90*/  FMNMX.FTZ R135, R135, R7, !PT ;  /* 0x0000000787877209 */ /* 0x008fe40007810000 */
[----:B------:R-:W-:Y:S01]  /*bba0*/  FSEL R3, R3, RZ, P4 ;  /* 0x000000ff03037208 */ /* 0x000fe20002000000 */
[----:B------:R-:W2:Y:S01]  /*bbb0*/  SHFL.BFLY PT, R7, R134, 0x1, 0x1f ;  /* 0x0c201f0086077f89 */ /* 0x000ea200000e0000 */
[----:B------:R-:W-:-:S02]  /*bbc0*/  LOP3.LUT R2, R2, 0xff, RZ, 0xc0, !PT ;  /* 0x000000ff02027812 */ /* 0x000fc400078ec0ff */
[----:B------:R-:W-:Y:S01]  /*bbd0*/  SHF.R.U32.HI R0, RZ, 0x18, R4 ;  /* 0x00000018ff007819 */ /* 0x000fe20000011604 */
[----:B------:R-:W-:-:S03]  /*bbe0*/  IMAD.WIDE.U32 R138, R8, -0x326172a9, RZ ;  /* 0xcd9e8d57088a7825 */ /* 0x000fc600078e00ff */
[----:B------:R-:W-:Y:S01]  /*bbf0*/  PRMT R13, R2, 0x5410, R0 ;  /* 0x00005410020d7816 */ /* 0x000fe20000000000 */
[--C-:B------:R-:W-:Y:S01]  /*bc00*/  FFMA.FTZ R0, R15, c[0x0][0x23c], -R3.reuse ;  /* 0x00008f000f007a23 */ /* 0x100fe20000010803 */
[----:B------:R-:W-:Y:S01]  /*bc10*/  LOP3.LUT R4, R5, UR18, R138, 0x96, !PT ;  /* 0x0000001205047c12 */ /* 0x000fe2000f8e968a */
[C---:B------:R-:W-:Y:S02]  /*bc20*/  FMUL.FTZ R16, R135.reuse, c[0x0][0x23c] ;  /* 0x00008f0087107a20 */ /* 0x040fe40000410000 */
[----:B------:R3:W-:Y:S01]  /*bc30*/  MUFU.EX2 R200, R0 ;  /* 0x0000000000c87308 */ /* 0x0007e20000000800 */
[----:B------:R-:W-:Y:S02]  /*bc40*/  FSETP.NEU.FTZ.AND P5, PT, R135, -INF , PT ;  /* 0xff8000008700780b */ /* 0x000fe40003fbd000 */
[----:B----4-:R-:W-:Y:S01]  /*bc50*/  FMNMX.FTZ R137, R6, R137, !PT ;  /* 0x0000008906897209 */ /* 0x010fe20007810000 */
[--C-:B------:R-:W-:Y:S01]  /*bc60*/  FFMA.FTZ R2, R20, c[0x0][0x23c], -R3.reuse ;  /* 0x00008f0014027a23 */ /* 0x100fe20000010803 */
[----:B------:R-:W-:Y:S01]  /*bc70*/  FSEL R16, R16, RZ, P5 ;  /* 0x000000ff10107208 */ /* 0x000fe20002800000 */
[----:B---3--:R-:W-:-:S04]  /*bc80*/  FFMA.FTZ R0, R18, c[0x0][0x23c], -R3 ;  /* 0x00008f0012007a23 */ /* 0x008fc80000010803 */
[----:B------:R3:W-:Y:S01]  /*bc90*/  MUFU.EX2 R202, R0 ;  /* 0x0000000000ca7308 */ /* 0x0007e20000000800 */
[----:B------:R-:W4:Y:S01]  /*bca0*/  SHFL.BFLY PT, R6, R137, 0x1, 0x1f ;  /* 0x0c201f0089067f89 */ /* 0x000f2200000e0000 */
[----:B--2---:R-:W-:-:S06]  /*bcb0*/  FMNMX.FTZ R134, R134, R7, !PT ;  /* 0x0000000786867209 */ /* 0x004fcc0007810000 */
[----:B------:R2:W5:Y:S01]  /*bcc0*/  MUFU.EX2 R201, R2 ;  /* 0x0000000200c97308 */ /* 0x0005620000000800 */
[----:B---3--:R-:W-:-:S04]  /*bcd0*/  LOP3.LUT R0, R4, 0xffff, RZ, 0xc0, !PT ;  /* 0x0000ffff04007812 */ /* 0x008fc800078ec0ff */
[----:B------:R-:W-:Y:S01]  /*bce0*/  SHF.R.U32.HI R5, RZ, 0x8, R0 ;  /* 0x00000008ff057819 */ /* 0x000fe20000011600 */
[----:B------:R-:W-:Y:S01]  /*bcf0*/  FFMA.FTZ R0, R19, c[0x0][0x23c], -R16 ;  /* 0x00008f0013007a23 */ /* 0x000fe20000010810 */
[----:B--2---:R-:W-:-:S03]  /*bd00*/  LOP3.LUT R2, R4, 0xff, RZ, 0xc0, !PT ;  /* 0x000000ff04027812 */ /* 0x004fc600078ec0ff */
[----:B------:R2:W-:Y:S01]  /*bd10*/  MUFU.EX2 R195, R0 ;  /* 0x0000000000c37308 */ /* 0x0005e20000000800 */
[----:B------:R-:W-:Y:S02]  /*bd20*/  PRMT R7, R2, 0x5410, R5 ;  /* 0x0000541002077816 */ /* 0x000fe40000000005 */
[--C-:B------:R-:W-:Y:S01]  /*bd30*/  SHF.R.U32.HI R2, RZ, 0x10, R4.reuse ;  /* 0x00000010ff027819 */ /* 0x100fe20000011604 */
[----:B------:R-:W1:Y:S01]  /*bd40*/  LDC.U8 R196, c[0x0][0x2d8] ;  /* 0x0000b600ffc47b82 */ /* 0x000e620000000000 */
[----:B------:R-:W-:Y:S01]  /*bd50*/  SHF.R.U32.HI R4, RZ, 0x18, R4 ;  /* 0x00000018ff047819 */ /* 0x000fe20000011604 */
[----:B------:R-:W-:Y:S02]  /*bd60*/  FMUL.FTZ R17, R134, c[0x0][0x23c] ;  /* 0x00008f0086117a20 */ /* 0x000fe40000410000 */
[----:B--2---:R-:W-:-:S04]  /*bd70*/  FFMA.FTZ R0, R23, c[0x0][0x23c], -R16 ;  /* 0x00008f0017007a23 */ /* 0x004fc80000010810 */
[----:B------:R2:W-:Y:S01]  /*bd80*/  MUFU.EX2 R194, R0 ;  /* 0x0000000000c27308 */ /* 0x0005e20000000800 */
[----:B------:R-:W-:-:S04]  /*bd90*/  FSETP.NEU.FTZ.AND P1, PT, R134, -INF , PT ;  /* 0xff8000008600780b */ /* 0x000fc80003f3d000 */
[----:B------:R-:W-:Y:S02]  /*bda0*/  FSEL R17, R17, RZ, P1 ;  /* 0x000000ff11117208 */ /* 0x000fe40000800000 */
[----:B--2---:R-:W-:Y:S01]  /*bdb0*/  LOP3.LUT R0, R2, 0xff, RZ, 0xc0, !PT ;  /* 0x000000ff02007812 */ /* 0x004fe200078ec0ff */
[----:B------:R-:W-:-:S03]  /*bdc0*/  FFMA.FTZ R2, R28, c[0x0][0x23c], -R16 ;  /* 0x00008f001c027a23 */ /* 0x000fc60000010810 */
[----:B------:R-:W-:Y:S01]  /*bdd0*/  PRMT R5, R0, 0x5410, R4 ;  /* 0x0000541000057816 */ /* 0x000fe20000000004 */
[----:B------:R2:W-:Y:S01]  /*bde0*/  MUFU.EX2 R193, R2 ;  /* 0x0000000200c17308 */ /* 0x0005e20000000800 */
[----:B------:R-:W-:Y:S01]  /*bdf0*/  FFMA.FTZ R0, R29, c[0x0][0x23c], -R16 ;  /* 0x00008f001d007a23 */ /* 0x000fe20000010810 */
[----:B----4-:R-:W-:-:S06]  /*be00*/  FMNMX.FTZ R137, R137, R6, !PT ;  /* 0x0000000689897209 */ /* 0x010fcc0007810000 */
[----:B------:R3:W4:Y:S01]  /*be10*/  MUFU.EX2 R192, R0 ;  /* 0x0000000000c07308 */ /* 0x0007220000000800 */
[----:B--2---:R-:W-:-:S05]  /*be20*/  FSEL R2, R135, RZ, P5 ;  /* 0x000000ff87027208 */ /* 0x004fca0002800000 */
[----:B------:R-:W-:Y:S01]  /*be30*/  FADD.FTZ R21, R228, -R2 ;  /* 0x80000002e4157221 */ /* 0x000fe20000010000 */
[----:B------:R-:W-:Y:S01]  /*be40*/  FSEL R2, R134, RZ, P1 ;  /* 0x000000ff86027208 */ /* 0x000fe20000800000 */
[----:B---3--:R-:W-:Y:S01]  /*be50*/  FFMA.FTZ R0, R22, c[0x0][0x23c], -R17 ;  /* 0x00008f0016007a23 */ /* 0x008fe20000010811 */
[----:B------:R-:W-:Y:S01]  /*be60*/  FSETP.NEU.FTZ.AND P1, PT, R137, -INF , PT ;  /* 0xff8000008900780b */ /* 0x000fe20003f3d000 */
[----:B------:R-:W-:Y:S02]  /*be70*/  FFMA.FTZ R14, R14, c[0x0][0x23c], -R3 ;  /* 0x00008f000e0e7a23 */ /* 0x000fe40000010803 */
[----:B------:R2:W-:Y:S01]  /*be80*/  MUFU.EX2 R191, R0 ;  /* 0x0000000000bf7308 */ /* 0x0005e20000000800 */
[----:B------:R-:W-:Y:S01]  /*be90*/  FADD.FTZ R20, R231, -R2 ;  /* 0x80000002e7147221 */ /* 0x000fe20000010000 */
[----:B------:R-:W-:Y:S01]  /*bea0*/  FSEL R4, R136, RZ, P4 ;  /* 0x000000ff88047208 */ /* 0x000fe20002000000 */
[----:B------:R-:W-:Y:S02]  /*beb0*/  FFMA.FTZ R2, R26, c[0x0][0x23c], -R17 ;  /* 0x00008f001a027a23 */ /* 0x000fe40000010811 */
[----:B------:R-:W-:Y:S01]  /*bec0*/  FMUL.FTZ R18, R137, c[0x0][0x23c] ;  /* 0x00008f0089127a20 */ /* 0x000fe20000410000 */
[----:B-1----:R-:W-:-:S02]  /*bed0*/  PRMT R196, R196, 0x7054, R197 ;  /* 0x00007054c4c47816 */ /* 0x002fc400000000c5 */
[----:B------:R-:W1:Y:S01]  /*bee0*/  MUFU.EX2 R203, R14 ;  /* 0x0000000e00cb7308 */ /* 0x000e620000000800 */
[----:B------:R-:W-:Y:S01]  /*bef0*/  FADD.FTZ R12, R230, -R4 ;  /* 0x80000004e60c7221 */ /* 0x000fe20000010000 */
[----:B------:R-:W-:Y:S01]  /*bf00*/  FSEL R18, R18, RZ, P1 ;  /* 0x000000ff12127208 */ /* 0x000fe20000800000 */
[----:B--2---:R-:W-:-:S05]  /*bf10*/  FFMA.FTZ R0, R24, c[0x0][0x23c], -R17 ;  /* 0x00008f0018007a23 */ /* 0x004fca0000010811 */
[----:B------:R2:W-:Y:S01]  /*bf20*/  MUFU.EX2 R183, R2 ;  /* 0x0000000200b77308 */ /* 0x0005e20000000800 */
[----:B------:R-:W-:-:S07]  /*bf30*/  HSET2.LE.AND R10, R132, R196, PT ;  /* 0x000000c4840a7233 */ /* 0x000fce0003803000 */
[----:B------:R3:W1:Y:S01]  /*bf40*/  MUFU.EX2 R189, R0 ;  /* 0x0000000000bd7308 */ /* 0x0006620000000800 */
[----:B------:R-:W-:Y:S02]  /*bf50*/  FMUL.FTZ R12, R12, c[0x0][0x23c] ;  /* 0x00008f000c0c7a20 */ /* 0x000fe40000410000 */
[----:B--2---:R-:W-:Y:S01]  /*bf60*/  FFMA.FTZ R2, R27, c[0x0][0x23c], -R17 ;  /* 0x00008f001b027a23 */ /* 0x004fe20000010811 */
[----:B---3--:R-:W-:-:S04]  /*bf70*/  FSEL R0, R137, RZ, P1 ;  /* 0x000000ff89007208 */ /* 0x008fc80000800000 */
[----:B------:R2:W-:Y:S01]  /*bf80*/  MUFU.EX2 R138, R2 ;  /* 0x00000002008a7308 */ /* 0x0005e20000000800 */
[----:B------:R-:W-:Y:S01]  /*bf90*/  FADD.FTZ R19, R229, -R0 ;  /* 0x80000000e5137221 */ /* 0x000fe20000010000 */
[----:B-----5:R-:W-:Y:S01]  /*bfa0*/  F2FP.PACK_AB R0, R201, R202 ;  /* 0x000000cac900723e */ /* 0x020fe200000000ff */
[--C-:B------:R-:W-:Y:S02]  /*bfb0*/  HSET2.LE.AND R11, R34, R196.reuse, PT ;  /* 0x000000c4220b7233 */ /* 0x100fe40003803000 */
[--C-:B------:R-:W-:Y:S01]  /*bfc0*/  HSET2.LE.AND R4, R7, R196.reuse, PT ;  /* 0x000000c407047233 */ /* 0x100fe20003803000 */
[----:B------:R-:W-:Y:S01]  /*bfd0*/  LOP3.LUT R10, R10, R0, RZ, 0xc0, !PT ;  /* 0x000000000a0a7212 */ /* 0x000fe200078ec0ff */
[--C-:B------:R-:W-:Y:S01]  /*bfe0*/  HSET2.LE.AND R7, R13, R196.reuse, PT ;  /* 0x000000c40d077233 */ /* 0x100fe20003803000 */
[----:B----4-:R-:W-:Y:S01]  /*bff0*/  F2FP.PACK_AB R0, R192, R193 ;  /* 0x000000c1c000723e */ /* 0x010fe200000000ff */
[----:B--2---:R-:W-:Y:S01]  /*c000*/  FFMA.FTZ R2, R25, c[0x0][0x23c], -R18 ;  /* 0x00008f0019027a23 */ /* 0x004fe20000010812 */
[----:B------:R2:W-:Y:S02]  /*c010*/  MUFU.EX2 R26, R12 ;  /* 0x0000000c001a7308 */ /* 0x0005e40000000800 */
[----:B------:R-:W-:Y:S01]  /*c020*/  LOP3.LUT R11, R11, R0, RZ, 0xc0, !PT ;  /* 0x000000000b0b7212 */ /* 0x000fe200078ec0ff */
[----:B------:R-:W-:-:S05]  /*c030*/  HSET2.LE.AND R8, R9, R196, PT ;  /* 0x000000c409087233 */ /* 0x000fca0003803000 */
[----:B------:R3:W-:Y:S01]  /*c040*/  MUFU.EX2 R133, R2 ;  /* 0x0000000200857308 */ /* 0x0007e20000000800 */
[----:B-1----:R-:W-:Y:S01]  /*c050*/  F2FP.PACK_AB R0, R200, R203 ;  /* 0x000000cbc800723e */ /* 0x002fe200000000ff */
[----:B--2---:R-:W1:Y:S01]  /*c060*/  LDSM.16.MT88.4 R12, [R205+0xa000] ;  /* 0x00a00000cd0c783b */ /* 0x004e620000004200 */
[----:B---3--:R-:W-:-:S05]  /*c070*/  FFMA.FTZ R2, R30, c[0x0][0x23c], -R18 ;  /* 0x00008f001e027a23 */ /* 0x008fca0000010812 */
[----:B------:R2:W3:Y:S01]  /*c080*/  MUFU.EX2 R132, R2 ;  /* 0x0000000200847308 */ /* 0x0004e20000000800 */
[----:B------:R-:W-:Y:S01]  /*c090*/  HSET2.LE.AND R9, R35, R196, PT ;  /* 0x000000c423097233 */ /* 0x000fe20003803000 */
[----:B------:R-:W-:Y:S02]  /*c0a0*/  LOP3.LUT R8, R8, R0, RZ, 0xc0, !PT ;  /* 0x0000000008087212 */ /* 0x000fe400078ec0ff */
[----:B------:R-:W-:Y:S01]  /*c0b0*/  F2FP.PACK_AB R0, R194, R195 ;  /* 0x000000c3c200723e */ /* 0x000fe200000000ff */
[----:B------:R-:W-:Y:S02]  /*c0c0*/  FMUL.FTZ R19, R19, c[0x0][0x23c] ;  /* 0x00008f0013137a20 */ /* 0x000fe40000410000 */
[----:B------:R-:W-:Y:S02]  /*c0d0*/  FMUL.FTZ R21, R21, c[0x0][0x23c] ;  /* 0x00008f0015157a20 */ /* 0x000fe40000410000 */
[----:B--2---:R-:W-:-:S04]  /*c0e0*/  FFMA.FTZ R2, R31, c[0x0][0x23c], -R18 ;  /* 0x00008f001f027a23 */ /* 0x004fc80000010812 */
[----:B------:R2:W-:Y:S01]  /*c0f0*/  MUFU.EX2 R35, R2 ;  /* 0x0000000200237308 */ /* 0x0005e20000000800 */
[----:B------:R-:W-:Y:S01]  /*c100*/  LOP3.LUT R9, R9, R0, RZ, 0xc0, !PT ;  /* 0x0000000009097212 */ /* 0x000fe200078ec0ff */
[----:B------:R-:W-:Y:S01]  /*c110*/  FMUL.FTZ R20, R20, c[0x0][0x23c] ;  /* 0x00008f0014147a20 */ /* 0x000fe20000410000 */
[----:B------:R-:W-:Y:S01]  /*c120*/  F2FP.PACK_AB R0, R189, R191 ;  /* 0x000000bfbd00723e */ /* 0x000fe200000000ff */
[----:B------:R-:W-:-:S03]  /*c130*/  HSET2.LE.AND R5, R5, R196, PT ;  /* 0x000000c405057233 */ /* 0x000fc60003803000 */
[----:B------:R-:W-:Y:S01]  /*c140*/  LOP3.LUT R4, R4, R0, RZ, 0xc0, !PT ;  /* 0x0000000004047212 */ /* 0x000fe200078ec0ff */
[----:B------:R-:W-:Y:S01]  /*c150*/  MUFU.EX2 R25, R21 ;  /* 0x0000001500197308 */ /* 0x000fe20000000800 */
[----:B--2---:R-:W-:-:S07]  /*c160*/  FFMA.FTZ R2, R32, c[0x0][0x23c], -R18 ;  /* 0x00008f0020027a23 */ /* 0x004fce0000010812 */
[----:B------:R-:W2:Y:S01]  /*c170*/  MUFU.EX2 R34, R2 ;  /* 0x0000000200227308 */ /* 0x000ea20000000800 */
[----:B---3--:R-:W-:Y:S01]  /*c180*/  F2FP.PACK_AB R0, R132, R133 ;  /* 0x000000858400723e */ /* 0x008fe200000000ff */
[----:B------:R-:W-:-:S06]  /*c190*/  HSET2.LE.AND R6, R33, R196, PT ;  /* 0x000000c421067233 */ /* 0x000fcc0003803000 */
[----:B------:R-:W3:Y:S01]  /*c1a0*/  MUFU.EX2 R24, R20 ;  /* 0x0000001400187308 */ /* 0x000ee20000000800 */
[----:B------:R-:W-:-:S07]  /*c1b0*/  LOP3.LUT R5, R5, R0, RZ, 0xc0, !PT ;  /* 0x0000000005057212 */ /* 0x000fce00078ec0ff */
[----:B------:R-:W4:Y:S01]  /*c1c0*/  MUFU.EX2 R19, R19 ;  /* 0x0000001300137308 */ /* 0x000f220000000800 */
[----:B------:R-:W-:-:S04]  /*c1d0*/  F2FP.PACK_AB R0, R138, R183 ;  /* 0x000000b78a00723e */ /* 0x000fc800000000ff */
[----:B------:R-:W-:Y:S02]  /*c1e0*/  LOP3.LUT R6, R6, R0, RZ, 0xc0, !PT ;  /* 0x0000000006067212 */ /* 0x000fe400078ec0ff */
[----:B--2---:R-:W-:Y:S01]  /*c1f0*/  F2FP.PACK_AB R0, R34, R35 ;  /* 0x000000232200723e */ /* 0x004fe200000000ff */
[-C--:B------:R-:W-:Y:S02]  /*c200*/  FMUL.FTZ R144, R144, R26.reuse ;  /* 0x0000001a90907220 */ /* 0x080fe40000410000 */
[----:B------:R-:W-:Y:S01]  /*c210*/  FMUL.FTZ R145, R145, R26 ;  /* 0x0000001a91917220 */ /* 0x000fe20000410000 */
[----:B------:R-:W-:Y:S01]  /*c220*/  LOP3.LUT R7, R7, R0, RZ, 0xc0, !PT ;  /* 0x0000000007077212 */ /* 0x000fe200078ec0ff */
[-C--:B------:R-:W-:Y:S02]  /*c230*/  FMUL.FTZ R146, R146, R25.reuse ;  /* 0x0000001992927220 */ /* 0x080fe40000410000 */
[----:B------:R-:W-:Y:S02]  /*c240*/  FMUL.FTZ R147, R147, R25 ;  /* 0x0000001993937220 */ /* 0x000fe40000410000 */
[----:B---3--:R-:W-:-:S02]  /*c250*/  FMUL.FTZ R148, R148, R24 ;  /* 0x0000001894947220 */ /* 0x008fc40000410000 */
[-C--:B------:R-:W-:Y:S02]  /*c260*/  FMUL.FTZ R149, R149, R24.reuse ;  /* 0x0000001895957220 */ /* 0x080fe40000410000 */
[-C--:B----4-:R-:W-:Y:S02]  /*c270*/  FMUL.FTZ R150, R150, R19.reuse ;  /* 0x0000001396967220 */ /* 0x090fe40000410000 */
        /* <DEDUP_REMOVED lines=72> */
[----:B------:R-:W-:Y:S01]  /*c700*/  MOV R49, R245 ;  /* 0x000000f500317202 */ /* 0x000fe20000000f00 */
[----:B------:R-:W-:Y:S02]  /*c710*/  IMAD.MOV.U32 R51, RZ, RZ, R247 ;  /* 0x000000ffff337224 */ /* 0x000fe400078e00f7 */
        /* <DEDUP_REMOVED lines=31> */
[----:B------:R-:W-:Y:S02]  /*c910*/  IMAD.MOV.U32 R20, RZ, RZ, R30 ;  /* 0x000000ffff147224 */ /* 0x000fe400078e001e */
        /* <DEDUP_REMOVED lines=16> */
[----:B------:R-:W-:Y:S02]  /*ca20*/  IMAD.MOV.U32 R173, RZ, RZ, R22 ;  /* 0x000000ffffad7224 */ /* 0x000fe400078e0016 */
[----:B------:R-:W-:Y:S02]  /*ca30*/  IMAD.MOV.U32 R172, RZ, RZ, R23 ;  /* 0x000000ffffac7224 */ /* 0x000fe400078e0017 */
[----:B------:R-:W-:Y:S02]  /*ca40*/  IMAD.MOV.U32 R65, RZ, RZ, R21 ;  /* 0x000000ffff417224 */ /* 0x000fe400078e0015 */
[----:B------:R-:W-:Y:S02]  /*ca50*/  IMAD.MOV.U32 R66, RZ, RZ, R20 ;  /* 0x000000ffff427224 */ /* 0x000fe400078e0014 */
[----:B------:R-:W2:Y:S01]  /*ca60*/  LDSM.16.MT88.4 R20, [R210+0xb000] ;  /* 0x00b00000d214783b */ /* 0x000ea20000004200 */
[----:B------:R-:W-:Y:S01]  /*ca70*/  IMAD.MOV.U32 R83, RZ, RZ, R196 ;  /* 0x000000ffff537224 */ /* 0x000fe200078e00c4 */
[----:B-1----:R-:W-:Y:S01]  /*ca80*/  HMMA.16816.F32 R84, R8, R12, R84 ;  /* 0x0000000c0854723c */ /* 0x002fe20000001854 */
[----:B------:R-:W-:-:S07]  /*ca90*/  IMAD.MOV.U32 R0, RZ, RZ, R28 ;  /* 0x000000ffff007224 */ /* 0x000fce00078e001c */
[C---:B------:R-:W-:Y:S08]  /*caa0*/  HMMA.16816.F32 R88, R4.reuse, R12, R88 ;  /* 0x0000000c0458723c */ /* 0x040ff00000001858 */
[-C--:B------:R-:W-:Y:S08]  /*cab0*/  HMMA.16816.F32 R92, R4, R14.reuse, R92 ;  /* 0x0000000e045c723c */ /* 0x080ff0000000185c */
[----:B------:R-:W-:Y:S01]  /*cac0*/  HMMA.16816.F32 R196, R8, R14, R96 ;  /* 0x0000000e08c4723c */ /* 0x000fe20000001860 */
[----:B------:R-:W1:Y:S01]  /*cad0*/  LDSM.16.MT88.4 R12, [R209+0xb000] ;  /* 0x00b00000d10c783b */ /* 0x000e620000004200 */
[----:B------:R-:W-:Y:S01]  /*cae0*/  MOV R64, R0 ;  /* 0x0000000000407202 */ /* 0x000fe20000000f00 */
[----:B------:R-:W-:-:S04]  /*caf0*/  FFMA.FTZ R0, R234, c[0x0][0x23c], -R3 ;  /* 0x00008f00ea007a23 */ /* 0x000fc80000010803 */
[----:B------:R3:W-:Y:S01]  /*cb00*/  MUFU.EX2 R28, R0 ;  /* 0x00000000001c7308 */ /* 0x0007e20000000800 */
[----:B------:R-:W-:Y:S02]  /*cb10*/  IMAD.MOV.U32 R2, RZ, RZ, R31 ;  /* 0x000000ffff027224 */ /* 0x000fe400078e001f */
[-C--:B------:R-:W-:Y:S02]  /*cb20*/  FMUL.FTZ R108, R108, R24.reuse ;  /* 0x000000186c6c7220 */ /* 0x080fe40000410000 */
[----:B------:R-:W-:Y:S02]  /*cb30*/  FMUL.FTZ R109, R109, R24 ;  /* 0x000000186d6d7220 */ /* 0x000fe40000410000 */
[----:B---3--:R-:W-:-:S04]  /*cb40*/  FFMA.FTZ R0, R235, c[0x0][0x23c], -R3 ;  /* 0x00008f00eb007a23 */ /* 0x008fc80000010803 */
[----:B------:R3:W-:Y:S01]  /*cb50*/  MUFU.EX2 R31, R0 ;  /* 0x00000000001f7308 */ /* 0x0007e20000000800 */
[-C--:B------:R-:W-:Y:S02]  /*cb60*/  FMUL.FTZ R110, R110, R19.reuse ;  /* 0x000000136e6e7220 */ /* 0x080fe40000410000 */
[----:B------:R-:W-:Y:S02]  /*cb70*/  FMUL.FTZ R111, R111, R19 ;  /* 0x000000136f6f7220 */ /* 0x000fe40000410000 */
[-C--:B------:R-:W-:Y:S02]  /*cb80*/  FMUL.FTZ R112, R112, R26.reuse ;  /* 0x0000001a70707220 */ /* 0x080fe40000410000 */
[----:B------:R-:W-:Y:S02]  /*cb90*/  FMUL.FTZ R113, R113, R26 ;  /* 0x0000001a71717220 */ /* 0x000fe40000410000 */
[----:B------:R-:W-:Y:S02]  /*cba0*/  FMUL.FTZ R114, R114, R25 ;  /* 0x0000001972727220 */ /* 0x000fe40000410000 */
[----:B---3--:R-:W-:-:S02]  /*cbb0*/  FFMA.FTZ R0, R232, c[0x0][0x23c], -R3 ;  /* 0x00008f00e8007a23 */ /* 0x008fc40000010803 */
[----:B------:R-:W-:Y:S02]  /*cbc0*/  FMUL.FTZ R115, R115, R25 ;  /* 0x0000001973737220 */ /* 0x000fe40000410000 */
[----:B------:R3:W-:Y:S01]  /*cbd0*/  MUFU.EX2 R32, R0 ;  /* 0x0000000000207308 */ /* 0x0007e20000000800 */
[-C--:B------:R-:W-:Y:S01]  /*cbe0*/  FMUL.FTZ R104, R104, R24.reuse ;  /* 0x0000001868687220 */ /* 0x080fe20000410000 */
[----:B------:R-:W-:Y:S01]  /*cbf0*/  MOV R158, R185 ;  /* 0x000000b9009e7202 */ /* 0x000fe20000000f00 */
[-C--:B------:R-:W-:Y:S02]  /*cc00*/  FMUL.FTZ R105, R105, R24.reuse ;  /* 0x0000001869697220 */ /* 0x080fe40000410000 */
[-C--:B------:R-:W-:Y:S02]  /*cc10*/  FMUL.FTZ R106, R106, R19.reuse ;  /* 0x000000136a6a7220 */ /* 0x080fe40000410000 */
[----:B------:R-:W-:Y:S02]  /*cc20*/  FMUL.FTZ R107, R107, R19 ;  /* 0x000000136b6b7220 */ /* 0x000fe40000410000 */
[----:B------:R-:W-:-:S02]  /*cc30*/  FMUL.FTZ R120, R120, R24 ;  /* 0x0000001878787220 */ /* 0x000fc40000410000 */
[----:B---3--:R-:W-:Y:S02]  /*cc40*/  FFMA.FTZ R0, R233, c[0x0][0x23c], -R3 ;  /* 0x00008f00e9007a23 */ /* 0x008fe40000010803 */
[-C--:B------:R-:W-:Y:S02]  /*cc50*/  FMUL.FTZ R121, R121, R24.reuse ;  /* 0x0000001879797220 */ /* 0x080fe40000410000 */
[----:B------:R3:W4:Y:S01]  /*cc60*/  MUFU.EX2 R33, R0 ;  /* 0x0000000000217308 */ /* 0x0007220000000800 */
[-C--:B------:R-:W-:Y:S02]  /*cc70*/  FMUL.FTZ R124, R124, R24.reuse ;  /* 0x000000187c7c7220 */ /* 0x080fe40000410000 */
[----:B------:R-:W-:Y:S02]  /*cc80*/  FMUL.FTZ R125, R125, R24 ;  /* 0x000000187d7d7220 */ /* 0x000fe40000410000 */
[-C--:B------:R-:W-:Y:S02]  /*cc90*/  FMUL.FTZ R122, R122, R19.reuse ;  /* 0x000000137a7a7220 */ /* 0x080fe40000410000 */
[----:B------:R-:W-:-:S02]  /*cca0*/  FMUL.FTZ R123, R123, R19 ;  /* 0x000000137b7b7220 */ /* 0x000fc40000410000 */
[-C--:B------:R-:W-:Y:S02]  /*ccb0*/  FMUL.FTZ R126, R126, R19.reuse ;  /* 0x000000137e7e7220 */ /* 0x080fe40000410000 */
[----:B------:R-:W-:Y:S01]  /*ccc0*/  FMUL.FTZ R127, R127, R19 ;  /* 0x000000137f7f7220 */ /* 0x000fe20000410000 */
[----:B--2---:R-:W-:Y:S01]  /*ccd0*/  HMMA.16816.F32 R108, R4, R22, R108 ;  /* 0x00000016046c723c */ /* 0x004fe2000000186c */
[----:B------:R-:W-:Y:S02]  /*cce0*/  IMAD.MOV.U32 R159, RZ, RZ, R184 ;  /* 0x000000ffff9f7224 */ /* 0x000fe400078e00b8 */
[----:B---3--:R-:W-:Y:S02]  /*ccf0*/  FFMA.FTZ R0, R237, c[0x0][0x23c], -R16 ;  /* 0x00008f00ed007a23 */ /* 0x008fe40000010810 */
[----:B------:R-:W-:Y:S02]  /*cd00*/  IMAD.MOV.U32 R157, RZ, RZ, R186 ;  /* 0x000000ffff9d7224 */ /* 0x000fe400078e00ba */
[----:B------:R-:W-:-:S02]  /*cd10*/  IMAD.MOV.U32 R156, RZ, RZ, R187 ;  /* 0x000000ffff9c7224 */ /* 0x000fc400078e00bb */
[----:B------:R-:W-:Y:S01]  /*cd20*/  IMAD.MOV.U32 R67, RZ, RZ, R2 ;  /* 0x000000ffff437224 */ /* 0x000fe200078e0002 */
[----:B------:R-:W-:Y:S01]  /*cd30*/  HMMA.16816.F32 R184, R8, R22, R112 ;  /* 0x0000001608b8723c */ /* 0x000fe20000001870 */
[----:B------:R-:W-:Y:S01]  /*cd40*/  LOP3.LUT R2, R177, UR8, R188, 0x96, !PT ;  /* 0x00000008b1027c12 */ /* 0x000fe2000f8e96bc */
[----:B------:R2:W-:Y:S06]  /*cd50*/  MUFU.EX2 R23, R0 ;  /* 0x0000000000177308 */ /* 0x0005ec0000000800 */
[----:B------:R-:W-:Y:S01]  /*cd60*/  HMMA.16816.F32 R104, R4, R20, R104 ;  /* 0x000000140468723c */ /* 0x000fe20000001868 */
[----:B------:R-:W-:-:S02]  /*cd70*/  FMUL.FTZ R100, R100, R26 ;  /* 0x0000001a64647220 */ /* 0x000fc40000410000 */
[-C--:B------:R-:W-:Y:S02]  /*cd80*/  FMUL.FTZ R101, R101, R26.reuse ;  /* 0x0000001a65657220 */ /* 0x080fe40000410000 */
[-C--:B------:R-:W-:Y:S02]  /*cd90*/  FMUL.FTZ R102, R102, R25.reuse ;  /* 0x0000001966667220 */ /* 0x080fe40000410000 */
[-C--:B------:R-:W-:Y:S01]  /*cda0*/  FMUL.FTZ R103, R103, R25.reuse ;  /* 0x0000001967677220 */ /* 0x080fe20000410000 */
[----:B-1----:R-:W-:Y:S01]  /*cdb0*/  HMMA.16816.F32 R120, R4, R12, R120 ;  /* 0x0000000c0478723c */ /* 0x002fe20000001878 */
[-C--:B------:R-:W-:Y:S02]  /*cdc0*/  FMUL.FTZ R116, R116, R26.reuse ;  /* 0x0000001a74747220 */ /* 0x080fe40000410000 */
[----:B------:R-:W-:Y:S02]  /*cdd0*/  FMUL.FTZ R117, R117, R26 ;  /* 0x0000001a75757220 */ /* 0x000fe40000410000 */
[----:B------:R-:W-:-:S02]  /*cde0*/  FMUL.FTZ R118, R118, R25 ;  /* 0x0000001976767220 */ /* 0x000fc40000410000 */
[-C--:B------:R-:W-:Y:S01]  /*cdf0*/  FMUL.FTZ R119, R119, R25.reuse ;  /* 0x0000001977777220 */ /* 0x080fe20000410000 */
[----:B------:R-:W-:Y:S01]  /*ce00*/  HMMA.16816.F32 R52, R4, R14, R124 ;  /* 0x0000000e0434723c */ /* 0x000fe2000000187c */
[----:B--2---:R-:W-:Y:S02]  /*ce10*/  FFMA.FTZ R0, R238, c[0x0][0x23c], -R16 ;  /* 0x00008f00ee007a23 */ /* 0x004fe40000010810 */
[-C--:B------:R-:W-:Y:S02]  /*ce20*/  FMUL.FTZ R128, R128, R26.reuse ;  /* 0x0000001a80807220 */ /* 0x080fe40000410000 */
[----:B------:R-:W-:Y:S01]  /*ce30*/  FMUL.FTZ R129, R129, R26 ;  /* 0x0000001a81817220 */ /* 0x000fe20000410000 */
[----:B------:R1:W-:Y:S01]  /*ce40*/  MUFU.EX2 R27, R0 ;  /* 0x00000000001b7308 */ /* 0x0003e20000000800 */
[----:B------:R-:W-:Y:S01]  /*ce50*/  IMAD.WIDE.U32 R4, R2, -0x2daee0ad, RZ ;  /* 0xd2511f5302047825 */ /* 0x000fe200078e00ff */
[----:B------:R-:W-:Y:S01]  /*ce60*/  LOP3.LUT R2, R139, UR8, R182, 0x96, !PT ;  /* 0x000000088b027c12 */ /* 0x000fe2000f8e96b6 */
[----:B------:R-:W-:Y:S02]  /*ce70*/  LDSM.16.MT88.4 R112, [R210+0xb800] ;  /* 0x00b80000d270783b */ /* 0x000fe40000004200 */
[----:B------:R-:W-:-:S02]  /*ce80*/  FMUL.FTZ R130, R130, R25 ;  /* 0x0000001982827220 */ /* 0x000fc40000410000 */
[----:B------:R-:W-:Y:S02]  /*ce90*/  FMUL.FTZ R131, R131, R25 ;  /* 0x0000001983837220 */ /* 0x000fe40000410000 */
[----:B------:R-:W-:-:S04]  /*cea0*/  IMAD.WIDE.U32 R2, R2, -0x2daee0ad, RZ ;  /* 0xd2511f5302027825 */ /* 0x000fc800078e00ff */
[----:B-1----:R-:W-:-:S04]  /*ceb0*/  FFMA.FTZ R0, R236, c[0x0][0x23c], -R16 ;  /* 0x00008f00ec007a23 */ /* 0x002fc80000010810 */
[----:B------:R1:W-:Y:S01]  /*cec0*/  MUFU.EX2 R30, R0 ;  /* 0x00000000001e7308 */ /* 0x0003e20000000800 */
[----:B------:R-:W-:Y:S02]  /*ced0*/  LOP3.LUT R6, R5, UR17, R190, 0x96, !PT ;  /* 0x0000001105067c12 */ /* 0x000fe4000f8e96be */
[----:B------:R-:W-:Y:S02]  /*cee0*/  LOP3.LUT R7, R4, 0xffff, RZ, 0xc0, !PT ;  /* 0x0000ffff04077812 */ /* 0x000fe400078ec0ff */
[----:B------:R-:W-:Y:S01]  /*cef0*/  LOP3.LUT R5, R2, 0xffff, RZ, 0xc0, !PT ;  /* 0x0000ffff02057812 */ /* 0x000fe200078ec0ff */
[----:B------:R-:W-:Y:S01]  /*cf00*/  HMMA.16816.F32 R100, R8, R20, R100 ;  /* 0x000000140864723c */ /* 0x000fe20000001864 */
[----:B-1----:R-:W-:-:S07]  /*cf10*/  FFMA.FTZ R0, R239, c[0x0][0x23c], -R16 ;  /* 0x00008f00ef007a23 */ /* 0x002fce0000010810 */
[C---:B------:R-:W-:Y:S01]  /*cf20*/  HMMA.16816.F32 R116, R8.reuse, R12, R116 ;  /* 0x0000000c0874723c */ /* 0x040fe20000001874 */
[----:B------:R1:W2:Y:S07]  /*cf30*/  MUFU.EX2 R29, R0 ;  /* 0x00000000001d7308 */ /* 0x0002ae0000000800 */
[----:B------:R-:W-:Y:S01]  /*cf40*/  HMMA.16816.F32 R140, R8, R14, R128 ;  /* 0x0000000e088c723c */ /* 0x000fe20000001880 */
[----:B------:R-:W-:Y:S02]  /*cf50*/  LOP3.LUT R13, R2, 0xff, RZ, 0xc0, !PT ;  /* 0x000000ff020d7812 */ /* 0x000fe400078ec0ff */
[----:B------:R-:W-:-:S04]  /*cf60*/  SHF.R.U32.HI R12, RZ, 0x18, R2 ;  /* 0x00000018ff0c7819 */ /* 0x000fc80000011602 */
[----:B------:R-:W-:Y:S02]  /*cf70*/  SHF.R.U32.HI R9, RZ, 0x10, R4 ;  /* 0x00000010ff097819 */ /* 0x000fe40000011604 */
[----:B-1----:R-:W-:Y:S01]  /*cf80*/  LOP3.LUT R0, R3, UR17, R180, 0x96, !PT ;  /* 0x0000001103007c12 */ /* 0x002fe2000f8e96b4 */
[--C-:B------:R-:W-:Y:S01]  /*cf90*/  FFMA.FTZ R3, R240, c[0x0][0x23c], -R17.reuse ;  /* 0x00008f00f0037a23 */ /* 0x100fe20000010811 */
[----:B------:R-:W-:Y:S02]  /*cfa0*/  LOP3.LUT R11, R4, 0xff, RZ, 0xc0, !PT ;  /* 0x000000ff040b7812 */ /* 0x000fe400078ec0ff */
[----:B------:R-:W-:Y:S01]  /*cfb0*/  SHF.R.U32.HI R10, RZ, 0x10, R2 ;  /* 0x00000010ff0a7819 */ /* 0x000fe20000011602 */
[----:B------:R1:W-:Y:S01]  /*cfc0*/  MUFU.EX2 R22, R3 ;  /* 0x0000000300167308 */ /* 0x0003e20000000800 */
[----:B------:R-:W-:Y:S02]  /*cfd0*/  SHF.R.U32.HI R8, RZ, 0x18, R4 ;  /* 0x00000018ff087819 */ /* 0x000fe40000011604 */
[----:B------:R-:W-:Y:S01]  /*cfe0*/  LOP3.LUT R2, R9, 0xff, RZ, 0xc0, !PT ;  /* 0x000000ff09027812 */ /* 0x000fe200078ec0ff */
[----:B------:R-:W-:-:S04]  /*cff0*/  FFMA.FTZ R4, R241, c[0x0][0x23c], -R17 ;  /* 0x00008f00f1047a23 */ /* 0x000fc80000010811 */
[----:B------:R3:W5:Y:S01]  /*d000*/  MUFU.EX2 R21, R4 ;  /* 0x0000000400157308 */ /* 0x0007620000000800 */
[----:B-1----:R-:W-:-:S04]  /*d010*/  SHF.R.U32.HI R3, RZ, 0x8, R7 ;  /* 0x00000008ff037819 */ /* 0x002fc80000011607 */
[----:B------:R-:W-:Y:S02]  /*d020*/  PRMT R14, R11, 0x5410, R3 ;  /* 0x000054100b0e7816 */ /* 0x000fe40000000003 */
[----:B------:R-:W-:Y:S02]  /*d030*/  PRMT R11, R2, 0x5410, R8 ;  /* 0x00005410020b7816 */ /* 0x000fe40000000008 */
[----:B------:R-:W-:Y:S02]  /*d040*/  LOP3.LUT R2, R6, 0xffff, RZ, 0xc0, !PT ;  /* 0x0000ffff06027812 */ /* 0x000fe400078ec0ff */
[----:B------:R-:W-:Y:S02]  /*d050*/  LOP3.LUT R3, R10, 0xff, RZ, 0xc0, !PT ;  /* 0x000000ff0a037812 */ /* 0x000fe400078ec0ff */
[----:B---3--:R-:W-:Y:S02]  /*d060*/  SHF.R.U32.HI R4, RZ, 0x8, R5 ;  /* 0x00000008ff047819 */ /* 0x008fe40000011605 */
[----:B------:R-:W-:-:S02]  /*d070*/  LOP3.LUT R5, R6, 0xff, RZ, 0xc0, !PT ;  /* 0x000000ff06057812 */ /* 0x000fc400078ec0ff */
[----:B------:R-:W-:Y:S02]  /*d080*/  SHF.R.U32.HI R2, RZ, 0x8, R2 ;  /* 0x00000008ff027819 */ /* 0x000fe40000011602 */
[----:B------:R-:W-:Y:S01]  /*d090*/  PRMT R12, R3, 0x5410, R12 ;  /* 0x00005410030c7816 */ /* 0x000fe2000000000c */
[--C-:B------:R-:W-:Y:S01]  /*d0a0*/  FFMA.FTZ R3, R243, c[0x0][0x23c], -R17.reuse ;  /* 0x00008f00f3037a23 */ /* 0x100fe20000010811 */
[----:B------:R-:W-:Y:S01]  /*d0b0*/  PRMT R13, R13, 0x5410, R4 ;  /* 0x000054100d0d7816 */ /* 0x000fe20000000004 */
[----:B------:R-:W-:Y:S01]  /*d0c0*/  FFMA.FTZ R7, R242, c[0x0][0x23c], -R17 ;  /* 0x00008f00f2077a23 */ /* 0x000fe20000010811 */
[----:B------:R-:W-:Y:S02]  /*d0d0*/  PRMT R9, R5, 0x5410, R2 ;  /* 0x0000541005097816 */ /* 0x000fe40000000002 */
[----:B------:R-:W-:Y:S01]  /*d0e0*/  SHF.R.U32.HI R4, RZ, 0x10, R6 ;  /* 0x00000010ff047819 */ /* 0x000fe20000011606 */
[----:B------:R1:W-:Y:S01]  /*d0f0*/  MUFU.EX2 R16, R3 ;  /* 0x0000000300107308 */ /* 0x0003e20000000800 */
[----:B------:R-:W-:-:S02]  /*d100*/  LOP3.LUT R2, R0, 0xffff, RZ, 0xc0, !PT ;  /* 0x0000ffff00027812 */ /* 0x000fc400078ec0ff */
[----:B------:R-:W-:Y:S02]  /*d110*/  LOP3.LUT R5, R4, 0xff, RZ, 0xc0, !PT ;  /* 0x000000ff04057812 */ /* 0x000fe400078ec0ff */
[----:B------:R-:W-:Y:S01]  /*d120*/  SHF.R.U32.HI R4, RZ, 0x8, R2 ;  /* 0x00000008ff047819 */ /* 0x000fe20000011602 */
[----:B------:R-:W-:Y:S01]  /*d130*/  IMAD.MOV.U32 R240, RZ, RZ, R83 ;  /* 0x000000fffff07224 */ /* 0x000fe200078e0053 */
[----:B------:R-:W-:Y:S01]  /*d140*/  SHF.R.U32.HI R2, RZ, 0x18, R0 ;  /* 0x00000018ff027819 */ /* 0x000fe20000011600 */
[----:B------:R3:W-:Y:S01]  /*d150*/  MUFU.EX2 R20, R7 ;  /* 0x0000000700147308 */ /* 0x0007e20000000800 */
[----:B------:R-:W-:Y:S02]  /*d160*/  SHF.R.U32.HI R8, RZ, 0x18, R6 ;  /* 0x00000018ff087819 */ /* 0x000fe40000011606 */
[----:B-1----:R-:W-:Y:S01]  /*d170*/  SHF.R.U32.HI R3, RZ, 0x10, R0 ;  /* 0x00000010ff037819 */ /* 0x002fe20000011600 */
[----:B------:R-:W-:Y:S01]  /*d180*/  FFMA.FTZ R6, R178, c[0x0][0x23c], -R18 ;  /* 0x00008f00b2067a23 */ /* 0x000fe20000010812 */
[----:B---3--:R-:W-:-:S02]  /*d190*/  LOP3.LUT R7, R0, 0xff, RZ, 0xc0, !PT ;  /* 0x000000ff00077812 */ /* 0x008fc400078ec0ff */
[----:B------:R-:W-:Y:S02]  /*d1a0*/  LOP3.LUT R0, R3, 0xff, RZ, 0xc0, !PT ;  /* 0x000000ff03007812 */ /* 0x000fe400078ec0ff */
[----:B------:R-:W-:Y:S01]  /*d1b0*/  PRMT R7, R7, 0x5410, R4 ;  /* 0x0000541007077816 */ /* 0x000fe20000000004 */
[----:B------:R-:W-:Y:S01]  /*d1c0*/  FFMA.FTZ R4, R179, c[0x0][0x23c], -R18 ;  /* 0x00008f00b3047a23 */ /* 0x000fe20000010812 */
[----:B------:R-:W-:Y:S01]  /*d1d0*/  PRMT R10, R0, 0x5410, R2 ;  /* 0x00005410000a7816 */ /* 0x000fe20000000002 */
[--C-:B------:R-:W-:Y:S01]  /*d1e0*/  HSET2.LE.AND R0, R14, R240.reuse, PT ;  /* 0x000000f00e007233 */ /* 0x100fe20003803000 */
[----:B------:R-:W-:Y:S01]  /*d1f0*/  IMAD.MOV.U32 R80, RZ, RZ, R175 ;  /* 0x000000ffff507224 */ /* 0x000fe200078e00af */
[----:B------:R-:W-:Y:S01]  /*d200*/  MOV R97, R158 ;  /* 0x0000009e00617202 */ /* 0x000fe20000000f00 */
[----:B------:R-:W-:Y:S01]  /*d210*/  IMAD.MOV.U32 R81, RZ, RZ, R174 ;  /* 0x000000ffff517224 */ /* 0x000fe200078e00ae */
[----:B----4-:R-:W-:Y:S01]  /*d220*/  F2FP.PACK_AB R2, R33, R32 ;  /* 0x000000202102723e */ /* 0x010fe200000000ff */
[----:B------:R-:W-:Y:S01]  /*d230*/  IMAD.MOV.U32 R82, RZ, RZ, R173 ;  /* 0x000000ffff527224 */ /* 0x000fe200078e00ad */
[----:B------:R-:W-:Y:S01]  /*d240*/  HSET2.LE.AND R3, R11, R240, PT ;  /* 0x000000f00b037233 */ /* 0x000fe20003803000 */
[----:B------:R-:W-:-:S02]  /*d250*/  IMAD.MOV.U32 R83, RZ, RZ, R172 ;  /* 0x000000ffff537224 */ /* 0x000fc400078e00ac */
[----:B------:R-:W-:Y:S01]  /*d260*/  IMAD.MOV.U32 R96, RZ, RZ, R159 ;  /* 0x000000ffff607224 */ /* 0x000fe200078e009f */
[----:B------:R-:W-:Y:S01]  /*d270*/  LDSM.16.MT88.4 R172, [R207+0xa800] ;  /* 0x00a80000cfac783b */ /* 0x000fe20000004200 */
[----:B------:R-:W-:Y:S02]  /*d280*/  IMAD.MOV.U32 R98, RZ, RZ, R157 ;  /* 0x000000ffff627224 */ /* 0x000fe400078e009d */
[----:B------:R-:W-:Y:S01]  /*d290*/  IMAD.MOV.U32 R99, RZ, RZ, R156 ;  /* 0x000000ffff637224 */ /* 0x000fe200078e009c */
[----:B------:R1:W-:Y:S01]  /*d2a0*/  MUFU.EX2 R15, R6 ;  /* 0x00000006000f7308 */ /* 0x0003e20000000800 */
[----:B------:R-:W3:Y:S01]  /*d2b0*/  LDSM.16.MT88.4 R156, [R205+0xa800] ;  /* 0x00a80000cd9c783b */ /* 0x000ee20000004200 */
[----:B------:R-:W-:Y:S01]  /*d2c0*/  LOP3.LUT R130, R0, R2, RZ, 0xc0, !PT ;  /* 0x0000000200827212 */ /* 0x000fe200078ec0ff */
[----:B------:R-:W-:Y:S01]  /*d2d0*/  HSET2.LE.AND R0, R9, R240, PT ;  /* 0x000000f009007233 */ /* 0x000fe20003803000 */
[----:B------:R-:W-:-:S04]  /*d2e0*/  F2FP.PACK_AB R2, R31, R28 ;  /* 0x0000001c1f02723e */ /* 0x000fc800000000ff */
[----:B------:R2:W4:Y:S01]  /*d2f0*/  MUFU.EX2 R11, R4 ;  /* 0x00000004000b7308 */ /* 0x0005220000000800 */
[----:B------:R-:W-:Y:S02]  /*d300*/  LOP3.LUT R128, R0, R2, RZ, 0xc0, !PT ;  /* 0x0000000200807212 */ /* 0x000fe400078ec0ff */
[----:B-1----:R-:W-:Y:S01]  /*d310*/  PRMT R6, R5, 0x5410, R8 ;  /* 0x0000541005067816 */ /* 0x002fe20000000008 */
[--C-:B------:R-:W-:Y:S01]  /*d320*/  FFMA.FTZ R5, R181, c[0x0][0x23c], -R18.reuse ;  /* 0x00008f00b5057a23 */ /* 0x100fe20000010812 */
[----:B--2---:R-:W-:Y:S01]  /*d330*/  F2FP.PACK_AB R4, R29, R30 ;  /* 0x0000001e1d04723e */ /* 0x004fe200000000ff */
[----:B------:R-:W-:-:S03]  /*d340*/  FFMA.FTZ R8, R176, c[0x0][0x23c], -R18 ;  /* 0x00008f00b0087a23 */ /* 0x000fc60000010812 */
[----:B------:R-:W-:Y:S01]  /*d350*/  LOP3.LUT R131, R3, R4, RZ, 0xc0, !PT ;  /* 0x0000000403837212 */ /* 0x000fe200078ec0ff */
[--C-:B------:R-:W-:Y:S01]  /*d360*/  HSET2.LE.AND R3, R6, R240.reuse, PT ;  /* 0x000000f006037233 */ /* 0x100fe20003803000 */
[----:B------:R-:W-:Y:S01]  /*d370*/  F2FP.PACK_AB R4, R27, R23 ;  /* 0x000000171b04723e */ /* 0x000fe200000000ff */
[--C-:B------:R-:W-:Y:S01]  /*d380*/  HSET2.LE.AND R0, R7, R240.reuse, PT ;  /* 0x000000f007007233 */ /* 0x100fe20003803000 */
[----:B-----5:R-:W-:Y:S01]  /*d390*/  F2FP.PACK_AB R2, R21, R22 ;  /* 0x000000161502723e */ /* 0x020fe200000000ff */
[----:B------:R1:W-:Y:S01]  /*d3a0*/  MUFU.EX2 R9, R5 ;  /* 0x0000000500097308 */ /* 0x0003e20000000800 */
[----:B------:R-:W-:Y:S02]  /*d3b0*/  LOP3.LUT R129, R3, R4, RZ, 0xc0, !PT ;  /* 0x0000000403817212 */ /* 0x000fe400078ec0ff */
[----:B------:R-:W-:Y:S01]  /*d3c0*/  LOP3.LUT R124, R0, R2, RZ, 0xc0, !PT ;  /* 0x00000002007c7212 */ /* 0x000fe200078ec0ff */
[----:B------:R-:W-:-:S04]  /*d3d0*/  HSET2.LE.AND R0, R10, R240, PT ;  /* 0x000000f00a007233 */ /* 0x000fc80003803000 */
[----:B------:R-:W2:Y:S01]  /*d3e0*/  MUFU.EX2 R3, R8 ;  /* 0x0000000800037308 */ /* 0x000ea20000000800 */
[----:B----4-:R-:W-:-:S04]  /*d3f0*/  F2FP.PACK_AB R2, R11, R15 ;  /* 0x0000000f0b02723e */ /* 0x010fc800000000ff */
[----:B------:R-:W-:Y:S01]  /*d400*/  LOP3.LUT R125, R0, R2, RZ, 0xc0, !PT ;  /* 0x00000002007d7212 */ /* 0x000fe200078ec0ff */
[--C-:B------:R-:W-:Y:S01]  /*d410*/  HSET2.LE.AND R0, R13, R240.reuse, PT ;  /* 0x000000f00d007233 */ /* 0x100fe20003803000 */
[----:B------:R-:W-:Y:S01]  /*d420*/  F2FP.PACK_AB R2, R16, R20 ;  /* 0x000000141002723e */ /* 0x000fe200000000ff */
[----:B------:R-:W-:Y:S01]  /*d430*/  IMAD.MOV.U32 R236, RZ, RZ, R64 ;  /* 0x000000ffffec7224 */ /* 0x000fe200078e0040 */
[----:B-1----:R-:W1:Y:S02]  /*d440*/  LDSM.16.MT88.4 R4, [R209+0xb800] ;  /* 0x00b80000d104783b */ /* 0x002e640000004200 */
[----:B------:R-:W-:Y:S01]  /*d450*/  LOP3.LUT R126, R0, R2, RZ, 0xc0, !PT ;  /* 0x00000002007e7212 */ /* 0x000fe200078ec0ff */
[----:B------:R-:W-:Y:S01]  /*d460*/  HSET2.LE.AND R0, R12, R240, PT ;  /* 0x000000f00c007233 */ /* 0x000fe20003803000 */
[----:B--2---:R-:W-:Y:S01]  /*d470*/  F2FP.PACK_AB R2, R3, R9 ;  /* 0x000000090302723e */ /* 0x004fe200000000ff */
[----:B------:R-:W-:-:S03]  /*d480*/  IMAD.MOV.U32 R237, RZ, RZ, R65 ;  /* 0x000000ffffed7224 */ /* 0x000fc600078e0041 */
[----:B------:R-:W-:Y:S01]  /*d490*/  LOP3.LUT R127, R0, R2, RZ, 0xc0, !PT ;  /* 0x00000002007f7212 */ /* 0x000fe200078ec0ff */
[----:B------:R-:W-:Y:S01]  /*d4a0*/  IMAD.MOV.U32 R238, RZ, RZ, R66 ;  /* 0x000000ffffee7224 */ /* 0x000fe200078e0042 */
[----:B------:R-:W-:Y:S01]  /*d4b0*/  MOV R66, R49 ;  /* 0x0000003100427202 */ /* 0x000fe20000000f00 */
[----:B------:R-:W-:Y:S02]  /*d4c0*/  IMAD.MOV.U32 R239, RZ, RZ, R67 ;  /* 0x000000ffffef7224 */ /* 0x000fe400078e0043 */
[----:B------:R-:W-:Y:S02]  /*d4d0*/  IMAD.MOV.U32 R67, RZ, RZ, R48 ;  /* 0x000000ffff437224 */ /* 0x000fe400078e0030 */
[----:B------:R-:W-:Y:S02]  /*d4e0*/  IMAD.MOV.U32 R65, RZ, RZ, R50 ;  /* 0x000000ffff417224 */ /* 0x000fe400078e0032 */
[----:B------:R-:W-:Y:S01]  /*d4f0*/  IMAD.MOV.U32 R64, RZ, RZ, R51 ;  /* 0x000000ffff407224 */ /* 0x000fe200078e0033 */
[----:B---3--:R-:W-:Y:S01]  /*d500*/  HMMA.16816.F32 R144, R128, R156, R144 ;  /* 0x0000009c8090723c */ /* 0x008fe20000001890 */
[----:B------:R-:W-:Y:S01]  /*d510*/  IMAD.MOV.U32 R188, RZ, RZ, R65 ;  /* 0x000000ffffbc7224 */ /* 0x000fe200078e0041 */
[----:B------:R-:W2:Y:S01]  /*d520*/  LDSM.16.MT88.4 R48, [R210+0xa800] ;  /* 0x00a80000d230783b */ /* 0x000ea20000004200 */
[----:B------:R-:W-:-:S02]  /*d530*/  IMAD.MOV.U32 R235, RZ, RZ, R64 ;  /* 0x000000ffffeb7224 */ /* 0x000fc400078e0040 */
[----:B------:R-:W-:Y:S02]  /*d540*/  IMAD.MOV.U32 R234, RZ, RZ, R66 ;  /* 0x000000ffffea7224 */ /* 0x000fe400078e0042 */
[----:B------:R-:W-:Y:S01]  /*d550*/  IMAD.MOV.U32 R177, RZ, RZ, R67 ;  /* 0x000000ffffb17224 */ /* 0x000fe200078e0043 */
[C---:B------:R-:W-:Y:S01]  /*d560*/  HMMA.16816.F32 R148, R124.reuse, R156, R148 ;  /* 0x0000009c7c94723c */ /* 0x040fe20000001894 */
[----:B------:R-:W3:Y:S07]  /*d570*/  LDSM.16.MT88.4 R64, [R209+0xa800] ;  /* 0x00a80000d140783b */ /* 0x000eee0000004200 */
[----:B------:R-:W-:Y:S08]  /*d580*/  HMMA.16816.F32 R152, R124, R158, R152 ;  /* 0x0000009e7c98723c */ /* 0x000ff00000001898 */
[-C--:B------:R-:W-:Y:S08]  /*d590*/  HMMA.16816.F32 R160, R128, R172.reuse, R160 ;  /* 0x000000ac80a0723c */ /* 0x080ff000000018a0 */
[C---:B------:R-:W-:Y:S08]  /*d5a0*/  HMMA.16816.F32 R164, R124.reuse, R172, R164 ;  /* 0x000000ac7ca4723c */ /* 0x040ff000000018a4 */
[----:B------:R-:W-:Y:S08]  /*d5b0*/  HMMA.16816.F32 R168, R124, R174, R168 ;  /* 0x000000ae7ca8723c */ /* 0x000ff000000018a8 */
[C---:B------:R-:W-:Y:S01]  /*d5c0*/  HMMA.16816.F32 R156, R128.reuse, R158, R96 ;  /* 0x0000009e809c723c */ /* 0x040fe20000001860 */
[----:B------:R-:W-:Y:S07]  /*d5d0*/  LDSM.16.MT88.4 R96, [R207+0xb800] ;  /* 0x00b80000cf60783b */ /* 0x000fee0000004200 */
[----:B------:R-:W-:Y:S01]  /*d5e0*/  HMMA.16816.F32 R172, R128, R174, R80 ;  /* 0x000000ae80ac723c */ /* 0x000fe20000001850 */
[----:B------:R-:W4:Y:S01]  /*d5f0*/  LDSM.16.MT88.4 R80, [R205+0xb800] ;  /* 0x00b80000cd50783b */ /* 0x000f220000004200 */
[----:B------:R-:W-:-:S02]  /*d600*/  FFMA.FTZ R8, R235, R26, R203 ;  /* 0x0000001aeb087223 */ /* 0x000fc400000100cb */
[----:B------:R-:W-:-:S04]  /*d610*/  FFMA.FTZ R2, R177, R24, R191 ;  /* 0x00000018b1027223 */ /* 0x000fc800000100bf */
[----:B-1----:R-:W-:Y:S01]  /*d620*/  HMMA.16816.F32 R120, R124, R4, R120 ;  /* 0x000000047c78723c */ /* 0x002fe20000001878 */
[----:B------:R-:W-:Y:S02]  /*d630*/  FFMA.FTZ R0, R188, R19, R133 ;  /* 0x00000013bc007223 */ /* 0x000fe40000010085 */
[----:B------:R-:W-:-:S05]  /*d640*/  FADD.FTZ R12, R200, R8 ;  /* 0x00000008c80c7221 */ /* 0x000fca0000010000 */
[----:B------:R-:W-:Y:S01]  /*d650*/  HMMA.16816.F32 R116, R128, R4, R116 ;  /* 0x000000048074723c */ /* 0x000fe20000001874 */
[----:B------:R-:W-:-:S06]  /*d660*/  FADD.FTZ R8, R189, R2 ;  /* 0x00000002bd087221 */ /* 0x000fcc0000010000 */
[----:B------:R-:W-:Y:S01]  /*d670*/  FFMA.FTZ R4, R234, R25, R195 ;  /* 0x00000019ea047223 */ /* 0x000fe200000100c3 */
[----:B--2---:R-:W-:Y:S01]  /*d680*/  HMMA.16816.F32 R40, R124, R48, R40 ;  /* 0x000000307c28723c */ /* 0x004fe20000001828 */
[----:B------:R-:W-:Y:S02]  /*d690*/  FADD.FTZ R5, R132, R0 ;  /* 0x0000000084057221 */ /* 0x000fe40000010000 */
[----:B------:R-:W-:Y:S02]  /*d6a0*/  FADD.FTZ R10, R194, R4 ;  /* 0x00000004c20a7221 */ /* 0x000fe40000010000 */
[----:B------:R-:W-:-:S03]  /*d6b0*/  FADD.FTZ R4, R202, R12 ;  /* 0x0000000cca047221 */ /* 0x000fc60000010000 */
[----:B------:R-:W-:Y:S01]  /*d6c0*/  HMMA.16816.F32 R44, R124, R50, R44 ;  /* 0x000000327c2c723c */ /* 0x000fe2000000182c */
[----:B------:R-:W-:Y:S02]  /*d6d0*/  FADD.FTZ R2, R193, R10 ;  /* 0x0000000ac1027221 */ /* 0x000fe40000010000 */
[----:B------:R-:W-:-:S05]  /*d6e0*/  FADD.FTZ R0, R183, R8 ;  /* 0x00000008b7007221 */ /* 0x000fca0000010000 */
[----:B---3--:R-:W-:Y:S01]  /*d6f0*/  HMMA.16816.F32 R56, R124, R64, R56 ;  /* 0x000000407c38723c */ /* 0x008fe20000001838 */
[----:B------:R-:W-:-:S07]  /*d700*/  FADD.FTZ R5, R35, R5 ;  /* 0x0000000523057221 */ /* 0x000fce0000010000 */
        /* <DEDUP_REMOVED lines=94> */
[----:B------:R-:W4:Y:S04]  /*dcf0*/  LDSM.16.M88.4 R12, [R206] ;  /* 0x00000000ce0c783b */ /* 0x000f280000000200 */
[----:B------:R-:W-:Y:S04]  /*dd00*/  LDSM.16.M88.4 R28, [R215] ;  /* 0x00000000d71c783b */ /* 0x000fe80000000200 */
[----:B--2---:R-:W2:Y:S04]  /*dd10*/  LDSM.16.M88.4 R8, [R206+0x2000] ;  /* 0x00200000ce08783b */ /* 0x004ea80000000200 */
[----:B------:R-:W-:Y:S04]  /*dd20*/  LDSM.16.M88.4 R24, [R218] ;  /* 0x00000000da18783b */ /* 0x000fe80000000200 */
[----:B---3--:R-:W3:Y:S04]  /*dd30*/  LDSM.16.M88.4 R4, [R208+0x2000] ;  /* 0x00200000d004783b */ /* 0x008ee80000000200 */
[----:B------:R-:W0:Y:S01]  /*dd40*/  LDGDEPBAR ;  /* 0x00000000000079af */ /* 0x000e220000000000 */
[----:B----4-:R-:W-:Y:S08]  /*dd50*/  HMMA.16816.F32 R188, R12, R16, RZ ;  /* 0x000000100cbc723c */ /* 0x010ff000000018ff */
[C---:B--2---:R-:W-:Y:S08]  /*dd60*/  HMMA.16816.F32 R184, R8.reuse, R20, RZ ;  /* 0x0000001408b8723c */ /* 0x044ff000000018ff */
[C---:B------:R-:W-:Y:S08]  /*dd70*/  HMMA.16816.F32 R176, R8.reuse, R16, RZ ;  /* 0x0000001008b0723c */ /* 0x040ff000000018ff */
[C---:B------:R-:W-:Y:S08]  /*dd80*/  HMMA.16816.F32 R180, R8.reuse, R22, RZ ;  /* 0x0000001608b4723c */ /* 0x040ff000000018ff */
[----:B------:R-:W-:Y:S01]  /*dd90*/  HMMA.16816.F32 R32, R8, R18, RZ ;  /* 0x000000120820723c */ /* 0x000fe200000018ff */
[----:B------:R-:W2:Y:S07]  /*dda0*/  LDSM.16.M88.4 R8, [R208] ;  /* 0x00000000d008783b */ /* 0x000eae0000000200 */
[C---:B------:R-:W-:Y:S08]  /*ddb0*/  HMMA.16816.F32 R192, R12.reuse, R20, RZ ;  /* 0x000000140cc0723c */ /* 0x040ff000000018ff */
[C---:B------:R-:W-:Y:S08]  /*ddc0*/  HMMA.16816.F32 R228, R12.reuse, R22, RZ ;  /* 0x000000160ce4723c */ /* 0x040ff000000018ff */
[----:B------:R-:W-:Y:S01]  /*ddd0*/  HMMA.16816.F32 R140, R12, R18, RZ ;  /* 0x000000120c8c723c */ /* 0x000fe200000018ff */
[----:B------:R-:W-:Y:S04]  /*dde0*/  LDSM.16.M88.4 R16, [R213+0x8000] ;  /* 0x00800000d510783b */ /* 0x000fe80000000200 */
[----:B------:R-:W-:Y:S03]  /*ddf0*/  LDSM.16.M88.4 R12, [R213+0x8800] ;  /* 0x00880000d50c783b */ /* 0x000fe60000000200 */
[C---:B---3--:R-:W-:Y:S08]  /*de00*/  HMMA.16816.F32 R200, R4.reuse, R28, R184 ;  /* 0x0000001c04c8723c */ /* 0x048ff000000018b8 */
[C---:B------:R-:W-:Y:S08]  /*de10*/  HMMA.16816.F32 R184, R4.reuse, R24, R176 ;  /* 0x0000001804b8723c */ /* 0x040ff000000018b0 */
[C---:B------:R-:W-:Y:S08]  /*de20*/  HMMA.16816.F32 R196, R4.reuse, R30, R180 ;  /* 0x0000001e04c4723c */ /* 0x040ff000000018b4 */
[----:B------:R-:W-:Y:S01]  /*de30*/  HMMA.16816.F32 R20, R4, R26, R32 ;  /* 0x0000001a0414723c */ /* 0x000fe20000001820 */
[----:B------:R-:W3:Y:S04]  /*de40*/  LDSM.16.M88.4 R4, [R214+0x2000] ;  /* 0x00200000d604783b */ /* 0x000ee80000000200 */
[----:B------:R-:W-:Y:S03]  /*de50*/  LDSM.16.M88.4 R32, [R211] ;  /* 0x00000000d320783b */ /* 0x000fe60000000200 */
[C---:B--2---:R-:W-:Y:S08]  /*de60*/  HMMA.16816.F32 R188, R8.reuse, R24, R188 ;  /* 0x0000001808bc723c */ /* 0x044ff000000018bc */
[C---:B------:R-:W-:Y:S08]  /*de70*/  HMMA.16816.F32 R232, R8.reuse, R28, R192 ;  /* 0x0000001c08e8723c */ /* 0x040ff000000018c0 */
[C---:B------:R-:W-:Y:S01]  /*de80*/  HMMA.16816.F32 R180, R8.reuse, R30, R228 ;  /* 0x0000001e08b4723c */ /* 0x040fe200000018e4 */
[----:B------:R-:W-:Y:S07]  /*de90*/  LDSM.16.M88.4 R28, [R211+0x800] ;  /* 0x00080000d31c783b */ /* 0x000fee0000000200 */
[----:B------:R-:W-:Y:S01]  /*dea0*/  HMMA.16816.F32 R24, R8, R26, R140 ;  /* 0x0000001a0818723c */ /* 0x000fe2000000188c */
[----:B------:R-:W2:Y:S07]  /*deb0*/  LDSM.16.M88.4 R8, [R214] ;  /* 0x00000000d608783b */ /* 0x000eae0000000200 */
[C---:B---3--:R-:W-:Y:S08]  /*dec0*/  HMMA.16816.F32 R176, R4.reuse, R16, R200 ;  /* 0x0000001004b0723c */ /* 0x048ff000000018c8 */
[C---:B------:R-:W-:Y:S08]  /*ded0*/  HMMA.16816.F32 R192, R4.reuse, R12, R184 ;  /* 0x0000000c04c0723c */ /* 0x040ff000000018b8 */
[C---:B------:R-:W-:Y:S08]  /*dee0*/  HMMA.16816.F32 R140, R4.reuse, R18, R196 ;  /* 0x00000012048c723c */ /* 0x040ff000000018c4 */
[----:B------:R-:W-:Y:S01]  /*def0*/  HMMA.16816.F32 R20, R4, R14, R20 ;  /* 0x0000000e0414723c */ /* 0x000fe20000001814 */
[----:B------:R-:W3:Y:S07]  /*df00*/  LDSM.16.M88.4 R4, [R212+0x2000] ;  /* 0x00200000d404783b */ /* 0x000eee0000000200 */
[C---:B--2---:R-:W-:Y:S08]  /*df10*/  HMMA.16816.F32 R196, R8.reuse, R12, R188 ;  /* 0x0000000c08c4723c */ /* 0x044ff000000018bc */
[C---:B------:R-:W-:Y:S08]  /*df20*/  HMMA.16816.F32 R232, R8.reuse, R16, R232 ;  /* 0x0000001008e8723c */ /* 0x040ff000000018e8 */
[C---:B------:R-:W-:Y:S08]  /*df30*/  HMMA.16816.F32 R200, R8.reuse, R18, R180 ;  /* 0x0000001208c8723c */ /* 0x040ff000000018b4 */
[----:B------:R-:W-:Y:S01]  /*df40*/  HMMA.16816.F32 R188, R8, R14, R24 ;  /* 0x0000000e08bc723c */ /* 0x000fe20000001818 */
[----:B------:R-:W2:Y:S04]  /*df50*/  LDSM.16.M88.4 R8, [R212] ;  /* 0x00000000d408783b */ /* 0x000ea80000000200 */
[----:B------:R-:W-:Y:S03]  /*df60*/  LDSM.16.M88.4 R24, [R204+0x9800] ;  /* 0x00980000cc18783b */ /* 0x000fe60000000200 */
[C---:B---3--:R-:W-:Y:S01]  /*df70*/  HMMA.16816.F32 R184, R4.reuse, R32, R176 ;  /* 0x0000002004b8723c */ /* 0x048fe200000018b0 */
[----:B------:R-:W-:Y:S07]  /*df80*/  LDSM.16.M88.4 R12, [R206+0x4000] ;  /* 0x00400000ce0c783b */ /* 0x000fee0000000200 */
[C---:B------:R-:W-:Y:S08]  /*df90*/  HMMA.16816.F32 R180, R4.reuse, R34, R140 ;  /* 0x0000002204b4723c */ /* 0x040ff0000000188c */
[C---:B------:R-:W-:Y:S08]  /*dfa0*/  HMMA.16816.F32 R176, R4.reuse, R28, R192 ;  /* 0x0000001c04b0723c */ /* 0x040ff000000018c0 */
[----:B------:R-:W-:Y:S01]  /*dfb0*/  HMMA.16816.F32 R140, R4, R30, R20 ;  /* 0x0000001e048c723c */ /* 0x000fe20000001814 */
[----:B------:R-:W3:Y:S04]  /*dfc0*/  LDSM.16.M88.4 R4, [R206+0x6000] ;  /* 0x00600000ce04783b */ /* 0x000ee80000000200 */
[----:B------:R-:W4:Y:S03]  /*dfd0*/  LDSM.16.M88.4 R20, [R204+0x9000] ;  /* 0x00900000cc14783b */ /* 0x000f260000000200 */
[C---:B--2---:R-:W-:Y:S08]  /*dfe0*/  HMMA.16816.F32 R16, R8.reuse, R32, R232 ;  /* 0x000000200810723c */ /* 0x044ff000000018e8 */
[C---:B------:R-:W-:Y:S08]  /*dff0*/  HMMA.16816.F32 R200, R8.reuse, R34, R200 ;  /* 0x0000002208c8723c */ /* 0x040ff000000018c8 */
[C---:B------:R-:W-:Y:S08]  /*e000*/  HMMA.16816.F32 R196, R8.reuse, R28, R196 ;  /* 0x0000001c08c4723c */ /* 0x040ff000000018c4 */
[----:B------:R-:W-:Y:S01]  /*e010*/  HMMA.16816.F32 R188, R8, R30, R188 ;  /* 0x0000001e08bc723c */ /* 0x000fe200000018bc */
[----:B------:R-:W-:Y:S04]  /*e020*/  LDSM.16.M88.4 R28, [R216] ;  /* 0x00000000d81c783b */ /* 0x000fe80000000200 */
[----:B------:R-:W-:Y:S03]  /*e030*/  LDSM.16.M88.4 R8, [R208+0x4000] ;  /* 0x00400000d008783b */ /* 0x000fe60000000200 */
[C---:B---3--:R-:W-:Y:S08]  /*e040*/  HMMA.16816.F32 R176, R4.reuse, R24, R176 ;  /* 0x0000001804b0723c */ /* 0x048ff000000018b0 */
[C---:B----4-:R-:W-:Y:S08]  /*e050*/  HMMA.16816.F32 R184, R4.reuse, R20, R184 ;  /* 0x0000001404b8723c */ /* 0x050ff000000018b8 */
[C---:B------:R-:W-:Y:S08]  /*e060*/  HMMA.16816.F32 R180, R4.reuse, R22, R180 ;  /* 0x0000001604b4723c */ /* 0x040ff000000018b4 */
[----:B------:R-:W-:Y:S01]  /*e070*/  HMMA.16816.F32 R140, R4, R26, R140 ;  /* 0x0000001a048c723c */ /* 0x000fe2000000188c */
[----:B------:R-:W2:Y:S07]  /*e080*/  LDSM.16.M88.4 R4, [R208+0x6000] ;  /* 0x00600000d004783b */ /* 0x000eae0000000200 */
[C---:B------:R-:W-:Y:S01]  /*e090*/  HMMA.16816.F32 R32, R12.reuse, R20, R16 ;  /* 0x000000140c20723c */ /* 0x040fe20000001810 */
[----:B------:R-:W3:Y:S07]  /*e0a0*/  LDSM.16.M88.4 R16, [R217] ;  /* 0x00000000d910783b */ /* 0x000eee0000000200 */
[C---:B------:R-:W-:Y:S08]  /*e0b0*/  HMMA.16816.F32 R20, R12.reuse, R22, R200 ;  /* 0x000000160c14723c */ /* 0x040ff000000018c8 */
[C---:B------:R-:W-:Y:S08]  /*e0c0*/  HMMA.16816.F32 R192, R12.reuse, R26, R188 ;  /* 0x0000001a0cc0723c */ /* 0x040ff000000018bc */
[----:B------:R-:W-:Y:S01]  /*e0d0*/  HMMA.16816.F32 R196, R12, R24, R196 ;  /* 0x000000180cc4723c */ /* 0x000fe200000018c4 */
[----:B------:R-:W-:Y:S04]  /*e0e0*/  LDSM.16.M88.4 R24, [R213+0x9800] ;  /* 0x00980000d518783b */ /* 0x000fe80000000200 */
[----:B------:R-:W4:Y:S03]  /*e0f0*/  LDSM.16.M88.4 R12, [R214+0x4000] ;  /* 0x00400000d60c783b */ /* 0x000f260000000200 */
[C---:B--2---:R-:W-:Y:S08]  /*e100*/  HMMA.16816.F32 R140, R4.reuse, R30, R140 ;  /* 0x0000001e048c723c */ /* 0x044ff0000000188c */
[C---:B---3--:R-:W-:Y:S08]  /*e110*/  HMMA.16816.F32 R188, R4.reuse, R16, R184 ;  /* 0x0000001004bc723c */ /* 0x048ff000000018b8 */
[C---:B------:R-:W-:Y:S08]  /*e120*/  HMMA.16816.F32 R184, R4.reuse, R18, R180 ;  /* 0x0000001204b8723c */ /* 0x040ff000000018b4 */
[----:B------:R-:W-:Y:S01]  /*e130*/  HMMA.16816.F32 R180, R4, R28, R176 ;  /* 0x0000001c04b4723c */ /* 0x000fe200000018b0 */
[----:B------:R-:W-:Y:S07]  /*e140*/  LDSM.16.M88.4 R4, [R214+0x6000] ;  /* 0x00600000d604783b */ /* 0x000fee0000000200 */
[C---:B------:R-:W-:Y:S08]  /*e150*/  HMMA.16816.F32 R32, R8.reuse, R16, R32 ;  /* 0x000000100820723c */ /* 0x040ff00000001820 */
[C---:B------:R-:W-:Y:S01]  /*e160*/  HMMA.16816.F32 R20, R8.reuse, R18, R20 ;  /* 0x000000120814723c */ /* 0x040fe20000001814 */
[----:B------:R-:W2:Y:S07]  /*e170*/  LDSM.16.M88.4 R16, [R213+0x9000] ;  /* 0x00900000d510783b */ /* 0x000eae0000000200 */
[C---:B------:R-:W-:Y:S08]  /*e180*/  HMMA.16816.F32 R176, R8.reuse, R28, R196 ;  /* 0x0000001c08b0723c */ /* 0x040ff000000018c4 */
[----:B------:R-:W-:Y:S01]  /*e190*/  HMMA.16816.F32 R196, R8, R30, R192 ;  /* 0x0000001e08c4723c */ /* 0x000fe200000018c0 */
[----:B------:R-:W-:Y:S11]  /*e1a0*/  LDSM.16.M88.4 R8, [R212+0x4000] ;  /* 0x00400000d408783b */ /* 0x000ff60000000200 */
[----:B------:R-:W-:Y:S04]  /*e1b0*/  @!UPT UIADD3 URZ, URZ, URZ, URZ ;  /* 0x0000003f3f3ff290 */ /* 0x000fe8000fffe03f */
[----:B----4-:R-:W-:Y:S08]  /*e1c0*/  HMMA.16816.F32 R28, R12, R24, R176 ;  /* 0x000000180c1c723c */ /* 0x010ff000000018b0 */
[C---:B--2---:R-:W-:Y:S08]  /*e1d0*/  HMMA.16816.F32 R192, R4.reuse, R16, R188 ;  /* 0x0000001004c0723c */ /* 0x044ff000000018bc */
[C---:B------:R-:W-:Y:S08]  /*e1e0*/  HMMA.16816.F32 R188, R4.reuse, R18, R184 ;  /* 0x0000001204bc723c */ /* 0x040ff000000018b8 */
[C---:B------:R-:W-:Y:S08]  /*e1f0*/  HMMA.16816.F32 R184, R4.reuse, R24, R180 ;  /* 0x0000001804b8723c */ /* 0x040ff000000018b4 */
[----:B------:R-:W-:Y:S01]  /*e200*/  HMMA.16816.F32 R180, R4, R26, R140 ;  /* 0x0000001a04b4723c */ /* 0x000fe2000000188c */
[----:B------:R-:W-:Y:S07]  /*e210*/  LDSM.16.M88.4 R4, [R212+0x6000] ;  /* 0x00600000d404783b */ /* 0x000fee0000000200 */
[C---:B------:R-:W-:Y:S08]  /*e220*/  HMMA.16816.F32 R140, R12.reuse, R16, R32 ;  /* 0x000000100c8c723c */ /* 0x040ff00000001820 */
[----:B------:R-:W-:Y:S01]  /*e230*/  HMMA.16816.F32 R32, R12, R18, R20 ;  /* 0x000000120c20723c */ /* 0x000fe20000001814 */
[----:B------:R-:W2:Y:S04]  /*e240*/  LDSM.16.M88.4 R20, [R211+0x1000] ;  /* 0x00100000d314783b */ /* 0x000ea80000000200 */
[----:B------:R-:W3:Y:S01]  /*e250*/  LDSM.16.M88.4 R16, [R211+0x1800] ;  /* 0x00180000d310783b */ /* 0x000ee20000000200 */
[----:B------:R-:W-:-:S04]  /*e260*/  DEPBAR.LE SB0, 0x0 ;  /* 0x000080000000791a */ /* 0x000fc80000000000 */
[----:B------:R-:W-:Y:S08]  /*e270*/  HMMA.16816.F32 R12, R12, R26, R196 ;  /* 0x0000001a0c0c723c */ /* 0x000ff000000018c4 */
[C---:B--2---:R-:W-:Y:S08]  /*e280*/  HMMA.16816.F32 R192, R4.reuse, R20, R192 ;  /* 0x0000001404c0723c */ /* 0x044ff000000018c0 */
[C---:B------:R-:W-:Y:S08]  /*e290*/  HMMA.16816.F32 R188, R4.reuse, R22, R188 ;  /* 0x0000001604bc723c */ /* 0x040ff000000018bc */
[C---:B---3--:R-:W-:Y:S08]  /*e2a0*/  HMMA.16816.F32 R184, R4.reuse, R16, R184 ;  /* 0x0000001004b8723c */ /* 0x048ff000000018b8 */
        /* <DEDUP_REMOVED lines=53> */
.L_x_1451:
[----:B------:R-:W-:Y:S05]  /*e600*/  BSYNC B0 ;  /* 0x0000000000007941 */ /* 0x000fea0003800000 */
.L_x_1450:
[----:B------:R-:W0:Y:S02]  /*e610*/  LDGDEPBAR ;  /* 0x00000000000079af */ /* 0x000e240000000000 */
.L_x_1449:
[----:B------:R-:W3:Y:S04]  /*e620*/  LDL R0, [R1+0x80] ;  /* 0x0000800001007983 */ /* 0x000ee80000100800 */
[----:B----4-:R-:W4:Y:S04]  /*e630*/  LDL.64 R6, [R1+0x10] ;  /* 0x0000100001067983 */ /* 0x010f280000100a00 */
[----:B--2---:R-:W2:Y:S04]  /*e640*/  LDL.64 R4, [R1+0x68] ;  /* 0x0000680001047983 */ /* 0x004ea80000100a00 */
[----:B------:R-:W5:Y:S04]  /*e650*/  LDL R2, [R1+0x40] ;  /* 0x0000400001027983 */ /* 0x000f680000100800 */
[----:B------:R-:W1:Y:S02]  /*e660*/  S2R R8, SR_TID.X ;  /* 0x0000000000087919 */ /* 0x000e640000002100 */
[----:B-1----:R-:W-:-:S05]  /*e670*/  IMAD.SHL.U32 R8, R8, 0x2, RZ ;  /* 0x0000000208087824 */ /* 0x002fca00078e00ff */
[----:B------:R-:W-:Y:S01]  /*e680*/  LOP3.LUT R8, R8, 0x6, RZ, 0xc0, !PT ;  /* 0x0000000608087812 */ /* 0x000fe200078ec0ff */
[----:B------:R-:W-:Y:S02]  /*e690*/  IMAD.U32 R9, RZ, RZ, UR31 ;  /* 0x0000001fff097e24 */ /* 0x000fe4000f8e00ff */
[----:B---3--:R-:W-:Y:S02]  /*e6a0*/  IMAD.MOV.U32 R3, RZ, RZ, R0 ;  /* 0x000000ffff037224 */ /* 0x008fe400078e0000 */
[----:B------:R-:W-:-:S04]  /*e6b0*/  IMAD.U32 R0, RZ, RZ, UR32 ;  /* 0x00000020ff007e24 */ /* 0x000fc8000f8e00ff */
[----:B------:R-:W-:-:S05]  /*e6c0*/  IMAD R0, R0, 0x20, R8 ;  /* 0x0000002000007824 */ /* 0x000fca00078e0208 */
[C---:B------:R-:W-:Y:S01]  /*e6d0*/  ISETP.GE.AND P1, PT, R0.reuse, R226, PT ;  /* 0x000000e20000720c */ /* 0x040fe20003f26270 */
[----:B----4-:R-:W-:Y:S01]  /*e6e0*/  IMAD.MOV.U32 R10, RZ, RZ, R6 ;  /* 0x000000ffff0a7224 */ /* 0x010fe200078e0006 */
        /* <DEDUP_REMOVED lines=9> */
[----:B--2---:R-:W-:Y:S01]  /*e780*/  IMAD.MOV.U32 R16, RZ, RZ, R4 ;  /* 0x000000ffff107224 */ /* 0x004fe200078e0004 */
        /* <DEDUP_REMOVED lines=12> */
[----:B-----5:R-:W-:Y:S01]  /*e850*/  IMAD.MOV.U32 R132, RZ, RZ, R2 ;  /* 0x000000ffff847224 */ /* 0x020fe200078e0002 */
[----:B------:R-:W-:Y:S02]  /*e860*/  MOV R17, R5 ;  /* 0x0000000500117202 */ /* 0x000fe40000000f00 */
[----:B------:R-:W-:Y:S02]  /*e870*/  FSEL R15, R141, -INF , !P6 ;  /* 0xff8000008d0f7808 */ /* 0x000fe40007000000 */
[----:B------:R-:W-:-:S02]  /*e880*/  ISETP.LT.OR P5, PT, R8, R222, P5 ;  /* 0x000000de0800720c */ /* 0x000fc40002fa1670 */
[----:B------:R-:W-:Y:S02]  /*e890*/  ISETP.LT.OR P1, PT, R4, R223, P1 ;  /* 0x000000df0400720c */ /* 0x000fe40000f21670 */
[----:B------:R-:W-:Y:S02]  /*e8a0*/  ISETP.GE.AND P6, PT, R6, R227, PT ;  /* 0x000000e30600720c */ /* 0x000fe40003fc6270 */
[----:B------:R-:W-:Y:S02]  /*e8b0*/  ISETP.LT.OR P4, PT, R7, R222, P4 ;  /* 0x000000de0700720c */ /* 0x000fe40002781670 */
[C---:B------:R-:W-:Y:S02]  /*e8c0*/  IADD3 R5, R0.reuse, 0x10, RZ ;  /* 0x0000001000057810 */ /* 0x040fe40007ffe0ff */
[----:B------:R-:W-:Y:S01]  /*e8d0*/  IADD3 R2, R0, 0x19, RZ ;  /* 0x0000001900027810 */ /* 0x000fe20007ffe0ff */
[----:B------:R-:W-:Y:S01]  /*e8e0*/  IMAD.WIDE.U32 R12, R3, -0x2daee0ad, RZ ;  /* 0xd2511f53030c7825 */ /* 0x000fe200078e00ff */
[----:B------:R-:W-:-:S02]  /*e8f0*/  FSEL R21, R143, -INF , !P5 ;  /* 0xff8000008f157808 */ /* 0x000fc40006800000 */
[----:B------:R-:W-:Y:S02]  /*e900*/  FSEL R203, R177, -INF , !P1 ;  /* 0xff800000b1cb7808 */ /* 0x000fe40004800000 */
[----:B------:R-:W-:Y:S02]  /*e910*/  ISETP.LT.OR P6, PT, R6, R223, P6 ;  /* 0x000000df0600720c */ /* 0x000fe400037c1670 */
[----:B------:R-:W-:Y:S02]  /*e920*/  FSEL R28, R34, -INF , !P4 ;  /* 0xff800000221c7808 */ /* 0x000fe40006000000 */
[C---:B------:R-:W-:Y:S02]  /*e930*/  ISETP.GE.AND P5, PT, R5.reuse, R226, PT ;  /* 0x000000e20500720c */ /* 0x040fe40003fa6270 */
[-C--:B------:R-:W-:Y:S02]  /*e940*/  ISETP.GE.AND P1, PT, R2, R227.reuse, PT ;  /* 0x000000e30200720c */ /* 0x080fe40003f26270 */
[----:B------:R-:W-:-:S02]  /*e950*/  ISETP.GE.AND P4, PT, R5, R227, PT ;  /* 0x000000e30500720c */ /* 0x000fc40003f86270 */
[----:B------:R-:W-:Y:S02]  /*e960*/  IADD3 R3, R0, 0x18, RZ ;  /* 0x0000001800037810 */ /* 0x000fe40007ffe0ff */
[----:B------:R-:W-:Y:S02]  /*e970*/  FSEL R20, R33, -INF , !P6 ;  /* 0xff80000021147808 */ /* 0x000fe40007000000 */
[C---:B------:R-:W-:Y:S02]  /*e980*/  ISETP.LT.OR P5, PT, R5.reuse, R222, P5 ;  /* 0x000000de0500720c */ /* 0x040fe40002fa1670 */
[-C--:B------:R-:W-:Y:S02]  /*e990*/  ISETP.LT.OR P1, PT, R2, R223.reuse, P1 ;  /* 0x000000df0200720c */ /* 0x080fe40000f21670 */
[----:B------:R-:W-:Y:S02]  /*e9a0*/  ISETP.LT.OR P4, PT, R5, R223, P4 ;  /* 0x000000df0500720c */ /* 0x000fe40002781670 */
[----:B------:R-:W-:-:S02]  /*e9b0*/  ISETP.GE.AND P6, PT, R3, R227, PT ;  /* 0x000000e30300720c */ /* 0x000fc40003fc6270 */
[----:B------:R-:W-:Y:S02]  /*e9c0*/  FSEL R233, R178, -INF , !P5 ;  /* 0xff800000b2e97808 */ /* 0x000fe40006800000 */
[----:B------:R-:W-:Y:S02]  /*e9d0*/  FSEL R201, R25, -INF , !P1 ;  /* 0xff80000019c97808 */ /* 0x000fe40004800000 */
[----:B------:R-:W-:Y:S02]  /*e9e0*/  FSEL R202, R176, -INF , !P4 ;  /* 0xff800000b0ca7808 */ /* 0x000fe40006000000 */
[----:B------:R-:W-:Y:S02]  /*e9f0*/  ISETP.LT.OR P5, PT, R3, R223, P6 ;  /* 0x000000df0300720c */ /* 0x000fe400037a1670 */
[-C--:B------:R-:W-:Y:S02]  /*ea00*/  ISETP.GE.AND P1, PT, R2, R226.reuse, PT ;  /* 0x000000e20200720c */ /* 0x080fe40003f26270 */
[----:B------:R-:W-:-:S02]  /*ea10*/  ISETP.GE.AND P4, PT, R4, R226, PT ;  /* 0x000000e20400720c */ /* 0x000fc40003f86270 */
[----:B------:R-:W-:Y:S02]  /*ea20*/  FSEL R200, R24, -INF , !P5 ;  /* 0xff80000018c87808 */ /* 0x000fe40006800000 */
[-C--:B------:R-:W-:Y:S02]  /*ea30*/  ISETP.LT.OR P1, PT, R2, R222.reuse, P1 ;  /* 0x000000de0200720c */ /* 0x080fe40000f21670 */
[----:B------:R-:W-:Y:S02]  /*ea40*/  ISETP.LT.OR P4, PT, R4, R222, P4 ;  /* 0x000000de0400720c */ /* 0x000fe40002781670 */
[----:B------:R-:W-:Y:S02]  /*ea50*/  ISETP.GE.AND P5, PT, R3, R226, PT ;  /* 0x000000e20300720c */ /* 0x000fe40003fa6270 */
[----:B------:R-:W-:Y:S02]  /*ea60*/  FSEL R235, R27, -INF , !P1 ;  /* 0xff8000001beb7808 */ /* 0x000fe40004800000 */
[----:B------:R-:W-:-:S02]  /*ea70*/  FSEL R234, R179, -INF , !P4 ;  /* 0xff800000b3ea7808 */ /* 0x000fc40006000000 */
[----:B------:R-:W-:Y:S02]  /*ea80*/  ISETP.LT.OR P5, PT, R3, R222, P5 ;  /* 0x000000de0300720c */ /* 0x000fe40002fa1670 */
[-C--:B------:R-:W-:Y:S02]  /*ea90*/  ISETP.GE.AND P1, PT, R8, R225.reuse, PT ;  /* 0x000000e10800720c */ /* 0x080fe40003f26270 */
[----:B------:R-:W-:Y:S01]  /*eaa0*/  ISETP.GE.AND P4, PT, R0, R225, PT ;  /* 0x000000e10000720c */ /* 0x000fe20003f86270 */
[----:B------:R-:W-:Y:S01]  /*eab0*/  IMAD.MOV.U32 R22, RZ, RZ, R16 ;  /* 0x000000ffff167224 */ /* 0x000fe200078e0010 */
[----:B------:R-:W-:Y:S02]  /*eac0*/  FSEL R232, R26, -INF , !P5 ;  /* 0xff8000001ae87808 */ /* 0x000fe40006800000 */
[-C--:B------:R-:W-:Y:S02]  /*ead0*/  ISETP.LT.OR P1, PT, R8, R221.reuse, P1 ;  /* 0x000000dd0800720c */ /* 0x080fe40000f21670 */
[----:B------:R-:W-:-:S02]  /*eae0*/  ISETP.LT.OR P4, PT, R0, R221, P4 ;  /* 0x000000dd0000720c */ /* 0x000fc40002781670 */
[----:B------:R-:W-:Y:S01]  /*eaf0*/  ISETP.GE.AND P5, PT, R7, R225, PT ;  /* 0x000000e10700720c */ /* 0x000fe20003fa6270 */
[----:B------:R-:W-:Y:S01]  /*eb00*/  IMAD.MOV.U32 R196, RZ, RZ, R22 ;  /* 0x000000ffffc47224 */ /* 0x000fe200078e0016 */
[----:B------:R-:W-:Y:S01]  /*eb10*/  FSEL R24, R193, -INF , !P1 ;  /* 0xff800000c1187808 */ /* 0x000fe20004800000 */
[----:B------:R-:W-:Y:S01]  /*eb20*/  IMAD.MOV.U32 R30, RZ, RZ, R10 ;  /* 0x000000ffff1e7224 */ /* 0x000fe200078e000a */
[----:B------:R-:W-:Y:S02]  /*eb30*/  FSEL R22, R192, -INF , !P4 ;  /* 0xff800000c0167808 */ /* 0x000fe40006000000 */
[----:B------:R-:W-:Y:S02]  /*eb40*/  ISETP.LT.OR P5, PT, R7, R221, P5 ;  /* 0x000000dd0700720c */ /* 0x000fe40002fa1670 */
[-C--:B------:R-:W-:Y:S02]  /*eb50*/  ISETP.GE.AND P1, PT, R5, R225.reuse, PT ;  /* 0x000000e10500720c */ /* 0x080fe40003f26270 */
[----:B------:R-:W-:-:S02]  /*eb60*/  ISETP.GE.AND P4, PT, R6, R225, PT ;  /* 0x000000e10600720c */ /* 0x000fc40003f86270 */
[----:B------:R-:W-:Y:S02]  /*eb70*/  IADD3 R10, R252, 0x4, RZ ;  /* 0x00000004fc0a7810 */ /* 0x000fe40007ffe0ff */
[----:B------:R-:W-:Y:S02]  /*eb80*/  FSEL R26, R188, -INF , !P5 ;  /* 0xff800000bc1a7808 */ /* 0x000fe40006800000 */
[----:B------:R-:W-:Y:S01]  /*eb90*/  ISETP.LT.OR P1, PT, R5, R221, P1 ;  /* 0x000000dd0500720c */ /* 0x000fe20000f21670 */
[----:B------:R-:W-:Y:S01]  /*eba0*/  IMAD.MOV.U32 R23, RZ, RZ, R17 ;  /* 0x000000ffff177224 */ /* 0x000fe200078e0011 */
[----:B------:R-:W-:Y:S02]  /*ebb0*/  ISETP.GE.AND P5, PT, R4, R225, PT ;  /* 0x000000e10400720c */ /* 0x000fe40003fa6270 */
[----:B------:R-:W-:Y:S01]  /*ebc0*/  ISETP.LT.OR P4, PT, R6, R221, P4 ;  /* 0x000000dd0600720c */ /* 0x000fe20002781670 */
        /* <DEDUP_REMOVED lines=13> */
[-C--:B------:R-:W-:Y:S01]  /*eca0*/  ISETP.LT.OR P1, PT, R2, R221.reuse, P1 ;  /* 0x000000dd0200720c */ /* 0x080fe20000f21670 */
[----:B------:R-:W-:Y:S01]  /*ecb0*/  IMAD.MOV.U32 R197, RZ, RZ, R23 ;  /* 0x000000ffffc57224 */ /* 0x000fe200078e0017 */
        /* <DEDUP_REMOVED lines=11> */
[-C--:B------:R-:W-:Y:S02]  /*ed70*/  ISETP.GE.AND P6, PT, R5, R224.reuse, PT ;  /* 0x000000e00500720c */ /* 0x080fe40003fc6270 */
[----:B------:R-:W-:Y:S02]  /*ed80*/  ISETP.GE.AND P4, PT, R7, R224, PT ;  /* 0x000000e00700720c */ /* 0x000fe40003f86270 */
[----:B------:R-:W-:Y:S02]  /*ed90*/  MOV R138, R30 ;  /* 0x0000001e008a7202 */ /* 0x000fe40000000f00 */
[-C--:B------:R-:W-:Y:S02]  /*eda0*/  ISETP.LT.OR P1, PT, R6, R220.reuse, P1 ;  /* 0x000000dc0600720c */ /* 0x080fe40000f21670 */
[----:B------:R-:W-:Y:S02]  /*edb0*/  ISETP.LT.OR P6, PT, R5, R220, P6 ;  /* 0x000000dc0500720c */ /* 0x000fe400037c1670 */
[----:B------:R-:W-:-:S02]  /*edc0*/  FSEL R30, R195, -INF , !P5 ;  /* 0xff800000c31e7808 */ /* 0x000fc40006800000 */
[----:B------:R-:W-:Y:S02]  /*edd0*/  ISETP.LT.OR P4, PT, R7, R220, P4 ;  /* 0x000000dc0700720c */ /* 0x000fe40002781670 */
[----:B------:R-:W-:Y:S02]  /*ede0*/  ISETP.GE.AND P5, PT, R4, R224, PT ;  /* 0x000000e00400720c */ /* 0x000fe40003fa6270 */
[----:B------:R-:W-:Y:S02]  /*edf0*/  LOP3.LUT R5, R11, UR16, R0, 0x96, !PT ;  /* 0x000000100b057c12 */ /* 0x000fe4000f8e9600 */
[----:B------:R-:W-:Y:S02]  /*ee00*/  LOP3.LUT R6, R139, UR14, R10, 0x96, !PT ;  /* 0x0000000e8b067c12 */ /* 0x000fe4000f8e960a */
        /* <DEDUP_REMOVED lines=18> */
[----:B------:R-:W-:Y:S02]  /*ef30*/  FSEL R32, R191, -INF , !P1 ;  /* 0xff800000bf207808 */ /* 0x000fe40004800000 */
[----:B------:R-:W-:Y:S02]  /*ef40*/  ISETP.GE.AND P1, PT, R2, R224, PT ;  /* 0x000000e00200720c */ /* 0x000fe40003f26270 */
[----:B------:R-:W-:Y:S01]  /*ef50*/  FMNMX.FTZ R7, R203, R7, !PT ;  /* 0x00000007cb077209 */ /* 0x000fe20007810000 */
[----:B------:R-:W-:Y:S01]  /*ef60*/  IMAD.WIDE.U32 R184, R0, -0x2daee0ad, RZ ;  /* 0xd2511f5300b87825 */ /* 0x000fe200078e00ff */
[----:B------:R-:W-:-:S02]  /*ef70*/  LOP3.LUT R8, R13, UR14, R10, 0x96, !PT ;  /* 0x0000000e0d087c12 */ /* 0x000fc4000f8e960a */
[----:B------:R-:W-:Y:S01]  /*ef80*/  ISETP.LT.OR P1, PT, R2, R220, P1 ;  /* 0x000000dc0200720c */ /* 0x000fe20000f21670 */
[----:B------:R-:W-:Y:S01]  /*ef90*/  IMAD.WIDE.U32 R2, R23, -0x2daee0ad, RZ ;  /* 0xd2511f5317027825 */ /* 0x000fe200078e00ff */
[----:B------:R-:W-:Y:S02]  /*efa0*/  LOP3.LUT R5, R5, UR12, R138, 0x96, !PT ;  /* 0x0000000c05057c12 */ /* 0x000fe4000f8e968a */
[----:B------:R-:W-:Y:S01]  /*efb0*/  FMNMX.FTZ R0, R200, R7, !PT ;  /* 0x00000007c8007209 */ /* 0x000fe20007810000 */
[----:B------:R-:W-:Y:S01]  /*efc0*/  IMAD.WIDE.U32 R8, R8, -0x2daee0ad, RZ ;  /* 0xd2511f5308087825 */ /* 0x000fe200078e00ff */
[----:B------:R-:W-:Y:S02]  /*efd0*/  LOP3.LUT R16, R3, UR13, R16, 0x96, !PT ;  /* 0x0000000d03107c12 */ /* 0x000fe4000f8e9610 */
[----:B------:R-:W-:Y:S01]  /*efe0*/  FMNMX.FTZ R0, R201, R0, !PT ;  /* 0x00000000c9007209 */ /* 0x000fe20007810000 */
[----:B------:R-:W-:Y:S01]  /*eff0*/  IMAD.WIDE.U32 R4, R5, -0x2daee0ad, RZ ;  /* 0xd2511f5305047825 */ /* 0x000fe200078e00ff */
[----:B------:R-:W-:-:S02]  /*f000*/  LOP3.LUT R33, R9, UR11, R2, 0x96, !PT ;  /* 0x0000000b09217c12 */ /* 0x000fc4000f8e9602 */
[----:B------:R-:W-:Y:S01]  /*f010*/  FMNMX.FTZ R3, R135, R19, !PT ;  /* 0x0000001387037209 */ /* 0x000fe20007810000 */
[----:B------:R-:W1:Y:S01]  /*f020*/  SHFL.BFLY PT, R10, R0, 0x2, 0x1f ;  /* 0x0c401f00000a7f89 */ /* 0x000e6200000e0000 */
[----:B------:R-:W-:Y:S02]  /*f030*/  FMNMX.FTZ R2, R134, R22, !PT ;  /* 0x0000001686027209 */ /* 0x000fe40007810000 */
[----:B------:R-:W-:Y:S02]  /*f040*/  LOP3.LUT R11, R5, UR9, R6, 0x96, !PT ;  /* 0x00000009050b7c12 */ /* 0x000fe4000f8e9606 */
[----:B------:R-:W-:Y:S01]  /*f050*/  LOP3.LUT R7, R185, UR7, R4, 0x96, !PT ;  /* 0x00000007b9077c12 */ /* 0x000fe2000f8e9604 */
[----:B------:R-:W-:Y:S01]  /*f060*/  IMAD.WIDE.U32 R4, R16, -0x326172a9, RZ ;  /* 0xcd9e8d5710047825 */ /* 0x000fe200078e00ff */
[----:B------:R-:W-:Y:S02]  /*f070*/  FMNMX.FTZ R3, R21, R3, !PT ;  /* 0x0000000315037209 */ /* 0x000fe40007810000 */
[----:B------:R-:W-:-:S02]  /*f080*/  FMNMX.FTZ R2, R24, R2, !PT ;  /* 0x0000000218027209 */ /* 0x000fc40007810000 */
[----:B------:R-:W-:Y:S02]  /*f090*/  LOP3.LUT R23, R5, UR12, R12, 0x96, !PT ;  /* 0x0000000c05177c12 */ /* 0x000fe4000f8e960c */
[----:B------:R-:W-:Y:S02]  /*f0a0*/  FMNMX.FTZ R6, R28, R3, !PT ;  /* 0x000000031c067209 */ /* 0x000fe40007810000 */
[----:B------:R-:W-:Y:S01]  /*f0b0*/  FMNMX.FTZ R5, R26, R2, !PT ;  /* 0x000000021a057209 */ /* 0x000fe20007810000 */
[----:B------:R-:W-:Y:S01]  /*f0c0*/  IMAD.WIDE.U32 R2, R7, -0x326172a9, RZ ;  /* 0xcd9e8d5707027825 */ /* 0x000fe200078e00ff */
[----:B------:R-:W-:Y:S02]  /*f0d0*/  FMNMX.FTZ R7, R29, R6, !PT ;  /* 0x000000061d077209 */ /* 0x000fe40007810000 */
[----:B------:R-:W-:Y:S02]  /*f0e0*/  FMNMX.FTZ R6, R27, R5, !PT ;  /* 0x000000051b067209 */ /* 0x000fe40007810000 */
[----:B------:R-:W-:-:S02]  /*f0f0*/  LOP3.LUT R5, R2, 0xffff, RZ, 0xc0, !PT ;  /* 0x0000ffff02057812 */ /* 0x000fc400078ec0ff */
[----:B------:R-:W-:Y:S02]  /*f100*/  FMNMX.FTZ R9, R233, R7, !PT ;  /* 0x00000007e9097209 */ /* 0x000fe40007810000 */
[----:B------:R-:W-:Y:S02]  /*f110*/  FMNMX.FTZ R7, R236, R6, !PT ;  /* 0x00000006ec077209 */ /* 0x000fe40007810000 */
[----:B------:R-:W-:Y:S02]  /*f120*/  SHF.R.U32.HI R6, RZ, 0x8, R5 ;  /* 0x00000008ff067819 */ /* 0x000fe40000011605 */
[----:B------:R-:W-:Y:S01]  /*f130*/  LOP3.LUT R5, R2, 0xff, RZ, 0xc0, !PT ;  /* 0x000000ff02057812 */ /* 0x000fe200078ec0ff */
[----:B------:R-:W-:Y:S01]  /*f140*/  IMAD.WIDE.U32 R140, R11, -0x326172a9, RZ ;  /* 0xcd9e8d570b8c7825 */ /* 0x000fe200078e00ff */
[----:B------:R-:W-:Y:S02]  /*f150*/  FMNMX.FTZ R7, R237, R7, !PT ;  /* 0x00000007ed077209 */ /* 0x000fe40007810000 */
[----:B------:R-:W-:-:S02]  /*f160*/  PRMT R132, R5, 0x5410, R6 ;  /* 0x0000541005847816 */ /* 0x000fc40000000006 */
[----:B-1----:R-:W-:Y:S02]  /*f170*/  FMNMX.FTZ R5, R0, R10, !PT ;  /* 0x0000000a00057209 */ /* 0x002fe40007810000 */
[----:B------:R-:W-:Y:S02]  /*f180*/  FMNMX.FTZ R9, R234, R9, !PT ;  /* 0x00000009ea097209 */ /* 0x000fe40007810000 */
[----:B------:R-:W-:Y:S01]  /*f190*/  FMNMX.FTZ R6, R238, R7, !PT ;  /* 0x00000007ee067209 */ /* 0x000fe20007810000 */
[----:B------:R-:W1:Y:S01]  /*f1a0*/  SHFL.BFLY PT, R17, R5, 0x1, 0x1f ;  /* 0x0c201f0005117f89 */ /* 0x000e6200000e0000 */
[--C-:B------:R-:W-:Y:S02]  /*f1b0*/  SHF.R.U32.HI R7, RZ, 0x10, R2.reuse ;  /* 0x00000010ff077819 */ /* 0x100fe40000011602 */
[----:B------:R-:W-:Y:S02]  /*f1c0*/  SHF.R.U32.HI R12, RZ, 0x18, R2 ;  /* 0x00000018ff0c7819 */ /* 0x000fe40000011602 */
[----:B------:R-:W-:Y:S01]  /*f1d0*/  LOP3.LUT R2, R3, UR18, R140, 0x96, !PT ;  /* 0x0000001203027c12 */ /* 0x000fe2000f8e968c */
[----:B------:R-:W-:Y:S01]  /*f1e0*/  IMAD.WIDE.U32 R176, R33, -0x326172a9, RZ ;  /* 0xcd9e8d5721b07825 */ /* 0x000fe200078e00ff */
[----:B------:R-:W-:-:S02]  /*f1f0*/  FMNMX.FTZ R9, R232, R9, !PT ;  /* 0x00000009e8097209 */ /* 0x000fc40007810000 */
[----:B------:R-:W-:Y:S02]  /*f200*/  LOP3.LUT R10, R7, 0xff, RZ, 0xc0, !PT ;  /* 0x000000ff070a7812 */ /* 0x000fe400078ec0ff */
[C---:B------:R-:W-:Y:S02]  /*f210*/  LOP3.LUT R3, R2.reuse, 0xffff, RZ, 0xc0, !PT ;  /* 0x0000ffff02037812 */ /* 0x040fe400078ec0ff */
[--C-:B------:R-:W-:Y:S02]  /*f220*/  SHF.R.U32.HI R7, RZ, 0x10, R2.reuse ;  /* 0x00000010ff077819 */ /* 0x100fe40000011602 */
[----:B------:R-:W-:Y:S02]  /*f230*/  FMNMX.FTZ R0, R235, R9, !PT ;  /* 0x00000009eb007209 */ /* 0x000fe40007810000 */
[----:B------:R-:W-:Y:S02]  /*f240*/  LOP3.LUT R11, R2, 0xff, RZ, 0xc0, !PT ;  /* 0x000000ff020b7812 */ /* 0x000fe400078ec0ff */
[----:B------:R-:W-:-:S02]  /*f250*/  SHF.R.U32.HI R9, RZ, 0x18, R2 ;  /* 0x00000018ff097819 */ /* 0x000fc40000011602 */
[----:B------:R-:W-:Y:S02]  /*f260*/  SHF.R.U32.HI R3, RZ, 0x8, R3 ;  /* 0x00000008ff037819 */ /* 0x000fe40000011603 */
[----:B------:R-:W-:Y:S02]  /*f270*/  LOP3.LUT R2, R7, 0xff, RZ, 0xc0, !PT ;  /* 0x000000ff07027812 */ /* 0x000fe400078ec0ff */
[----:B------:R-:W-:Y:S01]  /*f280*/  LOP3.LUT R4, R177, UR10, R4, 0x96, !PT ;  /* 0x0000000ab1047c12 */ /* 0x000fe2000f8e9604 */
[----:B------:R-:W2:Y:S01]  /*f290*/  SHFL.BFLY PT, R13, R0, 0x2, 0x1f ;  /* 0x0c401f00000d7f89 */ /* 0x000ea200000e0000 */
[----:B------:R-:W-:Y:S02]  /*f2a0*/  PRMT R34, R11, 0x5410, R3 ;  /* 0x000054100b227816 */ /* 0x000fe40000000003 */
[----:B------:R-:W-:Y:S01]  /*f2b0*/  PRMT R35, R2, 0x5410, R9 ;  /* 0x0000541002237816 */ /* 0x000fe20000000009 */
[----:B------:R-:W-:-:S04]  /*f2c0*/  IMAD.WIDE.U32 R2, R23, -0x2daee0ad, RZ ;  /* 0xd2511f5317027825 */ /* 0x000fc800078e00ff */
[----:B------:R-:W-:-:S05]  /*f2d0*/  IMAD.WIDE.U32 R142, R4, -0x2daee0ad, RZ ;  /* 0xd2511f53048e7825 */ /* 0x000fca00078e00ff */
[----:B------:R-:W-:Y:S02]  /*f2e0*/  LOP3.LUT R4, R143, UR7, R2, 0x96, !PT ;  /* 0x000000078f047c12 */ /* 0x000fe4000f8e9602 */
[----:B------:R-:W-:Y:S02]  /*f2f0*/  FMNMX.FTZ R2, R137, R25, !PT ;  /* 0x0000001989027209 */ /* 0x000fe40007810000 */
[----:B-1----:R-:W-:Y:S01]  /*f300*/  FMNMX.FTZ R231, R5, R17, !PT ;  /* 0x0000001105e77209 */ /* 0x002fe20007810000 */
[----:B------:R-:W-:Y:S01]  /*f310*/  IMAD.WIDE.U32 R4, R4, -0x326172a9, RZ ;  /* 0xcd9e8d5704047825 */ /* 0x000fe200078e00ff */
[----:B------:R-:W-:Y:S02]  /*f320*/  FMNMX.FTZ R2, R30, R2, !PT ;  /* 0x000000021e027209 */ /* 0x000fe40007810000 */
[----:B------:R-:W-:Y:S02]  /*f330*/  PRMT R33, R10, 0x5410, R12 ;  /* 0x000054100a217816 */ /* 0x000fe4000000000c */
[----:B------:R-:W-:-:S02]  /*f340*/  LOP3.LUT R10, R3, UR9, R8, 0x96, !PT ;  /* 0x00000009030a7c12 */ /* 0x000fc4000f8e9608 */
[----:B------:R-:W-:Y:S02]  /*f350*/  FMNMX.FTZ R3, R31, R2, !PT ;  /* 0x000000021f037209 */ /* 0x000fe40007810000 */
[----:B------:R-:W-:Y:S02]  /*f360*/  LOP3.LUT R2, R4, 0xffff, RZ, 0xc0, !PT ;  /* 0x0000ffff04027812 */ /* 0x000fe400078ec0ff */
[----:B------:R-:W-:Y:S02]  /*f370*/  FSEL R140, R186, -INF , !P6 ;  /* 0xff800000ba8c7808 */ /* 0x000fe40007000000 */
[----:B------:R-:W-:Y:S02]  /*f380*/  FMNMX.FTZ R7, R32, R3, !PT ;  /* 0x0000000320077209 */ /* 0x000fe40007810000 */
[----:B------:R-:W-:Y:S02]  /*f390*/  SHF.R.U32.HI R3, RZ, 0x8, R2 ;  /* 0x00000008ff037819 */ /* 0x000fe40000011602 */
[----:B------:R-:W-:-:S02]  /*f3a0*/  LOP3.LUT R2, R4, 0xff, RZ, 0xc0, !PT ;  /* 0x000000ff04027812 */ /* 0x000fc400078ec0ff */
[----:B------:R-:W-:Y:S02]  /*f3b0*/  FMNMX.FTZ R6, R239, R6, !PT ;  /* 0x00000006ef067209 */ /* 0x000fe40007810000 */
[----:B------:R-:W-:Y:S02]  /*f3c0*/  FSEL R143, R187, -INF , !P5 ;  /* 0xff800000bb8f7808 */ /* 0x000fe40006800000 */
[----:B------:R-:W-:Y:S02]  /*f3d0*/  FMNMX.FTZ R7, R140, R7, !PT ;  /* 0x000000078c077209 */ /* 0x000fe40007810000 */
[----:B--2---:R-:W-:Y:S02]  /*f3e0*/  FMNMX.FTZ R0, R0, R13, !PT ;  /* 0x0000000d00007209 */ /* 0x004fe40007810000 */
[----:B------:R-:W-:Y:S01]  /*f3f0*/  PRMT R23, R2, 0x5410, R3 ;  /* 0x0000541002177816 */ /* 0x000fe20000000003 */
[----:B------:R-:W1:Y:S01]  /*f400*/  SHFL.BFLY PT, R16, R6, 0x2, 0x1f ;  /* 0x0c401f0006107f89 */ /* 0x000e6200000e0000 */
[----:B------:R-:W-:-:S02]  /*f410*/  FSEL R179, R182, -INF , !P4 ;  /* 0xff800000b6b37808 */ /* 0x000fc40006000000 */
[----:B------:R-:W-:Y:S01]  /*f420*/  FMNMX.FTZ R2, R143, R7, !PT ;  /* 0x000000078f027209 */ /* 0x000fe20007810000 */
[----:B------:R-:W2:Y:S01]  /*f430*/  SHFL.BFLY PT, R9, R0, 0x1, 0x1f ;  /* 0x0c201f0000097f89 */ /* 0x000ea200000e0000 */
[----:B------:R-:W-:Y:S02]  /*f440*/  FSEL R177, R183, -INF , !P1 ;  /* 0xff800000b7b17808 */ /* 0x000fe40004800000 */
[----:B------:R-:W-:-:S04]  /*f450*/  FMNMX.FTZ R2, R179, R2, !PT ;  /* 0x00000002b3027209 */ /* 0x000fc80007810000 */
[----:B------:R-:W-:-:S05]  /*f460*/  FMNMX.FTZ R2, R177, R2, !PT ;  /* 0x00000002b1027209 */ /* 0x000fca0007810000 */
[----:B------:R-:W3:Y:S01]  /*f470*/  SHFL.BFLY PT, R8, R2, 0x2, 0x1f ;  /* 0x0c401f0002087f89 */ /* 0x000ee200000e0000 */
[C---:B------:R-:W-:Y:S01]  /*f480*/  FMUL.FTZ R3, R231.reuse, c[0x0][0x23c] ;  /* 0x00008f00e7037a20 */ /* 0x040fe20000410000 */
[----:B------:R-:W-:Y:S02]  /*f490*/  FSETP.NEU.FTZ.AND P4, PT, R231, -INF , PT ;  /* 0xff800000e700780b */ /* 0x000fe40003f9d000 */
[----:B------:R-:W-:Y:S02]  /*f4a0*/  SHF.R.U32.HI R7, RZ, 0x10, R4 ;  /* 0x00000010ff077819 */ /* 0x000fe40000011604 */
[----:B------:R-:W-:Y:S02]  /*f4b0*/  FSEL R3, R3, RZ, P4 ;  /* 0x000000ff03037208 */ /* 0x000fe40002000000 */
[----:B-1----:R-:W-:Y:S01]  /*f4c0*/  FMNMX.FTZ R6, R6, R16, !PT ;  /* 0x0000001006067209 */ /* 0x002fe20007810000 */
[----:B------:R-:W-:Y:S01]  /*f4d0*/  IMAD.WIDE.U32 R138, R10, -0x326172a9, RZ ;  /* 0xcd9e8d570a8a7825 */ /* 0x000fe200078e00ff */
[----:B------:R-:W-:-:S02]  /*f4e0*/  LOP3.LUT R7, R7, 0xff, RZ, 0xc0, !PT ;  /* 0x000000ff07077812 */ /* 0x000fc400078ec0ff */
[----:B--2---:R-:W-:Y:S02]  /*f4f0*/  FMNMX.FTZ R230, R0, R9, !PT ;  /* 0x0000000900e67209 */ /* 0x004fe40007810000 */
[----:B------:R-:W-:Y:S01]  /*f500*/  SHF.R.U32.HI R4, RZ, 0x18, R4 ;  /* 0x00000018ff047819 */ /* 0x000fe20000011604 */
[----:B------:R-:W1:Y:S01]  /*f510*/  SHFL.BFLY PT, R9, R6, 0x1, 0x1f ;  /* 0x0c201f0006097f89 */ /* 0x000e6200000e0000 */
[--C-:B------:R-:W-:Y:S01]  /*f520*/  FFMA.FTZ R0, R18, c[0x0][0x23c], -R3.reuse ;  /* 0x00008f0012007a23 */ /* 0x100fe20000010803 */
[C---:B------:R-:W-:Y:S01]  /*f530*/  FSETP.NEU.FTZ.AND P5, PT, R230.reuse, -INF , PT ;  /* 0xff800000e600780b */ /* 0x040fe20003fbd000 */
[----:B------:R-:W-:Y:S01]  /*f540*/  FMUL.FTZ R16, R230, c[0x0][0x23c] ;  /* 0x00008f00e6107a20 */ /* 0x000fe20000410000 */
[----:B------:R-:W-:Y:S02]  /*f550*/  PRMT R13, R7, 0x5410, R4 ;  /* 0x00005410070d7816 */ /* 0x000fe40000000004 */
[----:B------:R-:W-:Y:S01]  /*f560*/  LOP3.LUT R4, R5, UR18, R138, 0x96, !PT ;  /* 0x0000001205047c12 */ /* 0x000fe2000f8e968a */
[----:B------:R3:W-:Y:S01]  /*f570*/  MUFU.EX2 R198, R0 ;  /* 0x0000000000c67308 */ /* 0x0007e20000000800 */
[--C-:B------:R-:W-:Y:S01]  /*f580*/  FFMA.FTZ R7, R15, c[0x0][0x23c], -R3.reuse ;  /* 0x00008f000f077a23 */ /* 0x100fe20000010803 */
[----:B------:R-:W-:Y:S01]  /*f590*/  FSEL R16, R16, RZ, P5 ;  /* 0x000000ff10107208 */ /* 0x000fe20002800000 */
[----:B------:R-:W-:-:S05]  /*f5a0*/  FFMA.FTZ R5, R20, c[0x0][0x23c], -R3 ;  /* 0x00008f0014057a23 */ /* 0x000fca0000010803 */
[----:B------:R2:W-:Y:S01]  /*f5b0*/  MUFU.EX2 R196, R7 ;  /* 0x0000000700c47308 */ /* 0x0005e20000000800 */
[----:B---3--:R-:W-:Y:S02]  /*f5c0*/  FMNMX.FTZ R0, R2, R8, !PT ;  /* 0x0000000802007209 */ /* 0x008fe40007810000 */
[----:B------:R-:W-:-:S05]  /*f5d0*/  LOP3.LUT R2, R4, 0xffff, RZ, 0xc0, !PT ;  /* 0x0000ffff04027812 */ /* 0x000fca00078ec0ff */
[----:B------:R3:W4:Y:S01]  /*f5e0*/  MUFU.EX2 R197, R5 ;  /* 0x0000000500c57308 */ /* 0x0007220000000800 */
[----:B------:R-:W5:Y:S01]  /*f5f0*/  SHFL.BFLY PT, R8, R0, 0x1, 0x1f ;  /* 0x0c201f0000087f89 */ /* 0x000f6200000e0000 */
[----:B--2---:R-:W-:-:S06]  /*f600*/  FFMA.FTZ R7, R19, c[0x0][0x23c], -R16 ;  /* 0x00008f0013077a23 */ /* 0x004fcc0000010810 */
[----:B------:R2:W-:Y:S01]  /*f610*/  MUFU.EX2 R191, R7 ;  /* 0x0000000700bf7308 */ /* 0x0005e20000000800 */
[----:B---3--:R-:W-:Y:S02]  /*f620*/  SHF.R.U32.HI R5, RZ, 0x8, R2 ;  /* 0x00000008ff057819 */ /* 0x008fe40000011602 */
[----:B------:R-:W-:-:S04]  /*f630*/  LOP3.LUT R2, R4, 0xff, RZ, 0xc0, !PT ;  /* 0x000000ff04027812 */ /* 0x000fc800078ec0ff */
[----:B--2---:R-:W-:Y:S01]  /*f640*/  PRMT R7, R2, 0x5410, R5 ;  /* 0x0000541002077816 */ /* 0x004fe20000000005 */
[----:B------:R-:W-:Y:S01]  /*f650*/  FFMA.FTZ R2, R21, c[0x0][0x23c], -R16 ;  /* 0x00008f0015027a23 */ /* 0x000fe20000010810 */
[--C-:B------:R-:W-:Y:S02]  /*f660*/  SHF.R.U32.HI R5, RZ, 0x10, R4.reuse ;  /* 0x00000010ff057819 */ /* 0x100fe40000011604 */
[----:B------:R-:W-:Y:S01]  /*f670*/  SHF.R.U32.HI R4, RZ, 0x18, R4 ;  /* 0x00000018ff047819 */ /* 0x000fe20000011604 */
[----:B------:R2:W-:Y:S01]  /*f680*/  MUFU.EX2 R190, R2 ;  /* 0x0000000200be7308 */ /* 0x0005e20000000800 */
[----:B-1----:R-:W-:-:S04]  /*f690*/  FMNMX.FTZ R229, R6, R9, !PT ;  /* 0x0000000906e57209 */ /* 0x002fc80007810000 */
[C---:B------:R-:W-:Y:S01]  /*f6a0*/  FSETP.NEU.FTZ.AND P1, PT, R229.reuse, -INF , PT ;  /* 0xff800000e500780b */ /* 0x040fe20003f3d000 */
[----:B------:R-:W-:Y:S01]  /*f6b0*/  FMUL.FTZ R17, R229, c[0x0][0x23c] ;  /* 0x00008f00e5117a20 */ /* 0x000fe20000410000 */
[----:B--2---:R-:W-:-:S04]  /*f6c0*/  LOP3.LUT R2, R5, 0xff, RZ, 0xc0, !PT ;  /* 0x000000ff05027812 */ /* 0x004fc800078ec0ff */
[----:B------:R-:W-:Y:S01]  /*f6d0*/  PRMT R6, R2, 0x5410, R4 ;  /* 0x0000541002067816 */ /* 0x000fe20000000004 */
[----:B------:R-:W-:Y:S01]  /*f6e0*/  FFMA.FTZ R2, R29, c[0x0][0x23c], -R16 ;  /* 0x00008f001d027a23 */ /* 0x000fe20000010810 */
[----:B------:R-:W-:-:S03]  /*f6f0*/  FSEL R17, R17, RZ, P1 ;  /* 0x000000ff11117208 */ /* 0x000fc60000800000 */
[----:B------:R1:W-:Y:S01]  /*f700*/  MUFU.EX2 R188, R2 ;  /* 0x0000000200bc7308 */ /* 0x0003e20000000800 */
[----:B-----5:R-:W-:Y:S01]  /*f710*/  FMNMX.FTZ R228, R0, R8, !PT ;  /* 0x0000000800e47209 */ /* 0x020fe20007810000 */
[----:B------:R-:W-:Y:S02]  /*f720*/  FFMA.FTZ R0, R22, c[0x0][0x23c], -R17 ;  /* 0x00008f0016007a23 */ /* 0x000fe40000010811 */
[----:B------:R-:W-:Y:S01]  /*f730*/  FFMA.FTZ R5, R28, c[0x0][0x23c], -R16 ;  /* 0x00008f001c057a23 */ /* 0x000fe20000010810 */
[----:B-1----:R-:W-:-:S05]  /*f740*/  FSEL R2, R230, RZ, P5 ;  /* 0x000000ffe6027208 */ /* 0x002fca0002800000 */
[----:B------:R-:W-:Y:S01]  /*f750*/  FADD.FTZ R21, R135, -R2 ;  /* 0x8000000287157221 */ /* 0x000fe20000010000 */
[----:B------:R-:W-:Y:S01]  /*f760*/  FSEL R2, R229, RZ, P1 ;  /* 0x000000ffe5027208 */ /* 0x000fe20000800000 */
[----:B------:R1:W-:Y:S01]  /*f770*/  MUFU.EX2 R187, R0 ;  /* 0x0000000000bb7308 */ /* 0x0003e20000000800 */
[----:B------:R-:W-:Y:S01]  /*f780*/  FFMA.FTZ R14, R14, c[0x0][0x23c], -R3 ;  /* 0x00008f000e0e7a23 */ /* 0x000fe20000010803 */
[C---:B------:R-:W-:Y:S01]  /*f790*/  FSETP.NEU.FTZ.AND P1, PT, R228.reuse, -INF , PT ;  /* 0xff800000e400780b */ /* 0x040fe20003f3d000 */
[----:B------:R-:W-:Y:S02]  /*f7a0*/  FMUL.FTZ R18, R228, c[0x0][0x23c] ;  /* 0x00008f00e4127a20 */ /* 0x000fe40000410000 */
[----:B------:R-:W-:Y:S01]  /*f7b0*/  FADD.FTZ R20, R134, -R2 ;  /* 0x8000000286147221 */ /* 0x000fe20000010000 */
[----:B------:R-:W-:Y:S01]  /*f7c0*/  FSEL R4, R231, RZ, P4 ;  /* 0x000000ffe7047208 */ /* 0x000fe20002000000 */
[--C-:B------:R-:W-:Y:S01]  /*f7d0*/  FFMA.FTZ R2, R26, c[0x0][0x23c], -R17.reuse ;  /* 0x00008f001a027a23 */ /* 0x100fe20000010811 */
[----:B------:R-:W2:Y:S01]  /*f7e0*/  MUFU.EX2 R189, R5 ;  /* 0x0000000500bd7308 */ /* 0x000ea20000000800 */
[----:B------:R-:W-:Y:S01]  /*f7f0*/  FSEL R18, R18, RZ, P1 ;  /* 0x000000ff12127208 */ /* 0x000fe20000800000 */
[----:B-1----:R-:W-:-:S06]  /*f800*/  FFMA.FTZ R0, R24, c[0x0][0x23c], -R17 ;  /* 0x00008f0018007a23 */ /* 0x002fcc0000010811 */
[----:B------:R-:W1:Y:S01]  /*f810*/  MUFU.EX2 R199, R14 ;  /* 0x0000000e00c77308 */ /* 0x000e620000000800 */
[----:B------:R-:W-:Y:S01]  /*f820*/  FADD.FTZ R12, R136, -R4 ;  /* 0x80000004880c7221 */ /* 0x000fe20000010000 */
[----:B------:R-:W-:-:S06]  /*f830*/  HSET2.LE.AND R10, R132, R240, PT ;  /* 0x000000f0840a7233 */ /* 0x000fcc0003803000 */
[----:B------:R3:W5:Y:S01]  /*f840*/  MUFU.EX2 R186, R0 ;  /* 0x0000000000ba7308 */ /* 0x0007620000000800 */
[----:B------:R-:W-:-:S07]  /*f850*/  FMUL.FTZ R12, R12, c[0x0][0x23c] ;  /* 0x00008f000c0c7a20 */ /* 0x000fce0000410000 */
[----:B------:R1:W-:Y:S01]  /*f860*/  MUFU.EX2 R185, R2 ;  /* 0x0000000200b97308 */ /* 0x0003e20000000800 */
[----:B---3--:R-:W-:Y:S01]  /*f870*/  FSEL R0, R228, RZ, P1 ;  /* 0x000000ffe4007208 */ /* 0x008fe20000800000 */
[----:B-1----:R-:W-:-:S04]  /*f880*/  FFMA.FTZ R2, R27, c[0x0][0x23c], -R17 ;  /* 0x00008f001b027a23 */ /* 0x002fc80000010811 */
[----:B------:R-:W-:Y:S01]  /*f890*/  FADD.FTZ R19, R137, -R0 ;  /* 0x8000000089137221 */ /* 0x000fe20000010000 */
[----:B----4-:R-:W-:Y:S01]  /*f8a0*/  F2FP.PACK_AB R0, R197, R198 ;  /* 0x000000c6c500723e */ /* 0x010fe200000000ff */
[----:B------:R1:W-:Y:S01]  /*f8b0*/  MUFU.EX2 R138, R2 ;  /* 0x00000002008a7308 */ /* 0x0003e20000000800 */
[--C-:B------:R-:W-:Y:S02]  /*f8c0*/  HSET2.LE.AND R11, R33, R240.reuse, PT ;  /* 0x000000f0210b7233 */ /* 0x100fe40003803000 */
[----:B------:R-:W-:Y:S01]  /*f8d0*/  LOP3.LUT R10, R10, R0, RZ, 0xc0, !PT ;  /* 0x000000000a0a7212 */ /* 0x000fe200078ec0ff */
[--C-:B------:R-:W-:Y:S01]  /*f8e0*/  HSET2.LE.AND R4, R7, R240.reuse, PT ;  /* 0x000000f007047233 */ /* 0x100fe20003803000 */
[----:B--2---:R-:W-:Y:S01]  /*f8f0*/  F2FP.PACK_AB R0, R188, R189 ;  /* 0x000000bdbc00723e */ /* 0x004fe200000000ff */
[----:B------:R-:W-:Y:S02]  /*f900*/  HSET2.LE.AND R7, R13, R240, PT ;  /* 0x000000f00d077233 */ /* 0x000fe40003803000 */
[----:B------:R2:W-:Y:S01]  /*f910*/  MUFU.EX2 R26, R12 ;  /* 0x0000000c001a7308 */ /* 0x0005e20000000800 */
[----:B-1----:R-:W-:-:S07]  /*f920*/  FFMA.FTZ R2, R25, c[0x0][0x23c], -R18 ;  /* 0x00008f0019027a23 */ /* 0x002fce0000010812 */
[----:B------:R1:W-:Y:S01]  /*f930*/  MUFU.EX2 R137, R2 ;  /* 0x0000000200897308 */ /* 0x0003e20000000800 */
[----:B------:R-:W-:Y:S01]  /*f940*/  LOP3.LUT R11, R11, R0, RZ, 0xc0, !PT ;  /* 0x000000000b0b7212 */ /* 0x000fe200078ec0ff */
[----:B--2---:R-:W2:Y:S01]  /*f950*/  LDSM.16.MT88.4 R12, [R205+0xa000] ;  /* 0x00a00000cd0c783b */ /* 0x004ea20000004200 */
[--C-:B------:R-:W-:Y:S01]  /*f960*/  HSET2.LE.AND R8, R34, R240.reuse, PT ;  /* 0x000000f022087233 */ /* 0x100fe20003803000 */
[----:B------:R-:W-:Y:S01]  /*f970*/  F2FP.PACK_AB R0, R196, R199 ;  /* 0x000000c7c400723e */ /* 0x000fe200000000ff */
[----:B------:R-:W-:Y:S01]  /*f980*/  HSET2.LE.AND R9, R35, R240, PT ;  /* 0x000000f023097233 */ /* 0x000fe20003803000 */
[----:B-1----:R-:W-:-:S04]  /*f990*/  FFMA.FTZ R2, R30, c[0x0][0x23c], -R18 ;  /* 0x00008f001e027a23 */ /* 0x002fc80000010812 */
[----:B------:R1:W3:Y:S01]  /*f9a0*/  MUFU.EX2 R136, R2 ;  /* 0x0000000200887308 */ /* 0x0002e20000000800 */
[----:B------:R-:W-:Y:S02]  /*f9b0*/  LOP3.LUT R8, R8, R0, RZ, 0xc0, !PT ;  /* 0x0000000008087212 */ /* 0x000fe400078ec0ff */
[----:B------:R-:W-:Y:S01]  /*f9c0*/  F2FP.PACK_AB R0, R190, R191 ;  /* 0x000000bfbe00723e */ /* 0x000fe200000000ff */
[----:B------:R-:W-:Y:S02]  /*f9d0*/  FMUL.FTZ R19, R19, c[0x0][0x23c] ;  /* 0x00008f0013137a20 */ /* 0x000fe40000410000 */
[----:B------:R-:W-:Y:S01]  /*f9e0*/  FMUL.FTZ R21, R21, c[0x0][0x23c] ;  /* 0x00008f0015157a20 */ /* 0x000fe20000410000 */
[----:B------:R-:W-:Y:S01]  /*f9f0*/  LOP3.LUT R9, R9, R0, RZ, 0xc0, !PT ;  /* 0x0000000009097212 */ /* 0x000fe200078ec0ff */
[----:B-1----:R-:W-:-:S04]  /*fa00*/  FFMA.FTZ R2, R31, c[0x0][0x23c], -R18 ;  /* 0x00008f001f027a23 */ /* 0x002fc80000010812 */
[----:B------:R1:W-:Y:S01]  /*fa10*/  MUFU.EX2 R35, R2 ;  /* 0x0000000200237308 */ /* 0x0003e20000000800 */
[----:B------:R-:W-:Y:S01]  /*fa20*/  FMUL.FTZ R20, R20, c[0x0][0x23c] ;  /* 0x00008f0014147a20 */ /* 0x000fe20000410000 */
[----:B-----5:R-:W-:Y:S01]  /*fa30*/  F2FP.PACK_AB R0, R186, R187 ;  /* 0x000000bbba00723e */ /* 0x020fe200000000ff */
[----:B------:R-:W-:-:S03]  /*fa40*/  HSET2.LE.AND R5, R6, R240, PT ;  /* 0x000000f006057233 */ /* 0x000fc60003803000 */
[----:B------:R-:W-:Y:S02]  /*fa50*/  LOP3.LUT R4, R4, R0, RZ, 0xc0, !PT ;  /* 0x0000000004047212 */ /* 0x000fe400078ec0ff */
[----:B------:R-:W-:Y:S01]  /*fa60*/  MUFU.EX2 R25, R21 ;  /* 0x0000001500197308 */ /* 0x000fe20000000800 */
[----:B-1----:R-:W-:-:S07]  /*fa70*/  FFMA.FTZ R2, R32, c[0x0][0x23c], -R18 ;  /* 0x00008f0020027a23 */ /* 0x002fce0000010812 */
[----:B------:R-:W1:Y:S01]  /*fa80*/  MUFU.EX2 R34, R2 ;  /* 0x0000000200227308 */ /* 0x000e620000000800 */
[----:B---3--:R-:W-:Y:S01]  /*fa90*/  F2FP.PACK_AB R0, R136, R137 ;  /* 0x000000898800723e */ /* 0x008fe200000000ff */
[----:B------:R-:W-:-:S06]  /*faa0*/  HSET2.LE.AND R6, R23, R240, PT ;  /* 0x000000f017067233 */ /* 0x000fcc0003803000 */
[----:B------:R-:W3:Y:S01]  /*fab0*/  MUFU.EX2 R24, R20 ;  /* 0x0000001400187308 */ /* 0x000ee20000000800 */
[----:B------:R-:W-:-:S07]  /*fac0*/  LOP3.LUT R5, R5, R0, RZ, 0xc0, !PT ;  /* 0x0000000005057212 */ /* 0x000fce00078ec0ff */
[----:B------:R-:W4:Y:S01]  /*fad0*/  MUFU.EX2 R19, R19 ;  /* 0x0000001300137308 */ /* 0x000f220000000800 */
[----:B------:R-:W-:-:S04]  /*fae0*/  F2FP.PACK_AB R0, R138, R185 ;  /* 0x000000b98a00723e */ /* 0x000fc800000000ff */
[----:B------:R-:W-:Y:S02]  /*faf0*/  LOP3.LUT R6, R6, R0, RZ, 0xc0, !PT ;  /* 0x0000000006067212 */ /* 0x000fe400078ec0ff */
[----:B-1----:R-:W-:Y:S01]  /*fb00*/  F2FP.PACK_AB R0, R34, R35 ;  /* 0x000000232200723e */ /* 0x002fe200000000ff */
        /* <DEDUP_REMOVED lines=17> */
[-C--:B--2---:R-:W-:Y:S08]  /*fc20*/  HMMA.16816.F32 R144, R8, R12.reuse, R144 ;  /* 0x0000000c0890723c */ /* 0x084ff00000001890 */
        /* <DEDUP_REMOVED lines=62> */
[----:B------:R-:W-:Y:S02]  /*10010*/  IMAD.MOV.U32 R175, RZ, RZ, R20 ;  /* 0x000000ffffaf7224 */ /* 0x000fe400078e0014 */
[----:B------:R-:W-:Y:S02]  /*10020*/  IMAD.MOV.U32 R174, RZ, RZ, R21 ;  /* 0x000000ffffae7224 */ /* 0x000fe400078e0015 */
[----:B------:R-:W-:-:S02]  /*10030*/  IMAD.MOV.U32 R173, RZ, RZ, R22 ;  /* 0x000000ffffad7224 */ /* 0x000fc400078e0016 */
[----:B------:R-:W-:Y:S01]  /*10040*/  IMAD.MOV.U32 R172, RZ, RZ, R23 ;  /* 0x000000ffffac7224 */ /* 0x000fe200078e0017 */
[-C--:B-1----:R-:W-:Y:S08]  /*10050*/  HMMA.16816.F32 R56, R4, R12.reuse, R56 ;  /* 0x0000000c0438723c */ /* 0x082ff00000001838 */
[----:B------:R-:W-:Y:S08]  /*10060*/  HMMA.16816.F32 R20, R8, R12, R52 ;  /* 0x0000000c0814723c */ /* 0x000ff00000001834 */
        /* <DEDUP_REMOVED lines=28> */
[-C--:B------:R-:W-:Y:S01]  /*10230*/  FMUL.FTZ R84, R84, R26.reuse ;  /* 0x0000001a54547220 */ /* 0x080fe20000410000 */
[----:B------:R-:W-:Y:S01]  /*10240*/  MOV R30, R23 ;  /* 0x00000017001e7202 */ /* 0x000fe20000000f00 */
[----:B------:R-:W-:-:S02]  /*10250*/  FMUL.FTZ R85, R85, R26 ;  /* 0x0000001a55557220 */ /* 0x000fc40000410000 */
[-C--:B------:R-:W-:Y:S02]  /*10260*/  FMUL.FTZ R86, R86, R25.reuse ;  /* 0x0000001956567220 */ /* 0x080fe40000410000 */
[----:B------:R-:W-:Y:S02]  /*10270*/  FMUL.FTZ R87, R87, R25 ;  /* 0x0000001957577220 */ /* 0x000fe40000410000 */
[-C--:B------:R-:W-:Y:S02]  /*10280*/  FMUL.FTZ R88, R88, R24.reuse ;  /* 0x0000001858587220 */ /* 0x080fe40000410000 */
[----:B------:R-:W-:Y:S02]  /*10290*/  FMUL.FTZ R89, R89, R24 ;  /* 0x0000001859597220 */ /* 0x000fe40000410000 */
[-C--:B------:R-:W-:Y:S02]  /*102a0*/  FMUL.FTZ R90, R90, R19.reuse ;  /* 0x000000135a5a7220 */ /* 0x080fe40000410000 */
        /* <DEDUP_REMOVED lines=9> */
[----:B------:R-:W-:Y:S02]  /*10340*/  IMAD.MOV.U32 R2, RZ, RZ, R22 ;  /* 0x000000ffff027224 */ /* 0x000fe400078e0016 */
[----:B------:R-:W-:Y:S02]  /*10350*/  IMAD.MOV.U32 R0, RZ, RZ, R21 ;  /* 0x000000ffff007224 */ /* 0x000fe400078e0015 */
[----:B------:R-:W-:Y:S02]  /*10360*/  IMAD.MOV.U32 R29, RZ, RZ, R20 ;  /* 0x000000ffff1d7224 */ /* 0x000fe400078e0014 */
[----:B------:R-:W2:Y:S01]  /*10370*/  LDSM.16.MT88.4 R20, [R210+0xb000] ;  /* 0x00b00000d214783b */ /* 0x000ea20000004200 */
[----:B------:R-:W-:Y:S01]  /*10380*/  IMAD.MOV.U32 R159, RZ, RZ, R192 ;  /* 0x000000ffff9f7224 */ /* 0x000fe200078e00c0 */
[----:B------:R-:W-:Y:S01]  /*10390*/  MOV R156, R195 ;  /* 0x000000c3009c7202 */ /* 0x000fe20000000f00 */
[----:B------:R-:W-:Y:S01]  /*103a0*/  IMAD.MOV.U32 R158, RZ, RZ, R193 ;  /* 0x000000ffff9e7224 */ /* 0x000fe200078e00c1 */
[----:B-1----:R-:W-:Y:S01]  /*103b0*/  HMMA.16816.F32 R84, R8, R12, R84 ;  /* 0x0000000c0854723c */ /* 0x002fe20000001854 */
[----:B------:R-:W-:-:S07]  /*103c0*/  IMAD.MOV.U32 R157, RZ, RZ, R194 ;  /* 0x000000ffff9d7224 */ /* 0x000fce00078e00c2 */
[C---:B------:R-:W-:Y:S08]  /*103d0*/  HMMA.16816.F32 R88, R4.reuse, R12, R88 ;  /* 0x0000000c0458723c */ /* 0x040ff00000001858 */
[-C--:B------:R-:W-:Y:S08]  /*103e0*/  HMMA.16816.F32 R92, R4, R14.reuse, R92 ;  /* 0x0000000e045c723c */ /* 0x080ff0000000185c */
[----:B------:R-:W-:Y:S01]  /*103f0*/  HMMA.16816.F32 R192, R8, R14, R96 ;  /* 0x0000000e08c0723c */ /* 0x000fe20000001860 */
[----:B------:R-:W1:Y:S01]  /*10400*/  LDSM.16.MT88.4 R12, [R209+0xb000] ;  /* 0x00b00000d10c783b */ /* 0x000e620000004200 */
[----:B------:R-:W-:-:S02]  /*10410*/  IMAD.MOV.U32 R66, RZ, RZ, R0 ;  /* 0x000000ffff427224 */ /* 0x000fc400078e0000 */
[----:B------:R-:W-:-:S04]  /*10420*/  FFMA.FTZ R0, R202, c[0x0][0x23c], -R3 ;  /* 0x00008f00ca007a23 */ /* 0x000fc80000010803 */
[----:B------:R3:W-:Y:S01]  /*10430*/  MUFU.EX2 R28, R0 ;  /* 0x00000000001c7308 */ /* 0x0007e20000000800 */
[-C--:B------:R-:W-:Y:S02]  /*10440*/  FMUL.FTZ R108, R108, R24.reuse ;  /* 0x000000186c6c7220 */ /* 0x080fe40000410000 */
[----:B------:R-:W-:Y:S02]  /*10450*/  FMUL.FTZ R109, R109, R24 ;  /* 0x000000186d6d7220 */ /* 0x000fe40000410000 */
[----:B------:R-:W-:Y:S02]  /*10460*/  FMUL.FTZ R110, R110, R19 ;  /* 0x000000136e6e7220 */ /* 0x000fe40000410000 */
[----:B---3--:R-:W-:-:S04]  /*10470*/  FFMA.FTZ R0, R203, c[0x0][0x23c], -R3 ;  /* 0x00008f00cb007a23 */ /* 0x008fc80000010803 */
[----:B------:R3:W-:Y:S01]  /*10480*/  MUFU.EX2 R31, R0 ;  /* 0x00000000001f7308 */ /* 0x0007e20000000800 */
[----:B------:R-:W-:Y:S02]  /*10490*/  FMUL.FTZ R111, R111, R19 ;  /* 0x000000136f6f7220 */ /* 0x000fe40000410000 */
[-C--:B------:R-:W-:Y:S02]  /*104a0*/  FMUL.FTZ R112, R112, R26.reuse ;  /* 0x0000001a70707220 */ /* 0x080fe40000410000 */
[----:B------:R-:W-:Y:S02]  /*104b0*/  FMUL.FTZ R113, R113, R26 ;  /* 0x0000001a71717220 */ /* 0x000fe40000410000 */
[-C--:B------:R-:W-:Y:S02]  /*104c0*/  FMUL.FTZ R114, R114, R25.reuse ;  /* 0x0000001972727220 */ /* 0x080fe40000410000 */
[----:B------:R-:W-:Y:S02]  /*104d0*/  FMUL.FTZ R115, R115, R25 ;  /* 0x0000001973737220 */ /* 0x000fe40000410000 */
[----:B---3--:R-:W-:-:S04]  /*104e0*/  FFMA.FTZ R0, R200, c[0x0][0x23c], -R3 ;  /* 0x00008f00c8007a23 */ /* 0x008fc80000010803 */
[----:B------:R3:W-:Y:S01]  /*104f0*/  MUFU.EX2 R32, R0 ;  /* 0x0000000000207308 */ /* 0x0007e20000000800 */
[-C--:B------:R-:W-:Y:S01]  /*10500*/  FMUL.FTZ R104, R104, R24.reuse ;  /* 0x0000001868687220 */ /* 0x080fe20000410000 */
[----:B--2---:R-:W-:Y:S01]  /*10510*/  HMMA.16816.F32 R108, R4, R22, R108 ;  /* 0x00000016046c723c */ /* 0x004fe2000000186c */
[-C--:B------:R-:W-:Y:S02]  /*10520*/  FMUL.FTZ R105, R105, R24.reuse ;  /* 0x0000001869697220 */ /* 0x080fe40000410000 */
[-C--:B------:R-:W-:Y:S02]  /*10530*/  FMUL.FTZ R106, R106, R19.reuse ;  /* 0x000000136a6a7220 */ /* 0x080fe40000410000 */
[----:B------:R-:W-:Y:S02]  /*10540*/  FMUL.FTZ R107, R107, R19 ;  /* 0x000000136b6b7220 */ /* 0x000fe40000410000 */
[----:B------:R-:W-:Y:S02]  /*10550*/  FMUL.FTZ R120, R120, R24 ;  /* 0x0000001878787220 */ /* 0x000fe40000410000 */
[----:B---3--:R-:W-:-:S04]  /*10560*/  FFMA.FTZ R0, R201, c[0x0][0x23c], -R3 ;  /* 0x00008f00c9007a23 */ /* 0x008fc80000010803 */
[----:B------:R2:W3:Y:S01]  /*10570*/  MUFU.EX2 R33, R0 ;  /* 0x0000000000217308 */ /* 0x0004e20000000800 */
[-C--:B------:R-:W-:Y:S01]  /*10580*/  FMUL.FTZ R121, R121, R24.reuse ;  /* 0x0000001879797220 */ /* 0x080fe20000410000 */
[----:B------:R-:W-:Y:S01]  /*10590*/  HMMA.16816.F32 R180, R8, R22, R112 ;  /* 0x0000001608b4723c */ /* 0x000fe20000001870 */
[-C--:B------:R-:W-:Y:S02]  /*105a0*/  FMUL.FTZ R124, R124, R24.reuse ;  /* 0x000000187c7c7220 */ /* 0x080fe40000410000 */
[----:B------:R-:W-:Y:S02]  /*105b0*/  FMUL.FTZ R125, R125, R24 ;  /* 0x000000187d7d7220 */ /* 0x000fe40000410000 */
[-C--:B------:R-:W-:Y:S02]  /*105c0*/  FMUL.FTZ R122, R122, R19.reuse ;  /* 0x000000137a7a7220 */ /* 0x080fe40000410000 */
[-C--:B------:R-:W-:Y:S02]  /*105d0*/  FMUL.FTZ R123, R123, R19.reuse ;  /* 0x000000137b7b7220 */ /* 0x080fe40000410000 */
[----:B------:R-:W-:-:S02]  /*105e0*/  FMUL.FTZ R126, R126, R19 ;  /* 0x000000137e7e7220 */ /* 0x000fc40000410000 */
[----:B------:R-:W-:Y:S02]  /*105f0*/  FMUL.FTZ R127, R127, R19 ;  /* 0x000000137f7f7220 */ /* 0x000fe40000410000 */
[----:B------:R-:W-:Y:S02]  /*10600*/  IMAD.MOV.U32 R67, RZ, RZ, R2 ;  /* 0x000000ffff437224 */ /* 0x000fe400078e0002 */
[----:B--2---:R-:W-:Y:S01]  /*10610*/  FFMA.FTZ R0, R233, c[0x0][0x23c], -R16 ;  /* 0x00008f00e9007a23 */ /* 0x004fe20000010810 */
[----:B------:R-:W-:Y:S01]  /*10620*/  LOP3.LUT R2, R141, UR8, R178, 0x96, !PT ;  /* 0x000000088d027c12 */ /* 0x000fe2000f8e96b2 */
[----:B------:R-:W-:Y:S01]  /*10630*/  HMMA.16816.F32 R104, R4, R20, R104 ;  /* 0x000000140468723c */ /* 0x000fe20000001868 */
[-C--:B------:R-:W-:Y:S01]  /*10640*/  FMUL.FTZ R100, R100, R26.reuse ;  /* 0x0000001a64647220 */ /* 0x080fe20000410000 */
[----:B------:R2:W-:Y:S01]  /*10650*/  MUFU.EX2 R23, R0 ;  /* 0x0000000000177308 */ /* 0x0005e20000000800 */
[----:B------:R-:W-:Y:S02]  /*10660*/  FMUL.FTZ R101, R101, R26 ;  /* 0x0000001a65657220 */ /* 0x000fe40000410000 */
[----:B------:R-:W-:-:S02]  /*10670*/  FMUL.FTZ R102, R102, R25 ;  /* 0x0000001966667220 */ /* 0x000fc40000410000 */
[-C--:B------:R-:W-:Y:S01]  /*10680*/  FMUL.FTZ R103, R103, R25.reuse ;  /* 0x0000001967677220 */ /* 0x080fe20000410000 */
[----:B-1----:R-:W-:Y:S01]  /*10690*/  HMMA.16816.F32 R120, R4, R12, R120 ;  /* 0x0000000c0478723c */ /* 0x002fe20000001878 */
        /* <DEDUP_REMOVED lines=8> */
[----:B------:R-:W-:Y:S02]  /*10720*/  IMAD.MOV.U32 R64, RZ, RZ, R29 ;  /* 0x000000ffff407224 */ /* 0x000fe400078e001d */
[----:B------:R-:W-:Y:S01]  /*10730*/  IMAD.MOV.U32 R50, RZ, RZ, R133 ;  /* 0x000000ffff327224 */ /* 0x000fe200078e0085 */
[----:B------:R-:W-:Y:S01]  /*10740*/  MOV R97, R158 ;  /* 0x0000009e00617202 */ /* 0x000fe20000000f00 */
[----:B--2---:R-:W-:Y:S01]  /*10750*/  FFMA.FTZ R0, R234, c[0x0][0x23c], -R16 ;  /* 0x00008f00ea007a23 */ /* 0x004fe20000010810 */
[----:B------:R-:W-:Y:S01]  /*10760*/  HMMA.16816.F32 R52, R4, R14, R124 ;  /* 0x0000000e0434723c */ /* 0x000fe2000000187c */
[----:B------:R-:W-:Y:S01]  /*10770*/  IMAD.MOV.U32 R80, RZ, RZ, R175 ;  /* 0x000000ffff507224 */ /* 0x000fe200078e00af */
[----:B------:R-:W-:Y:S01]  /*10780*/  LDSM.16.MT88.4 R112, [R210+0xb800] ;  /* 0x00b80000d270783b */ /* 0x000fe20000004200 */
[----:B------:R1:W-:Y:S04]  /*10790*/  MUFU.EX2 R27, R0 ;  /* 0x00000000001b7308 */ /* 0x0003e80000000800 */
[----:B------:R-:W-:Y:S01]  /*107a0*/  IMAD.WIDE.U32 R4, R2, -0x2daee0ad, RZ ;  /* 0xd2511f5302047825 */ /* 0x000fe200078e00ff */
[----:B------:R-:W-:-:S05]  /*107b0*/  LOP3.LUT R2, R139, UR8, R176, 0x96, !PT ;  /* 0x000000088b027c12 */ /* 0x000fca000f8e96b0 */
[----:B------:R-:W-:-:S04]  /*107c0*/  IMAD.WIDE.U32 R2, R2, -0x2daee0ad, RZ ;  /* 0xd2511f5302027825 */ /* 0x000fc800078e00ff */
[----:B-1----:R-:W-:Y:S02]  /*107d0*/  FFMA.FTZ R0, R232, c[0x0][0x23c], -R16 ;  /* 0x00008f00e8007a23 */ /* 0x002fe40000010810 */
[----:B------:R-:W-:Y:S02]  /*107e0*/  IMAD.MOV.U32 R232, RZ, RZ, R65 ;  /* 0x000000ffffe87224 */ /* 0x000fe400078e0041 */
[----:B------:R-:W-:Y:S02]  /*107f0*/  IMAD.MOV.U32 R65, RZ, RZ, R66 ;  /* 0x000000ffff417224 */ /* 0x000fe400078e0042 */
[----:B------:R-:W-:Y:S02]  /*10800*/  IMAD.MOV.U32 R66, RZ, RZ, R67 ;  /* 0x000000ffff427224 */ /* 0x000fe400078e0043 */
[----:B------:R-:W-:Y:S02]  /*10810*/  IMAD.MOV.U32 R67, RZ, RZ, R30 ;  /* 0x000000ffff437224 */ /* 0x000fe400078e001e */
[----:B------:R1:W-:Y:S01]  /*10820*/  MUFU.EX2 R30, R0 ;  /* 0x00000000001e7308 */ /* 0x0003e20000000800 */
[----:B------:R-:W-:-:S02]  /*10830*/  LOP3.LUT R6, R5, UR17, R184, 0x96, !PT ;  /* 0x0000001105067c12 */ /* 0x000fc4000f8e96b8 */
        /* <DEDUP_REMOVED lines=24> */
[----:B----4-:R-:W-:Y:S02]  /*109c0*/  SHF.R.U32.HI R4, RZ, 0x8, R5 ;  /* 0x00000008ff047819 */ /* 0x010fe40000011605 */
        /* <DEDUP_REMOVED lines=11> */
[----:B------:R-:W-:Y:S02]  /*10a80*/  SHF.R.U32.HI R4, RZ, 0x8, R2 ;  /* 0x00000008ff047819 */ /* 0x000fe40000011602 */
[----:B------:R-:W-:Y:S01]  /*10a90*/  SHF.R.U32.HI R2, RZ, 0x18, R0 ;  /* 0x00000018ff027819 */ /* 0x000fe20000011600 */
[----:B------:R4:W-:Y:S01]  /*10aa0*/  MUFU.EX2 R20, R7 ;  /* 0x0000000700147308 */ /* 0x0009e20000000800 */
[----:B------:R-:W-:Y:S02]  /*10ab0*/  SHF.R.U32.HI R8, RZ, 0x18, R6 ;  /* 0x00000018ff087819 */ /* 0x000fe40000011606 */
[----:B-1----:R-:W-:Y:S01]  /*10ac0*/  SHF.R.U32.HI R3, RZ, 0x10, R0 ;  /* 0x00000010ff037819 */ /* 0x002fe20000011600 */
[----:B------:R-:W-:Y:S01]  /*10ad0*/  FFMA.FTZ R6, R140, c[0x0][0x23c], -R18 ;  /* 0x00008f008c067a23 */ /* 0x000fe20000010812 */
[----:B----4-:R-:W-:-:S02]  /*10ae0*/  LOP3.LUT R7, R0, 0xff, RZ, 0xc0, !PT ;  /* 0x000000ff00077812 */ /* 0x010fc400078ec0ff */
[----:B------:R-:W-:Y:S02]  /*10af0*/  LOP3.LUT R0, R3, 0xff, RZ, 0xc0, !PT ;  /* 0x000000ff03007812 */ /* 0x000fe400078ec0ff */
[----:B------:R-:W-:Y:S01]  /*10b00*/  PRMT R7, R7, 0x5410, R4 ;  /* 0x0000541007077816 */ /* 0x000fe20000000004 */
[----:B------:R-:W-:Y:S01]  /*10b10*/  FFMA.FTZ R4, R143, c[0x0][0x23c], -R18 ;  /* 0x00008f008f047a23 */ /* 0x000fe20000010812 */
[----:B------:R-:W-:Y:S01]  /*10b20*/  PRMT R10, R0, 0x5410, R2 ;  /* 0x00005410000a7816 */ /* 0x000fe20000000002 */
[--C-:B------:R-:W-:Y:S01]  /*10b30*/  HSET2.LE.AND R0, R14, R232.reuse, PT ;  /* 0x000000e80e007233 */ /* 0x100fe20003803000 */
[----:B------:R-:W-:Y:S01]  /*10b40*/  IMAD.MOV.U32 R81, RZ, RZ, R174 ;  /* 0x000000ffff517224 */ /* 0x000fe200078e00ae */
[----:B---3--:R-:W-:Y:S01]  /*10b50*/  F2FP.PACK_AB R2, R33, R32 ;  /* 0x000000202102723e */ /* 0x008fe200000000ff */
        /* <DEDUP_REMOVED lines=33> */
[----:B------:R-:W-:Y:S01]  /*10d70*/  MOV R236, R64 ;  /* 0x0000004000ec7202 */ /* 0x000fe20000000f00 */
[----:B------:R-:W-:Y:S01]  /*10d80*/  IMAD.MOV.U32 R238, RZ, RZ, R66 ;  /* 0x000000ffffee7224 */ /* 0x000fe200078e0042 */
[----:B------:R-:W-:Y:S01]  /*10d90*/  LOP3.LUT R126, R0, R2, RZ, 0xc0, !PT ;  /* 0x00000002007e7212 */ /* 0x000fe200078ec0ff */
[----:B------:R-:W-:Y:S01]  /*10da0*/  HSET2.LE.AND R0, R12, R232, PT ;  /* 0x000000e80c007233 */ /* 0x000fe20003803000 */
[----:B------:R-:W-:Y:S01]  /*10db0*/  IMAD.MOV.U32 R239, RZ, RZ, R67 ;  /* 0x000000ffffef7224 */ /* 0x000fe200078e0043 */
[----:B-1----:R-:W1:Y:S01]  /*10dc0*/  LDSM.16.MT88.4 R4, [R209+0xb800] ;  /* 0x00b80000d104783b */ /* 0x002e620000004200 */
[----:B--2---:R-:W-:Y:S01]  /*10dd0*/  F2FP.PACK_AB R2, R3, R9 ;  /* 0x000000090302723e */ /* 0x004fe200000000ff */
[----:B------:R-:W-:-:S03]  /*10de0*/  IMAD.MOV.U32 R67, RZ, RZ, R48 ;  /* 0x000000ffff437224 */ /* 0x000fc600078e0030 */
[----:B------:R-:W-:Y:S01]  /*10df0*/  LOP3.LUT R127, R0, R2, RZ, 0xc0, !PT ;  /* 0x00000002007f7212 */ /* 0x000fe200078ec0ff */
[----:B------:R-:W-:Y:S01]  /*10e00*/  IMAD.MOV.U32 R66, RZ, RZ, R49 ;  /* 0x000000ffff427224 */ /* 0x000fe200078e0031 */
[----:B------:R-:W-:Y:S01]  /*10e10*/  MOV R64, R51 ;  /* 0x0000003300407202 */ /* 0x000fe20000000f00 */
[----:B------:R-:W-:Y:S01]  /*10e20*/  IMAD.MOV.U32 R65, RZ, RZ, R50 ;  /* 0x000000ffff417224 */ /* 0x000fe200078e0032 */
[----:B---3--:R-:W-:Y:S01]  /*10e30*/  HMMA.16816.F32 R144, R128, R156, R144 ;  /* 0x0000009c8090723c */ /* 0x008fe20000001890 */
[----:B------:R-:W-:Y:S01]  /*10e40*/  IMAD.MOV.U32 R202, RZ, RZ, R66 ;  /* 0x000000ffffca7224 */ /* 0x000fe200078e0042 */
[----:B------:R-:W-:Y:S01]  /*10e50*/  MOV R141, R67 ;  /* 0x00000043008d7202 */ /* 0x000fe20000000f00 */
[----:B------:R-:W-:Y:S01]  /*10e60*/  IMAD.MOV.U32 R203, RZ, RZ, R64 ;  /* 0x000000ffffcb7224 */ /* 0x000fe200078e0040 */
[----:B------:R-:W2:Y:S01]  /*10e70*/  LDSM.16.MT88.4 R48, [R210+0xa800] ;  /* 0x00a80000d230783b */ /* 0x000ea20000004200 */
[----:B------:R-:W-:-:S03]  /*10e80*/  IMAD.MOV.U32 R178, RZ, RZ, R65 ;  /* 0x000000ffffb27224 */ /* 0x000fc600078e0041 */
        /* <DEDUP_REMOVED lines=18> */
[C---:B--2---:R-:W-:Y:S03]  /*10fb0*/  HMMA.16816.F32 R40, R124.reuse, R48, R40 ;  /* 0x000000307c28723c */ /* 0x044fe60000001828 */
[----:B------:R-:W-:Y:S02]  /*10fc0*/  FADD.FTZ R10, R190, R4 ;  /* 0x00000004be0a7221 */ /* 0x000fe40000010000 */
[----:B------:R-:W-:Y:S02]  /*10fd0*/  FADD.FTZ R5, R136, R0 ;  /* 0x0000000088057221 */ /* 0x000fe40000010000 */
[----:B------:R-:W-:Y:S01]  /*10fe0*/  FADD.FTZ R4, R198, R12 ;  /* 0x0000000cc6047221 */ /* 0x000fe20000010000 */
[----:B------:R-:W-:Y:S01]  /*10ff0*/  HMMA.16816.F32 R44, R124, R50, R44 ;  /* 0x000000327c2c723c */ /* 0x000fe2000000182c */
[----:B------:R-:W-:-:S02]  /*11000*/  FADD.FTZ R2, R189, R10 ;  /* 0x0000000abd027221 */ /* 0x000fc40000010000 */
        /* <DEDUP_REMOVED lines=46> */
[----:B------:R-:W-:-:S02]  /*112f0*/  IMAD.MOV.U32 R135, RZ, RZ, R230 ;  /* 0x000000ffff877224 */ /* 0x000fc400078e00e6 */
[----:B------:R-:W-:Y:S02]  /*11300*/  IMAD.MOV.U32 R136, RZ, RZ, R231 ;  /* 0x000000ffff887224 */ /* 0x000fe400078e00e7 */
[----:B------:R-:W-:Y:S02]  /*11310*/  IMAD.MOV.U32 R137, RZ, RZ, R228 ;  /* 0x000000ffff897224 */ /* 0x000fe400078e00e4 */
[----:B------:R-:W-:Y:S01]  /*11320*/  IMAD.MOV.U32 R134, RZ, RZ, R229 ;  /* 0x000000ffff867224 */ /* 0x000fe200078e00e5 */
        /* <DEDUP_REMOVED lines=139> */
[----:B------:R-:W-:Y:S11]  /*11be0*/  HMMA.16816.F32 R12, R12, R26, R188 ;  /* 0x0000001a0c0c723c */ /* 0x000ff600000018bc */
[----:B------:R-:W-:Y:S03]  /*11bf0*/  @!UPT UIADD3 URZ, URZ, URZ, URZ ;  /* 0x0000003f3f3ff290 */ /* 0x000fe6000fffe03f */
[----:B--2---:R-:W-:Y:S08]  /*11c00*/  HMMA.16816.F32 R136, R8, R22, R32 ;  /* 0x000000160888723c */ /* 0x004ff00000001820 */
[C---:B------:R-:W-:Y:S08]  /*11c10*/  HMMA.16816.F32 R184, R4.reuse, R20, R184 ;  /* 0x0000001404b8723c */ /* 0x040ff000000018b8 */
[C---:B------:R-:W-:Y:S08]  /*11c20*/  HMMA.16816.F32 R180, R4.reuse, R22, R180 ;  /* 0x0000001604b4723c */ /* 0x040ff000000018b4 */
[C---:B---3--:R-:W-:Y:S08]  /*11c30*/  HMMA.16816.F32 R176, R4.reuse, R16, R176 ;  /* 0x0000001004b0723c */ /* 0x048ff000000018b0 */
[----:B------:R-:W-:Y:S08]  /*11c40*/  HMMA.16816.F32 R140, R4, R18, R140 ;  /* 0x00000012048c723c */ /* 0x000ff0000000188c */
        /* <DEDUP_REMOVED lines=51> */
.L_x_1454:
[----:B------:R-:W-:Y:S05]  /*11f80*/  BSYNC B0 ;  /* 0x0000000000007941 */ /* 0x000fea0003800000 */
.L_x_1453:
[----:B------:R-:W0:Y:S02]  /*11f90*/  LDGDEPBAR ;  /* 0x00000000000079af */ /* 0x000e240000000000 */
.L_x_1452:
[----:B--2-4-:R-:W2:Y:S04]  /*11fa0*/  LDL.LU.64 R4, [R1+0x68] ;  /* 0x0000680001047983 */ /* 0x014ea80000300a00 */
[----:B------:R-:W3:Y:S04]  /*11fb0*/  LDL R3, [R1+0x80] ;  /* 0x0000800001037983 */ /* 0x000ee80000100800 */
[----:B------:R-:W4:Y:S04]  /*11fc0*/  LDL R17, [R1+0x40] ;  /* 0x0000400001117983 */ /* 0x000f280000100800 */
[----:B------:R-:W5:Y:S01]  /*11fd0*/  LDL.LU.64 R10, [R1+0x10] ;  /* 0x00001000010a7983 */ /* 0x000f620000300a00 */
[----:B------:R-:W-:Y:S01]  /*11fe0*/  IADD3 R2, R252, 0x4, RZ ;  /* 0x00000004fc027810 */ /* 0x000fe20007ffe0ff */
[----:B------:R-:W-:-:S02]  /*11ff0*/  IMAD.U32 R0, RZ, RZ, UR31 ;  /* 0x0000001fff007e24 */ /* 0x000fc4000f8e00ff */
[----:B------:R-:W1:Y:S02]  /*12000*/  S2R R16, SR_TID.X ;  /* 0x0000000000107919 */ /* 0x000e640000002100 */
[----:B------:R-:W-:-:S04]  /*12010*/  IMAD.WIDE.U32 R8, R2, -0x326172a9, RZ ;  /* 0xcd9e8d5702087825 */ /* 0x000fc800078e00ff */
[----:B------:R-:W-:Y:S02]  /*12020*/  IMAD.U32 R2, RZ, RZ, UR32 ;  /* 0x00000020ff027e24 */ /* 0x000fe4000f8e00ff */
[----:B-1----:R-:W-:-:S05]  /*12030*/  IMAD.SHL.U32 R16, R16, 0x2, RZ ;  /* 0x0000000210107824 */ /* 0x002fca00078e00ff */
[----:B------:R-:W-:Y:S01]  /*12040*/  LOP3.LUT R16, R16, 0x6, RZ, 0xc0, !PT ;  /* 0x0000000610107812 */ /* 0x000fe200078ec0ff */
[----:B--2---:R-:W-:Y:S02]  /*12050*/  IMAD.MOV.U32 R6, RZ, RZ, R4 ;  /* 0x000000ffff067224 */ /* 0x004fe400078e0004 */
[----:B------:R-:W-:Y:S02]  /*12060*/  IMAD.MOV.U32 R7, RZ, RZ, R5 ;  /* 0x000000ffff077224 */ /* 0x000fe400078e0005 */
[----:B---3--:R-:W-:-:S04]  /*12070*/  IMAD.WIDE.U32 R4, R3, -0x2daee0ad, RZ ;  /* 0xd2511f5303047825 */ /* 0x008fc800078e00ff */
[----:B------:R-:W-:Y:S01]  /*12080*/  IMAD.MOV.U32 R188, RZ, RZ, R6 ;  /* 0x000000ffffbc7224 */ /* 0x000fe200078e0006 */
[----:B------:R-:W-:Y:S01]  /*12090*/  LOP3.LUT R3, R5, UR32, R0, 0x96, !PT ;  /* 0x0000002005037c12 */ /* 0x000fe2000f8e9600 */
[----:B------:R-:W-:Y:S01]  /*120a0*/  IMAD R0, R2, 0x20, R16 ;  /* 0x0000002002007824 */ /* 0x000fe200078e0210 */
[----:B----4-:R-:W-:Y:S01]  /*120b0*/  LOP3.LUT R5, R9, R17, RZ, 0x3c, !PT ;  /* 0x0000001109057212 */ /* 0x010fe200078e3cff */
[----:B-----5:R-:W-:Y:S01]  /*120c0*/  IMAD.MOV.U32 R31, RZ, RZ, R11 ;  /* 0x000000ffff1f7224 */ /* 0x020fe200078e000b */
[----:B------:R-:W-:Y:S01]  /*120d0*/  MOV R30, R10 ;  /* 0x0000000a001e7202 */ /* 0x000fe20000000f00 */
[----:B------:R-:W-:Y:S01]  /*120e0*/  IMAD.MOV.U32 R189, RZ, RZ, R7 ;  /* 0x000000ffffbd7224 */ /* 0x000fe200078e0007 */
[C---:B------:R-:W-:Y:S01]  /*120f0*/  ISETP.GE.AND P2, PT, R0.reuse, R227, PT ;  /* 0x000000e30000720c */ /* 0x040fe20003f46270 */
[----:B------:R-:W-:Y:S01]  /*12100*/  IMAD.WIDE.U32 R10, R5, -0x2daee0ad, RZ ;  /* 0xd2511f53050a7825 */ /* 0x000fe200078e00ff */
[C---:B------:R-:W-:Y:S02]  /*12110*/  IADD3 R2, R0.reuse, 0x1, RZ ;  /* 0x0000000100027810 */ /* 0x040fe40007ffe0ff */
[----:B------:R-:W-:Y:S01]  /*12120*/  ISETP.LT.OR P2, PT, R0, R223, P2 ;  /* 0x000000df0000720c */ /* 0x000fe20001741670 */
[----:B------:R-:W-:Y:S01]  /*12130*/  IMAD.WIDE.U32 R6, R3, -0x326172a9, RZ ;  /* 0xcd9e8d5703067825 */ /* 0x000fe200078e00ff */
[----:B------:R-:W-:-:S02]  /*12140*/  ISETP.GE.AND P5, PT, R2, R227, PT ;  /* 0x000000e30200720c */ /* 0x000fc40003fa6270 */
[----:B------:R-:W-:Y:S02]  /*12150*/  FSEL R16, R132, -INF , !P2 ;  /* 0xff80000084107808 */ /* 0x000fe40005000000 */
[C---:B------:R-:W-:Y:S02]  /*12160*/  ISETP.GE.AND P4, PT, R2.reuse, R226, PT ;  /* 0x000000e20200720c */ /* 0x040fe40003f86270 */
[CC--:B------:R-:W-:Y:S02]  /*12170*/  ISETP.GE.AND P1, PT, R2.reuse, R225.reuse, PT ;  /* 0x000000e10200720c */ /* 0x0c0fe40003f26270 */
[----:B------:R-:W-:Y:S02]  /*12180*/  ISETP.GE.AND P0, PT, R2, R224, PT ;  /* 0x000000e00200720c */ /* 0x000fe40003f06270 */
[C---:B------:R-:W-:Y:S02]  /*12190*/  ISETP.GE.AND P6, PT, R0.reuse, R226, PT ;  /* 0x000000e20000720c */ /* 0x040fe40003fc6270 */
[----:B------:R-:W-:-:S02]  /*121a0*/  ISETP.GE.AND P3, PT, R0, R225, PT ;  /* 0x000000e10000720c */ /* 0x000fc40003f66270 */
[----:B------:R-:W-:Y:S02]  /*121b0*/  ISETP.GE.AND P2, PT, R0, R224, PT ;  /* 0x000000e00000720c */ /* 0x000fe40003f46270 */
[C---:B------:R-:W-:Y:S02]  /*121c0*/  ISETP.LT.OR P5, PT, R2.reuse, R223, P5 ;  /* 0x000000df0200720c */ /* 0x040fe40002fa1670 */
[C---:B------:R-:W-:Y:S02]  /*121d0*/  ISETP.LT.OR P4, PT, R2.reuse, R222, P4 ;  /* 0x000000de0200720c */ /* 0x040fe40002781670 */
[C---:B------:R-:W-:Y:S02]  /*121e0*/  ISETP.LT.OR P1, PT, R2.reuse, R221, P1 ;  /* 0x000000dd0200720c */ /* 0x040fe40000f21670 */
[----:B------:R-:W-:Y:S02]  /*121f0*/  ISETP.LT.OR P0, PT, R2, R220, P0 ;  /* 0x000000dc0200720c */ /* 0x000fe40000701670 */
        /* <DEDUP_REMOVED lines=11> */
[----:B------:R-:W-:Y:S02]  /*122b0*/  ISETP.GE.AND P5, PT, R2, R224, PT ;  /* 0x000000e00200720c */ /* 0x000fe40003fa6270 */
[----:B------:R-:W-:-:S02]  /*122c0*/  LOP3.LUT R11, R11, UR15, R4, 0x96, !PT ;  /* 0x0000000f0b0b7c12 */ /* 0x000fc4000f8e9604 */
[C---:B------:R-:W-:Y:S02]  /*122d0*/  ISETP.LT.OR P6, PT, R2.reuse, R223, P6 ;  /* 0x000000df0200720c */ /* 0x040fe400037c1670 */
[C---:B------:R-:W-:Y:S02]  /*122e0*/  ISETP.LT.OR P3, PT, R2.reuse, R222, P3 ;  /* 0x000000de0200720c */ /* 0x040fe40001f61670 */
[C---:B------:R-:W-:Y:S02]  /*122f0*/  ISETP.LT.OR P2, PT, R2.reuse, R221, P2 ;  /* 0x000000dd0200720c */ /* 0x040fe40001741670 */
[----:B------:R-:W-:Y:S02]  /*12300*/  ISETP.LT.OR P5, PT, R2, R220, P5 ;  /* 0x000000dc0200720c */ /* 0x000fe40002fa1670 */
[C---:B------:R-:W-:Y:S02]  /*12310*/  IADD3 R2, R0.reuse, 0x10, RZ ;  /* 0x0000001000027810 */ /* 0x040fe40007ffe0ff */
[----:B------:R-:W-:-:S02]  /*12320*/  IADD3 R4, R0, 0x11, RZ ;  /* 0x0000001100047810 */ /* 0x000fc40007ffe0ff */
[----:B------:R-:W-:Y:S02]  /*12330*/  IADD3 R3, R0, 0x9, RZ ;  /* 0x0000000900037810 */ /* 0x000fe40007ffe0ff */
[----:B------:R-:W-:Y:S02]  /*12340*/  FSEL R29, R187, -INF , !P0 ;  /* 0xff800000bb1d7808 */ /* 0x000fe40004000000 */
[----:B------:R-:W-:Y:S02]  /*12350*/  FSEL R22, R138, -INF , !P3 ;  /* 0xff8000008a167808 */ /* 0x000fe40005800000 */
[----:B------:R-:W-:Y:S02]  /*12360*/  FSEL R25, R185, -INF , !P1 ;  /* 0xff800000b9197808 */ /* 0x000fe40004800000 */
[-C--:B------:R-:W-:Y:S02]  /*12370*/  ISETP.GE.AND P0, PT, R2, R227.reuse, PT ;  /* 0x000000e30200720c */ /* 0x080fe40003f06270 */
[----:B------:R-:W-:-:S02]  /*12380*/  ISETP.GE.AND P3, PT, R4, R227, PT ;  /* 0x000000e30400720c */ /* 0x000fc40003f66270 */
[C---:B------:R-:W-:Y:S02]  /*12390*/  ISETP.GE.AND P1, PT, R3.reuse, R226, PT ;  /* 0x000000e20300720c */ /* 0x040fe40003f26270 */
[-C--:B------:R-:W-:Y:S02]  /*123a0*/  ISETP.LT.OR P0, PT, R2, R223.reuse, P0 ;  /* 0x000000df0200720c */ /* 0x080fe40000701670 */
[----:B------:R-:W-:Y:S02]  /*123b0*/  ISETP.LT.OR P3, PT, R4, R223, P3 ;  /* 0x000000df0400720c */ /* 0x000fe40001f61670 */
[----:B------:R-:W-:Y:S02]  /*123c0*/  ISETP.LT.OR P1, PT, R3, R222, P1 ;  /* 0x000000de0300720c */ /* 0x000fe40000f21670 */
[----:B------:R-:W-:Y:S02]  /*123d0*/  FSEL R18, R136, -INF , !P6 ;  /* 0xff80000088127808 */ /* 0x000fe40007000000 */
[----:B------:R-:W-:-:S02]  /*123e0*/  ISETP.GE.AND P6, PT, R2, R226, PT ;  /* 0x000000e20200720c */ /* 0x000fc40003fc6270 */
[----:B------:R-:W-:Y:S02]  /*123f0*/  FSEL R234, R32, -INF , !P0 ;  /* 0xff80000020ea7808 */ /* 0x000fe40004000000 */
[----:B------:R-:W-:Y:S02]  /*12400*/  FSEL R233, R33, -INF , !P3 ;  /* 0xff80000021e97808 */ /* 0x000fe40005800000 */
[----:B------:R-:W-:Y:S02]  /*12410*/  FSEL R24, R139, -INF , !P1 ;  /* 0xff8000008b187808 */ /* 0x000fe40004800000 */
[CC--:B------:R-:W-:Y:S02]  /*12420*/  ISETP.GE.AND P0, PT, R2.reuse, R225.reuse, PT ;  /* 0x000000e10200720c */ /* 0x0c0fe40003f06270 */
[----:B------:R-:W-:Y:S02]  /*12430*/  ISETP.GE.AND P3, PT, R2, R224, PT ;  /* 0x000000e00200720c */ /* 0x000fe40003f66270 */
[----:B------:R-:W-:-:S02]  /*12440*/  ISETP.GE.AND P1, PT, R3, R225, PT ;  /* 0x000000e10300720c */ /* 0x000fc40003f26270 */
[C---:B------:R-:W-:Y:S02]  /*12450*/  ISETP.LT.OR P6, PT, R2.reuse, R222, P6 ;  /* 0x000000de0200720c */ /* 0x040fe400037c1670 */
[----:B------:R-:W-:Y:S02]  /*12460*/  FSEL R21, R135, -INF , !P4 ;  /* 0xff80000087157808 */ /* 0x000fe40006000000 */
[C---:B------:R-:W-:Y:S02]  /*12470*/  ISETP.LT.OR P0, PT, R2.reuse, R221, P0 ;  /* 0x000000dd0200720c */ /* 0x040fe40000701670 */
[----:B------:R-:W-:Y:S02]  /*12480*/  ISETP.LT.OR P3, PT, R2, R220, P3 ;  /* 0x000000dc0200720c */ /* 0x000fe40001f61670 */
[----:B------:R-:W-:Y:S02]  /*12490*/  ISETP.GE.AND P4, PT, R3, R227, PT ;  /* 0x000000e30300720c */ /* 0x000fe40003f86270 */
[----:B------:R-:W-:-:S02]  /*124a0*/  FSEL R242, R34, -INF , !P6 ;  /* 0xff80000022f27808 */ /* 0x000fc40007000000 */
[C---:B------:R-:W-:Y:S02]  /*124b0*/  ISETP.LT.OR P1, PT, R3.reuse, R221, P1 ;  /* 0x000000dd0300720c */ /* 0x040fe40000f21670 */
[----:B------:R-:W-:Y:S02]  /*124c0*/  IADD3 R2, R0, 0x18, RZ ;  /* 0x0000001800027810 */ /* 0x000fe40007ffe0ff */
[----:B------:R-:W-:Y:S02]  /*124d0*/  ISETP.GE.AND P6, PT, R4, R226, PT ;  /* 0x000000e20400720c */ /* 0x000fe40003fc6270 */
[----:B------:R-:W-:Y:S02]  /*124e0*/  IADD3 R0, R0, 0x19, RZ ;  /* 0x0000001900007810 */ /* 0x000fe40007ffe0ff */
[----:B------:R-:W-:Y:S02]  /*124f0*/  ISETP.LT.OR P4, PT, R3, R223, P4 ;  /* 0x000000df0300720c */ /* 0x000fe40002781670 */
[----:B------:R-:W-:Y:S01]  /*12500*/  FSEL R26, R180, -INF , !P2 ;  /* 0xff800000b41a7808 */ /* 0x000fe20005000000 */
[----:B------:R-:W-:Y:S01]  /*12510*/  IMAD.MOV.U32 R180, RZ, RZ, R250 ;  /* 0x000000ffffb47224 */ /* 0x000fe200078e00fa */
[----:B------:R-:W-:-:S02]  /*12520*/  FSEL R27, R181, -INF , !P1 ;  /* 0xff800000b51b7808 */ /* 0x000fc40004800000 */
[----:B------:R-:W-:Y:S01]  /*12530*/  FSEL R243, R176, -INF , !P0 ;  /* 0xff800000b0f37808 */ /* 0x000fe20004000000 */
[----:B------:R-:W-:Y:S01]  /*12540*/  IMAD.MOV.U32 R176, RZ, RZ, R232 ;  /* 0x000000ffffb07224 */ /* 0x000fe200078e00e8 */
[C---:B------:R-:W-:Y:S02]  /*12550*/  ISETP.LT.OR P6, PT, R4.reuse, R222, P6 ;  /* 0x000000de0400720c */ /* 0x040fe400037c1670 */
[----:B------:R-:W-:Y:S02]  /*12560*/  ISETP.GE.AND P2, PT, R4, R225, PT ;  /* 0x000000e10400720c */ /* 0x000fe40003f46270 */
[----:B------:R-:W-:Y:S02]  /*12570*/  ISETP.GE.AND P0, PT, R2, R226, PT ;  /* 0x000000e20200720c */ /* 0x000fe40003f06270 */
[----:B------:R-:W-:Y:S02]  /*12580*/  ISETP.GE.AND P1, PT, R0, R227, PT ;  /* 0x000000e30000720c */ /* 0x000fe40003f26270 */
[----:B------:R-:W-:-:S02]  /*12590*/  FSEL R20, R137, -INF , !P4 ;  /* 0xff80000089147808 */ /* 0x000fc40006000000 */
[----:B------:R-:W-:Y:S02]  /*125a0*/  ISETP.GE.AND P4, PT, R3, R224, PT ;  /* 0x000000e00300720c */ /* 0x000fe40003f86270 */
[----:B------:R-:W-:Y:S02]  /*125b0*/  FSEL R241, R35, -INF , !P6 ;  /* 0xff80000023f17808 */ /* 0x000fe40007000000 */
[----:B------:R-:W-:Y:S02]  /*125c0*/  ISETP.LT.OR P2, PT, R4, R221, P2 ;  /* 0x000000dd0400720c */ /* 0x000fe40001741670 */
[----:B------:R-:W-:Y:S02]  /*125d0*/  ISETP.LT.OR P0, PT, R2, R222, P0 ;  /* 0x000000de0200720c */ /* 0x000fe40000701670 */
[----:B------:R-:W-:Y:S02]  /*125e0*/  ISETP.LT.OR P1, PT, R0, R223, P1 ;  /* 0x000000df0000720c */ /* 0x000fe40000f21670 */
[----:B------:R-:W-:-:S02]  /*125f0*/  ISETP.GE.AND P6, PT, R2, R227, PT ;  /* 0x000000e30200720c */ /* 0x000fc40003fc6270 */
[----:B------:R-:W-:Y:S01]  /*12600*/  ISETP.LT.OR P4, PT, R3, R220, P4 ;  /* 0x000000dc0300720c */ /* 0x000fe20002781670 */
[----:B------:R-:W-:Y:S01]  /*12610*/  IMAD R3, R252, -0x326172a9, RZ ;  /* 0xcd9e8d57fc037824 */ /* 0x000fe200078e02ff */
[----:B------:R-:W-:Y:S02]  /*12620*/  FSEL R244, R177, -INF , !P2 ;  /* 0xff800000b1f47808 */ /* 0x000fe40005000000 */
[----:B------:R-:W-:Y:S02]  /*12630*/  FSEL R238, R14, -INF , !P0 ;  /* 0xff8000000eee7808 */ /* 0x000fe40004000000 */
[----:B------:R-:W-:Y:S02]  /*12640*/  FSEL R199, R13, -INF , !P1 ;  /* 0xff8000000dc77808 */ /* 0x000fe40004800000 */
[----:B------:R-:W-:Y:S02]  /*12650*/  ISETP.LT.OR P6, PT, R2, R223, P6 ;  /* 0x000000df0200720c */ /* 0x000fe400037c1670 */
[----:B------:R-:W-:-:S02]  /*12660*/  ISETP.GE.AND P2, PT, R4, R224, PT ;  /* 0x000000e00400720c */ /* 0x000fc40003f46270 */
[C---:B------:R-:W-:Y:S02]  /*12670*/  ISETP.GE.AND P0, PT, R2.reuse, R225, PT ;  /* 0x000000e10200720c */ /* 0x040fe40003f06270 */
[----:B------:R-:W-:Y:S02]  /*12680*/  ISETP.GE.AND P1, PT, R2, R224, PT ;  /* 0x000000e00200720c */ /* 0x000fe40003f26270 */
[----:B------:R-:W-:Y:S02]  /*12690*/  FSEL R200, R12, -INF , !P6 ;  /* 0xff8000000cc87808 */ /* 0x000fe40007000000 */
[-C--:B------:R-:W-:Y:S02]  /*126a0*/  ISETP.LT.OR P2, PT, R4, R220.reuse, P2 ;  /* 0x000000dc0400720c */ /* 0x080fe40001741670 */
[C---:B------:R-:W-:Y:S02]  /*126b0*/  ISETP.LT.OR P0, PT, R2.reuse, R221, P0 ;  /* 0x000000dd0200720c */ /* 0x040fe40000701670 */
[----:B------:R-:W-:-:S02]  /*126c0*/  ISETP.LT.OR P1, PT, R2, R220, P1 ;  /* 0x000000dc0200720c */ /* 0x000fc40000f21670 */
[----:B------:R-:W-:Y:S02]  /*126d0*/  ISETP.GE.AND P6, PT, R0, R226, PT ;  /* 0x000000e20000720c */ /* 0x000fe40003fc6270 */
[----:B------:R-:W-:Y:S02]  /*126e0*/  LOP3.LUT R2, R7, UR16, R3, 0x96, !PT ;  /* 0x0000001007027c12 */ /* 0x000fe4000f8e9603 */
[----:B------:R-:W-:Y:S02]  /*126f0*/  LOP3.LUT R4, R31, UR14, R6, 0x96, !PT ;  /* 0x0000000e1f047c12 */ /* 0x000fe4000f8e9606 */
[----:B------:R-:W-:Y:S01]  /*12700*/  LOP3.LUT R5, R7, UR16, R8, 0x96, !PT ;  /* 0x0000001007057c12 */ /* 0x000fe2000f8e9608 */
[----:B------:R-:W-:Y:S01]  /*12710*/  IMAD.WIDE.U32 R2, R2, -0x2daee0ad, RZ ;  /* 0xd2511f5302027825 */ /* 0x000fe200078e00ff */
[----:B------:R-:W-:Y:S02]  /*12720*/  ISETP.LT.OR P6, PT, R0, R222, P6 ;  /* 0x000000de0000720c */ /* 0x000fe400037c1670 */
[----:B------:R-:W-:Y:S01]  /*12730*/  FSEL R140, R140, -INF , !P0 ;  /* 0xff8000008c8c7808 */ /* 0x000fe20004000000 */
[----:B------:R-:W-:Y:S01]  /*12740*/  IMAD.WIDE.U32 R12, R4, -0x2daee0ad, RZ ;  /* 0xd2511f53040c7825 */ /* 0x000fe200078e00ff */
[----:B------:R-:W-:-:S02]  /*12750*/  FSEL R235, R15, -INF , !P6 ;  /* 0xff8000000feb7808 */ /* 0x000fc40007000000 */
[C---:B------:R-:W-:Y:S01]  /*12760*/  ISETP.GE.AND P6, PT, R0.reuse, R225, PT ;  /* 0x000000e10000720c */ /* 0x040fe20003fc6270 */
[----:B------:R-:W-:Y:S01]  /*12770*/  IMAD.WIDE.U32 R8, R5, -0x2daee0ad, RZ ;  /* 0xd2511f5305087825 */ /* 0x000fe200078e00ff */
[C---:B------:R-:W-:Y:S02]  /*12780*/  ISETP.GE.AND P0, PT, R0.reuse, R224, PT ;  /* 0x000000e00000720c */ /* 0x040fe40003f06270 */
[----:B------:R-:W-:Y:S01]  /*12790*/  LOP3.LUT R3, R3, UR13, R188, 0x96, !PT ;  /* 0x0000000d03037c12 */ /* 0x000fe2000f8e96bc */
[----:B------:R-:W-:Y:S01]  /*127a0*/  IMAD.WIDE.U32 R4, R11, -0x326172a9, RZ ;  /* 0xcd9e8d570b047825 */ /* 0x000fe200078e00ff */
[----:B------:R-:W-:Y:S02]  /*127b0*/  LOP3.LUT R14, R13, UR11, R2, 0x96, !PT ;  /* 0x0000000b0d0e7c12 */ /* 0x000fe4000f8e9602 */
[C---:B------:R-:W-:Y:S01]  /*127c0*/  ISETP.LT.OR P6, PT, R0.reuse, R221, P6 ;  /* 0x000000dd0000720c */ /* 0x040fe200037c1670 */
[----:B------:R-:W-:Y:S01]  /*127d0*/  IMAD.WIDE.U32 R2, R3, -0x326172a9, RZ ;  /* 0xcd9e8d5703027825 */ /* 0x000fe200078e00ff */
[----:B------:R-:W-:-:S02]  /*127e0*/  ISETP.LT.OR P0, PT, R0, R220, P0 ;  /* 0x000000dc0000720c */ /* 0x000fc40000701670 */
[----:B------:R-:W-:Y:S01]  /*127f0*/  LOP3.LUT R10, R9, UR13, R10, 0x96, !PT ;  /* 0x0000000d090a7c12 */ /* 0x000fe2000f8e960a */
[----:B------:R-:W-:Y:S01]  /*12800*/  IMAD.WIDE.U32 R14, R14, -0x326172a9, RZ ;  /* 0xcd9e8d570e0e7825 */ /* 0x000fe200078e00ff */
[----:B------:R-:W-:Y:S02]  /*12810*/  FMNMX.FTZ R0, R231, R16, !PT ;  /* 0x00000010e7007209 */ /* 0x000fe40007810000 */
[----:B------:R-:W-:Y:S01]  /*12820*/  LOP3.LUT R6, R5, UR14, R6, 0x96, !PT ;  /* 0x0000000e05067c12 */ /* 0x000fe2000f8e9606 */
[----:B------:R-:W-:Y:S01]  /*12830*/  IMAD.WIDE.U32 R10, R10, -0x326172a9, RZ ;  /* 0xcd9e8d570a0a7825 */ /* 0x000fe200078e00ff */
[----:B------:R-:W-:Y:S02]  /*12840*/  FMNMX.FTZ R0, R17, R0, !PT ;  /* 0x0000000011007209 */ /* 0x000fe40007810000 */
[----:B------:R-:W-:Y:S02]  /*12850*/  LOP3.LUT R5, R3, UR12, R30, 0x96, !PT ;  /* 0x0000000c03057c12 */ /* 0x000fe4000f8e961e */
[----:B------:R-:W-:Y:S01]  /*12860*/  LOP3.LUT R7, R15, UR10, R2, 0x96, !PT ;  /* 0x0000000a0f077c12 */ /* 0x000fe2000f8e9602 */
[----:B------:R-:W-:Y:S01]  /*12870*/  IMAD.WIDE.U32 R2, R6, -0x2daee0ad, RZ ;  /* 0xd2511f5306027825 */ /* 0x000fe200078e00ff */
[----:B------:R-:W-:-:S02]  /*12880*/  FMNMX.FTZ R0, R18, R0, !PT ;  /* 0x0000000012007209 */ /* 0x000fc40007810000 */
[----:B------:R-:W-:Y:S01]  /*12890*/  LOP3.LUT R9, R11, UR12, R4, 0x96, !PT ;  /* 0x0000000c0b097c12 */ /* 0x000fe2000f8e9604 */
[----:B------:R-:W-:Y:S01]  /*128a0*/  IMAD.WIDE.U32 R4, R5, -0x2daee0ad, RZ ;  /* 0xd2511f5305047825 */ /* 0x000fe200078e00ff */
[----:B------:R-:W-:Y:S02]  /*128b0*/  FMNMX.FTZ R0, R20, R0, !PT ;  /* 0x0000000014007209 */ /* 0x000fe40007810000 */
[----:B------:R-:W-:Y:S01]  /*128c0*/  LOP3.LUT R6, R3, UR11, R8, 0x96, !PT ;  /* 0x0000000b03067c12 */ /* 0x000fe2000f8e9608 */
[----:B------:R-:W-:Y:S01]  /*128d0*/  IMAD.WIDE.U32 R186, R7, -0x2daee0ad, RZ ;  /* 0xd2511f5307ba7825 */ /* 0x000fe200078e00ff */
[----:B------:R-:W-:Y:S02]  /*128e0*/  FMNMX.FTZ R0, R234, R0, !PT ;  /* 0x00000000ea007209 */ /* 0x000fe40007810000 */
[----:B------:R-:W-:Y:S01]  /*128f0*/  FMNMX.FTZ R3, R230, R19, !PT ;  /* 0x00000013e6037209 */ /* 0x000fe20007810000 */
[----:B------:R-:W-:Y:S01]  /*12900*/  IMAD.WIDE.U32 R8, R9, -0x2daee0ad, RZ ;  /* 0xd2511f5309087825 */ /* 0x000fe200078e00ff */
[----:B------:R-:W-:-:S02]  /*12910*/  LOP3.LUT R5, R5, UR9, R12, 0x96, !PT ;  /* 0x0000000905057c12 */ /* 0x000fc4000f8e960c */
[----:B------:R-:W-:Y:S01]  /*12920*/  LOP3.LUT R11, R187, UR7, R4, 0x96, !PT ;  /* 0x00000007bb0b7c12 */ /* 0x000fe2000f8e9604 */
[----:B------:R-:W-:Y:S01]  /*12930*/  IMAD.WIDE.U32 R6, R6, -0x326172a9, RZ ;  /* 0xcd9e8d5706067825 */ /* 0x000fe200078e00ff */
[----:B------:R-:W-:Y:S02]  /*12940*/  LOP3.LUT R13, R9, UR9, R2, 0x96, !PT ;  /* 0x00000009090d7c12 */ /* 0x000fe4000f8e9602 */
[----:B------:R-:W-:Y:S01]  /*12950*/  FMNMX.FTZ R0, R233, R0, !PT ;  /* 0x00000000e9007209 */ /* 0x000fe20007810000 */
[----:B------:R-:W-:Y:S01]  /*12960*/  IMAD.WIDE.U32 R4, R5, -0x326172a9, RZ ;  /* 0xcd9e8d5705047825 */ /* 0x000fe200078e00ff */
        /* <DEDUP_REMOVED lines=8> */
[----:B------:R-:W-:Y:S01]  /*129f0*/  LOP3.LUT R246, R5, UR8, R14, 0x96, !PT ;  /* 0x0000000805f67c12 */ /* 0x000fe2000f8e960e */
[----:B------:R-:W1:Y:S01]  /*12a00*/  SHFL.BFLY PT, R12, R136, 0x2, 0x1f ;  /* 0x0c401f00880c7f89 */ /* 0x000e6200000e0000 */
[----:B------:R-:W-:Y:S01]  /*12a10*/  LOP3.LUT R0, R3, UR18, R4, 0x96, !PT ;  /* 0x0000001203007c12 */ /* 0x000fe2000f8e9604 */
[----:B------:R-:W-:Y:S01]  /*12a20*/  IMAD.WIDE.U32 R4, R13, -0x326172a9, RZ ;  /* 0xcd9e8d570d047825 */ /* 0x000fe200078e00ff */
[----:B------:R-:W-:-:S02]  /*12a30*/  LOP3.LUT R9, R2, 0xffff, RZ, 0xc0, !PT ;  /* 0x0000ffff02097812 */ /* 0x000fc400078ec0ff */
[----:B------:R-:W-:Y:S02]  /*12a40*/  LOP3.LUT R11, R2, 0xff, RZ, 0xc0, !PT ;  /* 0x000000ff020b7812 */ /* 0x000fe400078ec0ff */
[--C-:B------:R-:W-:Y:S02]  /*12a50*/  SHF.R.U32.HI R3, RZ, 0x10, R2.reuse ;  /* 0x00000010ff037819 */ /* 0x100fe40000011602 */
[----:B------:R-:W-:Y:S02]  /*12a60*/  SHF.R.U32.HI R10, RZ, 0x18, R2 ;  /* 0x00000018ff0a7819 */ /* 0x000fe40000011602 */
[----:B------:R-:W-:Y:S02]  /*12a70*/  LOP3.LUT R2, R139, UR7, R8, 0x96, !PT ;  /* 0x000000078b027c12 */ /* 0x000fe4000f8e9608 */
[----:B------:R-:W-:Y:S02]  /*12a80*/  FMNMX.FTZ R7, R242, R7, !PT ;  /* 0x00000007f2077209 */ /* 0x000fe40007810000 */
[----:B------:R-:W-:-:S02]  /*12a90*/  LOP3.LUT R245, R5, UR8, R6, 0x96, !PT ;  /* 0x0000000805f57c12 */ /* 0x000fc4000f8e9606 */
[----:B------:R-:W-:Y:S01]  /*12aa0*/  LOP3.LUT R8, R3, 0xff, RZ, 0xc0, !PT ;  /* 0x000000ff03087812 */ /* 0x000fe200078ec0ff */
[----:B------:R-:W-:Y:S01]  /*12ab0*/  IMAD.WIDE.U32 R2, R2, -0x326172a9, RZ ;  /* 0xcd9e8d5702027825 */ /* 0x000fe200078e00ff */
[----:B------:R-:W-:Y:S02]  /*12ac0*/  FMNMX.FTZ R5, R241, R7, !PT ;  /* 0x00000007f1057209 */ /* 0x000fe40007810000 */
[----:B------:R-:W-:Y:S02]  /*12ad0*/  SHF.R.U32.HI R9, RZ, 0x8, R9 ;  /* 0x00000008ff097819 */ /* 0x000fe40000011609 */
[----:B------:R-:W-:Y:S02]  /*12ae0*/  FMNMX.FTZ R5, R238, R5, !PT ;  /* 0x00000005ee057209 */ /* 0x000fe40007810000 */
[----:B------:R-:W-:Y:S02]  /*12af0*/  PRMT R35, R8, 0x5410, R10 ;  /* 0x0000541008237816 */ /* 0x000fe4000000000a */
[----:B------:R-:W-:-:S02]  /*12b00*/  FMNMX.FTZ R6, R229, R23, !PT ;  /* 0x00000017e5067209 */ /* 0x000fc40007810000 */
[----:B------:R-:W-:Y:S02]  /*12b10*/  PRMT R34, R11, 0x5410, R9 ;  /* 0x000054100b227816 */ /* 0x000fe40000000009 */
[----:B------:R-:W-:Y:S02]  /*12b20*/  LOP3.LUT R4, R3, UR18, R4, 0x96, !PT ;  /* 0x0000001203047c12 */ /* 0x000fe4000f8e9604 */
[C---:B------:R-:W-:Y:S02]  /*12b30*/  LOP3.LUT R10, R2.reuse, 0xffff, RZ, 0xc0, !PT ;  /* 0x0000ffff020a7812 */ /* 0x040fe400078ec0ff */
[----:B------:R-:W-:Y:S02]  /*12b40*/  LOP3.LUT R11, R2, 0xff, RZ, 0xc0, !PT ;  /* 0x000000ff020b7812 */ /* 0x000fe400078ec0ff */
[--C-:B------:R-:W-:Y:S02]  /*12b50*/  SHF.R.U32.HI R13, RZ, 0x10, R2.reuse ;  /* 0x00000010ff0d7819 */ /* 0x100fe40000011602 */
[----:B------:R-:W-:-:S02]  /*12b60*/  SHF.R.U32.HI R14, RZ, 0x18, R2 ;  /* 0x00000018ff0e7819 */ /* 0x000fc40000011602 */
[C---:B------:R-:W-:Y:S02]  /*12b70*/  LOP3.LUT R3, R0.reuse, 0xffff, RZ, 0xc0, !PT ;  /* 0x0000ffff00037812 */ /* 0x040fe400078ec0ff */
[----:B------:R-:W-:Y:S02]  /*12b80*/  FMNMX.FTZ R2, R235, R5, !PT ;  /* 0x00000005eb027209 */ /* 0x000fe40007810000 */
[----:B------:R-:W-:Y:S02]  /*12b90*/  FMNMX.FTZ R5, R25, R6, !PT ;  /* 0x0000000619057209 */ /* 0x000fe40007810000 */
[----:B------:R-:W-:Y:S01]  /*12ba0*/  LOP3.LUT R6, R0, 0xff, RZ, 0xc0, !PT ;  /* 0x000000ff00067812 */ /* 0x000fe200078ec0ff */
[----:B------:R-:W2:Y:S01]  /*12bb0*/  SHFL.BFLY PT, R7, R2, 0x2, 0x1f ;  /* 0x0c401f0002077f89 */ /* 0x000ea200000e0000 */
[----:B------:R-:W-:Y:S02]  /*12bc0*/  SHF.R.U32.HI R3, RZ, 0x8, R3 ;  /* 0x00000008ff037819 */ /* 0x000fe40000011603 */
[----:B------:R-:W-:-:S02]  /*12bd0*/  FMNMX.FTZ R5, R26, R5, !PT ;  /* 0x000000051a057209 */ /* 0x000fc40007810000 */
[----:B------:R-:W-:Y:S02]  /*12be0*/  PRMT R33, R6, 0x5410, R3 ;  /* 0x0000541006217816 */ /* 0x000fe40000000003 */
[--C-:B------:R-:W-:Y:S02]  /*12bf0*/  SHF.R.U32.HI R3, RZ, 0x10, R0.reuse ;  /* 0x00000010ff037819 */ /* 0x100fe40000011600 */
[----:B------:R-:W-:Y:S02]  /*12c00*/  FMNMX.FTZ R6, R27, R5, !PT ;  /* 0x000000051b067209 */ /* 0x000fe40007810000 */
[----:B------:R-:W-:Y:S02]  /*12c10*/  SHF.R.U32.HI R5, RZ, 0x18, R0 ;  /* 0x00000018ff057819 */ /* 0x000fe40000011600 */
[----:B------:R-:W-:Y:S02]  /*12c20*/  LOP3.LUT R0, R3, 0xff, RZ, 0xc0, !PT ;  /* 0x000000ff03007812 */ /* 0x000fe400078ec0ff */
[----:B------:R-:W-:-:S02]  /*12c30*/  FMNMX.FTZ R3, R243, R6, !PT ;  /* 0x00000006f3037209 */ /* 0x000fc40007810000 */
[----:B------:R-:W-:Y:S02]  /*12c40*/  PRMT R32, R0, 0x5410, R5 ;  /* 0x0000541000207816 */ /* 0x000fe40000000005 */
[----:B------:R-:W-:Y:S02]  /*12c50*/  FMNMX.FTZ R0, R244, R3, !PT ;  /* 0x00000003f4007209 */ /* 0x000fe40007810000 */
[----:B------:R-:W-:Y:S02]  /*12c60*/  FSEL R132, R141, -INF , !P6 ;  /* 0xff8000008d847808 */ /* 0x000fe40007000000 */
[----:B------:R-:W-:Y:S02]  /*12c70*/  FMNMX.FTZ R0, R140, R0, !PT ;  /* 0x000000008c007209 */ /* 0x000fe40007810000 */
[----:B------:R-:W-:Y:S02]  /*12c80*/  FMNMX.FTZ R3, R228, R28, !PT ;  /* 0x0000001ce4037209 */ /* 0x000fe40007810000 */
[----:B-1----:R-:W-:-:S02]  /*12c90*/  FMNMX.FTZ R136, R136, R12, !PT ;  /* 0x0000000c88887209 */ /* 0x002fc40007810000 */
[----:B------:R-:W-:Y:S02]  /*12ca0*/  FMNMX.FTZ R5, R132, R0, !PT ;  /* 0x0000000084057209 */ /* 0x000fe40007810000 */
[----:B------:R-:W-:Y:S01]  /*12cb0*/  FSEL R6, R182, -INF , !P5 ;  /* 0xff800000b6067808 */ /* 0x000fe20006800000 */
[----:B------:R-:W1:Y:S01]  /*12cc0*/  SHFL.BFLY PT, R8, R136, 0x1, 0x1f ;  /* 0x0c201f0088087f89 */ /* 0x000e6200000e0000 */
[----:B------:R-:W-:Y:S02]  /*12cd0*/  FMNMX.FTZ R3, R29, R3, !PT ;  /* 0x000000031d037209 */ /* 0x000fe40007810000 */
[----:B--2---:R-:W-:Y:S01]  /*12ce0*/  FMNMX.FTZ R2, R2, R7, !PT ;  /* 0x0000000702027209 */ /* 0x004fe20007810000 */
[----:B------:R-:W2:Y:S01]  /*12cf0*/  SHFL.BFLY PT, R9, R5, 0x2, 0x1f ;  /* 0x0c401f0005097f89 */ /* 0x000ea200000e0000 */
[----:B------:R-:W-:Y:S02]  /*12d00*/  FSEL R7, R183, -INF , !P4 ;  /* 0xff800000b7077808 */ /* 0x000fe40006000000 */
[----:B------:R-:W-:Y:S01]  /*12d10*/  FMNMX.FTZ R0, R6, R3, !PT ;  /* 0x0000000306007209 */ /* 0x000fe20007810000 */
[----:B------:R-:W3:Y:S01]  /*12d20*/  SHFL.BFLY PT, R135, R2, 0x1, 0x1f ;  /* 0x0c201f0002877f89 */ /* 0x000ee200000e0000 */
        /* <DEDUP_REMOVED lines=8> */
[----:B-1----:R-:W-:Y:S02]  /*12db0*/  FMNMX.FTZ R136, R136, R8, !PT ;  /* 0x0000000888887209 */ /* 0x002fe40007810000 */
[----:B------:R-:W-:Y:S02]  /*12dc0*/  FMNMX.FTZ R3, R189, R3, !PT ;  /* 0x00000003bd037209 */ /* 0x000fe40007810000 */
[----:B--2---:R-:W-:Y:S01]  /*12dd0*/  FMNMX.FTZ R5, R5, R9, !PT ;  /* 0x0000000905057209 */ /* 0x004fe20007810000 */
[C---:B------:R-:W-:Y:S01]  /*12de0*/  FMUL.FTZ R8, R136.reuse, c[0x0][0x23c] ;  /* 0x00008f0088087a20 */ /* 0x040fe20000410000 */
[----:B------:R-:W-:Y:S01]  /*12df0*/  FSETP.NEU.FTZ.AND P3, PT, R136, -INF , PT ;  /* 0xff8000008800780b */ /* 0x000fe20003f7d000 */
[----:B------:R-:W1:Y:S01]  /*12e00*/  SHFL.BFLY PT, R9, R3, 0x2, 0x1f ;  /* 0x0c401f0003097f89 */ /* 0x000e6200000e0000 */
[----:B---3--:R-:W-:-:S02]  /*12e10*/  FMNMX.FTZ R135, R2, R135, !PT ;  /* 0x0000008702877209 */ /* 0x008fc40007810000 */
[----:B------:R-:W-:Y:S01]  /*12e20*/  FSEL R0, R8, RZ, P3 ;  /* 0x000000ff08007208 */ /* 0x000fe20001800000 */
[----:B------:R-:W2:Y:S01]  /*12e30*/  SHFL.BFLY PT, R134, R5, 0x1, 0x1f ;  /* 0x0c201f0005867f89 */ /* 0x000ea200000e0000 */
[C---:B------:R-:W-:Y:S01]  /*12e40*/  FSETP.NEU.FTZ.AND P2, PT, R135.reuse, -INF , PT ;  /* 0xff8000008700780b */ /* 0x040fe20003f5d000 */
[----:B------:R-:W-:Y:S02]  /*12e50*/  FMUL.FTZ R12, R135, c[0x0][0x23c] ;  /* 0x00008f00870c7a20 */ /* 0x000fe40000410000 */
[--C-:B------:R-:W-:Y:S02]  /*12e60*/  FFMA.FTZ R2, R18, c[0x0][0x23c], -R0.reuse ;  /* 0x00008f0012027a23 */ /* 0x100fe40000010800 */
[--C-:B------:R-:W-:Y:S01]  /*12e70*/  FFMA.FTZ R8, R17, c[0x0][0x23c], -R0.reuse ;  /* 0x00008f0011087a23 */ /* 0x100fe20000010800 */
[----:B------:R-:W-:Y:S01]  /*12e80*/  FSEL R12, R12, RZ, P2 ;  /* 0x000000ff0c0c7208 */ /* 0x000fe20001000000 */
[----:B------:R3:W-:Y:S01]  /*12e90*/  MUFU.EX2 R237, R2 ;  /* 0x0000000200ed7308 */ /* 0x0007e20000000800 */
[----:B------:R-:W-:-:S07]  /*12ea0*/  FFMA.FTZ R16, R16, c[0x0][0x23c], -R0 ;  /* 0x00008f0010107a23 */ /* 0x000fce0000010800 */
[----:B------:R4:W-:Y:S01]  /*12eb0*/  MUFU.EX2 R236, R8 ;  /* 0x0000000800ec7308 */ /* 0x0009e20000000800 */
[----:B-1----:R-:W-:Y:S01]  /*12ec0*/  FMNMX.FTZ R3, R9, R3, !PT ;  /* 0x0000000309037209 */ /* 0x002fe20007810000 */
[----:B------:R-:W-:Y:S01]  /*12ed0*/  HSET2.LE.AND R9, R32, R176, PT ;  /* 0x000000b020097233 */ /* 0x000fe20003803000 */
[----:B---3--:R-:W-:-:S03]  /*12ee0*/  FFMA.FTZ R2, R20, c[0x0][0x23c], -R0 ;  /* 0x00008f0014027a23 */ /* 0x008fc60000010800 */
[----:B------:R-:W1:Y:S01]  /*12ef0*/  SHFL.BFLY PT, R137, R3, 0x1, 0x1f ;  /* 0x0c201f0003897f89 */ /* 0x000e6200000e0000 */
[----:B--2---:R-:W-:Y:S01]  /*12f00*/  FMNMX.FTZ R134, R5, R134, !PT ;  /* 0x0000008605867209 */ /* 0x004fe20007810000 */
[--C-:B------:R-:W-:Y:S01]  /*12f10*/  FFMA.FTZ R5, R22, c[0x0][0x23c], -R12.reuse ;  /* 0x00008f0016057a23 */ /* 0x100fe2000001080c */
[----:B------:R2:W-:Y:S02]  /*12f20*/  MUFU.EX2 R239, R2 ;  /* 0x0000000200ef7308 */ /* 0x0005e40000000800 */
[----:B------:R-:W-:Y:S01]  /*12f30*/  FSETP.NEU.FTZ.AND P1, PT, R134, -INF , PT ;  /* 0xff8000008600780b */ /* 0x000fe20003f3d000 */
[----:B----4-:R-:W-:-:S05]  /*12f40*/  FFMA.FTZ R8, R19, c[0x0][0x23c], -R12 ;  /* 0x00008f0013087a23 */ /* 0x010fca000001080c */
[----:B------:R-:W-:Y:S01]  /*12f50*/  MUFU.EX2 R232, R8 ;  /* 0x0000000800e87308 */ /* 0x000fe20000000800 */
[----:B--2---:R-:W-:-:S07]  /*12f60*/  SHF.R.U32.HI R2, RZ, 0x8, R10 ;  /* 0x00000008ff027819 */ /* 0x004fce000001160a */
[----:B------:R2:W-:Y:S01]  /*12f70*/  MUFU.EX2 R201, R5 ;  /* 0x0000000500c97308 */ /* 0x0005e20000000800 */
[--C-:B------:R-:W-:Y:S01]  /*12f80*/  HSET2.LE.AND R10, R34, R176.reuse, PT ;  /* 0x000000b0220a7233 */ /* 0x100fe20003803000 */
[----:B------:R-:W-:Y:S01]  /*12f90*/  PRMT R31, R11, 0x5410, R2 ;  /* 0x000054100b1f7816 */ /* 0x000fe20000000002 */
[----:B------:R-:W-:Y:S01]  /*12fa0*/  FFMA.FTZ R2, R21, c[0x0][0x23c], -R12 ;  /* 0x00008f0015027a23 */ /* 0x000fe2000001080c */
[----:B-1----:R-:W-:Y:S01]  /*12fb0*/  FMNMX.FTZ R137, R3, R137, !PT ;  /* 0x0000008903897209 */ /* 0x002fe20007810000 */
[----:B------:R-:W-:Y:S01]  /*12fc0*/  HSET2.LE.AND R11, R35, R176, PT ;  /* 0x000000b0230b7233 */ /* 0x000fe20003803000 */
[----:B------:R-:W-:Y:S02]  /*12fd0*/  SHF.R.U32.HI R3, RZ, 0x10, R4 ;  /* 0x00000010ff037819 */ /* 0x000fe40000011604 */
[----:B------:R1:W-:Y:S01]  /*12fe0*/  MUFU.EX2 R203, R2 ;  /* 0x0000000200cb7308 */ /* 0x0003e20000000800 */
[----:B------:R-:W-:Y:S02]  /*12ff0*/  FSETP.NEU.FTZ.AND P0, PT, R137, -INF , PT ;  /* 0xff8000008900780b */ /* 0x000fe40003f1d000 */
[----:B--2---:R-:W-:-:S05]  /*13000*/  LOP3.LUT R5, R4, 0xff, RZ, 0xc0, !PT ;  /* 0x000000ff04057812 */ /* 0x004fca00078ec0ff */
[----:B------:R-:W-:Y:S01]  /*13010*/  MUFU.EX2 R240, R16 ;  /* 0x0000001000f07308 */ /* 0x000fe20000000800 */
[----:B-1----:R-:W-:Y:S01]  /*13020*/  LOP3.LUT R2, R13, 0xff, RZ, 0xc0, !PT ;  /* 0x000000ff0d027812 */ /* 0x002fe200078ec0ff */
[----:B------:R-:W-:-:S03]  /*13030*/  FMUL.FTZ R13, R134, c[0x0][0x23c] ;  /* 0x00008f00860d7a20 */ /* 0x000fc60000410000 */
[----:B------:R-:W-:Y:S01]  /*13040*/  PRMT R30, R2, 0x5410, R14 ;  /* 0x00005410021e7816 */ /* 0x000fe2000000000e */
[----:B------:R-:W-:Y:S01]  /*13050*/  FFMA.FTZ R2, R24, c[0x0][0x23c], -R12 ;  /* 0x00008f0018027a23 */ /* 0x000fe2000001080c */
[----:B------:R-:W-:Y:S01]  /*13060*/  FSEL R13, R13, RZ, P1 ;  /* 0x000000ff0d0d7208 */ /* 0x000fe20000800000 */
[----:B------:R-:W-:Y:S02]  /*13070*/  FMUL.FTZ R14, R137, c[0x0][0x23c] ;  /* 0x00008f00890e7a20 */ /* 0x000fe40000410000 */
[----:B------:R1:W-:Y:S03]  /*13080*/  MUFU.EX2 R202, R2 ;  /* 0x0000000200ca7308 */ /* 0x0003e60000000800 */
[----:B------:R-:W-:-:S05]  /*13090*/  FSEL R14, R14, RZ, P0 ;  /* 0x000000ff0e0e7208 */ /* 0x000fca0000000000 */
[--C-:B------:R-:W-:Y:S02]  /*130a0*/  FFMA.FTZ R6, R6, c[0x0][0x23c], -R14.reuse ;  /* 0x00008f0006067a23 */ /* 0x100fe4000001080e */
[----:B------:R-:W-:Y:S02]  /*130b0*/  FFMA.FTZ R7, R7, c[0x0][0x23c], -R14 ;  /* 0x00008f0007077a23 */ /* 0x000fe4000001080e */
[----:B------:R-:W-:Y:S01]  /*130c0*/  MUFU.EX2 R184, R6 ;  /* 0x0000000600b87308 */ /* 0x000fe20000000800 */
[----:B-1----:R-:W-:Y:S02]  /*130d0*/  LOP3.LUT R2, R4, 0xffff, RZ, 0xc0, !PT ;  /* 0x0000ffff04027812 */ /* 0x002fe400078ec0ff */
[----:B------:R-:W-:Y:S02]  /*130e0*/  SHF.R.U32.HI R4, RZ, 0x18, R4 ;  /* 0x00000018ff047819 */ /* 0x000fe40000011604 */
[----:B------:R-:W-:Y:S01]  /*130f0*/  SHF.R.U32.HI R8, RZ, 0x8, R2 ;  /* 0x00000008ff087819 */ /* 0x000fe20000011602 */
[----:B------:R-:W-:-:S02]  /*13100*/  FFMA.FTZ R2, R23, c[0x0][0x23c], -R13 ;  /* 0x00008f0017027a23 */ /* 0x000fc4000001080d */
[----:B------:R-:W-:Y:S01]  /*13110*/  MUFU.EX2 R139, R7 ;  /* 0x00000007008b7308 */ /* 0x000fe20000000800 */
[----:B------:R-:W-:Y:S01]  /*13120*/  PRMT R16, R5, 0x5410, R8 ;  /* 0x0000541005107816 */ /* 0x000fe20000000008 */
[----:B------:R-:W-:Y:S02]  /*13130*/  HSET2.LE.AND R8, R33, R176, PT ;  /* 0x000000b021087233 */ /* 0x000fe40003803000 */
[----:B------:R-:W-:Y:S04]  /*13140*/  LDSM.16.MT88.4 R32, [R210+0xb000] ;  /* 0x00b00000d220783b */ /* 0x000fe80000004200 */
[----:B------:R1:W-:Y:S02]  /*13150*/  MUFU.EX2 R198, R2 ;  /* 0x0000000200c67308 */ /* 0x0003e40000000800 */
[----:B-1----:R-:W-:-:S06]  /*13160*/  FFMA.FTZ R2, R25, c[0x0][0x23c], -R13 ;  /* 0x00008f0019027a23 */ /* 0x002fcc000001080d */
[----:B------:R1:W2:Y:S02]  /*13170*/  MUFU.EX2 R197, R2 ;  /* 0x0000000200c57308 */ /* 0x0002a40000000800 */
[----:B-1----:R-:W-:Y:S01]  /*13180*/  LOP3.LUT R2, R3, 0xff, RZ, 0xc0, !PT ;  /* 0x000000ff03027812 */ /* 0x002fe200078ec0ff */
[----:B------:R-:W-:-:S03]  /*13190*/  FFMA.FTZ R3, R26, c[0x0][0x23c], -R13 ;  /* 0x00008f001a037a23 */ /* 0x000fc6000001080d */
[----:B------:R-:W-:Y:S01]  /*131a0*/  PRMT R24, R2, 0x5410, R4 ;  /* 0x0000541002187816 */ /* 0x000fe20000000004 */
[----:B------:R-:W-:Y:S01]  /*131b0*/  FFMA.FTZ R2, R27, c[0x0][0x23c], -R13 ;  /* 0x00008f001b027a23 */ /* 0x000fe2000001080d */
[----:B------:R1:W-:Y:S01]  /*131c0*/  MUFU.EX2 R191, R3 ;  /* 0x0000000300bf7308 */ /* 0x0003e20000000800 */
[----:B------:R-:W-:-:S05]  /*131d0*/  FSEL R4, R136, RZ, P3 ;  /* 0x000000ff88047208 */ /* 0x000fca0001800000 */
[----:B------:R-:W-:Y:S01]  /*131e0*/  FADD.FTZ R5, R231, -R4 ;  /* 0x80000004e7057221 */ /* 0x000fe20000010000 */
[----:B------:R-:W-:Y:S01]  /*131f0*/  FSEL R4, R134, RZ, P1 ;  /* 0x000000ff86047208 */ /* 0x000fe20000800000 */
[----:B------:R3:W-:Y:S02]  /*13200*/  MUFU.EX2 R196, R2 ;  /* 0x0000000200c47308 */ /* 0x0007e40000000800 */
[----:B------:R-:W-:Y:S02]  /*13210*/  FMUL.FTZ R5, R5, c[0x0][0x23c] ;  /* 0x00008f0005057a20 */ /* 0x000fe40000410000 */
[----:B------:R-:W-:Y:S01]  /*13220*/  FADD.FTZ R4, R229, -R4 ;  /* 0x80000004e5047221 */ /* 0x000fe20000010000 */
[----:B-1----:R-:W-:-:S03]  /*13230*/  FSEL R3, R135, RZ, P2 ;  /* 0x000000ff87037208 */ /* 0x002fc60001000000 */
[----:B------:R-:W-:Y:S01]  /*13240*/  FMUL.FTZ R21, R4, c[0x0][0x23c] ;  /* 0x00008f0004157a20 */ /* 0x000fe20000410000 */
[----:B------:R-:W1:Y:S01]  /*13250*/  MUFU.EX2 R23, R5 ;  /* 0x0000000500177308 */ /* 0x000e620000000800 */
[----:B------:R-:W-:Y:S01]  /*13260*/  FADD.FTZ R15, R230, -R3 ;  /* 0x80000003e60f7221 */ /* 0x000fe20000010000 */
[----:B------:R-:W-:Y:S01]  /*13270*/  FSEL R3, R137, RZ, P0 ;  /* 0x000000ff89037208 */ /* 0x000fe20000000000 */
[----:B---3--:R-:W-:Y:S02]  /*13280*/  FFMA.FTZ R2, R28, c[0x0][0x23c], -R14 ;  /* 0x00008f001c027a23 */ /* 0x008fe4000001080e */
[----:B------:R-:W-:-:S03]  /*13290*/  FMUL.FTZ R15, R15, c[0x0][0x23c] ;  /* 0x00008f000f0f7a20 */ /* 0x000fc60000410000 */
[----:B------:R-:W3:Y:S01]  /*132a0*/  MUFU.EX2 R21, R21 ;  /* 0x0000001500157308 */ /* 0x000ee20000000800 */
[----:B------:R-:W-:Y:S01]  /*132b0*/  FADD.FTZ R20, R228, -R3 ;  /* 0x80000003e4147221 */ /* 0x000fe20000010000 */
[----:B--2---:R-:W-:-:S03]  /*132c0*/  F2FP.PACK_AB R3, R197, R198 ;  /* 0x000000c6c503723e */ /* 0x004fc600000000ff */
[----:B------:R-:W-:Y:S02]  /*132d0*/  FMUL.FTZ R20, R20, c[0x0][0x23c] ;  /* 0x00008f0014147a20 */ /* 0x000fe40000410000 */
[-C--:B-1----:R-:W-:Y:S01]  /*132e0*/  FMUL.FTZ R144, R144, R23.reuse ;  /* 0x0000001790907220 */ /* 0x082fe20000410000 */
[----:B------:R1:W-:Y:S01]  /*132f0*/  MUFU.EX2 R188, R2 ;  /* 0x0000000200bc7308 */ /* 0x0003e20000000800 */
[-C--:B------:R-:W-:Y:S02]  /*13300*/  FMUL.FTZ R145, R145, R23.reuse ;  /* 0x0000001791917220 */ /* 0x080fe40000410000 */
[-C--:B------:R-:W-:Y:S02]  /*13310*/  FMUL.FTZ R156, R156, R23.reuse ;  /* 0x000000179c9c7220 */ /* 0x080fe40000410000 */
[-C--:B------:R-:W-:Y:S02]  /*13320*/  FMUL.FTZ R157, R157, R23.reuse ;  /* 0x000000179d9d7220 */ /* 0x080fe40000410000 */
[----:B------:R-:W-:Y:S01]  /*13330*/  FMUL.FTZ R160, R160, R23 ;  /* 0x00000017a0a07220 */ /* 0x000fe20000410000 */
[----:B------:R-:W2:Y:S01]  /*13340*/  MUFU.EX2 R22, R15 ;  /* 0x0000000f00167308 */ /* 0x000ea20000000800 */
[----:B---3--:R-:W-:-:S02]  /*13350*/  FMUL.FTZ R148, R148, R21 ;  /* 0x0000001594947220 */ /* 0x008fc40000410000 */
[-C--:B------:R-:W-:Y:S02]  /*13360*/  FMUL.FTZ R149, R149, R21.reuse ;  /* 0x0000001595957220 */ /* 0x080fe40000410000 */
[-C--:B------:R-:W-:Y:S02]  /*13370*/  FMUL.FTZ R152, R152, R21.reuse ;  /* 0x0000001598987220 */ /* 0x080fe40000410000 */
[----:B------:R-:W-:Y:S01]  /*13380*/  FMUL.FTZ R153, R153, R21 ;  /* 0x0000001599997220 */ /* 0x000fe20000410000 */
[----:B------:R-:W3:Y:S01]  /*13390*/  MUFU.EX2 R20, R20 ;  /* 0x0000001400147308 */ /* 0x000ee20000000800 */
[----:B-1----:R-:W-:Y:S02]  /*133a0*/  FFMA.FTZ R2, R29, c[0x0][0x23c], -R14 ;  /* 0x00008f001d027a23 */ /* 0x002fe4000001080e */
[----:B------:R-:W-:Y:S02]  /*133b0*/  FMUL.FTZ R161, R161, R23 ;  /* 0x00000017a1a17220 */ /* 0x000fe40000410000 */
[----:B------:R-:W-:-:S02]  /*133c0*/  FMUL.FTZ R164, R164, R21 ;  /* 0x00000015a4a47220 */ /* 0x000fc40000410000 */
[----:B------:R-:W-:Y:S01]  /*133d0*/  FMUL.FTZ R165, R165, R21 ;  /* 0x00000015a5a57220 */ /* 0x000fe20000410000 */
[----:B------:R1:W4:Y:S01]  /*133e0*/  MUFU.EX2 R185, R2 ;  /* 0x0000000200b97308 */ /* 0x0003220000000800 */
[-C--:B--2---:R-:W-:Y:S02]  /*133f0*/  FMUL.FTZ R146, R146, R22.reuse ;  /* 0x0000001692927220 */ /* 0x084fe40000410000 */
[-C--:B------:R-:W-:Y:S02]  /*13400*/  FMUL.FTZ R147, R147, R22.reuse ;  /* 0x0000001693937220 */ /* 0x080fe40000410000 */
[-C--:B------:R-:W-:Y:S02]  /*13410*/  FMUL.FTZ R158, R158, R22.reuse ;  /* 0x000000169e9e7220 */ /* 0x080fe40000410000 */
[----:B------:R-:W-:Y:S02]  /*13420*/  FMUL.FTZ R159, R159, R22 ;  /* 0x000000169f9f7220 */ /* 0x000fe40000410000 */
[----:B---3--:R-:W-:-:S02]  /*13430*/  FMUL.FTZ R150, R150, R20 ;  /* 0x0000001496967220 */ /* 0x008fc40000410000 */
[-C--:B------:R-:W-:Y:S02]  /*13440*/  FMUL.FTZ R151, R151, R20.reuse ;  /* 0x0000001497977220 */ /* 0x080fe40000410000 */
[-C--:B------:R-:W-:Y:S02]  /*13450*/  FMUL.FTZ R154, R154, R20.reuse ;  /* 0x000000149a9a7220 */ /* 0x080fe40000410000 */
[----:B------:R-:W-:Y:S01]  /*13460*/  FMUL.FTZ R155, R155, R20 ;  /* 0x000000149b9b7220 */ /* 0x000fe20000410000 */
[----:B-1----:R-:W-:Y:S01]  /*13470*/  F2FP.PACK_AB R2, R239, R237 ;  /* 0x000000edef02723e */ /* 0x002fe200000000ff */
[-C--:B------:R-:W-:Y:S02]  /*13480*/  FMUL.FTZ R162, R162, R22.reuse ;  /* 0x00000016a2a27220 */ /* 0x080fe40000410000 */
[----:B------:R-:W-:Y:S01]  /*13490*/  FMUL.FTZ R163, R163, R22 ;  /* 0x00000016a3a37220 */ /* 0x000fe20000410000 */
[----:B------:R-:W-:Y:S01]  /*134a0*/  LOP3.LUT R10, R10, R2, RZ, 0xc0, !PT ;  /* 0x000000020a0a7212 */ /* 0x000fe200078ec0ff */
[-C--:B------:R-:W-:Y:S01]  /*134b0*/  FMUL.FTZ R166, R166, R20.reuse ;  /* 0x00000014a6a67220 */ /* 0x080fe20000410000 */
[----:B------:R-:W-:Y:S01]  /*134c0*/  F2FP.PACK_AB R2, R202, R201 ;  /* 0x000000c9ca02723e */ /* 0x000fe200000000ff */
[----:B------:R-:W-:-:S02]  /*134d0*/  FMUL.FTZ R167, R167, R20 ;  /* 0x00000014a7a77220 */ /* 0x000fc40000410000 */
[-C--:B------:R-:W-:Y:S01]  /*134e0*/  FMUL.FTZ R168, R168, R21.reuse ;  /* 0x00000015a8a87220 */ /* 0x080fe20000410000 */
[----:B------:R-:W-:Y:S01]  /*134f0*/  LOP3.LUT R11, R11, R2, RZ, 0xc0, !PT ;  /* 0x000000020b0b7212 */ /* 0x000fe200078ec0ff */
[----:B------:R-:W-:Y:S01]  /*13500*/  FMUL.FTZ R169, R169, R21 ;  /* 0x00000015a9a97220 */ /* 0x000fe20000410000 */
[----:B------:R-:W-:Y:S01]  /*13510*/  F2FP.PACK_AB R2, R236, R240 ;  /* 0x000000f0ec02723e */ /* 0x000fe200000000ff */
[-C--:B------:R-:W-:Y:S02]  /*13520*/  FMUL.FTZ R170, R170, R20.reuse ;  /* 0x00000014aaaa7220 */ /* 0x080fe40000410000 */
[----:B------:R-:W-:Y:S01]  /*13530*/  FMUL.FTZ R171, R171, R20 ;  /* 0x00000014abab7220 */ /* 0x000fe20000410000 */
[----:B------:R-:W-:Y:S01]  /*13540*/  LOP3.LUT R8, R8, R2, RZ, 0xc0, !PT ;  /* 0x0000000208087212 */ /* 0x000fe200078ec0ff */
[-C--:B------:R-:W-:Y:S01]  /*13550*/  FMUL.FTZ R172, R172, R23.reuse ;  /* 0x00000017acac7220 */ /* 0x080fe20000410000 */
[----:B------:R-:W-:Y:S01]  /*13560*/  F2FP.PACK_AB R2, R203, R232 ;  /* 0x000000e8cb02723e */ /* 0x000fe200000000ff */
[----:B------:R-:W-:-:S02]  /*13570*/  FMUL.FTZ R173, R173, R23 ;  /* 0x00000017adad7220 */ /* 0x000fc40000410000 */
[----:B------:R-:W-:Y:S01]  /*13580*/  FMUL.FTZ R174, R174, R22 ;  /* 0x00000016aeae7220 */ /* 0x000fe20000410000 */
[----:B------:R-:W-:Y:S01]  /*13590*/  LOP3.LUT R9, R9, R2, RZ, 0xc0, !PT ;  /* 0x0000000209097212 */ /* 0x000fe200078ec0ff */
[--C-:B------:R-:W-:Y:S01]  /*135a0*/  HSET2.LE.AND R2, R16, R176.reuse, PT ;  /* 0x000000b010027233 */ /* 0x100fe20003803000 */
[----:B------:R-:W-:Y:S01]  /*135b0*/  FMUL.FTZ R175, R175, R22 ;  /* 0x00000016afaf7220 */ /* 0x000fe20000410000 */
[----:B------:R-:W1:Y:S01]  /*135c0*/  LDSM.16.MT88.4 R16, [R205+0xa000] ;  /* 0x00a00000cd10783b */ /* 0x000e620000004200 */
[----:B------:R-:W-:Y:S02]  /*135d0*/  FMUL.FTZ R36, R36, R23 ;  /* 0x0000001724247220 */ /* 0x000fe40000410000 */
[----:B------:R-:W-:Y:S01]  /*135e0*/  LOP3.LUT R4, R2, R3, RZ, 0xc0, !PT ;  /* 0x0000000302047212 */ /* 0x000fe200078ec0ff */
[----:B------:R-:W-:Y:S01]  /*135f0*/  HSET2.LE.AND R2, R24, R176, PT ;  /* 0x000000b018027233 */ /* 0x000fe20003803000 */
[----:B----4-:R-:W-:Y:S01]  /*13600*/  F2FP.PACK_AB R3, R185, R188 ;  /* 0x000000bcb903723e */ /* 0x010fe200000000ff */
[----:B------:R-:W2:Y:S01]  /*13610*/  LDSM.16.MT88.4 R24, [R207+0xa000] ;  /* 0x00a00000cf18783b */ /* 0x000ea20000004200 */
[----:B------:R-:W-:-:S02]  /*13620*/  FMUL.FTZ R37, R37, R23 ;  /* 0x0000001725257220 */ /* 0x000fc40000410000 */
[----:B------:R-:W-:Y:S01]  /*13630*/  LOP3.LUT R5, R2, R3, RZ, 0xc0, !PT ;  /* 0x0000000302057212 */ /* 0x000fe200078ec0ff */
[--C-:B------:R-:W-:Y:S01]  /*13640*/  HSET2.LE.AND R2, R31, R176.reuse, PT ;  /* 0x000000b01f027233 */ /* 0x100fe20003803000 */
[----:B------:R-:W-:Y:S01]  /*13650*/  F2FP.PACK_AB R3, R196, R191 ;  /* 0x000000bfc403723e */ /* 0x000fe200000000ff */
[-C--:B------:R-:W-:Y:S02]  /*13660*/  FMUL.FTZ R38, R38, R22.reuse ;  /* 0x0000001626267220 */ /* 0x080fe40000410000 */
[----:B------:R-:W-:Y:S01]  /*13670*/  FMUL.FTZ R39, R39, R22 ;  /* 0x0000001627277220 */ /* 0x000fe20000410000 */
[----:B------:R-:W-:Y:S01]  /*13680*/  LOP3.LUT R6, R2, R3, RZ, 0xc0, !PT ;  /* 0x0000000302067212 */ /* 0x000fe200078ec0ff */
[----:B------:R-:W-:Y:S01]  /*13690*/  HSET2.LE.AND R3, R30, R176, PT ;  /* 0x000000b01e037233 */ /* 0x000fe20003803000 */
[----:B------:R-:W-:Y:S01]  /*136a0*/  F2FP.PACK_AB R2, R139, R184 ;  /* 0x000000b88b02723e */ /* 0x000fe200000000ff */
[-C--:B------:R-:W-:Y:S02]  /*136b0*/  FMUL.FTZ R48, R48, R23.reuse ;  /* 0x0000001730307220 */ /* 0x080fe40000410000 */
[----:B------:R-:W-:Y:S01]  /*136c0*/  FMUL.FTZ R49, R49, R23 ;  /* 0x0000001731317220 */ /* 0x000fe20000410000 */
[----:B------:R-:W-:Y:S01]  /*136d0*/  LOP3.LUT R7, R3, R2, RZ, 0xc0, !PT ;  /* 0x0000000203077212 */ /* 0x000fe200078ec0ff */
        /* <DEDUP_REMOVED lines=8> */
[-C--:B------:R-:W-:Y:S01]  /*13760*/  FMUL.FTZ R46, R46, R20.reuse ;  /* 0x000000142e2e7220 */ /* 0x080fe20000410000 */
[-C--:B-1----:R-:W-:Y:S01]  /*13770*/  HMMA.16816.F32 R144, R8, R16.reuse, R144 ;  /* 0x000000100890723c */ /* 0x082fe20000001890 */
[----:B------:R-:W-:Y:S02]  /*13780*/  FMUL.FTZ R47, R47, R20 ;  /* 0x000000142f2f7220 */ /* 0x000fe40000410000 */
        /* <DEDUP_REMOVED lines=9> */
[----:B------:R-:W-:Y:S02]  /*13820*/  FMUL.FTZ R99, R99, R22 ;  /* 0x0000001663637220 */ /* 0x000fe40000410000 */
[-C--:B------:R-:W-:Y:S02]  /*13830*/  FMUL.FTZ R104, R104, R21.reuse ;  /* 0x0000001568687220 */ /* 0x080fe40000410000 */
[----:B------:R-:W-:-:S02]  /*13840*/  FMUL.FTZ R105, R105, R21 ;  /* 0x0000001569697220 */ /* 0x000fc40000410000 */
[-C--:B------:R-:W-:Y:S01]  /*13850*/  FMUL.FTZ R106, R106, R20.reuse ;  /* 0x000000146a6a7220 */ /* 0x080fe20000410000 */
[C---:B------:R-:W-:Y:S01]  /*13860*/  HMMA.16816.F32 R192, R8.reuse, R18, R156 ;  /* 0x0000001208c0723c */ /* 0x040fe2000000189c */
[----:B------:R-:W1:Y:S01]  /*13870*/  LDSM.16.MT88.4 R16, [R210+0xa000] ;  /* 0x00a00000d210783b */ /* 0x000e620000004200 */
[----:B------:R-:W-:Y:S02]  /*13880*/  FMUL.FTZ R107, R107, R20 ;  /* 0x000000146b6b7220 */ /* 0x000fe40000410000 */
[-C--:B------:R-:W-:Y:S02]  /*13890*/  FMUL.FTZ R100, R100, R23.reuse ;  /* 0x0000001764647220 */ /* 0x080fe40000410000 */
[----:B------:R-:W-:Y:S02]  /*138a0*/  FMUL.FTZ R101, R101, R23 ;  /* 0x0000001765657220 */ /* 0x000fe40000410000 */
[----:B--2---:R-:W-:Y:S01]  /*138b0*/  HMMA.16816.F32 R160, R8, R24, R160 ;  /* 0x0000001808a0723c */ /* 0x004fe200000018a0 */
        /* <DEDUP_REMOVED lines=8> */
[----:B------:R-:W-:Y:S01]  /*13940*/  FMUL.FTZ R113, R113, R23 ;  /* 0x0000001771717220 */ /* 0x000fe20000410000 */
[-C--:B------:R-:W-:Y:S01]  /*13950*/  HMMA.16816.F32 R168, R4, R26.reuse, R168 ;  /* 0x0000001a04a8723c */ /* 0x080fe200000018a8 */
[-C--:B------:R-:W-:Y:S01]  /*13960*/  FMUL.FTZ R114, R114, R22.reuse ;  /* 0x0000001672727220 */ /* 0x080fe20000410000 */
[----:B------:R-:W-:Y:S01]  /*13970*/  MOV R156, R193 ;  /* 0x000000c1009c7202 */ /* 0x000fe20000000f00 */
        /* <DEDUP_REMOVED lines=13> */
[-C--:B-1----:R-:W-:Y:S01]  /*13a50*/  HMMA.16816.F32 R24, R8, R16.reuse, R36 ;  /* 0x000000100818723c */ /* 0x082fe20000001824 */
[----:B------:R-:W-:Y:S01]  /*13a60*/  LDSM.16.MT88.4 R36, [R209+0xb000] ;  /* 0x00b00000d124783b */ /* 0x000fe20000004200 */
[-C--:B------:R-:W-:Y:S02]  /*13a70*/  FMUL.FTZ R58, R58, R20.reuse ;  /* 0x000000143a3a7220 */ /* 0x080fe40000410000 */
[----:B------:R-:W-:Y:S02]  /*13a80*/  FMUL.FTZ R59, R59, R20 ;  /* 0x000000143b3b7220 */ /* 0x000fe40000410000 */
[----:B------:R-:W-:Y:S02]  /*13a90*/  FMUL.FTZ R60, R60, R21 ;  /* 0x000000153c3c7220 */ /* 0x000fe40000410000 */
[----:B------:R-:W-:Y:S01]  /*13aa0*/  IMAD.MOV.U32 R173, RZ, RZ, R29 ;  /* 0x000000ffffad7224 */ /* 0x000fe200078e001d */
[----:B------:R-:W-:Y:S01]  /*13ab0*/  MOV R158, R28 ;  /* 0x0000001c009e7202 */ /* 0x000fe20000000f00 */
[----:B------:R-:W-:Y:S01]  /*13ac0*/  IMAD.MOV.U32 R172, RZ, RZ, R30 ;  /* 0x000000ffffac7224 */ /* 0x000fe200078e001e */
[----:B------:R-:W-:Y:S01]  /*13ad0*/  HMMA.16816.F32 R40, R4, R16, R40 ;  /* 0x000000100428723c */ /* 0x000fe20000001828 */
[----:B------:R-:W-:-:S02]  /*13ae0*/  IMAD.MOV.U32 R159, RZ, RZ, R31 ;  /* 0x000000ffff9f7224 */ /* 0x000fc400078e001f */
[----:B------:R-:W1:Y:S01]  /*13af0*/  LDSM.16.MT88.4 R28, [R209+0xa000] ;  /* 0x00a00000d11c783b */ /* 0x000e620000004200 */
[-C--:B------:R-:W-:Y:S02]  /*13b00*/  FMUL.FTZ R61, R61, R21.reuse ;  /* 0x000000153d3d7220 */ /* 0x080fe40000410000 */
[----:B------:R-:W-:Y:S02]  /*13b10*/  FMUL.FTZ R72, R72, R21 ;  /* 0x0000001548487220 */ /* 0x000fe40000410000 */
[----:B------:R-:W-:Y:S01]  /*13b20*/  HMMA.16816.F32 R44, R4, R18, R44 ;  /* 0x00000012042c723c */ /* 0x000fe2000000182c */
[-C--:B------:R-:W-:Y:S02]  /*13b30*/  FMUL.FTZ R62, R62, R20.reuse ;  /* 0x000000143e3e7220 */ /* 0x080fe40000410000 */
[----:B------:R-:W-:Y:S02]  /*13b40*/  FMUL.FTZ R63, R63, R20 ;  /* 0x000000143f3f7220 */ /* 0x000fe40000410000 */
[----:B------:R-:W-:-:S02]  /*13b50*/  IMAD.MOV.U32 R141, RZ, RZ, R27 ;  /* 0x000000ffff8d7224 */ /* 0x000fc400078e001b */
[----:B------:R-:W-:Y:S01]  /*13b60*/  IMAD.MOV.U32 R15, RZ, RZ, R25 ;  /* 0x000000ffff0f7224 */ /* 0x000fe200078e0019 */
[C---:B------:R-:W-:Y:S01]  /*13b70*/  HMMA.16816.F32 R100, R8.reuse, R32, R100 ;  /* 0x000000200864723c */ /* 0x040fe20000001864 */
[----:B------:R-:W-:Y:S02]  /*13b80*/  IMAD.MOV.U32 R3, RZ, RZ, R26 ;  /* 0x000000ffff037224 */ /* 0x000fe400078e001a */
[----:B------:R-:W-:Y:S02]  /*13b90*/  IMAD.MOV.U32 R2, RZ, RZ, R24 ;  /* 0x000000ffff027224 */ /* 0x000fe400078e0018 */
[-C--:B------:R-:W-:Y:S02]  /*13ba0*/  FMUL.FTZ R73, R73, R21.reuse ;  /* 0x0000001549497220 */ /* 0x080fe40000410000 */
[-C--:B------:R-:W-:Y:S01]  /*13bb0*/  FMUL.FTZ R76, R76, R21.reuse ;  /* 0x000000154c4c7220 */ /* 0x080fe20000410000 */
[----:B------:R-:W-:Y:S01]  /*13bc0*/  HMMA.16816.F32 R24, R8, R18, R48 ;  /* 0x000000120818723c */ /* 0x000fe20000001830 */
[----:B------:R-:W2:Y:S01]  /*13bd0*/  LDSM.16.MT88.4 R16, [R205+0xb000] ;  /* 0x00b00000cd10783b */ /* 0x000ea20000004200 */
        /* <DEDUP_REMOVED lines=8> */
[-C--:B------:R-:W-:Y:S02]  /*13c60*/  FMUL.FTZ R90, R90, R20.reuse ;  /* 0x000000145a5a7220 */ /* 0x080fe40000410000 */
[----:B------:R-:W-:Y:S01]  /*13c70*/  FMUL.FTZ R91, R91, R20 ;  /* 0x000000145b5b7220 */ /* 0x000fe20000410000 */
[----:B-1----:R-:W-:Y:S01]  /*13c80*/  HMMA.16816.F32 R228, R8, R30, R64 ;  /* 0x0000001e08e4723c */ /* 0x002fe20000001840 */
[-C--:B------:R-:W-:Y:S02]  /*13c90*/  FMUL.FTZ R92, R92, R21.reuse ;  /* 0x000000155c5c7220 */ /* 0x080fe40000410000 */
[----:B------:R-:W-:Y:S02]  /*13ca0*/  FMUL.FTZ R93, R93, R21 ;  /* 0x000000155d5d7220 */ /* 0x000fe40000410000 */
[----:B------:R-:W-:Y:S02]  /*13cb0*/  IMAD.MOV.U32 R51, RZ, RZ, R25 ;  /* 0x000000ffff337224 */ /* 0x000fe400078e0019 */
[----:B------:R-:W-:Y:S01]  /*13cc0*/  IMAD.MOV.U32 R50, RZ, RZ, R26 ;  /* 0x000000ffff327224 */ /* 0x000fe200078e001a */
[----:B------:R-:W-:Y:S01]  /*13cd0*/  HMMA.16816.F32 R56, R4, R28, R56 ;  /* 0x0000001c0438723c */ /* 0x000fe20000001838 */
[----:B------:R-:W-:-:S02]  /*13ce0*/  IMAD.MOV.U32 R49, RZ, RZ, R27 ;  /* 0x000000ffff317224 */ /* 0x000fc400078e001b */
[----:B------:R-:W-:Y:S02]  /*13cf0*/  IMAD.MOV.U32 R48, RZ, RZ, R24 ;  /* 0x000000ffff307224 */ /* 0x000fe400078e0018 */
[----:B------:R-:W1:Y:S01]  /*13d00*/  LDSM.16.MT88.4 R24, [R207+0xb000] ;  /* 0x00b00000cf18783b */ /* 0x000e620000004200 */
[----:B------:R-:W-:Y:S02]  /*13d10*/  IMAD.MOV.U32 R67, RZ, RZ, R180 ;  /* 0x000000ffff437224 */ /* 0x000fe400078e00b4 */
[-C--:B------:R-:W-:Y:S01]  /*13d20*/  FMUL.FTZ R94, R94, R20.reuse ;  /* 0x000000145e5e7220 */ /* 0x080fe20000410000 */
[----:B------:R-:W-:Y:S01]  /*13d30*/  HMMA.16816.F32 R60, R4, R30, R60 ;  /* 0x0000001e043c723c */ /* 0x000fe2000000183c */
[----:B------:R-:W-:Y:S02]  /*13d40*/  FMUL.FTZ R95, R95, R20 ;  /* 0x000000145f5f7220 */ /* 0x000fe40000410000 */
[-C--:B------:R-:W-:Y:S02]  /*13d50*/  FMUL.FTZ R120, R120, R21.reuse ;  /* 0x0000001578787220 */ /* 0x080fe40000410000 */
[----:B------:R-:W-:-:S02]  /*13d60*/  FMUL.FTZ R121, R121, R21 ;  /* 0x0000001579797220 */ /* 0x000fc40000410000 */
[-C--:B------:R-:W-:Y:S01]  /*13d70*/  FMUL.FTZ R122, R122, R20.reuse ;  /* 0x000000147a7a7220 */ /* 0x080fe20000410000 */
[C---:B--2---:R-:W-:Y:S01]  /*13d80*/  HMMA.16816.F32 R72, R4.reuse, R16, R72 ;  /* 0x000000100448723c */ /* 0x044fe20000001848 */
        /* <DEDUP_REMOVED lines=11> */
[----:B------:R-:W-:Y:S01]  /*13e40*/  IMAD.MOV.U32 R142, RZ, RZ, R192 ;  /* 0x000000ffff8e7224 */ /* 0x000fe200078e00c0 */
[----:B------:R-:W-:Y:S01]  /*13e50*/  MOV R192, R249 ;  /* 0x000000f900c07202 */ /* 0x000fe20000000f00 */
[----:B------:R-:W-:-:S02]  /*13e60*/  IMAD.MOV.U32 R193, RZ, RZ, R248 ;  /* 0x000000ffffc17224 */ /* 0x000fc400078e00f8 */
[----:B------:R-:W-:Y:S01]  /*13e70*/  IMAD.MOV.U32 R157, RZ, RZ, R195 ;  /* 0x000000ffff9d7224 */ /* 0x000fe200078e00c3 */
[C---:B------:R-:W-:Y:S01]  /*13e80*/  HMMA.16816.F32 R248, R8.reuse, R28, R52 ;  /* 0x0000001c08f8723c */ /* 0x040fe20000001834 */
[----:B------:R-:W-:Y:S02]  /*13e90*/  IMAD.MOV.U32 R143, RZ, RZ, R194 ;  /* 0x000000ffff8f7224 */ /* 0x000fe400078e00c2 */
[----:B------:R-:W-:Y:S02]  /*13ea0*/  IMAD.MOV.U32 R66, RZ, RZ, R193 ;  /* 0x000000ffff427224 */ /* 0x000fe400078e00c1 */
[-C--:B------:R-:W-:Y:S02]  /*13eb0*/  FMUL.FTZ R84, R84, R23.reuse ;  /* 0x0000001754547220 */ /* 0x080fe40000410000 */
[----:B------:R-:W-:Y:S01]  /*13ec0*/  FMUL.FTZ R85, R85, R23 ;  /* 0x0000001755557220 */ /* 0x000fe20000410000 */
[----:B-1----:R-:W-:Y:S01]  /*13ed0*/  HMMA.16816.F32 R180, R8, R26, R96 ;  /* 0x0000001a08b4723c */ /* 0x002fe20000001860 */
[----:B------:R-:W-:-:S02]  /*13ee0*/  FMUL.FTZ R86, R86, R22 ;  /* 0x0000001656567220 */ /* 0x000fc40000410000 */
[----:B------:R-:W-:Y:S02]  /*13ef0*/  FMUL.FTZ R87, R87, R22 ;  /* 0x0000001657577220 */ /* 0x000fe40000410000 */
[----:B------:R-:W-:Y:S02]  /*13f00*/  FMUL.FTZ R116, R116, R23 ;  /* 0x0000001774747220 */ /* 0x000fe40000410000 */
[----:B------:R-:W-:Y:S01]  /*13f10*/  IMAD.MOV.U32 R97, RZ, RZ, R2 ;  /* 0x000000ffff617224 */ /* 0x000fe200078e0002 */
[----:B------:R-:W-:Y:S01]  /*13f20*/  HMMA.16816.F32 R52, R4, R38, R124 ;  /* 0x000000260434723c */ /* 0x000fe2000000187c */
[----:B------:R-:W-:Y:S02]  /*13f30*/  FFMA.FTZ R2, R234, c[0x0][0x23c], -R0 ;  /* 0x00008f00ea027a23 */ /* 0x000fe40000010800 */
[----:B------:R-:W-:Y:S02]  /*13f40*/  IMAD.MOV.U32 R96, RZ, RZ, R176 ;  /* 0x000000ffff607224 */ /* 0x000fe400078e00b0 */
[----:B------:R1:W-:Y:S01]  /*13f50*/  MUFU.EX2 R32, R2 ;  /* 0x0000000200207308 */ /* 0x0003e20000000800 */
[----:B------:R-:W-:Y:S01]  /*13f60*/  IMAD.MOV.U32 R99, RZ, RZ, R3 ;  /* 0x000000ffff637224 */ /* 0x000fe200078e0003 */
[----:B------:R-:W-:Y:S01]  /*13f70*/  MOV R127, R51 ;  /* 0x00000033007f7202 */ /* 0x000fe20000000f00 */
[----:B------:R-:W-:Y:S01]  /*13f80*/  HMMA.16816.F32 R176, R8, R34, R112 ;  /* 0x0000002208b0723c */ /* 0x000fe20000001870 */
[----:B------:R-:W-:Y:S01]  /*13f90*/  MOV R51, R192 ;  /* 0x000000c000337202 */ /* 0x000fe20000000f00 */
[----:B------:R-:W-:Y:S01]  /*13fa0*/  IMAD.MOV.U32 R98, RZ, RZ, R15 ;  /* 0x000000ffff627224 */ /* 0x000fe200078e000f */
[----:B------:R-:W-:Y:S01]  /*13fb0*/  LDSM.16.MT88.4 R112, [R210+0xb800] ;  /* 0x00b80000d270783b */ /* 0x000fe20000004200 */
[----:B------:R-:W-:-:S02]  /*13fc0*/  FMUL.FTZ R117, R117, R23 ;  /* 0x0000001775757220 */ /* 0x000fc40000410000 */
[-C--:B------:R-:W-:Y:S02]  /*13fd0*/  FMUL.FTZ R118, R118, R22.reuse ;  /* 0x0000001676767220 */ /* 0x080fe40000410000 */
[C---:B------:R-:W-:Y:S01]  /*13fe0*/  HMMA.16816.F32 R88, R4.reuse, R24, R88 ;  /* 0x000000180458723c */ /* 0x040fe20000001858 */
[-C--:B------:R-:W-:Y:S02]  /*13ff0*/  FMUL.FTZ R119, R119, R22.reuse ;  /* 0x0000001677777220 */ /* 0x080fe40000410000 */
[-C--:B------:R-:W-:Y:S02]  /*14000*/  FMUL.FTZ R128, R128, R23.reuse ;  /* 0x0000001780807220 */ /* 0x080fe40000410000 */
[----:B-1----:R-:W-:Y:S02]  /*14010*/  FFMA.FTZ R2, R233, c[0x0][0x23c], -R0 ;  /* 0x00008f00e9027a23 */ /* 0x002fe40000010800 */
[----:B------:R-:W-:Y:S01]  /*14020*/  FMUL.FTZ R129, R129, R23 ;  /* 0x0000001781817220 */ /* 0x000fe20000410000 */
[----:B------:R-:W-:Y:S01]  /*14030*/  HMMA.16816.F32 R92, R4, R26, R92 ;  /* 0x0000001a045c723c */ /* 0x000fe2000000185c */
[----:B------:R1:W2:Y:S01]  /*14040*/  MUFU.EX2 R33, R2 ;  /* 0x0000000200217308 */ /* 0x0002a20000000800 */
[----:B------:R-:W-:-:S02]  /*14050*/  FMUL.FTZ R130, R130, R22 ;  /* 0x0000001682827220 */ /* 0x000fc40000410000 */
[----:B------:R-:W-:Y:S02]  /*14060*/  FMUL.FTZ R131, R131, R22 ;  /* 0x0000001683837220 */ /* 0x000fe40000410000 */
[----:B------:R-:W-:Y:S02]  /*14070*/  IMAD.MOV.U32 R124, RZ, RZ, R173 ;  /* 0x000000ffff7c7224 */ /* 0x000fe400078e00ad */
[C---:B------:R-:W-:Y:S01]  /*14080*/  HMMA.16816.F32 R68, R8.reuse, R16, R68 ;  /* 0x000000100844723c */ /* 0x040fe20000001844 */
[----:B------:R-:W-:Y:S02]  /*14090*/  FFMA.FTZ R5, R235, c[0x0][0x23c], -R12 ;  /* 0x00008f00eb057a23 */ /* 0x000fe4000001080c */
[----:B------:R-:W-:Y:S02]  /*140a0*/  IMAD.MOV.U32 R125, RZ, RZ, R172 ;  /* 0x000000ffff7d7224 */ /* 0x000fe400078e00ac */
[----:B------:R3:W-:Y:S01]  /*140b0*/  MUFU.EX2 R30, R5 ;  /* 0x00000005001e7308 */ /* 0x0007e20000000800 */
[----:B------:R-:W-:Y:S01]  /*140c0*/  IMAD.MOV.U32 R126, RZ, RZ, R159 ;  /* 0x000000ffff7e7224 */ /* 0x000fe200078e009f */
[----:B------:R-:W-:Y:S01]  /*140d0*/  LDSM.16.MT88.4 R172, [R207+0xa800] ;  /* 0x00a80000cfac783b */ /* 0x000fe20000004200 */
[----:B------:R-:W-:Y:S01]  /*140e0*/  HMMA.16816.F32 R192, R8, R18, R80 ;  /* 0x0000001208c0723c */ /* 0x000fe20000001850 */
[----:B-1----:R-:W-:-:S02]  /*140f0*/  FFMA.FTZ R2, R200, c[0x0][0x23c], -R0 ;  /* 0x00008f00c8027a23 */ /* 0x002fc40000010800 */
[----:B------:R-:W-:Y:S02]  /*14100*/  FFMA.FTZ R0, R199, c[0x0][0x23c], -R0 ;  /* 0x00008f00c7007a23 */ /* 0x000fe40000010800 */
[----:B------:R1:W-:Y:S01]  /*14110*/  MUFU.EX2 R34, R2 ;  /* 0x0000000200227308 */ /* 0x0003e20000000800 */
[----:B------:R-:W-:Y:S01]  /*14120*/  IMAD.MOV.U32 R65, RZ, RZ, R158 ;  /* 0x000000ffff417224 */ /* 0x000fe200078e009e */
[----:B------:R-:W-:Y:S01]  /*14130*/  MOV R80, R141 ;  /* 0x0000008d00507202 */ /* 0x000fe20000000f00 */
[----:B------:R-:W-:Y:S01]  /*14140*/  HMMA.16816.F32 R84, R8, R24, R84 ;  /* 0x000000180854723c */ /* 0x000fe20000001854 */
[----:B------:R-:W-:Y:S02]  /*14150*/  IMAD.MOV.U32 R83, RZ, RZ, R143 ;  /* 0x000000ffff537224 */ /* 0x000fe400078e008f */
[----:B------:R-:W-:Y:S02]  /*14160*/  IMAD.MOV.U32 R81, RZ, RZ, R142 ;  /* 0x000000ffff517224 */ /* 0x000fe400078e008e */
[----:B------:R4:W5:Y:S01]  /*14170*/  MUFU.EX2 R35, R0 ;  /* 0x0000000000237308 */ /* 0x0009620000000800 */
[----:B---3--:R-:W-:-:S02]  /*14180*/  FFMA.FTZ R5, R244, c[0x0][0x23c], -R13 ;  /* 0x00008f00f4057a23 */ /* 0x008fc4000001080d */
[----:B------:R-:W-:Y:S01]  /*14190*/  HMMA.16816.F32 R116, R8, R36, R116 ;  /* 0x000000240874723c */ /* 0x000fe20000001874 */
[----:B------:R-:W-:Y:S02]  /*141a0*/  IMAD.MOV.U32 R64, RZ, RZ, R157 ;  /* 0x000000ffff407224 */ /* 0x000fe400078e009d */
[----:B------:R-:W-:Y:S02]  /*141b0*/  IMAD.MOV.U32 R82, RZ, RZ, R156 ;  /* 0x000000ffff527224 */ /* 0x000fe400078e009c */
[----:B-1----:R-:W-:Y:S01]  /*141c0*/  IMAD.WIDE.U32 R2, R246, -0x2daee0ad, RZ ;  /* 0xd2511f53f6027825 */ /* 0x002fe200078e00ff */
[----:B------:R-:W-:Y:S01]  /*141d0*/  MUFU.EX2 R26, R5 ;  /* 0x00000005001a7308 */ /* 0x000fe20000000800 */
[----:B------:R-:W1:Y:S01]  /*141e0*/  LDSM.16.MT88.4 R156, [R205+0xa800] ;  /* 0x00a80000cd9c783b */ /* 0x000e620000004200 */
[----:B------:R-:W-:Y:S01]  /*141f0*/  MOV R37, R98 ;  /* 0x0000006200257202 */ /* 0x000fe20000000f00 */
[----:B------:R-:W-:Y:S01]  /*14200*/  IMAD.MOV.U32 R36, RZ, RZ, R97 ;  /* 0x000000ffff247224 */ /* 0x000fe200078e0061 */
[----:B------:R-:W-:Y:S01]  /*14210*/  LOP3.LUT R4, R3, UR17, R186, 0x96, !PT ;  /* 0x0000001103047c12 */ /* 0x000fe2000f8e96ba */
[----:B------:R-:W-:Y:S01]  /*14220*/  IMAD.MOV.U32 R97, RZ, RZ, R82 ;  /* 0x000000ffff617224 */ /* 0x000fe200078e0052 */
[----:B------:R-:W-:Y:S01]  /*14230*/  LOP3.LUT R7, R2, 0xffff, RZ, 0xc0, !PT ;  /* 0x0000ffff02077812 */ /* 0x000fe200078ec0ff */
[----:B----4-:R-:W-:Y:S01]  /*14240*/  FFMA.FTZ R0, R242, c[0x0][0x23c], -R12 ;  /* 0x00008f00f2007a23 */ /* 0x010fe2000001080c */
[----:B------:R-:W-:Y:S01]  /*14250*/  LOP3.LUT R17, R2, 0xff, RZ, 0xc0, !PT ;  /* 0x000000ff02117812 */ /* 0x000fe200078ec0ff */
[----:B------:R-:W-:Y:S01]  /*14260*/  IMAD.MOV.U32 R98, RZ, RZ, R83 ;  /* 0x000000ffff627224 */ /* 0x000fe200078e0053 */
[--C-:B------:R-:W-:Y:S01]  /*14270*/  SHF.R.U32.HI R16, RZ, 0x10, R2.reuse ;  /* 0x00000010ff107819 */ /* 0x100fe20000011602 */
[----:B------:R3:W-:Y:S01]  /*14280*/  MUFU.EX2 R28, R0 ;  /* 0x00000000001c7308 */ /* 0x0007e20000000800 */
[----:B------:R-:W-:Y:S01]  /*14290*/  SHF.R.U32.HI R18, RZ, 0x18, R2 ;  /* 0x00000018ff127819 */ /* 0x000fe20000011602 */
[----:B------:R-:W-:Y:S01]  /*142a0*/  IMAD.WIDE.U32 R2, R245, -0x2daee0ad, RZ ;  /* 0xd2511f53f5027825 */ /* 0x000fe200078e00ff */
[----:B------:R-:W-:-:S03]  /*142b0*/  MOV R246, R50 ;  /* 0x0000003200f67202 */ /* 0x000fc60000000f00 */
[----:B------:R-:W-:Y:S01]  /*142c0*/  IMAD.MOV.U32 R82, RZ, RZ, R125 ;  /* 0x000000ffff527224 */ /* 0x000fe200078e007d */
[----:B------:R-:W-:Y:S01]  /*142d0*/  LOP3.LUT R6, R2, 0xffff, RZ, 0xc0, !PT ;  /* 0x0000ffff02067812 */ /* 0x000fe200078ec0ff */
[----:B------:R-:W-:Y:S01]  /*142e0*/  IMAD.MOV.U32 R83, RZ, RZ, R126 ;  /* 0x000000ffff537224 */ /* 0x000fe200078e007e */
[--C-:B------:R-:W-:Y:S01]  /*142f0*/  SHF.R.U32.HI R15, RZ, 0x10, R2.reuse ;  /* 0x00000010ff0f7819 */ /* 0x100fe20000011602 */
[----:B------:R-:W-:Y:S01]  /*14300*/  IMAD.MOV.U32 R242, RZ, RZ, R127 ;  /* 0x000000fffff27224 */ /* 0x000fe200078e007f */
[----:B------:R-:W-:Y:S01]  /*14310*/  SHF.R.U32.HI R19, RZ, 0x18, R2 ;  /* 0x00000018ff137819 */ /* 0x000fe20000011602 */
[----:B------:R-:W-:Y:S02]  /*14320*/  IMAD.MOV.U32 R199, RZ, RZ, R49 ;  /* 0x000000ffffc77224 */ /* 0x000fe400078e0031 */
[----:B------:R-:W-:Y:S02]  /*14330*/  IMAD.MOV.U32 R186, RZ, RZ, R48 ;  /* 0x000000ffffba7224 */ /* 0x000fe400078e0030 */
[----:B---3--:R-:W-:-:S02]  /*14340*/  FFMA.FTZ R0, R241, c[0x0][0x23c], -R12 ;  /* 0x00008f00f1007a23 */ /* 0x008fc4000001080c */
[----:B------:R-:W-:Y:S02]  /*14350*/  IMAD.MOV.U32 R200, RZ, RZ, R51 ;  /* 0x000000ffffc87224 */ /* 0x000fe400078e0033 */
[----:B------:R3:W-:Y:S01]  /*14360*/  MUFU.EX2 R29, R0 ;  /* 0x00000000001d7308 */ /* 0x0007e20000000800 */
[----:B------:R-:W-:Y:S01]  /*14370*/  IMAD.MOV.U32 R233, RZ, RZ, R66 ;  /* 0x000000ffffe97224 */ /* 0x000fe200078e0042 */
[----:B------:R-:W-:Y:S01]  /*14380*/  LDSM.16.MT88.4 R48, [R210+0xa800] ;  /* 0x00a80000d230783b */ /* 0x000fe20000004200 */
[----:B------:R-:W-:Y:S02]  /*14390*/  IMAD.MOV.U32 R234, RZ, RZ, R67 ;  /* 0x000000ffffea7224 */ /* 0x000fe400078e0043 */
[----:B---3--:R-:W-:Y:S01]  /*143a0*/  FFMA.FTZ R0, R238, c[0x0][0x23c], -R12 ;  /* 0x00008f00ee007a23 */ /* 0x008fe2000001080c */
[----:B------:R-:W-:Y:S02]  /*143b0*/  LOP3.LUT R12, R2, 0xff, RZ, 0xc0, !PT ;  /* 0x000000ff020c7812 */ /* 0x000fe400078ec0ff */
[----:B------:R-:W-:Y:S01]  /*143c0*/  SHF.R.U32.HI R2, RZ, 0x8, R7 ;  /* 0x00000008ff027819 */ /* 0x000fe20000011607 */
[----:B------:R3:W4:Y:S03]  /*143d0*/  MUFU.EX2 R31, R0 ;  /* 0x00000000001f7308 */ /* 0x0007260000000800 */
[----:B------:R-:W-:-:S02]  /*143e0*/  PRMT R17, R17, 0x5410, R2 ;  /* 0x0000541011117816 */ /* 0x000fc40000000002 */
[----:B------:R-:W-:Y:S02]  /*143f0*/  SHF.R.U32.HI R2, RZ, 0x8, R6 ;  /* 0x00000008ff027819 */ /* 0x000fe40000011606 */
[----:B------:R-:W-:Y:S02]  /*14400*/  LOP3.LUT R6, R15, 0xff, RZ, 0xc0, !PT ;  /* 0x000000ff0f067812 */ /* 0x000fe400078ec0ff */
[----:B---3--:R-:W-:Y:S01]  /*14410*/  LOP3.LUT R0, R3, UR17, R138, 0x96, !PT ;  /* 0x0000001103007c12 */ /* 0x008fe2000f8e968a */
[----:B------:R-:W-:-:S03]  /*14420*/  FFMA.FTZ R3, R243, c[0x0][0x23c], -R13 ;  /* 0x00008f00f3037a23 */ /* 0x000fc6000001080d */
[----:B------:R-:W-:Y:S01]  /*14430*/  SHF.R.U32.HI R7, RZ, 0x10, R0 ;  /* 0x00000010ff077819 */ /* 0x000fe20000011600 */
[----:B------:R3:W1:Y:S02]  /*14440*/  MUFU.EX2 R27, R3 ;  /* 0x00000003001b7308 */ /* 0x0006640000000800 */
[----:B---3--:R-:W-:Y:S02]  /*14450*/  LOP3.LUT R3, R16, 0xff, RZ, 0xc0, !PT ;  /* 0x000000ff10037812 */ /* 0x008fe400078ec0ff */
[----:B------:R-:W-:Y:S02]  /*14460*/  PRMT R16, R12, 0x5410, R2 ;  /* 0x000054100c107816 */ /* 0x000fe40000000002 */
[----:B------:R-:W-:Y:S02]  /*14470*/  LOP3.LUT R2, R4, 0xffff, RZ, 0xc0, !PT ;  /* 0x0000ffff04027812 */ /* 0x000fe400078ec0ff */
[----:B------:R-:W-:Y:S01]  /*14480*/  PRMT R18, R3, 0x5410, R18 ;  /* 0x0000541003127816 */ /* 0x000fe20000000012 */
[----:B------:R-:W-:Y:S01]  /*14490*/  FFMA.FTZ R3, R140, c[0x0][0x23c], -R13 ;  /* 0x00008f008c037a23 */ /* 0x000fe2000001080d */
[----:B------:R-:W-:Y:S01]  /*144a0*/  SHF.R.U32.HI R5, RZ, 0x8, R2 ;  /* 0x00000008ff057819 */ /* 0x000fe20000011602 */
[----:B------:R-:W-:Y:S01]  /*144b0*/  HMMA.16816.F32 R140, R8, R38, R128 ;  /* 0x00000026088c723c */ /* 0x000fe20000001880 */
[----:B------:R-:W-:Y:S01]  /*144c0*/  LOP3.LUT R2, R4, 0xff, RZ, 0xc0, !PT ;  /* 0x000000ff04027812 */ /* 0x000fe200078ec0ff */
[----:B------:R3:W-:Y:S03]  /*144d0*/  MUFU.EX2 R25, R3 ;  /* 0x0000000300197308 */ /* 0x0007e60000000800 */
[----:B------:R-:W-:-:S02]  /*144e0*/  PRMT R12, R2, 0x5410, R5 ;  /* 0x00005410020c7816 */ /* 0x000fc40000000005 */
[C---:B------:R-:W-:Y:S01]  /*144f0*/  LOP3.LUT R2, R0.reuse, 0xffff, RZ, 0xc0, !PT ;  /* 0x0000ffff00027812 */ /* 0x040fe200078ec0ff */
[----:B------:R-:W-:Y:S01]  /*14500*/  IMAD.MOV.U32 R38, RZ, RZ, R99 ;  /* 0x000000ffff267224 */ /* 0x000fe200078e0063 */
[----:B------:R-:W-:Y:S01]  /*14510*/  SHF.R.U32.HI R5, RZ, 0x10, R4 ;  /* 0x00000010ff057819 */ /* 0x000fe20000011604 */
[----:B------:R-:W-:Y:S01]  /*14520*/  IMAD.MOV.U32 R39, RZ, RZ, R80 ;  /* 0x000000ffff277224 */ /* 0x000fe200078e0050 */
[----:B------:R-:W-:Y:S01]  /*14530*/  LOP3.LUT R8, R0, 0xff, RZ, 0xc0, !PT ;  /* 0x000000ff00087812 */ /* 0x000fe200078ec0ff */
[----:B------:R-:W-:Y:S01]  /*14540*/  IMAD.MOV.U32 R80, RZ, RZ, R65 ;  /* 0x000000ffff507224 */ /* 0x000fe200078e0041 */
[----:B------:R-:W-:Y:S02]  /*14550*/  SHF.R.U32.HI R2, RZ, 0x8, R2 ;  /* 0x00000008ff027819 */ /* 0x000fe40000011602 */
[----:B------:R-:W-:Y:S02]  /*14560*/  SHF.R.U32.HI R9, RZ, 0x18, R4 ;  /* 0x00000018ff097819 */ /* 0x000fe40000011604 */
[----:B------:R-:W-:Y:S01]  /*14570*/  LOP3.LUT R4, R5, 0xff, RZ, 0xc0, !PT ;  /* 0x000000ff05047812 */ /* 0x000fe200078ec0ff */
[----:B---3--:R-:W-:Y:S01]  /*14580*/  FFMA.FTZ R3, R132, c[0x0][0x23c], -R13 ;  /* 0x00008f0084037a23 */ /* 0x008fe2000001080d */
[----:B------:R-:W-:Y:S01]  /*14590*/  PRMT R13, R6, 0x5410, R19 ;  /* 0x00005410060d7816 */ /* 0x000fe20000000013 */
[--C-:B------:R-:W-:Y:S01]  /*145a0*/  HSET2.LE.AND R5, R17, R96.reuse, PT ;  /* 0x0000006011057233 */ /* 0x100fe20003803000 */
[----:B------:R-:W-:Y:S01]  /*145b0*/  SHF.R.U32.HI R6, RZ, 0x18, R0 ;  /* 0x00000018ff067819 */ /* 0x000fe20000011600 */
[----:B------:R3:W1:Y:S01]  /*145c0*/  MUFU.EX2 R24, R3 ;  /* 0x0000000300187308 */ /* 0x0006620000000800 */
[----:B------:R-:W-:Y:S01]  /*145d0*/  LOP3.LUT R0, R7, 0xff, RZ, 0xc0, !PT ;  /* 0x000000ff07007812 */ /* 0x000fe200078ec0ff */
[----:B------:R-:W-:Y:S01]  /*145e0*/  HSET2.LE.AND R10, R13, R96, PT ;  /* 0x000000600d0a7233 */ /* 0x000fe20003803000 */
[----:B------:R-:W-:-:S02]  /*145f0*/  PRMT R7, R8, 0x5410, R2 ;  /* 0x0000541008077816 */ /* 0x000fc40000000002 */
[----:B------:R-:W-:Y:S01]  /*14600*/  PRMT R2, R0, 0x5410, R6 ;  /* 0x0000541000027816 */ /* 0x000fe20000000006 */
[--C-:B------:R-:W-:Y:S01]  /*14610*/  FFMA.FTZ R0, R190, c[0x0][0x23c], -R14.reuse ;  /* 0x00008f00be007a23 */ /* 0x100fe2000001080e */
[----:B------:R-:W-:Y:S01]  /*14620*/  PRMT R11, R4, 0x5410, R9 ;  /* 0x00005410040b7816 */ /* 0x000fe20000000009 */
[--C-:B------:R-:W-:Y:S01]  /*14630*/  FFMA.FTZ R4, R189, c[0x0][0x23c], -R14.reuse ;  /* 0x00008f00bd047a23 */ /* 0x100fe2000001080e */
[--C-:B------:R-:W-:Y:S01]  /*14640*/  HSET2.LE.AND R6, R18, R96.reuse, PT ;  /* 0x0000006012067233 */ /* 0x100fe20003803000 */
[----:B------:R-:W-:Y:S01]  /*14650*/  MOV R99, R64 ;  /* 0x0000004000637202 */ /* 0x000fe20000000f00 */
[--C-:B------:R-:W-:Y:S01]  /*14660*/  HSET2.LE.AND R8, R2, R96.reuse, PT ;  /* 0x0000006002087233 */ /* 0x100fe20003803000 */
[----:B--2---:R-:W-:Y:S01]  /*14670*/  F2FP.PACK_AB R2, R33, R32 ;  /* 0x000000202102723e */ /* 0x004fe200000000ff */
[--C-:B------:R-:W-:Y:S01]  /*14680*/  HSET2.LE.AND R7, R7, R96.reuse, PT ;  /* 0x0000006007077233 */ /* 0x100fe20003803000 */
[----:B------:R-:W-:Y:S01]  /*14690*/  LDSM.16.MT88.4 R64, [R209+0xa800] ;  /* 0x00a80000d140783b */ /* 0x000fe20000004200 */
[----:B------:R-:W-:Y:S01]  /*146a0*/  HSET2.LE.AND R9, R16, R96, PT ;  /* 0x0000006010097233 */ /* 0x000fe20003803000 */
[----:B---3--:R-:W-:-:S04]  /*146b0*/  FFMA.FTZ R3, R133, c[0x0][0x23c], -R14 ;  /* 0x00008f0085037a23 */ /* 0x008fc8000001080e */
[----:B------:R2:W-:Y:S02]  /*146c0*/  MUFU.EX2 R19, R3 ;  /* 0x0000000300137308 */ /* 0x0005e40000000800 */
[----:B--2---:R-:W-:-:S06]  /*146d0*/  FFMA.FTZ R3, R187, c[0x0][0x23c], -R14 ;  /* 0x00008f00bb037a23 */ /* 0x004fcc000001080e */
[----:B------:R2:W-:Y:S08]  /*146e0*/  MUFU.EX2 R14, R0 ;  /* 0x00000000000e7308 */ /* 0x0005f00000000800 */
[----:B------:R3:W-:Y:S01]  /*146f0*/  MUFU.EX2 R15, R3 ;  /* 0x00000003000f7308 */ /* 0x0007e20000000800 */
[----:B--2---:R-:W-:-:S05]  /*14700*/  HSET2.LE.AND R0, R12, R96, PT ;  /* 0x000000600c007233 */ /* 0x004fca0003803000 */
[----:B------:R-:W-:Y:S02]  /*14710*/  LOP3.LUT R128, R0, R2, RZ, 0xc0, !PT ;  /* 0x0000000200807212 */ /* 0x000fe400078ec0ff */
[----:B-----5:R-:W-:Y:S01]  /*14720*/  F2FP.PACK_AB R2, R35, R34 ;  /* 0x000000222302723e */ /* 0x020fe200000000ff */
[----:B---3--:R-:W-:Y:S01]  /*14730*/  HSET2.LE.AND R3, R11, R96, PT ;  /* 0x000000600b037233 */ /* 0x008fe20003803000 */
[----:B----4-:R-:W-:Y:S01]  /*14740*/  F2FP.PACK_AB R0, R30, R31 ;  /* 0x0000001f1e00723e */ /* 0x010fe200000000ff */
[----:B------:R2:W3:Y:S01]  /*14750*/  MUFU.EX2 R11, R4 ;  /* 0x00000004000b7308 */ /* 0x0004e20000000800 */
[----:B------:R-:W-:Y:S01]  /*14760*/  LOP3.LUT R130, R5, R2, RZ, 0xc0, !PT ;  /* 0x0000000205827212 */ /* 0x000fe200078ec0ff */
[----:B------:R-:W-:Y:S01]  /*14770*/  IMAD.MOV.U32 R96, RZ, RZ, R81 ;  /* 0x000000ffff607224 */ /* 0x000fe200078e0051 */
[----:B-1----:R-:W-:Y:S01]  /*14780*/  F2FP.PACK_AB R2, R26, R27 ;  /* 0x0000001b1a02723e */ /* 0x002fe200000000ff */
[----:B------:R-:W-:Y:S01]  /*14790*/  IMAD.MOV.U32 R81, RZ, RZ, R124 ;  /* 0x000000ffff517224 */ /* 0x000fe200078e007c */
[----:B------:R-:W-:-:S02]  /*147a0*/  LOP3.LUT R131, R6, R0, RZ, 0xc0, !PT ;  /* 0x0000000006837212 */ /* 0x000fc400078ec0ff */
[----:B------:R-:W-:Y:S02]  /*147b0*/  LOP3.LUT R124, R7, R2, RZ, 0xc0, !PT ;  /* 0x00000002077c7212 */ /* 0x000fe400078ec0ff */
[----:B------:R-:W-:-:S04]  /*147c0*/  F2FP.PACK_AB R0, R24, R25 ;  /* 0x000000191800723e */ /* 0x000fc800000000ff */
[----:B------:R-:W-:Y:S01]  /*147d0*/  LOP3.LUT R126, R9, R0, RZ, 0xc0, !PT ;  /* 0x00000000097e7212 */ /* 0x000fe200078ec0ff */
[----:B------:R-:W-:Y:S01]  /*147e0*/  FFMA.FTZ R9, R200, R23, R240 ;  /* 0x00000017c8097223 */ /* 0x000fe200000100f0 */
[----:B--2---:R-:W-:Y:S01]  /*147f0*/  F2FP.PACK_AB R4, R29, R28 ;  /* 0x0000001c1d04723e */ /* 0x004fe200000000ff */
[----:B------:R-:W-:Y:S01]  /*14800*/  FFMA.FTZ R0, R247, R20, R188 ;  /* 0x00000014f7007223 */ /* 0x000fe200000100bc */
[----:B---3--:R-:W-:Y:S01]  /*14810*/  F2FP.PACK_AB R2, R11, R14 ;  /* 0x0000000e0b02723e */ /* 0x008fe200000000ff */
[----:B------:R-:W-:Y:S01]  /*14820*/  FADD.FTZ R9, R236, R9 ;  /* 0x00000009ec097221 */ /* 0x000fe20000010000 */
[----:B------:R-:W-:Y:S02]  /*14830*/  LOP3.LUT R129, R3, R4, RZ, 0xc0, !PT ;  /* 0x0000000403817212 */ /* 0x000fe400078ec0ff */
[----:B------:R-:W1:Y:S01]  /*14840*/  LDSM.16.MT88.4 R4, [R209+0xb800] ;  /* 0x00b80000d104783b */ /* 0x000e620000004200 */
[----:B------:R-:W-:Y:S02]  /*14850*/  F2FP.PACK_AB R3, R15, R19 ;  /* 0x000000130f03723e */ /* 0x000fe400000000ff */
[----:B------:R-:W-:Y:S01]  /*14860*/  LOP3.LUT R127, R10, R2, RZ, 0xc0, !PT ;  /* 0x000000020a7f7212 */ /* 0x000fe200078ec0ff */
[----:B------:R-:W-:Y:S01]  /*14870*/  FFMA.FTZ R2, R234, R21, R198 ;  /* 0x00000015ea027223 */ /* 0x000fe200000100c6 */
[----:B------:R-:W-:Y:S01]  /*14880*/  LOP3.LUT R125, R8, R3, RZ, 0xc0, !PT ;  /* 0x00000003087d7212 */ /* 0x000fe200078ec0ff */
[----:B------:R-:W-:Y:S01]  /*14890*/  HMMA.16816.F32 R144, R128, R156, R144 ;  /* 0x0000009c8090723c */ /* 0x000fe20000001890 */
[----:B------:R-:W-:-:S04]  /*148a0*/  FFMA.FTZ R3, R233, R22, R232 ;  /* 0x00000016e9037223 */ /* 0x000fc800000100e8 */
[----:B------:R-:W-:Y:S02]  /*148b0*/  FADD.FTZ R8, R203, R3 ;  /* 0x00000003cb087221 */ /* 0x000fe40000010000 */
[----:B------:R-:W-:Y:S01]  /*148c0*/  FADD.FTZ R3, R237, R9 ;  /* 0x00000009ed037221 */ /* 0x000fe20000010000 */
[C---:B------:R-:W-:Y:S08]  /*148d0*/  HMMA.16816.F32 R148, R124.reuse, R156, R148 ;  /* 0x0000009c7c94723c */ /* 0x040ff00000001894 */
[----:B------:R-:W-:Y:S08]  /*148e0*/  HMMA.16816.F32 R152, R124, R158, R152 ;  /* 0x0000009e7c98723c */ /* 0x000ff00000001898 */
[-C--:B------:R-:W-:Y:S08]  /*148f0*/  HMMA.16816.F32 R160, R128, R172.reuse, R160 ;  /* 0x000000ac80a0723c */ /* 0x080ff000000018a0 */
[C---:B------:R-:W-:Y:S08]  /*14900*/  HMMA.16816.F32 R164, R124.reuse, R172, R164 ;  /* 0x000000ac7ca4723c */ /* 0x040ff000000018a4 */
[----:B------:R-:W-:Y:S08]  /*14910*/  HMMA.16816.F32 R168, R124, R174, R168 ;  /* 0x000000ae7ca8723c */ /* 0x000ff000000018a8 */
[C---:B------:R-:W-:Y:S01]  /*14920*/  HMMA.16816.F32 R156, R128.reuse, R158, R96 ;  /* 0x0000009e809c723c */ /* 0x040fe20000001860 */
[----:B------:R-:W-:Y:S07]  /*14930*/  LDSM.16.MT88.4 R96, [R207+0xb800] ;  /* 0x00b80000cf60783b */ /* 0x000fee0000004200 */
[----:B------:R-:W-:Y:S01]  /*14940*/  HMMA.16816.F32 R172, R128, R174, R80 ;  /* 0x000000ae80ac723c */ /* 0x000fe20000001850 */
[----:B------:R-:W2:Y:S07]  /*14950*/  LDSM.16.MT88.4 R80, [R205+0xb800] ;  /* 0x00b80000cd50783b */ /* 0x000eae0000004200 */
[-C--:B-1----:R-:W-:Y:S08]  /*14960*/  HMMA.16816.F32 R120, R124, R4.reuse, R120 ;  /* 0x000000047c78723c */ /* 0x082ff00000001878 */
[----:B------:R-:W-:Y:S07]  /*14970*/  HMMA.16816.F32 R116, R128, R4, R116 ;  /* 0x000000048074723c */ /* 0x000fee0000001874 */
        /* <DEDUP_REMOVED lines=26> */
[C---:B------:R-:W-:Y:S01]  /*14b20*/  HMMA.16816.F32 R76, R124.reuse, R82, R76 ;  /* 0x000000527c4c723c */ /* 0x040fe2000000184c */
[----:B------:R-:W-:Y:S02]  /*14b30*/  FADD.FTZ R4, R35, R4 ;  /* 0x0000000423047221 */ /* 0x000fe40000010000 */
[----:B------:R-:W-:Y:S02]  /*14b40*/  FADD.FTZ R3, R30, R3 ;  /* 0x000000031e037221 */ /* 0x000fe40000010000 */
[----:B------:R-:W-:Y:S01]  /*14b50*/  FADD.FTZ R2, R24, R2 ;  /* 0x0000000218027221 */ /* 0x000fe20000010000 */
[----:B------:R1:W-:Y:S01]  /*14b60*/  STL [R1+0x18], R4 ;  /* 0x0000180401007387 */ /* 0x0003e20000100800 */
[----:B------:R-:W-:Y:S01]  /*14b70*/  FADD.FTZ R0, R11, R0 ;  /* 0x000000000b007221 */ /* 0x000fe20000010000 */
[C---:B------:R-:W-:Y:S02]  /*14b80*/  HMMA.16816.F32 R88, R124.reuse, R96, R88 ;  /* 0x000000607c58723c */ /* 0x040fe40000001858 */
[----:B------:R1:W-:Y:S04]  /*14b90*/  STL [R1+0x1c], R3 ;  /* 0x00001c0301007387 */ /* 0x0003e80000100800 */
[----:B------:R1:W-:Y:S02]  /*14ba0*/  STL [R1+0x20], R2 ;  /* 0x0000200201007387 */ /* 0x0003e40000100800 */
[C---:B------:R-:W-:Y:S02]  /*14bb0*/  HMMA.16816.F32 R92, R124.reuse, R98, R92 ;  /* 0x000000627c5c723c */ /* 0x040fe4000000185c */
[----:B------:R1:W-:Y:S06]  /*14bc0*/  STL [R1+0x24], R0 ;  /* 0x0000240001007387 */ /* 0x0003ec0000100800 */
[C---:B------:R-:W-:Y:S08]  /*14bd0*/  HMMA.16816.F32 R104, R124.reuse, R112, R104 ;  /* 0x000000707c68723c */ /* 0x040ff00000001868 */
[C---:B------:R-:W-:Y:S08]  /*14be0*/  HMMA.16816.F32 R108, R124.reuse, R114, R108 ;  /* 0x000000727c6c723c */ /* 0x040ff0000000186c */
[----:B------:R-:W-:Y:S07]  /*14bf0*/  HMMA.16816.F32 R124, R124, R6, R52 ;  /* 0x000000067c7c723c */ /* 0x000fee0000001834 */
[----:B------:R-:W-:Y:S01]  /*14c00*/  MOV R52, R186 ;  /* 0x000000ba00347202 */ /* 0x000fe20000000f00 */
[----:B------:R-:W-:Y:S01]  /*14c10*/  IMAD.MOV.U32 R53, RZ, RZ, R242 ;  /* 0x000000ffff357224 */ /* 0x000fe200078e00f2 */
[----:B------:R-:W-:Y:S01]  /*14c20*/  HMMA.16816.F32 R36, R128, R48, R36 ;  /* 0x000000308024723c */ /* 0x000fe20000001824 */
[----:B------:R-:W-:-:S02]  /*14c30*/  IMAD.MOV.U32 R54, RZ, RZ, R246 ;  /* 0x000000ffff367224 */ /* 0x000fc400078e00f6 */
[----:B------:R-:W-:-:S05]  /*14c40*/  IMAD.MOV.U32 R55, RZ, RZ, R199 ;  /* 0x000000ffff377224 */ /* 0x000fca00078e00c7 */
        /* <DEDUP_REMOVED lines=10> */
.L_x_1442:
[----:B-1----:R-:W-:-:S06]  /*14cf0*/  UISETP.GT.AND UP0, UPT, UR32, UR19, UPT ;  /* 0x000000132000728c */ /* 0x002fcc000bf04270 */
[----:B------:R-:W-:-:S13]  /*14d00*/  PLOP3.LUT P0, PT, PT, PT, UP0, 0x80, 0x0 ;  /* 0x000000000000781c */ /* 0x000fda0003f0f008 */
[----:B------:R-:W-:Y:S05]  /*14d10*/  @!P0 BRA `(.L_x_1455) ;  /* 0x000037a000008947 */ /* 0x000fea0003800000 */
[----:B------:R-:W2:Y:S01]  /*14d20*/  LDL.LU.64 R6, [R1+0x70] ;  /* 0x0000700001067983 */ /* 0x000ea20000300a00 */
[----:B------:R-:W1:Y:S01]  /*14d30*/  LDC.U8 R0, c[0x0][0x2d8] ;  /* 0x0000b600ff007b82 */ /* 0x000e620000000000 */
[----:B------:R-:W-:Y:S01]  /*14d40*/  IMAD.MOV.U32 R132, RZ, RZ, R135 ;  /* 0x000000ffff847224 */ /* 0x000fe200078e0087 */
[----:B------:R-:W-:Y:S01]  /*14d50*/  MOV R3, R136 ;  /* 0x0000008800037202 */ /* 0x000fe20000000f00 */
[----:B------:R-:W2:Y:S01]  /*14d60*/  LDL.LU.64 R4, [R1+0x78] ;  /* 0x0000780001047983 */ /* 0x000ea20000300a00 */
[----:B------:R-:W-:Y:S01]  /*14d70*/  IMAD.MOV.U32 R139, RZ, RZ, R137 ;  /* 0x000000ffff8b7224 */ /* 0x000fe200078e0089 */
[----:B------:R-:W-:Y:S02]  /*14d80*/  MOV R138, R134 ;  /* 0x00000086008a7202 */ /* 0x000fe40000000f00 */
[----:B------:R-:W3:Y:S04]  /*14d90*/  LDL.64 R14, [R1+0x48] ;  /* 0x00004800010e7983 */ /* 0x000ee80000100a00 */
[----:B------:R-:W4:Y:S04]  /*14da0*/  LDL R9, [R1+0x28] ;  /* 0x0000280001097983 */ /* 0x000f280000100800 */
[----:B------:R-:W5:Y:S04]  /*14db0*/  LDL.LU R2, [R1+0x40] ;  /* 0x0000400001027983 */ /* 0x000f680000300800 */
[----:B------:R-:W3:Y:S01]  /*14dc0*/  LDL.LU R8, [R1+0x80] ;  /* 0x0000800001087983 */ /* 0x000ee20000300800 */
[C---:B------:R-:W-:Y:S01]  /*14dd0*/  IADD3 R10, R252.reuse, 0x4, RZ ;  /* 0x00000004fc0a7810 */ /* 0x040fe20007ffe0ff */
[----:B------:R-:W-:Y:S01]  /*14de0*/  IMAD.WIDE.U32 R12, R252, -0x326172a9, RZ ;  /* 0xcd9e8d57fc0c7825 */ /* 0x000fe200078e00ff */
[----:B-1----:R-:W-:-:S03]  /*14df0*/  PRMT R0, R0, 0x7054, R0 ;  /* 0x0000705400007816 */ /* 0x002fc60000000000 */
[----:B------:R-:W-:Y:S01]  /*14e00*/  IMAD.WIDE.U32 R10, R10, -0x326172a9, RZ ;  /* 0xcd9e8d570a0a7825 */ /* 0x000fe200078e00ff */
[----:B------:R3:W-:Y:S04]  /*14e10*/  STL.64 [R1+0x38], R12 ;  /* 0x0000380c01007387 */ /* 0x0007e80000100a00 */
[----:B------:R1:W-:Y:S01]  /*14e20*/  STL.64 [R1+0x30], R10 ;  /* 0x0000300a01007387 */ /* 0x0003e20000100a00 */
[----:B--2---:R-:W-:Y:S01]  /*14e30*/  IMAD.MOV.U32 R5, RZ, RZ, R7 ;  /* 0x000000ffff057224 */ /* 0x004fe200078e0007 */
[-C--:B-----5:R-:W-:Y:S02]  /*14e40*/  LOP3.LUT R0, R13, R2.reuse, RZ, 0x3c, !PT ;  /* 0x000000020d007212 */ /* 0x0a0fe400078e3cff */
[----:B------:R-:W-:Y:S01]  /*14e50*/  LOP3.LUT R2, R11, R2, RZ, 0x3c, !PT ;  /* 0x000000020b027212 */ /* 0x000fe200078e3cff */
[----:B---3--:R-:W-:Y:S01]  /*14e60*/  IMAD.WIDE.U32 R12, R8, -0x2daee0ad, RZ ;  /* 0xd2511f53080c7825 */ /* 0x008fe200078e00ff */
[----:B----4-:R-:W-:-:S03]  /*14e70*/  ISETP.GE.AND P4, PT, R9, c[0x0][0x220], PT ;  /* 0x0000880009007a0c */ /* 0x010fc60003f86270 */
[----:B-1----:R-:W-:Y:S01]  /*14e80*/  IMAD.WIDE.U32 R10, R0, -0x2daee0ad, RZ ;  /* 0xd2511f53000a7825 */ /* 0x002fe200078e00ff */
[----:B------:R1:W-:Y:S03]  /*14e90*/  STL.64 [R1], R12 ;  /* 0x0000000c01007387 */ /* 0x0003e60000100a00 */
[----:B------:R-:W-:Y:S01]  /*14ea0*/  IMAD.WIDE.U32 R8, R2, -0x2daee0ad, RZ ;  /* 0xd2511f5302087825 */ /* 0x000fe200078e00ff */
[----:B------:R1:W-:Y:S04]  /*14eb0*/  STL.64 [R1+0x10], R10 ;  /* 0x0000100a01007387 */ /* 0x0003e80000100a00 */
[----:B------:R1:W-:Y:S04]  /*14ec0*/  STL.64 [R1+0x40], R4 ;  /* 0x0000400401007387 */ /* 0x0003e80000100a00 */
[----:B------:R1:W-:Y:S01]  /*14ed0*/  STL.64 [R1+0x8], R8 ;  /* 0x0000080801007387 */ /* 0x0003e20000100a00 */
[----:B------:R-:W-:Y:S01]  /*14ee0*/  ISETP.GE.AND P5, PT, R14, c[0x0][0x220], PT ;  /* 0x000088000e007a0c */ /* 0x000fe20003fa6270 */
[----:B------:R-:W-:Y:S05]  /*14ef0*/  BRA `(.L_x_1456) ;  /* 0x000002e000007947 */ /* 0x000fea0003800000 */
.L_x_1458:
        /* <DEDUP_REMOVED lines=46> */
.L_x_1456:
        /* <DEDUP_REMOVED lines=55> */
[----:B------:R-:W-:Y:S04]  /*15550*/  LDSM.16.M88.4 R200, [R211] ;  /* 0x00000000d3c8783b */ /* 0x000fe80000000200 */
[-C--:B-1----:R-:W-:Y:S08]  /*15560*/  HMMA.16816.F32 R12, R28, R18.reuse, RZ ;  /* 0x000000121c0c723c */ /* 0x082ff000000018ff */
        /* <DEDUP_REMOVED lines=10> */
[----:B------:R-:W2:Y:S07]  /*15610*/  LDSM.16.M88.4 R180, [R213+0x8800] ;  /* 0x00880000d5b4783b */ /* 0x000eae0000000200 */
[-C--:B------:R-:W-:Y:S08]  /*15620*/  HMMA.16816.F32 R20, R176, R188.reuse, R20 ;  /* 0x000000bcb014723c */ /* 0x080ff00000001814 */
[C---:B------:R-:W-:Y:S08]  /*15630*/  HMMA.16816.F32 R24, R184.reuse, R188, R24 ;  /* 0x000000bcb818723c */ /* 0x040ff00000001818 */
[-C--:B------:R-:W-:Y:S01]  /*15640*/  HMMA.16816.F32 R28, R184, R190.reuse, R28 ;  /* 0x000000beb81c723c */ /* 0x080fe2000000181c */
[----:B------:R-:W4:Y:S07]  /*15650*/  LDSM.16.M88.4 R184, [R212] ;  /* 0x00000000d4b8783b */ /* 0x000f2e0000000200 */
[----:B------:R-:W-:Y:S01]  /*15660*/  HMMA.16816.F32 R32, R176, R190, R32 ;  /* 0x000000beb020723c */ /* 0x000fe20000001820 */
[----:B------:R-:W5:Y:S05]  /*15670*/  LDSM.16.M88.4 R176, [R212+0x2000] ;  /* 0x00200000d4b0783b */ /* 0x000f6a0000000200 */
[----:B------:R-:W4:Y:S02]  /*15680*/  LDSM.16.M88.4 R188, [R211+0x800] ;  /* 0x00080000d3bc783b */ /* 0x000f240000000200 */
[-C--:B---3--:R-:W-:Y:S08]  /*15690*/  HMMA.16816.F32 R4, R192, R196.reuse, R4 ;  /* 0x000000c4c004723c */ /* 0x088ff00000001804 */
[C---:B-1----:R-:W-:Y:S08]  /*156a0*/  HMMA.16816.F32 R8, R140.reuse, R196, R8 ;  /* 0x000000c48c08723c */ /* 0x042ff00000001808 */
[-C--:B------:R-:W-:Y:S08]  /*156b0*/  HMMA.16816.F32 R12, R140, R198.reuse, R12 ;  /* 0x000000c68c0c723c */ /* 0x080ff0000000180c */
[C---:B------:R-:W-:Y:S01]  /*156c0*/  HMMA.16816.F32 R16, R192.reuse, R198, R16 ;  /* 0x000000c6c010723c */ /* 0x040fe20000001810 */
[----:B------:R-:W-:Y:S07]  /*156d0*/  LDSM.16.M88.4 R196, [R204+0x9800] ;  /* 0x00980000ccc4783b */ /* 0x000fee0000000200 */
[-C--:B--2---:R-:W-:Y:S08]  /*156e0*/  HMMA.16816.F32 R20, R192, R180.reuse, R20 ;  /* 0x000000b4c014723c */ /* 0x084ff00000001814 */
[C---:B------:R-:W-:Y:S08]  /*156f0*/  HMMA.16816.F32 R24, R140.reuse, R180, R24 ;  /* 0x000000b48c18723c */ /* 0x040ff00000001818 */
[-C--:B------:R-:W-:Y:S01]  /*15700*/  HMMA.16816.F32 R28, R140, R182.reuse, R28 ;  /* 0x000000b68c1c723c */ /* 0x080fe2000000181c */
[----:B------:R-:W-:Y:S07]  /*15710*/  LDSM.16.M88.4 R140, [R206+0x4000] ;  /* 0x00400000ce8c783b */ /* 0x000fee0000000200 */
[----:B------:R-:W-:Y:S01]  /*15720*/  HMMA.16816.F32 R32, R192, R182, R32 ;  /* 0x000000b6c020723c */ /* 0x000fe20000001820 */
[----:B------:R-:W1:Y:S05]  /*15730*/  LDSM.16.M88.4 R180, [R204+0x9000] ;  /* 0x00900000ccb4783b */ /* 0x000e6a0000000200 */
[----:B------:R-:W2:Y:S02]  /*15740*/  LDSM.16.M88.4 R192, [R206+0x6000] ;  /* 0x00600000cec0783b */ /* 0x000ea40000000200 */
        /* <DEDUP_REMOVED lines=8> */
[----:B------:R-:W3:Y:S07]  /*157d0*/  LDSM.16.M88.4 R176, [R208+0x4000] ;  /* 0x00400000d0b0783b */ /* 0x000eee0000000200 */
[----:B------:R-:W-:Y:S01]  /*157e0*/  HMMA.16816.F32 R32, R184, R190, R32 ;  /* 0x000000beb820723c */ /* 0x000fe20000001820 */
[----:B------:R-:W4:Y:S05]  /*157f0*/  LDSM.16.M88.4 R184, [R208+0x6000] ;  /* 0x00600000d0b8783b */ /* 0x000f2a0000000200 */
[----:B------:R-:W-:Y:S02]  /*15800*/  LDSM.16.M88.4 R188, [R214+0x4000] ;  /* 0x00400000d6bc783b */ /* 0x000fe40000000200 */
[-C--:B-1----:R-:W-:Y:S08]  /*15810*/  HMMA.16816.F32 R4, R140, R180.reuse, R4 ;  /* 0x000000b48c04723c */ /* 0x082ff00000001804 */
[C---:B--2---:R-:W-:Y:S08]  /*15820*/  HMMA.16816.F32 R8, R192.reuse, R180, R8 ;  /* 0x000000b4c008723c */ /* 0x044ff00000001808 */
[-C--:B------:R-:W-:Y:S08]  /*15830*/  HMMA.16816.F32 R12, R192, R182.reuse, R12 ;  /* 0x000000b6c00c723c */ /* 0x080ff0000000180c */
[C---:B------:R-:W-:Y:S01]  /*15840*/  HMMA.16816.F32 R16, R140.reuse, R182, R16 ;  /* 0x000000b68c10723c */ /* 0x040fe20000001810 */
[----:B------:R-:W1:Y:S07]  /*15850*/  LDSM.16.M88.4 R180, [R216] ;  /* 0x00000000d8b4783b */ /* 0x000e6e0000000200 */
[-C--:B------:R-:W-:Y:S08]  /*15860*/  HMMA.16816.F32 R20, R140, R196.reuse, R20 ;  /* 0x000000c48c14723c */ /* 0x080ff00000001814 */
[C---:B------:R-:W-:Y:S08]  /*15870*/  HMMA.16816.F32 R24, R192.reuse, R196, R24 ;  /* 0x000000c4c018723c */ /* 0x040ff00000001818 */
[-C--:B------:R-:W-:Y:S01]  /*15880*/  HMMA.16816.F32 R28, R192, R198.reuse, R28 ;  /* 0x000000c6c01c723c */ /* 0x080fe2000000181c */
[----:B------:R-:W2:Y:S07]  /*15890*/  LDSM.16.M88.4 R192, [R213+0x9000] ;  /* 0x00900000d5c0783b */ /* 0x000eae0000000200 */
[----:B------:R-:W-:Y:S01]  /*158a0*/  HMMA.16816.F32 R32, R140, R198, R32 ;  /* 0x000000c68c20723c */ /* 0x000fe20000001820 */
[----:B------:R-:W5:Y:S05]  /*158b0*/  LDSM.16.M88.4 R140, [R214+0x6000] ;  /* 0x00600000d68c783b */ /* 0x000f6a0000000200 */
[----:B------:R-:W2:Y:S02]  /*158c0*/  LDSM.16.M88.4 R196, [R213+0x9800] ;  /* 0x00980000d5c4783b */ /* 0x000ea40000000200 */
[-C--:B---3--:R-:W-:Y:S08]  /*158d0*/  HMMA.16816.F32 R4, R176, R200.reuse, R4 ;  /* 0x000000c8b004723c */ /* 0x088ff00000001804 */
[C---:B----4-:R-:W-:Y:S08]  /*158e0*/  HMMA.16816.F32 R8, R184.reuse, R200, R8 ;  /* 0x000000c8b808723c */ /* 0x050ff00000001808 */
[-C--:B------:R-:W-:Y:S08]  /*158f0*/  HMMA.16816.F32 R12, R184, R202.reuse, R12 ;  /* 0x000000cab80c723c */ /* 0x080ff0000000180c */
[C---:B------:R-:W-:Y:S01]  /*15900*/  HMMA.16816.F32 R16, R176.reuse, R202, R16 ;  /* 0x000000cab010723c */ /* 0x040fe20000001810 */
[----:B------:R-:W-:Y:S07]  /*15910*/  LDSM.16.M88.4 R200, [R211+0x1800] ;  /* 0x00180000d3c8783b */ /* 0x000fee0000000200 */
[-C--:B-1----:R-:W-:Y:S08]  /*15920*/  HMMA.16816.F32 R20, R176, R180.reuse, R20 ;  /* 0x000000b4b014723c */ /* 0x082ff00000001814 */
[C---:B------:R-:W-:Y:S08]  /*15930*/  HMMA.16816.F32 R24, R184.reuse, R180, R24 ;  /* 0x000000b4b818723c */ /* 0x040ff00000001818 */
[-C--:B------:R-:W-:Y:S01]  /*15940*/  HMMA.16816.F32 R28, R184, R182.reuse, R28 ;  /* 0x000000b6b81c723c */ /* 0x080fe2000000181c */
[----:B------:R-:W-:Y:S07]  /*15950*/  LDSM.16.M88.4 R184, [R212+0x6000] ;  /* 0x00600000d4b8783b */ /* 0x000fee0000000200 */
[----:B------:R-:W-:Y:S01]  /*15960*/  HMMA.16816.F32 R32, R176, R182, R32 ;  /* 0x000000b6b020723c */ /* 0x000fe20000001820 */
[----:B------:R-:W-:Y:S05]  /*15970*/  LDSM.16.M88.4 R176, [R212+0x4000] ;  /* 0x00400000d4b0783b */ /* 0x000fea0000000200 */
[----:B------:R-:W1:Y:S02]  /*15980*/  LDSM.16.M88.4 R180, [R211+0x1000] ;  /* 0x00100000d3b4783b */ /* 0x000e640000000200 */
[-C--:B--2---:R-:W-:Y:S01]  /*15990*/  HMMA.16816.F32 R4, R188, R192.reuse, R4 ;  /* 0x000000c0bc04723c */ /* 0x084fe20000001804 */
[----:B------:R-:W-:Y:S04]  /*159a0*/  DEPBAR.LE SB0, 0x0 ;  /* 0x000080000000791a */ /* 0x000fe80000000000 */
[----:B------:R-:W-:Y:S03]  /*159b0*/  BAR.SYNC.DEFER_BLOCKING 0x0 ;  /* 0x0000000000007b1d */ /* 0x000fe60000010000 */
[C---:B-----5:R-:W-:Y:S08]  /*159c0*/  HMMA.16816.F32 R8, R140.reuse, R192, R8 ;  /* 0x000000c08c08723c */ /* 0x060ff00000001808 */
[-C--:B------:R-:W-:Y:S08]  /*159d0*/  HMMA.16816.F32 R12, R140, R194.reuse, R12 ;  /* 0x000000c28c0c723c */ /* 0x080ff0000000180c */
[C---:B------:R-:W-:Y:S08]  /*159e0*/  HMMA.16816.F32 R16, R188.reuse, R194, R16 ;  /* 0x000000c2bc10723c */ /* 0x040ff00000001810 */
[-C--:B------:R-:W-:Y:S08]  /*159f0*/  HMMA.16816.F32 R20, R188, R196.reuse, R20 ;  /* 0x000000c4bc14723c */ /* 0x080ff00000001814 */
[C---:B------:R-:W-:Y:S08]  /*15a00*/  HMMA.16816.F32 R24, R140.reuse, R196, R24 ;  /* 0x000000c48c18723c */ /* 0x040ff00000001818 */
[-C--:B------:R-:W-:Y:S08]  /*15a10*/  HMMA.16816.F32 R28, R140, R198.reuse, R28 ;  /* 0x000000c68c1c723c */ /* 0x080ff0000000181c */
[----:B------:R-:W-:Y:S08]  /*15a20*/  HMMA.16816.F32 R32, R188, R198, R32 ;  /* 0x000000c6bc20723c */ /* 0x000ff00000001820 */
[-C--:B-1----:R-:W-:Y:S08]  /*15a30*/  HMMA.16816.F32 R4, R176, R180.reuse, R4 ;  /* 0x000000b4b004723c */ /* 0x082ff00000001804 */
        /* <DEDUP_REMOVED lines=8> */
.L_x_1457:
[----:B------:R-:W2:Y:S01]  /*15ac0*/  LDL.64 R184, [R1] ;  /* 0x0000000001b87983 */ /* 0x000ea20000100a00 */
[----:B------:R-:W-:Y:S01]  /*15ad0*/  IMAD.U32 R0, RZ, RZ, UR27 ;  /* 0x0000001bff007e24 */ /* 0x000fe2000f8e00ff */
[----:B------:R-:W-:Y:S02]  /*15ae0*/  UISETP.GT.AND UP0, UPT, UR27, UR19, UPT ;  /* 0x000000131b00728c */ /* 0x000fe4000bf04270 */
[----:B------:R-:W-:Y:S02]  /*15af0*/  UMOV UR32, UR27 ;  /* 0x0000001b00207c82 */ /* 0x000fe40008000000 */
[----:B------:R-:W2:Y:S06]  /*15b00*/  LDL.64 R180, [R1+0x10] ;  /* 0x0000100001b47983 */ /* 0x000eac0000100a00 */
[----:B------:R-:W3:Y:S06]  /*15b10*/  LDL.64 R178, [R1+0x8] ;  /* 0x0000080001b27983 */ /* 0x000eec0000100a00 */
[----:B------:R-:W4:Y:S06]  /*15b20*/  LDL.64 R186, [R1+0x38] ;  /* 0x0000380001ba7983 */ /* 0x000f2c0000100a00 */
[----:B------:R-:W5:Y:S06]  /*15b30*/  LDL.64 R182, [R1+0x30] ;  /* 0x0000300001b67983 */ /* 0x000f6c0000100a00 */
[----:B------:R-:W1:Y:S02]  /*15b40*/  S2R R2, SR_TID.X ;  /* 0x0000000000027919 */ /* 0x000e640000002100 */
[----:B-1----:R-:W-:Y:S05]  /*15b50*/  IMAD.SHL.U32 R2, R2, 0x2, RZ ;  /* 0x0000000202027824 */ /* 0x002fea00078e00ff */
[----:B------:R-:W-:Y:S05]  /*15b60*/  LOP3.LUT R2, R2, 0x6, RZ, 0xc0, !PT ;  /* 0x0000000602027812 */ /* 0x000fea00078ec0ff */
[----:B------:R-:W-:Y:S05]  /*15b70*/  IMAD R0, R0, 0x20, R2 ;  /* 0x0000002000007824 */ /* 0x000fea00078e0202 */
[C---:B------:R-:W-:Y:S02]  /*15b80*/  IADD3 R135, R0.reuse, 0x1, RZ ;  /* 0x0000000100877810 */ /* 0x040fe40007ffe0ff */
[CC--:B------:R-:W-:Y:S02]  /*15b90*/  ISETP.GE.AND P3, PT, R0.reuse, R223.reuse, PT ;  /* 0x000000df0000720c */ /* 0x0c0fe40003f66270 */
[CC--:B------:R-:W-:Y:S02]  /*15ba0*/  ISETP.GE.AND P0, PT, R135.reuse, R222.reuse, PT ;  /* 0x000000de8700720c */ /* 0x0c0fe40003f06270 */
[C---:B------:R-:W-:Y:S02]  /*15bb0*/  ISETP.GE.AND P1, PT, R0.reuse, R222, PT ;  /* 0x000000de0000720c */ /* 0x040fe40003f26270 */
[C---:B------:R-:W-:Y:S02]  /*15bc0*/  IADD3 R134, R0.reuse, 0x8, RZ ;  /* 0x0000000800867810 */ /* 0x040fe40007ffe0ff */
[C---:B------:R-:W-:Y:S02]  /*15bd0*/  IADD3 R133, R0.reuse, 0x9, RZ ;  /* 0x0000000900857810 */ /* 0x040fe40007ffe0ff */
[C---:B------:R-:W-:Y:S02]  /*15be0*/  ISETP.GE.AND P2, PT, R135.reuse, R223, PT ;  /* 0x000000df8700720c */ /* 0x040fe40003f46270 */
[CC--:B------:R-:W-:Y:S02]  /*15bf0*/  ISETP.GE.OR P3, PT, R0.reuse, R227.reuse, !P3 ;  /* 0x000000e30000720c */ /* 0x0c0fe40005f66670 */
[CC--:B------:R-:W-:Y:S02]  /*15c00*/  ISETP.GE.OR P0, PT, R135.reuse, R226.reuse, !P0 ;  /* 0x000000e28700720c */ /* 0x0c0fe40004706670 */
[----:B------:R-:W-:Y:S02]  /*15c10*/  ISETP.GE.OR P1, PT, R0, R226, !P1 ;  /* 0x000000e20000720c */ /* 0x000fe40004f26670 */
[----:B------:R-:W-:Y:S02]  /*15c20*/  ISETP.GE.OR P2, PT, R135, R227, !P2 ;  /* 0x000000e38700720c */ /* 0x000fe40005746670 */
[----:B------:R-:W-:Y:S02]  /*15c30*/  FSEL R137, R4, -INF , !P3 ;  /* 0xff80000004897808 */ /* 0x000fe40005800000 */
[----:B------:R-:W-:Y:S02]  /*15c40*/  FSEL R177, R7, -INF , !P0 ;  /* 0xff80000007b17808 */ /* 0x000fe40004000000 */
[-C--:B------:R-:W-:Y:S02]  /*15c50*/  ISETP.GE.AND P3, PT, R134, R223.reuse, PT ;  /* 0x000000df8600720c */ /* 0x080fe40003f66270 */
[-C--:B------:R-:W-:Y:S02]  /*15c60*/  ISETP.GE.AND P0, PT, R133, R222.reuse, PT ;  /* 0x000000de8500720c */ /* 0x080fe40003f06270 */
[----:B------:R-:W-:Y:S02]  /*15c70*/  FSEL R143, R6, -INF , !P1 ;  /* 0xff800000068f7808 */ /* 0x000fe40004800000 */
[----:B------:R-:W-:Y:S02]  /*15c80*/  FSEL R176, R5, -INF , !P2 ;  /* 0xff80000005b07808 */ /* 0x000fe40005000000 */
[C---:B------:R-:W-:Y:S02]  /*15c90*/  ISETP.GE.AND P2, PT, R133.reuse, R223, PT ;  /* 0x000000df8500720c */ /* 0x040fe40003f46270 */
[C---:B------:R-:W-:Y:S02]  /*15ca0*/  ISETP.GE.AND P1, PT, R134.reuse, R222, PT ;  /* 0x000000de8600720c */ /* 0x040fe40003f26270 */
[----:B------:R-:W-:Y:S02]  /*15cb0*/  ISETP.GE.OR P3, PT, R134, R227, !P3 ;  /* 0x000000e38600720c */ /* 0x000fe40005f66670 */
[-C--:B------:R-:W-:Y:S02]  /*15cc0*/  ISETP.GE.OR P0, PT, R133, R226.reuse, !P0 ;  /* 0x000000e28500720c */ /* 0x080fe40004706670 */
[----:B------:R-:W-:Y:S02]  /*15cd0*/  IADD3 R5, R0, 0x10, RZ ;  /* 0x0000001000057810 */ /* 0x000fe40007ffe0ff */
[----:B------:R-:W-:Y:S02]  /*15ce0*/  FMNMX.FTZ R136, R137, R3, !PT ;  /* 0x0000000389887209 */ /* 0x000fe40007810000 */
[----:B------:R-:W-:Y:S02]  /*15cf0*/  ISETP.GE.OR P2, PT, R133, R227, !P2 ;  /* 0x000000e38500720c */ /* 0x000fe40005746670 */
[----:B------:R-:W-:Y:S02]  /*15d00*/  FSEL R16, R16, -INF , !P3 ;  /* 0xff80000010107808 */ /* 0x000fe40005800000 */
[----:B------:R-:W-:Y:S02]  /*15d10*/  IADD3 R4, R0, 0x11, RZ ;  /* 0x0000001100047810 */ /* 0x000fe40007ffe0ff */
[----:B------:R-:W-:Y:S02]  /*15d20*/  ISETP.GE.OR P1, PT, R134, R226, !P1 ;  /* 0x000000e28600720c */ /* 0x000fe40004f26670 */
[----:B------:R-:W-:Y:S02]  /*15d30*/  FSEL R6, R19, -INF , !P0 ;  /* 0xff80000013067808 */ /* 0x000fe40004000000 */
[----:B------:R-:W-:Y:S02]  /*15d40*/  FMNMX.FTZ R136, R176, R136, !PT ;  /* 0x00000088b0887209 */ /* 0x000fe40007810000 */
[-C--:B------:R-:W-:Y:S02]  /*15d50*/  ISETP.GE.AND P0, PT, R5, R223.reuse, PT ;  /* 0x000000df0500720c */ /* 0x080fe40003f06270 */
[----:B------:R-:W-:Y:S02]  /*15d60*/  IADD3 R2, R0, 0x18, RZ ;  /* 0x0000001800027810 */ /* 0x000fe40007ffe0ff */
[----:B------:R-:W-:Y:S02]  /*15d70*/  FSEL R7, R18, -INF , !P1 ;  /* 0xff80000012077808 */ /* 0x000fe40004800000 */
[----:B------:R-:W-:Y:S02]  /*15d80*/  ISETP.GE.AND P6, PT, R4, R223, PT ;  /* 0x000000df0400720c */ /* 0x000fe40003fc6270 */
[----:B------:R-:W-:Y:S02]  /*15d90*/  FSEL R17, R17, -INF , !P2 ;  /* 0xff80000011117808 */ /* 0x000fe40005000000 */
[C---:B------:R-:W-:Y:S02]  /*15da0*/  ISETP.GE.AND P2, PT, R0.reuse, R221, PT ;  /* 0x000000dd0000720c */ /* 0x040fe40003f46270 */
[----:B------:R-:W-:Y:S02]  /*15db0*/  ISETP.GE.AND P1, PT, R0, R220, PT ;  /* 0x000000dc0000720c */ /* 0x000fe40003f26270 */
[----:B------:R-:W-:Y:S02]  /*15dc0*/  ISETP.GE.OR P0, PT, R5, R227, !P0 ;  /* 0x000000e30500720c */ /* 0x000fe40004706670 */
[----:B------:R-:W-:Y:S02]  /*15dd0*/  FMNMX.FTZ R136, R16, R136, !PT ;  /* 0x0000008810887209 */ /* 0x000fe40007810000 */
[----:B------:R-:W-:Y:S02]  /*15de0*/  ISETP.GE.AND P3, PT, R2, R223, PT ;  /* 0x000000df0200720c */ /* 0x000fe40003f66270 */
[----:B------:R-:W-:Y:S02]  /*15df0*/  ISETP.GE.OR P6, PT, R4, R227, !P6 ;  /* 0x000000e30400720c */ /* 0x000fe400077c6670 */
[C---:B------:R-:W-:Y:S02]  /*15e00*/  ISETP.GE.OR P2, PT, R0.reuse, R225, !P2 ;  /* 0x000000e10000720c */ /* 0x040fe40005746670 */
[C---:B------:R-:W-:Y:S02]  /*15e10*/  ISETP.GE.OR P1, PT, R0.reuse, R224, !P1 ;  /* 0x000000e00000720c */ /* 0x040fe40004f26670 */
[----:B------:R-:W-:Y:S02]  /*15e20*/  IADD3 R0, R0, 0x19, RZ ;  /* 0x0000001900007810 */ /* 0x000fe40007ffe0ff */
[----:B------:R-:W-:Y:S02]  /*15e30*/  FSEL R198, R20, -INF , !P0 ;  /* 0xff80000014c67808 */ /* 0x000fe40004000000 */
[----:B------:R-:W-:Y:S02]  /*15e40*/  FMNMX.FTZ R136, R17, R136, !PT ;  /* 0x0000008811887209 */ /* 0x000fe40007810000 */
[----:B------:R-:W-:Y:S02]  /*15e50*/  FMNMX.FTZ R18, R143, R132, !PT ;  /* 0x000000848f127209 */ /* 0x000fe40007810000 */
[----:B------:R-:W-:Y:S02]  /*15e60*/  ISETP.GE.OR P3, PT, R2, R227, !P3 ;  /* 0x000000e30200720c */ /* 0x000fe40005f66670 */
[----:B------:R-:W-:Y:S02]  /*15e70*/  FSEL R197, R21, -INF , !P6 ;  /* 0xff80000015c57808 */ /* 0x000fe40007000000 */
[----:B------:R-:W-:Y:S02]  /*15e80*/  ISETP.GE.AND P0, PT, R0, R223, PT ;  /* 0x000000df0000720c */ /* 0x000fe40003f06270 */
[----:B------:R-:W-:Y:S02]  /*15e90*/  FMNMX.FTZ R136, R198, R136, !PT ;  /* 0x00000088c6887209 */ /* 0x000fe40007810000 */
[----:B------:R-:W-:Y:S02]  /*15ea0*/  ISETP.GE.AND P6, PT, R5, R222, PT ;  /* 0x000000de0500720c */ /* 0x000fe40003fc6270 */
[----:B------:R-:W-:Y:S02]  /*15eb0*/  FMNMX.FTZ R18, R177, R18, !PT ;  /* 0x00000012b1127209 */ /* 0x000fe40007810000 */
[----:B------:R-:W-:Y:S02]  /*15ec0*/  FSEL R192, R32, -INF , !P3 ;  /* 0xff80000020c07808 */ /* 0x000fe40005800000 */
[----:B------:R-:W-:Y:S02]  /*15ed0*/  ISETP.GE.OR P0, PT, R0, R227, !P0 ;  /* 0x000000e30000720c */ /* 0x000fe40004706670 */
[----:B------:R-:W-:Y:S02]  /*15ee0*/  FMNMX.FTZ R136, R197, R136, !PT ;  /* 0x00000088c5887209 */ /* 0x000fe40007810000 */
[----:B------:R-:W-:Y:S02]  /*15ef0*/  ISETP.GE.AND P3, PT, R4, R222, PT ;  /* 0x000000de0400720c */ /* 0x000fe40003f66270 */
[----:B------:R-:W-:Y:S02]  /*15f00*/  ISETP.GE.OR P6, PT, R5, R226, !P6 ;  /* 0x000000e20500720c */ /* 0x000fe400077c6670 */
[----:B------:R-:W-:Y:S02]  /*15f10*/  FMNMX.FTZ R18, R7, R18, !PT ;  /* 0x0000001207127209 */ /* 0x000fe40007810000 */
[----:B------:R-:W-:Y:S02]  /*15f20*/  FSEL R194, R33, -INF , !P0 ;  /* 0xff80000021c27808 */ /* 0x000fe40004000000 */
[----:B------:R-:W-:Y:S02]  /*15f30*/  FMNMX.FTZ R136, R192, R136, !PT ;  /* 0x00000088c0887209 */ /* 0x000fe40007810000 */
[----:B------:R-:W-:Y:S02]  /*15f40*/  ISETP.GE.AND P0, PT, R2, R222, PT ;  /* 0x000000de0200720c */ /* 0x000fe40003f06270 */
[----:B------:R-:W-:Y:S02]  /*15f50*/  ISETP.GE.OR P3, PT, R4, R226, !P3 ;  /* 0x000000e20400720c */ /* 0x000fe40005f66670 */
[----:B------:R-:W-:Y:S02]  /*15f60*/  FSEL R196, R22, -INF , !P6 ;  /* 0xff80000016c47808 */ /* 0x000fe40007000000 */
[----:B------:R-:W-:Y:S02]  /*15f70*/  FMNMX.FTZ R18, R6, R18, !PT ;  /* 0x0000001206127209 */ /* 0x000fe40007810000 */
[----:B------:R-:W-:Y:S02]  /*15f80*/  FMNMX.FTZ R136, R194, R136, !PT ;  /* 0x00000088c2887209 */ /* 0x000fe40007810000 */
[----:B------:R-:W-:Y:S02]  /*15f90*/  FSEL R231, R23, -INF , !P3 ;  /* 0xff80000017e77808 */ /* 0x000fe40005800000 */
[----:B------:R-:W-:Y:S01]  /*15fa0*/  ISETP.GE.OR P0, PT, R2, R226, !P0 ;  /* 0x000000e20200720c */ /* 0x000fe20004706670 */
[----:B------:R-:W1:Y:S01]  /*15fb0*/  SHFL.BFLY PT, R20, R136, 0x2, 0x1f ;  /* 0x0c401f0088147f89 */ /* 0x000e6200000e0000 */
[----:B------:R-:W-:Y:S02]  /*15fc0*/  FMNMX.FTZ R18, R196, R18, !PT ;  /* 0x00000012c4127209 */ /* 0x000fe40007810000 */
[----:B------:R-:W-:Y:S02]  /*15fd0*/  ISETP.GE.AND P3, PT, R0, R222, PT ;  /* 0x000000de0000720c */ /* 0x000fe40003f66270 */
[----:B------:R-:W-:Y:S02]  /*15fe0*/  FMNMX.FTZ R18, R231, R18, !PT ;  /* 0x00000012e7127209 */ /* 0x000fe40007810000 */
[----:B------:R-:W-:Y:S02]  /*15ff0*/  FSEL R193, R34, -INF , !P0 ;  /* 0xff80000022c17808 */ /* 0x000fe40004000000 */
[----:B------:R-:W-:Y:S02]  /*16000*/  ISETP.GE.OR P3, PT, R0, R226, !P3 ;  /* 0x000000e20000720c */ /* 0x000fe40005f66670 */
[----:B------:R-:W-:Y:S02]  /*16010*/  ISETP.GE.AND P6, PT, R135, R221, PT ;  /* 0x000000dd8700720c */ /* 0x000fe40003fc6270 */
[----:B------:R-:W-:Y:S02]  /*16020*/  FSEL R195, R35, -INF , !P3 ;  /* 0xff80000023c37808 */ /* 0x000fe40005800000 */
[----:B------:R-:W-:Y:S02]  /*16030*/  ISETP.GE.AND P0, PT, R135, R220, PT ;  /* 0x000000dc8700720c */ /* 0x000fe40003f06270 */
[----:B------:R-:W-:Y:S02]  /*16040*/  FMNMX.FTZ R18, R193, R18, !PT ;  /* 0x00000012c1127209 */ /* 0x000fe40007810000 */
[C---:B------:R-:W-:Y:S02]  /*16050*/  ISETP.GE.OR P6, PT, R135.reuse, R225, !P6 ;  /* 0x000000e18700720c */ /* 0x040fe400077c6670 */
[----:B------:R-:W-:Y:S02]  /*16060*/  ISETP.GE.OR P0, PT, R135, R224, !P0 ;  /* 0x000000e08700720c */ /* 0x000fe40004706670 */
[----:B------:R-:W-:Y:S02]  /*16070*/  FMNMX.FTZ R135, R195, R18, !PT ;  /* 0x00000012c3877209 */ /* 0x000fe40007810000 */
[----:B------:R-:W-:Y:S02]  /*16080*/  FSEL R8, R8, -INF , !P2 ;  /* 0xff80000008087808 */ /* 0x000fe40005000000 */
[----:B------:R-:W-:Y:S01]  /*16090*/  ISETP.GE.AND P2, PT, R134, R220, PT ;  /* 0x000000dc8600720c */ /* 0x000fe20003f46270 */
[----:B------:R-:W1:Y:S01]  /*160a0*/  SHFL.BFLY PT, R23, R135, 0x2, 0x1f ;  /* 0x0c401f0087177f89 */ /* 0x000e6200000e0000 */
[----:B------:R-:W-:Y:S02]  /*160b0*/  FSEL R18, R10, -INF , !P1 ;  /* 0xff8000000a127808 */ /* 0x000fe40004800000 */
[C---:B------:R-:W-:Y:S02]  /*160c0*/  ISETP.GE.AND P1, PT, R133.reuse, R221, PT ;  /* 0x000000dd8500720c */ /* 0x040fe40003f26270 */
[C---:B------:R-:W-:Y:S02]  /*160d0*/  ISETP.GE.OR P2, PT, R134.reuse, R224, !P2 ;  /* 0x000000e08600720c */ /* 0x040fe40005746670 */
[----:B------:R-:W-:Y:S02]  /*160e0*/  ISETP.GE.OR P1, PT, R133, R225, !P1 ;  /* 0x000000e18500720c */ /* 0x000fe40004f26670 */
[----:B------:R-:W-:Y:S02]  /*160f0*/  ISETP.GE.AND P3, PT, R134, R221, PT ;  /* 0x000000dd8600720c */ /* 0x000fe40003f66270 */
[----:B------:R-:W-:Y:S02]  /*16100*/  FSEL R21, R13, -INF , !P1 ;  /* 0xff8000000d157808 */ /* 0x000fe40004800000 */
[----:B------:R-:W-:Y:S02]  /*16110*/  FSEL R22, R14, -INF , !P2 ;  /* 0xff8000000e167808 */ /* 0x000fe40005000000 */
[----:B------:R-:W-:Y:S02]  /*16120*/  FSEL R9, R9, -INF , !P6 ;  /* 0xff80000009097808 */ /* 0x000fe40007000000 */
[----:B------:R-:W-:Y:S02]  /*16130*/  ISETP.GE.OR P3, PT, R134, R225, !P3 ;  /* 0x000000e18600720c */ /* 0x000fe40005f66670 */
[----:B------:R-:W-:Y:S02]  /*16140*/  FMNMX.FTZ R10, R8, R138, !PT ;  /* 0x0000008a080a7209 */ /* 0x000fe40007810000 */
[CC--:B------:R-:W-:Y:S02]  /*16150*/  ISETP.GE.AND P1, PT, R4.reuse, R221.reuse, PT ;  /* 0x000000dd0400720c */ /* 0x0c0fe40003f26270 */
[-C--:B------:R-:W-:Y:S02]  /*16160*/  ISETP.GE.AND P2, PT, R4, R220.reuse, PT ;  /* 0x000000dc0400720c */ /* 0x080fe40003f46270 */
[----:B------:R-:W-:Y:S02]  /*16170*/  ISETP.GE.AND P6, PT, R133, R220, PT ;  /* 0x000000dc8500720c */ /* 0x000fe40003fc6270 */
[----:B------:R-:W-:Y:S02]  /*16180*/  FSEL R19, R11, -INF , !P0 ;  /* 0xff8000000b137808 */ /* 0x000fe40004000000 */
[----:B-1----:R-:W-:Y:S02]  /*16190*/  FMNMX.FTZ R136, R136, R20, !PT ;  /* 0x0000001488887209 */ /* 0x002fe40007810000 */
[----:B------:R-:W-:Y:S02]  /*161a0*/  FSEL R20, R12, -INF , !P3 ;  /* 0xff8000000c147808 */ /* 0x000fe40005800000 */
[----:B------:R-:W-:Y:S01]  /*161b0*/  ISETP.GE.AND P0, PT, R5, R221, PT ;  /* 0x000000dd0500720c */ /* 0x000fe20003f06270 */
[----:B------:R-:W-:Y:S01]  /*161c0*/  SHFL.BFLY PT, R11, R136, 0x1, 0x1f ;  /* 0x0c201f00880b7f89 */ /* 0x000fe200000e0000 */
[CC--:B------:R-:W-:Y:S02]  /*161d0*/  ISETP.GE.OR P1, PT, R4.reuse, R225.reuse, !P1 ;  /* 0x000000e10400720c */ /* 0x0c0fe40004f26670 */
[----:B------:R-:W-:Y:S02]  /*161e0*/  ISETP.GE.OR P2, PT, R4, R224, !P2 ;  /* 0x000000e00400720c */ /* 0x000fe40005746670 */
[----:B------:R-:W-:Y:S02]  /*161f0*/  FMNMX.FTZ R4, R9, R10, !PT ;  /* 0x0000000a09047209 */ /* 0x000fe40007810000 */
[----:B------:R-:W-:Y:S02]  /*16200*/  ISETP.GE.OR P0, PT, R5, R225, !P0 ;  /* 0x000000e10500720c */ /* 0x000fe40004706670 */
[----:B------:R-:W-:Y:S02]  /*16210*/  FMNMX.FTZ R4, R20, R4, !PT ;  /* 0x0000000414047209 */ /* 0x000fe40007810000 */
[----:B------:R-:W-:Y:S02]  /*16220*/  ISETP.GE.OR P6, PT, R133, R224, !P6 ;  /* 0x000000e08500720c */ /* 0x000fe400077c6670 */
[----:B------:R-:W-:Y:S02]  /*16230*/  FSEL R230, R24, -INF , !P0 ;  /* 0xff80000018e67808 */ /* 0x000fe40004000000 */
[----:B------:R-:W-:Y:S02]  /*16240*/  FMNMX.FTZ R4, R21, R4, !PT ;  /* 0x0000000415047209 */ /* 0x000fe40007810000 */
[C---:B------:R-:W-:Y:S02]  /*16250*/  ISETP.GE.AND P0, PT, R2.reuse, R220, PT ;  /* 0x000000dc0200720c */ /* 0x040fe40003f06270 */
[----:B------:R-:W-:Y:S02]  /*16260*/  FSEL R15, R15, -INF , !P6 ;  /* 0xff8000000f0f7808 */ /* 0x000fe40007000000 */
[C---:B------:R-:W-:Y:S02]  /*16270*/  ISETP.GE.AND P6, PT, R2.reuse, R221, PT ;  /* 0x000000dd0200720c */ /* 0x040fe40003fc6270 */
[C---:B------:R-:W-:Y:S02]  /*16280*/  ISETP.GE.OR P0, PT, R2.reuse, R224, !P0 ;  /* 0x000000e00200720c */ /* 0x040fe40004706670 */
[----:B------:R-:W-:Y:S02]  /*16290*/  ISETP.GE.OR P6, PT, R2, R225, !P6 ;  /* 0x000000e10200720c */ /* 0x000fe400077c6670 */
[----:B------:R-:W-:Y:S02]  /*162a0*/  FMNMX.FTZ R2, R230, R4, !PT ;  /* 0x00000004e6027209 */ /* 0x000fe40007810000 */
[----:B------:R-:W-:Y:S02]  /*162b0*/  FSEL R233, R25, -INF , !P1 ;  /* 0xff80000019e97808 */ /* 0x000fe40004800000 */
[C---:B------:R-:W-:Y:S02]  /*162c0*/  ISETP.GE.AND P1, PT, R0.reuse, R221, PT ;  /* 0x000000dd0000720c */ /* 0x040fe40003f26270 */
[----:B------:R-:W-:Y:S02]  /*162d0*/  ISETP.GE.AND P3, PT, R5, R220, PT ;  /* 0x000000dc0500720c */ /* 0x000fe40003f66270 */
[----:B------:R-:W-:Y:S02]  /*162e0*/  FMNMX.FTZ R135, R135, R23, !PT ;  /* 0x0000001787877209 */ /* 0x000fe40007810000 */
[----:B------:R-:W-:Y:S02]  /*162f0*/  ISETP.GE.OR P1, PT, R0, R225, !P1 ;  /* 0x000000e10000720c */ /* 0x000fe40004f26670 */
[----:B------:R-:W-:Y:S02]  /*16300*/  FSEL R236, R28, -INF , !P6 ;  /* 0xff8000001cec7808 */ /* 0x000fe40007000000 */
[----:B------:R-:W-:Y:S02]  /*16310*/  FMNMX.FTZ R134, R233, R2, !PT ;  /* 0x00000002e9867209 */ /* 0x000fe40007810000 */
[----:B------:R-:W-:Y:S02]  /*16320*/  ISETP.GE.OR P3, PT, R5, R224, !P3 ;  /* 0x000000e00500720c */ /* 0x000fe40005f66670 */
[----:B------:R-:W-:Y:S01]  /*16330*/  FSEL R237, R29, -INF , !P1 ;  /* 0xff8000001ded7808 */ /* 0x000fe20004800000 */
[----:B------:R-:W1:Y:S01]  /*16340*/  SHFL.BFLY PT, R5, R135, 0x1, 0x1f ;  /* 0x0c201f0087057f89 */ /* 0x000e6200000e0000 */
[----:B------:R-:W-:Y:S02]  /*16350*/  FMNMX.FTZ R134, R236, R134, !PT ;  /* 0x00000086ec867209 */ /* 0x000fe40007810000 */
[----:B------:R-:W-:Y:S02]  /*16360*/  FMNMX.FTZ R4, R18, R139, !PT ;  /* 0x0000008b12047209 */ /* 0x000fe40007810000 */
[----:B------:R-:W-:Y:S02]  /*16370*/  FMNMX.FTZ R134, R237, R134, !PT ;  /* 0x00000086ed867209 */ /* 0x000fe40007810000 */
[----:B------:R-:W-:Y:S02]  /*16380*/  FMNMX.FTZ R2, R19, R4, !PT ;  /* 0x0000000413027209 */ /* 0x000fe40007810000 */
[----:B------:R-:W-:Y:S01]  /*16390*/  FSEL R232, R26, -INF , !P3 ;  /* 0xff8000001ae87808 */ /* 0x000fe20005800000 */
[----:B------:R-:W2:Y:S01]  /*163a0*/  SHFL.BFLY PT, R4, R134, 0x2, 0x1f ;  /* 0x0c401f0086047f89 */ /* 0x000ea200000e0000 */
[----:B------:R-:W-:Y:S01]  /*163b0*/  FMNMX.FTZ R2, R22, R2, !PT ;  /* 0x0000000216027209 */ /* 0x000fe20007810000 */
[----:B------:R-:W2:Y:S01]  /*163c0*/  LDC.U8 R26, c[0x0][0x2d8] ;  /* 0x0000b600ff1a7b82 */ /* 0x000ea20000000000 */
[----:B------:R-:W-:Y:S02]  /*163d0*/  FSEL R234, R27, -INF , !P2 ;  /* 0xff8000001bea7808 */ /* 0x000fe40005000000 */
[----:B------:R-:W-:Y:S02]  /*163e0*/  FMNMX.FTZ R2, R15, R2, !PT ;  /* 0x000000020f027209 */ /* 0x000fe40007810000 */
[----:B------:R-:W-:Y:S02]  /*163f0*/  ISETP.GE.AND P1, PT, R0, R220, PT ;  /* 0x000000dc0000720c */ /* 0x000fe40003f26270 */
[----:B------:R-:W-:Y:S01]  /*16400*/  FMNMX.FTZ R2, R232, R2, !PT ;  /* 0x00000002e8027209 */ /* 0x000fe20007810000 */
[----:B------:R-:W3:Y:S01]  /*16410*/  LDC.U8 R27, c[0x0][0x2d8] ;  /* 0x0000b600ff1b7b82 */ /* 0x000ee20000000000 */
[----:B------:R-:W-:Y:S02]  /*16420*/  ISETP.GE.OR P1, PT, R0, R224, !P1 ;  /* 0x000000e00000720c */ /* 0x000fe40004f26670 */
        /* <DEDUP_REMOVED lines=8> */
[----:B--2---:R-:W-:Y:S01]  /*164b0*/  FMNMX.FTZ R134, R134, R4, !PT ;  /* 0x0000000486867209 */ /* 0x004fe20007810000 */
[----:B------:R-:W-:Y:S01]  /*164c0*/  IMAD.U32 R4, RZ, RZ, UR31 ;  /* 0x0000001fff047e24 */ /* 0x000fe2000f8e00ff */
[----:B------:R-:W-:Y:S01]  /*164d0*/  FSEL R142, R142, RZ, P2 ;  /* 0x000000ff8e8e7208 */ /* 0x000fe20001000000 */
[----:B------:R-:W1:Y:S01]  /*164e0*/  SHFL.BFLY PT, R2, R0, 0x2, 0x1f ;  /* 0x0c401f0000027f89 */ /* 0x000e6200000e0000 */
[----:B------:R-:W-:Y:S02]  /*164f0*/  FMNMX.FTZ R136, R136, R11, !PT ;  /* 0x0000000b88887209 */ /* 0x000fe40007810000 */
[----:B------:R-:W-:Y:S01]  /*16500*/  LOP3.LUT R10, R181, UR15, R184, 0x96, !PT ;  /* 0x0000000fb50a7c12 */ /* 0x000fe2000f8e96b8 */
[----:B------:R-:W-:Y:S01]  /*16510*/  FFMA.FTZ R6, R6, c[0x0][0x23c], -R142 ;  /* 0x00008f0006067a23 */ /* 0x000fe2000001088e */
[C---:B------:R-:W-:Y:S01]  /*16520*/  FSETP.NEU.FTZ.AND P3, PT, R136.reuse, -INF , PT ;  /* 0xff8000008800780b */ /* 0x040fe20003f7d000 */
[----:B------:R-:W-:Y:S01]  /*16530*/  FMUL.FTZ R141, R136, c[0x0][0x23c] ;  /* 0x00008f00888d7a20 */ /* 0x000fe20000410000 */
[----:B------:R-:W-:Y:S01]  /*16540*/  LOP3.LUT R4, R185, UR27, R4, 0x96, !PT ;  /* 0x0000001bb9047c12 */ /* 0x000fe2000f8e9604 */
[----:B------:R-:W2:Y:S01]  /*16550*/  SHFL.BFLY PT, R5, R134, 0x1, 0x1f ;  /* 0x0c201f0086057f89 */ /* 0x000ea200000e0000 */
[----:B------:R4:W-:Y:S01]  /*16560*/  MUFU.EX2 R250, R6 ;  /* 0x0000000600fa7308 */ /* 0x0009e20000000800 */
[--C-:B------:R-:W-:Y:S01]  /*16570*/  FFMA.FTZ R7, R7, c[0x0][0x23c], -R142.reuse ;  /* 0x00008f0007077a23 */ /* 0x100fe2000001088e */
[----:B------:R-:W-:Y:S01]  /*16580*/  FSEL R141, R141, RZ, P3 ;  /* 0x000000ff8d8d7208 */ /* 0x000fe20001800000 */
[----:B------:R-:W-:Y:S01]  /*16590*/  IMAD.WIDE.U32 R10, R10, -0x326172a9, RZ ;  /* 0xcd9e8d570a0a7825 */ /* 0x000fe200078e00ff */
[----:B---3--:R-:W-:Y:S03]  /*165a0*/  PRMT R26, R26, 0x7054, R27 ;  /* 0x000070541a1a7816 */ /* 0x008fe6000000001b */
[--C-:B------:R-:W-:Y:S02]  /*165b0*/  FFMA.FTZ R137, R137, c[0x0][0x23c], -R141.reuse ;  /* 0x00008f0089897a23 */ /* 0x100fe4000001088d */
[--C-:B------:R-:W-:Y:S01]  /*165c0*/  FFMA.FTZ R16, R16, c[0x0][0x23c], -R141.reuse ;  /* 0x00008f0010107a23 */ /* 0x100fe2000001088d */
[----:B------:R3:W3:Y:S01]  /*165d0*/  MUFU.EX2 R249, R7 ;  /* 0x0000000700f97308 */ /* 0x0006e20000000800 */
[--C-:B------:R-:W-:Y:S02]  /*165e0*/  FFMA.FTZ R17, R17, c[0x0][0x23c], -R141.reuse ;  /* 0x00008f0011117a23 */ /* 0x100fe4000001088d */
[--C-:B------:R-:W-:Y:S01]  /*165f0*/  FFMA.FTZ R143, R143, c[0x0][0x23c], -R142.reuse ;  /* 0x00008f008f8f7a23 */ /* 0x100fe2000001088e */
[----:B-1----:R-:W-:Y:S01]  /*16600*/  FMNMX.FTZ R0, R0, R2, !PT ;  /* 0x0000000200007209 */ /* 0x002fe20007810000 */
[----:B------:R-:W-:Y:S02]  /*16610*/  FFMA.FTZ R177, R177, c[0x0][0x23c], -R142 ;  /* 0x00008f00b1b17a23 */ /* 0x000fe4000001088e */
[----:B------:R-:W-:Y:S02]  /*16620*/  FFMA.FTZ R176, R176, c[0x0][0x23c], -R141 ;  /* 0x00008f00b0b07a23 */ /* 0x000fe4000001088d */
[----:B------:R-:W1:Y:S01]  /*16630*/  SHFL.BFLY PT, R2, R0, 0x1, 0x1f ;  /* 0x0c201f0000027f89 */ /* 0x000e6200000e0000 */
[----:B------:R1:W-:Y:S01]  /*16640*/  MUFU.EX2 R248, R137 ;  /* 0x0000008900f87308 */ /* 0x0003e20000000800 */
[----:B--2---:R-:W-:Y:S02]  /*16650*/  FMNMX.FTZ R134, R134, R5, !PT ;  /* 0x0000000586867209 */ /* 0x004fe40007810000 */
[----:B----4-:R-:W-:Y:S02]  /*16660*/  LOP3.LUT R6, R179, UR15, R184, 0x96, !PT ;  /* 0x0000000fb3067c12 */ /* 0x010fe4000f8e96b8 */
[C---:B------:R-:W-:Y:S01]  /*16670*/  FSETP.NEU.FTZ.AND P1, PT, R134.reuse, -INF , PT ;  /* 0xff8000008600780b */ /* 0x040fe20003f3d000 */
[----:B------:R-:W-:Y:S04]  /*16680*/  FMUL.FTZ R184, R134, c[0x0][0x23c] ;  /* 0x00008f0086b87a20 */ /* 0x000fe80000410000 */
[----:B------:R-:W-:Y:S01]  /*16690*/  MUFU.EX2 R251, R16 ;  /* 0x0000001000fb7308 */ /* 0x000fe20000000800 */
[----:B------:R-:W-:Y:S01]  /*166a0*/  FSEL R184, R184, RZ, P1 ;  /* 0x000000ffb8b87208 */ /* 0x000fe20000800000 */
[----:B---3--:R-:W-:Y:S01]  /*166b0*/  IMAD.WIDE.U32 R6, R6, -0x326172a9, RZ ;  /* 0xcd9e8d5706067825 */ /* 0x008fe200078e00ff */
[----:B------:R-:W-:Y:S03]  /*166c0*/  F2FP.PACK_AB R179, R250, R249 ;  /* 0x000000f9fab3723e */ /* 0x000fe600000000ff */
[--C-:B------:R-:W-:Y:S02]  /*166d0*/  FFMA.FTZ R8, R8, c[0x0][0x23c], -R184.reuse ;  /* 0x00008f0008087a23 */ /* 0x100fe400000108b8 */
[--C-:B------:R-:W-:Y:S02]  /*166e0*/  FFMA.FTZ R20, R20, c[0x0][0x23c], -R184.reuse ;  /* 0x00008f0014147a23 */ /* 0x100fe400000108b8 */
[----:B------:R2:W3:Y:S01]  /*166f0*/  MUFU.EX2 R252, R17 ;  /* 0x0000001100fc7308 */ /* 0x0004e20000000800 */
[----:B-1----:R-:W-:Y:S01]  /*16700*/  FMNMX.FTZ R137, R0, R2, !PT ;  /* 0x0000000200897209 */ /* 0x002fe20007810000 */
[----:B------:R-:W-:Y:S03]  /*16710*/  FFMA.FTZ R2, R9, c[0x0][0x23c], -R184 ;  /* 0x00008f0009027a23 */ /* 0x000fe600000108b8 */
[C---:B------:R-:W-:Y:S01]  /*16720*/  FSETP.NEU.FTZ.AND P0, PT, R137.reuse, -INF , PT ;  /* 0xff8000008900780b */ /* 0x040fe20003f1d000 */
[----:B------:R-:W-:Y:S04]  /*16730*/  FMUL.FTZ R185, R137, c[0x0][0x23c] ;  /* 0x00008f0089b97a20 */ /* 0x000fe80000410000 */
[----:B------:R1:W-:Y:S01]  /*16740*/  MUFU.EX2 R244, R8 ;  /* 0x0000000800f47308 */ /* 0x0003e20000000800 */
[----:B------:R-:W-:Y:S05]  /*16750*/  FSEL R185, R185, RZ, P0 ;  /* 0x000000ffb9b97208 */ /* 0x000fea0000000000 */
[--C-:B------:R-:W-:Y:S04]  /*16760*/  FFMA.FTZ R18, R18, c[0x0][0x23c], -R185.reuse ;  /* 0x00008f0012127a23 */ /* 0x100fe800000108b9 */
[----:B------:R4:W-:Y:S01]  /*16770*/  MUFU.EX2 R243, R2 ;  /* 0x0000000200f37308 */ /* 0x0009e20000000800 */
[----:B------:R-:W-:Y:S02]  /*16780*/  FFMA.FTZ R19, R19, c[0x0][0x23c], -R185 ;  /* 0x00008f0013137a23 */ /* 0x000fe400000108b9 */
[----:B--2---:R-:W-:Y:S05]  /*16790*/  IMAD.WIDE.U32 R16, R4, -0x326172a9, RZ ;  /* 0xcd9e8d5704107825 */ /* 0x004fea00078e00ff */
[----:B------:R-:W-:Y:S02]  /*167a0*/  LOP3.LUT R4, R17, UR16, R186, 0x96, !PT ;  /* 0x0000001011047c12 */ /* 0x000fe4000f8e96ba */
[----:B------:R-:W-:Y:S01]  /*167b0*/  MUFU.EX2 R246, R143 ;  /* 0x0000008f00f67308 */ /* 0x000fe20000000800 */
[----:B------:R-:W-:Y:S02]  /*167c0*/  LOP3.LUT R12, R11, UR14, R16, 0x96, !PT ;  /* 0x0000000e0b0c7c12 */ /* 0x000fe4000f8e9610 */
[----:B-----5:R-:W-:Y:S02]  /*167d0*/  LOP3.LUT R5, R17, UR16, R182, 0x96, !PT ;  /* 0x0000001011057c12 */ /* 0x020fe4000f8e96b6 */
[----:B------:R-:W-:Y:S01]  /*167e0*/  LOP3.LUT R7, R7, UR14, R16, 0x96, !PT ;  /* 0x0000000e07077c12 */ /* 0x000fe2000f8e9610 */
[----:B------:R-:W-:Y:S04]  /*167f0*/  IMAD.WIDE.U32 R12, R12, -0x2daee0ad, RZ ;  /* 0xd2511f530c0c7825 */ /* 0x000fe800078e00ff */
[----:B------:R-:W-:Y:S01]  /*16800*/  IMAD.WIDE.U32 R16, R4, -0x2daee0ad, RZ ;  /* 0xd2511f5304107825 */ /* 0x000fe200078e00ff */
[----:B------:R-:W-:Y:S03]  /*16810*/  MUFU.EX2 R239, R20 ;  /* 0x0000001400ef7308 */ /* 0x000fe60000000800 */
[----:B------:R-:W-:Y:S01]  /*16820*/  IMAD.WIDE.U32 R24, R5, -0x2daee0ad, RZ ;  /* 0xd2511f5305187825 */ /* 0x000fe200078e00ff */
[----:B------:R-:W-:Y:S02]  /*16830*/  LOP3.LUT R0, R17, UR13, R180, 0x96, !PT ;  /* 0x0000000d11007c12 */ /* 0x000fe4000f8e96b4 */
[----:B-1----:R-:W-:Y:S01]  /*16840*/  LOP3.LUT R8, R13, UR11, R16, 0x96, !PT ;  /* 0x0000000b0d087c12 */ /* 0x002fe2000f8e9610 */
[----:B------:R-:W-:Y:S01]  /*16850*/  IMAD.WIDE.U32 R4, R7, -0x2daee0ad, RZ ;  /* 0xd2511f5307047825 */ /* 0x000fe200078e00ff */
[----:B------:R-:W-:Y:S02]  /*16860*/  LOP3.LUT R7, R25, UR13, R178, 0x96, !PT ;  /* 0x0000000d19077c12 */ /* 0x000fe4000f8e96b2 */
[----:B------:R-:W1:Y:S01]  /*16870*/  MUFU.EX2 R245, R177 ;  /* 0x000000b100f57308 */ /* 0x000e620000000800 */
[----:B------:R-:W-:Y:S01]  /*16880*/  IMAD.WIDE.U32 R16, R0, -0x326172a9, RZ ;  /* 0xcd9e8d5700107825 */ /* 0x000fe200078e00ff */
[----:B------:R-:W-:Y:S02]  /*16890*/  LOP3.LUT R0, R5, UR11, R24, 0x96, !PT ;  /* 0x0000000b05007c12 */ /* 0x000fe4000f8e9618 */
[----:B---3--:R-:W-:Y:S01]  /*168a0*/  F2FP.PACK_AB R178, R252, R251 ;  /* 0x000000fbfcb2723e */ /* 0x008fe200000000ff */
[----:B------:R-:W-:Y:S01]  /*168b0*/  IMAD.WIDE.U32 R8, R8, -0x326172a9, RZ ;  /* 0xcd9e8d5708087825 */ /* 0x000fe200078e00ff */
[----:B------:R-:W-:Y:S03]  /*168c0*/  LOP3.LUT R10, R17, UR12, R10, 0x96, !PT ;  /* 0x0000000c110a7c12 */ /* 0x000fe6000f8e960a */
[----:B------:R-:W-:Y:S01]  /*168d0*/  IMAD.WIDE.U32 R186, R0, -0x326172a9, RZ ;  /* 0xcd9e8d5700ba7825 */ /* 0x000fe200078e00ff */
[----:B----4-:R-:W-:Y:S01]  /*168e0*/  LOP3.LUT R2, R9, UR10, R16, 0x96, !PT ;  /* 0x0000000a09027c12 */ /* 0x010fe2000f8e9610 */
[----:B------:R-:W2:Y:S02]  /*168f0*/  MUFU.EX2 R247, R176 ;  /* 0x000000b000f77308 */ /* 0x000ea40000000800 */
[----:B------:R-:W-:Y:S04]  /*16900*/  IMAD.WIDE.U32 R16, R7, -0x326172a9, RZ ;  /* 0xcd9e8d5707107825 */ /* 0x000fe800078e00ff */
[----:B------:R-:W-:Y:S01]  /*16910*/  IMAD.WIDE.U32 R188, R2, -0x2daee0ad, RZ ;  /* 0xd2511f5302bc7825 */ /* 0x000fe200078e00ff */
[----:B------:R-:W-:Y:S02]  /*16920*/  LOP3.LUT R0, R187, UR10, R16, 0x96, !PT ;  /* 0x0000000abb007c12 */ /* 0x000fe4000f8e9610 */
[----:B------:R-:W-:Y:S01]  /*16930*/  LOP3.LUT R13, R17, UR12, R6, 0x96, !PT ;  /* 0x0000000c110d7c12 */ /* 0x000fe2000f8e9606 */
[----:B------:R-:W-:Y:S01]  /*16940*/  IMAD.WIDE.U32 R10, R10, -0x2daee0ad, RZ ;  /* 0xd2511f530a0a7825 */ /* 0x000fe200078e00ff */
[----:B------:R-:W-:Y:S01]  /*16950*/  MUFU.EX2 R242, R18 ;  /* 0x0000001200f27308 */ /* 0x000fe20000000800 */
[----:B-1----:R-:W-:Y:S02]  /*16960*/  F2FP.PACK_AB R177, R245, R246 ;  /* 0x000000f6f5b1723e */ /* 0x002fe400000000ff */
[----:B------:R-:W-:Y:S01]  /*16970*/  IMAD.WIDE.U32 R190, R0, -0x2daee0ad, RZ ;  /* 0xd2511f5300be7825 */ /* 0x000fe200078e00ff */
[----:B------:R-:W-:Y:S02]  /*16980*/  LOP3.LUT R6, R189, UR7, R10, 0x96, !PT ;  /* 0x00000007bd067c12 */ /* 0x000fe4000f8e960a */
[----:B------:R-:W-:Y:S01]  /*16990*/  LOP3.LUT R11, R11, UR9, R12, 0x96, !PT ;  /* 0x000000090b0b7c12 */ /* 0x000fe2000f8e960c */
[----:B------:R-:W-:Y:S03]  /*169a0*/  IMAD.WIDE.U32 R12, R13, -0x2daee0ad, RZ ;  /* 0xd2511f530d0c7825 */ /* 0x000fe600078e00ff */
[----:B------:R-:W-:Y:S01]  /*169b0*/  MUFU.EX2 R241, R19 ;  /* 0x0000001300f17308 */ /* 0x000fe20000000800 */
[----:B------:R-:W-:Y:S01]  /*169c0*/  IMAD.WIDE.U32 R6, R6, -0x326172a9, RZ ;  /* 0xcd9e8d5706067825 */ /* 0x000fe200078e00ff */
[----:B------:R-:W-:Y:S02]  /*169d0*/  LOP3.LUT R5, R191, UR7, R12, 0x96, !PT ;  /* 0x00000007bf057c12 */ /* 0x000fe4000f8e960c */
[----:B------:R-:W-:Y:S01]  /*169e0*/  LOP3.LUT R12, R13, UR9, R4, 0x96, !PT ;  /* 0x000000090d0c7c12 */ /* 0x000fe2000f8e9604 */
[----:B------:R-:W-:Y:S01]  /*169f0*/  IMAD.WIDE.U32 R10, R11, -0x326172a9, RZ ;  /* 0xcd9e8d570b0a7825 */ /* 0x000fe200078e00ff */
[----:B------:R-:W-:Y:S02]  /*16a00*/  LOP3.LUT R14, R6, 0xff, RZ, 0xc0, !PT ;  /* 0x000000ff060e7812 */ /* 0x000fe400078ec0ff */
[----:B------:R-:W-:Y:S01]  /*16a10*/  SHF.R.U32.HI R13, RZ, 0x18, R6 ;  /* 0x00000018ff0d7819 */ /* 0x000fe20000011606 */
[----:B------:R-:W-:Y:S01]  /*16a20*/  IMAD.WIDE.U32 R4, R5, -0x326172a9, RZ ;  /* 0xcd9e8d5705047825 */ /* 0x000fe200078e00ff */
[----:B------:R-:W-:Y:S02]  /*16a30*/  LOP3.LUT R143, R11, UR8, R8, 0x96, !PT ;  /* 0x000000080b8f7c12 */ /* 0x000fe4000f8e9608 */
[----:B------:R-:W-:Y:S01]  /*16a40*/  SHF.R.U32.HI R8, RZ, 0x10, R6 ;  /* 0x00000010ff087819 */ /* 0x000fe20000011606 */
[----:B------:R-:W-:Y:S01]  /*16a50*/  IMAD.WIDE.U32 R228, R12, -0x326172a9, RZ ;  /* 0xcd9e8d570ce47825 */ /* 0x000fe200078e00ff */
[----:B------:R-:W-:Y:S02]  /*16a60*/  LOP3.LUT R2, R7, UR18, R10, 0x96, !PT ;  /* 0x0000001207027c12 */ /* 0x000fe4000f8e960a */
[----:B------:R-:W-:Y:S01]  /*16a70*/  LOP3.LUT R7, R6, 0xffff, RZ, 0xc0, !PT ;  /* 0x0000ffff06077812 */ /* 0x000fe200078ec0ff */
[----:B------:R-:W-:Y:S01]  /*16a80*/  FFMA.FTZ R6, R21, c[0x0][0x23c], -R184 ;  /* 0x00008f0015067a23 */ /* 0x000fe200000108b8 */
[C---:B------:R-:W-:Y:S02]  /*16a90*/  LOP3.LUT R0, R4.reuse, 0xffff, RZ, 0xc0, !PT ;  /* 0x0000ffff04007812 */ /* 0x040fe400078ec0ff */
[----:B------:R-:W-:Y:S01]  /*16aa0*/  LOP3.LUT R11, R4, 0xff, RZ, 0xc0, !PT ;  /* 0x000000ff040b7812 */ /* 0x000fe200078ec0ff */
[----:B------:R1:W-:Y:S01]  /*16ab0*/  MUFU.EX2 R238, R6 ;  /* 0x0000000600ee7308 */ /* 0x0003e20000000800 */
[----:B------:R-:W-:Y:S02]  /*16ac0*/  SHF.R.U32.HI R9, RZ, 0x8, R7 ;  /* 0x00000008ff097819 */ /* 0x000fe40000011607 */
[----:B------:R-:W-:Y:S02]  /*16ad0*/  SHF.R.U32.HI R12, RZ, 0x18, R4 ;  /* 0x00000018ff0c7819 */ /* 0x000fe40000011604 */
[----:B------:R-:W-:Y:S02]  /*16ae0*/  PRMT R14, R14, 0x5410, R9 ;  /* 0x000054100e0e7816 */ /* 0x000fe40000000009 */
[----:B------:R-:W-:Y:S02]  /*16af0*/  SHF.R.U32.HI R9, RZ, 0x18, R2 ;  /* 0x00000018ff097819 */ /* 0x000fe40000011602 */
[----:B------:R-:W-:Y:S02]  /*16b00*/  SHF.R.U32.HI R10, RZ, 0x10, R4 ;  /* 0x00000010ff0a7819 */ /* 0x000fe40000011604 */
[----:B------:R-:W-:Y:S02]  /*16b10*/  LOP3.LUT R4, R5, UR18, R228, 0x96, !PT ;  /* 0x0000001205047c12 */ /* 0x000fe4000f8e96e4 */
[----:B------:R-:W-:Y:S02]  /*16b20*/  LOP3.LUT R5, R2, 0xffff, RZ, 0xc0, !PT ;  /* 0x0000ffff02057812 */ /* 0x000fe400078ec0ff */
[----:B------:R-:W-:Y:S01]  /*16b30*/  LOP3.LUT R7, R8, 0xff, RZ, 0xc0, !PT ;  /* 0x000000ff08077812 */ /* 0x000fe200078ec0ff */
[----:B------:R-:W-:Y:S01]  /*16b40*/  FFMA.FTZ R8, R15, c[0x0][0x23c], -R185 ;  /* 0x00008f000f087a23 */ /* 0x000fe200000108b9 */
[----:B------:R-:W-:Y:S02]  /*16b50*/  LOP3.LUT R10, R10, 0xff, RZ, 0xc0, !PT ;  /* 0x000000ff0a0a7812 */ /* 0x000fe400078ec0ff */
[----:B------:R-:W-:Y:S01]  /*16b60*/  PRMT R13, R7, 0x5410, R13 ;  /* 0x00005410070d7816 */ /* 0x000fe2000000000d */
[----:B------:R3:W-:Y:S01]  /*16b70*/  MUFU.EX2 R228, R8 ;  /* 0x0000000800e47308 */ /* 0x0007e20000000800 */
[----:B------:R-:W-:Y:S02]  /*16b80*/  SHF.R.U32.HI R7, RZ, 0x8, R5 ;  /* 0x00000008ff077819 */ /* 0x000fe40000011605 */
[----:B--2---:R-:W-:Y:S02]  /*16b90*/  F2FP.PACK_AB R176, R247, R248 ;  /* 0x000000f8f7b0723e */ /* 0x004fe400000000ff */
[----:B-1----:R-:W-:Y:S01]  /*16ba0*/  SHF.R.U32.HI R6, RZ, 0x8, R0 ;  /* 0x00000008ff067819 */ /* 0x002fe20000011600 */
[----:B------:R-:W-:Y:S01]  /*16bb0*/  FFMA.FTZ R0, R22, c[0x0][0x23c], -R185 ;  /* 0x00008f0016007a23 */ /* 0x000fe200000108b9 */
[----:B------:R-:W-:Y:S01]  /*16bc0*/  PRMT R10, R10, 0x5410, R12 ;  /* 0x000054100a0a7816 */ /* 0x000fe2000000000c */
[----:B------:R-:W1:Y:S01]  /*16bd0*/  LDSM.16.MT88.4 R20, [R205+0xa000] ;  /* 0x00a00000cd14783b */ /* 0x000e620000004200 */
[----:B------:R-:W-:Y:S01]  /*16be0*/  PRMT R182, R11, 0x5410, R6 ;  /* 0x000054100bb67816 */ /* 0x000fe20000000006 */
[----:B------:R2:W4:Y:S01]  /*16bf0*/  MUFU.EX2 R235, R0 ;  /* 0x0000000000eb7308 */ /* 0x0005220000000800 */
[----:B------:R-:W-:Y:S01]  /*16c00*/  LOP3.LUT R11, R2, 0xff, RZ, 0xc0, !PT ;  /* 0x000000ff020b7812 */ /* 0x000fe200078ec0ff */
[--C-:B------:R-:W-:Y:S01]  /*16c10*/  HSET2.LE.AND R183, R10, R26.reuse, PT ;  /* 0x0000001a0ab77233 */ /* 0x100fe20003803000 */
[----:B------:R-:W-:Y:S01]  /*16c20*/  SHF.R.U32.HI R6, RZ, 0x10, R2 ;  /* 0x00000010ff067819 */ /* 0x000fe20000011602 */
[--C-:B------:R-:W-:Y:S01]  /*16c30*/  HSET2.LE.AND R182, R182, R26.reuse, PT ;  /* 0x0000001ab6b67233 */ /* 0x100fe20003803000 */
[----:B------:R-:W-:Y:S02]  /*16c40*/  PRMT R11, R11, 0x5410, R7 ;  /* 0x000054100b0b7816 */ /* 0x000fe40000000007 */
[----:B------:R-:W-:Y:S02]  /*16c50*/  LOP3.LUT R5, R6, 0xff, RZ, 0xc0, !PT ;  /* 0x000000ff06057812 */ /* 0x000fe400078ec0ff */
[--C-:B------:R-:W-:Y:S02]  /*16c60*/  SHF.R.U32.HI R7, RZ, 0x18, R4.reuse ;  /* 0x00000018ff077819 */ /* 0x100fe40000011604 */
[----:B------:R-:W-:Y:S02]  /*16c70*/  PRMT R9, R5, 0x5410, R9 ;  /* 0x0000541005097816 */ /* 0x000fe40000000009 */
[----:B------:R-:W-:Y:S02]  /*16c80*/  SHF.R.U32.HI R5, RZ, 0x10, R4 ;  /* 0x00000010ff057819 */ /* 0x000fe40000011604 */
[----:B---3--:R-:W-:Y:S02]  /*16c90*/  LOP3.LUT R8, R4, 0xff, RZ, 0xc0, !PT ;  /* 0x000000ff04087812 */ /* 0x008fe400078ec0ff */
[----:B--2---:R-:W-:Y:S05]  /*16ca0*/  FSEL R0, R136, RZ, P3 ;  /* 0x000000ff88007208 */ /* 0x004fea0001800000 */
[----:B------:R-:W-:Y:S01]  /*16cb0*/  FADD.FTZ R2, -R0, R3 ;  /* 0x0000000300027221 */ /* 0x000fe20000010100 */
[----:B------:R-:W-:Y:S02]  /*16cc0*/  FSEL R0, R135, RZ, P2 ;  /* 0x000000ff87007208 */ /* 0x000fe40001000000 */
[----:B------:R-:W-:Y:S01]  /*16cd0*/  LOP3.LUT R3, R4, 0xffff, RZ, 0xc0, !PT ;  /* 0x0000ffff04037812 */ /* 0x000fe200078ec0ff */
[----:B------:R-:W-:Y:S01]  /*16ce0*/  FMUL.FTZ R2, R2, c[0x0][0x23c] ;  /* 0x00008f0002027a20 */ /* 0x000fe20000410000 */
[----:B------:R-:W-:Y:S01]  /*16cf0*/  LOP3.LUT R4, R5, 0xff, RZ, 0xc0, !PT ;  /* 0x000000ff05047812 */ /* 0x000fe200078ec0ff */
[----:B------:R-:W-:Y:S01]  /*16d00*/  FADD.FTZ R0, -R0, R132 ;  /* 0x0000008400007221 */ /* 0x000fe20000010100 */
[----:B------:R-:W-:Y:S01]  /*16d10*/  SHF.R.U32.HI R6, RZ, 0x8, R3 ;  /* 0x00000008ff067819 */ /* 0x000fe20000011603 */
[----:B------:R2:W3:Y:S01]  /*16d20*/  MUFU.EX2 R133, R2 ;  /* 0x0000000200857308 */ /* 0x0004e20000000800 */
[----:B------:R-:W-:Y:S02]  /*16d30*/  FSEL R3, R134, RZ, P1 ;  /* 0x000000ff86037208 */ /* 0x000fe40000800000 */
[----:B------:R-:W-:Y:S01]  /*16d40*/  PRMT R7, R4, 0x5410, R7 ;  /* 0x0000541004077816 */ /* 0x000fe20000000007 */
[--C-:B------:R-:W-:Y:S01]  /*16d50*/  HSET2.LE.AND R4, R13, R26.reuse, PT ;  /* 0x0000001a0d047233 */ /* 0x100fe20003803000 */
[----:B------:R-:W-:Y:S02]  /*16d60*/  PRMT R6, R8, 0x5410, R6 ;  /* 0x0000541008067816 */ /* 0x000fe40000000006 */
[----:B----4-:R-:W-:Y:S01]  /*16d70*/  F2FP.PACK_AB R8, R228, R235 ;  /* 0x000000ebe408723e */ /* 0x010fe200000000ff */
[--C-:B------:R-:W-:Y:S01]  /*16d80*/  HSET2.LE.AND R181, R7, R26.reuse, PT ;  /* 0x0000001a07b57233 */ /* 0x100fe20003803000 */
[----:B------:R-:W-:Y:S01]  /*16d90*/  LOP3.LUT R179, R4, R179, RZ, 0xc0, !PT ;  /* 0x000000b304b37212 */ /* 0x000fe200078ec0ff */
[--C-:B------:R-:W-:Y:S01]  /*16da0*/  HSET2.LE.AND R4, R9, R26.reuse, PT ;  /* 0x0000001a09047233 */ /* 0x100fe20003803000 */
[----:B------:R-:W-:Y:S01]  /*16db0*/  LOP3.LUT R183, R183, R8, RZ, 0xc0, !PT ;  /* 0x00000008b7b77212 */ /* 0x000fe200078ec0ff */
[--C-:B------:R-:W-:Y:S03]  /*16dc0*/  HSET2.LE.AND R180, R6, R26.reuse, PT ;  /* 0x0000001a06b47233 */ /* 0x100fe60003803000 */
[----:B------:R-:W-:Y:S02]  /*16dd0*/  LOP3.LUT R177, R4, R177, RZ, 0xc0, !PT ;  /* 0x000000b104b17212 */ /* 0x000fe400078ec0ff */
[----:B------:R-:W-:Y:S04]  /*16de0*/  F2FP.PACK_AB R4, R241, R242 ;  /* 0x000000f2f104723e */ /* 0x000fe800000000ff */
[----:B------:R-:W-:Y:S01]  /*16df0*/  LOP3.LUT R181, R181, R4, RZ, 0xc0, !PT ;  /* 0x00000004b5b57212 */ /* 0x000fe200078ec0ff */
[----:B--2---:R-:W-:Y:S01]  /*16e00*/  FMUL.FTZ R2, R0, c[0x0][0x23c] ;  /* 0x00008f0000027a20 */ /* 0x004fe20000410000 */
[----:B------:R-:W-:Y:S01]  /*16e10*/  FSEL R0, R137, RZ, P0 ;  /* 0x000000ff89007208 */ /* 0x000fe20000000000 */
[C---:B---3--:R-:W-:Y:S01]  /*16e20*/  FMUL.FTZ R4, R133.reuse, R144 ;  /* 0x0000009085047220 */ /* 0x048fe20000410000 */
[----:B------:R-:W-:Y:S01]  /*16e30*/  PLOP3.LUT P0, PT, PT, PT, UP0, 0x80, 0x0 ;  /* 0x000000000000781c */ /* 0x000fe20003f0f008 */
[----:B------:R2:W3:Y:S01]  /*16e40*/  MUFU.EX2 R132, R2 ;  /* 0x0000000200847308 */ /* 0x0004e20000000800 */
[C---:B------:R-:W-:Y:S02]  /*16e50*/  FMUL.FTZ R5, R133.reuse, R145 ;  /* 0x0000009185057220 */ /* 0x040fe40000410000 */
[----:B------:R-:W-:Y:S02]  /*16e60*/  FADD.FTZ R0, -R0, R139 ;  /* 0x0000008b00007221 */ /* 0x000fe40000010100 */
[C---:B------:R-:W-:Y:S02]  /*16e70*/  FMUL.FTZ R16, R133.reuse, R156 ;  /* 0x0000009c85107220 */ /* 0x040fe40000410000 */
[----:B------:R-:W-:Y:S02]  /*16e80*/  FMUL.FTZ R0, R0, c[0x0][0x23c] ;  /* 0x00008f0000007a20 */ /* 0x000fe40000410000 */
[C---:B------:R-:W-:Y:S02]  /*16e90*/  FMUL.FTZ R17, R133.reuse, R157 ;  /* 0x0000009d85117220 */ /* 0x040fe40000410000 */
[C---:B------:R-:W-:Y:S02]  /*16ea0*/  FMUL.FTZ R32, R133.reuse, R172 ;  /* 0x000000ac85207220 */ /* 0x040fe40000410000 */
[----:B------:R-:W4:Y:S01]  /*16eb0*/  MUFU.EX2 R0, R0 ;  /* 0x0000000000007308 */ /* 0x000f220000000800 */
[C---:B------:R-:W-:Y:S02]  /*16ec0*/  FMUL.FTZ R33, R133.reuse, R173 ;  /* 0x000000ad85217220 */ /* 0x040fe40000410000 */
[C---:B------:R-:W-:Y:S02]  /*16ed0*/  FMUL.FTZ R36, R133.reuse, R36 ;  /* 0x0000002485247220 */ /* 0x040fe40000410000 */
[C---:B------:R-:W-:Y:S02]  /*16ee0*/  FMUL.FTZ R37, R133.reuse, R37 ;  /* 0x0000002585257220 */ /* 0x040fe40000410000 */
[C---:B------:R-:W-:Y:S02]  /*16ef0*/  FMUL.FTZ R48, R133.reuse, R48 ;  /* 0x0000003085307220 */ /* 0x040fe40000410000 */
[----:B------:R-:W-:Y:S02]  /*16f00*/  FMUL.FTZ R49, R133, R49 ;  /* 0x0000003185317220 */ /* 0x000fe40000410000 */
[----:B--2---:R-:W-:Y:S01]  /*16f10*/  FADD.FTZ R2, -R3, R138 ;  /* 0x0000008a03027221 */ /* 0x004fe20000010100 */
[--C-:B------:R-:W-:Y:S01]  /*16f20*/  HSET2.LE.AND R3, R14, R26.reuse, PT ;  /* 0x0000001a0e037233 */ /* 0x100fe20003803000 */
[----:B---3--:R-:W-:Y:S02]  /*16f30*/  FMUL.FTZ R6, R132, R146 ;  /* 0x0000009284067220 */ /* 0x008fe40000410000 */
[----:B------:R-:W-:Y:S02]  /*16f40*/  FMUL.FTZ R2, R2, c[0x0][0x23c] ;  /* 0x00008f0002027a20 */ /* 0x000fe40000410000 */
[----:B------:R-:W-:Y:S01]  /*16f50*/  LOP3.LUT R178, R3, R178, RZ, 0xc0, !PT ;  /* 0x000000b203b27212 */ /* 0x000fe200078ec0ff */
[----:B------:R-:W-:Y:S01]  /*16f60*/  HSET2.LE.AND R3, R11, R26, PT ;  /* 0x0000001a0b037233 */ /* 0x000fe20003803000 */
[----:B------:R-:W-:Y:S02]  /*16f70*/  FMUL.FTZ R7, R132, R147 ;  /* 0x0000009384077220 */ /* 0x000fe40000410000 */
[----:B------:R-:W2:Y:S01]  /*16f80*/  MUFU.EX2 R2, R2 ;  /* 0x0000000200027308 */ /* 0x000ea20000000800 */
[----:B------:R-:W3:Y:S01]  /*16f90*/  LDSM.16.MT88.4 R144, [R207+0xa000] ;  /* 0x00a00000cf90783b */ /* 0x000ee20000004200 */
[----:B------:R-:W-:Y:S01]  /*16fa0*/  LOP3.LUT R176, R3, R176, RZ, 0xc0, !PT ;  /* 0x000000b003b07212 */ /* 0x000fe200078ec0ff */
[C---:B----4-:R-:W-:Y:S01]  /*16fb0*/  FMUL.FTZ R10, R0.reuse, R150 ;  /* 0x00000096000a7220 */ /* 0x050fe20000410000 */
[----:B------:R-:W-:Y:S01]  /*16fc0*/  F2FP.PACK_AB R3, R243, R244 ;  /* 0x000000f4f303723e */ /* 0x000fe200000000ff */
[----:B------:R-:W-:Y:S02]  /*16fd0*/  FMUL.FTZ R11, R0, R151 ;  /* 0x00000097000b7220 */ /* 0x000fe40000410000 */
[----:B------:R-:W-:Y:S01]  /*16fe0*/  FMUL.FTZ R18, R132, R158 ;  /* 0x0000009e84127220 */ /* 0x000fe20000410000 */
[----:B------:R-:W-:Y:S01]  /*16ff0*/  LOP3.LUT R180, R180, R3, RZ, 0xc0, !PT ;  /* 0x00000003b4b47212 */ /* 0x000fe200078ec0ff */
[-C--:B-1----:R-:W-:Y:S01]  /*17000*/  HMMA.16816.F32 R4, R176, R20.reuse, R4 ;  /* 0x00000014b004723c */ /* 0x082fe20000001804 */
[----:B------:R-:W-:Y:S01]  /*17010*/  F2FP.PACK_AB R3, R238, R239 ;  /* 0x000000efee03723e */ /* 0x000fe200000000ff */
[C---:B------:R-:W-:Y:S02]  /*17020*/  FMUL.FTZ R14, R0.reuse, R154 ;  /* 0x0000009a000e7220 */ /* 0x040fe40000410000 */
[----:B------:R-:W-:Y:S01]  /*17030*/  FMUL.FTZ R15, R0, R155 ;  /* 0x0000009b000f7220 */ /* 0x000fe20000410000 */
[----:B------:R-:W-:Y:S01]  /*17040*/  LOP3.LUT R182, R182, R3, RZ, 0xc0, !PT ;  /* 0x00000003b6b67212 */ /* 0x000fe200078ec0ff */
[--C-:B------:R-:W-:Y:S02]  /*17050*/  FFMA.FTZ R3, R192, c[0x0][0x23c], -R141.reuse ;  /* 0x00008f00c0037a23 */ /* 0x100fe4000001088d */
[C---:B------:R-:W-:Y:S02]  /*17060*/  FMUL.FTZ R19, R132.reuse, R159 ;  /* 0x0000009f84137220 */ /* 0x040fe40000410000 */
[----:B------:R1:W-:Y:S01]  /*17070*/  MUFU.EX2 R203, R3 ;  /* 0x0000000300cb7308 */ /* 0x0003e20000000800 */
[----:B------:R-:W-:Y:S01]  /*17080*/  LDSM.16.MT88.4 R156, [R205+0xa800] ;  /* 0x00a80000cd9c783b */ /* 0x000fe20000004200 */
[C---:B------:R-:W-:Y:S02]  /*17090*/  FMUL.FTZ R34, R132.reuse, R174 ;  /* 0x000000ae84227220 */ /* 0x040fe40000410000 */
[----:B------:R-:W-:Y:S02]  /*170a0*/  FMUL.FTZ R35, R132, R175 ;  /* 0x000000af84237220 */ /* 0x000fe40000410000 */
[C---:B--2---:R-:W-:Y:S02]  /*170b0*/  FMUL.FTZ R8, R2.reuse, R148 ;  /* 0x0000009402087220 */ /* 0x044fe40000410000 */
[C---:B------:R-:W-:Y:S01]  /*170c0*/  FMUL.FTZ R9, R2.reuse, R149 ;  /* 0x0000009502097220 */ /* 0x040fe20000410000 */
[----:B------:R-:W-:Y:S01]  /*170d0*/  LDSM.16.MT88.4 R172, [R207+0xa800] ;  /* 0x00a80000cfac783b */ /* 0x000fe20000004200 */
[C---:B------:R-:W-:Y:S02]  /*170e0*/  FMUL.FTZ R12, R2.reuse, R152 ;  /* 0x00000098020c7220 */ /* 0x040fe40000410000 */
[C---:B------:R-:W-:Y:S02]  /*170f0*/  FMUL.FTZ R13, R2.reuse, R153 ;  /* 0x00000099020d7220 */ /* 0x040fe40000410000 */
[C---:B------:R-:W-:Y:S01]  /*17100*/  FMUL.FTZ R24, R2.reuse, R164 ;  /* 0x000000a402187220 */ /* 0x040fe20000410000 */
[C---:B------:R-:W-:Y:S01]  /*17110*/  HMMA.16816.F32 R8, R180.reuse, R20, R8 ;  /* 0x00000014b408723c */ /* 0x040fe20000001808 */
[----:B------:R-:W-:Y:S01]  /*17120*/  FMUL.FTZ R25, R2, R165 ;  /* 0x000000a502197220 */ /* 0x000fe20000410000 */
[----:B------:R-:W2:Y:S01]  /*17130*/  LDSM.16.MT88.4 R148, [R210+0xa000] ;  /* 0x00a00000d294783b */ /* 0x000ea20000004200 */
[----:B------:R-:W-:Y:S02]  /*17140*/  FMUL.FTZ R27, R0, R167 ;  /* 0x000000a7001b7220 */ /* 0x000fe40000410000 */
[C---:B------:R-:W-:Y:S02]  /*17150*/  FMUL.FTZ R28, R2.reuse, R168 ;  /* 0x000000a8021c7220 */ /* 0x040fe40000410000 */
[C---:B------:R-:W-:Y:S01]  /*17160*/  FMUL.FTZ R20, R133.reuse, R160 ;  /* 0x000000a085147220 */ /* 0x040fe20000410000 */
[-C--:B------:R-:W-:Y:S01]  /*17170*/  HMMA.16816.F32 R12, R180, R22.reuse, R12 ;  /* 0x00000016b40c723c */ /* 0x080fe2000000180c */
[----:B------:R-:W-:Y:S03]  /*17180*/  FMUL.FTZ R21, R133, R161 ;  /* 0x000000a185157220 */ /* 0x000fe60000410000 */
[----:B------:R-:W-:Y:S02]  /*17190*/  FMUL.FTZ R29, R2, R169 ;  /* 0x000000a9021d7220 */ /* 0x000fe40000410000 */
[----:B------:R-:W-:Y:S02]  /*171a0*/  FMUL.FTZ R30, R0, R170 ;  /* 0x000000aa001e7220 */ /* 0x000fe40000410000 */
[C---:B------:R-:W-:Y:S01]  /*171b0*/  HMMA.16816.F32 R16, R176.reuse, R22, R16 ;  /* 0x00000016b010723c */ /* 0x040fe20000001810 */
[--C-:B-1----:R-:W-:Y:S03]  /*171c0*/  FFMA.FTZ R3, R194, c[0x0][0x23c], -R141.reuse ;  /* 0x00008f00c2037a23 */ /* 0x102fe6000001088d */
[----:B------:R-:W-:Y:S01]  /*171d0*/  IMAD.MOV.U32 R160, RZ, RZ, R26 ;  /* 0x000000ffffa07224 */ /* 0x000fe200078e001a */
[----:B------:R1:W4:Y:S01]  /*171e0*/  MUFU.EX2 R202, R3 ;  /* 0x0000000300ca7308 */ /* 0x0003220000000800 */
[----:B------:R-:W-:Y:S02]  /*171f0*/  FMUL.FTZ R26, R0, R166 ;  /* 0x000000a6001a7220 */ /* 0x000fe40000410000 */
[C---:B------:R-:W-:Y:S04]  /*17200*/  FMUL.FTZ R22, R132.reuse, R162 ;  /* 0x000000a284167220 */ /* 0x040fe80000410000 */
[----:B------:R-:W-:Y:S02]  /*17210*/  FMUL.FTZ R23, R132, R163 ;  /* 0x000000a384177220 */ /* 0x000fe40000410000 */
[----:B------:R-:W-:Y:S02]  /*17220*/  FMUL.FTZ R31, R0, R171 ;  /* 0x000000ab001f7220 */ /* 0x000fe40000410000 */
[C---:B------:R-:W-:Y:S02]  /*17230*/  FMUL.FTZ R38, R132.reuse, R38 ;  /* 0x0000002684267220 */ /* 0x040fe40000410000 */
[----:B------:R-:W-:Y:S01]  /*17240*/  FMUL.FTZ R39, R132, R39 ;  /* 0x0000002784277220 */ /* 0x000fe20000410000 */
[-C--:B---3--:R-:W-:Y:S01]  /*17250*/  HMMA.16816.F32 R20, R176, R144.reuse, R20 ;  /* 0x00000090b014723c */ /* 0x088fe20000001814 */
[C---:B------:R-:W-:Y:S02]  /*17260*/  FMUL.FTZ R40, R2.reuse, R40 ;  /* 0x0000002802287220 */ /* 0x040fe40000410000 */
[----:B------:R-:W-:Y:S02]  /*17270*/  FMUL.FTZ R41, R2, R41 ;  /* 0x0000002902297220 */ /* 0x000fe40000410000 */
[C---:B------:R-:W-:Y:S02]  /*17280*/  FMUL.FTZ R42, R0.reuse, R42 ;  /* 0x0000002a002a7220 */ /* 0x040fe40000410000 */
[----:B------:R-:W-:Y:S01]  /*17290*/  FMUL.FTZ R43, R0, R43 ;  /* 0x0000002b002b7220 */ /* 0x000fe20000410000 */
[C---:B------:R-:W-:Y:S01]  /*172a0*/  HMMA.16816.F32 R24, R180.reuse, R144, R24 ;  /* 0x00000090b418723c */ /* 0x040fe20000001818 */
[C---:B------:R-:W-:Y:S03]  /*172b0*/  FMUL.FTZ R44, R2.reuse, R44 ;  /* 0x0000002c022c7220 */ /* 0x040fe60000410000 */
[----:B------:R-:W-:Y:S02]  /*172c0*/  FMUL.FTZ R45, R2, R45 ;  /* 0x0000002d022d7220 */ /* 0x000fe40000410000 */
[C---:B------:R-:W-:Y:S02]  /*172d0*/  FMUL.FTZ R46, R0.reuse, R46 ;  /* 0x0000002e002e7220 */ /* 0x040fe40000410000 */
[-C--:B------:R-:W-:Y:S01]  /*172e0*/  HMMA.16816.F32 R28, R180, R146.reuse, R28 ;  /* 0x00000092b41c723c */ /* 0x080fe2000000181c */
[--C-:B-1----:R-:W-:Y:S03]  /*172f0*/  FFMA.FTZ R3, R193, c[0x0][0x23c], -R142.reuse ;  /* 0x00008f00c1037a23 */ /* 0x102fe6000001088e */
[----:B------:R-:W-:Y:S01]  /*17300*/  FMUL.FTZ R47, R0, R47 ;  /* 0x0000002f002f7220 */ /* 0x000fe20000410000 */
[----:B------:R1:W-:Y:S01]  /*17310*/  MUFU.EX2 R201, R3 ;  /* 0x0000000300c97308 */ /* 0x0003e20000000800 */
[C---:B------:R-:W-:Y:S02]  /*17320*/  FMUL.FTZ R50, R132.reuse, R50 ;  /* 0x0000003284327220 */ /* 0x040fe40000410000 */
[C---:B------:R-:W-:Y:S01]  /*17330*/  HMMA.16816.F32 R32, R176.reuse, R146, R32 ;  /* 0x00000092b020723c */ /* 0x040fe20000001820 */
[----:B------:R-:W3:Y:S03]  /*17340*/  LDSM.16.MT88.4 R144, [R209+0xa000] ;  /* 0x00a00000d190783b */ /* 0x000ee60000004200 */
[C---:B------:R-:W-:Y:S02]  /*17350*/  FMUL.FTZ R51, R132.reuse, R51 ;  /* 0x0000003384337220 */ /* 0x040fe40000410000 */
[C---:B------:R-:W-:Y:S02]  /*17360*/  FMUL.FTZ R52, R133.reuse, R52 ;  /* 0x0000003485347220 */ /* 0x040fe40000410000 */
[-C--:B--2---:R-:W-:Y:S01]  /*17370*/  HMMA.16816.F32 R36, R176, R148.reuse, R36 ;  /* 0x00000094b024723c */ /* 0x084fe20000001824 */
[----:B------:R-:W-:Y:S03]  /*17380*/  FMUL.FTZ R53, R133, R53 ;  /* 0x0000003585357220 */ /* 0x000fe60000410000 */
[C---:B------:R-:W-:Y:S02]  /*17390*/  FMUL.FTZ R54, R132.reuse, R54 ;  /* 0x0000003684367220 */ /* 0x040fe40000410000 */
[----:B------:R-:W-:Y:S02]  /*173a0*/  FMUL.FTZ R55, R132, R55 ;  /* 0x0000003784377220 */ /* 0x000fe40000410000 */
[C---:B------:R-:W-:Y:S01]  /*173b0*/  HMMA.16816.F32 R40, R180.reuse, R148, R40 ;  /* 0x00000094b428723c */ /* 0x040fe20000001828 */
[C---:B------:R-:W-:Y:S03]  /*173c0*/  FMUL.FTZ R56, R2.reuse, R56 ;  /* 0x0000003802387220 */ /* 0x040fe60000410000 */
[----:B------:R-:W-:Y:S02]  /*173d0*/  FMUL.FTZ R57, R2, R57 ;  /* 0x0000003902397220 */ /* 0x000fe40000410000 */
[----:B-1----:R-:W-:Y:S02]  /*173e0*/  FFMA.FTZ R3, R195, c[0x0][0x23c], -R142 ;  /* 0x00008f00c3037a23 */ /* 0x002fe4000001088e */
[-C--:B------:R-:W-:Y:S01]  /*173f0*/  HMMA.16816.F32 R44, R180, R150.reuse, R44 ;  /* 0x00000096b42c723c */ /* 0x080fe2000000182c */
[C---:B------:R-:W-:Y:S01]  /*17400*/  FMUL.FTZ R58, R0.reuse, R58 ;  /* 0x0000003a003a7220 */ /* 0x040fe20000410000 */
[----:B------:R1:W2:Y:S02]  /*17410*/  MUFU.EX2 R200, R3 ;  /* 0x0000000300c87308 */ /* 0x0002a40000000800 */
[----:B------:R-:W-:Y:S02]  /*17420*/  FMUL.FTZ R59, R0, R59 ;  /* 0x0000003b003b7220 */ /* 0x000fe40000410000 */
[C---:B------:R-:W-:Y:S02]  /*17430*/  FMUL.FTZ R60, R2.reuse, R60 ;  /* 0x0000003c023c7220 */ /* 0x040fe40000410000 */
[C---:B------:R-:W-:Y:S01]  /*17440*/  HMMA.16816.F32 R48, R176.reuse, R150, R48 ;  /* 0x00000096b030723c */ /* 0x040fe20000001830 */
[----:B------:R-:W5:Y:S03]  /*17450*/  LDSM.16.MT88.4 R148, [R205+0xb000] ;  /* 0x00b00000cd94783b */ /* 0x000f660000004200 */
[----:B------:R-:W-:Y:S02]  /*17460*/  FMUL.FTZ R61, R2, R61 ;  /* 0x0000003d023d7220 */ /* 0x000fe40000410000 */
[C---:B------:R-:W-:Y:S02]  /*17470*/  FMUL.FTZ R62, R0.reuse, R62 ;  /* 0x0000003e003e7220 */ /* 0x040fe40000410000 */
[----:B------:R-:W-:Y:S01]  /*17480*/  FMUL.FTZ R63, R0, R63 ;  /* 0x0000003f003f7220 */ /* 0x000fe20000410000 */
[-C--:B---3--:R-:W-:Y:S03]  /*17490*/  HMMA.16816.F32 R52, R176, R144.reuse, R52 ;  /* 0x00000090b034723c */ /* 0x088fe60000001834 */
[C---:B------:R-:W-:Y:S02]  /*174a0*/  FMUL.FTZ R64, R133.reuse, R64 ;  /* 0x0000004085407220 */ /* 0x040fe40000410000 */
[----:B------:R-:W-:Y:S02]  /*174b0*/  FMUL.FTZ R65, R133, R65 ;  /* 0x0000004185417220 */ /* 0x000fe40000410000 */
[----:B------:R-:W-:Y:S01]  /*174c0*/  FMUL.FTZ R66, R132, R66 ;  /* 0x0000004284427220 */ /* 0x000fe20000410000 */
[C---:B------:R-:W-:Y:S01]  /*174d0*/  HMMA.16816.F32 R56, R180.reuse, R144, R56 ;  /* 0x00000090b438723c */ /* 0x040fe20000001838 */
[--C-:B-1----:R-:W-:Y:S03]  /*174e0*/  FFMA.FTZ R3, R198, c[0x0][0x23c], -R141.reuse ;  /* 0x00008f00c6037a23 */ /* 0x102fe6000001088d */
[----:B------:R-:W-:Y:S01]  /*174f0*/  FFMA.FTZ R141, R197, c[0x0][0x23c], -R141 ;  /* 0x00008f00c58d7a23 */ /* 0x000fe2000001088d */
[----:B------:R-:W-:Y:S01]  /*17500*/  MUFU.EX2 R198, R3 ;  /* 0x0000000300c67308 */ /* 0x000fe20000000800 */
[C---:B------:R-:W-:Y:S02]  /*17510*/  FMUL.FTZ R67, R132.reuse, R67 ;  /* 0x0000004384437220 */ /* 0x040fe40000410000 */
[-C--:B------:R-:W-:Y:S01]  /*17520*/  HMMA.16816.F32 R60, R180, R146.reuse, R60 ;  /* 0x00000092b43c723c */ /* 0x080fe2000000183c */
[C---:B------:R-:W-:Y:S03]  /*17530*/  FMUL.FTZ R68, R133.reuse, R68 ;  /* 0x0000004485447220 */ /* 0x040fe60000410000 */
[----:B------:R-:W-:Y:S02]  /*17540*/  FMUL.FTZ R69, R133, R69 ;  /* 0x0000004585457220 */ /* 0x000fe40000410000 */
[C---:B------:R-:W-:Y:S01]  /*17550*/  FMUL.FTZ R70, R132.reuse, R70 ;  /* 0x0000004684467220 */ /* 0x040fe20000410000 */
[----:B------:R1:W-:Y:S01]  /*17560*/  MUFU.EX2 R199, R141 ;  /* 0x0000008d00c77308 */ /* 0x0003e20000000800 */
[C---:B------:R-:W-:Y:S01]  /*17570*/  HMMA.16816.F32 R64, R176.reuse, R146, R64 ;  /* 0x00000092b040723c */ /* 0x040fe20000001840 */
[----:B------:R-:W3:Y:S03]  /*17580*/  LDSM.16.MT88.4 R144, [R207+0xb000] ;  /* 0x00b00000cf90783b */ /* 0x000ee60000004200 */
[----:B------:R-:W-:Y:S02]  /*17590*/  FMUL.FTZ R71, R132, R71 ;  /* 0x0000004784477220 */ /* 0x000fe40000410000 */
[----:B------:R-:W-:Y:S01]  /*175a0*/  IMAD.WIDE.U32 R138, R143, -0x2daee0ad, RZ ;  /* 0xd2511f538f8a7825 */ /* 0x000fe200078e00ff */
[----:B------:R-:W-:Y:S04]  /*175b0*/  LOP3.LUT R143, R229, UR8, R186, 0x96, !PT ;  /* 0x00000008e58f7c12 */ /* 0x000fe8000f8e96ba */
[-C--:B-----5:R-:W-:Y:S01]  /*175c0*/  HMMA.16816.F32 R68, R176, R148.reuse, R68 ;  /* 0x00000094b044723c */ /* 0x0a0fe20000001844 */
[----:B------:R-:W-:Y:S01]  /*175d0*/  FMUL.FTZ R72, R2, R72 ;  /* 0x0000004802487220 */ /* 0x000fe20000410000 */
[----:B------:R-:W-:Y:S01]  /*175e0*/  LOP3.LUT R152, R138, 0xffff, RZ, 0xc0, !PT ;  /* 0x0000ffff8a987812 */ /* 0x000fe200078ec0ff */
[----:B------:R-:W-:Y:S01]  /*175f0*/  FMUL.FTZ R73, R2, R73 ;  /* 0x0000004902497220 */ /* 0x000fe20000410000 */
[--C-:B------:R-:W-:Y:S01]  /*17600*/  SHF.R.U32.HI R154, RZ, 0x10, R138.reuse ;  /* 0x00000010ff9a7819 */ /* 0x100fe2000001168a */
[----:B------:R-:W-:Y:S01]  /*17610*/  FMUL.FTZ R74, R0, R74 ;  /* 0x0000004a004a7220 */ /* 0x000fe20000410000 */
[----:B------:R-:W-:Y:S01]  /*17620*/  LOP3.LUT R155, R138, 0xff, RZ, 0xc0, !PT ;  /* 0x000000ff8a9b7812 */ /* 0x000fe200078ec0ff */
[----:B------:R-:W-:Y:S01]  /*17630*/  FMUL.FTZ R75, R0, R75 ;  /* 0x0000004b004b7220 */ /* 0x000fe20000410000 */
[----:B------:R-:W-:Y:S01]  /*17640*/  SHF.R.U32.HI R153, RZ, 0x18, R138 ;  /* 0x00000018ff997819 */ /* 0x000fe2000001168a */
[----:B------:R-:W-:Y:S03]  /*17650*/  FMUL.FTZ R76, R2, R76 ;  /* 0x0000004c024c7220 */ /* 0x000fe60000410000 */
[----:B-1----:R-:W-:Y:S01]  /*17660*/  LOP3.LUT R141, R139, UR17, R188, 0x96, !PT ;  /* 0x000000118b8d7c12 */ /* 0x002fe2000f8e96bc */
[----:B------:R-:W-:Y:S01]  /*17670*/  FFMA.FTZ R139, R230, c[0x0][0x23c], -R184 ;  /* 0x00008f00e68b7a23 */ /* 0x000fe200000108b8 */
[C---:B------:R-:W-:Y:S01]  /*17680*/  HMMA.16816.F32 R72, R180.reuse, R148, R72 ;  /* 0x00000094b448723c */ /* 0x040fe20000001848 */
[----:B------:R-:W-:Y:S02]  /*17690*/  FMUL.FTZ R77, R2, R77 ;  /* 0x0000004d024d7220 */ /* 0x000fe40000410000 */
[C---:B------:R-:W-:Y:S01]  /*176a0*/  FMUL.FTZ R78, R0.reuse, R78 ;  /* 0x0000004e004e7220 */ /* 0x040fe20000410000 */
[----:B------:R1:W-:Y:S01]  /*176b0*/  MUFU.EX2 R195, R139 ;  /* 0x0000008b00c37308 */ /* 0x0003e20000000800 */
[----:B------:R-:W-:Y:S02]  /*176c0*/  FMUL.FTZ R79, R0, R79 ;  /* 0x0000004f004f7220 */ /* 0x000fe40000410000 */
[----:B------:R-:W-:Y:S02]  /*176d0*/  FFMA.FTZ R3, R196, c[0x0][0x23c], -R142 ;  /* 0x00008f00c4037a23 */ /* 0x000fe4000001088e */
[C---:B------:R-:W-:Y:S03]  /*176e0*/  FMUL.FTZ R80, R133.reuse, R80 ;  /* 0x0000005085507220 */ /* 0x040fe60000410000 */
[-C--:B------:R-:W-:Y:S01]  /*176f0*/  HMMA.16816.F32 R76, R180, R150.reuse, R76 ;  /* 0x00000096b44c723c */ /* 0x080fe2000000184c */
[C---:B------:R-:W-:Y:S01]  /*17700*/  FMUL.FTZ R81, R133.reuse, R81 ;  /* 0x0000005185517220 */ /* 0x040fe20000410000 */
[----:B------:R5:W-:Y:S01]  /*17710*/  MUFU.EX2 R197, R3 ;  /* 0x0000000300c57308 */ /* 0x000be20000000800 */
[C---:B------:R-:W-:Y:S02]  /*17720*/  FMUL.FTZ R82, R132.reuse, R82 ;  /* 0x0000005284527220 */ /* 0x040fe40000410000 */
[C---:B------:R-:W-:Y:S02]  /*17730*/  FMUL.FTZ R83, R132.reuse, R83 ;  /* 0x0000005384537220 */ /* 0x040fe40000410000 */
[C---:B------:R-:W-:Y:S02]  /*17740*/  FMUL.FTZ R84, R133.reuse, R84 ;  /* 0x0000005485547220 */ /* 0x040fe40000410000 */
[----:B------:R-:W-:Y:S03]  /*17750*/  FMUL.FTZ R85, R133, R85 ;  /* 0x0000005585557220 */ /* 0x000fe60000410000 */
[C---:B------:R-:W-:Y:S01]  /*17760*/  HMMA.16816.F32 R80, R176.reuse, R150, R80 ;  /* 0x00000096b050723c */ /* 0x040fe20000001850 */
[----:B------:R-:W2:Y:S01]  /*17770*/  LDSM.16.MT88.4 R148, [R210+0xb000] ;  /* 0x00b00000d294783b */ /* 0x000ea20000004200 */
[C---:B------:R-:W-:Y:S02]  /*17780*/  FMUL.FTZ R86, R132.reuse, R86 ;  /* 0x0000005684567220 */ /* 0x040fe40000410000 */
[----:B------:R-:W-:Y:S02]  /*17790*/  FMUL.FTZ R87, R132, R87 ;  /* 0x0000005784577220 */ /* 0x000fe40000410000 */
[----:B------:R-:W-:Y:S02]  /*177a0*/  FFMA.FTZ R138, R233, c[0x0][0x23c], -R184 ;  /* 0x00008f00e98a7a23 */ /* 0x000fe400000108b8 */
[----:B-1----:R-:W-:Y:S02]  /*177b0*/  FFMA.FTZ R139, R232, c[0x0][0x23c], -R185 ;  /* 0x00008f00e88b7a23 */ /* 0x002fe400000108b9 */
[----:B------:R1:W-:Y:S01]  /*177c0*/  MUFU.EX2 R194, R138 ;  /* 0x0000008a00c27308 */ /* 0x0003e20000000800 */
[-C--:B---3--:R-:W-:Y:S01]  /*177d0*/  HMMA.16816.F32 R84, R176, R144.reuse, R84 ;  /* 0x00000090b054723c */ /* 0x088fe20000001854 */
[C---:B------:R-:W-:Y:S01]  /*177e0*/  FMUL.FTZ R88, R2.reuse, R88 ;  /* 0x0000005802587220 */ /* 0x040fe20000410000 */
[----:B------:R-:W3:Y:S01]  /*177f0*/  LDL.LU R232, [R1+0x18] ;  /* 0x0000180001e87983 */ /* 0x000ee20000300800 */
[----:B------:R-:W-:Y:S02]  /*17800*/  FMUL.FTZ R89, R2, R89 ;  /* 0x0000005902597220 */ /* 0x000fe40000410000 */
[C---:B------:R-:W-:Y:S02]  /*17810*/  FMUL.FTZ R90, R0.reuse, R90 ;  /* 0x0000005a005a7220 */ /* 0x040fe40000410000 */
[----:B------:R-:W-:Y:S02]  /*17820*/  FMUL.FTZ R91, R0, R91 ;  /* 0x0000005b005b7220 */ /* 0x000fe40000410000 */
[----:B-----5:R-:W-:Y:S01]  /*17830*/  FFMA.FTZ R3, R231, c[0x0][0x23c], -R142 ;  /* 0x00008f00e7037a23 */ /* 0x020fe2000001088e */
[----:B------:R5:W-:Y:S01]  /*17840*/  MUFU.EX2 R193, R139 ;  /* 0x0000008b00c17308 */ /* 0x000be20000000800 */
[----:B------:R-:W3:Y:S01]  /*17850*/  LDL.LU R231, [R1+0x1c] ;  /* 0x00001c0001e77983 */ /* 0x000ee20000300800 */
[C---:B------:R-:W-:Y:S02]  /*17860*/  FMUL.FTZ R92, R2.reuse, R92 ;  /* 0x0000005c025c7220 */ /* 0x040fe40000410000 */
[C---:B------:R-:W-:Y:S01]  /*17870*/  HMMA.16816.F32 R88, R180.reuse, R144, R88 ;  /* 0x00000090b458723c */ /* 0x040fe20000001858 */
[----:B------:R-:W-:Y:S01]  /*17880*/  FMUL.FTZ R93, R2, R93 ;  /* 0x0000005d025d7220 */ /* 0x000fe20000410000 */
[----:B------:R-:W3:Y:S01]  /*17890*/  LDL.LU R230, [R1+0x20] ;  /* 0x0000200001e67983 */ /* 0x000ee20000300800 */
[C---:B------:R-:W-:Y:S02]  /*178a0*/  FMUL.FTZ R94, R0.reuse, R94 ;  /* 0x0000005e005e7220 */ /* 0x040fe40000410000 */
[----:B------:R-:W-:Y:S01]  /*178b0*/  FMUL.FTZ R95, R0, R95 ;  /* 0x0000005f005f7220 */ /* 0x000fe20000410000 */
[----:B------:R-:W3:Y:S01]  /*178c0*/  LDL.LU R229, [R1+0x24] ;  /* 0x0000240001e57983 */ /* 0x000ee20000300800 */
[C---:B------:R-:W-:Y:S01]  /*178d0*/  FMUL.FTZ R96, R133.reuse, R96 ;  /* 0x0000006085607220 */ /* 0x040fe20000410000 */
[----:B------:R-:W2:Y:S01]  /*178e0*/  MUFU.EX2 R196, R3 ;  /* 0x0000000300c47308 */ /* 0x000ea20000000800 */
[----:B------:R-:W-:Y:S03]  /*178f0*/  FMUL.FTZ R97, R133, R97 ;  /* 0x0000006185617220 */ /* 0x000fe60000410000 */
[-C--:B------:R-:W-:Y:S01]  /*17900*/  HMMA.16816.F32 R92, R180, R146.reuse, R92 ;  /* 0x00000092b45c723c */ /* 0x080fe2000000185c */
[----:B------:R-:W-:Y:S01]  /*17910*/  FMUL.FTZ R98, R132, R98 ;  /* 0x0000006284627220 */ /* 0x000fe20000410000 */
[----:B-1----:R-:W-:Y:S01]  /*17920*/  LOP3.LUT R138, R154, 0xff, RZ, 0xc0, !PT ;  /* 0x000000ff9a8a7812 */ /* 0x002fe200078ec0ff */
[----:B------:R-:W-:Y:S02]  /*17930*/  FMUL.FTZ R99, R132, R99 ;  /* 0x0000006384637220 */ /* 0x000fe40000410000 */
[----:B------:R-:W-:Y:S01]  /*17940*/  FMUL.FTZ R104, R2, R104 ;  /* 0x0000006802687220 */ /* 0x000fe20000410000 */
[----:B------:R-:W-:Y:S01]  /*17950*/  PRMT R153, R138, 0x5410, R153 ;  /* 0x000054108a997816 */ /* 0x000fe20000000099 */
[----:B------:R-:W-:Y:S01]  /*17960*/  FFMA.FTZ R138, R234, c[0x0][0x23c], -R185 ;  /* 0x00008f00ea8a7a23 */ /* 0x000fe200000108b9 */
[----:B-----5:R-:W-:Y:S01]  /*17970*/  LOP3.LUT R139, R141, 0xffff, RZ, 0xc0, !PT ;  /* 0x0000ffff8d8b7812 */ /* 0x020fe200078ec0ff */
[----:B------:R-:W-:Y:S01]  /*17980*/  FMUL.FTZ R105, R2, R105 ;  /* 0x0000006902697220 */ /* 0x000fe20000410000 */
[C---:B------:R-:W-:Y:S01]  /*17990*/  HMMA.16816.F32 R96, R176.reuse, R146, R96 ;  /* 0x00000092b060723c */ /* 0x040fe20000001860 */
[----:B------:R-:W1:Y:S01]  /*179a0*/  LDSM.16.MT88.4 R144, [R209+0xb000] ;  /* 0x00b00000d190783b */ /* 0x000e620000004200 */
[C---:B------:R-:W-:Y:S01]  /*179b0*/  FMUL.FTZ R100, R133.reuse, R100 ;  /* 0x0000006485647220 */ /* 0x040fe20000410000 */
[----:B------:R5:W1:Y:S01]  /*179c0*/  MUFU.EX2 R192, R138 ;  /* 0x0000008a00c07308 */ /* 0x000a620000000800 */
[----:B------:R-:W-:Y:S01]  /*179d0*/  FMUL.FTZ R101, R133, R101 ;  /* 0x0000006585657220 */ /* 0x000fe20000410000 */
[----:B------:R-:W-:Y:S01]  /*179e0*/  SHF.R.U32.HI R139, RZ, 0x8, R139 ;  /* 0x00000008ff8b7819 */ /* 0x000fe2000001168b */
[C---:B------:R-:W-:Y:S02]  /*179f0*/  FMUL.FTZ R102, R132.reuse, R102 ;  /* 0x0000006684667220 */ /* 0x040fe40000410000 */
[----:B------:R-:W-:Y:S04]  /*17a00*/  FMUL.FTZ R103, R132, R103 ;  /* 0x0000006784677220 */ /* 0x000fe80000410000 */
[C---:B------:R-:W-:Y:S02]  /*17a10*/  FMUL.FTZ R106, R0.reuse, R106 ;  /* 0x0000006a006a7220 */ /* 0x040fe40000410000 */
[----:B------:R-:W-:Y:S01]  /*17a20*/  FMUL.FTZ R107, R0, R107 ;  /* 0x0000006b006b7220 */ /* 0x000fe20000410000 */
[-C--:B--2---:R-:W-:Y:S01]  /*17a30*/  HMMA.16816.F32 R100, R176, R148.reuse, R100 ;  /* 0x00000094b064723c */ /* 0x084fe20000001864 */
[C---:B------:R-:W-:Y:S02]  /*17a40*/  FMUL.FTZ R108, R2.reuse, R108 ;  /* 0x0000006c026c7220 */ /* 0x040fe40000410000 */
[----:B------:R-:W-:Y:S02]  /*17a50*/  FMUL.FTZ R109, R2, R109 ;  /* 0x0000006d026d7220 */ /* 0x000fe40000410000 */
[C---:B------:R-:W-:Y:S02]  /*17a60*/  FMUL.FTZ R110, R0.reuse, R110 ;  /* 0x0000006e006e7220 */ /* 0x040fe40000410000 */
[----:B------:R-:W-:Y:S01]  /*17a70*/  FMUL.FTZ R111, R0, R111 ;  /* 0x0000006f006f7220 */ /* 0x000fe20000410000 */
[C---:B------:R-:W-:Y:S01]  /*17a80*/  HMMA.16816.F32 R104, R180.reuse, R148, R104 ;  /* 0x00000094b468723c */ /* 0x040fe20000001868 */
[----:B------:R-:W-:Y:S03]  /*17a90*/  FMUL.FTZ R120, R2, R120 ;  /* 0x0000007802787220 */ /* 0x000fe60000410000 */
[--C-:B-----5:R-:W-:Y:S02]  /*17aa0*/  FFMA.FTZ R138, R236, c[0x0][0x23c], -R184.reuse ;  /* 0x00008f00ec8a7a23 */ /* 0x120fe400000108b8 */
[----:B------:R-:W-:Y:S02]  /*17ab0*/  FFMA.FTZ R184, R237, c[0x0][0x23c], -R184 ;  /* 0x00008f00edb87a23 */ /* 0x000fe400000108b8 */
[-C--:B------:R-:W-:Y:S01]  /*17ac0*/  HMMA.16816.F32 R108, R180, R150.reuse, R108 ;  /* 0x00000096b46c723c */ /* 0x080fe2000000186c */
[C---:B------:R-:W-:Y:S01]  /*17ad0*/  FMUL.FTZ R112, R133.reuse, R112 ;  /* 0x0000007085707220 */ /* 0x040fe20000410000 */
[----:B------:R2:W-:Y:S02]  /*17ae0*/  MUFU.EX2 R191, R138 ;  /* 0x0000008a00bf7308 */ /* 0x0005e40000000800 */
[----:B------:R-:W-:Y:S02]  /*17af0*/  FMUL.FTZ R113, R133, R113 ;  /* 0x0000007185717220 */ /* 0x000fe40000410000 */
[C---:B------:R-:W-:Y:S02]  /*17b00*/  FMUL.FTZ R114, R132.reuse, R114 ;  /* 0x0000007284727220 */ /* 0x040fe40000410000 */
[----:B------:R-:W-:Y:S04]  /*17b10*/  FMUL.FTZ R115, R132, R115 ;  /* 0x0000007384737220 */ /* 0x000fe80000410000 */
[----:B------:R-:W-:Y:S03]  /*17b20*/  IMAD.WIDE.U32 R142, R143, -0x2daee0ad, RZ ;  /* 0xd2511f538f8e7825 */ /* 0x000fe600078e00ff */
[C---:B------:R-:W-:Y:S01]  /*17b30*/  HMMA.16816.F32 R112, R176.reuse, R150, R112 ;  /* 0x00000096b070723c */ /* 0x040fe20000001870 */
[----:B------:R-:W-:Y:S01]  /*17b40*/  FMUL.FTZ R116, R133, R116 ;  /* 0x0000007485747220 */ /* 0x000fe20000410000 */
[----:B------:R-:W-:Y:S01]  /*17b50*/  LOP3.LUT R3, R143, UR17, R190, 0x96, !PT ;  /* 0x000000118f037c12 */ /* 0x000fe2000f8e96be */
[----:B------:R-:W-:Y:S01]  /*17b60*/  FMUL.FTZ R117, R133, R117 ;  /* 0x0000007585757220 */ /* 0x000fe20000410000 */
[----:B------:R-:W-:Y:S01]  /*17b70*/  LOP3.LUT R154, R142, 0xff, RZ, 0xc0, !PT ;  /* 0x000000ff8e9a7812 */ /* 0x000fe200078ec0ff */
[----:B------:R-:W-:Y:S01]  /*17b80*/  FMUL.FTZ R118, R132, R118 ;  /* 0x0000007684767220 */ /* 0x000fe20000410000 */
[----:B------:R-:W-:Y:S01]  /*17b90*/  LOP3.LUT R148, R142, 0xffff, RZ, 0xc0, !PT ;  /* 0x0000ffff8e947812 */ /* 0x000fe200078ec0ff */
[----:B------:R-:W-:Y:S01]  /*17ba0*/  FMUL.FTZ R119, R132, R119 ;  /* 0x0000007784777220 */ /* 0x000fe20000410000 */
[----:B------:R-:W-:Y:S01]  /*17bb0*/  SHF.R.U32.HI R143, RZ, 0x8, R152 ;  /* 0x00000008ff8f7819 */ /* 0x000fe20000011698 */
[----:B------:R-:W5:Y:S03]  /*17bc0*/  MUFU.EX2 R190, R184 ;  /* 0x000000b800be7308 */ /* 0x000f660000000800 */
[--C-:B------:R-:W-:Y:S01]  /*17bd0*/  SHF.R.U32.HI R152, RZ, 0x18, R142.reuse ;  /* 0x00000018ff987819 */ /* 0x100fe2000001168e */
[----:B------:R-:W-:Y:S01]  /*17be0*/  FMUL.FTZ R121, R2, R121 ;  /* 0x0000007902797220 */ /* 0x000fe20000410000 */
[-C--:B-1----:R-:W-:Y:S01]  /*17bf0*/  HMMA.16816.F32 R116, R176, R144.reuse, R116 ;  /* 0x00000090b074723c */ /* 0x082fe20000001874 */
[----:B------:R-:W-:Y:S01]  /*17c00*/  SHF.R.U32.HI R149, RZ, 0x10, R142 ;  /* 0x00000010ff957819 */ /* 0x000fe2000001168e */
[C---:B------:R-:W-:Y:S01]  /*17c10*/  FMUL.FTZ R122, R0.reuse, R122 ;  /* 0x0000007a007a7220 */ /* 0x040fe20000410000 */
[----:B------:R-:W-:Y:S01]  /*17c20*/  SHF.R.U32.HI R142, RZ, 0x10, R141 ;  /* 0x00000010ff8e7819 */ /* 0x000fe2000001168d */
[----:B------:R-:W-:Y:S01]  /*17c30*/  FMUL.FTZ R123, R0, R123 ;  /* 0x0000007b007b7220 */ /* 0x000fe20000410000 */
[----:B------:R-:W-:Y:S01]  /*17c40*/  PRMT R155, R155, 0x5410, R143 ;  /* 0x000054109b9b7816 */ /* 0x000fe2000000008f */
[C---:B------:R-:W-:Y:S01]  /*17c50*/  FMUL.FTZ R124, R2.reuse, R124 ;  /* 0x0000007c027c7220 */ /* 0x040fe20000410000 */
[----:B------:R-:W-:Y:S01]  /*17c60*/  SHF.R.U32.HI R148, RZ, 0x8, R148 ;  /* 0x00000008ff947819 */ /* 0x000fe20000011694 */
[----:B------:R-:W-:Y:S01]  /*17c70*/  FMUL.FTZ R125, R2, R125 ;  /* 0x0000007d027d7220 */ /* 0x000fe20000410000 */
[----:B------:R-:W-:Y:S02]  /*17c80*/  LOP3.LUT R143, R141, 0xff, RZ, 0xc0, !PT ;  /* 0x000000ff8d8f7812 */ /* 0x000fe400078ec0ff */
[C---:B------:R-:W-:Y:S01]  /*17c90*/  HMMA.16816.F32 R120, R180.reuse, R144, R120 ;  /* 0x00000090b478723c */ /* 0x040fe20000001878 */
[----:B------:R-:W-:Y:S01]  /*17ca0*/  SHF.R.U32.HI R141, RZ, 0x18, R141 ;  /* 0x00000018ff8d7819 */ /* 0x000fe2000001168d */
[----:B------:R-:W-:Y:S01]  /*17cb0*/  FMUL.FTZ R126, R0, R126 ;  /* 0x0000007e007e7220 */ /* 0x000fe20000410000 */
[----:B------:R-:W-:Y:S01]  /*17cc0*/  LOP3.LUT R142, R142, 0xff, RZ, 0xc0, !PT ;  /* 0x000000ff8e8e7812 */ /* 0x000fe200078ec0ff */
[----:B------:R-:W-:Y:S01]  /*17cd0*/  FMUL.FTZ R127, R0, R127 ;  /* 0x0000007f007f7220 */ /* 0x000fe20000410000 */
[----:B------:R-:W-:Y:S01]  /*17ce0*/  PRMT R154, R154, 0x5410, R148 ;  /* 0x000054109a9a7816 */ /* 0x000fe20000000094 */
[----:B------:R-:W-:Y:S01]  /*17cf0*/  FMUL.FTZ R128, R133, R128 ;  /* 0x0000008085807220 */ /* 0x000fe20000410000 */
[----:B------:R-:W-:Y:S01]  /*17d00*/  PRMT R148, R142, 0x5410, R141 ;  /* 0x000054108e947816 */ /* 0x000fe2000000008d */
[--C-:B------:R-:W-:Y:S01]  /*17d10*/  FFMA.FTZ R141, R240, c[0x0][0x23c], -R185.reuse ;  /* 0x00008f00f08d7a23 */ /* 0x100fe200000108b9 */
[----:B------:R-:W-:Y:S02]  /*17d20*/  LOP3.LUT R149, R149, 0xff, RZ, 0xc0, !PT ;  /* 0x000000ff95957812 */ /* 0x000fe400078ec0ff */
[-C--:B------:R-:W-:Y:S01]  /*17d30*/  HMMA.16816.F32 R124, R180, R146.reuse, R124 ;  /* 0x00000092b47c723c */ /* 0x080fe2000000187c */
[----:B------:R1:W-:Y:S01]  /*17d40*/  MUFU.EX2 R189, R141 ;  /* 0x0000008d00bd7308 */ /* 0x0003e20000000800 */
[----:B------:R-:W-:Y:S01]  /*17d50*/  FFMA.FTZ R185, R140, c[0x0][0x23c], -R185 ;  /* 0x00008f008cb97a23 */ /* 0x000fe200000108b9 */
[----:B------:R-:W-:Y:S01]  /*17d60*/  PRMT R152, R149, 0x5410, R152 ;  /* 0x0000541095987816 */ /* 0x000fe20000000098 */
[----:B------:R-:W-:Y:S01]  /*17d70*/  FMUL.FTZ R129, R133, R129 ;  /* 0x0000008185817220 */ /* 0x000fe20000410000 */
[----:B------:R-:W-:Y:S01]  /*17d80*/  PRMT R149, R143, 0x5410, R139 ;  /* 0x000054108f957816 */ /* 0x000fe2000000008b */
[C---:B------:R-:W-:Y:S01]  /*17d90*/  FMUL.FTZ R130, R132.reuse, R130 ;  /* 0x0000008284827220 */ /* 0x040fe20000410000 */
[C---:B--2---:R-:W-:Y:S01]  /*17da0*/  LOP3.LUT R138, R3.reuse, 0xffff, RZ, 0xc0, !PT ;  /* 0x0000ffff038a7812 */ /* 0x044fe200078ec0ff */
[----:B------:R-:W-:Y:S01]  /*17db0*/  FMUL.FTZ R131, R132, R131 ;  /* 0x0000008384837220 */ /* 0x000fe20000410000 */
[--C-:B------:R-:W-:Y:S01]  /*17dc0*/  SHF.R.U32.HI R139, RZ, 0x10, R3.reuse ;  /* 0x00000010ff8b7819 */ /* 0x100fe20000011603 */
[----:B------:R-:W2:Y:S01]  /*17dd0*/  LDSM.16.MT88.4 R180, [R210+0xa800] ;  /* 0x00a80000d2b4783b */ /* 0x000ea20000004200 */
[----:B------:R5:W2:Y:S01]  /*17de0*/  MUFU.EX2 R188, R185 ;  /* 0x000000b900bc7308 */ /* 0x000aa20000000800 */
[--C-:B------:R-:W-:Y:S01]  /*17df0*/  HSET2.LE.AND R142, R155, R160.reuse, PT ;  /* 0x000000a09b8e7233 */ /* 0x100fe20003803000 */
[----:B------:R-:W-:Y:S01]  /*17e00*/  LOP3.LUT R144, R3, 0xff, RZ, 0xc0, !PT ;  /* 0x000000ff03907812 */ /* 0x000fe200078ec0ff */
[--C-:B------:R-:W-:Y:S01]  /*17e10*/  HSET2.LE.AND R140, R149, R160.reuse, PT ;  /* 0x000000a0958c7233 */ /* 0x100fe20003803000 */
[----:B------:R-:W-:Y:S01]  /*17e20*/  HMMA.16816.F32 R128, R176, R146, R128 ;  /* 0x00000092b080723c */ /* 0x000fe20000001880 */
[----:B------:R-:W-:Y:S02]  /*17e30*/  SHF.R.U32.HI R143, RZ, 0x18, R3 ;  /* 0x00000018ff8f7819 */ /* 0x000fe40000011603 */
[----:B------:R-:W-:Y:S02]  /*17e40*/  LOP3.LUT R139, R139, 0xff, RZ, 0xc0, !PT ;  /* 0x000000ff8b8b7812 */ /* 0x000fe400078ec0ff */
[----:B------:R-:W-:Y:S02]  /*17e50*/  SHF.R.U32.HI R138, RZ, 0x8, R138 ;  /* 0x00000008ff8a7819 */ /* 0x000fe4000001168a */
[----:B----4-:R-:W-:Y:S01]  /*17e60*/  F2FP.PACK_AB R3, R202, R203 ;  /* 0x000000cbca03723e */ /* 0x010fe200000000ff */
[--C-:B------:R-:W-:Y:S01]  /*17e70*/  HSET2.LE.AND R178, R154, R160.reuse, PT ;  /* 0x000000a09ab27233 */ /* 0x100fe20003803000 */
[----:B------:R-:W-:Y:S03]  /*17e80*/  PRMT R138, R144, 0x5410, R138 ;  /* 0x00005410908a7816 */ /* 0x000fe6000000008a */
[----:B------:R-:W-:Y:S01]  /*17e90*/  PRMT R144, R139, 0x5410, R143 ;  /* 0x000054108b907816 */ /* 0x000fe2000000008f */
[--C-:B------:R-:W-:Y:S01]  /*17ea0*/  HSET2.LE.AND R143, R153, R160.reuse, PT ;  /* 0x000000a0998f7233 */ /* 0x100fe20003803000 */
[----:B------:R-:W-:Y:S01]  /*17eb0*/  LOP3.LUT R142, R142, R3, RZ, 0xc0, !PT ;  /* 0x000000038e8e7212 */ /* 0x000fe200078ec0ff */
[--C-:B-1----:R-:W-:Y:S01]  /*17ec0*/  HSET2.LE.AND R141, R148, R160.reuse, PT ;  /* 0x000000a0948d7233 */ /* 0x102fe20003803000 */
[----:B------:R-:W-:Y:S01]  /*17ed0*/  F2FP.PACK_AB R3, R200, R201 ;  /* 0x000000c9c803723e */ /* 0x000fe200000000ff */
[--C-:B------:R-:W-:Y:S01]  /*17ee0*/  HSET2.LE.AND R176, R138, R160.reuse, PT ;  /* 0x000000a08ab07233 */ /* 0x100fe20003803000 */
[----:B------:R-:W-:Y:S01]  /*17ef0*/  F2FP.PACK_AB R138, R196, R197 ;  /* 0x000000c5c48a723e */ /* 0x000fe200000000ff */
[--C-:B------:R-:W-:Y:S01]  /*17f00*/  HSET2.LE.AND R177, R144, R160.reuse, PT ;  /* 0x000000a090b17233 */ /* 0x100fe20003803000 */
[----:B------:R-:W-:Y:S01]  /*17f10*/  LOP3.LUT R143, R143, R3, RZ, 0xc0, !PT ;  /* 0x000000038f8f7212 */ /* 0x000fe200078ec0ff */
[----:B------:R-:W-:Y:S01]  /*17f20*/  HSET2.LE.AND R179, R152, R160, PT ;  /* 0x000000a098b37233 */ /* 0x000fe20003803000 */
[----:B------:R-:W-:Y:S01]  /*17f30*/  F2FP.PACK_AB R3, R199, R198 ;  /* 0x000000c6c703723e */ /* 0x000fe200000000ff */
[----:B-----5:R-:W1:Y:S01]  /*17f40*/  LDSM.16.MT88.4 R184, [R209+0xa800] ;  /* 0x00a80000d1b8783b */ /* 0x020e620000004200 */
[----:B------:R-:W-:Y:S02]  /*17f50*/  LOP3.LUT R141, R141, R138, RZ, 0xc0, !PT ;  /* 0x0000008a8d8d7212 */ /* 0x000fe400078ec0ff */
[----:B------:R-:W-:Y:S02]  /*17f60*/  LOP3.LUT R140, R140, R3, RZ, 0xc0, !PT ;  /* 0x000000038c8c7212 */ /* 0x000fe400078ec0ff */
[----:B------:R-:W-:Y:S02]  /*17f70*/  F2FP.PACK_AB R139, R194, R195 ;  /* 0x000000c3c28b723e */ /* 0x000fe400000000ff */
[----:B------:R-:W-:Y:S02]  /*17f80*/  F2FP.PACK_AB R3, R192, R193 ;  /* 0x000000c1c003723e */ /* 0x000fe400000000ff */
[----:B------:R-:W-:Y:S01]  /*17f90*/  LOP3.LUT R176, R176, R139, RZ, 0xc0, !PT ;  /* 0x0000008bb0b07212 */ /* 0x000fe200078ec0ff */
[-C--:B------:R-:W-:Y:S01]  /*17fa0*/  HMMA.16816.F32 R144, R140, R156.reuse, R4 ;  /* 0x0000009c8c90723c */ /* 0x080fe20000001804 */
[----:B------:R-:W-:Y:S01]  /*17fb0*/  F2FP.PACK_AB R138, R190, R191 ;  /* 0x000000bfbe8a723e */ /* 0x000fe200000000ff */
[----:B------:R-:W4:Y:S01]  /*17fc0*/  LDSM.16.MT88.4 R4, [R205+0xb800] ;  /* 0x00b80000cd04783b */ /* 0x000f220000004200 */
[----:B--2---:R-:W-:Y:S02]  /*17fd0*/  F2FP.PACK_AB R139, R188, R189 ;  /* 0x000000bdbc8b723e */ /* 0x004fe400000000ff */
[----:B------:R-:W-:Y:S02]  /*17fe0*/  LOP3.LUT R177, R177, R3, RZ, 0xc0, !PT ;  /* 0x00000003b1b17212 */ /* 0x000fe400078ec0ff */
[----:B------:R-:W-:Y:S01]  /*17ff0*/  LOP3.LUT R178, R178, R138, RZ, 0xc0, !PT ;  /* 0x0000008ab2b27212 */ /* 0x000fe200078ec0ff */
[----:B------:R-:W-:Y:S01]  /*18000*/  IMAD.MOV.U32 R138, RZ, RZ, R134 ;  /* 0x000000ffff8a7224 */ /* 0x000fe200078e0086 */
[----:B------:R-:W-:Y:S03]  /*18010*/  LOP3.LUT R179, R179, R139, RZ, 0xc0, !PT ;  /* 0x0000008bb3b37212 */ /* 0x000fe600078ec0ff */
[----:B------:R-:W-:Y:S04]  /*18020*/  IMAD.MOV.U32 R139, RZ, RZ, R137 ;  /* 0x000000ffff8b7224 */ /* 0x000fe800078e0089 */
[C---:B------:R-:W-:Y:S01]  /*18030*/  HMMA.16816.F32 R148, R176.reuse, R156, R8 ;  /* 0x0000009cb094723c */ /* 0x040fe20000001808 */
[----:B------:R-:W2:Y:S07]  /*18040*/  LDSM.16.MT88.4 R8, [R207+0xb800] ;  /* 0x00b80000cf08783b */ /* 0x000eae0000004200 */
[-C--:B------:R-:W-:Y:S01]  /*18050*/  HMMA.16816.F32 R152, R176, R158.reuse, R12 ;  /* 0x0000009eb098723c */ /* 0x080fe2000000180c */
[----:B------:R-:W5:Y:S07]  /*18060*/  LDSM.16.MT88.4 R12, [R210+0xb800] ;  /* 0x00b80000d20c783b */ /* 0x000f6e0000004200 */
[C---:B------:R-:W-:Y:S01]  /*18070*/  HMMA.16816.F32 R156, R140.reuse, R158, R16 ;  /* 0x0000009e8c9c723c */ /* 0x040fe20000001810 */
[----:B------:R-:W1:Y:S07]  /*18080*/  LDSM.16.MT88.4 R16, [R209+0xb800] ;  /* 0x00b80000d110783b */ /* 0x000e6e0000004200 */
        /* <DEDUP_REMOVED lines=12> */
[-C--:B----4-:R-:W-:Y:S01]  /*18150*/  HMMA.16816.F32 R68, R140, R4.reuse, R68 ;  /* 0x000000048c44723c */ /* 0x090fe20000001844 */
[----:B---3--:R-:W-:Y:S04]  /*18160*/  FFMA.FTZ R3, R133, R232, R248 ;  /* 0x000000e885037223 */ /* 0x008fe800000100f8 */
[----:B------:R-:W-:Y:S03]  /*18170*/  FADD.FTZ R3, R247, R3 ;  /* 0x00000003f7037221 */ /* 0x000fe60000010000 */
[C---:B------:R-:W-:Y:S01]  /*18180*/  HMMA.16816.F32 R72, R176.reuse, R4, R72 ;  /* 0x00000004b048723c */ /* 0x040fe20000001848 */
[----:B------:R-:W-:Y:S03]  /*18190*/  FADD.FTZ R3, R251, R3 ;  /* 0x00000003fb037221 */ /* 0x000fe60000010000 */
[----:B------:R-:W-:Y:S02]  /*181a0*/  FFMA.FTZ R132, R132, R231, R246 ;  /* 0x000000e784847223 */ /* 0x000fe400000100f6 */
[----:B------:R-:W-:Y:S02]  /*181b0*/  FADD.FTZ R3, R252, R3 ;  /* 0x00000003fc037221 */ /* 0x000fe40000010000 */
[-C--:B------:R-:W-:Y:S01]  /*181c0*/  HMMA.16816.F32 R76, R176, R6.reuse, R76 ;  /* 0x00000006b04c723c */ /* 0x080fe2000000184c */
[----:B------:R-:W-:Y:S03]  /*181d0*/  FFMA.FTZ R2, R2, R230, R244 ;  /* 0x000000e602027223 */ /* 0x000fe600000100f4 */
[----:B------:R-:W-:Y:S02]  /*181e0*/  FADD.FTZ R3, R198, R3 ;  /* 0x00000003c6037221 */ /* 0x000fe40000010000 */
[----:B------:R-:W-:Y:S02]  /*181f0*/  FADD.FTZ R5, R243, R2 ;  /* 0x00000002f3057221 */ /* 0x000fe40000010000 */
[C---:B------:R-:W-:Y:S01]  /*18200*/  HMMA.16816.F32 R80, R140.reuse, R6, R80 ;  /* 0x000000068c50723c */ /* 0x040fe20000001850 */
[----:B------:R-:W-:Y:S03]  /*18210*/  FFMA.FTZ R0, R0, R229, R242 ;  /* 0x000000e500007223 */ /* 0x000fe600000100f2 */
[----:B------:R-:W-:Y:S02]  /*18220*/  FADD.FTZ R132, R245, R132 ;  /* 0x00000084f5847221 */ /* 0x000fe40000010000 */
[----:B------:R-:W-:Y:S02]  /*18230*/  FADD.FTZ R4, R241, R0 ;  /* 0x00000000f1047221 */ /* 0x000fe40000010000 */
        /* <DEDUP_REMOVED lines=16> */
[-C--:B-----5:R-:W-:Y:S01]  /*18340*/  HMMA.16816.F32 R100, R140, R12.reuse, R100 ;  /* 0x0000000c8c64723c */ /* 0x0a0fe20000001864 */
        /* <DEDUP_REMOVED lines=10> */
[----:B------:R-:W-:Y:S02]  /*183f0*/  FADD.FTZ R2, R191, R2 ;  /* 0x00000002bf027221 */ /* 0x000fe40000010000 */
[----:B------:R-:W-:Y:S01]  /*18400*/  IMAD.MOV.U32 R132, RZ, RZ, R135 ;  /* 0x000000ffff847224 */ /* 0x000fe200078e0087 */
[----:B------:R1:W-:Y:S01]  /*18410*/  STL [R1+0x1c], R3 ;  /* 0x00001c0301007387 */ /* 0x0003e20000100800 */
[C---:B------:R-:W-:Y:S01]  /*18420*/  HMMA.16816.F32 R112, R140.reuse, R14, R112 ;  /* 0x0000000e8c70723c */ /* 0x040fe20000001870 */
[----:B------:R-:W-:Y:S05]  /*18430*/  FADD.FTZ R2, R190, R2 ;  /* 0x00000002be027221 */ /* 0x000fea0000010000 */
[----:B------:R2:W-:Y:S02]  /*18440*/  STL [R1+0x20], R2 ;  /* 0x0000200201007387 */ /* 0x0005e40000100800 */
[-C--:B------:R-:W-:Y:S02]  /*18450*/  HMMA.16816.F32 R116, R140, R16.reuse, R116 ;  /* 0x000000108c74723c */ /* 0x080fe40000001874 */
[----:B------:R2:W-:Y:S06]  /*18460*/  STL [R1+0x24], R0 ;  /* 0x0000240001007387 */ /* 0x0005ec0000100800 */
[C---:B------:R-:W-:Y:S08]  /*18470*/  HMMA.16816.F32 R120, R176.reuse, R16, R120 ;  /* 0x00000010b078723c */ /* 0x040ff00000001878 */
[-C--:B------:R-:W-:Y:S01]  /*18480*/  HMMA.16816.F32 R124, R176, R18.reuse, R124 ;  /* 0x00000012b07c723c */ /* 0x080fe2000000187c */
[----:B-1----:R-:W-:Y:S07]  /*18490*/  IMAD.MOV.U32 R3, RZ, RZ, R136 ;  /* 0x000000ffff037224 */ /* 0x002fee00078e0088 */
[----:B------:R-:W-:Y:S01]  /*184a0*/  HMMA.16816.F32 R128, R140, R18, R128 ;  /* 0x000000128c80723c */ /* 0x000fe20000001880 */
[----:B--2---:R-:W-:-:S07]  /*184b0*/  @P0 BRA `(.L_x_1456) ;  /* 0xffffcd2000000947 */ /* 0x004fce000383ffff */
.L_x_1455:
[----:B------:R-:W2:Y:S04]  /*184c0*/  LDL.LU R7, [R1+0x18] ;  /* 0x0000180001077983 */ /* 0x000ea80000300800 */
[----:B------:R-:W1:Y:S01]  /*184d0*/  S2R R178, SR_TID.X ;  /* 0x0000000000b27919 */ /* 0x000e620000002100 */
[----:B------:R-:W3:Y:S01]  /*184e0*/  S2UR UR7, SR_CTAID.Y ;  /* 0x00000000000779c3 */ /* 0x000ee20000002600 */
[----:B------:R-:W-:-:S02]  /*184f0*/  UISETP.NE.AND UP4, UPT, UR26, -0x1, UPT ;  /* 0xffffffff1a00788c */ /* 0x000fc4000bf85270 */
[----:B------:R-:W4:Y:S01]  /*18500*/  LDL.LU R5, [R1+0x1c] ;  /* 0x00001c0001057983 */ /* 0x000f220000300800 */
[----:B------:R-:W-:-:S03]  /*18510*/  ULDC.64 UR4, c[0x0][0x1e8] ;  /* 0x00007a0000047ab9 */ /* 0x000fc60000000a00 */
[----:B------:R-:W5:Y:S04]  /*18520*/  LDL.LU R6, [R1+0x20] ;  /* 0x0000200001067983 */ /* 0x000f680000300800 */
[----:B------:R-:W5:Y:S01]  /*18530*/  LDL.LU R4, [R1+0x24] ;  /* 0x0000240001047983 */ /* 0x000f620000300800 */
[----:B------:R-:W-:Y:S01]  /*18540*/  ULDC.U8 UR11, c[0x0][0x329] ;  /* 0x0000ca40000b7ab9 */ /* 0x000fe20000000000 */
[----:B------:R-:W-:Y:S01]  /*18550*/  BSSY B0, `(.L_x_1459) ;  /* 0x00001b1000007945 */ /* 0x000fe20003800000 */
[----:B------:R-:W-:Y:S02]  /*18560*/  UISETP.NE.AND UP3, UPT, UR11, URZ, UPT ;  /* 0x0000003f0b00728c */ /* 0x000fe4000bf65270 */
[----:B------:R-:W-:Y:S02]  /*18570*/  ULDC.U8 UR10, c[0x0][0x328] ;  /* 0x0000ca00000a7ab9 */ /* 0x000fe40000000000 */
[----:B------:R-:W-:-:S02]  /*18580*/  @UP4 UIMAD.WIDE.U32 UR14, UR26, UR4, URZ ;  /* 0x000000041a0e42a5 */ /* 0x000fc4000f8e003f */
[----:B------:R-:W-:Y:S02]  /*18590*/  UISETP.NE.AND UP2, UPT, UR10, URZ, UPT ;  /* 0x0000003f0a00728c */ /* 0x000fe4000bf45270 */
[----:B------:R-:W-:Y:S01]  /*185a0*/  @UP4 UIMAD UR8, UR26, UR5, UR15 ;  /* 0x000000051a0842a4 */ /* 0x000fe2000f8e020f */
[----:B-1----:R-:W-:Y:S01]  /*185b0*/  SHF.R.S32.HI R177, RZ, 0x1f, R178 ;  /* 0x0000001fffb17819 */ /* 0x002fe200000114b2 */
[----:B---3--:R-:W-:Y:S02]  /*185c0*/  @!UP4 USHF.R.S32.HI UR12, URZ, 0x1f, UR7 ;  /* 0x0000001f3f0cc899 */ /* 0x008fe40008011407 */
[----:B------:R-:W-:Y:S01]  /*185d0*/  @!UP3 UISETP.NE.AND UP1, UPT, UR10, URZ, UPT ;  /* 0x0000003f0a00b28c */ /* 0x000fe2000bf25270 */
[----:B------:R-:W1:Y:S01]  /*185e0*/  S2UR UR10, SR_CTAID.X ;  /* 0x00000000000a79c3 */ /* 0x000e620000002500 */
[----:B------:R-:W-:Y:S02]  /*185f0*/  ULDC.64 UR4, c[0x0][0x1e0] ;  /* 0x0000780000047ab9 */ /* 0x000fe40000000a00 */
[----:B------:R-:W-:-:S02]  /*18600*/  UISETP.EQ.AND UP2, UPT, UR11, URZ, UP2 ;  /* 0x0000003f0b00728c */ /* 0x000fc40009742270 */
[----:B------:R-:W-:Y:S02]  /*18610*/  @!UP4 UIMAD UR12, UR12, UR4, URZ ;  /* 0x000000040c0cc2a4 */ /* 0x000fe4000f8e023f */
[----:B------:R-:W-:Y:S01]  /*18620*/  ULDC UR9, c[0x0][0x214] ;  /* 0x0000850000097ab9 */ /* 0x000fe20000000800 */
[----:B------:R-:W3:Y:S01]  /*18630*/  S2UR UR11, SR_CTAID.Z ;  /* 0x00000000000b79c3 */ /* 0x000ee20000002700 */
[----:B------:R-:W-:Y:S02]  /*18640*/  @!UP4 UIMAD UR12, UR7, UR5, UR12 ;  /* 0x00000005070cc2a4 */ /* 0x000fe4000f8e020c */
[----:B------:R-:W-:Y:S02]  /*18650*/  @UP3 ULDC UR15, c[0x0][0x210] ;  /* 0x00008400000f3ab9 */ /* 0x000fe40000000800 */
[----:B------:R-:W-:Y:S02]  /*18660*/  ULDC UR5, c[0x0][0x234] ;  /* 0x00008d0000057ab9 */ /* 0x000fe40000000800 */
[----:B------:R-:W-:-:S02]  /*18670*/  @UP3 UIMAD UR15, UR15, UR9, URZ ;  /* 0x000000090f0f32a4 */ /* 0x000fc4000f8e023f */
[----:B------:R-:W-:Y:S02]  /*18680*/  UISETP.NE.OR UP0, UPT, UR26, -0x1, !UP2 ;  /* 0xffffffff1a00788c */ /* 0x000fe4000d705670 */
[----:B------:R-:W-:Y:S02]  /*18690*/  @!UP3 USEL UR15, UR9, UR5, !UP1 ;  /* 0x00000005090fb287 */ /* 0x000fe4000c800000 */
[----:B------:R-:W-:Y:S02]  /*186a0*/  @!UP4 UIMAD.WIDE.U32 UR18, UR7, UR4, URZ ;  /* 0x000000040712c2a5 */ /* 0x000fe4000f8e003f */
[----:B------:R-:W-:Y:S02]  /*186b0*/  @UP3 UMOV UR13, 0x1 ;  /* 0x00000001000d3882 */ /* 0x000fe40000000000 */
[----:B------:R-:W-:Y:S02]  /*186c0*/  ULDC UR4, c[0x0][0x1c0] ;  /* 0x0000700000047ab9 */ /* 0x000fe40000000800 */
[----:B------:R-:W-:-:S02]  /*186d0*/  @!UP3 UIMAD UR13, UR15, UR4, URZ ;  /* 0x000000040f0db2a4 */ /* 0x000fc4000f8e023f */
[----:B------:R-:W-:Y:S02]  /*186e0*/  @UP3 ULDC UR16, c[0x0][0x210] ;  /* 0x0000840000103ab9 */ /* 0x000fe40000000800 */
[----:B------:R-:W-:Y:S02]  /*186f0*/  UIMAD UR4, UR7, UR13, URZ ;  /* 0x0000000d070472a4 */ /* 0x000fe4000f8e023f */
[----:B------:R-:W-:Y:S02]  /*18700*/  @!UP3 UMOV UR16, 0x1 ;  /* 0x000000010010b882 */ /* 0x000fe40000000000 */
[----:B------:R-:W-:Y:S02]  /*18710*/  @!UP0 UIMAD UR26, UR7, UR9, URZ ;  /* 0x00000009071a82a4 */ /* 0x000fe4000f8e023f */
[----:B-1----:R-:W-:Y:S02]  /*18720*/  UIMAD UR10, UR10, UR16, URZ ;  /* 0x000000100a0a72a4 */ /* 0x002fe4000f8e023f */
[----:B------:R-:W-:-:S02]  /*18730*/  USEL UR4, UR4, URZ, !UP2 ;  /* 0x0000003f04047287 */ /* 0x000fc4000d000000 */
[----:B------:R-:W-:Y:S02]  /*18740*/  USHF.L.U32 UR10, UR10, 0x7, URZ ;  /* 0x000000070a0a7899 */ /* 0x000fe4000800063f */
[----:B---3--:R-:W-:Y:S02]  /*18750*/  UIMAD UR15, UR11, UR15, UR4 ;  /* 0x0000000f0b0f72a4 */ /* 0x008fe4000f8e0204 */
[----:B------:R-:W-:Y:S02]  /*18760*/  @!UP2 UMOV UR20, URZ ;  /* 0x0000003f0014ac82 */ /* 0x000fe40008000000 */
[----:B------:R-:W-:Y:S02]  /*18770*/  @UP2 UMOV UR20, UR26 ;  /* 0x0000001a00142c82 */ /* 0x000fe40008000000 */
[----:B------:R-:W-:Y:S02]  /*18780*/  @!UP2 UMOV UR21, URZ ;  /* 0x0000003f0015ac82 */ /* 0x000fe40008000000 */
[----:B------:R-:W-:-:S02]  /*18790*/  USHF.R.S32.HI UR4, URZ, 0x1f, UR10 ;  /* 0x0000001f3f047899 */ /* 0x000fc4000801140a */
[----:B------:R-:W-:Y:S02]  /*187a0*/  @UP2 USHF.R.S32.HI UR21, URZ, 0x1f, UR26 ;  /* 0x0000001f3f152899 */ /* 0x000fe4000801141a */
[----:B------:R-:W-:Y:S02]  /*187b0*/  USHF.R.S32.HI UR5, URZ, 0x1f, UR15 ;  /* 0x0000001f3f057899 */ /* 0x000fe4000801140f */
[----:B------:R-:W-:Y:S02]  /*187c0*/  UIADD3 UR10, UP1, UP0, UR10, UR20, UR15 ;  /* 0x000000140a0a7290 */ /* 0x000fe4000f83e00f */
[----:B------:R-:W-:Y:S02]  /*187d0*/  @!UP4 UIADD3 UR8, UR19, UR12, URZ ;  /* 0x0000000c1308c290 */ /* 0x000fe4000fffe03f */
[----:B------:R-:W-:Y:S02]  /*187e0*/  UIADD3.X UR4, UR4, UR21, UR5, UP1, UP0 ;  /* 0x0000001504047290 */ /* 0x000fe40008fe0405 */
[----:B------:R-:W-:Y:S01]  /*187f0*/  @!UP4 UMOV UR14, UR18 ;  /* 0x00000012000ecc82 */ /* 0x000fe20008000000 */
[----:B--2---:R-:W1:Y:S04]  /*18800*/  SHFL.BFLY PT, R2, R7, 0x2, 0x1f ;  /* 0x0c401f0007027f89 */ /* 0x004e6800000e0000 */
[----:B----4-:R-:W2:Y:S04]  /*18810*/  SHFL.BFLY PT, R0, R5, 0x2, 0x1f ;  /* 0x0c401f0005007f89 */ /* 0x010ea800000e0000 */
[----:B-----5:R-:W-:Y:S01]  /*18820*/  SHFL.BFLY PT, R3, R4, 0x2, 0x1f ;  /* 0x0c401f0004037f89 */ /* 0x020fe200000e0000 */
[----:B-1----:R-:W-:-:S05]  /*18830*/  FADD.FTZ R2, R2, R7 ;  /* 0x0000000702027221 */ /* 0x002fca0000010000 */
[----:B------:R-:W1:Y:S01]  /*18840*/  SHFL.BFLY PT, R133, R2, 0x1, 0x1f ;  /* 0x0c201f0002857f89 */ /* 0x000e6200000e0000 */
[----:B--2---:R-:W-:-:S03]  /*18850*/  FADD.FTZ R0, R0, R5 ;  /* 0x0000000500007221 */ /* 0x004fc60000010000 */
[----:B------:R-:W2:Y:S04]  /*18860*/  SHFL.BFLY PT, R5, R6, 0x2, 0x1f ;  /* 0x0c401f0006057f89 */ /* 0x000ea800000e0000 */
[----:B------:R-:W3:Y:S01]  /*18870*/  SHFL.BFLY PT, R132, R0, 0x1, 0x1f ;  /* 0x0c201f0000847f89 */ /* 0x000ee200000e0000 */
[----:B-1----:R-:W-:Y:S02]  /*18880*/  FADD.FTZ R133, R2, R133 ;  /* 0x0000008502857221 */ /* 0x002fe40000010000 */
[----:B------:R-:W-:Y:S01]  /*18890*/  FADD.FTZ R2, R3, R4 ;  /* 0x0000000403027221 */ /* 0x000fe20000010000 */
[----:B------:R-:W-:Y:S01]  /*188a0*/  MOV R4, 0x3f800000 ;  /* 0x3f80000000047802 */ /* 0x000fe20000000f00 */
[----:B--2---:R-:W-:Y:S01]  /*188b0*/  FADD.FTZ R5, R5, R6 ;  /* 0x0000000605057221 */ /* 0x004fe20000010000 */
[----:B------:R-:W-:-:S02]  /*188c0*/  FSETP.NE.FTZ.AND P6, PT, R133, RZ, PT ;  /* 0x000000ff8500720b */ /* 0x000fc40003fd5000 */
[----:B------:R-:W1:Y:S01]  /*188d0*/  SHFL.BFLY PT, R9, R2, 0x1, 0x1f ;  /* 0x0c201f0002097f89 */ /* 0x000e6200000e0000 */
[CC--:B------:R-:W-:Y:S01]  /*188e0*/  LEA.HI R6, R177.reuse, R178.reuse, RZ, 0x2 ;  /* 0x000000b2b1067211 */ /* 0x0c0fe200078f10ff */
[----:B---3--:R-:W-:Y:S01]  /*188f0*/  FADD.FTZ R132, R0, R132 ;  /* 0x0000008400847221 */ /* 0x008fe20000010000 */
[----:B------:R-:W-:Y:S01]  /*18900*/  MOV R0, 0x3f800000 ;  /* 0x3f80000000007802 */ /* 0x000fe20000000f00 */
[----:B------:R-:W2:Y:S01]  /*18910*/  SHFL.BFLY PT, R8, R5, 0x1, 0x1f ;  /* 0x0c201f0005087f89 */ /* 0x000ea200000e0000 */
[--C-:B------:R-:W-:Y:S02]  /*18920*/  SHF.R.S32.HI R3, RZ, 0x2, R6.reuse ;  /* 0x00000002ff037819 */ /* 0x100fe40000011406 */
[----:B------:R-:W-:Y:S02]  /*18930*/  SHF.R.S32.HI R7, RZ, 0x1f, R6 ;  /* 0x0000001fff077819 */ /* 0x000fe40000011406 */
[----:B------:R-:W-:Y:S02]  /*18940*/  LEA.HI R177, R177, R178, RZ, 0x5 ;  /* 0x000000b2b1b17211 */ /* 0x000fe400078f28ff */
[----:B------:R-:W-:Y:S01]  /*18950*/  LOP3.LUT R6, R6, 0x3ffffffc, RZ, 0xc0, !PT ;  /* 0x3ffffffc06067812 */ /* 0x000fe200078ec0ff */
[----:B------:R-:W3:Y:S01]  /*18960*/  @P6 MUFU.RCP R0, R133 ;  /* 0x0000008500006308 */ /* 0x000ee20000001000 */
[----:B------:R-:W-:-:S02]  /*18970*/  FSETP.NE.FTZ.AND P5, PT, R132, RZ, PT ;  /* 0x000000ff8400720b */ /* 0x000fc40003fb5000 */
[----:B------:R-:W-:-:S04]  /*18980*/  LEA.HI R7, R7, R3, RZ, 0x3 ;  /* 0x0000000307077211 */ /* 0x000fc800078f18ff */
[----:B------:R-:W-:-:S04]  /*18990*/  LOP3.LUT R25, R7, 0xfffffff8, RZ, 0xc0, !PT ;  /* 0xfffffff807197812 */ /* 0x000fc800078ec0ff */
[----:B------:R-:W-:Y:S01]  /*189a0*/  IADD3 R25, R3, -R25, RZ ;  /* 0x8000001903197210 */ /* 0x000fe20007ffe0ff */
[----:B-1----:R-:W-:Y:S01]  /*189b0*/  FADD.FTZ R138, R2, R9 ;  /* 0x00000009028a7221 */ /* 0x002fe20000010000 */
[----:B------:R-:W-:Y:S01]  /*189c0*/  MOV R2, 0x3f800000 ;  /* 0x3f80000000027802 */ /* 0x000fe20000000f00 */
[----:B------:R-:W-:Y:S01]  /*189d0*/  @P5 MUFU.RCP R4, R132 ;  /* 0x0000008400045308 */ /* 0x000fe20000001000 */
[----:B--2---:R-:W-:Y:S01]  /*189e0*/  FADD.FTZ R139, R5, R8 ;  /* 0x00000008058b7221 */ /* 0x004fe20000010000 */
[----:B------:R-:W-:Y:S01]  /*189f0*/  SHF.R.S32.HI R8, RZ, 0x5, R177 ;  /* 0x00000005ff087819 */ /* 0x000fe200000114b1 */
[----:B---3--:R-:W-:Y:S01]  /*18a00*/  FMUL.FTZ R0, R0, c[0x0][0x2dc] ;  /* 0x0000b70000007a20 */ /* 0x008fe20000410000 */
[----:B------:R-:W-:Y:S02]  /*18a10*/  IADD3 R5, -R6, R178, RZ ;  /* 0x000000b206057210 */ /* 0x000fe40007ffe1ff */
[----:B------:R-:W-:Y:S01]  /*18a20*/  FSETP.NE.FTZ.AND P4, PT, R139, RZ, PT ;  /* 0x000000ff8b00720b */ /* 0x000fe20003f95000 */
[----:B------:R-:W-:Y:S01]  /*18a30*/  FMUL.FTZ R144, R0, R144 ;  /* 0x0000009000907220 */ /* 0x000fe20000410000 */
[----:B------:R-:W-:Y:S01]  /*18a40*/  FSETP.NE.FTZ.AND P3, PT, R138, RZ, PT ;  /* 0x000000ff8a00720b */ /* 0x000fe20003f75000 */
[----:B------:R-:W-:Y:S01]  /*18a50*/  FMUL.FTZ R156, R0, R156 ;  /* 0x0000009c009c7220 */ /* 0x000fe20000410000 */
[----:B------:R-:W-:Y:S01]  /*18a60*/  LEA R176, R8, R5, 0x9 ;  /* 0x0000000508b07211 */ /* 0x000fe200078e48ff */
[C---:B------:R-:W-:Y:S01]  /*18a70*/  FMUL.FTZ R5, R0.reuse, R145 ;  /* 0x0000009100057220 */ /* 0x040fe20000410000 */
[----:B------:R-:W-:Y:S01]  /*18a80*/  R2P PR, R25, 0x6 ;  /* 0x0000000619007804 */ /* 0x000fe20000000000 */
[----:B------:R-:W-:-:S02]  /*18a90*/  FMUL.FTZ R157, R0, R157 ;  /* 0x0000009d009d7220 */ /* 0x000fc40000410000 */
[C---:B------:R-:W-:Y:S01]  /*18aa0*/  FMUL.FTZ R160, R0.reuse, R160 ;  /* 0x000000a000a07220 */ /* 0x040fe20000410000 */
[----:B------:R-:W-:Y:S01]  /*18ab0*/  F2FP.PACK_AB R5, R5, R144 ;  /* 0x000000900505723e */ /* 0x000fe200000000ff */
[C---:B------:R-:W-:Y:S02]  /*18ac0*/  FMUL.FTZ R11, R0.reuse, R161 ;  /* 0x000000a1000b7220 */ /* 0x040fe40000410000 */
[C---:B------:R-:W-:Y:S01]  /*18ad0*/  FMUL.FTZ R172, R0.reuse, R172 ;  /* 0x000000ac00ac7220 */ /* 0x040fe20000410000 */
[----:B------:R-:W1:Y:S01]  /*18ae0*/  @P4 MUFU.RCP R2, R139 ;  /* 0x0000008b00024308 */ /* 0x000e620000001000 */
        /* <DEDUP_REMOVED lines=29> */
[----:B------:R-:W-:Y:S01]  /*18cc0*/  FMUL.FTZ R129, R0, R129 ;  /* 0x0000008100817220 */ /* 0x000fe20000410000 */
[----:B------:R-:W-:Y:S01]  /*18cd0*/  MOV R0, 0x3f800000 ;  /* 0x3f80000000007802 */ /* 0x000fe20000000f00 */
[----:B-1----:R-:W-:Y:S02]  /*18ce0*/  FMUL.FTZ R2, R2, c[0x0][0x2dc] ;  /* 0x0000b70002027a20 */ /* 0x002fe40000410000 */
[----:B------:R-:W-:Y:S02]  /*18cf0*/  FMUL.FTZ R3, R4, c[0x0][0x2dc] ;  /* 0x0000b70004037a20 */ /* 0x000fe40000410000 */
[C---:B------:R-:W-:Y:S01]  /*18d00*/  FMUL.FTZ R19, R2.reuse, R41 ;  /* 0x0000002902137220 */ /* 0x040fe20000410000 */
[----:B------:R-:W1:Y:S01]  /*18d10*/  @P3 MUFU.RCP R0, R138 ;  /* 0x0000008a00003308 */ /* 0x000e620000001000 */
[----:B------:R-:W-:-:S02]  /*18d20*/  FMUL.FTZ R65, R2, R45 ;  /* 0x0000002d02417220 */ /* 0x000fc40000410000 */
[C---:B------:R-:W-:Y:S02]  /*18d30*/  FMUL.FTZ R148, R2.reuse, R148 ;  /* 0x0000009402947220 */ /* 0x040fe40000410000 */
[C---:B------:R-:W-:Y:S02]  /*18d40*/  FMUL.FTZ R8, R2.reuse, R149 ;  /* 0x0000009502087220 */ /* 0x040fe40000410000 */
[C---:B------:R-:W-:Y:S02]  /*18d50*/  FMUL.FTZ R152, R2.reuse, R152 ;  /* 0x0000009802987220 */ /* 0x040fe40000410000 */
[----:B------:R-:W-:Y:S01]  /*18d60*/  FMUL.FTZ R9, R2, R153 ;  /* 0x0000009902097220 */ /* 0x000fe20000410000 */
[----:B------:R-:W-:Y:S01]  /*18d70*/  F2FP.PACK_AB R8, R8, R148 ;  /* 0x000000940808723e */ /* 0x000fe200000000ff */
[C---:B------:R-:W-:Y:S02]  /*18d80*/  FMUL.FTZ R164, R2.reuse, R164 ;  /* 0x000000a402a47220 */ /* 0x040fe40000410000 */
[C---:B------:R-:W-:Y:S01]  /*18d90*/  FMUL.FTZ R15, R2.reuse, R165 ;  /* 0x000000a5020f7220 */ /* 0x040fe20000410000 */
[----:B------:R-:W-:Y:S01]  /*18da0*/  F2FP.PACK_AB R9, R9, R152 ;  /* 0x000000980909723e */ /* 0x000fe200000000ff */
[----:B------:R-:W-:-:S02]  /*18db0*/  FMUL.FTZ R168, R2, R168 ;  /* 0x000000a802a87220 */ /* 0x000fc40000410000 */
[----:B-1----:R-:W-:Y:S01]  /*18dc0*/  FMUL.FTZ R0, R0, c[0x0][0x2dc] ;  /* 0x0000b70000007a20 */ /* 0x002fe20000410000 */
[----:B------:R-:W-:Y:S01]  /*18dd0*/  F2FP.PACK_AB R15, R15, R164 ;  /* 0x000000a40f0f723e */ /* 0x000fe200000000ff */
[C---:B------:R-:W-:Y:S02]  /*18de0*/  FMUL.FTZ R23, R2.reuse, R169 ;  /* 0x000000a902177220 */ /* 0x040fe40000410000 */
[C---:B------:R-:W-:Y:S02]  /*18df0*/  FMUL.FTZ R17, R2.reuse, R40 ;  /* 0x0000002802117220 */ /* 0x040fe40000410000 */
        /* <DEDUP_REMOVED lines=36> */
[C---:B------:R-:W-:Y:S01]  /*19040*/  FMUL.FTZ R56, R0.reuse, R63 ;  /* 0x0000003f00387220 */ /* 0x040fe20000410000 */
[----:B------:R-:W-:Y:S01]  /*19050*/  F2FP.PACK_AB R63, R141, R142 ;  /* 0x0000008e8d3f723e */ /* 0x000fe200000000ff */
[C---:B------:R-:W-:Y:S02]  /*19060*/  FMUL.FTZ R150, R0.reuse, R150 ;  /* 0x0000009600967220 */ /* 0x040fe40000410000 */
[----:B------:R-:W-:Y:S01]  /*19070*/  FMUL.FTZ R7, R0, R151 ;  /* 0x0000009700077220 */ /* 0x000fe20000410000 */
[----:B------:R-:W-:Y:S01]  /*19080*/  F2FP.PACK_AB R56, R56, R2 ;  /* 0x000000023838723e */ /* 0x000fe200000000ff */
[C---:B------:R-:W-:Y:S01]  /*19090*/  FMUL.FTZ R154, R0.reuse, R154 ;  /* 0x0000009a009a7220 */ /* 0x040fe20000410000 */
[----:B------:R-:W-:Y:S01]  /*190a0*/  LOP3.LUT R2, R25, 0x1, RZ, 0xc0, !PT ;  /* 0x0000000119027812 */ /* 0x000fe200078ec0ff */
[C---:B------:R-:W-:Y:S01]  /*190b0*/  FMUL.FTZ R12, R0.reuse, R155 ;  /* 0x0000009b000c7220 */ /* 0x040fe20000410000 */
[----:B------:R-:W-:Y:S01]  /*190c0*/  F2FP.PACK_AB R7, R7, R150 ;  /* 0x000000960707723e */ /* 0x000fe200000000ff */
[----:B------:R-:W-:Y:S01]  /*190d0*/  FMUL.FTZ R166, R0, R166 ;  /* 0x000000a600a67220 */ /* 0x000fe20000410000 */
[----:B------:R-:W-:Y:S01]  /*190e0*/  ISETP.NE.U32.AND P0, PT, R2, 0x1, PT ;  /* 0x000000010200780c */ /* 0x000fe20003f05070 */
        /* <DEDUP_REMOVED lines=40> */
[----:B------:R-:W-:Y:S01]  /*19370*/  SHF.L.U32 R0, R25, 0x6, RZ ;  /* 0x0000000619007819 */ /* 0x000fe200000006ff */
[C---:B------:R-:W-:Y:S01]  /*19380*/  FMUL.FTZ R146, R3.reuse, R146 ;  /* 0x0000009203927220 */ /* 0x040fe20000410000 */
[----:B------:R-:W-:Y:S01]  /*19390*/  F2FP.PACK_AB R28, R28, R122 ;  /* 0x0000007a1c1c723e */ /* 0x000fe200000000ff */
[C---:B------:R-:W-:Y:S01]  /*193a0*/  FMUL.FTZ R4, R3.reuse, R147 ;  /* 0x0000009303047220 */ /* 0x040fe20000410000 */
[----:B------:R-:W-:Y:S01]  /*193b0*/  LOP3.LUT R0, R0, 0x1c0, RZ, 0xc0, !PT ;  /* 0x000001c000007812 */ /* 0x000fe200078ec0ff */
[----:B------:R-:W-:Y:S01]  /*193c0*/  FMUL.FTZ R67, R3, R67 ;  /* 0x0000004303437220 */ /* 0x000fe20000410000 */
[----:B------:R-:W-:Y:S01]  /*193d0*/  F2FP.PACK_AB R25, R125, R124 ;  /* 0x0000007c7d19723e */ /* 0x000fe200000000ff */
[C---:B------:R-:W-:Y:S01]  /*193e0*/  FMUL.FTZ R158, R3.reuse, R158 ;  /* 0x0000009e039e7220 */ /* 0x040fe20000410000 */
[----:B------:R-:W-:Y:S01]  /*193f0*/  LEA.HI R0, R0, R0, RZ, 0x1d ;  /* 0x0000000000007211 */ /* 0x000fe200078fe8ff */
[C---:B------:R-:W-:Y:S01]  /*19400*/  FMUL.FTZ R6, R3.reuse, R159 ;  /* 0x0000009f03067220 */ /* 0x040fe20000410000 */
[----:B------:R-:W-:Y:S01]  /*19410*/  F2FP.PACK_AB R4, R4, R146 ;  /* 0x000000920404723e */ /* 0x000fe200000000ff */
[C---:B------:R-:W-:Y:S01]  /*19420*/  FMUL.FTZ R162, R3.reuse, R162 ;  /* 0x000000a203a27220 */ /* 0x040fe20000410000 */
[----:B------:R-:W-:Y:S01]  /*19430*/  LEA R0, R176, R0, 0x1 ;  /* 0x00000000b0007211 */ /* 0x000fe200078e08ff */
[----:B------:R-:W-:Y:S01]  /*19440*/  FMUL.FTZ R10, R3, R163 ;  /* 0x000000a3030a7220 */ /* 0x000fe20000410000 */
[----:B------:R-:W-:Y:S01]  /*19450*/  F2FP.PACK_AB R58, R67, R31 ;  /* 0x0000001f433a723e */ /* 0x000fe200000000ff */
[C---:B------:R-:W-:Y:S01]  /*19460*/  FMUL.FTZ R174, R3.reuse, R174 ;  /* 0x000000ae03ae7220 */ /* 0x040fe20000410000 */
[----:B------:R-:W-:Y:S01]  /*19470*/  SHF.L.U32 R0, R0, 0x1, RZ ;  /* 0x0000000100007819 */ /* 0x000fe200000006ff */
[C---:B------:R-:W-:Y:S01]  /*19480*/  FMUL.FTZ R13, R3.reuse, R175 ;  /* 0x000000af030d7220 */ /* 0x040fe20000410000 */
[----:B------:R-:W-:Y:S01]  /*19490*/  MOV R67, 0x20 ;  /* 0x0000002000437802 */ /* 0x000fe20000000f00 */
[C---:B------:R-:W-:Y:S01]  /*194a0*/  FMUL.FTZ R38, R3.reuse, R38 ;  /* 0x0000002603267220 */ /* 0x040fe20000410000 */
[C---:B------:R-:W-:Y:S01]  /*194b0*/  IADD3 R2, R0.reuse, -0x10, RZ ;  /* 0xfffffff000027810 */ /* 0x040fe20007ffe0ff */
[C---:B------:R-:W-:Y:S01]  /*194c0*/  FMUL.FTZ R20, R3.reuse, R39 ;  /* 0x0000002703147220 */ /* 0x040fe20000410000 */
[----:B------:R-:W-:Y:S01]  /*194d0*/  @P0 IADD3 R2, R0, 0x10, RZ ;  /* 0x0000001000020810 */ /* 0x000fe20007ffe0ff */
[C---:B------:R-:W-:Y:S01]  /*194e0*/  FMUL.FTZ R50, R3.reuse, R50 ;  /* 0x0000003203327220 */ /* 0x040fe20000410000 */
[----:B------:R1:W-:Y:S01]  /*194f0*/  STS [R0], R5 ;  /* 0x0000000500007388 */ /* 0x0003e20000000800 */
[C---:B------:R-:W-:Y:S01]  /*19500*/  FMUL.FTZ R51, R3.reuse, R51 ;  /* 0x0000003303337220 */ /* 0x040fe20000410000 */
[----:B------:R-:W-:Y:S01]  /*19510*/  F2FP.PACK_AB R6, R6, R158 ;  /* 0x0000009e0606723e */ /* 0x000fe200000000ff */
[C---:B------:R-:W-:Y:S01]  /*19520*/  FMUL.FTZ R54, R3.reuse, R54 ;  /* 0x0000003603367220 */ /* 0x040fe20000410000 */
[----:B------:R-:W-:Y:S01]  /*19530*/  STS [R0+0x400], R4 ;  /* 0x0004000400007388 */ /* 0x000fe20000000800 */
[C---:B------:R-:W-:Y:S01]  /*19540*/  FMUL.FTZ R55, R3.reuse, R55 ;  /* 0x0000003703377220 */ /* 0x040fe20000410000 */
[----:B------:R-:W-:Y:S01]  /*19550*/  F2FP.PACK_AB R10, R10, R162 ;  /* 0x000000a20a0a723e */ /* 0x000fe200000000ff */
[----:B------:R-:W-:Y:S01]  /*19560*/  FMUL.FTZ R70, R3, R70 ;  /* 0x0000004603467220 */ /* 0x000fe20000410000 */
[----:B------:R-:W-:Y:S01]  /*19570*/  F2FP.PACK_AB R13, R13, R174 ;  /* 0x000000ae0d0d723e */ /* 0x000fe200000000ff */
[C---:B------:R-:W-:Y:S01]  /*19580*/  FMUL.FTZ R71, R3.reuse, R71 ;  /* 0x0000004703477220 */ /* 0x040fe20000410000 */
[----:B------:R-:W-:Y:S01]  /*19590*/  STS [R2+0x400], R6 ;  /* 0x0004000602007388 */ /* 0x000fe20000000800 */
        /* <DEDUP_REMOVED lines=29> */
[----:B------:R-:W-:Y:S01]  /*19770*/  F2FP.PACK_AB R31, R117, R116 ;  /* 0x00000074751f723e */ /* 0x000fe200000000ff */
[----:B------:R1:W-:Y:S01]  /*19780*/  STS [R2], R3 ;  /* 0x0000000302007388 */ /* 0x0003e20000000800 */
[----:B------:R-:W-:Y:S02]  /*19790*/  F2FP.PACK_AB R30, R119, R118 ;  /* 0x00000076771e723e */ /* 0x000fe400000000ff */
[----:B------:R-:W-:Y:S01]  /*197a0*/  F2FP.PACK_AB R26, R131, R130 ;  /* 0x00000082831a723e */ /* 0x000fe200000000ff */
[----:B------:R-:W-:Y:S01]  /*197b0*/  STS [R0+0x2000], R8 ;  /* 0x0020000800007388 */ /* 0x000fe20000000800 */
[----:B------:R-:W-:-:S03]  /*197c0*/  F2FP.PACK_AB R66, R66, R126 ;  /* 0x0000007e4242723e */ /* 0x000fc600000000ff */
[----:B------:R2:W-:Y:S04]  /*197d0*/  STS [R0+0x2400], R7 ;  /* 0x0024000700007388 */ /* 0x0005e80000000800 */
[----:B------:R3:W-:Y:S04]  /*197e0*/  STS [R2+0x2000], R9 ;  /* 0x0020000902007388 */ /* 0x0007e80000000800 */
[----:B------:R4:W-:Y:S01]  /*197f0*/  STS [R2+0x2400], R12 ;  /* 0x0024000c02007388 */ /* 0x0009e20000000800 */
[----:B-1----:R-:W-:-:S04]  /*19800*/  SEL R3, R67, 0xffffffe0, !P1 ;  /* 0xffffffe043037807 */ /* 0x002fc80004800000 */
[C---:B------:R-:W-:Y:S02]  /*19810*/  IADD3 R4, R0.reuse, R3, RZ ;  /* 0x0000000300047210 */ /* 0x040fe40007ffe0ff */
[-C--:B------:R-:W-:Y:S02]  /*19820*/  IADD3 R3, R3, R2.reuse, RZ ;  /* 0x0000000203037210 */ /* 0x080fe40007ffe0ff */
[-C--:B--2---:R-:W-:Y:S01]  /*19830*/  IADD3 R7, R0, R5.reuse, RZ ;  /* 0x0000000500077210 */ /* 0x084fe20007ffe0ff */
[----:B------:R-:W-:Y:S01]  /*19840*/  STS [R4], R11 ;  /* 0x0000000b04007388 */ /* 0x000fe20000000800 */
[----:B------:R-:W-:Y:S02]  /*19850*/  IADD3 R8, R5, R2, RZ ;  /* 0x0000000205087210 */ /* 0x000fe40007ffe0ff */
[-C--:B------:R-:W-:Y:S01]  /*19860*/  IADD3 R6, R4, R5.reuse, RZ ;  /* 0x0000000504067210 */ /* 0x080fe20007ffe0ff */
[----:B------:R-:W-:Y:S01]  /*19870*/  STS [R4+0x400], R10 ;  /* 0x0004000a04007388 */ /* 0x000fe20000000800 */
[----:B------:R-:W-:-:S02]  /*19880*/  IADD3 R5, R3, R5, RZ ;  /* 0x0000000503057210 */ /* 0x000fc40007ffe0ff */
[----:B---3--:R-:W-:Y:S01]  /*19890*/  MOV R9, 0x7f800000 ;  /* 0x7f80000000097802 */ /* 0x008fe20000000f00 */
[----:B------:R1:W-:Y:S01]  /*198a0*/  STS [R3], R14 ;  /* 0x0000000e03007388 */ /* 0x0003e20000000800 */
[----:B----4-:R-:W-:-:S03]  /*198b0*/  MOV R12, 0x7f800000 ;  /* 0x7f800000000c7802 */ /* 0x010fc60000000f00 */
        /* <DEDUP_REMOVED lines=122> */
.L_x_1460:
[----:B---34-:R-:W-:Y:S05]  /*1a060*/  BSYNC B0 ;  /* 0x0000000000007941 */ /* 0x018fea0003800000 */
.L_x_1459:
        /* <DEDUP_REMOVED lines=31> */
.L_x_1462:
[----:B---3--:R-:W-:Y:S05]  /*1a260*/  BSYNC B0 ;  /* 0x0000000000007941 */ /* 0x008fea0003800000 */
.L_x_1461:
        /* <DEDUP_REMOVED lines=18> */
.L_x_1464:
[----:B------:R-:W-:Y:S05]  /*1a390*/  BSYNC B0 ;  /* 0x0000000000007941 */ /* 0x000fea0003800000 */
.L_x_1463:
        /* <DEDUP_REMOVED lines=18> */
.L_x_1466:
[----:B------:R-:W-:Y:S05]  /*1a4c0*/  BSYNC B0 ;  /* 0x0000000000007941 */ /* 0x000fea0003800000 */
.L_x_1465:
        /* <DEDUP_REMOVED lines=18> */
.L_x_1468:
[----:B------:R-:W-:Y:S05]  /*1a5f0*/  BSYNC B0 ;  /* 0x0000000000007941 */ /* 0x000fea0003800000 */
.L_x_1467:
        /* <DEDUP_REMOVED lines=18> */
.L_x_1470:
[----:B------:R-:W-:Y:S05]  /*1a720*/  BSYNC B0 ;  /* 0x0000000000007941 */ /* 0x000fea0003800000 */
.L_x_1469:
        /* <DEDUP_REMOVED lines=18> */
.L_x_1472:
[----:B------:R-:W-:Y:S05]  /*1a850*/  BSYNC B0 ;  /* 0x0000000000007941 */ /* 0x000fea0003800000 */
.L_x_1471:
        /* <DEDUP_REMOVED lines=18> */
.L_x_1474:
[----:B------:R-:W-:Y:S05]  /*1a980*/  BSYNC B0 ;  /* 0x0000000000007941 */ /* 0x000fea0003800000 */
.L_x_1473:
        /* <DEDUP_REMOVED lines=19> */
.L_x_1475:
        /* <DEDUP_REMOVED lines=12> */
.L_x_2396:


//--------------------- .text._ZN5flash16flash_fwd_kernelI23Flash_fwd_kernel_traitsILi128ELi128ELi32ELi4ELb0ELb0EN7cutlass6half_tE19Flash_kernel_traitsILi128ELi128ELi32ELi4ES3_EELb1ELb0ELb0ELb0ELb1ELb1ELb0ELb0EEEvNS_16Flash_fwd_paramsE --------------------------
	.section	.text._ZN5flash16flash_fwd_kernelI23Flash_fwd_kernel_traitsILi128ELi128ELi32ELi4ELb0ELb0EN7cutlass6half_tE19Flash_kernel_traitsILi128ELi128ELi32ELi4ES3_EELb1ELb0ELb0ELb0ELb1ELb1ELb0ELb0EEEvNS_16Flash_fwd_paramsE,"ax",@progbits
	.sectioninfo	@"SHI_REGISTERS=255"
	.align	128
        .global         _ZN5flash16flash_fwd_kernelI23Flash_fwd_kernel_traitsILi128ELi128ELi32ELi4ELb0ELb0EN7cutlass6half_tE19Flash_kernel_traitsILi128ELi128ELi32ELi4ES3_EELb1ELb0ELb0ELb0ELb1ELb1ELb0ELb0EEEvNS_16Flash_fwd_paramsE
        .type           _ZN5flash16flash_fwd_kernelI23Flash_fwd_kernel_traitsILi128ELi128ELi32ELi4ELb0ELb0EN7cutlass6half_tE19Flash_kernel_traitsILi128ELi128ELi32ELi4ES3_EELb1ELb0ELb0ELb0ELb1ELb1ELb0ELb0EEEvNS_16Flash_fwd_paramsE,@function
        .size           _ZN5flash16flash_fwd_kernelI23Flash_fwd_kernel_traitsILi128ELi128ELi32ELi4ELb0ELb0EN7cutlass6half_tE19Flash_kernel_traitsILi128ELi128ELi32ELi4ES3_EELb1ELb0ELb0ELb0ELb1ELb1ELb0ELb0EEEvNS_16Flash_fwd_paramsE,(.L_x_2397 - _ZN5flash16flash_fwd_kernelI23Flash_fwd_kernel_traitsILi128ELi128ELi32ELi4ELb0ELb0EN7cutlass6half_tE19Flash_kernel_traitsILi128ELi128ELi32ELi4ES3_EELb1ELb0ELb0ELb0ELb1ELb1ELb0ELb0EEEvNS_16Flash_fwd_paramsE)
        .other          _ZN5flash16flash_fwd_kernelI23Flash_fwd_kernel_traitsILi128ELi128ELi32ELi4ELb0ELb0EN7cutlass6half_tE19Flash_kernel_traitsILi128ELi128ELi32ELi4ES3_EELb1ELb0ELb0ELb0ELb1ELb1ELb0ELb0EEEvNS_16Flash_fwd_paramsE,@"STO_CUDA_ENTRY STV_DEFAULT"
_ZN5flash16flash_fwd_kernelI23Flash_fwd_kernel_traitsILi128ELi128ELi32ELi4ELb0ELb0EN7cutlass6half_tE19Flash_kernel_traitsILi128ELi128ELi32ELi4ES3_EELb1ELb0ELb0ELb0ELb1ELb1ELb0ELb0EEEvNS_16Flash_fwd_paramsE:
.text._ZN5flash16flash_fwd_kernelI23Flash_fwd_kernel_traitsILi128ELi128ELi32ELi4ELb0ELb0EN7cutlass6half_tE19Flash_kernel_traitsILi128ELi128ELi32ELi4ES3_EELb1ELb0ELb0ELb0ELb1ELb1ELb0ELb0EEEvNS_16Flash_fwd_paramsE:
        /* <DEDUP_REMOVED lines=9> */
[----:B------:R-:W-:-:S06]  /*0090*/  IMAD.MOV.U32 R11, RZ, RZ, c[0x0][0x2fc] ;  /* 0x0000bf00ff0b7624 */ /* 0x000fcc00078e00ff */
[----:B------:R1:W2:Y:S02]  /*00a0*/  @P2 LDG.E.64 R4, [R2.64] ;  /* 0x0000001402042981 */ /* 0x0002a4000c1e1b00 */
[----:B-1----:R-:W-:Y:S02]  /*00b0*/  @P2 IMAD.MOV.U32 R2, RZ, RZ, R10 ;  /* 0x000000ffff022224 */ /* 0x002fe400078e000a */
[----:B------:R-:W-:-:S06]  /*00c0*/  @P2 IMAD.MOV.U32 R3, RZ, RZ, R11 ;  /* 0x000000ffff032224 */ /* 0x000fcc00078e000b */
[----:B------:R-:W3:Y:S01]  /*00d0*/  @P2 LDG.E.64 R2, [R2.64] ;  /* 0x0000001402022981 */ /* 0x000ee2000c1e1b00 */
[----:B------:R-:W-:Y:S01]  /*00e0*/  ISETP.NE.U32.AND P4, PT, RZ, c[0x0][0x258], PT ;  /* 0x00009600ff007a0c */ /* 0x000fe20003f85070 */
[----:B------:R-:W-:Y:S01]  /*00f0*/  IMAD.MOV.U32 R12, RZ, RZ, RZ ;  /* 0x000000ffff0c7224 */ /* 0x000fe200078e00ff */
[----:B------:R-:W-:Y:S01]  /*0100*/  ISETP.NE.U32.AND P1, PT, RZ, c[0x0][0x250], PT ;  /* 0x00009400ff007a0c */ /* 0x000fe20003f25070 */
[----:B------:R-:W1:Y:S01]  /*0110*/  S2R R86, SR_CTAID.X ;  /* 0x0000000000567919 */ /* 0x000e620000002500 */
[----:B------:R-:W-:Y:S02]  /*0120*/  ISETP.NE.AND.EX P4, PT, RZ, c[0x0][0x25c], PT, P4 ;  /* 0x00009700ff007a0c */ /* 0x000fe40003f85340 */
[----:B------:R-:W-:Y:S01]  /*0130*/  ISETP.NE.AND.EX P1, PT, RZ, c[0x0][0x254], PT, P1 ;  /* 0x00009500ff007a0c */ /* 0x000fe20003f25310 */
[----:B------:R-:W4:Y:S04]  /*0140*/  S2R R21, SR_CTAID.Y ;  /* 0x0000000000157919 */ /* 0x000f280000002600 */
[----:B------:R-:W1:Y:S04]  /*0150*/  S2R R23, SR_CTAID.Z ;  /* 0x0000000000177919 */ /* 0x000e680000002700 */
[----:B------:R-:W5:Y:S02]  /*0160*/  S2R R16, SR_TID.X ;  /* 0x0000000000107919 */ /* 0x000f640000002100 */
[----:B------:R-:W-:-:S02]  /*0170*/  @P4 IMAD.MOV.U32 R6, RZ, RZ, 0x4 ;  /* 0x00000004ff064424 */ /* 0x000fc400078e00ff */
[----:B------:R-:W-:Y:S02]  /*0180*/  @P1 IMAD.MOV.U32 R8, RZ, RZ, 0x4 ;  /* 0x00000004ff081424 */ /* 0x000fe400078e00ff */
[----:B----4-:R-:W-:Y:S01]  /*0190*/  @P4 IMAD.WIDE R6, R21, R6, c[0x0][0x258] ;  /* 0x0000960015064625 */ /* 0x010fe200078e0206 */
[----:B-1----:R-:W-:-:S03]  /*01a0*/  LOP3.LUT R0, R23, R86, R21, 0xfe, !PT ;  /* 0x0000005617007212 */ /* 0x002fc600078efe15 */
[----:B------:R-:W-:Y:S01]  /*01b0*/  @P1 IMAD.WIDE R8, R21, R8, c[0x0][0x250] ;  /* 0x0000940015081625 */ /* 0x000fe200078e0208 */
[----:B-----5:R-:W-:-:S13]  /*01c0*/  LOP3.LUT P3, RZ, R0, R16, RZ, 0xfc, !PT ;  /* 0x0000001000ff7212 */ /* 0x020fda000786fcff */
[----:B------:R-:W-:Y:S02]  /*01d0*/  @!P3 IMAD.MOV.U32 R14, RZ, RZ, c[0x0][0x308] ;  /* 0x0000c200ff0eb624 */ /* 0x000fe400078e00ff */
[----:B------:R-:W-:Y:S01]  /*01e0*/  @!P3 IMAD.MOV.U32 R15, RZ, RZ, c[0x0][0x30c] ;  /* 0x0000c300ff0fb624 */ /* 0x000fe200078e00ff */
[----:B--2---:R-:W1:Y:S08]  /*01f0*/  @P2 R2UR UR22, R4 ;  /* 0x00000000041623c2 */ /* 0x004e7000000e0000 */
[----:B------:R-:W2:Y:S01]  /*0200*/  @P2 R2UR UR23, R5 ;  /* 0x00000000051723c2 */ /* 0x000ea200000e0000 */
[----:B-1----:R-:W-:Y:S01]  /*0210*/  MOV R4, UR22 ;  /* 0x0000001600047c02 */ /* 0x002fe20008000f00 */
[----:B--2---:R-:W-:Y:S01]  /*0220*/  IMAD.U32 R5, RZ, RZ, UR23 ;  /* 0x00000017ff057e24 */ /* 0x004fe2000f8e00ff */
[----:B---3--:R-:W-:-:S04]  /*0230*/  @P2 IADD3 R10, P0, R2, c[0x0][0x300], RZ ;  /* 0x0000c000020a2a10 */ /* 0x008fc80007f1e0ff */
[----:B------:R1:W-:Y:S01]  /*0240*/  @!P3 STG.E.64 [R14.64], R4 ;  /* 0x000000040e00b986 */ /* 0x0003e2000c101b14 */
[----:B------:R-:W-:Y:S02]  /*0250*/  @P2 IMAD.X R11, RZ, RZ, R3, P0 ;  /* 0x000000ffff0b2224 */ /* 0x000fe400000e0603 */
[----:B------:R-:W-:Y:S02]  /*0260*/  @!P3 IMAD.MOV.U32 R2, RZ, RZ, R10 ;  /* 0x000000ffff02b224 */ /* 0x000fe400078e000a */
[----:B------:R-:W-:-:S05]  /*0270*/  @!P3 IMAD.MOV.U32 R3, RZ, RZ, R11 ;  /* 0x000000ffff03b224 */ /* 0x000fca00078e000b */
[----:B------:R2:W-:Y:S04]  /*0280*/  @!P3 STG.E.64 [R14.64+0x8], R2 ;  /* 0x000008020e00b986 */ /* 0x0005e8000c101b14 */
[----:B------:R-:W3:Y:S04]  /*0290*/  @P1 LDG.E R12, [R8.64] ;  /* 0x00000014080c1981 */ /* 0x000ee8000c1e1900 */
[----:B------:R-:W3:Y:S01]  /*02a0*/  @P4 LDG.E R6, [R6.64] ;  /* 0x0000001406064981 */ /* 0x000ee2000c1e1900 */
[----:B------:R-:W-:Y:S01]  /*02b0*/  IMAD R0, R21, c[0x0][0x1c0], R23 ;  /* 0x0000700015007a24 */ /* 0x000fe200078e0217 */
[----:B------:R-:W-:-:S03]  /*02c0*/  @!P4 ISETP.NE.U32.AND P3, PT, RZ, c[0x0][0x268], PT ;  /* 0x00009a00ff00ca0c */ /* 0x000fc60003f65070 */
[----:B------:R-:W-:Y:S01]  /*02d0*/  IMAD.SHL.U32 R0, R0, 0x20, RZ ;  /* 0x0000002000007824 */ /* 0x000fe200078e00ff */
[----:B------:R-:W-:Y:S02]  /*02e0*/  @!P4 ISETP.NE.AND.EX P3, PT, RZ, c[0x0][0x26c], PT, P3 ;  /* 0x00009b00ff00ca0c */ /* 0x000fe40003f65330 */
[----:B-1----:R-:W-:Y:S02]  /*02f0*/  SHF.R.S32.HI R5, RZ, 0x1f, R16 ;  /* 0x0000001fff057819 */ /* 0x002fe40000011410 */
[----:B------:R-:W-:Y:S02]  /*0300*/  @!P4 SEL R4, RZ, c[0x0][0x21c], !P3 ;  /* 0x00008700ff04ca07 */ /* 0x000fe40005800000 */
[----:B------:R-:W-:Y:S02]  /*0310*/  LEA.HI R20, R5, R16, RZ, 0x5 ;  /* 0x0000001005147211 */ /* 0x000fe400078f28ff */
[----:B--2---:R-:W-:Y:S02]  /*0320*/  SHF.L.U32 R3, R86, 0x7, RZ ;  /* 0x0000000756037819 */ /* 0x004fe400000006ff */
[----:B------:R-:W-:-:S02]  /*0330*/  LOP3.LUT R2, R20, 0xffffffe0, RZ, 0xc0, !PT ;  /* 0xffffffe014027812 */ /* 0x000fc400078ec0ff */
[----:B------:R-:W-:Y:S02]  /*0340*/  ISETP.GE.AND P2, PT, R3, c[0x0][0x214], PT ;  /* 0x0000850003007a0c */ /* 0x000fe40003f46270 */
[----:B------:R-:W-:Y:S01]  /*0350*/  SHF.R.S32.HI R3, RZ, 0x1f, R0 ;  /* 0x0000001fff037819 */ /* 0x000fe20000011400 */
[----:B------:R-:W-:-:S05]  /*0360*/  IMAD.IADD R2, R16, 0x1, -R2 ;  /* 0x0000000110027824 */ /* 0x000fca00078e0a02 */
[--C-:B------:R-:W-:Y:S02]  /*0370*/  IADD3 R225, P1, P0, R0, R10, R2.reuse ;  /* 0x0000000a00e17210 */ /* 0x100fe4000783e002 */
[----:B------:R-:W-:-:S04]  /*0380*/  SHF.R.S32.HI R0, RZ, 0x1f, R2 ;  /* 0x0000001fff007819 */ /* 0x000fc80000011402 */
[----:B------:R-:W-:Y:S01]  /*0390*/  IADD3.X R85, R3, R11, R0, P1, P0 ;  /* 0x0000000b03557210 */ /* 0x000fe20000fe0400 */
[--C-:B---3--:R-:W-:Y:S01]  /*03a0*/  @P4 IMAD.IADD R81, R6, 0x1, -R12.reuse ;  /* 0x0000000106514824 */ /* 0x108fe200078e0a0c */
[----:B------:R-:W-:Y:S01]  /*03b0*/  @!P4 IADD3 R81, R4, c[0x0][0x218], -R12 ;  /* 0x000086000451ca10 */ /* 0x000fe20007ffe80c */
[----:B------:R-:W-:Y:S06]  /*03c0*/  @P2 EXIT ;  /* 0x000000000000294d */ /* 0x000fec0003800000 */
[----:B------:R-:W-:Y:S01]  /*03d0*/  IABS R0, c[0x0][0x1c8] ;  /* 0x0000720000007a13 */ /* 0x000fe20000000000 */
[----:B------:R-:W-:Y:S01]  /*03e0*/  ULDC.64 UR4, c[0x0][0x190] ;  /* 0x0000640000047ab9 */ /* 0x000fe20000000a00 */
[CC--:B------:R-:W-:Y:S01]  /*03f0*/  LEA.HI R17, R5.reuse, R16.reuse, RZ, 0x3 ;  /* 0x0000001005117211 */ /* 0x0c0fe200078f18ff */
[----:B------:R-:W-:Y:S01]  /*0400*/  USHF.L.U32 UR8, UR4, 0x5, URZ ;  /* 0x0000000504087899 */ /* 0x000fe2000800063f */
[----:B------:R-:W-:Y:S01]  /*0410*/  LEA.HI R3, R5, R16, RZ, 0x4 ;  /* 0x0000001005037211 */ /* 0x000fe200078f20ff */
[----:B------:R-:W-:Y:S01]  /*0420*/  IMAD.MOV.U32 R22, RZ, RZ, R0 ;  /* 0x000000ffff167224 */ /* 0x000fe200078e0000 */
[----:B------:R-:W-:Y:S01]  /*0430*/  LOP3.LUT R0, R23, c[0x0][0x1c8], RZ, 0x3c, !PT ;  /* 0x0000720017007a12 */ /* 0x000fe200078e3cff */
[----:B------:R-:W-:Y:S01]  /*0440*/  UMOV UR18, 0x5 ;  /* 0x0000000500127882 */ /* 0x000fe20000000000 */
[----:B------:R-:W-:Y:S01]  /*0450*/  SHF.R.S32.HI R4, RZ, 0x3, R17 ;  /* 0x00000003ff047819 */ /* 0x000fe20000011411 */
[----:B------:R-:W1:Y:S01]  /*0460*/  I2F.RP R11, R22 ;  /* 0x00000016000b7306 */ /* 0x000e620000209400 */
[----:B------:R-:W-:Y:S01]  /*0470*/  ISETP.GE.AND P1, PT, R0, RZ, PT ;  /* 0x000000ff0000720c */ /* 0x000fe20003f26270 */
[----:B------:R-:W-:Y:S01]  /*0480*/  USHF.L.U64.HI UR5, UR4, UR18, UR5 ;  /* 0x0000001204057299 */ /* 0x000fe20008010205 */
[----:B------:R-:W-:Y:S01]  /*0490*/  LOP3.LUT R0, R17, 0xfffffff8, RZ, 0xc0, !PT ;  /* 0xfffffff811007812 */ /* 0x000fe200078ec0ff */
[----:B------:R-:W-:Y:S01]  /*04a0*/  ULDC.64 UR6, c[0x0][0x198] ;  /* 0x0000660000067ab9 */ /* 0x000fe20000000a00 */
[----:B------:R-:W-:Y:S01]  /*04b0*/  SHF.R.S32.HI R6, RZ, 0x4, R3 ;  /* 0x00000004ff067819 */ /* 0x000fe20000011403 */
[----:B------:R-:W-:Y:S01]  /*04c0*/  USHF.L.U64.HI UR16, UR6, UR18, UR7 ;  /* 0x0000001206107299 */ /* 0x000fe20008010207 */
[C---:B------:R-:W-:Y:S01]  /*04d0*/  LOP3.LUT R9, R3.reuse, 0xfffffff0, RZ, 0xc0, !PT ;  /* 0xfffffff003097812 */ /* 0x040fe200078ec0ff */
[----:B------:R-:W-:Y:S01]  /*04e0*/  IMAD.IADD R25, R16, 0x1, -R0 ;  /* 0x0000000110197824 */ /* 0x000fe200078e0a00 */
[----:B------:R-:W-:Y:S01]  /*04f0*/  LEA.HI R3, R3, R6, RZ, 0x1 ;  /* 0x0000000603037211 */ /* 0x000fe200078f08ff */
[----:B------:R-:W-:Y:S01]  /*0500*/  IMAD.SHL.U32 R0, R4, 0x40, RZ ;  /* 0x0000004004007824 */ /* 0x000fe200078e00ff */
[----:B------:R-:W-:Y:S01]  /*0510*/  LEA.HI R13, R5, R16, RZ, 0x6 ;  /* 0x00000010050d7211 */ /* 0x000fe200078f30ff */
[----:B------:R-:W-:Y:S01]  /*0520*/  IMAD.SHL.U32 R2, R25, 0x8, RZ ;  /* 0x0000000819027824 */ /* 0x000fe200078e00ff */
[----:B------:R-:W-:Y:S01]  /*0530*/  IADD3 R5, R81, 0x1f, RZ ;  /* 0x0000001f51057810 */ /* 0x000fe20007ffe0ff */
[----:B------:R-:W-:Y:S01]  /*0540*/  USHF.L.U32 UR17, UR6, 0x5, URZ ;  /* 0x0000000506117899 */ /* 0x000fe2000800063f */
[----:B------:R-:W-:Y:S01]  /*0550*/  LOP3.LUT R7, R0, 0x1c0, RZ, 0xc0, !PT ;  /* 0x000001c000077812 */ /* 0x000fe200078ec0ff */
[----:B-1----:R-:W1:Y:S01]  /*0560*/  MUFU.RCP R11, R11 ;  /* 0x0000000b000b7308 */ /* 0x002e620000001000 */
[----:B------:R-:W-:Y:S01]  /*0570*/  LOP3.LUT R0, R3, 0xfffffffe, RZ, 0xc0, !PT ;  /* 0xfffffffe03007812 */ /* 0x000fe200078ec0ff */
[----:B------:R-:W-:Y:S01]  /*0580*/  IMAD.IADD R3, R16, 0x1, -R9 ;  /* 0x0000000110037824 */ /* 0x000fe200078e0a09 */
[----:B------:R-:W-:Y:S01]  /*0590*/  SHF.R.U32.HI R10, RZ, 0x3, R7 ;  /* 0x00000003ff0a7819 */ /* 0x000fe20000011607 */
[----:B------:R-:W2:Y:S01]  /*05a0*/  LDC.U8 R251, c[0x0][0x2d8] ;  /* 0x0000b600fffb7b82 */ /* 0x000ea20000000000 */
[----:B------:R-:W-:Y:S01]  /*05b0*/  LOP3.LUT R7, R7, 0x38, R2, 0xf8, !PT ;  /* 0x0000003807077812 */ /* 0x000fe200078ef802 */
[----:B------:R-:W-:Y:S01]  /*05c0*/  IMAD.IADD R19, R6, 0x1, -R0 ;  /* 0x0000000106137824 */ /* 0x000fe200078e0a00 */
[----:B------:R-:W-:-:S02]  /*05d0*/  SHF.R.S32.HI R8, RZ, 0x1f, R5 ;  /* 0x0000001fff087819 */ /* 0x000fc40000011405 */
[----:B------:R-:W-:Y:S01]  /*05e0*/  LOP3.LUT R9, R7, R10, RZ, 0x3c, !PT ;  /* 0x0000000a07097212 */ /* 0x000fe200078e3cff */
[----:B------:R-:W-:Y:S01]  /*05f0*/  IMAD.SHL.U32 R10, R13, 0x8, RZ ;  /* 0x000000080d0a7824 */ /* 0x000fe200078e00ff */
[----:B------:R-:W-:Y:S02]  /*0600*/  SHF.R.S32.HI R0, RZ, 0x1f, R3 ;  /* 0x0000001fff007819 */ /* 0x000fe40000011403 */
[----:B------:R-:W-:Y:S02]  /*0610*/  LEA.HI R220, R8, R5, RZ, 0x5 ;  /* 0x0000000508dc7211 */ /* 0x000fe400078f28ff */
[----:B------:R-:W-:Y:S02]  /*0620*/  LEA.HI R18, R0, R3, RZ, 0x3 ;  /* 0x0000000300127211 */ /* 0x000fe400078f18ff */
[----:B-1----:R-:W-:Y:S02]  /*0630*/  IADD3 R6, R11, 0xffffffe, RZ ;  /* 0x0ffffffe0b067810 */ /* 0x002fe40007ffe0ff */
[----:B------:R-:W-:-:S02]  /*0640*/  SHF.R.S32.HI R5, RZ, 0x1f, R4 ;  /* 0x0000001fff057819 */ /* 0x000fc40000011404 */
[----:B------:R1:W3:Y:S01]  /*0650*/  F2I.FTZ.U32.TRUNC.NTZ R7, R6 ;  /* 0x0000000600077305 */ /* 0x0002e2000021f000 */
[----:B------:R-:W-:Y:S02]  /*0660*/  IADD3 R0, P0, R4, R12, RZ ;  /* 0x0000000c04007210 */ /* 0x000fe40007f1e0ff */
[----:B------:R-:W-:Y:S02]  /*0670*/  LOP3.LUT R8, R18, 0xfffffff8, RZ, 0xc0, !PT ;  /* 0xfffffff812087812 */ /* 0x000fe400078ec0ff */
[----:B------:R-:W-:Y:S01]  /*0680*/  LOP3.LUT R219, R9, 0x7ffffe00, R10, 0xf8, !PT ;  /* 0x7ffffe0009db7812 */ /* 0x000fe200078ef80a */
[----:B------:R-:W-:Y:S01]  /*0690*/  IMAD.SHL.U32 R10, R25, 0x40, RZ ;  /* 0x00000040190a7824 */ /* 0x000fe200078e00ff */
[----:B------:R-:W-:Y:S01]  /*06a0*/  SHF.R.S32.HI R24, RZ, 0x1f, R21 ;  /* 0x0000001fff187819 */ /* 0x000fe20000011415 */
[----:B------:R-:W-:Y:S01]  /*06b0*/  IMAD.IADD R26, R3, 0x1, -R8 ;  /* 0x00000001031a7824 */ /* 0x000fe200078e0a08 */
[----:B------:R-:W-:Y:S01]  /*06c0*/  SHF.R.S32.HI R3, RZ, 0x1f, R2 ;  /* 0x0000001fff037819 */ /* 0x000fe20000011402 */
[----:B------:R-:W-:Y:S01]  /*06d0*/  IMAD.SHL.U32 R219, R219, 0x2, RZ ;  /* 0x00000002dbdb7824 */ /* 0x000fe200078e00ff */
[----:B------:R-:W-:Y:S01]  /*06e0*/  LEA.HI.SX32 R80, R220, 0xffffffff, 0x1b ;  /* 0xffffffffdc507811 */ /* 0x000fe200078fdaff */
[----:B------:R-:W-:Y:S01]  /*06f0*/  IMAD R14, R24, c[0x0][0x178], RZ ;  /* 0x00005e00180e7a24 */ /* 0x000fe200078e02ff */
[----:B------:R-:W-:-:S02]  /*0700*/  SHF.R.S32.HI R84, RZ, 0x5, R20 ;  /* 0x00000005ff547819 */ /* 0x000fc40000011414 */
[----:B-1----:R-:W-:Y:S01]  /*0710*/  LEA.HI.X.SX32 R6, R12, R5, 0x1, P0 ;  /* 0x000000050c067211 */ /* 0x002fe200000f0eff */
[----:B---3--:R-:W-:Y:S02]  /*0720*/  IMAD.MOV R12, RZ, RZ, -R7 ;  /* 0x000000ffff0c7224 */ /* 0x008fe400078e0a07 */
[----:B------:R-:W-:Y:S02]  /*0730*/  IMAD R14, R21, c[0x0][0x17c], R14 ;  /* 0x00005f00150e7a24 */ /* 0x000fe400078e020e */
[C---:B------:R-:W-:Y:S02]  /*0740*/  IMAD R9, R6.reuse, c[0x0][0x198], RZ ;  /* 0x0000660006097a24 */ /* 0x040fe400078e02ff */
[----:B------:R-:W-:Y:S01]  /*0750*/  IMAD R8, R6, c[0x0][0x1a0], RZ ;  /* 0x0000680006087a24 */ /* 0x000fe200078e02ff */
[----:B------:R-:W-:Y:S01]  /*0760*/  LOP3.LUT R6, R10, 0x1c0, RZ, 0xc0, !PT ;  /* 0x000001c00a067812 */ /* 0x000fe200078ec0ff */
[C---:B------:R-:W-:Y:S02]  /*0770*/  IMAD R15, R0.reuse, c[0x0][0x19c], R9 ;  /* 0x00006700000f7a24 */ /* 0x040fe400078e0209 */
[----:B------:R-:W-:Y:S01]  /*0780*/  IMAD R16, R0, c[0x0][0x1a4], R8 ;  /* 0x0000690000107a24 */ /* 0x000fe200078e0208 */
[----:B------:R-:W-:Y:S01]  /*0790*/  LOP3.LUT R13, R6, 0x8, R17, 0xf8, !PT ;  /* 0x00000008060d7812 */ /* 0x000fe200078ef811 */
[----:B------:R-:W-:Y:S01]  /*07a0*/  IMAD.WIDE.U32 R8, R0, c[0x0][0x198], R2 ;  /* 0x0000660000087a25 */ /* 0x000fe200078e0002 */
[----:B------:R-:W-:-:S03]  /*07b0*/  SHF.R.U32.HI R6, RZ, 0x3, R6 ;  /* 0x00000003ff067819 */ /* 0x000fc60000011606 */
[----:B------:R-:W-:Y:S01]  /*07c0*/  IMAD.WIDE.U32 R10, R0, c[0x0][0x1a0], R2 ;  /* 0x00006800000a7a25 */ /* 0x000fe200078e0002 */
[----:B------:R-:W-:Y:S02]  /*07d0*/  LOP3.LUT R17, R13, R6, RZ, 0x3c, !PT ;  /* 0x000000060d117212 */ /* 0x000fe400078e3cff */
[----:B------:R-:W-:Y:S01]  /*07e0*/  IABS R13, R23 ;  /* 0x00000017000d7213 */ /* 0x000fe20000000000 */
[----:B------:R-:W-:Y:S01]  /*07f0*/  IMAD.MOV.U32 R0, RZ, RZ, R12 ;  /* 0x000000ffff007224 */ /* 0x000fe200078e000c */
[----:B------:R-:W-:Y:S01]  /*0800*/  SHF.R.S32.HI R12, RZ, 0x1f, R23 ;  /* 0x0000001fff0c7819 */ /* 0x000fe20000011417 */
[----:B------:R-:W-:Y:S02]  /*0810*/  IMAD.MOV.U32 R6, RZ, RZ, RZ ;  /* 0x000000ffff067224 */ /* 0x000fe400078e00ff */
[----:B------:R-:W-:Y:S02]  /*0820*/  IMAD R0, R0, R22, RZ ;  /* 0x0000001600007224 */ /* 0x000fe400078e02ff */
[----:B------:R-:W-:-:S02]  /*0830*/  IMAD R12, R12, c[0x0][0x1a8], RZ ;  /* 0x00006a000c0c7a24 */ /* 0x000fc400078e02ff */
[----:B------:R-:W-:-:S04]  /*0840*/  IMAD.HI.U32 R0, R7, R0, R6 ;  /* 0x0000000007007227 */ /* 0x000fc800078e0006 */
[----:B------:R-:W-:Y:S02]  /*0850*/  IMAD R6, R23, c[0x0][0x1ac], R12 ;  /* 0x00006b0017067a24 */ /* 0x000fe400078e020c */
[----:B------:R-:W-:-:S04]  /*0860*/  IMAD.HI.U32 R12, R0, R13, RZ ;  /* 0x0000000d000c7227 */ /* 0x000fc800078e00ff */
[----:B------:R-:W-:Y:S02]  /*0870*/  IMAD.MOV R0, RZ, RZ, -R12 ;  /* 0x000000ffff007224 */ /* 0x000fe400078e0a0c */
[----:B------:R-:W-:-:S04]  /*0880*/  IMAD.WIDE.U32 R2, R21, c[0x0][0x178], R2 ;  /* 0x00005e0015027a25 */ /* 0x000fc800078e0002 */
[----:B------:R-:W-:Y:S02]  /*0890*/  IMAD R0, R22, R0, R13 ;  /* 0x0000000016007224 */ /* 0x000fe400078e020d */
[----:B------:R-:W-:Y:S02]  /*08a0*/  IMAD.IADD R3, R3, 0x1, R14 ;  /* 0x0000000103037824 */ /* 0x000fe400078e020e */
[----:B------:R-:W-:Y:S01]  /*08b0*/  IMAD.WIDE R4, R86, 0x80, R4 ;  /* 0x0000008056047825 */ /* 0x000fe200078e0204 */
[----:B------:R-:W-:-:S03]  /*08c0*/  ISETP.GT.U32.AND P2, PT, R22, R0, PT ;  /* 0x000000001600720c */ /* 0x000fc60003f44070 */
[----:B------:R-:W-:-:S04]  /*08d0*/  IMAD.WIDE.U32 R2, R23, c[0x0][0x1a8], R2 ;  /* 0x00006a0017027a25 */ /* 0x000fc800078e0002 */
[----:B------:R-:W-:Y:S02]  /*08e0*/  IMAD.IADD R3, R3, 0x1, R6 ;  /* 0x0000000103037824 */ /* 0x000fe400078e0206 */
[----:B------:R-:W-:Y:S02]  /*08f0*/  IMAD R5, R5, c[0x0][0x190], RZ ;  /* 0x0000640005057a24 */ /* 0x000fe400078e02ff */
[----:B------:R-:W-:Y:S02]  /*0900*/  IMAD.WIDE.U32 R2, R4, c[0x0][0x190], R2 ;  /* 0x0000640004027a25 */ /* 0x000fe400078e0002 */
[----:B------:R-:W-:Y:S02]  /*0910*/  @!P2 IADD3 R12, R12, 0x1, RZ ;  /* 0x000000010c0ca810 */ /* 0x000fe40007ffe0ff */
[----:B------:R-:W-:Y:S01]  /*0920*/  @!P2 IMAD.IADD R0, R0, 0x1, -R22 ;  /* 0x000000010000a824 */ /* 0x000fe200078e0a16 */
[----:B------:R-:W-:Y:S01]  /*0930*/  ISETP.NE.AND P2, PT, RZ, c[0x0][0x1c8], PT ;  /* 0x00007200ff007a0c */ /* 0x000fe20003f45270 */
[----:B------:R-:W-:Y:S01]  /*0940*/  IMAD R5, R4, c[0x0][0x194], R5 ;  /* 0x0000650004057a24 */ /* 0x000fe200078e0205 */
[----:B------:R-:W-:Y:S01]  /*0950*/  LEA R4, P0, R2, c[0x0][0x160], 0x1 ;  /* 0x0000580002047a11 */ /* 0x000fe200078008ff */
[----:B------:R-:W-:Y:S01]  /*0960*/  IMAD.MOV.U32 R6, RZ, RZ, R10 ;  /* 0x000000ffff067224 */ /* 0x000fe200078e000a */
[----:B------:R-:W-:Y:S01]  /*0970*/  ISETP.GE.U32.AND P3, PT, R0, R22, PT ;  /* 0x000000160000720c */ /* 0x000fe20003f66070 */
[----:B------:R-:W-:-:S02]  /*0980*/  IMAD.IADD R5, R3, 0x1, R5 ;  /* 0x0000000103057824 */ /* 0x000fc400078e0205 */
[----:B------:R-:W-:Y:S02]  /*0990*/  IMAD.IADD R9, R9, 0x1, R15 ;  /* 0x0000000109097824 */ /* 0x000fe400078e020f */
[----:B------:R-:W-:Y:S01]  /*09a0*/  IMAD R10, R24, c[0x0][0x180], RZ ;  /* 0x00006000180a7a24 */ /* 0x000fe200078e02ff */
[----:B------:R-:W-:Y:S01]  /*09b0*/  LEA.HI.X R5, R2, c[0x0][0x164], R5, 0x1, P0 ;  /* 0x0000590002057a11 */ /* 0x000fe200000f0c05 */
[----:B------:R-:W-:Y:S01]  /*09c0*/  IMAD.IADD R7, R11, 0x1, R16 ;  /* 0x000000010b077824 */ /* 0x000fe200078e0210 */
[----:B------:R-:W-:Y:S01]  /*09d0*/  IADD3 R2, P0, R4, UR8, RZ ;  /* 0x0000000804027c10 */ /* 0x000fe2000ff1e0ff */
[----:B------:R-:W-:Y:S02]  /*09e0*/  IMAD R13, R24, c[0x0][0x188], RZ ;  /* 0x00006200180d7a24 */ /* 0x000fe400078e02ff */
[----:B------:R1:W-:Y:S01]  /*09f0*/  LDGSTS.E.BYPASS.LTC128B.128 [R219], [R4.64] ;  /* 0x0000000004db7fae */ /* 0x0003e2000b901d54 */
[----:B------:R-:W-:Y:S01]  /*0a00*/  IADD3.X R3, R5, UR5, RZ, P0, !PT ;  /* 0x0000000505037c10 */ /* 0x000fe200087fe4ff */
[C---:B------:R-:W-:Y:S01]  /*0a10*/  IMAD R10, R21.reuse, c[0x0][0x184], R10 ;  /* 0x00006100150a7a24 */ /* 0x040fe200078e020a */
[----:B------:R-:W-:Y:S01]  /*0a20*/  @P3 IADD3 R12, R12, 0x1, RZ ;  /* 0x000000010c0c3810 */ /* 0x000fe20007ffe0ff */
[----:B------:R1:W-:Y:S01]  /*0a30*/  LDGSTS.E.BYPASS.LTC128B.128 [R219+0x4000], [R4.64+0x80] ;  /* 0x0400008004db7fae */ /* 0x0003e2000b901d54 */
[----:B------:R-:W-:-:S03]  /*0a40*/  IMAD.WIDE.U32 R8, R21, c[0x0][0x180], R8 ;  /* 0x0000600015087a25 */ /* 0x000fc600078e0008 */
[----:B------:R3:W-:Y:S01]  /*0a50*/  LDGSTS.E.BYPASS.LTC128B.128 [R219+0x800], [R2.64] ;  /* 0x0080000002db7fae */ /* 0x0007e2000b901d54 */
[----:B------:R-:W-:Y:S02]  /*0a60*/  IMAD.MOV.U32 R0, RZ, RZ, R12 ;  /* 0x000000ffff007224 */ /* 0x000fe400078e000c */
[C---:B------:R-:W-:Y:S01]  /*0a70*/  IMAD R13, R21.reuse, c[0x0][0x18c], R13 ;  /* 0x00006300150d7a24 */ /* 0x040fe200078e020d */
[----:B------:R3:W-:Y:S01]  /*0a80*/  LDGSTS.E.BYPASS.LTC128B.128 [R219+0x4800], [R2.64+0x80] ;  /* 0x0480008002db7fae */ /* 0x0007e2000b901d54 */
[----:B------:R-:W-:Y:S01]  /*0a90*/  @!P1 IMAD.MOV R0, RZ, RZ, -R0 ;  /* 0x000000ffff009224 */ /* 0x000fe200078e0a00 */
[----:B------:R-:W-:Y:S01]  /*0aa0*/  @!P2 LOP3.LUT R0, RZ, c[0x0][0x1c8], RZ, 0x33, !PT ;  /* 0x00007200ff00aa12 */ /* 0x000fe200078e33ff */
[----:B------:R-:W-:-:S04]  /*0ab0*/  IMAD.WIDE.U32 R6, R21, c[0x0][0x188], R6 ;  /* 0x0000620015067a25 */ /* 0x000fc800078e0006 */
[----:B------:R-:W-:Y:S02]  /*0ac0*/  IMAD.IADD R11, R9, 0x1, R10 ;  /* 0x00000001090b7824 */ /* 0x000fe400078e020a */
[----:B------:R-:W-:Y:S02]  /*0ad0*/  IMAD.IADD R9, R7, 0x1, R13 ;  /* 0x0000000107097824 */ /* 0x000fe400078e020d */
[----:B------:R-:W-:Y:S02]  /*0ae0*/  IMAD.MOV.U32 R10, RZ, RZ, R8 ;  /* 0x000000ffff0a7224 */ /* 0x000fe400078e0008 */
[----:B------:R-:W-:Y:S02]  /*0af0*/  IMAD.MOV.U32 R8, RZ, RZ, R6 ;  /* 0x000000ffff087224 */ /* 0x000fe400078e0006 */
[----:B------:R-:W-:Y:S01]  /*0b00*/  IMAD.WIDE.U32 R12, R80, c[0x0][0x1a0], RZ ;  /* 0x00006800500c7a25 */ /* 0x000fe200078e00ff */
[----:B-1----:R-:W-:-:S03]  /*0b10*/  SHF.R.S32.HI R4, RZ, 0x1f, R80 ;  /* 0x0000001fff047819 */ /* 0x002fc60000011450 */
[----:B------:R-:W-:Y:S02]  /*0b20*/  IMAD R5, R80, UR16, RZ ;  /* 0x0000001050057c24 */ /* 0x000fe4000f8e02ff */
[----:B------:R-:W-:-:S04]  /*0b30*/  IMAD.WIDE.U32 R28, R0, c[0x0][0x1b0], R10 ;  /* 0x00006c00001c7a25 */ /* 0x000fc800078e000a */
[----:B------:R-:W-:Y:S01]  /*0b40*/  IMAD R14, R4, UR17, R5 ;  /* 0x00000011040e7c24 */ /* 0x000fe2000f8e0205 */
[----:B---3--:R-:W-:Y:S01]  /*0b50*/  IADD3 R2, P0, R2, UR8, RZ ;  /* 0x0000000802027c10 */ /* 0x008fe2000ff1e0ff */
[----:B------:R-:W-:Y:S01]  /*0b60*/  IMAD R5, R4, c[0x0][0x1a0], RZ ;  /* 0x0000680004057a24 */ /* 0x000fe200078e02ff */
[----:B------:R-:W-:Y:S01]  /*0b70*/  SHF.R.S32.HI R4, RZ, 0x1f, R0 ;  /* 0x0000001fff047819 */ /* 0x000fe20000011400 */
[----:B------:R-:W-:Y:S01]  /*0b80*/  IMAD.WIDE.U32 R30, R0, c[0x0][0x1b8], R8 ;  /* 0x00006e00001e7a25 */ /* 0x000fe200078e0008 */
[----:B------:R-:W-:Y:S01]  /*0b90*/  IADD3.X R3, R3, UR5, RZ, P0, !PT ;  /* 0x0000000503037c10 */ /* 0x000fe200087fe4ff */
[----:B------:R-:W-:Y:S02]  /*0ba0*/  STL.64 [R1+0x20], R28 ;  /* 0x0000201c01007387 */ /* 0x000fe40000100a00 */
[----:B------:R-:W-:Y:S02]  /*0bb0*/  IMAD R7, R80, c[0x0][0x1a4], R5 ;  /* 0x0000690050077a24 */ /* 0x000fe400078e0205 */
[----:B------:R1:W-:Y:S01]  /*0bc0*/  LDGSTS.E.BYPASS.LTC128B.128 [R219+0x1000], [R2.64] ;  /* 0x0100000002db7fae */ /* 0x0003e2000b901d54 */
[----:B------:R-:W-:-:S02]  /*0bd0*/  IMAD R5, R4, c[0x0][0x1b0], RZ ;  /* 0x00006c0004057a24 */ /* 0x000fc400078e02ff */
[----:B------:R-:W-:Y:S01]  /*0be0*/  IMAD R4, R4, c[0x0][0x1b8], RZ ;  /* 0x00006e0004047a24 */ /* 0x000fe200078e02ff */
[----:B------:R1:W-:Y:S01]  /*0bf0*/  LDGSTS.E.BYPASS.LTC128B.128 [R219+0x5000], [R2.64+0x80] ;  /* 0x0500008002db7fae */ /* 0x0003e2000b901d54 */
[C---:B------:R-:W-:Y:S02]  /*0c00*/  IMAD R5, R0.reuse, c[0x0][0x1b4], R5 ;  /* 0x00006d0000057a24 */ /* 0x040fe400078e0205 */
[----:B------:R-:W-:Y:S01]  /*0c10*/  IMAD R0, R0, c[0x0][0x1bc], R4 ;  /* 0x00006f0000007a24 */ /* 0x000fe200078e0204 */
[----:B------:R-:W-:Y:S01]  /*0c20*/  STL.64 [R1+0x18], R30 ;  /* 0x0000181e01007387 */ /* 0x000fe20000100a00 */
[----:B------:R-:W-:Y:S02]  /*0c30*/  IMAD.IADD R8, R13, 0x1, R7 ;  /* 0x000000010d087824 */ /* 0x000fe400078e0207 */
[----:B------:R-:W-:Y:S02]  /*0c40*/  IMAD.IADD R252, R31, 0x1, R0 ;  /* 0x000000011ffc7824 */ /* 0x000fe400078e0200 */
[----:B------:R-:W-:-:S02]  /*0c50*/  IMAD.IADD R89, R29, 0x1, R5 ;  /* 0x000000011d597824 */ /* 0x000fc400078e0205 */
[----:B------:R-:W-:-:S05]  /*0c60*/  IMAD.MOV.U32 R88, RZ, RZ, R28 ;  /* 0x000000ffff587224 */ /* 0x000fca00078e001c */
[----:B------:R-:W-:Y:S01]  /*0c70*/  STL.64 [R1+0x10], R88 ;  /* 0x0000105801007387 */ /* 0x000fe20000100a00 */
[----:B-1----:R-:W-:-:S04]  /*0c80*/  IADD3 R2, P0, R2, UR8, RZ ;  /* 0x0000000802027c10 */ /* 0x002fc8000ff1e0ff */
[----:B------:R-:W-:Y:S02]  /*0c90*/  IADD3.X R3, R3, UR5, RZ, P0, !PT ;  /* 0x0000000503037c10 */ /* 0x000fe400087fe4ff */
[----:B------:R-:W-:-:S03]  /*0ca0*/  IADD3 R6, P0, R2, UR8, RZ ;  /* 0x0000000802067c10 */ /* 0x000fc6000ff1e0ff */
[----:B------:R1:W-:Y:S01]  /*0cb0*/  LDGSTS.E.BYPASS.LTC128B.128 [R219+0x1800], [R2.64] ;  /* 0x0180000002db7fae */ /* 0x0003e2000b901d54 */
[----:B------:R-:W-:Y:S02]  /*0cc0*/  IADD3.X R7, R3, UR5, RZ, P0, !PT ;  /* 0x0000000503077c10 */ /* 0x000fe400087fe4ff */
[----:B------:R-:W-:Y:S01]  /*0cd0*/  LEA R13, P0, R12, R30, 0x5 ;  /* 0x0000001e0c0d7211 */ /* 0x000fe200078028ff */
[----:B------:R1:W-:Y:S01]  /*0ce0*/  LDGSTS.E.BYPASS.LTC128B.128 [R219+0x5800], [R2.64+0x80] ;  /* 0x0580008002db7fae */ /* 0x0003e2000b901d54 */
[----:B------:R-:W-:Y:S02]  /*0cf0*/  IADD3 R4, P1, R6, UR8, RZ ;  /* 0x0000000806047c10 */ /* 0x000fe4000ff3e0ff */
[----:B------:R-:W-:Y:S01]  /*0d00*/  LEA.HI.X R12, R12, R252, R8, 0x5, P0 ;  /* 0x000000fc0c0c7211 */ /* 0x000fe200000f2c08 */
[----:B------:R-:W-:Y:S01]  /*0d10*/  IMAD.WIDE.U32 R8, R80, UR17, R88 ;  /* 0x0000001150087c25 */ /* 0x000fe2000f8e0058 */
[----:B------:R-:W-:Y:S01]  /*0d20*/  IADD3.X R5, R7, UR5, RZ, P1, !PT ;  /* 0x0000000507057c10 */ /* 0x000fe20008ffe4ff */
[----:B------:R3:W-:Y:S02]  /*0d30*/  LDGSTS.E.BYPASS.LTC128B.128 [R219+0x2000], [R6.64] ;  /* 0x0200000006db7fae */ /* 0x0007e4000b901d54 */
[----:B------:R-:W-:-:S02]  /*0d40*/  IMAD.IADD R0, R9, 0x1, R14 ;  /* 0x0000000109007824 */ /* 0x000fc400078e020e */
[----:B------:R3:W-:Y:S04]  /*0d50*/  LDGSTS.E.BYPASS.LTC128B.128 [R219+0x6000], [R6.64+0x80] ;  /* 0x0600008006db7fae */ /* 0x0007e8000b901d54 */
[----:B------:R4:W-:Y:S04]  /*0d60*/  LDGSTS.E.BYPASS.LTC128B.128 [R219+0x2800], [R4.64] ;  /* 0x0280000004db7fae */ /* 0x0009e8000b901d54 */
[----:B------:R4:W-:Y:S01]  /*0d70*/  LDGSTS.E.BYPASS.LTC128B.128 [R219+0x6800], [R4.64+0x80] ;  /* 0x0680008004db7fae */ /* 0x0009e2000b901d54 */
[----:B-1----:R-:W-:-:S04]  /*0d80*/  IADD3 R2, P0, R4, UR8, RZ ;  /* 0x0000000804027c10 */ /* 0x002fc8000ff1e0ff */
[----:B------:R-:W-:Y:S02]  /*0d90*/  IADD3.X R3, R5, UR5, RZ, P0, !PT ;  /* 0x0000000505037c10 */ /* 0x000fe400087fe4ff */
[----:B------:R-:W-:-:S03]  /*0da0*/  IADD3 R10, P1, R2, UR8, RZ ;  /* 0x00000008020a7c10 */ /* 0x000fc6000ff3e0ff */
[----:B------:R1:W-:Y:S01]  /*0db0*/  LDGSTS.E.BYPASS.LTC128B.128 [R219+0x3000], [R2.64] ;  /* 0x0300000002db7fae */ /* 0x0003e2000b901d54 */
[C---:B---3--:R-:W-:Y:S02]  /*0dc0*/  LEA R6, P0, R8.reuse, c[0x0][0x168], 0x1 ;  /* 0x00005a0008067a11 */ /* 0x048fe400078008ff */
[----:B------:R-:W-:Y:S01]  /*0dd0*/  IADD3.X R11, R3, UR5, RZ, P1, !PT ;  /* 0x00000005030b7c10 */ /* 0x000fe20008ffe4ff */
[----:B------:R1:W-:Y:S01]  /*0de0*/  LDGSTS.E.BYPASS.LTC128B.128 [R219+0x7000], [R2.64+0x80] ;  /* 0x0700008002db7fae */ /* 0x0003e2000b901d54 */
[----:B------:R-:W-:Y:S01]  /*0df0*/  LEA.HI.X R7, R8, c[0x0][0x16c], R0, 0x1, P0 ;  /* 0x00005b0008077a11 */ /* 0x000fe200000f0c00 */
[C---:B------:R-:W-:Y:S01]  /*0e00*/  IMAD.SHL.U32 R0, R26.reuse, 0x40, RZ ;  /* 0x000000401a007824 */ /* 0x040fe200078e00ff */
[----:B------:R-:W-:Y:S01]  /*0e10*/  ULDC.64 UR4, c[0x0][0x1a0] ;  /* 0x0000680000047ab9 */ /* 0x000fe20000000a00 */
[----:B------:R3:W-:Y:S01]  /*0e20*/  LDGSTS.E.BYPASS.LTC128B.128 [R219+0x3800], [R10.64] ;  /* 0x038000000adb7fae */ /* 0x0007e2000b901d54 */
[----:B------:R-:W-:Y:S01]  /*0e30*/  USHF.L.U32 UR19, UR4, 0x5, URZ ;  /* 0x0000000504137899 */ /* 0x000fe2000800063f */
[----:B------:R-:W-:Y:S01]  /*0e40*/  LOP3.LUT P1, RZ, R26, 0x2, RZ, 0xc0, !PT ;  /* 0x000000021aff7812 */ /* 0x000fe2000782c0ff */
[----:B------:R-:W-:Y:S01]  /*0e50*/  USHF.L.U64.HI UR18, UR4, UR18, UR5 ;  /* 0x0000001204127299 */ /* 0x000fe20008010205 */
[----:B------:R3:W-:Y:S01]  /*0e60*/  LDGSTS.E.BYPASS.LTC128B.128 [R219+0x7800], [R10.64+0x80] ;  /* 0x078000800adb7fae */ /* 0x0007e2000b901d54 */
[----:B------:R-:W-:-:S03]  /*0e70*/  LOP3.LUT R0, R0, 0x1c0, RZ, 0xc0, !PT ;  /* 0x000001c000007812 */ /* 0x000fc600078ec0ff */
[----:B------:R5:W-:Y:S04]  /*0e80*/  LDGSTS.E.BYPASS.LTC128B.128 [R219+0x8000], [R6.64] ;  /* 0x0800000006db7fae */ /* 0x000be8000b901d54 */
[----:B------:R5:W-:Y:S01]  /*0e90*/  LDGSTS.E.BYPASS.LTC128B.128 [R219+0x9000], [R6.64+0x80] ;  /* 0x0900008006db7fae */ /* 0x000be2000b901d54 */
[----:B-1----:R-:W-:-:S04]  /*0ea0*/  IADD3 R2, P0, R6, UR17, RZ ;  /* 0x0000001106027c10 */ /* 0x002fc8000ff1e0ff */
[----:B------:R-:W-:Y:S02]  /*0eb0*/  IADD3.X R3, R7, UR16, RZ, P0, !PT ;  /* 0x0000001007037c10 */ /* 0x000fe400087fe4ff */
[----:B----4-:R-:W-:-:S03]  /*0ec0*/  LEA R4, P0, R13, c[0x0][0x170], 0x1 ;  /* 0x00005c000d047a11 */ /* 0x010fc600078008ff */
[----:B------:R1:W-:Y:S01]  /*0ed0*/  LDGSTS.E.BYPASS.LTC128B.128 [R219+0x8800], [R2.64] ;  /* 0x0880000002db7fae */ /* 0x0003e2000b901d54 */
[----:B------:R-:W-:-:S03]  /*0ee0*/  LEA.HI.X R5, R13, c[0x0][0x174], R12, 0x1, P0 ;  /* 0x00005d000d057a11 */ /* 0x000fc600000f0c0c */
[----:B------:R1:W-:Y:S01]  /*0ef0*/  LDGSTS.E.BYPASS.LTC128B.128 [R219+0x9800], [R2.64+0x80] ;  /* 0x0980008002db7fae */ /* 0x0003e2000b901d54 */
[----:B-----5:R-:W-:-:S03]  /*0f00*/  IADD3 R6, P0, R4, UR19, RZ ;  /* 0x0000001304067c10 */ /* 0x020fc6000ff1e0ff */
[----:B------:R-:W0:Y:S01]  /*0f10*/  LDGDEPBAR ;  /* 0x00000000000079af */ /* 0x000e220000000000 */
[----:B------:R-:W-:Y:S02]  /*0f20*/  IADD3.X R7, R5, UR18, RZ, P0, !PT ;  /* 0x0000001205077c10 */ /* 0x000fe400087fe4ff */
[----:B------:R-:W-:Y:S01]  /*0f30*/  LOP3.LUT P0, RZ, R25, 0x2, RZ, 0xc0, !PT ;  /* 0x0000000219ff7812 */ /* 0x000fe2000780c0ff */
[----:B-1----:R-:W-:Y:S01]  /*0f40*/  IMAD.SHL.U32 R2, R19, 0x8, RZ ;  /* 0x0000000813027824 */ /* 0x002fe200078e00ff */
[----:B------:R-:W-:-:S04]  /*0f50*/  DEPBAR.LE SB0, 0x0 ;  /* 0x000080000000791a */ /* 0x000fc80000000000 */
[----:B------:R-:W-:Y:S01]  /*0f60*/  BAR.SYNC.DEFER_BLOCKING 0x0 ;  /* 0x0000000000007b1d */ /* 0x000fe20000010000 */
[----:B------:R-:W-:Y:S01]  /*0f70*/  IMAD.SHL.U32 R3, R18, 0x40, RZ ;  /* 0x0000004012037824 */ /* 0x000fe200078e00ff */
[----:B------:R-:W-:Y:S02]  /*0f80*/  LOP3.LUT R2, R0, 0x8, R2, 0xf8, !PT ;  /* 0x0000000800027812 */ /* 0x000fe400078ef802 */
[----:B------:R-:W-:Y:S02]  /*0f90*/  SHF.R.U32.HI R0, RZ, 0x3, R0 ;  /* 0x00000003ff007819 */ /* 0x000fe40000011600 */
[----:B------:R-:W-:Y:S01]  /*0fa0*/  LOP3.LUT R83, R3, 0xfffffe00, RZ, 0xc0, !PT ;  /* 0xfffffe0003537812 */ /* 0x000fe200078ec0ff */
[----:B------:R-:W-:Y:S01]  /*0fb0*/  IMAD.MOV.U32 R3, RZ, RZ, 0x20 ;  /* 0x00000020ff037424 */ /* 0x000fe200078e00ff */
[----:B------:R-:W-:Y:S01]  /*0fc0*/  LOP3.LUT R82, R2, R0, RZ, 0x3c, !PT ;  /* 0x0000000002527212 */ /* 0x000fe200078e3cff */
[----:B------:R-:W-:Y:S02]  /*0fd0*/  IMAD R0, R19, 0x200, R17 ;  /* 0x0000020013007824 */ /* 0x000fe400078e0211 */
[----:B------:R-:W-:Y:S01]  /*0fe0*/  IMAD R2, R84, 0x400, R83 ;  /* 0x0000040054027824 */ /* 0x000fe200078e0253 */
[----:B------:R-:W-:Y:S01]  /*0ff0*/  SEL R3, R3, 0xffffffe0, !P1 ;  /* 0xffffffe003037807 */ /* 0x000fe20004800000 */
[C---:B------:R-:W-:Y:S01]  /*1000*/  IMAD.SHL.U32 R24, R0.reuse, 0x2, RZ ;  /* 0x0000000200187824 */ /* 0x040fe200078e00ff */
[----:B------:R-:W-:Y:S01]  /*1010*/  LEA R214, R0, 0x8000, 0x1 ;  /* 0x0000800000d67811 */ /* 0x000fe200078e08ff */
[----:B------:R-:W-:Y:S01]  /*1020*/  IMAD.IADD R2, R2, 0x1, R82 ;  /* 0x0000000102027824 */ /* 0x000fe200078e0252 */
[----:B------:R-:W-:Y:S01]  /*1030*/  LOP3.LUT P1, RZ, R26, 0x4, RZ, 0xc0, !PT ;  /* 0x000000041aff7812 */ /* 0x000fe2000782c0ff */
[----:B------:R-:W-:Y:S01]  /*1040*/  IMAD.MOV.U32 R0, RZ, RZ, 0x40 ;  /* 0x00000040ff007424 */ /* 0x000fe200078e00ff */
[----:B------:R-:W-:Y:S01]  /*1050*/  IADD3 R215, R214, 0x20, RZ ;  /* 0x00000020d6d77810 */ /* 0x000fe20007ffe0ff */
[----:B------:R-:W-:Y:S01]  /*1060*/  IMAD.SHL.U32 R205, R2, 0x2, RZ ;  /* 0x0000000202cd7824 */ /* 0x000fe200078e00ff */
[----:B------:R-:W-:-:S02]  /*1070*/  @P0 IADD3 R215, R214, -0x20, RZ ;  /* 0xffffffe0d6d70810 */ /* 0x000fc40007ffe0ff */
[----:B------:R-:W-:Y:S01]  /*1080*/  LOP3.LUT P0, RZ, R25, 0x4, RZ, 0xc0, !PT ;  /* 0x0000000419ff7812 */ /* 0x000fe2000780c0ff */
[----:B------:R-:W-:Y:S01]  /*1090*/  IMAD.IADD R207, R205, 0x1, R3 ;  /* 0x00000001cdcf7824 */ /* 0x000fe200078e0203 */
[----:B------:R-:W-:Y:S01]  /*10a0*/  @!PT LDS RZ, [RZ] ;  /* 0x00000000fffff984 */ /* 0x000fe20000000800 */
[----:B------:R-:W-:Y:S01]  /*10b0*/  @!PT LDS RZ, [RZ] ;  /* 0x00000000fffff984 */ /* 0x000fe20000000800 */
[----:B------:R-:W-:Y:S01]  /*10c0*/  @!PT LDS RZ, [RZ] ;  /* 0x00000000fffff984 */ /* 0x000fe20000000800 */
[----:B------:R1:W-:Y:S01]  /*10d0*/  LDGSTS.E.BYPASS.LTC128B.128 [R219+0xa000], [R4.64] ;  /* 0x0a00000004db7fae */ /* 0x0003e2000b901d54 */
[C---:B------:R-:W-:Y:S02]  /*10e0*/  SEL R2, R0.reuse, 0xffffffc0, !P1 ;  /* 0xffffffc000027807 */ /* 0x040fe40004800000 */
[----:B------:R-:W-:Y:S01]  /*10f0*/  SEL R0, R0, 0xffffffc0, !P0 ;  /* 0xffffffc000007807 */ /* 0x000fe20004000000 */
[----:B------:R1:W-:Y:S01]  /*1100*/  LDGSTS.E.BYPASS.LTC128B.128 [R219+0xb000], [R4.64+0x80] ;  /* 0x0b00008004db7fae */ /* 0x0003e2000b901d54 */
[----:B------:R-:W-:Y:S01]  /*1110*/  ISETP.GE.AND P0, PT, R81, 0x21, PT ;  /* 0x000000215100780c */ /* 0x000fe20003f06270 */
[----:B------:R-:W-:Y:S01]  /*1120*/  IMAD.IADD R213, R205, 0x1, R2 ;  /* 0x00000001cdd57824 */ /* 0x000fe200078e0202 */
[C---:B------:R-:W-:Y:S01]  /*1130*/  IADD3 R218, R215.reuse, 0x800, RZ ;  /* 0x00000800d7da7810 */ /* 0x040fe20007ffe0ff */
[----:B------:R1:W-:Y:S01]  /*1140*/  LDGSTS.E.BYPASS.LTC128B.128 [R219+0xa800], [R6.64] ;  /* 0x0a80000006db7fae */ /* 0x0003e2000b901d54 */
[----:B------:R-:W-:Y:S01]  /*1150*/  IMAD.IADD R212, R214, 0x1, R0 ;  /* 0x00000001d6d47824 */ /* 0x000fe200078e0200 */
[----:B------:R-:W-:Y:S01]  /*1160*/  IADD3 R217, R215, 0x1000, RZ ;  /* 0x00001000d7d97810 */ /* 0x000fe20007ffe0ff */
[----:B------:R-:W-:Y:S01]  /*1170*/  IMAD.IADD R211, R207, 0x1, R2 ;  /* 0x00000001cfd37824 */ /* 0x000fe200078e0202 */
[----:B------:R1:W-:Y:S01]  /*1180*/  LDGSTS.E.BYPASS.LTC128B.128 [R219+0xb800], [R6.64+0x80] ;  /* 0x0b80008006db7fae */ /* 0x0003e2000b901d54 */
[----:B------:R-:W-:Y:S01]  /*1190*/  IMAD.IADD R210, R0, 0x1, R215 ;  /* 0x0000000100d27824 */ /* 0x000fe200078e02d7 */
[----:B------:R-:W-:-:S02]  /*11a0*/  LOP3.LUT R0, R82, R83, RZ, 0xfc, !PT ;  /* 0x0000005352007212 */ /* 0x000fc400078efcff */
[----:B---3--:R-:W-:Y:S01]  /*11b0*/  LDSM.16.M88.4 R8, [R205] ;  /* 0x00000000cd08783b */ /* 0x008fe20000000200 */
[----:B------:R-:W-:-:S03]  /*11c0*/  IADD3 R216, R215, 0x1800, RZ ;  /* 0x00001800d7d87810 */ /* 0x000fc60007ffe0ff */
[----:B------:R-:W3:Y:S04]  /*11d0*/  LDSM.16.M88.4 R12, [R24+0x8000] ;  /* 0x00800000180c783b */ /* 0x000ee80000000200 */
[----:B------:R-:W4:Y:S04]  /*11e0*/  LDSM.16.M88.4 R20, [R24+0x8800] ;  /* 0x008800001814783b */ /* 0x000f280000000200 */
[----:B------:R-:W-:Y:S04]  /*11f0*/  LDSM.16.M88.4 R28, [R215] ;  /* 0x00000000d71c783b */ /* 0x000fe80000000200 */
[----:B------:R-:W-:Y:S04]  /*1200*/  LDSM.16.M88.4 R32, [R215+0x800] ;  /* 0x00080000d720783b */ /* 0x000fe80000000200 */
[----:B------:R-:W-:Y:S04]  /*1210*/  LDSM.16.M88.4 R16, [R207] ;  /* 0x00000000cf10783b */ /* 0x000fe80000000200 */
[----:B-1----:R-:W1:Y:S04]  /*1220*/  LDSM.16.M88.4 R4, [R205+0x2000] ;  /* 0x00200000cd04783b */ /* 0x002e680000000200 */
[----:B------:R-:W-:Y:S04]  /*1230*/  LDSM.16.M88.4 R40, [R212] ;  /* 0x00000000d428783b */ /* 0x000fe80000000200 */
[----:B------:R-:W-:Y:S04]  /*1240*/  LDSM.16.M88.4 R36, [R212+0x800] ;  /* 0x00080000d424783b */ /* 0x000fe80000000200 */
[----:B------:R-:W0:Y:S01]  /*1250*/  LDGDEPBAR ;  /* 0x00000000000079af */ /* 0x000e220000000000 */
[C---:B---3--:R-:W-:Y:S08]  /*1260*/  HMMA.16816.F32 R64, R8.reuse, R12, RZ ;  /* 0x0000000c0840723c */ /* 0x048ff000000018ff */
[C---:B------:R-:W-:Y:S08]  /*1270*/  HMMA.16816.F32 R68, R8.reuse, R14, RZ ;  /* 0x0000000e0844723c */ /* 0x040ff000000018ff */
[----:B----4-:R-:W-:Y:S08]  /*1280*/  HMMA.16816.F32 R44, R8, R20, RZ ;  /* 0x00000014082c723c */ /* 0x010ff000000018ff */
[C---:B-1----:R-:W-:Y:S08]  /*1290*/  HMMA.16816.F32 R60, R4.reuse, R12, RZ ;  /* 0x0000000c043c723c */ /* 0x042ff000000018ff */
[C---:B------:R-:W-:Y:S01]  /*12a0*/  HMMA.16816.F32 R56, R4.reuse, R14, RZ ;  /* 0x0000000e0438723c */ /* 0x040fe200000018ff */
[----:B------:R-:W1:Y:S07]  /*12b0*/  LDSM.16.M88.4 R12, [R207+0x2000] ;  /* 0x00200000cf0c783b */ /* 0x000e6e0000000200 */
[C---:B------:R-:W-:Y:S08]  /*12c0*/  HMMA.16816.F32 R52, R4.reuse, R20, RZ ;  /* 0x000000140434723c */ /* 0x040ff000000018ff */
[-C--:B------:R-:W-:Y:S01]  /*12d0*/  HMMA.16816.F32 R48, R4, R22.reuse, RZ ;  /* 0x000000160430723c */ /* 0x080fe200000018ff */
[----:B------:R-:W3:Y:S07]  /*12e0*/  LDSM.16.M88.4 R4, [R213+0x2000] ;  /* 0x00200000d504783b */ /* 0x000eee0000000200 */
        /* <DEDUP_REMOVED lines=12> */
[----:B------:R-:W5:Y:S04]  /*13b0*/  LDSM.16.M88.4 R16, [R211] ;  /* 0x00000000d310783b */ /* 0x000f680000000200 */
[----:B------:R-:W1:Y:S03]  /*13c0*/  LDSM.16.M88.4 R20, [R210+0x800] ;  /* 0x00080000d214783b */ /* 0x000e660000000200 */
[C---:B---3--:R-:W-:Y:S08]  /*13d0*/  HMMA.16816.F32 R64, R4.reuse, R42, R60 ;  /* 0x0000002a0440723c */ /* 0x048ff0000000183c */
[C---:B------:R-:W-:Y:S08]  /*13e0*/  HMMA.16816.F32 R68, R4.reuse, R40, R76 ;  /* 0x000000280444723c */ /* 0x040ff0000000184c */
[----:B------:R-:W-:Y:S08]  /*13f0*/  HMMA.16816.F32 R60, R4, R38, R56 ;  /* 0x00000026043c723c */ /* 0x000ff00000001838 */
[----:B----4-:R-:W-:Y:S08]  /*1400*/  HMMA.16816.F32 R56, R8, R40, R52 ;  /* 0x000000280838723c */ /* 0x010ff00000001834 */
[----:B------:R-:W-:Y:S01]  /*1410*/  HMMA.16816.F32 R72, R4, R36, R72 ;  /* 0x000000240448723c */ /* 0x000fe20000001848 */
[----:B------:R-:W-:Y:S07]  /*1420*/  LDSM.16.M88.4 R4, [R205+0x6000] ;  /* 0x00600000cd04783b */ /* 0x000fee0000000200 */
[C---:B------:R-:W-:Y:S01]  /*1430*/  HMMA.16816.F32 R52, R8.reuse, R42, R44 ;  /* 0x0000002a0834723c */ /* 0x040fe2000000182c */
[----:B------:R-:W3:Y:S07]  /*1440*/  LDSM.16.M88.4 R40, [R24+0x9000] ;  /* 0x009000001828783b */ /* 0x000eee0000000200 */
[C---:B------:R-:W-:Y:S08]  /*1450*/  HMMA.16816.F32 R44, R8.reuse, R36, R48 ;  /* 0x00000024082c723c */ /* 0x040ff00000001830 */
[----:B------:R-:W-:Y:S01]  /*1460*/  HMMA.16816.F32 R32, R8, R38, R32 ;  /* 0x000000260820723c */ /* 0x000fe20000001820 */
[----:B------:R-:W4:Y:S04]  /*1470*/  LDSM.16.M88.4 R8, [R205+0x4000] ;  /* 0x00400000cd08783b */ /* 0x000f280000000200 */
[----:B------:R-:W2:Y:S03]  /*1480*/  LDSM.16.M88.4 R36, [R24+0x9800] ;  /* 0x009800001824783b */ /* 0x000ea60000000200 */
[C---:B-1----:R-:W-:Y:S01]  /*1490*/  HMMA.16816.F32 R68, R12.reuse, R28, R68 ;  /* 0x0000001c0c44723c */ /* 0x042fe20000001844 */
[----:B------:R-:W-:Y:S07]  /*14a0*/  LDSM.16.M88.4 R24, [R207+0x4000] ;  /* 0x00400000cf18783b */ /* 0x000fee0000000200 */
[----:B------:R-:W-:Y:S08]  /*14b0*/  HMMA.16816.F32 R64, R12, R30, R64 ;  /* 0x0000001e0c40723c */ /* 0x000ff00000001840 */
[----:B-----5:R-:W-:Y:S08]  /*14c0*/  HMMA.16816.F32 R56, R16, R28, R56 ;  /* 0x0000001c1038723c */ /* 0x020ff00000001838 */
[C---:B------:R-:W-:Y:S08]  /*14d0*/  HMMA.16816.F32 R76, R12.reuse, R20, R72 ;  /* 0x000000140c4c723c */ /* 0x040ff00000001848 */
[----:B------:R-:W-:Y:S08]  /*14e0*/  HMMA.16816.F32 R60, R12, R22, R60 ;  /* 0x000000160c3c723c */ /* 0x000ff0000000183c */
[C---:B------:R-:W-:Y:S01]  /*14f0*/  HMMA.16816.F32 R48, R16.reuse, R30, R52 ;  /* 0x0000001e1030723c */ /* 0x040fe20000001834 */
[----:B------:R-:W-:Y:S07]  /*1500*/  LDSM.16.M88.4 R28, [R215+0x1800] ;  /* 0x00180000d71c783b */ /* 0x000fee0000000200 */
[C---:B------:R-:W-:Y:S08]  /*1510*/  HMMA.16816.F32 R12, R16.reuse, R20, R44 ;  /* 0x00000014100c723c */ /* 0x040ff0000000182c */
[----:B------:R-:W-:Y:S01]  /*1520*/  HMMA.16816.F32 R16, R16, R22, R32 ;  /* 0x000000161010723c */ /* 0x000fe20000001820 */
[----:B------:R-:W-:Y:S04]  /*1530*/  LDSM.16.M88.4 R20, [R207+0x6000] ;  /* 0x00600000cf14783b */ /* 0x000fe80000000200 */
[----:B------:R-:W1:Y:S03]  /*1540*/  LDSM.16.M88.4 R32, [R215+0x1000] ;  /* 0x00100000d720783b */ /* 0x000e660000000200 */
[C---:B---3--:R-:W-:Y:S08]  /*1550*/  HMMA.16816.F32 R68, R4.reuse, R40, R68 ;  /* 0x000000280444723c */ /* 0x048ff00000001844 */
[----:B------:R-:W-:Y:S08]  /*1560*/  HMMA.16816.F32 R64, R4, R42, R64 ;  /* 0x0000002a0440723c */ /* 0x000ff00000001840 */
[----:B----4-:R-:W-:Y:S08]  /*1570*/  HMMA.16816.F32 R52, R8, R40, R56 ;  /* 0x000000280834723c */ /* 0x010ff00000001838 */
[C---:B--2---:R-:W-:Y:S08]  /*1580*/  HMMA.16816.F32 R76, R4.reuse, R36, R76 ;  /* 0x00000024044c723c */ /* 0x044ff0000000184c */
[----:B------:R-:W-:Y:S08]  /*1590*/  HMMA.16816.F32 R60, R4, R38, R60 ;  /* 0x00000026043c723c */ /* 0x000ff0000000183c */
[C---:B------:R-:W-:Y:S01]  /*15a0*/  HMMA.16816.F32 R44, R8.reuse, R42, R48 ;  /* 0x0000002a082c723c */ /* 0x040fe20000001830 */
[----:B------:R-:W-:Y:S07]  /*15b0*/  LDSM.16.M88.4 R40, [R212+0x1000] ;  /* 0x00100000d428783b */ /* 0x000fee0000000200 */
[C---:B------:R-:W-:Y:S01]  /*15c0*/  HMMA.16816.F32 R4, R8.reuse, R36, R12 ;  /* 0x000000240804723c */ /* 0x040fe2000000180c */
[----:B------:R-:W2:Y:S07]  /*15d0*/  LDSM.16.M88.4 R12, [R213+0x6000] ;  /* 0x00600000d50c783b */ /* 0x000eae0000000200 */
[----:B------:R-:W-:Y:S01]  /*15e0*/  HMMA.16816.F32 R8, R8, R38, R16 ;  /* 0x000000260808723c */ /* 0x000fe20000001810 */
[----:B------:R-:W3:Y:S04]  /*15f0*/  LDSM.16.M88.4 R16, [R213+0x4000] ;  /* 0x00400000d510783b */ /* 0x000ee80000000200 */
[----:B------:R-:W4:Y:S03]  /*1600*/  LDSM.16.M88.4 R36, [R212+0x1800] ;  /* 0x00180000d424783b */ /* 0x000f260000000200 */
[C---:B-1----:R-:W-:Y:S08]  /*1610*/  HMMA.16816.F32 R56, R20.reuse, R32, R68 ;  /* 0x000000201438723c */ /* 0x042ff00000001844 */
[----:B------:R-:W-:Y:S08]  /*1620*/  HMMA.16816.F32 R48, R20, R34, R64 ;  /* 0x000000221430723c */ /* 0x000ff00000001840 */
[----:B------:R-:W-:Y:S08]  /*1630*/  HMMA.16816.F32 R68, R24, R32, R52 ;  /* 0x000000201844723c */ /* 0x000ff00000001834 */
[C---:B------:R-:W-:Y:S08]  /*1640*/  HMMA.16816.F32 R76, R20.reuse, R28, R76 ;  /* 0x0000001c144c723c */ /* 0x040ff0000000184c */
[----:B------:R-:W-:Y:S01]  /*1650*/  HMMA.16816.F32 R72, R20, R30, R60 ;  /* 0x0000001e1448723c */ /* 0x000fe2000000183c */
[----:B------:R-:W-:Y:S07]  /*1660*/  LDSM.16.M88.4 R20, [R210+0x1800] ;  /* 0x00180000d214783b */ /* 0x000fee0000000200 */
[C---:B------:R-:W-:Y:S08]  /*1670*/  HMMA.16816.F32 R64, R24.reuse, R34, R44 ;  /* 0x000000221840723c */ /* 0x040ff0000000182c */
[C---:B------:R-:W-:Y:S01]  /*1680*/  HMMA.16816.F32 R60, R24.reuse, R28, R4 ;  /* 0x0000001c183c723c */ /* 0x040fe20000001804 */
[----:B------:R-:W-:Y:S07]  /*1690*/  LDSM.16.M88.4 R4, [R211+0x6000] ;  /* 0x00600000d304783b */ /* 0x000fee0000000200 */
[----:B------:R-:W-:Y:S01]  /*16a0*/  HMMA.16816.F32 R44, R24, R30, R8 ;  /* 0x0000001e182c723c */ /* 0x000fe20000001808 */
[----:B------:R-:W1:Y:S04]  /*16b0*/  LDSM.16.M88.4 R24, [R210+0x1000] ;  /* 0x00100000d218783b */ /* 0x000e680000000200 */
[----:B------:R-:W5:Y:S01]  /*16c0*/  LDSM.16.M88.4 R8, [R211+0x4000] ;  /* 0x00400000d308783b */ /* 0x000f620000000200 */
[----:B------:R-:W-:-:S04]  /*16d0*/  DEPBAR.LE SB0, 0x0 ;  /* 0x000080000000791a */ /* 0x000fc80000000000 */
[C---:B--2---:R-:W-:Y:S08]  /*16e0*/  HMMA.16816.F32 R56, R12.reuse, R40, R56 ;  /* 0x000000280c38723c */ /* 0x044ff00000001838 */
[----:B------:R-:W-:Y:S08]  /*16f0*/  HMMA.16816.F32 R52, R12, R42, R48 ;  /* 0x0000002a0c34723c */ /* 0x000ff00000001830 */
[----:B---3--:R-:W-:Y:S08]  /*1700*/  HMMA.16816.F32 R28, R16, R40, R68 ;  /* 0x00000028101c723c */ /* 0x008ff00000001844 */
[C---:B----4-:R-:W-:Y:S08]  /*1710*/  HMMA.16816.F32 R48, R12.reuse, R36, R76 ;  /* 0x000000240c30723c */ /* 0x050ff0000000184c */
[----:B------:R-:W-:Y:S08]  /*1720*/  HMMA.16816.F32 R32, R12, R38, R72 ;  /* 0x000000260c20723c */ /* 0x000ff00000001848 */
[C---:B------:R-:W-:Y:S08]  /*1730*/  HMMA.16816.F32 R40, R16.reuse, R42, R64 ;  /* 0x0000002a1028723c */ /* 0x040ff00000001840 */
[C---:B------:R-:W-:Y:S08]  /*1740*/  HMMA.16816.F32 R12, R16.reuse, R36, R60 ;  /* 0x00000024100c723c */ /* 0x040ff0000000183c */
[----:B------:R-:W-:Y:S08]  /*1750*/  HMMA.16816.F32 R16, R16, R38, R44 ;  /* 0x000000261010723c */ /* 0x000ff0000000182c */
[C---:B-1----:R-:W-:Y:S08]  /*1760*/  HMMA.16816.F32 R56, R4.reuse, R24, R56 ;  /* 0x000000180438723c */ /* 0x042ff00000001838 */
[----:B------:R-:W-:Y:S08]  /*1770*/  HMMA.16816.F32 R76, R4, R26, R52 ;  /* 0x0000001a044c723c */ /* 0x000ff00000001834 */
[C---:B-----5:R-:W-:Y:S08]  /*1780*/  HMMA.16816.F32 R28, R8.reuse, R24, R28 ;  /* 0x00000018081c723c */ /* 0x060ff0000000181c */
[----:B------:R-:W-:Y:S08]  /*1790*/  HMMA.16816.F32 R40, R8, R26, R40 ;  /* 0x0000001a0828723c */ /* 0x000ff00000001828 */
[C---:B------:R-:W-:Y:S08]  /*17a0*/  HMMA.16816.F32 R124, R4.reuse, R20, R48 ;  /* 0x00000014047c723c */ /* 0x040ff00000001830 */
[----:B------:R-:W-:Y:S08]  /*17b0*/  HMMA.16816.F32 R160, R4, R22, R32 ;  /* 0x0000001604a0723c */ /* 0x000ff00000001820 */
[C---:B------:R-:W-:Y:S08]  /*17c0*/  HMMA.16816.F32 R24, R8.reuse, R20, R12 ;  /* 0x000000140818723c */ /* 0x040ff0000000180c */
[----:B------:R-:W-:Y:S01]  /*17d0*/  HMMA.16816.F32 R20, R8, R22, R16 ;  /* 0x000000160814723c */ /* 0x000fe20000001810 */
[----:B------:R-:W-:Y:S06]  /*17e0*/  BAR.SYNC.DEFER_BLOCKING 0x0 ;  /* 0x0000000000007b1d */ /* 0x000fec0000010000 */
[----:B------:R-:W-:Y:S05]  /*17f0*/  @!P0 BRA `(.L_x_1476) ;  /* 0x0000018000008947 */ /* 0x000fea0003800000 */
[----:B------:R-:W-:Y:S01]  /*1800*/  LEA.HI.SX32 R6, R220, 0xfffffffe, 0x1b ;  /* 0xfffffffedc067811 */ /* 0x000fe200078fdaff */
[----:B------:R-:W-:-:S02]  /*1810*/  USHF.L.U32 UR7, UR6, 0x4, URZ ;  /* 0x0000000406077899 */ /* 0x000fc4000800063f */
[----:B------:R-:W-:Y:S01]  /*1820*/  UMOV UR5, 0x4 ;  /* 0x0000000400057882 */ /* 0x000fe20000000000 */
[----:B------:R-:W-:Y:S01]  /*1830*/  SHF.R.S32.HI R5, RZ, 0x1f, R6 ;  /* 0x0000001fff057819 */ /* 0x000fe20000011406 */
[C---:B------:R-:W-:Y:S01]  /*1840*/  IMAD R4, R6.reuse, UR16, RZ ;  /* 0x0000001006047c24 */ /* 0x040fe2000f8e02ff */
[----:B------:R-:W-:Y:S01]  /*1850*/  ULDC UR4, c[0x0][0x19c] ;  /* 0x0000670000047ab9 */ /* 0x000fe20000000800 */
[----:B------:R-:W-:Y:S01]  /*1860*/  IMAD.WIDE.U32 R6, R6, UR17, R88 ;  /* 0x0000001106067c25 */ /* 0x000fe2000f8e0058 */
[----:B------:R-:W-:-:S03]  /*1870*/  USHF.L.U64.HI UR4, UR6, UR5, UR4 ;  /* 0x0000000506047299 */ /* 0x000fc60008010204 */
[----:B------:R-:W-:Y:S01]  /*1880*/  IMAD R5, R5, UR17, R4 ;  /* 0x0000001105057c24 */ /* 0x000fe2000f8e0204 */
[C---:B------:R-:W-:Y:S01]  /*1890*/  LEA R4, P2, R6.reuse, c[0x0][0x168], 0x1 ;  /* 0x00005a0006047a11 */ /* 0x040fe200078408ff */
[----:B------:R-:W-:Y:S02]  /*18a0*/  IMAD.U32 R9, RZ, RZ, UR7 ;  /* 0x00000007ff097e24 */ /* 0x000fe4000f8e00ff */
[----:B------:R-:W-:Y:S02]  /*18b0*/  IMAD.IADD R5, R7, 0x1, R5 ;  /* 0x0000000107057824 */ /* 0x000fe400078e0205 */
[----:B------:R-:W-:Y:S01]  /*18c0*/  IMAD.U32 R7, RZ, RZ, UR4 ;  /* 0x00000004ff077e24 */ /* 0x000fe2000f8e00ff */
[----:B------:R-:W-:Y:S02]  /*18d0*/  LEA R8, P1, R9, R4, 0x1 ;  /* 0x0000000409087211 */ /* 0x000fe400078208ff */
        /* <DEDUP_REMOVED lines=10> */
.L_x_1476:
[----:B-1----:R-:W-:Y:S01]  /*1980*/  FMNMX.FTZ R4, R28, R29, !PT ;  /* 0x0000001d1c047209 */ /* 0x002fe20007810000 */
[----:B------:R-:W-:Y:S01]  /*1990*/  IMAD R35, R86, 0x8, R84 ;  /* 0x0000000856237824 */ /* 0x000fe200078e0254 */
[----:B------:R-:W-:Y:S01]  /*19a0*/  FMNMX.FTZ R5, R30, R31, !PT ;  /* 0x0000001f1e057209 */ /* 0x000fe20007810000 */
[----:B------:R-:W-:Y:S01]  /*19b0*/  IMAD.WIDE.U32 R32, R225, -0x2daee0ad, RZ ;  /* 0xd2511f53e1207825 */ /* 0x000fe200078e00ff */
        /* <DEDUP_REMOVED lines=23> */
[----:B------:R-:W-:Y:S01]  /*1b30*/  IMAD.SHL.U32 R204, R0, 0x2, RZ ;  /* 0x0000000200cc7824 */ /* 0x000fe200078e00ff */
[----:B------:R-:W-:Y:S01]  /*1b40*/  LOP3.LUT R34, R85, UR22, RZ, 0x3c, !PT ;  /* 0x0000001655227c12 */ /* 0x000fe2000f8e3cff */
[----:B------:R-:W1:Y:S01]  /*1b50*/  SHFL.BFLY PT, R6, R4, 0x2, 0x1f ;  /* 0x0c401f0004067f89 */ /* 0x000e6200000e0000 */
[----:B------:R-:W-:Y:S01]  /*1b60*/  LOP3.LUT R9, R33, UR23, R80, 0x96, !PT ;  /* 0x0000001721097c12 */ /* 0x000fe2000f8e9650 */
[--C-:B------:R-:W-:Y:S01]  /*1b70*/  IMAD.IADD R206, R3, 0x1, R204.reuse ;  /* 0x0000000103ce7824 */ /* 0x100fe200078e02cc */
[----:B------:R-:W-:Y:S01]  /*1b80*/  LOP3.LUT R10, R13, R34, RZ, 0x3c, !PT ;  /* 0x000000220d0a7212 */ /* 0x000fe200078e3cff */
[----:B------:R-:W-:Y:S01]  /*1b90*/  IMAD.IADD R209, R2, 0x1, R204 ;  /* 0x0000000102d17824 */ /* 0x000fe200078e02cc */
[----:B------:R-:W-:Y:S01]  /*1ba0*/  UIADD3 UR5, UR22, 0x1715609d, URZ ;  /* 0x1715609d16057890 */ /* 0x000fe2000fffe03f */
[----:B------:R-:W-:Y:S01]  /*1bb0*/  IMAD.WIDE.U32 R18, R9, -0x326172a9, RZ ;  /* 0xcd9e8d5709127825 */ /* 0x000fe200078e00ff */
[----:B------:R-:W-:Y:S01]  /*1bc0*/  UIADD3 UR14, UR23, 0x646e171e, URZ ;  /* 0x646e171e170e7890 */ /* 0x000fe2000fffe03f */
[----:B------:R-:W-:Y:S01]  /*1bd0*/  LDSM.16.MT88.4 R44, [R206+0xa000] ;  /* 0x00a00000ce2c783b */ /* 0x000fe20000004200 */
[----:B------:R-:W-:Y:S01]  /*1be0*/  IADD3 R33, R35, 0x4, RZ ;  /* 0x0000000423217810 */ /* 0x000fe20007ffe0ff */
[----:B------:R-:W-:-:S02]  /*1bf0*/  IMAD.WIDE.U32 R10, R10, -0x2daee0ad, RZ ;  /* 0xd2511f530a0a7825 */ /* 0x000fc400078e00ff */
[----:B------:R-:W-:Y:S02]  /*1c00*/  LDSM.16.MT88.4 R72, [R209+0xa000] ;  /* 0x00a00000d148783b */ /* 0x000fe40000004200 */
[----:B------:R-:W-:Y:S02]  /*1c10*/  IMAD R139, R251, 0x10000, R251 ;  /* 0x00010000fb8b7824 */ /* 0x000fe400078e02fb */
[----:B------:R-:W-:Y:S01]  /*1c20*/  IMAD.IADD R208, R2, 0x1, R206 ;  /* 0x0000000102d07824 */ /* 0x000fe200078e02ce */
        /* <DEDUP_REMOVED lines=12> */
[----:B--2---:R-:W-:Y:S01]  /*1cf0*/  FMNMX.FTZ R8, R6, R5, !PT ;  /* 0x0000000506087209 */ /* 0x004fe20007810000 */
[C---:B------:R-:W-:Y:S01]  /*1d00*/  FMUL.FTZ R4, R136.reuse, c[0x0][0x23c] ;  /* 0x00008f0088047a20 */ /* 0x040fe20000410000 */
[----:B------:R-:W-:Y:S01]  /*1d10*/  LOP3.LUT R5, R11, UR12, R32, 0x96, !PT ;  /* 0x0000000c0b057c12 */ /* 0x000fe2000f8e9620 */
[----:B------:R-:W-:Y:S01]  /*1d20*/  LDSM.16.MT88.4 R180, [R204+0xb800] ;  /* 0x00b80000ccb4783b */ /* 0x000fe20000004200 */
[----:B------:R-:W-:Y:S02]  /*1d30*/  FSETP.NEU.FTZ.AND P1, PT, R136, -INF , PT ;  /* 0xff8000008800780b */ /* 0x000fe40003f3d000 */
[----:B------:R-:W-:Y:S01]  /*1d40*/  LOP3.LUT R6, R19, UR13, R12, 0x96, !PT ;  /* 0x0000000d13067c12 */ /* 0x000fe2000f8e960c */
[----:B------:R-:W1:Y:S01]  /*1d50*/  SHFL.BFLY PT, R14, R8, 0x1, 0x1f ;  /* 0x0c201f00080e7f89 */ /* 0x000e6200000e0000 */
[----:B------:R-:W-:Y:S01]  /*1d60*/  FSEL R9, R4, RZ, P1 ;  /* 0x000000ff04097208 */ /* 0x000fe20000800000 */
[----:B------:R-:W-:-:S02]  /*1d70*/  IMAD.WIDE.U32 R4, R5, -0x326172a9, RZ ;  /* 0xcd9e8d5705047825 */ /* 0x000fc400078e00ff */
[----:B------:R-:W-:Y:S02]  /*1d80*/  LDSM.16.MT88.4 R172, [R209+0xb800] ;  /* 0x00b80000d1ac783b */ /* 0x000fe40000004200 */
[----:B------:R-:W-:Y:S01]  /*1d90*/  IMAD.WIDE.U32 R12, R6, -0x2daee0ad, RZ ;  /* 0xd2511f53060c7825 */ /* 0x000fe200078e00ff */
[----:B------:R-:W-:Y:S01]  /*1da0*/  LOP3.LUT R5, R5, UR11, R18, 0x96, !PT ;  /* 0x0000000b05057c12 */ /* 0x000fe2000f8e9612 */
[----:B------:R-:W-:Y:S02]  /*1db0*/  LDSM.16.MT88.4 R176, [R208+0xb800] ;  /* 0x00b80000d0b0783b */ /* 0x000fe40000004200 */
[--C-:B------:R-:W-:Y:S01]  /*1dc0*/  FFMA.FTZ R7, R28, c[0x0][0x23c], -R9.reuse ;  /* 0x00008f001c077a23 */ /* 0x100fe20000010809 */
[----:B------:R-:W-:Y:S01]  /*1dd0*/  LOP3.LUT R6, R13, UR10, R10, 0x96, !PT ;  /* 0x0000000a0d067c12 */ /* 0x000fe2000f8e960a */
[----:B------:R-:W-:Y:S02]  /*1de0*/  IMAD.WIDE.U32 R10, R5, -0x2daee0ad, RZ ;  /* 0xd2511f53050a7825 */ /* 0x000fe400078e00ff */
[----:B------:R2:W-:Y:S02]  /*1df0*/  MUFU.EX2 R243, R7 ;  /* 0x0000000700f37308 */ /* 0x0005e40000000800 */
[----:B------:R-:W-:-:S06]  /*1e00*/  FFMA.FTZ R5, R29, c[0x0][0x23c], -R9 ;  /* 0x00008f001d057a23 */ /* 0x000fcc0000010809 */
[----:B------:R3:W-:Y:S01]  /*1e10*/  MUFU.EX2 R242, R5 ;  /* 0x0000000500f27308 */ /* 0x0007e20000000800 */
[----:B-1----:R-:W-:-:S04]  /*1e20*/  FMNMX.FTZ R135, R8, R14, !PT ;  /* 0x0000000e08877209 */ /* 0x002fc80007810000 */
[----:B------:R-:W-:Y:S01]  /*1e30*/  FSETP.NEU.FTZ.AND P1, PT, R135, -INF , PT ;  /* 0xff8000008700780b */ /* 0x000fe20003f3d000 */
[----:B--2---:R-:W-:-:S05]  /*1e40*/  IMAD.WIDE.U32 R6, R6, -0x326172a9, RZ ;  /* 0xcd9e8d5706067825 */ /* 0x004fca00078e00ff */
[----:B------:R-:W-:Y:S01]  /*1e50*/  LOP3.LUT R7, R7, UR9, R4, 0x96, !PT ;  /* 0x0000000907077c12 */ /* 0x000fe2000f8e9604 */
[----:B------:R-:W-:Y:S01]  /*1e60*/  FFMA.FTZ R4, R40, c[0x0][0x23c], -R9 ;  /* 0x00008f0028047a23 */ /* 0x000fe20000010809 */
[----:B---3--:R-:W-:-:S03]  /*1e70*/  LOP3.LUT R5, R11, UR8, R12, 0x96, !PT ;  /* 0x000000080b057c12 */ /* 0x008fc6000f8e960c */
[----:B------:R1:W-:Y:S02]  /*1e80*/  MUFU.EX2 R241, R4 ;  /* 0x0000000400f17308 */ /* 0x0003e40000000800 */
[----:B------:R-:W-:-:S04]  /*1e90*/  IMAD.WIDE.U32 R16, R5, -0x326172a9, RZ ;  /* 0xcd9e8d5705107825 */ /* 0x000fc800078e00ff */
[----:B------:R-:W-:Y:S01]  /*1ea0*/  FFMA.FTZ R5, R41, c[0x0][0x23c], -R9 ;  /* 0x00008f0029057a23 */ /* 0x000fe20000010809 */
[----:B------:R-:W-:-:S03]  /*1eb0*/  LOP3.LUT R6, R17, UR7, R6, 0x96, !PT ;  /* 0x0000000711067c12 */ /* 0x000fc6000f8e9606 */
[----:B------:R2:W3:Y:S02]  /*1ec0*/  MUFU.EX2 R240, R5 ;  /* 0x0000000500f07308 */ /* 0x0004e40000000800 */
[----:B------:R-:W-:-:S04]  /*1ed0*/  IMAD.WIDE.U32 R14, R6, -0x2daee0ad, RZ ;  /* 0xd2511f53060e7825 */ /* 0x000fc800078e00ff */
[----:B-1----:R-:W-:-:S05]  /*1ee0*/  FMUL.FTZ R4, R135, c[0x0][0x23c] ;  /* 0x00008f0087047a20 */ /* 0x002fca0000410000 */
[----:B------:R-:W-:Y:S01]  /*1ef0*/  FSEL R8, R4, RZ, P1 ;  /* 0x000000ff04087208 */ /* 0x000fe20000800000 */
[----:B--2---:R-:W-:-:S04]  /*1f00*/  IMAD.WIDE.U32 R4, R7, -0x2daee0ad, RZ ;  /* 0xd2511f5307047825 */ /* 0x004fc800078e00ff */
[----:B------:R-:W-:Y:S01]  /*1f10*/  FFMA.FTZ R6, R30, c[0x0][0x23c], -R8 ;  /* 0x00008f001e067a23 */ /* 0x000fe20000010808 */
[----:B------:R-:W-:Y:S01]  /*1f20*/  LOP3.LUT R5, R5, UR6, R10, 0x96, !PT ;  /* 0x0000000605057c12 */ /* 0x000fe2000f8e960a */
[----:B------:R-:W-:Y:S01]  /*1f30*/  FFMA.FTZ R7, R42, c[0x0][0x23c], -R8 ;  /* 0x00008f002a077a23 */ /* 0x000fe20000010808 */
[----:B------:R-:W-:Y:S01]  /*1f40*/  LOP3.LUT R4, R15, UR4, R4, 0x96, !PT ;  /* 0x000000040f047c12 */ /* 0x000fe2000f8e9604 */
[----:B------:R1:W-:Y:S01]  /*1f50*/  MUFU.EX2 R239, R6 ;  /* 0x0000000600ef7308 */ /* 0x0003e20000000800 */
[--C-:B------:R-:W-:Y:S02]  /*1f60*/  FFMA.FTZ R11, R43, c[0x0][0x23c], -R8.reuse ;  /* 0x00008f002b0b7a23 */ /* 0x100fe40000010808 */
[----:B------:R-:W-:Y:S01]  /*1f70*/  IMAD.WIDE.U32 R12, R5, -0x326172a9, RZ ;  /* 0xcd9e8d57050c7825 */ /* 0x000fe200078e00ff */
[----:B------:R-:W2:Y:S03]  /*1f80*/  LDSM.16.MT88.4 R40, [R204+0xa000] ;  /* 0x00a00000cc28783b */ /* 0x000ea60000004200 */
[----:B------:R-:W-:Y:S01]  /*1f90*/  IMAD.WIDE.U32 R4, R4, -0x326172a9, RZ ;  /* 0xcd9e8d5704047825 */ /* 0x000fe200078e00ff */
[----:B------:R4:W-:Y:S03]  /*1fa0*/  MUFU.EX2 R238, R7 ;  /* 0x0000000700ee7308 */ /* 0x0009e60000000800 */
[----:B------:R-:W-:Y:S01]  /*1fb0*/  FFMA.FTZ R15, R27, c[0x0][0x23c], -R8 ;  /* 0x00008f001b0f7a23 */ /* 0x000fe20000010808 */
[----:B------:R-:W-:-:S02]  /*1fc0*/  LOP3.LUT R0, R5, UR15, R12, 0x96, !PT ;  /* 0x0000000f05007c12 */ /* 0x000fc4000f8e960c */
[----:B------:R-:W-:Y:S01]  /*1fd0*/  LOP3.LUT R5, R4, 0xffff, RZ, 0xc0, !PT ;  /* 0x0000ffff04057812 */ /* 0x000fe200078ec0ff */
[----:B-1----:R-:W-:Y:S01]  /*1fe0*/  FFMA.FTZ R6, R31, c[0x0][0x23c], -R8 ;  /* 0x00008f001f067a23 */ /* 0x002fe20000010808 */
[----:B------:R-:W1:Y:S02]  /*1ff0*/  MUFU.EX2 R237, R11 ;  /* 0x0000000b00ed7308 */ /* 0x000e640000000800 */
[----:B------:R-:W-:Y:S01]  /*2000*/  SHF.R.U32.HI R5, RZ, 0x8, R5 ;  /* 0x00000008ff057819 */ /* 0x000fe20000011605 */
[----:B------:R-:W5:Y:S01]  /*2010*/  LDSM.16.MT88.4 R28, [R208+0xa000] ;  /* 0x00a00000d01c783b */ /* 0x000f620000004200 */
[--C-:B------:R-:W-:Y:S02]  /*2020*/  SHF.R.U32.HI R10, RZ, 0x10, R4.reuse ;  /* 0x00000010ff0a7819 */ /* 0x100fe40000011604 */
[----:B------:R-:W-:Y:S02]  /*2030*/  LOP3.LUT R2, R0, 0xffff, RZ, 0xc0, !PT ;  /* 0x0000ffff00027812 */ /* 0x000fe400078ec0ff */
[----:B------:R-:W-:Y:S01]  /*2040*/  SHF.R.U32.HI R12, RZ, 0x18, R4 ;  /* 0x00000018ff0c7819 */ /* 0x000fe20000011604 */
[----:B------:R1:W1:Y:S01]  /*2050*/  MUFU.EX2 R236, R6 ;  /* 0x0000000600ec7308 */ /* 0x0002620000000800 */
[----:B------:R-:W-:-:S02]  /*2060*/  SHF.R.U32.HI R3, RZ, 0x10, R0 ;  /* 0x00000010ff037819 */ /* 0x000fc40000011600 */
[----:B----4-:R-:W-:Y:S02]  /*2070*/  SHF.R.U32.HI R7, RZ, 0x18, R0 ;  /* 0x00000018ff077819 */ /* 0x010fe40000011600 */
[----:B------:R-:W-:-:S03]  /*2080*/  LOP3.LUT R3, R3, 0xff, RZ, 0xc0, !PT ;  /* 0x000000ff03037812 */ /* 0x000fc600078ec0ff */
[----:B------:R-:W-:Y:S01]  /*2090*/  MUFU.EX2 R226, R15 ;  /* 0x0000000f00e27308 */ /* 0x000fe20000000800 */
[----:B------:R-:W-:Y:S02]  /*20a0*/  PRMT R7, R3, 0x5410, R7 ;  /* 0x0000541003077816 */ /* 0x000fe40000000007 */
[----:B-1----:R-:W-:Y:S02]  /*20b0*/  LOP3.LUT R6, R4, 0xff, RZ, 0xc0, !PT ;  /* 0x000000ff04067812 */ /* 0x002fe400078ec0ff */
[----:B------:R-:W-:Y:S02]  /*20c0*/  SHF.R.U32.HI R4, RZ, 0x8, R2 ;  /* 0x00000008ff047819 */ /* 0x000fe40000011602 */
[----:B------:R-:W-:Y:S02]  /*20d0*/  PRMT R5, R6, 0x5410, R5 ;  /* 0x0000541006057816 */ /* 0x000fe40000000005 */
[----:B------:R-:W-:Y:S02]  /*20e0*/  LOP3.LUT R6, R10, 0xff, RZ, 0xc0, !PT ;  /* 0x000000ff0a067812 */ /* 0x000fe400078ec0ff */
[----:B------:R-:W-:Y:S01]  /*20f0*/  LOP3.LUT R10, R0, 0xff, RZ, 0xc0, !PT ;  /* 0x000000ff000a7812 */ /* 0x000fe200078ec0ff */
[----:B------:R-:W-:Y:S01]  /*2100*/  HSET2.LE.AND R0, R5, R139, PT ;  /* 0x0000008b05007233 */ /* 0x000fe20003803000 */
[----:B---3--:R-:W-:-:S02]  /*2110*/  F2FP.PACK_AB R2, R240, R241 ;  /* 0x000000f1f002723e */ /* 0x008fc400000000ff */
[----:B------:R-:W-:Y:S02]  /*2120*/  PRMT R5, R6, 0x5410, R12 ;  /* 0x0000541006057816 */ /* 0x000fe4000000000c */
[----:B------:R-:W-:Y:S02]  /*2130*/  LOP3.LUT R6, R0, R2, RZ, 0xc0, !PT ;  /* 0x0000000200067212 */ /* 0x000fe400078ec0ff */
[----:B------:R-:W-:Y:S01]  /*2140*/  F2FP.PACK_AB R2, R237, R238 ;  /* 0x000000eeed02723e */ /* 0x000fe200000000ff */
[--C-:B------:R-:W-:Y:S01]  /*2150*/  HSET2.LE.AND R0, R5, R139.reuse, PT ;  /* 0x0000008b05007233 */ /* 0x100fe20003803000 */
[----:B------:R-:W-:Y:S01]  /*2160*/  PRMT R10, R10, 0x5410, R4 ;  /* 0x000054100a0a7816 */ /* 0x000fe20000000004 */
[--C-:B------:R-:W-:Y:S01]  /*2170*/  HSET2.LE.AND R5, R7, R139.reuse, PT ;  /* 0x0000008b07057233 */ /* 0x100fe20003803000 */
[----:B------:R-:W-:Y:S02]  /*2180*/  F2FP.PACK_AB R4, R242, R243 ;  /* 0x000000f3f204723e */ /* 0x000fe400000000ff */
[----:B------:R-:W-:Y:S01]  /*2190*/  LOP3.LUT R7, R0, R2, RZ, 0xc0, !PT ;  /* 0x0000000200077212 */ /* 0x000fe200078ec0ff */
[----:B------:R-:W-:Y:S01]  /*21a0*/  FFMA.FTZ R2, R24, c[0x0][0x23c], -R9 ;  /* 0x00008f0018027a23 */ /* 0x000fe20000010809 */
[----:B------:R-:W-:Y:S01]  /*21b0*/  FMNMX.FTZ R0, R56, R57, !PT ;  /* 0x0000003938007209 */ /* 0x000fe20007810000 */
[----:B------:R-:W-:Y:S01]  /*21c0*/  HSET2.LE.AND R3, R10, R139, PT ;  /* 0x0000008b0a037233 */ /* 0x000fe20003803000 */
[----:B------:R-:W-:Y:S01]  /*21d0*/  F2FP.PACK_AB R10, R236, R239 ;  /* 0x000000efec0a723e */ /* 0x000fe200000000ff */
[----:B------:R1:W-:Y:S01]  /*21e0*/  MUFU.EX2 R230, R2 ;  /* 0x0000000200e67308 */ /* 0x0003e20000000800 */
[----:B------:R-:W-:-:S02]  /*21f0*/  FMNMX.FTZ R0, R76, R0, !PT ;  /* 0x000000004c007209 */ /* 0x000fc40007810000 */
[----:B------:R-:W-:Y:S02]  /*2200*/  LOP3.LUT R4, R3, R4, RZ, 0xc0, !PT ;  /* 0x0000000403047212 */ /* 0x000fe400078ec0ff */
[----:B------:R-:W-:Y:S02]  /*2210*/  FMNMX.FTZ R0, R77, R0, !PT ;  /* 0x000000004d007209 */ /* 0x000fe40007810000 */
[----:B------:R-:W-:Y:S01]  /*2220*/  LOP3.LUT R5, R5, R10, RZ, 0xc0, !PT ;  /* 0x0000000a05057212 */ /* 0x000fe200078ec0ff */
[----:B------:R-:W-:Y:S01]  /*2230*/  FFMA.FTZ R10, R20, c[0x0][0x23c], -R9 ;  /* 0x00008f00140a7a23 */ /* 0x000fe20000010809 */
[----:B------:R-:W-:-:S03]  /*2240*/  FMNMX.FTZ R0, R124, R0, !PT ;  /* 0x000000007c007209 */ /* 0x000fc60007810000 */
[----:B------:R-:W-:Y:S01]  /*2250*/  MUFU.EX2 R229, R10 ;  /* 0x0000000a00e57308 */ /* 0x000fe20000000800 */
[----:B------:R-:W-:Y:S01]  /*2260*/  FMNMX.FTZ R0, R125, R0, !PT ;  /* 0x000000007d007209 */ /* 0x000fe20007810000 */
[C---:B--2---:R-:W-:Y:S01]  /*2270*/  HMMA.16816.F32 R140, R4.reuse, R40, RZ ;  /* 0x00000028048c723c */ /* 0x044fe200000018ff */
[--C-:B-1----:R-:W-:Y:S02]  /*2280*/  FFMA.FTZ R2, R25, c[0x0][0x23c], -R9.reuse ;  /* 0x00008f0019027a23 */ /* 0x102fe40000010809 */
[----:B------:R-:W-:Y:S01]  /*2290*/  FMNMX.FTZ R0, R160, R0, !PT ;  /* 0x00000000a0007209 */ /* 0x000fe20007810000 */
[----:B------:R-:W-:Y:S02]  /*22a0*/  FFMA.FTZ R9, R21, c[0x0][0x23c], -R9 ;  /* 0x00008f0015097a23 */ /* 0x000fe40000010809 */
[----:B------:R1:W-:Y:S01]  /*22b0*/  MUFU.EX2 R235, R2 ;  /* 0x0000000200eb7308 */ /* 0x0003e20000000800 */
[----:B------:R-:W-:Y:S01]  /*22c0*/  FMNMX.FTZ R0, R161, R0, !PT ;  /* 0x00000000a1007209 */ /* 0x000fe20007810000 */
[C---:B------:R-:W-:Y:S04]  /*22d0*/  HMMA.16816.F32 R36, R4.reuse, R44, RZ ;  /* 0x0000002c0424723c */ /* 0x040fe800000018ff */
[----:B------:R-:W2:Y:S02]  /*22e0*/  SHFL.BFLY PT, R11, R0, 0x2, 0x1f ;  /* 0x0c401f00000b7f89 */ /* 0x000ea400000e0000 */
[----:B------:R3:W4:Y:S02]  /*22f0*/  MUFU.EX2 R234, R9 ;  /* 0x0000000900ea7308 */ /* 0x0007240000000800 */
[----:B------:R-:W-:Y:S01]  /*2300*/  HMMA.16816.F32 R52, R4, R72, RZ ;  /* 0x000000480434723c */ /* 0x000fe200000018ff */
[----:B-1----:R-:W-:Y:S01]  /*2310*/  LOP3.LUT R2, R13, UR5, R16, 0x96, !PT ;  /* 0x000000050d027c12 */ /* 0x002fe2000f8e9610 */
[----:B------:R-:W-:-:S06]  /*2320*/  FFMA.FTZ R13, R26, c[0x0][0x23c], -R8 ;  /* 0x00008f001a0d7a23 */ /* 0x000fcc0000010808 */
[C---:B-----5:R-:W-:Y:S01]  /*2330*/  HMMA.16816.F32 R68, R4.reuse, R28, RZ ;  /* 0x0000001c0444723c */ /* 0x060fe200000018ff */
[----:B------:R-:W-:Y:S01]  /*2340*/  LDSM.16.MT88.4 R24, [R206+0xb800] ;  /* 0x00b80000ce18783b */ /* 0x000fe20000004200 */
[----:B------:R-:W-:Y:S01]  /*2350*/  IMAD.WIDE.U32 R2, R2, -0x2daee0ad, RZ ;  /* 0xd2511f5302027825 */ /* 0x000fe200078e00ff */
[----:B------:R-:W-:Y:S04]  /*2360*/  MUFU.EX2 R227, R13 ;  /* 0x0000000d00e37308 */ /* 0x000fe80000000800 */
[----:B------:R-:W-:Y:S01]  /*2370*/  LOP3.LUT R12, R2, 0xff, RZ, 0xc0, !PT ;  /* 0x000000ff020c7812 */ /* 0x000fe200078ec0ff */
[----:B------:R-:W-:Y:S01]  /*2380*/  HMMA.16816.F32 R84, R4, R60, RZ ;  /* 0x0000003c0454723c */ /* 0x000fe200000018ff */
[----:B---3--:R-:W-:Y:S02]  /*2390*/  SHF.R.U32.HI R9, RZ, 0x10, R2 ;  /* 0x00000010ff097819 */ /* 0x008fe40000011602 */
[----:B--2---:R-:W-:-:S02]  /*23a0*/  FMNMX.FTZ R16, R11, R0, !PT ;  /* 0x000000000b107209 */ /* 0x004fc40007810000 */
[----:B------:R-:W-:Y:S02]  /*23b0*/  LOP3.LUT R0, R3, UR14, R14, 0x96, !PT ;  /* 0x0000000e03007c12 */ /* 0x000fe4000f8e960e */
[----:B------:R-:W-:Y:S01]  /*23c0*/  LOP3.LUT R3, R2, 0xffff, RZ, 0xc0, !PT ;  /* 0x0000ffff02037812 */ /* 0x000fe200078ec0ff */
[C---:B------:R-:W-:Y:S01]  /*23d0*/  HMMA.16816.F32 R100, R4.reuse, R104, RZ ;  /* 0x000000680464723c */ /* 0x040fe200000018ff */
[----:B------:R-:W-:Y:S01]  /*23e0*/  SHF.R.U32.HI R11, RZ, 0x18, R2 ;  /* 0x00000018ff0b7819 */ /* 0x000fe20000011602 */
[--C-:B------:R-:W-:Y:S01]  /*23f0*/  FFMA.FTZ R2, R22, c[0x0][0x23c], -R8.reuse ;  /* 0x00008f0016027a23 */ /* 0x100fe20000010808 */
[----:B------:R-:W-:Y:S01]  /*2400*/  SHF.R.U32.HI R10, RZ, 0x8, R3 ;  /* 0x00000008ff0a7819 */ /* 0x000fe20000011603 */
[----:B------:R-:W-:Y:S01]  /*2410*/  FFMA.FTZ R3, R23, c[0x0][0x23c], -R8 ;  /* 0x00008f0017037a23 */ /* 0x000fe20000010808 */
[----:B------:R-:W-:Y:S01]  /*2420*/  LOP3.LUT R9, R9, 0xff, RZ, 0xc0, !PT ;  /* 0x000000ff09097812 */ /* 0x000fe200078ec0ff */
[----:B------:R1:W-:Y:S01]  /*2430*/  MUFU.EX2 R228, R2 ;  /* 0x0000000200e47308 */ /* 0x0003e20000000800 */
[----:B------:R-:W-:Y:S01]  /*2440*/  PRMT R14, R12, 0x5410, R10 ;  /* 0x000054100c0e7816 */ /* 0x000fe2000000000a */
[----:B------:R-:W-:Y:S01]  /*2450*/  HMMA.16816.F32 R112, R4, R116, RZ ;  /* 0x000000740470723c */ /* 0x000fe200000018ff */
[----:B------:R-:W-:-:S02]  /*2460*/  PRMT R12, R9, 0x5410, R11 ;  /* 0x00005410090c7816 */ /* 0x000fc4000000000b */
[----:B------:R-:W-:Y:S02]  /*2470*/  LOP3.LUT R11, R0, 0xff, RZ, 0xc0, !PT ;  /* 0x000000ff000b7812 */ /* 0x000fe400078ec0ff */
[----:B------:R-:W-:Y:S01]  /*2480*/  SHF.R.U32.HI R8, RZ, 0x10, R0 ;  /* 0x00000010ff087819 */ /* 0x000fe20000011600 */
[----:B------:R2:W3:Y:S02]  /*2490*/  MUFU.EX2 R233, R3 ;  /* 0x0000000300e97308 */ /* 0x0004e40000000800 */
[----:B------:R-:W-:Y:S01]  /*24a0*/  HMMA.16816.F32 R168, R4, R200, RZ ;  /* 0x000000c804a8723c */ /* 0x000fe200000018ff */
[----:B-1----:R-:W-:-:S07]  /*24b0*/  FMNMX.FTZ R2, R58, R59, !PT ;  /* 0x0000003b3a027209 */ /* 0x002fce0007810000 */
[----:B------:R-:W-:Y:S01]  /*24c0*/  HMMA.16816.F32 R152, R4, R42, RZ ;  /* 0x0000002a0498723c */ /* 0x000fe200000018ff */
[----:B------:R-:W-:-:S04]  /*24d0*/  FMNMX.FTZ R2, R78, R2, !PT ;  /* 0x000000024e027209 */ /* 0x000fc80007810000 */
[----:B------:R-:W-:Y:S02]  /*24e0*/  FMNMX.FTZ R10, R79, R2, !PT ;  /* 0x000000024f0a7209 */ /* 0x000fe40007810000 */
[----:B------:R-:W-:Y:S01]  /*24f0*/  LOP3.LUT R2, R0, 0xffff, RZ, 0xc0, !PT ;  /* 0x0000ffff00027812 */ /* 0x000fe200078ec0ff */
[C---:B------:R-:W-:Y:S01]  /*2500*/  HMMA.16816.F32 R48, R4.reuse, R46, RZ ;  /* 0x0000002e0430723c */ /* 0x040fe200000018ff */
[----:B--2---:R-:W-:Y:S02]  /*2510*/  SHF.R.U32.HI R3, RZ, 0x18, R0 ;  /* 0x00000018ff037819 */ /* 0x004fe40000011600 */
[----:B------:R-:W-:Y:S02]  /*2520*/  SHF.R.U32.HI R9, RZ, 0x8, R2 ;  /* 0x00000008ff097819 */ /* 0x000fe40000011602 */
[----:B------:R-:W-:Y:S02]  /*2530*/  FMNMX.FTZ R0, R126, R10, !PT ;  /* 0x0000000a7e007209 */ /* 0x000fe40007810000 */
[----:B------:R-:W-:Y:S01]  /*2540*/  PRMT R11, R11, 0x5410, R9 ;  /* 0x000054100b0b7816 */ /* 0x000fe20000000009 */
[----:B------:R-:W-:Y:S01]  /*2550*/  HMMA.16816.F32 R64, R4, R74, RZ ;  /* 0x0000004a0440723c */ /* 0x000fe200000018ff */
[----:B------:R-:W-:Y:S01]  /*2560*/  FMNMX.FTZ R9, R127, R0, !PT ;  /* 0x000000007f097209 */ /* 0x000fe20007810000 */
[----:B------:R-:W-:Y:S01]  /*2570*/  HSET2.LE.AND R0, R14, R139, PT ;  /* 0x0000008b0e007233 */ /* 0x000fe20003803000 */
[----:B------:R-:W-:-:S02]  /*2580*/  LOP3.LUT R2, R8, 0xff, RZ, 0xc0, !PT ;  /* 0x000000ff08027812 */ /* 0x000fc400078ec0ff */
[----:B------:R-:W-:Y:S02]  /*2590*/  FMNMX.FTZ R9, R162, R9, !PT ;  /* 0x00000009a2097209 */ /* 0x000fe40007810000 */
[----:B------:R-:W-:Y:S01]  /*25a0*/  PRMT R10, R2, 0x5410, R3 ;  /* 0x00005410020a7816 */ /* 0x000fe20000000003 */
[--C-:B------:R-:W-:Y:S01]  /*25b0*/  HSET2.LE.AND R3, R12, R139.reuse, PT ;  /* 0x0000008b0c037233 */ /* 0x100fe20003803000 */
[----:B----4-:R-:W-:Y:S01]  /*25c0*/  F2FP.PACK_AB R2, R234, R229 ;  /* 0x000000e5ea02723e */ /* 0x010fe200000000ff */
[C---:B------:R-:W-:Y:S01]  /*25d0*/  HMMA.16816.F32 R80, R4.reuse, R30, RZ ;  /* 0x0000001e0450723c */ /* 0x040fe200000018ff */
[----:B---3--:R-:W-:Y:S02]  /*25e0*/  F2FP.PACK_AB R8, R233, R228 ;  /* 0x000000e4e908723e */ /* 0x008fe400000000ff */
        /* <DEDUP_REMOVED lines=75> */
[----:B------:R-:W-:Y:S02]  /*2aa0*/  LOP3.LUT R5, R5, UR15, R10, 0x96, !PT ;  /* 0x0000000f05057c12 */ /* 0x000fe4000f8e960a */
[----:B------:R-:W-:Y:S01]  /*2ab0*/  SHF.R.U32.HI R6, RZ, 0x8, R6 ;  /* 0x00000008ff067819 */ /* 0x000fe20000011606 */
[----:B------:R1:W-:Y:S01]  /*2ac0*/  MUFU.EX2 R133, R7 ;  /* 0x0000000700857308 */ /* 0x0003e20000000800 */
[--C-:B------:R-:W-:Y:S01]  /*2ad0*/  SHF.R.U32.HI R9, RZ, 0x10, R4.reuse ;  /* 0x00000010ff097819 */ /* 0x100fe20000011604 */
[----:B------:R-:W-:Y:S01]  /*2ae0*/  HMMA.16816.F32 R120, R128, R174, R120 ;  /* 0x000000ae8078723c */ /* 0x000fe20000001878 */
[----:B------:R-:W-:-:S02]  /*2af0*/  SHF.R.U32.HI R15, RZ, 0x18, R4 ;  /* 0x00000018ff0f7819 */ /* 0x000fc40000011604 */
[----:B------:R-:W-:Y:S02]  /*2b00*/  LOP3.LUT R4, R5, 0xffff, RZ, 0xc0, !PT ;  /* 0x0000ffff05047812 */ /* 0x000fe400078ec0ff */
[----:B------:R-:W-:Y:S02]  /*2b10*/  PRMT R10, R8, 0x5410, R6 ;  /* 0x00005410080a7816 */ /* 0x000fe40000000006 */
        /* <DEDUP_REMOVED lines=17> */
[----:B------:R-:W-:Y:S02]  /*2c30*/  LOP3.LUT R6, R6, R4, RZ, 0xc0, !PT ;  /* 0x0000000406067212 */ /* 0x000fe400078ec0ff */
[----:B---3--:R-:W-:Y:S01]  /*2c40*/  F2FP.PACK_AB R4, R132, R133 ;  /* 0x000000858404723e */ /* 0x008fe200000000ff */
[----:B------:R-:W-:Y:S01]  /*2c50*/  HSET2.LE.AND R5, R10, R139, PT ;  /* 0x0000008b0a057233 */ /* 0x000fe20003803000 */
[----:B------:R-:W-:-:S02]  /*2c60*/  F2FP.PACK_AB R10, R137, R138 ;  /* 0x0000008a890a723e */ /* 0x000fc400000000ff */
[----:B------:R-:W-:Y:S02]  /*2c70*/  LOP3.LUT R7, R7, R4, RZ, 0xc0, !PT ;  /* 0x0000000407077212 */ /* 0x000fe400078ec0ff */
[----:B------:R-:W-:Y:S01]  /*2c80*/  LOP3.LUT R4, R5, R8, RZ, 0xc0, !PT ;  /* 0x0000000805047212 */ /* 0x000fe200078ec0ff */
[--C-:B------:R-:W-:Y:S01]  /*2c90*/  FFMA.FTZ R8, R124, c[0x0][0x23c], -R3.reuse ;  /* 0x00008f007c087a23 */ /* 0x100fe20000010803 */
[----:B------:R-:W-:Y:S01]  /*2ca0*/  LOP3.LUT R5, R9, R10, RZ, 0xc0, !PT ;  /* 0x0000000a09057212 */ /* 0x000fe200078ec0ff */
[----:B------:R-:W-:Y:S02]  /*2cb0*/  FFMA.FTZ R10, R162, c[0x0][0x23c], -R0 ;  /* 0x00008f00a20a7a23 */ /* 0x000fe40000010800 */
[----:B------:R1:W-:Y:S04]  /*2cc0*/  MUFU.EX2 R32, R8 ;  /* 0x0000000800207308 */ /* 0x0003e80000000800 */
[C---:B------:R-:W-:Y:S04]  /*2cd0*/  HMMA.16816.F32 R144, R4.reuse, R40, RZ ;  /* 0x000000280490723c */ /* 0x040fe800000018ff */
[----:B------:R2:W-:Y:S04]  /*2ce0*/  MUFU.EX2 R15, R10 ;  /* 0x0000000a000f7308 */ /* 0x0005e80000000800 */
[----:B------:R-:W-:Y:S01]  /*2cf0*/  HMMA.16816.F32 R148, R4, R42, RZ ;  /* 0x0000002a0494723c */ /* 0x000fe200000018ff */
[----:B-1----:R-:W-:-:S04]  /*2d00*/  FFMA.FTZ R8, R125, c[0x0][0x23c], -R3 ;  /* 0x00008f007d087a23 */ /* 0x002fc80000010803 */
[----:B------:R1:W-:Y:S03]  /*2d10*/  MUFU.EX2 R23, R8 ;  /* 0x0000000800177308 */ /* 0x0003e60000000800 */
[----:B------:R-:W-:Y:S01]  /*2d20*/  HMMA.16816.F32 R40, R4, R44, RZ ;  /* 0x0000002c0428723c */ /* 0x000fe200000018ff */
[----:B--2---:R-:W-:-:S04]  /*2d30*/  FFMA.FTZ R10, R163, c[0x0][0x23c], -R0 ;  /* 0x00008f00a30a7a23 */ /* 0x004fc80000010800 */
[----:B------:R-:W-:Y:S03]  /*2d40*/  MUFU.EX2 R231, R10 ;  /* 0x0000000a00e77308 */ /* 0x000fe60000000800 */
[----:B------:R-:W-:Y:S01]  /*2d50*/  HMMA.16816.F32 R56, R4, R72, RZ ;  /* 0x000000480438723c */ /* 0x000fe200000018ff */
[----:B-1----:R-:W-:-:S07]  /*2d60*/  FFMA.FTZ R8, R160, c[0x0][0x23c], -R3 ;  /* 0x00008f00a0087a23 */ /* 0x002fce0000010803 */
[C---:B------:R-:W-:Y:S01]  /*2d70*/  HMMA.16816.F32 R16, R4.reuse, R74, RZ ;  /* 0x0000004a0410723c */ /* 0x040fe200000018ff */
[----:B------:R-:W-:Y:S01]  /*2d80*/  FFMA.FTZ R3, R161, c[0x0][0x23c], -R3 ;  /* 0x00008f00a1037a23 */ /* 0x000fe20000010803 */
[----:B------:R1:W-:Y:S06]  /*2d90*/  MUFU.EX2 R22, R8 ;  /* 0x0000000800167308 */ /* 0x0003ec0000000800 */
[C---:B------:R-:W-:Y:S02]  /*2da0*/  HMMA.16816.F32 R156, R4.reuse, R104, RZ ;  /* 0x00000068049c723c */ /* 0x040fe400000018ff */
[----:B------:R2:W3:Y:S06]  /*2db0*/  MUFU.EX2 R232, R3 ;  /* 0x0000000300e87308 */ /* 0x0004ec0000000800 */
[----:B------:R-:W-:Y:S01]  /*2dc0*/  HMMA.16816.F32 R160, R4, R116, RZ ;  /* 0x0000007404a0723c */ /* 0x000fe200000018ff */
[----:B-1----:R-:W-:-:S04]  /*2dd0*/  FFMA.FTZ R8, R127, c[0x0][0x23c], -R0 ;  /* 0x00008f007f087a23 */ /* 0x002fc80000010800 */
[----:B------:R-:W-:Y:S03]  /*2de0*/  MUFU.EX2 R20, R8 ;  /* 0x0000000800147308 */ /* 0x000fe60000000800 */
[----:B------:R-:W-:Y:S01]  /*2df0*/  HMMA.16816.F32 R44, R4, R46, RZ ;  /* 0x0000002e042c723c */ /* 0x000fe200000018ff */
[----:B--2---:R-:W-:-:S04]  /*2e00*/  FFMA.FTZ R3, R126, c[0x0][0x23c], -R0 ;  /* 0x00008f007e037a23 */ /* 0x004fc80000010800 */
[----:B------:R1:W2:Y:S03]  /*2e10*/  MUFU.EX2 R21, R3 ;  /* 0x0000000300157308 */ /* 0x0002a60000000800 */
[C---:B------:R-:W-:Y:S08]  /*2e20*/  HMMA.16816.F32 R72, R4.reuse, R28, RZ ;  /* 0x0000001c0448723c */ /* 0x040ff000000018ff */
[----:B------:R-:W-:Y:S01]  /*2e30*/  HMMA.16816.F32 R76, R4, R30, RZ ;  /* 0x0000001e044c723c */ /* 0x000fe200000018ff */
[----:B-1----:R-:W-:-:S07]  /*2e40*/  LOP3.LUT R3, R11, UR5, R14, 0x96, !PT ;  /* 0x000000050b037c12 */ /* 0x002fce000f8e960e */
[----:B------:R-:W-:Y:S01]  /*2e50*/  HMMA.16816.F32 R88, R4, R60, RZ ;  /* 0x0000003c0458723c */ /* 0x000fe200000018ff */
[----:B------:R-:W-:-:S07]  /*2e60*/  IMAD.WIDE.U32 R8, R3, -0x2daee0ad, RZ ;  /* 0xd2511f5303087825 */ /* 0x000fce00078e00ff */
[C---:B------:R-:W-:Y:S01]  /*2e70*/  HMMA.16816.F32 R92, R4.reuse, R62, RZ ;  /* 0x0000003e045c723c */ /* 0x040fe200000018ff */
[C---:B------:R-:W-:Y:S02]  /*2e80*/  LOP3.LUT R3, R8.reuse, 0xffff, RZ, 0xc0, !PT ;  /* 0x0000ffff08037812 */ /* 0x040fe400078ec0ff */
[----:B------:R-:W-:Y:S02]  /*2e90*/  LOP3.LUT R0, R9, UR14, R12, 0x96, !PT ;  /* 0x0000000e09007c12 */ /* 0x000fe4000f8e960c */
[----:B------:R-:W-:Y:S02]  /*2ea0*/  LOP3.LUT R14, R8, 0xff, RZ, 0xc0, !PT ;  /* 0x000000ff080e7812 */ /* 0x000fe400078ec0ff */
[--C-:B------:R-:W-:Y:S01]  /*2eb0*/  SHF.R.U32.HI R9, RZ, 0x10, R8.reuse ;  /* 0x00000010ff097819 */ /* 0x100fe20000011608 */
[----:B------:R-:W-:Y:S01]  /*2ec0*/  HMMA.16816.F32 R104, R4, R106, RZ ;  /* 0x0000006a0468723c */ /* 0x000fe200000018ff */
[----:B------:R-:W-:Y:S02]  /*2ed0*/  SHF.R.U32.HI R13, RZ, 0x18, R8 ;  /* 0x00000018ff0d7819 */ /* 0x000fe40000011608 */
[----:B------:R-:W-:-:S02]  /*2ee0*/  SHF.R.U32.HI R10, RZ, 0x8, R3 ;  /* 0x00000008ff0a7819 */ /* 0x000fc40000011603 */
[C---:B------:R-:W-:Y:S02]  /*2ef0*/  LOP3.LUT R3, R0.reuse, 0xffff, RZ, 0xc0, !PT ;  /* 0x0000ffff00037812 */ /* 0x040fe400078ec0ff */
[--C-:B------:R-:W-:Y:S01]  /*2f00*/  SHF.R.U32.HI R8, RZ, 0x10, R0.reuse ;  /* 0x00000010ff087819 */ /* 0x100fe20000011600 */
[C---:B------:R-:W-:Y:S01]  /*2f10*/  HMMA.16816.F32 R164, R4.reuse, R200, RZ ;  /* 0x000000c804a4723c */ /* 0x040fe200000018ff */
[----:B------:R-:W-:Y:S02]  /*2f20*/  LOP3.LUT R12, R0, 0xff, RZ, 0xc0, !PT ;  /* 0x000000ff000c7812 */ /* 0x000fe400078ec0ff */
[----:B------:R-:W-:Y:S02]  /*2f30*/  SHF.R.U32.HI R11, RZ, 0x18, R0 ;  /* 0x00000018ff0b7819 */ /* 0x000fe40000011600 */
[----:B------:R-:W-:Y:S02]  /*2f40*/  LOP3.LUT R9, R9, 0xff, RZ, 0xc0, !PT ;  /* 0x000000ff09097812 */ /* 0x000fe400078ec0ff */
[----:B------:R-:W-:Y:S01]  /*2f50*/  SHF.R.U32.HI R3, RZ, 0x8, R3 ;  /* 0x00000008ff037819 */ /* 0x000fe20000011603 */
[----:B------:R-:W-:Y:S01]  /*2f60*/  HMMA.16816.F32 R116, R4, R118, RZ ;  /* 0x000000760474723c */ /* 0x000fe200000018ff */
[----:B------:R-:W-:-:S02]  /*2f70*/  LOP3.LUT R0, R8, 0xff, RZ, 0xc0, !PT ;  /* 0x000000ff08007812 */ /* 0x000fc400078ec0ff */
[----:B------:R-:W-:Y:S02]  /*2f80*/  PRMT R8, R14, 0x5410, R10 ;  /* 0x000054100e087816 */ /* 0x000fe4000000000a */
[----:B------:R-:W-:Y:S02]  /*2f90*/  PRMT R9, R9, 0x5410, R13 ;  /* 0x0000541009097816 */ /* 0x000fe4000000000d */
[----:B------:R-:W-:Y:S02]  /*2fa0*/  PRMT R10, R12, 0x5410, R3 ;  /* 0x000054100c0a7816 */ /* 0x000fe40000000003 */
[----:B------:R-:W-:Y:S01]  /*2fb0*/  PRMT R11, R0, 0x5410, R11 ;  /* 0x00005410000b7816 */ /* 0x000fe2000000000b */
[--C-:B------:R-:W-:Y:S01]  /*2fc0*/  HSET2.LE.AND R0, R8, R139.reuse, PT ;  /* 0x0000008b08007233 */ /* 0x100fe20003803000 */
[----:B---3--:R-:W-:Y:S01]  /*2fd0*/  F2FP.PACK_AB R3, R232, R22 ;  /* 0x00000016e803723e */ /* 0x008fe200000000ff */
[--C-:B------:R-:W-:Y:S01]  /*2fe0*/  HSET2.LE.AND R8, R9, R139.reuse, PT ;  /* 0x0000008b09087233 */ /* 0x100fe20003803000 */
[----:B------:R-:W-:Y:S01]  /*2ff0*/  F2FP.PACK_AB R9, R231, R15 ;  /* 0x0000000fe709723e */ /* 0x000fe200000000ff */
[--C-:B------:R-:W-:Y:S01]  /*3000*/  HSET2.LE.AND R10, R10, R139.reuse, PT ;  /* 0x0000008b0a0a7233 */ /* 0x100fe20003803000 */
[----:B------:R-:W-:Y:S01]  /*3010*/  LOP3.LUT R126, R0, R3, RZ, 0xc0, !PT ;  /* 0x00000003007e7212 */ /* 0x000fe200078ec0ff */
[----:B------:R-:W-:Y:S01]  /*3020*/  HSET2.LE.AND R12, R11, R139, PT ;  /* 0x0000008b0b0c7233 */ /* 0x000fe20003803000 */
[----:B------:R-:W-:Y:S01]  /*3030*/  F2FP.PACK_AB R11, R23, R32 ;  /* 0x00000020170b723e */ /* 0x000fe200000000ff */
[----:B------:R-:W-:Y:S01]  /*3040*/  FADD.FTZ R3, R243, R242 ;  /* 0x000000f2f3037221 */ /* 0x000fe20000010000 */
[----:B--2---:R-:W-:-:S02]  /*3050*/  F2FP.PACK_AB R0, R20, R21 ;  /* 0x000000151400723e */ /* 0x004fc400000000ff */
[----:B------:R-:W-:Y:S01]  /*3060*/  LOP3.LUT R127, R8, R9, RZ, 0xc0, !PT ;  /* 0x00000009087f7212 */ /* 0x000fe200078ec0ff */
[----:B------:R-:W-:Y:S01]  /*3070*/  FADD.FTZ R3, R241, R3 ;  /* 0x00000003f1037221 */ /* 0x000fe20000010000 */
[----:B------:R-:W-:Y:S02]  /*3080*/  LOP3.LUT R124, R10, R11, RZ, 0xc0, !PT ;  /* 0x0000000b0a7c7212 */ /* 0x000fe400078ec0ff */
[----:B------:R-:W-:Y:S01]  /*3090*/  HMMA.16816.F32 R8, R4, R202, RZ ;  /* 0x000000ca0408723c */ /* 0x000fe200000018ff */
[----:B------:R-:W-:Y:S01]  /*30a0*/  LOP3.LUT R125, R12, R0, RZ, 0xc0, !PT ;  /* 0x000000000c7d7212 */ /* 0x000fe200078ec0ff */
        /* <DEDUP_REMOVED lines=44> */
[----:B------:R-:W-:-:S02]  /*3370*/  LEA.HI.SX32 R220, R220, 0xfffffffe, 0x1b ;  /* 0xfffffffedcdc7811 */ /* 0x000fc400078fdaff */
[----:B------:R-:W-:Y:S01]  /*3380*/  MOV R3, R135 ;  /* 0x0000008700037202 */ /* 0x000fe20000000f00 */
[----:B------:R-:W-:Y:S01]  /*3390*/  IMAD.WIDE.U32 R4, R33, -0x326172a9, RZ ;  /* 0xcd9e8d5721047825 */ /* 0x000fe200078e00ff */
[----:B------:R1:W-:Y:S01]  /*33a0*/  STL.64 [R1+0x8], R6 ;  /* 0x0000080601007387 */ /* 0x0003e20000100a00 */
[----:B------:R-:W-:Y:S02]  /*33b0*/  LOP3.LUT R240, R7, R34, RZ, 0x3c, !PT ;  /* 0x0000002207f07212 */ /* 0x000fe400078e3cff */
[----:B------:R-:W-:Y:S01]  /*33c0*/  MOV R0, R136 ;  /* 0x0000008800007202 */ /* 0x000fe20000000f00 */
[----:B------:R1:W-:Y:S01]  /*33d0*/  STL.64 [R1], R4 ;  /* 0x0000000401007387 */ /* 0x0003e20000100a00 */
[----:B------:R-:W-:Y:S01]  /*33e0*/  LOP3.LUT R238, R5, R34, RZ, 0x3c, !PT ;  /* 0x0000002205ee7212 */ /* 0x000fe200078e3cff */
[----:B------:R-:W-:Y:S01]  /*33f0*/  IMAD.WIDE.U32 R222, R225, -0x2daee0ad, RZ ;  /* 0xd2511f53e1de7825 */ /* 0x000fe200078e00ff */
[----:B------:R-:W-:Y:S02]  /*3400*/  MOV R138, R2 ;  /* 0x00000002008a7202 */ /* 0x000fe40000000f00 */
[----:B------:R-:W-:Y:S01]  /*3410*/  MOV R137, R134 ;  /* 0x0000008600897202 */ /* 0x000fe20000000f00 */
[----:B------:R-:W-:Y:S01]  /*3420*/  IMAD.WIDE.U32 R240, R240, -0x2daee0ad, RZ ;  /* 0xd2511f53f0f07825 */ /* 0x000fe200078e00ff */
[----:B------:R-:W-:-:S03]  /*3430*/  PRMT R251, R251, 0x7054, R251 ;  /* 0x00007054fbfb7816 */ /* 0x000fc600000000fb */
[----:B------:R-:W-:Y:S01]  /*3440*/  IMAD.WIDE.U32 R238, R238, -0x2daee0ad, RZ ;  /* 0xd2511f53eeee7825 */ /* 0x000fe200078e00ff */
[----:B------:R-:W-:Y:S05]  /*3450*/  BRA `(.L_x_1478) ;  /* 0x0000017000007947 */ /* 0x000fea0003800000 */
.L_x_1480:
        /* <DEDUP_REMOVED lines=23> */
.L_x_1478:
[----:B------:R-:W2:Y:S01]  /*35d0*/  LDL.64 R8, [R1+0x18] ;  /* 0x0000180001087983 */ /* 0x000ea20000100a00 */
[----:B------:R-:W-:Y:S01]  /*35e0*/  SHF.R.S32.HI R2, RZ, 0x1f, R220 ;  /* 0x0000001fff027819 */ /* 0x000fe200000114dc */
[----:B------:R-:W-:Y:S04]  /*35f0*/  DEPBAR.LE SB0, 0x0 ;  /* 0x000080000000791a */ /* 0x000fe80000000000 */
[----:B------:R-:W-:Y:S01]  /*3600*/  BAR.SYNC.DEFER_BLOCKING 0x0 ;  /* 0x0000000000007b1d */ /* 0x000fe20000010000 */
[----:B------:R-:W-:Y:S02]  /*3610*/  IMAD R2, R2, c[0x0][0x1a0], RZ ;  /* 0x0000680002027a24 */ /* 0x000fe400078e02ff */
[C---:B-1----:R-:W-:Y:S04]  /*3620*/  IMAD.WIDE.U32 R6, R220.reuse, c[0x0][0x1a0], RZ ;  /* 0x00006800dc067a25 */ /* 0x042fe800078e00ff */
[----:B------:R-:W-:Y:S04]  /*3630*/  IMAD R4, R220, c[0x0][0x1a4], R2 ;  /* 0x00006900dc047a24 */ /* 0x000fe800078e0202 */
[----:B------:R-:W-:Y:S01]  /*3640*/  IMAD.IADD R7, R7, 0x1, R4 ;  /* 0x0000000107077824 */ /* 0x000fe200078e0204 */
[----:B--2---:R-:W-:Y:S04]  /*3650*/  LEA R2, P0, R6, R8, 0x5 ;  /* 0x0000000806027211 */ /* 0x004fe800078028ff */
        /* <DEDUP_REMOVED lines=14> */
[----:B------:R-:W1:Y:S05]  /*3740*/  LDSM.16.M88.4 R16, [R214] ;  /* 0x00000000d610783b */ /* 0x000e6a0000000200 */
        /* <DEDUP_REMOVED lines=9> */
[----:B------:R-:W1:Y:S01]  /*37e0*/  LDSM.16.M88.4 R192, [R212] ;  /* 0x00000000d4c0783b */ /* 0x000e620000000200 */
        /* <DEDUP_REMOVED lines=88> */
.L_x_1479:
[----:B------:R-:W2:Y:S01]  /*3d70*/  LDL.64 R172, [R1+0x8] ;  /* 0x0000080001ac7983 */ /* 0x000ea20000100a00 */
[----:B------:R-:W-:Y:S04]  /*3d80*/  FMNMX.FTZ R2, R4, R0, !PT ;  /* 0x0000000004027209 */ /* 0x000fe80007810000 */
[----:B------:R-:W-:Y:S01]  /*3d90*/  FMNMX.FTZ R2, R5, R2, !PT ;  /* 0x0000000205027209 */ /* 0x000fe20007810000 */
[----:B------:R-:W3:Y:S03]  /*3da0*/  LDL.64 R176, [R1] ;  /* 0x0000000001b07983 */ /* 0x000ee60000100a00 */
        /* <DEDUP_REMOVED lines=21> */
[----:B------:R-:W-:Y:S03]  /*3f00*/  FMNMX.FTZ R2, R28, R2, !PT ;  /* 0x000000021c027209 */ /* 0x000fe60007810000 */
[----:B------:R-:W4:Y:S01]  /*3f10*/  SHFL.BFLY PT, R134, R132, 0x2, 0x1f ;  /* 0x0c401f0084867f89 */ /* 0x000f2200000e0000 */
[----:B------:R-:W-:Y:S07]  /*3f20*/  FMNMX.FTZ R2, R29, R2, !PT ;  /* 0x000000021d027209 */ /* 0x000fee0007810000 */
[----:B------:R-:W5:Y:S01]  /*3f30*/  SHFL.BFLY PT, R133, R2, 0x2, 0x1f ;  /* 0x0c401f0002857f89 */ /* 0x000f6200000e0000 */
[----:B-1----:R-:W-:Y:S07]  /*3f40*/  FMNMX.FTZ R136, R136, R135, !PT ;  /* 0x0000008788887209 */ /* 0x002fee0007810000 */
[----:B------:R-:W1:Y:S01]  /*3f50*/  SHFL.BFLY PT, R135, R136, 0x1, 0x1f ;  /* 0x0c201f0088877f89 */ /* 0x000e6200000e0000 */
[----:B----4-:R-:W-:Y:S07]  /*3f60*/  FMNMX.FTZ R132, R132, R134, !PT ;  /* 0x0000008684847209 */ /* 0x010fee0007810000 */
[----:B------:R-:W4:Y:S01]  /*3f70*/  SHFL.BFLY PT, R134, R132, 0x1, 0x1f ;  /* 0x0c201f0084867f89 */ /* 0x000f2200000e0000 */
[----:B-----5:R-:W-:Y:S07]  /*3f80*/  FMNMX.FTZ R2, R2, R133, !PT ;  /* 0x0000008502027209 */ /* 0x020fee0007810000 */
[----:B------:R-:W5:Y:S01]  /*3f90*/  SHFL.BFLY PT, R139, R2, 0x1, 0x1f ;  /* 0x0c201f00028b7f89 */ /* 0x000f6200000e0000 */
[----:B-1----:R-:W-:Y:S04]  /*3fa0*/  FMNMX.FTZ R136, R136, R135, !PT ;  /* 0x0000008788887209 */ /* 0x002fe80007810000 */
[C---:B------:R-:W-:Y:S01]  /*3fb0*/  FSETP.NEU.FTZ.AND P1, PT, R136.reuse, -INF , PT ;  /* 0xff8000008800780b */ /* 0x040fe20003f3d000 */
[----:B------:R-:W-:Y:S04]  /*3fc0*/  FADD.FTZ R0, -R136, R0 ;  /* 0x0000000088007221 */ /* 0x000fe80000010100 */
[----:B------:R-:W-:Y:S04]  /*3fd0*/  FMUL.FTZ R0, R0, c[0x0][0x23c] ;  /* 0x00008f0000007a20 */ /* 0x000fe80000410000 */
[----:B------:R1:W1:Y:S01]  /*3fe0*/  MUFU.EX2 R133, R0 ;  /* 0x0000000000857308 */ /* 0x0002620000000800 */
[----:B----4-:R-:W-:Y:S02]  /*3ff0*/  FMNMX.FTZ R135, R132, R134, !PT ;  /* 0x0000008684877209 */ /* 0x010fe40007810000 */
[----:B------:R-:W-:Y:S02]  /*4000*/  FMNMX.FTZ R132, R10, R138, !PT ;  /* 0x0000008a0a847209 */ /* 0x000fe40007810000 */
[----:B-----5:R-:W-:Y:S01]  /*4010*/  FMNMX.FTZ R134, R2, R139, !PT ;  /* 0x0000008b02867209 */ /* 0x020fe20007810000 */
[----:B------:R-:W-:Y:S01]  /*4020*/  FMUL.FTZ R139, R135, c[0x0][0x23c] ;  /* 0x00008f00878b7a20 */ /* 0x000fe20000410000 */
[----:B------:R-:W-:Y:S03]  /*4030*/  FMNMX.FTZ R2, R11, R132, !PT ;  /* 0x000000840b027209 */ /* 0x000fe60007810000 */
[----:B------:R-:W-:Y:S01]  /*4040*/  FMUL.FTZ R184, R134, c[0x0][0x23c] ;  /* 0x00008f0086b87a20 */ /* 0x000fe20000410000 */
[----:B------:R-:W-:Y:S04]  /*4050*/  FMNMX.FTZ R2, R14, R2, !PT ;  /* 0x000000020e027209 */ /* 0x000fe80007810000 */
[----:B------:R-:W-:Y:S04]  /*4060*/  FMNMX.FTZ R2, R15, R2, !PT ;  /* 0x000000020f027209 */ /* 0x000fe80007810000 */
[----:B------:R-:W-:Y:S01]  /*4070*/  FMNMX.FTZ R2, R26, R2, !PT ;  /* 0x000000021a027209 */ /* 0x000fe20007810000 */
[----:B-1----:R-:W-:Y:S02]  /*4080*/  FADD.FTZ R0, -R135, R3 ;  /* 0x0000000387007221 */ /* 0x002fe40000010100 */
[C---:B------:R-:W-:Y:S02]  /*4090*/  FMUL.FTZ R36, R133.reuse, R36 ;  /* 0x0000002485247220 */ /* 0x040fe40000410000 */
[----:B------:R-:W-:Y:S02]  /*40a0*/  FMUL.FTZ R0, R0, c[0x0][0x23c] ;  /* 0x00008f0000007a20 */ /* 0x000fe40000410000 */
[C---:B------:R-:W-:Y:S02]  /*40b0*/  FMUL.FTZ R37, R133.reuse, R37 ;  /* 0x0000002585257220 */ /* 0x040fe40000410000 */
[----:B------:R1:W4:Y:S01]  /*40c0*/  MUFU.EX2 R132, R0 ;  /* 0x0000000000847308 */ /* 0x0003220000000800 */
        /* <DEDUP_REMOVED lines=15> */
[C---:B----4-:R-:W-:Y:S01]  /*41c0*/  FMUL.FTZ R38, R132.reuse, R38 ;  /* 0x0000002684267220 */ /* 0x050fe20000410000 */
[----:B------:R-:W-:Y:S01]  /*41d0*/  FSEL R137, R137, RZ, P1 ;  /* 0x000000ff89897208 */ /* 0x000fe20000800000 */
[----:B------:R1:W4:Y:S01]  /*41e0*/  MUFU.EX2 R3, R0 ;  /* 0x0000000000037308 */ /* 0x0003220000000800 */
[----:B------:R-:W-:Y:S01]  /*41f0*/  FSETP.NEU.FTZ.AND P1, PT, R135, -INF , PT ;  /* 0xff8000008700780b */ /* 0x000fe20003f3d000 */
[----:B------:R-:W-:Y:S02]  /*4200*/  FMUL.FTZ R39, R132, R39 ;  /* 0x0000002784277220 */ /* 0x000fe40000410000 */
[--C-:B------:R-:W-:Y:S01]  /*4210*/  FFMA.FTZ R16, R16, c[0x0][0x23c], -R137.reuse ;  /* 0x00008f0010107a23 */ /* 0x100fe20000010889 */
[----:B------:R-:W-:Y:S01]  /*4220*/  FSEL R139, R139, RZ, P1 ;  /* 0x000000ff8b8b7208 */ /* 0x000fe20000800000 */
[--C-:B------:R-:W-:Y:S01]  /*4230*/  FFMA.FTZ R17, R17, c[0x0][0x23c], -R137.reuse ;  /* 0x00008f0011117a23 */ /* 0x100fe20000010889 */
[----:B------:R-:W-:Y:S01]  /*4240*/  FSETP.NEU.FTZ.AND P1, PT, R134, -INF , PT ;  /* 0xff8000008600780b */ /* 0x000fe20003f3d000 */
[----:B------:R-:W-:Y:S02]  /*4250*/  FFMA.FTZ R4, R4, c[0x0][0x23c], -R137 ;  /* 0x00008f0004047a23 */ /* 0x000fe40000010889 */
[----:B------:R5:W-:Y:S01]  /*4260*/  MUFU.EX2 R249, R16 ;  /* 0x0000001000f97308 */ /* 0x000be20000000800 */
[--C-:B------:R-:W-:Y:S01]  /*4270*/  FFMA.FTZ R18, R18, c[0x0][0x23c], -R139.reuse ;  /* 0x00008f0012127a23 */ /* 0x100fe2000001088b */
[----:B------:R-:W-:Y:S01]  /*4280*/  FSEL R184, R184, RZ, P1 ;  /* 0x000000ffb8b87208 */ /* 0x000fe20000800000 */
[--C-:B------:R-:W-:Y:S02]  /*4290*/  FFMA.FTZ R19, R19, c[0x0][0x23c], -R139.reuse ;  /* 0x00008f0013137a23 */ /* 0x100fe4000001088b */
[----:B------:R-:W-:Y:S02]  /*42a0*/  FFMA.FTZ R6, R6, c[0x0][0x23c], -R139 ;  /* 0x00008f0006067a23 */ /* 0x000fe4000001088b */
[--C-:B------:R-:W-:Y:S02]  /*42b0*/  FFMA.FTZ R8, R8, c[0x0][0x23c], -R184.reuse ;  /* 0x00008f0008087a23 */ /* 0x100fe400000108b8 */
[--C-:B------:R-:W-:Y:S01]  /*42c0*/  FFMA.FTZ R9, R9, c[0x0][0x23c], -R184.reuse ;  /* 0x00008f0009097a23 */ /* 0x100fe200000108b8 */
[----:B------:R5:W-:Y:S01]  /*42d0*/  MUFU.EX2 R250, R17 ;  /* 0x0000001100fa7308 */ /* 0x000be20000000800 */
[--C-:B------:R-:W-:Y:S02]  /*42e0*/  FFMA.FTZ R12, R12, c[0x0][0x23c], -R184.reuse ;  /* 0x00008f000c0c7a23 */ /* 0x100fe400000108b8 */
[----:B------:R-:W-:Y:S01]  /*42f0*/  FFMA.FTZ R13, R13, c[0x0][0x23c], -R184 ;  /* 0x00008f000d0d7a23 */ /* 0x000fe200000108b8 */
[----:B-1----:R-:W-:Y:S01]  /*4300*/  FMNMX.FTZ R0, R27, R2, !PT ;  /* 0x000000021b007209 */ /* 0x002fe20007810000 */
[C---:B----4-:R-:W-:Y:S02]  /*4310*/  FMUL.FTZ R40, R3.reuse, R40 ;  /* 0x0000002803287220 */ /* 0x050fe40000410000 */
[C---:B------:R-:W-:Y:S01]  /*4320*/  FMUL.FTZ R41, R3.reuse, R41 ;  /* 0x0000002903297220 */ /* 0x040fe20000410000 */
[----:B------:R-:W-:Y:S01]  /*4330*/  FMNMX.FTZ R0, R30, R0, !PT ;  /* 0x000000001e007209 */ /* 0x000fe20007810000 */
[C---:B------:R-:W-:Y:S01]  /*4340*/  FMUL.FTZ R44, R3.reuse, R44 ;  /* 0x0000002c032c7220 */ /* 0x040fe20000410000 */
[----:B------:R1:W-:Y:S01]  /*4350*/  MUFU.EX2 R246, R4 ;  /* 0x0000000400f67308 */ /* 0x0003e20000000800 */
[----:B------:R-:W-:Y:S01]  /*4360*/  FMUL.FTZ R45, R3, R45 ;  /* 0x0000002d032d7220 */ /* 0x000fe20000410000 */
[----:B------:R-:W-:Y:S01]  /*4370*/  FMNMX.FTZ R0, R31, R0, !PT ;  /* 0x000000001f007209 */ /* 0x000fe20007810000 */
[C---:B------:R-:W-:Y:S02]  /*4380*/  FMUL.FTZ R50, R132.reuse, R50 ;  /* 0x0000003284327220 */ /* 0x040fe40000410000 */
[--C-:B-----5:R-:W-:Y:S02]  /*4390*/  FFMA.FTZ R16, R5, c[0x0][0x23c], -R137.reuse ;  /* 0x00008f0005107a23 */ /* 0x120fe40000010889 */
[----:B------:R-:W4:Y:S01]  /*43a0*/  SHFL.BFLY PT, R2, R0, 0x2, 0x1f ;  /* 0x0c401f0000027f89 */ /* 0x000f2200000e0000 */
[C---:B------:R-:W-:Y:S02]  /*43b0*/  FMUL.FTZ R51, R132.reuse, R51 ;  /* 0x0000003384337220 */ /* 0x040fe40000410000 */
[----:B------:R5:W-:Y:S01]  /*43c0*/  MUFU.EX2 R245, R16 ;  /* 0x0000001000f57308 */ /* 0x000be20000000800 */
[C---:B------:R-:W-:Y:S02]  /*43d0*/  FMUL.FTZ R54, R132.reuse, R54 ;  /* 0x0000003684367220 */ /* 0x040fe40000410000 */
[C---:B------:R-:W-:Y:S01]  /*43e0*/  FMUL.FTZ R55, R132.reuse, R55 ;  /* 0x0000003784377220 */ /* 0x040fe20000410000 */
[----:B------:R-:W-:Y:S01]  /*43f0*/  LOP3.LUT R17, R239, UR12, R222, 0x96, !PT ;  /* 0x0000000cef117c12 */ /* 0x000fe2000f8e96de */
[C---:B------:R-:W-:Y:S02]  /*4400*/  FMUL.FTZ R56, R3.reuse, R56 ;  /* 0x0000003803387220 */ /* 0x040fe40000410000 */
[C---:B------:R-:W-:Y:S02]  /*4410*/  FMUL.FTZ R57, R3.reuse, R57 ;  /* 0x0000003903397220 */ /* 0x040fe40000410000 */
[C---:B------:R-:W-:Y:S01]  /*4420*/  FMUL.FTZ R60, R3.reuse, R60 ;  /* 0x0000003c033c7220 */ /* 0x040fe20000410000 */
[----:B------:R5:W-:Y:S01]  /*4430*/  MUFU.EX2 R247, R18 ;  /* 0x0000001200f77308 */ /* 0x000be20000000800 */
[----:B------:R-:W-:Y:S02]  /*4440*/  FMUL.FTZ R61, R3, R61 ;  /* 0x0000003d033d7220 */ /* 0x000fe40000410000 */
[C---:B------:R-:W-:Y:S01]  /*4450*/  FMUL.FTZ R66, R132.reuse, R66 ;  /* 0x0000004284427220 */ /* 0x040fe20000410000 */
[----:B-1----:R-:W-:Y:S01]  /*4460*/  LOP3.LUT R4, R223, UR23, R220, 0x96, !PT ;  /* 0x00000017df047c12 */ /* 0x002fe2000f8e96dc */
[C---:B------:R-:W-:Y:S02]  /*4470*/  FMUL.FTZ R67, R132.reuse, R67 ;  /* 0x0000004384437220 */ /* 0x040fe40000410000 */
[----:B------:R-:W-:Y:S02]  /*4480*/  FMUL.FTZ R70, R132, R70 ;  /* 0x0000004684467220 */ /* 0x000fe40000410000 */
[----:B------:R-:W-:Y:S01]  /*4490*/  IMAD.WIDE.U32 R4, R4, -0x326172a9, RZ ;  /* 0xcd9e8d5704047825 */ /* 0x000fe200078e00ff */
[----:B------:R1:W-:Y:S01]  /*44a0*/  MUFU.EX2 R248, R19 ;  /* 0x0000001300f87308 */ /* 0x0003e20000000800 */
[----:B----4-:R-:W-:Y:S02]  /*44b0*/  FMNMX.FTZ R0, R0, R2, !PT ;  /* 0x0000000200007209 */ /* 0x010fe40007810000 */
[C---:B------:R-:W-:Y:S02]  /*44c0*/  FMUL.FTZ R71, R132.reuse, R71 ;  /* 0x0000004784477220 */ /* 0x040fe40000410000 */
[----:B-----5:R-:W-:Y:S01]  /*44d0*/  IMAD.WIDE.U32 R16, R17, -0x326172a9, RZ ;  /* 0xcd9e8d5711107825 */ /* 0x020fe200078e00ff */
[----:B------:R-:W4:Y:S03]  /*44e0*/  SHFL.BFLY PT, R2, R0, 0x1, 0x1f ;  /* 0x0c201f0000027f89 */ /* 0x000f2600000e0000 */
[C---:B------:R-:W-:Y:S01]  /*44f0*/  FMUL.FTZ R72, R3.reuse, R72 ;  /* 0x0000004803487220 */ /* 0x040fe20000410000 */
[----:B------:R-:W-:Y:S01]  /*4500*/  MUFU.EX2 R244, R6 ;  /* 0x0000000600f47308 */ /* 0x000fe20000000800 */
[C---:B------:R-:W-:Y:S02]  /*4510*/  FMUL.FTZ R73, R3.reuse, R73 ;  /* 0x0000004903497220 */ /* 0x040fe40000410000 */
[----:B------:R-:W-:Y:S01]  /*4520*/  FMUL.FTZ R76, R3, R76 ;  /* 0x0000004c034c7220 */ /* 0x000fe20000410000 */
[----:B------:R-:W-:Y:S01]  /*4530*/  LOP3.LUT R18, R241, UR12, R222, 0x96, !PT ;  /* 0x0000000cf1127c12 */ /* 0x000fe2000f8e96de */
[C---:B------:R-:W-:Y:S02]  /*4540*/  FMUL.FTZ R77, R3.reuse, R77 ;  /* 0x0000004d034d7220 */ /* 0x040fe40000410000 */
[C---:B------:R-:W-:Y:S02]  /*4550*/  FMUL.FTZ R82, R132.reuse, R82 ;  /* 0x0000005284527220 */ /* 0x040fe40000410000 */
[C---:B------:R-:W-:Y:S01]  /*4560*/  FMUL.FTZ R83, R132.reuse, R83 ;  /* 0x0000005384537220 */ /* 0x040fe20000410000 */
[----:B------:R-:W-:Y:S01]  /*4570*/  MUFU.EX2 R242, R8 ;  /* 0x0000000800f27308 */ /* 0x000fe20000000800 */
[C---:B------:R-:W-:Y:S02]  /*4580*/  FMUL.FTZ R86, R132.reuse, R86 ;  /* 0x0000005684567220 */ /* 0x040fe40000410000 */
[----:B------:R-:W-:Y:S02]  /*4590*/  FMUL.FTZ R87, R132, R87 ;  /* 0x0000005784577220 */ /* 0x000fe40000410000 */
[----:B-1----:R-:W-:Y:S04]  /*45a0*/  IMAD.WIDE.U32 R18, R18, -0x326172a9, RZ ;  /* 0xcd9e8d5712127825 */ /* 0x002fe800078e00ff */
[----:B------:R-:W-:Y:S01]  /*45b0*/  FMUL.FTZ R88, R3, R88 ;  /* 0x0000005803587220 */ /* 0x000fe20000410000 */
[--C-:B------:R-:W-:Y:S01]  /*45c0*/  LOP3.LUT R174, R19, UR11, R4.reuse, 0x96, !PT ;  /* 0x0000000b13ae7c12 */ /* 0x100fe2000f8e9604 */
[----:B------:R-:W-:Y:S01]  /*45d0*/  MUFU.EX2 R237, R9 ;  /* 0x0000000900ed7308 */ /* 0x000fe20000000800 */
[----:B----4-:R-:W-:Y:S01]  /*45e0*/  FMNMX.FTZ R2, R0, R2, !PT ;  /* 0x0000000200027209 */ /* 0x010fe20007810000 */
[----:B------:R-:W-:Y:S02]  /*45f0*/  FMUL.FTZ R89, R3, R89 ;  /* 0x0000005903597220 */ /* 0x000fe40000410000 */
[----:B------:R-:W-:Y:S01]  /*4600*/  IMAD.WIDE.U32 R174, R174, -0x2daee0ad, RZ ;  /* 0xd2511f53aeae7825 */ /* 0x000fe200078e00ff */
[C---:B------:R-:W-:Y:S03]  /*4610*/  FSETP.NEU.FTZ.AND P1, PT, R2.reuse, -INF , PT ;  /* 0xff8000000200780b */ /* 0x040fe60003f3d000 */
[----:B------:R-:W-:Y:S02]  /*4620*/  FMUL.FTZ R185, R2, c[0x0][0x23c] ;  /* 0x00008f0002b97a20 */ /* 0x000fe40000410000 */
[----:B------:R-:W-:Y:S01]  /*4630*/  MUFU.EX2 R230, R12 ;  /* 0x0000000c00e67308 */ /* 0x000fe20000000800 */
[----:B------:R-:W-:Y:S02]  /*4640*/  FFMA.FTZ R21, R21, c[0x0][0x23c], -R137 ;  /* 0x00008f0015157a23 */ /* 0x000fe40000010889 */
[----:B------:R-:W-:Y:S01]  /*4650*/  FSEL R185, R185, RZ, P1 ;  /* 0x000000ffb9b97208 */ /* 0x000fe20000800000 */
[--C-:B------:R-:W-:Y:S02]  /*4660*/  FFMA.FTZ R22, R22, c[0x0][0x23c], -R139.reuse ;  /* 0x00008f0016167a23 */ /* 0x100fe4000001088b */
[----:B------:R-:W-:Y:S02]  /*4670*/  FFMA.FTZ R23, R23, c[0x0][0x23c], -R139 ;  /* 0x00008f0017177a23 */ /* 0x000fe4000001088b */
[--C-:B------:R-:W-:Y:S02]  /*4680*/  FFMA.FTZ R10, R10, c[0x0][0x23c], -R185.reuse ;  /* 0x00008f000a0a7a23 */ /* 0x100fe400000108b9 */
[--C-:B------:R-:W-:Y:S01]  /*4690*/  FFMA.FTZ R11, R11, c[0x0][0x23c], -R185.reuse ;  /* 0x00008f000b0b7a23 */ /* 0x100fe200000108b9 */
[----:B------:R-:W1:Y:S01]  /*46a0*/  MUFU.EX2 R229, R13 ;  /* 0x0000000d00e57308 */ /* 0x000e620000000800 */
[--C-:B------:R-:W-:Y:S02]  /*46b0*/  FFMA.FTZ R14, R14, c[0x0][0x23c], -R185.reuse ;  /* 0x00008f000e0e7a23 */ /* 0x100fe400000108b9 */
[----:B------:R-:W-:Y:S02]  /*46c0*/  FFMA.FTZ R15, R15, c[0x0][0x23c], -R185 ;  /* 0x00008f000f0f7a23 */ /* 0x000fe400000108b9 */
[C---:B------:R-:W-:Y:S02]  /*46d0*/  FMUL.FTZ R92, R3.reuse, R92 ;  /* 0x0000005c035c7220 */ /* 0x040fe40000410000 */
[----:B------:R-:W-:Y:S02]  /*46e0*/  FMUL.FTZ R93, R3, R93 ;  /* 0x0000005d035d7220 */ /* 0x000fe40000410000 */
[C---:B------:R-:W-:Y:S01]  /*46f0*/  FMUL.FTZ R96, R133.reuse, R96 ;  /* 0x0000006085607220 */ /* 0x040fe20000410000 */
[----:B------:R-:W-:Y:S01]  /*4700*/  MUFU.EX2 R236, R10 ;  /* 0x0000000a00ec7308 */ /* 0x000fe20000000800 */
[C---:B------:R-:W-:Y:S02]  /*4710*/  FMUL.FTZ R97, R133.reuse, R97 ;  /* 0x0000006185617220 */ /* 0x040fe40000410000 */
[C---:B------:R-:W-:Y:S02]  /*4720*/  FMUL.FTZ R98, R132.reuse, R98 ;  /* 0x0000006284627220 */ /* 0x040fe40000410000 */
[----:B------:R-:W-:Y:S02]  /*4730*/  FMUL.FTZ R99, R132, R99 ;  /* 0x0000006384637220 */ /* 0x000fe40000410000 */
[----:B------:R-:W-:Y:S01]  /*4740*/  FMUL.FTZ R100, R133, R100 ;  /* 0x0000006485647220 */ /* 0x000fe20000410000 */
[----:B--2---:R-:W-:Y:S01]  /*4750*/  LOP3.LUT R173, R17, UR11, R4, 0x96, !PT ;  /* 0x0000000b11ad7c12 */ /* 0x004fe2000f8e9604 */
[--C-:B------:R-:W-:Y:S01]  /*4760*/  FFMA.FTZ R17, R7, c[0x0][0x23c], -R139.reuse ;  /* 0x00008f0007117a23 */ /* 0x100fe2000001088b */
[----:B------:R-:W-:Y:S01]  /*4770*/  LOP3.LUT R172, R5, UR13, R172, 0x96, !PT ;  /* 0x0000000d05ac7c12 */ /* 0x000fe2000f8e96ac */
[----:B------:R-:W-:Y:S01]  /*4780*/  MUFU.EX2 R235, R11 ;  /* 0x0000000b00eb7308 */ /* 0x000fe20000000800 */
[----:B------:R-:W-:Y:S01]  /*4790*/  FMUL.FTZ R101, R133, R101 ;  /* 0x0000006585657220 */ /* 0x000fe20000410000 */
[----:B---3--:R-:W-:Y:S02]  /*47a0*/  LOP3.LUT R19, R5, UR13, R176, 0x96, !PT ;  /* 0x0000000d05137c12 */ /* 0x008fe4000f8e96b0 */
[----:B------:R-:W-:Y:S01]  /*47b0*/  IMAD.WIDE.U32 R4, R172, -0x2daee0ad, RZ ;  /* 0xd2511f53ac047825 */ /* 0x000fe200078e00ff */
[----:B------:R-:W2:Y:S01]  /*47c0*/  LDSM.16.MT88.4 R176, [R204+0xa000] ;  /* 0x00a00000ccb0783b */ /* 0x000ea20000004200 */
[----:B-1----:R-:W-:Y:S02]  /*47d0*/  F2FP.PACK_AB R182, R229, R230 ;  /* 0x000000e6e5b6723e */ /* 0x002fe400000000ff */
[----:B------:R-:W-:Y:S01]  /*47e0*/  IMAD.WIDE.U32 R6, R19, -0x2daee0ad, RZ ;  /* 0xd2511f5313067825 */ /* 0x000fe200078e00ff */
[----:B------:R-:W-:Y:S01]  /*47f0*/  LOP3.LUT R5, R5, UR10, R240, 0x96, !PT ;  /* 0x0000000a05057c12 */ /* 0x000fe2000f8e96f0 */
[----:B------:R1:W3:Y:S01]  /*4800*/  MUFU.EX2 R243, R17 ;  /* 0x0000001100f37308 */ /* 0x0002e20000000800 */
[----:B------:R-:W-:Y:S01]  /*4810*/  LOP3.LUT R19, R175, UR8, R4, 0x96, !PT ;  /* 0x00000008af137c12 */ /* 0x000fe2000f8e9604 */
[----:B------:R-:W-:Y:S01]  /*4820*/  IMAD.WIDE.U32 R172, R173, -0x2daee0ad, RZ ;  /* 0xd2511f53adac7825 */ /* 0x000fe200078e00ff */
[----:B------:R-:W-:Y:S03]  /*4830*/  LOP3.LUT R4, R7, UR10, R238, 0x96, !PT ;  /* 0x0000000a07047c12 */ /* 0x000fe6000f8e96ee */
[----:B------:R-:W-:Y:S04]  /*4840*/  IMAD.WIDE.U32 R192, R19, -0x326172a9, RZ ;  /* 0xcd9e8d5713c07825 */ /* 0x000fe800078e00ff */
[----:B------:R-:W-:Y:S01]  /*4850*/  MUFU.EX2 R228, R14 ;  /* 0x0000000e00e47308 */ /* 0x000fe20000000800 */
[----:B------:R-:W-:Y:S02]  /*4860*/  FMUL.FTZ R13, R3, R149 ;  /* 0x00000095030d7220 */ /* 0x000fe40000410000 */
[C---:B------:R-:W-:Y:S02]  /*4870*/  FMUL.FTZ R19, R132.reuse, R155 ;  /* 0x0000009b84137220 */ /* 0x040fe40000410000 */
[C---:B------:R-:W-:Y:S02]  /*4880*/  FMUL.FTZ R102, R132.reuse, R102 ;  /* 0x0000006684667220 */ /* 0x040fe40000410000 */
[----:B------:R-:W-:Y:S02]  /*4890*/  FMUL.FTZ R103, R132, R103 ;  /* 0x0000006784677220 */ /* 0x000fe40000410000 */
[--C-:B------:R-:W-:Y:S01]  /*48a0*/  FFMA.FTZ R34, R34, c[0x0][0x23c], -R139.reuse ;  /* 0x00008f0022227a23 */ /* 0x100fe2000001088b */
[----:B------:R-:W4:Y:S01]  /*48b0*/  MUFU.EX2 R227, R15 ;  /* 0x0000000f00e37308 */ /* 0x000f220000000800 */
[----:B------:R-:W-:Y:S02]  /*48c0*/  FFMA.FTZ R35, R35, c[0x0][0x23c], -R139 ;  /* 0x00008f0023237a23 */ /* 0x000fe4000001088b */
[----:B------:R-:W-:Y:S01]  /*48d0*/  FMUL.FTZ R104, R3, R104 ;  /* 0x0000006803687220 */ /* 0x000fe20000410000 */
[----:B-1----:R-:W-:Y:S01]  /*48e0*/  LOP3.LUT R17, R173, UR8, R6, 0x96, !PT ;  /* 0x00000008ad117c12 */ /* 0x002fe2000f8e9606 */
[----:B------:R-:W-:Y:S01]  /*48f0*/  IMAD.WIDE.U32 R6, R5, -0x326172a9, RZ ;  /* 0xcd9e8d5705067825 */ /* 0x000fe200078e00ff */
[----:B---3--:R-:W-:Y:S03]  /*4900*/  F2FP.PACK_AB R173, R243, R244 ;  /* 0x000000f4f3ad723e */ /* 0x008fe600000000ff */
[----:B------:R-:W-:Y:S01]  /*4910*/  IMAD.WIDE.U32 R190, R17, -0x326172a9, RZ ;  /* 0xcd9e8d5711be7825 */ /* 0x000fe200078e00ff */
[----:B------:R-:W-:Y:S01]  /*4920*/  LOP3.LUT R8, R193, UR7, R6, 0x96, !PT ;  /* 0x00000007c1087c12 */ /* 0x000fe2000f8e9606 */
[----:B------:R1:W-:Y:S01]  /*4930*/  MUFU.EX2 R225, R21 ;  /* 0x0000001500e17308 */ /* 0x0003e20000000800 */
[----:B------:R-:W-:Y:S01]  /*4940*/  LOP3.LUT R7, R7, UR9, R18, 0x96, !PT ;  /* 0x0000000907077c12 */ /* 0x000fe2000f8e9612 */
[----:B------:R-:W-:Y:S04]  /*4950*/  IMAD.WIDE.U32 R4, R4, -0x326172a9, RZ ;  /* 0xcd9e8d5704047825 */ /* 0x000fe800078e00ff */
[----:B------:R-:W-:Y:S01]  /*4960*/  IMAD.WIDE.U32 R194, R8, -0x2daee0ad, RZ ;  /* 0xd2511f5308c27825 */ /* 0x000fe200078e00ff */
[----:B------:R-:W-:Y:S02]  /*4970*/  LOP3.LUT R0, R191, UR7, R4, 0x96, !PT ;  /* 0x00000007bf007c12 */ /* 0x000fe4000f8e9604 */
[----:B------:R-:W-:Y:S01]  /*4980*/  LOP3.LUT R5, R5, UR9, R16, 0x96, !PT ;  /* 0x0000000905057c12 */ /* 0x000fe2000f8e9610 */
[----:B------:R-:W-:Y:S01]  /*4990*/  IMAD.WIDE.U32 R6, R7, -0x2daee0ad, RZ ;  /* 0xd2511f5307067825 */ /* 0x000fe200078e00ff */
[----:B------:R-:W-:Y:S01]  /*49a0*/  MUFU.EX2 R221, R22 ;  /* 0x0000001600dd7308 */ /* 0x000fe20000000800 */
[----:B----4-:R-:W-:Y:S02]  /*49b0*/  F2FP.PACK_AB R183, R227, R228 ;  /* 0x000000e4e3b7723e */ /* 0x010fe400000000ff */
        /* <DEDUP_REMOVED lines=8> */
[----:B------:R-:W-:Y:S04]  /*4a40*/  IMAD.WIDE.U32 R6, R6, -0x326172a9, RZ ;  /* 0xcd9e8d5706067825 */ /* 0x000fe800078e00ff */
[----:B------:R-:W-:Y:S01]  /*4a50*/  IMAD.WIDE.U32 R186, R172, -0x326172a9, RZ ;  /* 0xcd9e8d57acba7825 */ /* 0x000fe200078e00ff */
[----:B------:R-:W-:Y:S01]  /*4a60*/  LOP3.LUT R9, R6, 0xffff, RZ, 0xc0, !PT ;  /* 0x0000ffff06097812 */ /* 0x000fe200078ec0ff */
[----:B------:R-:W-:Y:S01]  /*4a70*/  MUFU.EX2 R201, R34 ;  /* 0x0000002200c97308 */ /* 0x000fe20000000800 */
[--C-:B------:R-:W-:Y:S01]  /*4a80*/  SHF.R.U32.HI R8, RZ, 0x10, R6.reuse ;  /* 0x00000010ff087819 */ /* 0x100fe20000011606 */
[----:B------:R-:W-:Y:S01]  /*4a90*/  IMAD.WIDE.U32 R4, R4, -0x326172a9, RZ ;  /* 0xcd9e8d5704047825 */ /* 0x000fe200078e00ff */
[----:B------:R-:W-:Y:S02]  /*4aa0*/  LOP3.LUT R17, R6, 0xff, RZ, 0xc0, !PT ;  /* 0x000000ff06117812 */ /* 0x000fe400078ec0ff */
[----:B------:R-:W-:Y:S01]  /*4ab0*/  SHF.R.U32.HI R16, RZ, 0x18, R6 ;  /* 0x00000018ff107819 */ /* 0x000fe20000011606 */
[----:B-1----:R-:W-:Y:S01]  /*4ac0*/  FMUL.FTZ R21, R3, R157 ;  /* 0x0000009d03157220 */ /* 0x002fe20000410000 */
[----:B------:R-:W-:Y:S01]  /*4ad0*/  LOP3.LUT R6, R7, UR15, R188, 0x96, !PT ;  /* 0x0000000f07067c12 */ /* 0x000fe2000f8e96bc */
[----:B------:R-:W-:Y:S01]  /*4ae0*/  FMUL.FTZ R105, R3, R105 ;  /* 0x0000006903697220 */ /* 0x000fe20000410000 */
[----:B------:R-:W-:Y:S01]  /*4af0*/  LOP3.LUT R0, R5, UR15, R186, 0x96, !PT ;  /* 0x0000000f05007c12 */ /* 0x000fe2000f8e96ba */
[----:B------:R-:W-:Y:S01]  /*4b00*/  MUFU.EX2 R200, R35 ;  /* 0x0000002300c87308 */ /* 0x000fe20000000800 */
[C---:B------:R-:W-:Y:S01]  /*4b10*/  LOP3.LUT R7, R4.reuse, 0xffff, RZ, 0xc0, !PT ;  /* 0x0000ffff04077812 */ /* 0x040fe200078ec0ff */
[C---:B------:R-:W-:Y:S01]  /*4b20*/  FMUL.FTZ R108, R133.reuse, R108 ;  /* 0x0000006c856c7220 */ /* 0x040fe20000410000 */
[--C-:B------:R-:W-:Y:S01]  /*4b30*/  SHF.R.U32.HI R12, RZ, 0x18, R4.reuse ;  /* 0x00000018ff0c7819 */ /* 0x100fe20000011604 */
[C---:B------:R-:W-:Y:S01]  /*4b40*/  FMUL.FTZ R109, R133.reuse, R109 ;  /* 0x0000006d856d7220 */ /* 0x040fe20000410000 */
[----:B------:R-:W-:Y:S01]  /*4b50*/  LOP3.LUT R11, R4, 0xff, RZ, 0xc0, !PT ;  /* 0x000000ff040b7812 */ /* 0x000fe200078ec0ff */
[C---:B------:R-:W-:Y:S01]  /*4b60*/  FMUL.FTZ R110, R132.reuse, R110 ;  /* 0x0000006e846e7220 */ /* 0x040fe20000410000 */
[----:B------:R-:W-:Y:S01]  /*4b70*/  SHF.R.U32.HI R10, RZ, 0x10, R4 ;  /* 0x00000010ff0a7819 */ /* 0x000fe20000011604 */
[----:B------:R-:W-:Y:S01]  /*4b80*/  FMUL.FTZ R111, R132, R111 ;  /* 0x0000006f846f7220 */ /* 0x000fe20000410000 */
[----:B------:R-:W-:Y:S01]  /*4b90*/  LOP3.LUT R4, R0, 0xffff, RZ, 0xc0, !PT ;  /* 0x0000ffff00047812 */ /* 0x000fe200078ec0ff */
[C---:B------:R-:W-:Y:S01]  /*4ba0*/  FMUL.FTZ R112, R133.reuse, R112 ;  /* 0x0000007085707220 */ /* 0x040fe20000410000 */
[----:B------:R-:W-:Y:S01]  /*4bb0*/  LOP3.LUT R8, R8, 0xff, RZ, 0xc0, !PT ;  /* 0x000000ff08087812 */ /* 0x000fe200078ec0ff */
[----:B------:R-:W-:Y:S01]  /*4bc0*/  FMUL.FTZ R113, R133, R113 ;  /* 0x0000007185717220 */ /* 0x000fe20000410000 */
[----:B------:R-:W-:Y:S01]  /*4bd0*/  SHF.R.U32.HI R5, RZ, 0x8, R7 ;  /* 0x00000008ff057819 */ /* 0x000fe20000011607 */
[----:B------:R-:W-:Y:S01]  /*4be0*/  FMUL.FTZ R114, R132, R114 ;  /* 0x0000007284727220 */ /* 0x000fe20000410000 */
[----:B------:R-:W-:Y:S01]  /*4bf0*/  PRMT R16, R8, 0x5410, R16 ;  /* 0x0000541008107816 */ /* 0x000fe20000000010 */
[----:B------:R-:W-:Y:S01]  /*4c00*/  FMUL.FTZ R115, R132, R115 ;  /* 0x0000007384737220 */ /* 0x000fe20000410000 */
[----:B------:R-:W-:Y:S01]  /*4c10*/  PRMT R18, R11, 0x5410, R5 ;  /* 0x000054100b127816 */ /* 0x000fe20000000005 */
[--C-:B------:R-:W-:Y:S01]  /*4c20*/  FFMA.FTZ R24, R24, c[0x0][0x23c], -R184.reuse ;  /* 0x00008f0018187a23 */ /* 0x100fe200000108b8 */
[----:B------:R-:W-:Y:S01]  /*4c30*/  LOP3.LUT R8, R0, 0xff, RZ, 0xc0, !PT ;  /* 0x000000ff00087812 */ /* 0x000fe200078ec0ff */
[--C-:B------:R-:W-:Y:S01]  /*4c40*/  HSET2.LE.AND R175, R16, R251.reuse, PT ;  /* 0x000000fb10af7233 */ /* 0x100fe20003803000 */
[----:B------:R-:W-:Y:S01]  /*4c50*/  SHF.R.U32.HI R9, RZ, 0x8, R9 ;  /* 0x00000008ff097819 */ /* 0x000fe20000011609 */
[----:B------:R-:W-:Y:S01]  /*4c60*/  FMUL.FTZ R16, R133, R152 ;  /* 0x0000009885107220 */ /* 0x000fe20000410000 */
[----:B------:R-:W-:Y:S01]  /*4c70*/  LOP3.LUT R5, R6, 0xffff, RZ, 0xc0, !PT ;  /* 0x0000ffff06057812 */ /* 0x000fe200078ec0ff */
[----:B------:R-:W-:Y:S01]  /*4c80*/  FFMA.FTZ R25, R25, c[0x0][0x23c], -R184 ;  /* 0x00008f0019197a23 */ /* 0x000fe200000108b8 */
[----:B------:R-:W-:Y:S01]  /*4c90*/  SHF.R.U32.HI R7, RZ, 0x10, R6 ;  /* 0x00000010ff077819 */ /* 0x000fe20000011606 */
[--C-:B------:R-:W-:Y:S01]  /*4ca0*/  FFMA.FTZ R26, R26, c[0x0][0x23c], -R185.reuse ;  /* 0x00008f001a1a7a23 */ /* 0x100fe200000108b9 */
[----:B------:R-:W-:Y:S01]  /*4cb0*/  SHF.R.U32.HI R4, RZ, 0x8, R4 ;  /* 0x00000008ff047819 */ /* 0x000fe20000011604 */
[----:B------:R-:W-:Y:S01]  /*4cc0*/  FFMA.FTZ R27, R27, c[0x0][0x23c], -R185 ;  /* 0x00008f001b1b7a23 */ /* 0x000fe200000108b9 */
[----:B------:R-:W-:Y:S01]  /*4cd0*/  PRMT R17, R17, 0x5410, R9 ;  /* 0x0000541011117816 */ /* 0x000fe20000000009 */
[----:B------:R1:W-:Y:S01]  /*4ce0*/  MUFU.EX2 R198, R25 ;  /* 0x0000001900c67308 */ /* 0x0003e20000000800 */
[----:B------:R-:W-:Y:S01]  /*4cf0*/  LOP3.LUT R11, R10, 0xff, RZ, 0xc0, !PT ;  /* 0x000000ff0a0b7812 */ /* 0x000fe200078ec0ff */
[C---:B------:R-:W-:Y:S01]  /*4d00*/  FMUL.FTZ R120, R133.reuse, R120 ;  /* 0x0000007885787220 */ /* 0x040fe20000410000 */
[----:B------:R-:W-:Y:S01]  /*4d10*/  LOP3.LUT R10, R6, 0xff, RZ, 0xc0, !PT ;  /* 0x000000ff060a7812 */ /* 0x000fe200078ec0ff */
[--C-:B------:R-:W-:Y:S01]  /*4d20*/  HSET2.LE.AND R174, R17, R251.reuse, PT ;  /* 0x000000fb11ae7233 */ /* 0x100fe20003803000 */
[----:B------:R-:W-:Y:S01]  /*4d30*/  PRMT R8, R8, 0x5410, R4 ;  /* 0x0000541008087816 */ /* 0x000fe20000000004 */
[C---:B------:R-:W-:Y:S01]  /*4d40*/  FMUL.FTZ R17, R133.reuse, R153 ;  /* 0x0000009985117220 */ /* 0x040fe20000410000 */
[----:B------:R-:W-:Y:S01]  /*4d50*/  SHF.R.U32.HI R4, RZ, 0x10, R0 ;  /* 0x00000010ff047819 */ /* 0x000fe20000011600 */
[----:B------:R-:W-:Y:S01]  /*4d60*/  FMUL.FTZ R121, R133, R121 ;  /* 0x0000007985797220 */ /* 0x000fe20000410000 */
[----:B------:R-:W-:Y:S01]  /*4d70*/  SHF.R.U32.HI R9, RZ, 0x18, R6 ;  /* 0x00000018ff097819 */ /* 0x000fe20000011606 */
[--C-:B------:R-:W-:Y:S01]  /*4d80*/  HSET2.LE.AND R180, R8, R251.reuse, PT ;  /* 0x000000fb08b47233 */ /* 0x100fe20003803000 */
[----:B------:R-:W-:Y:S01]  /*4d90*/  SHF.R.U32.HI R6, RZ, 0x8, R5 ;  /* 0x00000008ff067819 */ /* 0x000fe20000011605 */
[--C-:B------:R-:W-:Y:S01]  /*4da0*/  HSET2.LE.AND R8, R18, R251.reuse, PT ;  /* 0x000000fb12087233 */ /* 0x100fe20003803000 */
[----:B------:R-:W-:Y:S01]  /*4db0*/  LOP3.LUT R5, R7, 0xff, RZ, 0xc0, !PT ;  /* 0x000000ff07057812 */ /* 0x000fe200078ec0ff */
[----:B------:R-:W-:Y:S01]  /*4dc0*/  FMUL.FTZ R18, R132, R154 ;  /* 0x0000009a84127220 */ /* 0x000fe20000410000 */
[----:B------:R-:W-:Y:S01]  /*4dd0*/  SHF.R.U32.HI R7, RZ, 0x18, R0 ;  /* 0x00000018ff077819 */ /* 0x000fe20000011600 */
[----:B------:R-:W-:Y:S01]  /*4de0*/  FADD.FTZ R0, -R2, R138 ;  /* 0x0000008a02007221 */ /* 0x000fe20000010100 */
[----:B------:R-:W-:Y:S01]  /*4df0*/  PRMT R10, R10, 0x5410, R6 ;  /* 0x000054100a0a7816 */ /* 0x000fe20000000006 */
[----:B------:R3:W-:Y:S01]  /*4e00*/  MUFU.EX2 R197, R26 ;  /* 0x0000001a00c57308 */ /* 0x0007e20000000800 */
[----:B------:R-:W-:Y:S01]  /*4e10*/  LOP3.LUT R6, R4, 0xff, RZ, 0xc0, !PT ;  /* 0x000000ff04067812 */ /* 0x000fe200078ec0ff */
[----:B------:R-:W-:Y:S01]  /*4e20*/  FMUL.FTZ R0, R0, c[0x0][0x23c] ;  /* 0x00008f0000007a20 */ /* 0x000fe20000410000 */
[----:B------:R-:W-:Y:S01]  /*4e30*/  PRMT R9, R5, 0x5410, R9 ;  /* 0x0000541005097816 */ /* 0x000fe20000000009 */
[----:B------:R-:W-:Y:S01]  /*4e40*/  FMUL.FTZ R122, R132, R122 ;  /* 0x0000007a847a7220 */ /* 0x000fe20000410000 */
[----:B------:R-:W-:Y:S01]  /*4e50*/  PRMT R6, R6, 0x5410, R7 ;  /* 0x0000541006067816 */ /* 0x000fe20000000007 */
[----:B-1----:R-:W-:Y:S01]  /*4e60*/  FMUL.FTZ R25, R133, R169 ;  /* 0x000000a985197220 */ /* 0x002fe20000410000 */
[----:B------:R-:W-:Y:S01]  /*4e70*/  F2FP.PACK_AB R4, R250, R249 ;  /* 0x000000f9fa04723e */ /* 0x000fe200000000ff */
[----:B------:R-:W-:Y:S01]  /*4e80*/  FMUL.FTZ R123, R132, R123 ;  /* 0x0000007b847b7220 */ /* 0x000fe20000410000 */
[----:B------:R-:W-:Y:S01]  /*4e90*/  F2FP.PACK_AB R5, R248, R247 ;  /* 0x000000f7f805723e */ /* 0x000fe200000000ff */
[----:B------:R-:W1:Y:S01]  /*4ea0*/  MUFU.EX2 R0, R0 ;  /* 0x0000000000007308 */ /* 0x000e620000000800 */
[----:B------:R-:W-:Y:S01]  /*4eb0*/  LOP3.LUT R174, R174, R4, RZ, 0xc0, !PT ;  /* 0x00000004aeae7212 */ /* 0x000fe200078ec0ff */
[--C-:B------:R-:W-:Y:S01]  /*4ec0*/  HSET2.LE.AND R4, R10, R251.reuse, PT ;  /* 0x000000fb0a047233 */ /* 0x100fe20003803000 */
[----:B------:R-:W-:Y:S01]  /*4ed0*/  LOP3.LUT R175, R175, R5, RZ, 0xc0, !PT ;  /* 0x00000005afaf7212 */ /* 0x000fe200078ec0ff */
[--C-:B------:R-:W-:Y:S01]  /*4ee0*/  HSET2.LE.AND R5, R9, R251.reuse, PT ;  /* 0x000000fb09057233 */ /* 0x100fe20003803000 */
[----:B------:R-:W-:Y:S01]  /*4ef0*/  F2FP.PACK_AB R172, R245, R246 ;  /* 0x000000f6f5ac723e */ /* 0x000fe200000000ff */
[--C-:B------:R-:W-:Y:S01]  /*4f00*/  HSET2.LE.AND R181, R6, R251.reuse, PT ;  /* 0x000000fb06b57233 */ /* 0x100fe20003803000 */
[----:B------:R-:W-:Y:S01]  /*4f10*/  F2FP.PACK_AB R6, R237, R242 ;  /* 0x000000f2ed06723e */ /* 0x000fe200000000ff */
[----:B------:R-:W-:Y:S01]  /*4f20*/  FMUL.FTZ R128, R133, R128 ;  /* 0x0000008085807220 */ /* 0x000fe20000410000 */
[----:B------:R-:W-:Y:S01]  /*4f30*/  F2FP.PACK_AB R7, R235, R236 ;  /* 0x000000eceb07723e */ /* 0x000fe200000000ff */
[C---:B------:R-:W-:Y:S01]  /*4f40*/  FMUL.FTZ R129, R133.reuse, R129 ;  /* 0x0000008185817220 */ /* 0x040fe20000410000 */
[----:B------:R-:W-:Y:S01]  /*4f50*/  LOP3.LUT R172, R4, R172, RZ, 0xc0, !PT ;  /* 0x000000ac04ac7212 */ /* 0x000fe200078ec0ff */
[----:B------:R-:W-:Y:S01]  /*4f60*/  FMUL.FTZ R4, R133, R140 ;  /* 0x0000008c85047220 */ /* 0x000fe20000410000 */
[----:B------:R-:W-:Y:S01]  /*4f70*/  LOP3.LUT R173, R5, R173, RZ, 0xc0, !PT ;  /* 0x000000ad05ad7212 */ /* 0x000fe200078ec0ff */
[----:B------:R-:W-:Y:S01]  /*4f80*/  FMUL.FTZ R5, R133, R141 ;  /* 0x0000008d85057220 */ /* 0x000fe20000410000 */
[----:B------:R-:W-:Y:S01]  /*4f90*/  LOP3.LUT R180, R180, R6, RZ, 0xc0, !PT ;  /* 0x00000006b4b47212 */ /* 0x000fe200078ec0ff */
[C---:B------:R-:W-:Y:S01]  /*4fa0*/  FMUL.FTZ R6, R132.reuse, R142 ;  /* 0x0000008e84067220 */ /* 0x040fe20000410000 */
[----:B------:R-:W-:Y:S01]  /*4fb0*/  LOP3.LUT R181, R181, R7, RZ, 0xc0, !PT ;  /* 0x00000007b5b57212 */ /* 0x000fe200078ec0ff */
[C---:B------:R-:W-:Y:S01]  /*4fc0*/  FMUL.FTZ R7, R132.reuse, R143 ;  /* 0x0000008f84077220 */ /* 0x040fe20000410000 */
[----:B------:R-:W-:Y:S01]  /*4fd0*/  PRMT R11, R11, 0x5410, R12 ;  /* 0x000054100b0b7816 */ /* 0x000fe2000000000c */
[----:B------:R-:W4:Y:S01]  /*4fe0*/  LDSM.16.MT88.4 R140, [R206+0xa000] ;  /* 0x00a00000ce8c783b */ /* 0x000f220000004200 */
[----:B------:R-:W-:Y:S01]  /*4ff0*/  LOP3.LUT R138, R189, UR5, R192, 0x96, !PT ;  /* 0x00000005bd8a7c12 */ /* 0x000fe2000f8e96c0 */
[----:B---3--:R-:W-:Y:S01]  /*5000*/  FMUL.FTZ R26, R132, R170 ;  /* 0x000000aa841a7220 */ /* 0x008fe20000410000 */
[----:B------:R-:W-:Y:S01]  /*5010*/  LOP3.LUT R149, R187, UR5, R190, 0x96, !PT ;  /* 0x00000005bb957c12 */ /* 0x000fe2000f8e96be */
[--C-:B------:R-:W-:Y:S01]  /*5020*/  HSET2.LE.AND R9, R11, R251.reuse, PT ;  /* 0x000000fb0b097233 */ /* 0x100fe20003803000 */
[-C--:B--2---:R-:W-:Y:S01]  /*5030*/  HMMA.16816.F32 R4, R172, R176.reuse, R4 ;  /* 0x000000b0ac04723c */ /* 0x084fe20000001804 */
[----:B-1----:R-:W-:Y:S01]  /*5040*/  FMUL.FTZ R10, R0, R146 ;  /* 0x00000092000a7220 */ /* 0x002fe20000410000 */
[----:B------:R-:W-:Y:S01]  /*5050*/  LOP3.LUT R182, R8, R182, RZ, 0xc0, !PT ;  /* 0x000000b608b67212 */ /* 0x000fe200078ec0ff */
[----:B------:R-:W-:Y:S01]  /*5060*/  FMUL.FTZ R8, R3, R144 ;  /* 0x0000009003087220 */ /* 0x000fe20000410000 */
[----:B------:R-:W-:Y:S01]  /*5070*/  LOP3.LUT R183, R9, R183, RZ, 0xc0, !PT ;  /* 0x000000b709b77212 */ /* 0x000fe200078ec0ff */
[C---:B------:R-:W-:Y:S01]  /*5080*/  FMUL.FTZ R9, R3.reuse, R145 ;  /* 0x0000009103097220 */ /* 0x040fe20000410000 */
[----:B------:R-:W-:Y:S01]  /*5090*/  LDSM.16.MT88.4 R188, [R208+0xb800] ;  /* 0x00b80000d0bc783b */ /* 0x000fe20000004200 */
[C---:B------:R-:W-:Y:S01]  /*50a0*/  FMUL.FTZ R11, R0.reuse, R147 ;  /* 0x00000093000b7220 */ /* 0x040fe20000410000 */
[----:B------:R-:W-:Y:S01]  /*50b0*/  MUFU.EX2 R199, R24 ;  /* 0x0000001800c77308 */ /* 0x000fe20000000800 */
[C---:B------:R-:W-:Y:S03]  /*50c0*/  FMUL.FTZ R22, R0.reuse, R158 ;  /* 0x0000009e00167220 */ /* 0x040fe60000410000 */
[C---:B------:R-:W-:Y:S02]  /*50d0*/  FMUL.FTZ R23, R0.reuse, R159 ;  /* 0x0000009f00177220 */ /* 0x040fe40000410000 */
[C---:B------:R-:W-:Y:S01]  /*50e0*/  HMMA.16816.F32 R8, R180.reuse, R176, R8 ;  /* 0x000000b0b408723c */ /* 0x040fe20000001808 */
[----:B------:R-:W-:Y:S01]  /*50f0*/  FMUL.FTZ R12, R3, R148 ;  /* 0x00000094030c7220 */ /* 0x000fe20000410000 */
[----:B------:R-:W1:Y:S01]  /*5100*/  LDSM.16.MT88.4 R144, [R209+0xa000] ;  /* 0x00a00000d190783b */ /* 0x000e620000004200 */
[C---:B------:R-:W-:Y:S02]  /*5110*/  FMUL.FTZ R14, R0.reuse, R150 ;  /* 0x00000096000e7220 */ /* 0x040fe40000410000 */
[C---:B------:R-:W-:Y:S02]  /*5120*/  FMUL.FTZ R15, R0.reuse, R151 ;  /* 0x00000097000f7220 */ /* 0x040fe40000410000 */
[C---:B------:R-:W-:Y:S02]  /*5130*/  FMUL.FTZ R34, R0.reuse, R162 ;  /* 0x000000a200227220 */ /* 0x040fe40000410000 */
[C---:B------:R-:W-:Y:S03]  /*5140*/  FMUL.FTZ R35, R0.reuse, R163 ;  /* 0x000000a300237220 */ /* 0x040fe60000410000 */
[-C--:B------:R-:W-:Y:S01]  /*5150*/  HMMA.16816.F32 R12, R180, R178.reuse, R12 ;  /* 0x000000b2b40c723c */ /* 0x080fe2000000180c */
[C---:B------:R-:W-:Y:S02]  /*5160*/  FMUL.FTZ R42, R0.reuse, R42 ;  /* 0x0000002a002a7220 */ /* 0x040fe40000410000 */
[C---:B------:R-:W-:Y:S02]  /*5170*/  FMUL.FTZ R43, R0.reuse, R43 ;  /* 0x0000002b002b7220 */ /* 0x040fe40000410000 */
[C---:B------:R-:W-:Y:S02]  /*5180*/  FMUL.FTZ R46, R0.reuse, R46 ;  /* 0x0000002e002e7220 */ /* 0x040fe40000410000 */
[C---:B------:R-:W-:Y:S01]  /*5190*/  FMUL.FTZ R47, R0.reuse, R47 ;  /* 0x0000002f002f7220 */ /* 0x040fe20000410000 */
[C---:B------:R-:W-:Y:S01]  /*51a0*/  HMMA.16816.F32 R16, R172.reuse, R178, R16 ;  /* 0x000000b2ac10723c */ /* 0x040fe20000001810 */
[C---:B------:R-:W-:Y:S03]  /*51b0*/  FMUL.FTZ R58, R0.reuse, R58 ;  /* 0x0000003a003a7220 */ /* 0x040fe60000410000 */
[C---:B------:R-:W-:Y:S02]  /*51c0*/  FMUL.FTZ R59, R0.reuse, R59 ;  /* 0x0000003b003b7220 */ /* 0x040fe40000410000 */
[----:B------:R-:W-:Y:S01]  /*51d0*/  FMUL.FTZ R62, R0, R62 ;  /* 0x0000003e003e7220 */ /* 0x000fe20000410000 */
[----:B------:R-:W-:Y:S01]  /*51e0*/  F2FP.PACK_AB R179, R200, R201 ;  /* 0x000000c9c8b3723e */ /* 0x000fe200000000ff */
        /* <DEDUP_REMOVED lines=13> */
[----:B------:R-:W2:Y:S03]  /*52c0*/  LDSM.16.MT88.4 R140, [R208+0xa000] ;  /* 0x00a00000d08c783b */ /* 0x000ea60000004200 */
[C---:B------:R-:W-:Y:S02]  /*52d0*/  FMUL.FTZ R106, R0.reuse, R106 ;  /* 0x0000006a006a7220 */ /* 0x040fe40000410000 */
[----:B------:R-:W-:Y:S02]  /*52e0*/  FMUL.FTZ R107, R0, R107 ;  /* 0x0000006b006b7220 */ /* 0x000fe40000410000 */
[-C--:B-1----:R-:W-:Y:S01]  /*52f0*/  HMMA.16816.F32 R52, R172, R144.reuse, R52 ;  /* 0x00000090ac34723c */ /* 0x082fe20000001834 */
[--C-:B------:R-:W-:Y:S03]  /*5300*/  FFMA.FTZ R150, R28, c[0x0][0x23c], -R184.reuse ;  /* 0x00008f001c967a23 */ /* 0x100fe600000108b8 */
[----:B------:R-:W-:Y:S01]  /*5310*/  FFMA.FTZ R184, R29, c[0x0][0x23c], -R184 ;  /* 0x00008f001db87a23 */ /* 0x000fe200000108b8 */
[----:B------:R-:W-:Y:S01]  /*5320*/  MUFU.EX2 R195, R150 ;  /* 0x0000009600c37308 */ /* 0x000fe20000000800 */
[----:B------:R-:W-:Y:S02]  /*5330*/  FMUL.FTZ R29, R3, R165 ;  /* 0x000000a5031d7220 */ /* 0x000fe40000410000 */
[C---:B------:R-:W-:Y:S01]  /*5340*/  HMMA.16816.F32 R56, R180.reuse, R144, R56 ;  /* 0x00000090b438723c */ /* 0x040fe20000001838 */
[C---:B------:R-:W-:Y:S03]  /*5350*/  FMUL.FTZ R130, R132.reuse, R130 ;  /* 0x0000008284827220 */ /* 0x040fe60000410000 */
[----:B------:R-:W-:Y:S02]  /*5360*/  FMUL.FTZ R131, R132, R131 ;  /* 0x0000008384837220 */ /* 0x000fe40000410000 */
[--C-:B------:R-:W-:Y:S02]  /*5370*/  FFMA.FTZ R20, R20, c[0x0][0x23c], -R137.reuse ;  /* 0x00008f0014147a23 */ /* 0x100fe40000010889 */
[-C--:B------:R-:W-:Y:S01]  /*5380*/  HMMA.16816.F32 R60, R180, R146.reuse, R60 ;  /* 0x00000092b43c723c */ /* 0x080fe2000000183c */
[--C-:B------:R-:W-:Y:S01]  /*5390*/  FFMA.FTZ R32, R32, c[0x0][0x23c], -R137.reuse ;  /* 0x00008f0020207a23 */ /* 0x100fe20000010889 */
[----:B------:R1:W-:Y:S02]  /*53a0*/  MUFU.EX2 R226, R20 ;  /* 0x0000001400e27308 */ /* 0x0003e40000000800 */
[----:B------:R-:W-:Y:S02]  /*53b0*/  FFMA.FTZ R137, R33, c[0x0][0x23c], -R137 ;  /* 0x00008f0021897a23 */ /* 0x000fe40000010889 */
[C---:B------:R-:W-:Y:S02]  /*53c0*/  FMUL.FTZ R116, R3.reuse, R116 ;  /* 0x0000007403747220 */ /* 0x040fe40000410000 */
[C---:B------:R-:W-:Y:S01]  /*53d0*/  HMMA.16816.F32 R64, R172.reuse, R146, R64 ;  /* 0x00000092ac40723c */ /* 0x040fe20000001840 */
[----:B------:R-:W3:Y:S03]  /*53e0*/  LDSM.16.MT88.4 R144, [R204+0xb000] ;  /* 0x00b00000cc90783b */ /* 0x000ee60000004200 */
[----:B------:R4:W-:Y:S01]  /*53f0*/  MUFU.EX2 R203, R32 ;  /* 0x0000002000cb7308 */ /* 0x0009e20000000800 */
[C---:B------:R-:W-:Y:S02]  /*5400*/  FMUL.FTZ R117, R3.reuse, R117 ;  /* 0x0000007503757220 */ /* 0x040fe40000410000 */
[C---:B------:R-:W-:Y:S01]  /*5410*/  FMUL.FTZ R118, R0.reuse, R118 ;  /* 0x0000007600767220 */ /* 0x040fe20000410000 */
[-C--:B--2---:R-:W-:Y:S01]  /*5420*/  HMMA.16816.F32 R68, R172, R140.reuse, R68 ;  /* 0x0000008cac44723c */ /* 0x084fe20000001844 */
[C---:B------:R-:W-:Y:S03]  /*5430*/  FMUL.FTZ R119, R0.reuse, R119 ;  /* 0x0000007700777220 */ /* 0x040fe60000410000 */
[C---:B------:R-:W-:Y:S02]  /*5440*/  FMUL.FTZ R124, R3.reuse, R124 ;  /* 0x0000007c037c7220 */ /* 0x040fe40000410000 */
[----:B------:R2:W-:Y:S01]  /*5450*/  MUFU.EX2 R202, R137 ;  /* 0x0000008900ca7308 */ /* 0x0005e20000000800 */
[C---:B------:R-:W-:Y:S01]  /*5460*/  FMUL.FTZ R125, R3.reuse, R125 ;  /* 0x0000007d037d7220 */ /* 0x040fe20000410000 */
[C---:B------:R-:W-:Y:S01]  /*5470*/  HMMA.16816.F32 R72, R180.reuse, R140, R72 ;  /* 0x0000008cb448723c */ /* 0x040fe20000001848 */
[----:B-1----:R-:W-:Y:S03]  /*5480*/  FMUL.FTZ R20, R3, R156 ;  /* 0x0000009c03147220 */ /* 0x002fe60000410000 */
[C---:B------:R-:W-:Y:S02]  /*5490*/  FMUL.FTZ R126, R0.reuse, R126 ;  /* 0x0000007e007e7220 */ /* 0x040fe40000410000 */
[----:B------:R-:W-:Y:S02]  /*54a0*/  FMUL.FTZ R127, R0, R127 ;  /* 0x0000007f007f7220 */ /* 0x000fe40000410000 */
[-C--:B------:R-:W-:Y:S01]  /*54b0*/  HMMA.16816.F32 R76, R180, R142.reuse, R76 ;  /* 0x0000008eb44c723c */ /* 0x080fe2000000184c */
[----:B----4-:R-:W-:Y:S07]  /*54c0*/  IMAD.WIDE.U32 R32, R138, -0x2daee0ad, RZ ;  /* 0xd2511f538a207825 */ /* 0x010fee00078e00ff */
[C---:B------:R-:W-:Y:S01]  /*54d0*/  HMMA.16816.F32 R80, R172.reuse, R142, R80 ;  /* 0x0000008eac50723c */ /* 0x040fe20000001850 */
[----:B------:R-:W1:Y:S03]  /*54e0*/  LDSM.16.MT88.4 R140, [R206+0xb000] ;  /* 0x00b00000ce8c783b */ /* 0x000e660000004200 */
[----:B------:R-:W-:Y:S01]  /*54f0*/  LOP3.LUT R154, R32, 0xff, RZ, 0xc0, !PT ;  /* 0x000000ff209a7812 */ /* 0x000fe200078ec0ff */
[----:B------:R-:W-:Y:S01]  /*5500*/  IMAD.WIDE.U32 R138, R149, -0x2daee0ad, RZ ;  /* 0xd2511f53958a7825 */ /* 0x000fe200078e00ff */
[--C-:B------:R-:W-:Y:S02]  /*5510*/  SHF.R.U32.HI R155, RZ, 0x10, R32.reuse ;  /* 0x00000010ff9b7819 */ /* 0x100fe40000011620 */
[-C--:B---3--:R-:W-:Y:S01]  /*5520*/  HMMA.16816.F32 R84, R172, R144.reuse, R84 ;  /* 0x00000090ac54723c */ /* 0x088fe20000001854 */
[----:B------:R-:W-:Y:S03]  /*5530*/  SHF.R.U32.HI R156, RZ, 0x18, R32 ;  /* 0x00000018ff9c7819 */ /* 0x000fe60000011620 */
[----:B------:R-:W-:Y:S02]  /*5540*/  LOP3.LUT R153, R138, 0xff, RZ, 0xc0, !PT ;  /* 0x000000ff8a997812 */ /* 0x000fe400078ec0ff */
[----:B------:R-:W-:Y:S02]  /*5550*/  SHF.R.U32.HI R152, RZ, 0x18, R138 ;  /* 0x00000018ff987819 */ /* 0x000fe4000001168a */
[C---:B------:R-:W-:Y:S01]  /*5560*/  HMMA.16816.F32 R88, R180.reuse, R144, R88 ;  /* 0x00000090b458723c */ /* 0x040fe20000001858 */
[----:B------:R-:W-:Y:S02]  /*5570*/  LOP3.LUT R148, R33, UR14, R194, 0x96, !PT ;  /* 0x0000000e21947c12 */ /* 0x000fe4000f8e96c2 */
[----:B------:R-:W-:Y:S01]  /*5580*/  MUFU.EX2 R194, R184 ;  /* 0x000000b800c27308 */ /* 0x000fe20000000800 */
[----:B------:R-:W-:Y:S01]  /*5590*/  LOP3.LUT R151, R32, 0xffff, RZ, 0xc0, !PT ;  /* 0x0000ffff20977812 */ /* 0x000fe200078ec0ff */
[C---:B------:R-:W-:Y:S01]  /*55a0*/  FMUL.FTZ R32, R3.reuse, R160 ;  /* 0x000000a003207220 */ /* 0x040fe20000410000 */
[----:B------:R-:W-:Y:S01]  /*55b0*/  LOP3.LUT R28, R148, 0xffff, RZ, 0xc0, !PT ;  /* 0x0000ffff941c7812 */ /* 0x000fe200078ec0ff */
[----:B------:R-:W-:Y:S01]  /*55c0*/  FMUL.FTZ R33, R3, R161 ;  /* 0x000000a103217220 */ /* 0x000fe20000410000 */
[-C--:B------:R-:W-:Y:S01]  /*55d0*/  HMMA.16816.F32 R92, R180, R146.reuse, R92 ;  /* 0x00000092b45c723c */ /* 0x080fe2000000185c */
[----:B------:R-:W-:Y:S03]  /*55e0*/  LDSM.16.MT88.4 R160, [R209+0xa800] ;  /* 0x00a80000d1a0783b */ /* 0x000fe60000004200 */
[----:B------:R-:W-:Y:S01]  /*55f0*/  SHF.R.U32.HI R24, RZ, 0x8, R151 ;  /* 0x00000008ff187819 */ /* 0x000fe20000011697 */
[--C-:B------:R-:W-:Y:S01]  /*5600*/  FFMA.FTZ R151, R30, c[0x0][0x23c], -R185.reuse ;  /* 0x00008f001e977a23 */ /* 0x100fe200000108b9 */
[----:B--2---:R-:W-:Y:S01]  /*5610*/  LOP3.LUT R137, R139, UR14, R196, 0x96, !PT ;  /* 0x0000000e8b897c12 */ /* 0x004fe2000f8e96c4 */
[----:B------:R-:W-:Y:S01]  /*5620*/  FFMA.FTZ R185, R31, c[0x0][0x23c], -R185 ;  /* 0x00008f001fb97a23 */ /* 0x000fe200000108b9 */
[C---:B------:R-:W-:Y:S01]  /*5630*/  HMMA.16816.F32 R96, R172.reuse, R146, R96 ;  /* 0x00000092ac60723c */ /* 0x040fe20000001860 */
[----:B------:R-:W2:Y:S01]  /*5640*/  LDSM.16.MT88.4 R144, [R209+0xb000] ;  /* 0x00b00000d190783b */ /* 0x000ea20000004200 */
[----:B------:R3:W4:Y:S02]  /*5650*/  MUFU.EX2 R196, R27 ;  /* 0x0000001b00c47308 */ /* 0x0007240000000800 */
[----:B------:R-:W-:Y:S01]  /*5660*/  PRMT R178, R154, 0x5410, R24 ;  /* 0x000054109ab27816 */ /* 0x000fe20000000018 */
[C---:B------:R-:W-:Y:S01]  /*5670*/  FMUL.FTZ R24, R133.reuse, R168 ;  /* 0x000000a885187220 */ /* 0x040fe20000410000 */
[----:B------:R-:W-:Y:S01]  /*5680*/  LOP3.LUT R139, R138, 0xffff, RZ, 0xc0, !PT ;  /* 0x0000ffff8a8b7812 */ /* 0x000fe200078ec0ff */
[C---:B------:R-:W-:Y:S01]  /*5690*/  FMUL.FTZ R30, R0.reuse, R166 ;  /* 0x000000a6001e7220 */ /* 0x040fe20000410000 */
[----:B------:R-:W-:Y:S01]  /*56a0*/  SHF.R.U32.HI R149, RZ, 0x10, R138 ;  /* 0x00000010ff957819 */ /* 0x000fe2000001168a */
[-C--:B-1----:R-:W-:Y:S03]  /*56b0*/  HMMA.16816.F32 R100, R172, R140.reuse, R100 ;  /* 0x0000008cac64723c */ /* 0x082fe60000001864 */
[----:B------:R-:W-:Y:S01]  /*56c0*/  FMUL.FTZ R31, R0, R167 ;  /* 0x000000a7001f7220 */ /* 0x000fe20000410000 */
[----:B------:R1:W-:Y:S01]  /*56d0*/  MUFU.EX2 R192, R185 ;  /* 0x000000b900c07308 */ /* 0x0003e20000000800 */
[----:B------:R-:W-:Y:S01]  /*56e0*/  SHF.R.U32.HI R138, RZ, 0x10, R148 ;  /* 0x00000010ff8a7819 */ /* 0x000fe20000011694 */
[----:B------:R-:W-:Y:S01]  /*56f0*/  FFMA.FTZ R133, R133, R234, R246 ;  /* 0x000000ea85857223 */ /* 0x000fe200000100f6 */
[----:B------:R-:W-:Y:S01]  /*5700*/  LOP3.LUT R176, R148, 0xff, RZ, 0xc0, !PT ;  /* 0x000000ff94b07812 */ /* 0x000fe200078ec0ff */
[C---:B------:R-:W-:Y:S01]  /*5710*/  HMMA.16816.F32 R20, R180.reuse, R140, R20 ;  /* 0x0000008cb414723c */ /* 0x040fe20000001814 */
[----:B------:R-:W-:Y:S03]  /*5720*/  SHF.R.U32.HI R148, RZ, 0x18, R148 ;  /* 0x00000018ff947819 */ /* 0x000fe60000011694 */
[----:B------:R-:W-:Y:S01]  /*5730*/  LOP3.LUT R138, R138, 0xff, RZ, 0xc0, !PT ;  /* 0x000000ff8a8a7812 */ /* 0x000fe200078ec0ff */
[----:B------:R-:W-:Y:S01]  /*5740*/  FFMA.FTZ R0, R0, R231, R236 ;  /* 0x000000e700007223 */ /* 0x000fe200000100ec */
[----:B------:R-:W5:Y:S02]  /*5750*/  MUFU.EX2 R193, R151 ;  /* 0x0000009700c17308 */ /* 0x000f640000000800 */
[-C--:B------:R-:W-:Y:S01]  /*5760*/  HMMA.16816.F32 R104, R180, R142.reuse, R104 ;  /* 0x0000008eb468723c */ /* 0x080fe20000001868 */
[C---:B---3--:R-:W-:Y:S02]  /*5770*/  FMUL.FTZ R27, R132.reuse, R171 ;  /* 0x000000ab841b7220 */ /* 0x048fe40000410000 */
[----:B------:R-:W-:Y:S01]  /*5780*/  LDSM.16.MT88.4 R168, [R204+0xb800] ;  /* 0x00b80000cca8783b */ /* 0x000fe20000004200 */
[----:B------:R-:W-:Y:S01]  /*5790*/  FFMA.FTZ R132, R132, R233, R244 ;  /* 0x000000e984847223 */ /* 0x000fe200000100f4 */
[----:B------:R-:W-:Y:S01]  /*57a0*/  PRMT R148, R138, 0x5410, R148 ;  /* 0x000054108a947816 */ /* 0x000fe20000000094 */
[----:B------:R-:W-:Y:S01]  /*57b0*/  FADD.FTZ R0, R235, R0 ;  /* 0x00000000eb007221 */ /* 0x000fe20000010000 */
[----:B------:R-:W-:Y:S01]  /*57c0*/  LOP3.LUT R138, R137, 0xffff, RZ, 0xc0, !PT ;  /* 0x0000ffff898a7812 */ /* 0x000fe200078ec0ff */
[C---:B------:R-:W-:Y:S01]  /*57d0*/  HMMA.16816.F32 R108, R172.reuse, R142, R108 ;  /* 0x0000008eac6c723c */ /* 0x040fe2000000186c */
[----:B------:R-:W-:Y:S02]  /*57e0*/  FADD.FTZ R132, R243, R132 ;  /* 0x00000084f3847221 */ /* 0x000fe40000010000 */
[----:B------:R-:W3:Y:S01]  /*57f0*/  LDSM.16.MT88.4 R140, [R208+0xb000] ;  /* 0x00b00000d08c783b */ /* 0x000ee20000004200 */
[--C-:B------:R-:W-:Y:S01]  /*5800*/  HSET2.LE.AND R177, R148, R251.reuse, PT ;  /* 0x000000fb94b17233 */ /* 0x100fe20003803000 */
[----:B------:R-:W-:Y:S03]  /*5810*/  FADD.FTZ R0, R228, R0 ;  /* 0x00000000e4007221 */ /* 0x000fe60000010000 */
[-C--:B--2---:R-:W-:Y:S01]  /*5820*/  HMMA.16816.F32 R112, R172, R144.reuse, R112 ;  /* 0x00000090ac70723c */ /* 0x084fe20000001870 */
[----:B------:R-:W-:Y:S02]  /*5830*/  FADD.FTZ R0, R227, R0 ;  /* 0x00000000e3007221 */ /* 0x000fe40000010000 */
[----:B-1----:R-:W-:Y:S02]  /*5840*/  LDSM.16.MT88.4 R184, [R206+0xb800] ;  /* 0x00b80000ceb8783b */ /* 0x002fe40000004200 */
[----:B------:R-:W-:Y:S03]  /*5850*/  FADD.FTZ R0, R197, R0 ;  /* 0x00000000c5007221 */ /* 0x000fe60000010000 */
[C---:B------:R-:W-:Y:S01]  /*5860*/  HMMA.16816.F32 R32, R180.reuse, R144, R32 ;  /* 0x00000090b420723c */ /* 0x040fe20000001820 */
[----:B----4-:R-:W-:Y:S06]  /*5870*/  FADD.FTZ R0, R196, R0 ;  /* 0x00000000c4007221 */ /* 0x010fec0000010000 */
[----:B------:R-:W-:Y:S01]  /*5880*/  SHF.R.U32.HI R145, RZ, 0x8, R139 ;  /* 0x00000008ff917819 */ /* 0x000fe2000001168b */
[-C--:B------:R-:W-:Y:S01]  /*5890*/  HMMA.16816.F32 R116, R180, R146.reuse, R116 ;  /* 0x00000092b474723c */ /* 0x080fe20000001874 */
[----:B------:R-:W-:Y:S03]  /*58a0*/  LOP3.LUT R144, R149, 0xff, RZ, 0xc0, !PT ;  /* 0x000000ff95907812 */ /* 0x000fe600078ec0ff */
[----:B------:R-:W-:Y:S02]  /*58b0*/  PRMT R145, R153, 0x5410, R145 ;  /* 0x0000541099917816 */ /* 0x000fe40000000091 */
[----:B------:R-:W-:Y:S01]  /*58c0*/  SHF.R.U32.HI R139, RZ, 0x8, R28 ;  /* 0x00000008ff8b7819 */ /* 0x000fe2000001161c */
[C---:B------:R-:W-:Y:S01]  /*58d0*/  FMUL.FTZ R28, R3.reuse, R164 ;  /* 0x000000a4031c7220 */ /* 0x040fe20000410000 */
[C---:B------:R-:W-:Y:S01]  /*58e0*/  HMMA.16816.F32 R120, R172.reuse, R146, R120 ;  /* 0x00000092ac78723c */ /* 0x040fe20000001878 */
[----:B------:R-:W-:Y:S03]  /*58f0*/  LDSM.16.MT88.4 R164, [R208+0xa800] ;  /* 0x00a80000d0a4783b */ /* 0x000fe60000004200 */
[----:B------:R-:W-:Y:S01]  /*5900*/  PRMT R176, R176, 0x5410, R139 ;  /* 0x00005410b0b07816 */ /* 0x000fe2000000008b */
[----:B------:R-:W-:Y:S01]  /*5910*/  FFMA.FTZ R3, R3, R232, R242 ;  /* 0x000000e803037223 */ /* 0x000fe200000100f2 */
[--C-:B------:R-:W-:Y:S02]  /*5920*/  SHF.R.U32.HI R139, RZ, 0x10, R137.reuse ;  /* 0x00000010ff8b7819 */ /* 0x100fe40000011689 */
[----:B------:R-:W-:Y:S01]  /*5930*/  LOP3.LUT R146, R155, 0xff, RZ, 0xc0, !PT ;  /* 0x000000ff9b927812 */ /* 0x000fe200078ec0ff */
[--C-:B------:R-:W-:Y:S01]  /*5940*/  HSET2.LE.AND R176, R176, R251.reuse, PT ;  /* 0x000000fbb0b07233 */ /* 0x100fe20003803000 */
[-C--:B---3--:R-:W-:Y:S02]  /*5950*/  HMMA.16816.F32 R24, R172, R140.reuse, R24 ;  /* 0x0000008cac18723c */ /* 0x088fe40000001818 */
[----:B------:R-:W-:Y:S02]  /*5960*/  PRMT R147, R144, 0x5410, R152 ;  /* 0x0000541090937816 */ /* 0x000fe40000000098 */
[----:B------:R-:W1:Y:S01]  /*5970*/  LDSM.16.MT88.4 R152, [R204+0xa800] ;  /* 0x00a80000cc98783b */ /* 0x000e620000004200 */
[----:B------:R-:W-:Y:S02]  /*5980*/  PRMT R146, R146, 0x5410, R156 ;  /* 0x0000541092927816 */ /* 0x000fe4000000009c */
[----:B------:R-:W-:Y:S01]  /*5990*/  LOP3.LUT R144, R137, 0xff, RZ, 0xc0, !PT ;  /* 0x000000ff89907812 */ /* 0x000fe200078ec0ff */
[C---:B------:R-:W-:Y:S01]  /*59a0*/  HMMA.16816.F32 R28, R180.reuse, R140, R28 ;  /* 0x0000008cb41c723c */ /* 0x040fe2000000181c */
[----:B------:R-:W-:Y:S03]  /*59b0*/  LOP3.LUT R139, R139, 0xff, RZ, 0xc0, !PT ;  /* 0x000000ff8b8b7812 */ /* 0x000fe600078ec0ff */
[----:B------:R-:W2:Y:S03]  /*59c0*/  LDSM.16.MT88.4 R156, [R206+0xa800] ;  /* 0x00a80000ce9c783b */ /* 0x000ea60000004200 */
[----:B------:R-:W-:Y:S01]  /*59d0*/  SHF.R.U32.HI R140, RZ, 0x8, R138 ;  /* 0x00000008ff8c7819 */ /* 0x000fe2000001168a */
[-C--:B------:R-:W-:Y:S01]  /*59e0*/  HMMA.16816.F32 R124, R180, R142.reuse, R124 ;  /* 0x0000008eb47c723c */ /* 0x080fe2000000187c */
[----:B------:R-:W-:Y:S03]  /*59f0*/  SHF.R.U32.HI R141, RZ, 0x18, R137 ;  /* 0x00000018ff8d7819 */ /* 0x000fe60000011689 */
[----:B------:R-:W-:Y:S02]  /*5a00*/  F2FP.PACK_AB R137, R225, R226 ;  /* 0x000000e2e189723e */ /* 0x000fe400000000ff */
[----:B------:R-:W-:Y:S01]  /*5a10*/  F2FP.PACK_AB R138, R224, R221 ;  /* 0x000000dde08a723e */ /* 0x000fe200000000ff */
[--C-:B------:R-:W-:Y:S01]  /*5a20*/  HSET2.LE.AND R182, R145, R251.reuse, PT ;  /* 0x000000fb91b67233 */ /* 0x100fe20003803000 */
[----:B------:R-:W-:Y:S01]  /*5a30*/  HMMA.16816.F32 R128, R172, R142, R128 ;  /* 0x0000008eac80723c */ /* 0x000fe20000001880 */
[----:B------:R-:W-:Y:S01]  /*5a40*/  PRMT R140, R144, 0x5410, R140 ;  /* 0x00005410908c7816 */ /* 0x000fe2000000008c */
[----:B------:R-:W3:Y:S02]  /*5a50*/  LDSM.16.MT88.4 R172, [R209+0xb800] ;  /* 0x00b80000d1ac783b */ /* 0x000ee40000004200 */
[----:B------:R-:W-:Y:S01]  /*5a60*/  LOP3.LUT R176, R176, R137, RZ, 0xc0, !PT ;  /* 0x00000089b0b07212 */ /* 0x000fe200078ec0ff */
[--C-:B------:R-:W-:Y:S01]  /*5a70*/  HSET2.LE.AND R137, R178, R251.reuse, PT ;  /* 0x000000fbb2897233 */ /* 0x100fe20003803000 */
[----:B------:R-:W-:Y:S01]  /*5a80*/  LOP3.LUT R177, R177, R138, RZ, 0xc0, !PT ;  /* 0x0000008ab1b17212 */ /* 0x000fe200078ec0ff */
[--C-:B------:R-:W-:Y:S01]  /*5a90*/  HSET2.LE.AND R138, R146, R251.reuse, PT ;  /* 0x000000fb928a7233 */ /* 0x100fe20003803000 */
[----:B------:R-:W-:Y:S01]  /*5aa0*/  F2FP.PACK_AB R178, R202, R203 ;  /* 0x000000cbcab2723e */ /* 0x000fe200000000ff */
[--C-:B------:R-:W-:Y:S03]  /*5ab0*/  HSET2.LE.AND R180, R140, R251.reuse, PT ;  /* 0x000000fb8cb47233 */ /* 0x100fe60003803000 */
[----:B------:R-:W-:Y:S01]  /*5ac0*/  PRMT R141, R139, 0x5410, R141 ;  /* 0x000054108b8d7816 */ /* 0x000fe2000000008d */
[--C-:B------:R-:W-:Y:S01]  /*5ad0*/  HSET2.LE.AND R183, R147, R251.reuse, PT ;  /* 0x000000fb93b77233 */ /* 0x100fe20003803000 */
[----:B------:R-:W-:Y:S02]  /*5ae0*/  F2FP.PACK_AB R139, R198, R199 ;  /* 0x000000c7c68b723e */ /* 0x000fe400000000ff */
[----:B------:R-:W-:Y:S01]  /*5af0*/  LOP3.LUT R178, R137, R178, RZ, 0xc0, !PT ;  /* 0x000000b289b27212 */ /* 0x000fe200078ec0ff */
[----:B------:R-:W-:Y:S01]  /*5b00*/  HSET2.LE.AND R181, R141, R251, PT ;  /* 0x000000fb8db57233 */ /* 0x000fe20003803000 */
[----:B------:R-:W-:Y:S02]  /*5b10*/  LOP3.LUT R179, R138, R179, RZ, 0xc0, !PT ;  /* 0x000000b38ab37212 */ /* 0x000fe400078ec0ff */
[----:B------:R-:W-:Y:S02]  /*5b20*/  LOP3.LUT R180, R180, R139, RZ, 0xc0, !PT ;  /* 0x0000008bb4b47212 */ /* 0x000fe400078ec0ff */
[----:B------:R-:W-:Y:S02]  /*5b30*/  F2FP.PACK_AB R137, R196, R197 ;  /* 0x000000c5c489723e */ /* 0x000fe400000000ff */
[----:B------:R-:W-:Y:S01]  /*5b40*/  F2FP.PACK_AB R138, R194, R195 ;  /* 0x000000c3c28a723e */ /* 0x000fe200000000ff */
[-C--:B-1----:R-:W-:Y:S01]  /*5b50*/  HMMA.16816.F32 R140, R176, R152.reuse, R4 ;  /* 0x00000098b08c723c */ /* 0x082fe20000001804 */
[----:B-----5:R-:W-:Y:S02]  /*5b60*/  F2FP.PACK_AB R139, R192, R193 ;  /* 0x000000c1c08b723e */ /* 0x020fe400000000ff */
[----:B------:R-:W-:Y:S02]  /*5b70*/  LOP3.LUT R181, R181, R137, RZ, 0xc0, !PT ;  /* 0x00000089b5b57212 */ /* 0x000fe400078ec0ff */
[----:B------:R-:W-:Y:S02]  /*5b80*/  LOP3.LUT R182, R182, R138, RZ, 0xc0, !PT ;  /* 0x0000008ab6b67212 */ /* 0x000fe400078ec0ff */
[----:B------:R-:W-:Y:S01]  /*5b90*/  LOP3.LUT R183, R183, R139, RZ, 0xc0, !PT ;  /* 0x0000008bb7b77212 */ /* 0x000fe200078ec0ff */
[----:B------:R-:W-:Y:S01]  /*5ba0*/  FADD.FTZ R4, R245, R133 ;  /* 0x00000085f5047221 */ /* 0x000fe20000010000 */
[----:B------:R-:W-:Y:S03]  /*5bb0*/  MOV R138, R2 ;  /* 0x00000002008a7202 */ /* 0x000fe60000000f00 */
[----:B------:R-:W-:Y:S01]  /*5bc0*/  FADD.FTZ R5, R237, R3 ;  /* 0x00000003ed057221 */ /* 0x000fe20000010000 */
[----:B------:R-:W-:Y:S01]  /*5bd0*/  MOV R137, R134 ;  /* 0x0000008600897202 */ /* 0x000fe20000000f00 */
[C---:B------:R-:W-:Y:S01]  /*5be0*/  HMMA.16816.F32 R144, R180.reuse, R152, R8 ;  /* 0x00000098b490723c */ /* 0x040fe20000001808 */
[----:B------:R-:W-:Y:S02]  /*5bf0*/  FADD.FTZ R4, R249, R4 ;  /* 0x00000004f9047221 */ /* 0x000fe40000010000 */
        /* <DEDUP_REMOVED lines=18> */
[----:B------:R-:W-:Y:S01]  /*5d20*/  FADD.FTZ R3, R193, R0 ;  /* 0x00000000c1037221 */ /* 0x000fe20000010000 */
[----:B------:R-:W-:Y:S01]  /*5d30*/  IADD3 R0, R220, -0x1, RZ ;  /* 0xffffffffdc007810 */ /* 0x000fe20007ffe0ff */
[-C--:B------:R-:W-:Y:S01]  /*5d40*/  HMMA.16816.F32 R44, R180, R158.reuse, R44 ;  /* 0x0000009eb42c723c */ /* 0x080fe2000000182c */
[----:B------:R-:W-:Y:S03]  /*5d50*/  FADD.FTZ R234, R202, R5 ;  /* 0x00000005caea7221 */ /* 0x000fe60000010000 */
[----:B------:R-:W-:Y:S01]  /*5d60*/  FADD.FTZ R233, R200, R6 ;  /* 0x00000006c8e97221 */ /* 0x000fe20000010000 */
[----:B------:R-:W-:Y:S01]  /*5d70*/  MOV R220, R0 ;  /* 0x0000000000dc7202 */ /* 0x000fe20000000f00 */
[----:B------:R-:W-:Y:S01]  /*5d80*/  FADD.FTZ R232, R194, R4 ;  /* 0x00000004c2e87221 */ /* 0x000fe20000010000 */
[----:B------:R-:W-:Y:S01]  /*5d90*/  MOV R0, R136 ;  /* 0x0000008800007202 */ /* 0x000fe20000000f00 */
[C---:B------:R-:W-:Y:S01]  /*5da0*/  HMMA.16816.F32 R48, R176.reuse, R158, R48 ;  /* 0x0000009eb030723c */ /* 0x040fe20000001830 */
[----:B------:R-:W-:Y:S03]  /*5db0*/  FADD.FTZ R231, R192, R3 ;  /* 0x00000003c0e77221 */ /* 0x000fe60000010000 */
[----:B------:R-:W-:Y:S04]  /*5dc0*/  MOV R3, R135 ;  /* 0x0000008700037202 */ /* 0x000fe80000000f00 */
        /* <DEDUP_REMOVED lines=25> */
.L_x_1477:
[----:B------:R-:W1:Y:S01]  /*5f60*/  SHFL.BFLY PT, R0, R234, 0x2, 0x1f ;  /* 0x0c401f00ea007f89 */ /* 0x000e6200000e0000 */
[----:B------:R-:W-:Y:S01]  /*5f70*/  ULDC.U8 UR4, c[0x0][0x329] ;  /* 0x0000ca4000047ab9 */ /* 0x000fe20000000000 */
[----:B------:R-:W-:Y:S01]  /*5f80*/  BSSY B0, `(.L_x_1481) ;  /* 0x00001ae000007945 */ /* 0x000fe20003800000 */
[----:B------:R-:W-:Y:S01]  /*5f90*/  ISETP.NE.AND P0, PT, RZ, UR4, PT ;  /* 0x00000004ff007c0c */ /* 0x000fe2000bf05270 */
[----:B------:R-:W2:Y:S01]  /*5fa0*/  SHFL.BFLY PT, R3, R233, 0x2, 0x1f ;  /* 0x0c401f00e9037f89 */ /* 0x000ea200000e0000 */
[----:B------:R-:W-:-:S02]  /*5fb0*/  ULDC.U8 UR5, c[0x0][0x328] ;  /* 0x0000ca0000057ab9 */ /* 0x000fc40000000000 */
[----:B------:R-:W-:Y:S01]  /*5fc0*/  ISETP.NE.AND P3, PT, RZ, UR5, PT ;  /* 0x00000005ff007c0c */ /* 0x000fe2000bf65270 */
[----:B------:R-:W3:Y:S04]  /*5fd0*/  SHFL.BFLY PT, R4, R232, 0x2, 0x1f ;  /* 0x0c401f00e8047f89 */ /* 0x000ee800000e0000 */
[----:B------:R-:W4:Y:S04]  /*5fe0*/  SHFL.BFLY PT, R5, R231, 0x2, 0x1f ;  /* 0x0c401f00e7057f89 */ /* 0x000f2800000e0000 */
[----:B------:R-:W5:Y:S01]  /*5ff0*/  S2R R138, SR_TID.X ;  /* 0x00000000008a7919 */ /* 0x000f620000002100 */
[----:B------:R-:W-:-:S05]  /*6000*/  @P0 MOV R133, c[0x0][0x210] ;  /* 0x0000840000850a02 */ /* 0x000fca0000000f00 */
[----:B------:R-:W-:Y:S02]  /*6010*/  @P0 IMAD R133, R133, c[0x0][0x214], RZ ;  /* 0x0000850085850a24 */ /* 0x000fe400078e02ff */
[----:B-1----:R-:W-:Y:S02]  /*6020*/  FADD.FTZ R234, R0, R234 ;  /* 0x000000ea00ea7221 */ /* 0x002fe40000010000 */
[----:B--2---:R-:W-:-:S03]  /*6030*/  FADD.FTZ R233, R3, R233 ;  /* 0x000000e903e97221 */ /* 0x004fc60000010000 */
[----:B------:R-:W1:Y:S01]  /*6040*/  SHFL.BFLY PT, R6, R234, 0x1, 0x1f ;  /* 0x0c201f00ea067f89 */ /* 0x000e6200000e0000 */
[----:B---3--:R-:W-:-:S03]  /*6050*/  FADD.FTZ R232, R4, R232 ;  /* 0x000000e804e87221 */ /* 0x008fc60000010000 */
[----:B------:R-:W2:Y:S01]  /*6060*/  SHFL.BFLY PT, R0, R233, 0x1, 0x1f ;  /* 0x0c201f00e9007f89 */ /* 0x000ea200000e0000 */
[----:B----4-:R-:W-:-:S03]  /*6070*/  FADD.FTZ R231, R5, R231 ;  /* 0x000000e705e77221 */ /* 0x010fc60000010000 */
[----:B------:R-:W3:Y:S01]  /*6080*/  SHFL.BFLY PT, R5, R232, 0x1, 0x1f ;  /* 0x0c201f00e8057f89 */ /* 0x000ee200000e0000 */
[----:B-----5:R-:W-:-:S03]  /*6090*/  SHF.R.S32.HI R139, RZ, 0x1f, R138 ;  /* 0x0000001fff8b7819 */ /* 0x020fc6000001148a */
[----:B------:R-:W4:Y:S01]  /*60a0*/  SHFL.BFLY PT, R4, R231, 0x1, 0x1f ;  /* 0x0c201f00e7047f89 */ /* 0x000f2200000e0000 */
[----:B------:R-:W-:-:S04]  /*60b0*/  LEA.HI R132, R139, R138, RZ, 0x5 ;  /* 0x0000008a8b847211 */ /* 0x000fc800078f28ff */
[----:B------:R-:W-:Y:S01]  /*60c0*/  SHF.R.S32.HI R132, RZ, 0x5, R132 ;  /* 0x00000005ff847819 */ /* 0x000fe20000011484 */
[----:B-1----:R-:W-:Y:S01]  /*60d0*/  FADD.FTZ R234, R234, R6 ;  /* 0x00000006eaea7221 */ /* 0x002fe20000010000 */
[----:B------:R-:W-:Y:S01]  /*60e0*/  LEA.HI R6, R139, R138, RZ, 0x2 ;  /* 0x0000008a8b067211 */ /* 0x000fe200078f10ff */
[----:B--2---:R-:W-:-:S03]  /*60f0*/  FADD.FTZ R233, R233, R0 ;  /* 0x00000000e9e97221 */ /* 0x004fc60000010000 */
[--C-:B------:R-:W-:Y:S02]  /*6100*/  SHF.R.S32.HI R7, RZ, 0x2, R6.reuse ;  /* 0x00000002ff077819 */ /* 0x100fe40000011406 */
[----:B------:R-:W-:Y:S02]  /*6110*/  SHF.R.S32.HI R3, RZ, 0x1f, R6 ;  /* 0x0000001fff037819 */ /* 0x000fe40000011406 */
[----:B------:R-:W-:Y:S01]  /*6120*/  FSETP.NE.FTZ.AND P6, PT, R234, RZ, PT ;  /* 0x000000ffea00720b */ /* 0x000fe20003fd5000 */
[----:B---3--:R-:W-:Y:S01]  /*6130*/  FADD.FTZ R232, R232, R5 ;  /* 0x00000005e8e87221 */ /* 0x008fe20000010000 */
[----:B------:R-:W-:Y:S02]  /*6140*/  LEA.HI R3, R3, R7, RZ, 0x3 ;  /* 0x0000000703037211 */ /* 0x000fe400078f18ff */
[----:B------:R-:W-:Y:S01]  /*6150*/  MOV R0, 0x3f800000 ;  /* 0x3f80000000007802 */ /* 0x000fe20000000f00 */
[----:B----4-:R-:W-:Y:S01]  /*6160*/  FADD.FTZ R231, R231, R4 ;  /* 0x00000004e7e77221 */ /* 0x010fe20000010000 */
[----:B------:R-:W-:-:S02]  /*6170*/  LOP3.LUT R3, R3, 0xfffffff8, RZ, 0xc0, !PT ;  /* 0xfffffff803037812 */ /* 0x000fc400078ec0ff */
[----:B------:R-:W-:Y:S02]  /*6180*/  LOP3.LUT R5, R6, 0x3ffffffc, RZ, 0xc0, !PT ;  /* 0x3ffffffc06057812 */ /* 0x000fe400078ec0ff */
[----:B------:R-:W-:Y:S02]  /*6190*/  IADD3 R3, R7, -R3, RZ ;  /* 0x8000000307037210 */ /* 0x000fe40007ffe0ff */
[----:B------:R-:W-:Y:S01]  /*61a0*/  IADD3 R5, -R5, R138, RZ ;  /* 0x0000008a05057210 */ /* 0x000fe20007ffe1ff */
[----:B------:R-:W1:Y:S01]  /*61b0*/  @P6 MUFU.RCP R0, R234 ;  /* 0x000000ea00006308 */ /* 0x000e620000001000 */
[C---:B------:R-:W-:Y:S02]  /*61c0*/  SHF.L.U32 R22, R3.reuse, 0x6, RZ ;  /* 0x0000000603167819 */ /* 0x040fe400000006ff */
[----:B------:R-:W-:Y:S02]  /*61d0*/  LOP3.LUT R6, R3, 0x1, RZ, 0xc0, !PT ;  /* 0x0000000103067812 */ /* 0x000fe400078ec0ff */
[----:B------:R-:W-:-:S02]  /*61e0*/  LOP3.LUT R22, R22, 0x1c0, RZ, 0xc0, !PT ;  /* 0x000001c016167812 */ /* 0x000fc400078ec0ff */
[----:B------:R-:W-:Y:S02]  /*61f0*/  LEA R5, R132, R5, 0x9 ;  /* 0x0000000584057211 */ /* 0x000fe400078e48ff */
[----:B------:R-:W-:Y:S02]  /*6200*/  LEA.HI R22, R22, R22, RZ, 0x1d ;  /* 0x0000001616167211 */ /* 0x000fe400078fe8ff */
[----:B------:R-:W-:Y:S02]  /*6210*/  ISETP.NE.U32.AND P4, PT, R6, 0x1, PT ;  /* 0x000000010600780c */ /* 0x000fe40003f85070 */
[----:B------:R-:W-:Y:S02]  /*6220*/  LEA R22, R5, R22, 0x1 ;  /* 0x0000001605167211 */ /* 0x000fe400078e08ff */
[----:B------:R-:W-:Y:S01]  /*6230*/  FSETP.NE.FTZ.AND P5, PT, R233, RZ, PT ;  /* 0x000000ffe900720b */ /* 0x000fe20003fb5000 */
[----:B-1----:R-:W-:Y:S01]  /*6240*/  FMUL.FTZ R0, R0, c[0x0][0x2dc] ;  /* 0x0000b70000007a20 */ /* 0x002fe20000410000 */
[----:B------:R-:W-:-:S02]  /*6250*/  SHF.L.U32 R22, R22, 0x1, RZ ;  /* 0x0000000116167819 */ /* 0x000fc400000006ff */
[----:B------:R-:W-:Y:S01]  /*6260*/  R2P PR, R3, 0x6 ;  /* 0x0000000603007804 */ /* 0x000fe20000000000 */
[----:B------:R-:W-:Y:S01]  /*6270*/  FMUL.FTZ R137, R0, R68 ;  /* 0x0000004400897220 */ /* 0x000fe20000410000 */
[----:B------:R-:W-:Y:S01]  /*6280*/  IADD3 R24, R22, -0x10, RZ ;  /* 0xfffffff016187810 */ /* 0x000fe20007ffe0ff */
[C---:B------:R-:W-:Y:S01]  /*6290*/  FMUL.FTZ R10, R0.reuse, R37 ;  /* 0x00000025000a7220 */ /* 0x040fe20000410000 */
[----:B------:R-:W-:Y:S01]  /*62a0*/  MOV R68, 0x20 ;  /* 0x0000002000447802 */ /* 0x000fe20000000f00 */
[----:B------:R-:W-:Y:S01]  /*62b0*/  FMUL.FTZ R140, R0, R140 ;  /* 0x0000008c008c7220 */ /* 0x000fe20000410000 */
[----:B------:R-:W-:Y:S01]  /*62c0*/  @P4 IADD3 R24, R22, 0x10, RZ ;  /* 0x0000001016184810 */ /* 0x000fe20007ffe0ff */
[----:B------:R-:W-:Y:S01]  /*62d0*/  FMUL.FTZ R152, R0, R152 ;  /* 0x0000009800987220 */ /* 0x000fe20000410000 */
[----:B------:R-:W-:Y:S01]  /*62e0*/  FSETP.NE.FTZ.AND P4, PT, R232, RZ, PT ;  /* 0x000000ffe800720b */ /* 0x000fe20003f95000 */
[----:B------:R-:W-:Y:S01]  /*62f0*/  FMUL.FTZ R153, R0, R153 ;  /* 0x0000009900997220 */ /* 0x000fe20000410000 */
[----:B------:R-:W-:Y:S01]  /*6300*/  SEL R68, R68, 0xffffffe0, !P1 ;  /* 0xffffffe044447807 */ /* 0x000fe20004800000 */
[C---:B------:R-:W-:Y:S01]  /*6310*/  FMUL.FTZ R13, R0.reuse, R36 ;  /* 0x00000024000d7220 */ /* 0x040fe20000410000 */
[----:B------:R-:W-:Y:S01]  /*6320*/  FSETP.NE.FTZ.AND P1, PT, R231, RZ, PT ;  /* 0x000000ffe700720b */ /* 0x000fe20003f35000 */
[C---:B------:R-:W-:Y:S01]  /*6330*/  FMUL.FTZ R20, R0.reuse, R48 ;  /* 0x0000003000147220 */ /* 0x040fe20000410000 */
[----:B------:R-:W-:Y:S01]  /*6340*/  @!P0 MOV R7, c[0x0][0x214] ;  /* 0x0000850000078a02 */ /* 0x000fe20000000f00 */
[C---:B------:R-:W-:Y:S01]  /*6350*/  FMUL.FTZ R49, R0.reuse, R49 ;  /* 0x0000003100317220 */ /* 0x040fe20000410000 */
[----:B------:R-:W-:Y:S01]  /*6360*/  MOV R4, 0x3f800000 ;  /* 0x3f80000000047802 */ /* 0x000fe20000000f00 */
[C---:B------:R-:W-:Y:S01]  /*6370*/  FMUL.FTZ R33, R0.reuse, R52 ;  /* 0x0000003400217220 */ /* 0x040fe20000410000 */
[----:B------:R-:W-:Y:S01]  /*6380*/  MOV R3, 0x3f800000 ;  /* 0x3f80000000037802 */ /* 0x000fe20000000f00 */
[C---:B------:R-:W-:Y:S01]  /*6390*/  FMUL.FTZ R53, R0.reuse, R53 ;  /* 0x0000003500357220 */ /* 0x040fe20000410000 */
[----:B------:R-:W-:Y:S01]  /*63a0*/  @!P0 SEL R133, R7, c[0x0][0x234], !P3 ;  /* 0x00008d0007858a07 */ /* 0x000fe20005800000 */
[C---:B------:R-:W-:Y:S01]  /*63b0*/  FMUL.FTZ R7, R0.reuse, R141 ;  /* 0x0000008d00077220 */ /* 0x040fe20000410000 */
[----:B------:R-:W1:Y:S01]  /*63c0*/  @P5 MUFU.RCP R4, R233 ;  /* 0x000000e900045308 */ /* 0x000e620000001000 */
[----:B------:R-:W-:Y:S01]  /*63d0*/  FMUL.FTZ R37, R0, R64 ;  /* 0x0000004000257220 */ /* 0x000fe20000410000 */
[----:B------:R-:W-:Y:S01]  /*63e0*/  F2FP.PACK_AB R10, R10, R13 ;  /* 0x0000000d0a0a723e */ /* 0x000fe200000000ff */
[C---:B------:R-:W-:Y:S01]  /*63f0*/  FMUL.FTZ R65, R0.reuse, R65 ;  /* 0x0000004100417220 */ /* 0x040fe20000410000 */
[----:B------:R-:W-:Y:S01]  /*6400*/  F2FP.PACK_AB R7, R7, R140 ;  /* 0x0000008c0707723e */ /* 0x000fe200000000ff */
[C---:B------:R-:W-:Y:S01]  /*6410*/  FMUL.FTZ R69, R0.reuse, R69 ;  /* 0x0000004500457220 */ /* 0x040fe20000410000 */
[----:B------:R-:W-:Y:S01]  /*6420*/  F2FP.PACK_AB R13, R49, R20 ;  /* 0x00000014310d723e */ /* 0x000fe200000000ff */
[C---:B------:R-:W-:Y:S01]  /*6430*/  FMUL.FTZ R80, R0.reuse, R80 ;  /* 0x0000005000507220 */ /* 0x040fe20000410000 */
[----:B------:R-:W2:Y:S01]  /*6440*/  @P4 MUFU.RCP R3, R232 ;  /* 0x000000e800034308 */ /* 0x000ea20000001000 */
[C---:B------:R-:W-:Y:S01]  /*6450*/  FMUL.FTZ R81, R0.reuse, R81 ;  /* 0x0000005100517220 */ /* 0x040fe20000410000 */
[----:B------:R3:W-:Y:S01]  /*6460*/  STS [R22], R7 ;  /* 0x0000000716007388 */ /* 0x0007e20000000800 */
[C---:B------:R-:W-:Y:S01]  /*6470*/  FMUL.FTZ R84, R0.reuse, R84 ;  /* 0x0000005400547220 */ /* 0x040fe20000410000 */
[----:B------:R-:W-:Y:S01]  /*6480*/  F2FP.PACK_AB R20, R53, R33 ;  /* 0x000000213514723e */ /* 0x000fe200000000ff */
[C---:B------:R-:W-:Y:S01]  /*6490*/  FMUL.FTZ R85, R0.reuse, R85 ;  /* 0x0000005500557220 */ /* 0x040fe20000410000 */
[----:B------:R-:W-:Y:S01]  /*64a0*/  ISETP.NE.OR P3, PT, RZ, UR4, !P3 ;  /* 0x00000004ff007c0c */ /* 0x000fe2000df65670 */
        /* <DEDUP_REMOVED lines=12> */
[----:B------:R-:W-:Y:S01]  /*6570*/  FMUL.FTZ R168, R0, R168 ;  /* 0x000000a800a87220 */ /* 0x000fe20000410000 */
[----:B---3--:R-:W-:Y:S01]  /*6580*/  IADD3 R7, R68, R24, RZ ;  /* 0x0000001844077210 */ /* 0x008fe20007ffe0ff */
[C---:B------:R-:W-:Y:S02]  /*6590*/  FMUL.FTZ R169, R0.reuse, R169 ;  /* 0x000000a900a97220 */ /* 0x040fe40000410000 */
[----:B------:R-:W-:-:S02]  /*65a0*/  FMUL.FTZ R128, R0, R128 ;  /* 0x0000008000807220 */ /* 0x000fc40000410000 */
[----:B------:R-:W-:Y:S01]  /*65b0*/  FMUL.FTZ R129, R0, R129 ;  /* 0x0000008100817220 */ /* 0x000fe20000410000 */
[----:B------:R-:W-:Y:S01]  /*65c0*/  MOV R0, 0x3f800000 ;  /* 0x3f80000000007802 */ /* 0x000fe20000000f00 */
[----:B-1----:R-:W-:Y:S01]  /*65d0*/  FMUL.FTZ R4, R4, c[0x0][0x2dc] ;  /* 0x0000b70004047a20 */ /* 0x002fe20000410000 */
[----:B------:R-:W-:Y:S01]  /*65e0*/  F2FP.PACK_AB R33, R169, R168 ;  /* 0x000000a8a921723e */ /* 0x000fe200000000ff */
[----:B--2---:R-:W-:Y:S02]  /*65f0*/  FMUL.FTZ R3, R3, c[0x0][0x2dc] ;  /* 0x0000b70003037a20 */ /* 0x004fe40000410000 */
[C---:B------:R-:W-:Y:S01]  /*6600*/  FMUL.FTZ R142, R4.reuse, R142 ;  /* 0x0000008e048e7220 */ /* 0x040fe20000410000 */
[----:B------:R-:W1:Y:S01]  /*6610*/  @P1 MUFU.RCP R0, R231 ;  /* 0x000000e700001308 */ /* 0x000e620000001000 */
[C---:B------:R-:W-:Y:S02]  /*6620*/  FMUL.FTZ R6, R4.reuse, R143 ;  /* 0x0000008f04067220 */ /* 0x040fe40000410000 */
[----:B------:R-:W-:-:S02]  /*6630*/  FMUL.FTZ R154, R4, R154 ;  /* 0x0000009a049a7220 */ /* 0x000fc40000410000 */
[----:B------:R-:W-:Y:S01]  /*6640*/  FMUL.FTZ R155, R4, R155 ;  /* 0x0000009b049b7220 */ /* 0x000fe20000410000 */
[----:B------:R-:W-:Y:S01]  /*6650*/  F2FP.PACK_AB R6, R6, R142 ;  /* 0x0000008e0606723e */ /* 0x000fe200000000ff */
[C---:B------:R-:W-:Y:S02]  /*6660*/  FMUL.FTZ R144, R3.reuse, R144 ;  /* 0x0000009003907220 */ /* 0x040fe40000410000 */
[----:B------:R-:W-:Y:S02]  /*6670*/  FMUL.FTZ R5, R3, R145 ;  /* 0x0000009103057220 */ /* 0x000fe40000410000 */
[C---:B------:R-:W-:Y:S01]  /*6680*/  FMUL.FTZ R12, R4.reuse, R38 ;  /* 0x00000026040c7220 */ /* 0x040fe20000410000 */
[----:B------:R-:W-:Y:S01]  /*6690*/  STS [R22+0x400], R6 ;  /* 0x0004000616007388 */ /* 0x000fe20000000800 */
[C---:B------:R-:W-:Y:S01]  /*66a0*/  FMUL.FTZ R9, R4.reuse, R39 ;  /* 0x0000002704097220 */ /* 0x040fe20000410000 */
[----:B------:R-:W-:Y:S01]  /*66b0*/  F2FP.PACK_AB R5, R5, R144 ;  /* 0x000000900505723e */ /* 0x000fe200000000ff */
[----:B------:R-:W-:-:S02]  /*66c0*/  FMUL.FTZ R17, R4, R50 ;  /* 0x0000003204117220 */ /* 0x000fc40000410000 */
[----:B-1----:R-:W-:Y:S01]  /*66d0*/  FMUL.FTZ R0, R0, c[0x0][0x2dc] ;  /* 0x0000b70000007a20 */ /* 0x002fe20000410000 */
[----:B------:R-:W-:Y:S01]  /*66e0*/  F2FP.PACK_AB R9, R9, R12 ;  /* 0x0000000c0909723e */ /* 0x000fe200000000ff */
[C---:B------:R-:W-:Y:S02]  /*66f0*/  FMUL.FTZ R16, R4.reuse, R51 ;  /* 0x0000003304107220 */ /* 0x040fe40000410000 */
        /* <DEDUP_REMOVED lines=87> */
[C---:B------:R-:W-:Y:S01]  /*6c70*/  FMUL.FTZ R4, R0.reuse, R147 ;  /* 0x0000009300047220 */ /* 0x040fe20000410000 */
[----:B------:R-:W-:Y:S01]  /*6c80*/  F2FP.PACK_AB R27, R27, R124 ;  /* 0x0000007c1b1b723e */ /* 0x000fe200000000ff */
[C---:B------:R-:W-:Y:S01]  /*6c90*/  FMUL.FTZ R150, R0.reuse, R150 ;  /* 0x0000009600967220 */ /* 0x040fe20000410000 */
[----:B------:R-:W-:Y:S01]  /*6ca0*/  STS [R24], R3 ;  /* 0x0000000318007388 */ /* 0x000fe20000000800 */
[----:B------:R-:W-:Y:S01]  /*6cb0*/  FMUL.FTZ R11, R0, R151 ;  /* 0x00000097000b7220 */ /* 0x000fe20000410000 */
        /* <DEDUP_REMOVED lines=46> */
[----:B------:R-:W-:Y:S02]  /*6fa0*/  F2FP.PACK_AB R0, R155, R154 ;  /* 0x0000009a9b00723e */ /* 0x000fe400000000ff */
[----:B------:R-:W-:-:S02]  /*6fb0*/  F2FP.PACK_AB R30, R30, R166 ;  /* 0x000000a61e1e723e */ /* 0x000fc400000000ff */
        /* <DEDUP_REMOVED lines=86> */
[----:B------:R-:W5:Y:S04]  /*7520*/  S2R R17, SR_CTAID.X ;  /* 0x0000000000117919 */ /* 0x000f680000002500 */
[----:B------:R-:W5:Y:S01]  /*7530*/  S2R R19, SR_CTAID.Z ;  /* 0x0000000000137919 */ /* 0x000f620000002700 */
        /* <DEDUP_REMOVED lines=12> */
[----:B-----5:R-:W-:Y:S01]  /*7600*/  IMAD R3, R17, R7, RZ ;  /* 0x0000000711037224 */ /* 0x020fe200078e02ff */
        /* <DEDUP_REMOVED lines=69> */
.L_x_1482:
[----:B--234-:R-:W-:Y:S05]  /*7a60*/  BSYNC B0 ;  /* 0x0000000000007941 */ /* 0x01cfea0003800000 */
.L_x_1481:
        /* <DEDUP_REMOVED lines=59> */
.L_x_1483:
        /* <DEDUP_REMOVED lines=14> */
.L_x_2397:


//--------------------- .text._ZN5flash16flash_fwd_kernelI23Flash_fwd_kernel_traitsILi128ELi128ELi32ELi4ELb0ELb0EN7cutlass6half_tE19Flash_kernel_traitsILi128ELi128ELi32ELi4ES3_EELb0ELb0ELb0ELb0ELb1ELb1ELb1ELb0EEEvNS_16Flash_fwd_paramsE --------------------------
	.section	.text._ZN5flash16flash_fwd_kernelI23Flash_fwd_kernel_traitsILi128ELi128ELi32ELi4ELb0ELb0EN7cutlass6half_tE19Flash_kernel_traitsILi128ELi128ELi32ELi4ES3_EELb0ELb0ELb0ELb0ELb1ELb1ELb1ELb0EEEvNS_16Flash_fwd_paramsE,"ax",@progbits
	.sectioninfo	@"SHI_REGISTERS=255"
	.align	128
        .global         _ZN5flash16flash_fwd_kernelI23Flash_fwd_kernel_traitsILi128ELi128ELi32ELi4ELb0ELb0EN7cutlass6half_tE19Flash_kernel_traitsILi128ELi128ELi32ELi4ES3_EELb0ELb0ELb0ELb0ELb1ELb1ELb1ELb0EEEvNS_16Flash_fwd_paramsE
        .type           _ZN5flash16flash_fwd_kernelI23Flash_fwd_kernel_traitsILi128ELi128ELi32ELi4ELb0ELb0EN7cutlass6half_tE19Flash_kernel_traitsILi128ELi128ELi32ELi4ES3_EELb0ELb0ELb0ELb0ELb1ELb1ELb1ELb0EEEvNS_16Flash_fwd_paramsE,@function
        .size           _ZN5flash16flash_fwd_kernelI23Flash_fwd_kernel_traitsILi128ELi128ELi32ELi4ELb0ELb0EN7cutlass6half_tE19Flash_kernel_traitsILi128ELi128ELi32ELi4ES3_EELb0ELb0ELb0ELb0ELb1ELb1ELb1ELb0EEEvNS_16Flash_fwd_paramsE,(.L_x_2398 - _ZN5flash16flash_fwd_kernelI23Flash_fwd_kernel_traitsILi128ELi128ELi32ELi4ELb0ELb0EN7cutlass6half_tE19Flash_kernel_traitsILi128ELi128ELi32ELi4ES3_EELb0ELb0ELb0ELb0ELb1ELb1ELb1ELb0EEEvNS_16Flash_fwd_paramsE)
        .other          _ZN5flash16flash_fwd_kernelI23Flash_fwd_kernel_traitsILi128ELi128ELi32ELi4ELb0ELb0EN7cutlass6half_tE19Flash_kernel_traitsILi128ELi128ELi32ELi4ES3_EELb0ELb0ELb0ELb0ELb1ELb1ELb1ELb0EEEvNS_16Flash_fwd_paramsE,@"STO_CUDA_ENTRY STV_DEFAULT"
_ZN5flash16flash_fwd_kernelI23Flash_fwd_kernel_traitsILi128ELi128ELi32ELi4ELb0ELb0EN7cutlass6half_tE19Flash_kernel_traitsILi128ELi128ELi32ELi4ES3_EELb0ELb0ELb0ELb0ELb1ELb1ELb1ELb0EEEvNS_16Flash_fwd_paramsE:
.text._ZN5flash16flash_fwd_kernelI23Flash_fwd_kernel_traitsILi128ELi128ELi32ELi4ELb0ELb0EN7cutlass6half_tE19Flash_kernel_traitsILi128ELi128ELi32ELi4ES3_EELb0ELb0ELb0ELb0ELb1ELb1ELb1ELb0EEEvNS_16Flash_fwd_paramsE:
        /* <DEDUP_REMOVED lines=38> */
[----:B------:R-:W-:Y:S02]  /*0260*/  LEA.HI R12, R21, R116, RZ, 0x3 ;  /* 0x00000074150c7211 */ /* 0x000fe400078f18ff */
[----:B------:R-:W-:Y:S02]  /*0270*/  ISETP.GE.AND P0, PT, R2, RZ, PT ;  /* 0x000000ff0200720c */ /* 0x000fe40003f06270 */
[----:B------:R-:W-:Y:S02]  /*0280*/  SHF.R.S32.HI R2, RZ, 0x3, R12 ;  /* 0x00000003ff027819 */ /* 0x000fe4000001140c */
[----:B------:R-:W-:-:S02]  /*0290*/  LOP3.LUT R4, R12, 0xfffffff8, RZ, 0xc0, !PT ;  /* 0xfffffff80c047812 */ /* 0x000fc400078ec0ff */
[----:B------:R-:W-:Y:S02]  /*02a0*/  LEA.HI R11, R21, R116, RZ, 0x4 ;  /* 0x00000074150b7211 */ /* 0x000fe400078f20ff */
[----:B---3--:R-:W-:Y:S01]  /*02b0*/  IADD3 R0, R0, 0xffffffe, RZ ;  /* 0x0ffffffe00007810 */ /* 0x008fe20007ffe0ff */
[----:B------:R-:W-:Y:S01]  /*02c0*/  IMAD.IADD R40, R116, 0x1, -R4 ;  /* 0x0000000174287824 */ /* 0x000fe200078e0a04 */
[--C-:B------:R-:W-:Y:S02]  /*02d0*/  SHF.R.S32.HI R3, RZ, 0x1f, R2.reuse ;  /* 0x0000001fff037819 */ /* 0x100fe40000011402 */
[----:B------:R1:W2:Y:S01]  /*02e0*/  F2I.FTZ.U32.TRUNC.NTZ R5, R0 ;  /* 0x0000000000057305 */ /* 0x0002a2000021f000 */
[----:B------:R-:W-:Y:S02]  /*02f0*/  SHF.R.S32.HI R9, RZ, 0x4, R11 ;  /* 0x00000004ff097819 */ /* 0x000fe4000001140b */
[----:B------:R-:W-:Y:S01]  /*0300*/  SHF.L.U32 R4, R2, 0x6, RZ ;  /* 0x0000000602047819 */ /* 0x000fe200000006ff */
[----:B------:R-:W-:Y:S01]  /*0310*/  IMAD.WIDE R16, R16, 0x80, R2 ;  /* 0x0000008010107825 */ /* 0x000fe200078e0202 */
[----:B------:R-:W-:-:S02]  /*0320*/  LEA.HI R7, R11, R9, RZ, 0x1 ;  /* 0x000000090b077211 */ /* 0x000fc400078f08ff */
[C---:B------:R-:W-:Y:S02]  /*0330*/  LEA.HI R10, R21.reuse, R116, RZ, 0x6 ;  /* 0x00000074150a7211 */ /* 0x040fe400078f30ff */
[----:B------:R-:W-:Y:S02]  /*0340*/  IABS R22, R20 ;  /* 0x0000001400167213 */ /* 0x000fe40000000000 */
[----:B------:R-:W-:Y:S02]  /*0350*/  SHF.R.S32.HI R13, RZ, 0x1f, R20 ;  /* 0x0000001fff0d7819 */ /* 0x000fe40000011414 */
[----:B------:R-:W-:Y:S02]  /*0360*/  LEA.HI R115, R21, R116, RZ, 0x5 ;  /* 0x0000007415737211 */ /* 0x000fe400078f28ff */
[----:B-1----:R-:W-:Y:S01]  /*0370*/  IADD3 R0, P1, R2, R6, RZ ;  /* 0x0000000602007210 */ /* 0x002fe20007f3e0ff */
[----:B------:R-:W-:Y:S02]  /*0380*/  IMAD.SHL.U32 R2, R40, 0x8, RZ ;  /* 0x0000000828027824 */ /* 0x000fe400078e00ff */
[----:B------:R-:W-:Y:S01]  /*0390*/  IMAD R13, R13, c[0x0][0x1a8], RZ ;  /* 0x00006a000d0d7a24 */ /* 0x000fe200078e02ff */
[----:B------:R-:W-:Y:S01]  /*03a0*/  LEA.HI.X.SX32 R8, R6, R3, 0x1, P1 ;  /* 0x0000000306087211 */ /* 0x000fe200008f0eff */
[----:B--2---:R-:W-:Y:S01]  /*03b0*/  IMAD.MOV R3, RZ, RZ, -R5 ;  /* 0x000000ffff037224 */ /* 0x004fe200078e0a05 */
[----:B------:R-:W-:Y:S01]  /*03c0*/  LOP3.LUT R6, R4, 0x1c0, RZ, 0xc0, !PT ;  /* 0x000001c004067812 */ /* 0x000fe200078ec0ff */
[----:B------:R-:W-:Y:S01]  /*03d0*/  IMAD R13, R20, c[0x0][0x1ac], R13 ;  /* 0x00006b00140d7a24 */ /* 0x000fe200078e020d */
[----:B------:R-:W-:-:S02]  /*03e0*/  LOP3.LUT R4, R7, 0xfffffffe, RZ, 0xc0, !PT ;  /* 0xfffffffe07047812 */ /* 0x000fc400078ec0ff */
[----:B------:R-:W-:Y:S02]  /*03f0*/  SHF.R.U32.HI R7, RZ, 0x3, R6 ;  /* 0x00000003ff077819 */ /* 0x000fe40000011606 */
[----:B------:R-:W-:Y:S02]  /*0400*/  LOP3.LUT R6, R6, 0x38, R2, 0xf8, !PT ;  /* 0x0000003806067812 */ /* 0x000fe400078ef802 */
[----:B------:R-:W-:Y:S01]  /*0410*/  IADD3 R19, R9, -R4, RZ ;  /* 0x8000000409137210 */ /* 0x000fe20007ffe0ff */
[----:B------:R-:W-:Y:S01]  /*0420*/  IMAD.SHL.U32 R4, R10, 0x8, RZ ;  /* 0x000000080a047824 */ /* 0x000fe200078e00ff */
[----:B------:R-:W-:Y:S01]  /*0430*/  LOP3.LUT R6, R6, R7, RZ, 0x3c, !PT ;  /* 0x0000000706067212 */ /* 0x000fe200078e3cff */
[----:B------:R-:W-:Y:S01]  /*0440*/  IMAD.MOV.U32 R9, RZ, RZ, R3 ;  /* 0x000000ffff097224 */ /* 0x000fe200078e0003 */
[----:B------:R-:W-:Y:S01]  /*0450*/  LOP3.LUT R3, R11, 0xfffffff0, RZ, 0xc0, !PT ;  /* 0xfffffff00b037812 */ /* 0x000fe200078ec0ff */
[----:B------:R-:W-:Y:S01]  /*0460*/  IMAD.SHL.U32 R11, R40, 0x40, RZ ;  /* 0x00000040280b7824 */ /* 0x000fe200078e00ff */
[----:B------:R-:W-:Y:S01]  /*0470*/  LOP3.LUT R227, R6, 0x7ffffe00, R4, 0xf8, !PT ;  /* 0x7ffffe0006e37812 */ /* 0x000fe200078ef804 */
[----:B------:R-:W-:Y:S01]  /*0480*/  IMAD R7, R9, R23, RZ ;  /* 0x0000001709077224 */ /* 0x000fe200078e02ff */
[----:B------:R-:W-:Y:S01]  /*0490*/  IADD3 R6, -R3, R116, RZ ;  /* 0x0000007403067210 */ /* 0x000fe20007ffe1ff */
[----:B------:R-:W-:Y:S01]  /*04a0*/  IMAD.MOV.U32 R4, RZ, RZ, RZ ;  /* 0x000000ffff047224 */ /* 0x000fe200078e00ff */
[----:B------:R-:W-:Y:S01]  /*04b0*/  SHF.R.S32.HI R3, RZ, 0x1f, R2 ;  /* 0x0000001fff037819 */ /* 0x000fe20000011402 */
[----:B------:R-:W-:Y:S01]  /*04c0*/  IMAD.SHL.U32 R227, R227, 0x2, RZ ;  /* 0x00000002e3e37824 */ /* 0x000fe200078e00ff */
[----:B------:R-:W-:Y:S01]  /*04d0*/  SHF.R.S32.HI R9, RZ, 0x1f, R6 ;  /* 0x0000001fff097819 */ /* 0x000fe20000011406 */
[----:B------:R-:W-:-:S03]  /*04e0*/  IMAD.HI.U32 R10, R5, R7, R4 ;  /* 0x00000007050a7227 */ /* 0x000fc600078e0004 */
[----:B------:R-:W-:Y:S01]  /*04f0*/  LEA.HI R18, R9, R6, RZ, 0x3 ;  /* 0x0000000609127211 */ /* 0x000fe200078f18ff */
[C---:B------:R-:W-:Y:S02]  /*0500*/  IMAD R5, R8.reuse, c[0x0][0x198], RZ ;  /* 0x0000660008057a24 */ /* 0x040fe400078e02ff */
[----:B------:R-:W-:Y:S02]  /*0510*/  IMAD R4, R8, c[0x0][0x1a0], RZ ;  /* 0x0000680008047a24 */ /* 0x000fe400078e02ff */
[C---:B------:R-:W-:Y:S02]  /*0520*/  IMAD R14, R0.reuse, c[0x0][0x19c], R5 ;  /* 0x00006700000e7a24 */ /* 0x040fe400078e0205 */
[C---:B------:R-:W-:Y:S02]  /*0530*/  IMAD R15, R0.reuse, c[0x0][0x1a4], R4 ;  /* 0x00006900000f7a24 */ /* 0x040fe400078e0204 */
[----:B------:R-:W-:-:S04]  /*0540*/  IMAD.WIDE.U32 R4, R0, c[0x0][0x198], R2 ;  /* 0x0000660000047a25 */ /* 0x000fc800078e0002 */
[----:B------:R-:W-:Y:S01]  /*0550*/  IMAD.WIDE.U32 R8, R0, c[0x0][0x1a0], R2 ;  /* 0x0000680000087a25 */ /* 0x000fe200078e0002 */
[----:B------:R-:W-:Y:S02]  /*0560*/  LOP3.LUT R0, R18, 0xfffffff8, RZ, 0xc0, !PT ;  /* 0xfffffff812007812 */ /* 0x000fe400078ec0ff */
[----:B------:R-:W-:Y:S01]  /*0570*/  IADD3 R5, R5, R14, RZ ;  /* 0x0000000e05057210 */ /* 0x000fe20007ffe0ff */
[----:B------:R-:W-:Y:S01]  /*0580*/  IMAD.HI.U32 R10, R10, R22, RZ ;  /* 0x000000160a0a7227 */ /* 0x000fe200078e00ff */
[----:B------:R-:W-:-:S03]  /*0590*/  LEA.HI.SX32 R14, R228, 0xffffffff, 0x1b ;  /* 0xffffffffe40e7811 */ /* 0x000fc600078fdaff */
[----:B------:R-:W-:Y:S01]  /*05a0*/  IMAD.IADD R41, R6, 0x1, -R0 ;  /* 0x0000000106297824 */ /* 0x000fe200078e0a00 */
[----:B------:R-:W-:Y:S01]  /*05b0*/  LOP3.LUT R0, R11, 0x1c0, RZ, 0xc0, !PT ;  /* 0x000001c00b007812 */ /* 0x000fe200078ec0ff */
[----:B------:R-:W-:Y:S02]  /*05c0*/  IMAD R7, R24, c[0x0][0x178], RZ ;  /* 0x00005e0018077a24 */ /* 0x000fe400078e02ff */
[C---:B------:R-:W-:Y:S01]  /*05d0*/  IMAD.WIDE.U32 R2, R25.reuse, c[0x0][0x178], R2 ;  /* 0x00005e0019027a25 */ /* 0x040fe200078e0002 */
[----:B------:R-:W-:Y:S02]  /*05e0*/  LOP3.LUT R12, R0, 0x8, R12, 0xf8, !PT ;  /* 0x00000008000c7812 */ /* 0x000fe400078ef80c */
[----:B------:R-:W-:Y:S01]  /*05f0*/  SHF.R.U32.HI R11, RZ, 0x3, R0 ;  /* 0x00000003ff0b7819 */ /* 0x000fe20000011600 */
[----:B------:R-:W-:Y:S02]  /*0600*/  IMAD.MOV R0, RZ, RZ, -R10 ;  /* 0x000000ffff007224 */ /* 0x000fe400078e0a0a */
[----:B------:R-:W-:-:S02]  /*0610*/  IMAD R7, R25, c[0x0][0x17c], R7 ;  /* 0x00005f0019077a24 */ /* 0x000fc400078e0207 */
[----:B------:R-:W-:-:S03]  /*0620*/  IMAD R0, R23, R0, R22 ;  /* 0x0000000017007224 */ /* 0x000fc600078e0216 */
[----:B------:R-:W-:Y:S02]  /*0630*/  IADD3 R3, R3, R7, RZ ;  /* 0x0000000703037210 */ /* 0x000fe40007ffe0ff */
[----:B------:R-:W-:-:S03]  /*0640*/  ISETP.GT.U32.AND P1, PT, R23, R0, PT ;  /* 0x000000001700720c */ /* 0x000fc60003f24070 */
[----:B------:R-:W-:Y:S01]  /*0650*/  IMAD.WIDE.U32 R6, R20, c[0x0][0x1a8], R2 ;  /* 0x00006a0014067a25 */ /* 0x000fe200078e0002 */
[----:B------:R-:W-:Y:S02]  /*0660*/  MOV R2, R8 ;  /* 0x0000000800027202 */ /* 0x000fe40000000f00 */
[----:B------:R-:W-:Y:S01]  /*0670*/  LOP3.LUT R20, R12, R11, RZ, 0x3c, !PT ;  /* 0x0000000b0c147212 */ /* 0x000fe200078e3cff */
[----:B------:R-:W-:Y:S02]  /*0680*/  IMAD.IADD R7, R7, 0x1, R13 ;  /* 0x0000000107077824 */ /* 0x000fe400078e020d */
[----:B------:R-:W-:Y:S02]  /*0690*/  IMAD R8, R17, c[0x0][0x190], RZ ;  /* 0x0000640011087a24 */ /* 0x000fe400078e02ff */
[----:B------:R-:W-:Y:S02]  /*06a0*/  IMAD.IADD R3, R9, 0x1, R15 ;  /* 0x0000000109037824 */ /* 0x000fe400078e020f */
[-C--:B------:R-:W-:Y:S01]  /*06b0*/  @!P1 IADD3 R0, R0, -R23.reuse, RZ ;  /* 0x8000001700009210 */ /* 0x080fe20007ffe0ff */
[----:B------:R-:W-:Y:S01]  /*06c0*/  IMAD R11, R16, c[0x0][0x194], R8 ;  /* 0x00006500100b7a24 */ /* 0x000fe200078e0208 */
[----:B------:R-:W-:Y:S01]  /*06d0*/  @!P1 IADD3 R10, R10, 0x1, RZ ;  /* 0x000000010a0a9810 */ /* 0x000fe20007ffe0ff */
[----:B------:R-:W-:Y:S01]  /*06e0*/  IMAD.WIDE.U32 R6, R16, c[0x0][0x190], R6 ;  /* 0x0000640010067a25 */ /* 0x000fe200078e0006 */
[----:B------:R-:W-:-:S03]  /*06f0*/  ISETP.GE.U32.AND P3, PT, R0, R23, PT ;  /* 0x000000170000720c */ /* 0x000fc60003f66070 */
[----:B------:R-:W-:-:S04]  /*0700*/  IMAD.WIDE.U32 R8, R25, c[0x0][0x180], R4 ;  /* 0x0000600019087a25 */ /* 0x000fc800078e0004 */
[----:B------:R-:W-:Y:S01]  /*0710*/  IMAD.WIDE.U32 R4, R25, c[0x0][0x188], R2 ;  /* 0x0000620019047a25 */ /* 0x000fe200078e0002 */
[----:B------:R-:W-:-:S03]  /*0720*/  LEA R2, P2, R6, c[0x0][0x160], 0x1 ;  /* 0x0000580006027a11 */ /* 0x000fc600078408ff */
[----:B------:R-:W-:Y:S02]  /*0730*/  IMAD.IADD R11, R7, 0x1, R11 ;  /* 0x00000001070b7824 */ /* 0x000fe400078e020b */
[----:B------:R-:W-:Y:S01]  /*0740*/  IMAD.MOV.U32 R17, RZ, RZ, 0x5 ;  /* 0x00000005ff117424 */ /* 0x000fe200078e00ff */
[----:B------:R-:W-:Y:S01]  /*0750*/  @P3 IADD3 R10, R10, 0x1, RZ ;  /* 0x000000010a0a3810 */ /* 0x000fe20007ffe0ff */
[----:B------:R-:W-:Y:S01]  /*0760*/  IMAD R12, R24, c[0x0][0x188], RZ ;  /* 0x00006200180c7a24 */ /* 0x000fe200078e02ff */
[----:B------:R-:W-:Y:S01]  /*0770*/  LEA.HI.X R3, R6, c[0x0][0x164], R11, 0x1, P2 ;  /* 0x0000590006037a11 */ /* 0x000fe200010f0c0b */
[----:B------:R-:W-:Y:S01]  /*0780*/  IMAD.MOV.U32 R16, RZ, RZ, c[0x0][0x190] ;  /* 0x00006400ff107624 */ /* 0x000fe200078e00ff */
[----:B------:R-:W-:Y:S01]  /*0790*/  ISETP.NE.AND P2, PT, RZ, c[0x0][0x1c8], PT ;  /* 0x00007200ff007a0c */ /* 0x000fe20003f45270 */
[----:B------:R-:W-:Y:S01]  /*07a0*/  IMAD R12, R25, c[0x0][0x18c], R12 ;  /* 0x00006300190c7a24 */ /* 0x000fe200078e020c */
[-C--:B------:R-:W-:Y:S01]  /*07b0*/  SHF.L.U64.HI R119, R117, R17.reuse, c[0x0][0x19c] ;  /* 0x0000670075777619 */ /* 0x080fe20000010211 */
[----:B------:R-:W-:Y:S01]  /*07c0*/  IMAD.MOV.U32 R0, RZ, RZ, R10 ;  /* 0x000000ffff007224 */ /* 0x000fe200078e000a */
[C---:B------:R-:W-:Y:S01]  /*07d0*/  SHF.L.U32 R22, R16.reuse, 0x5, RZ ;  /* 0x0000000510167819 */ /* 0x040fe200000006ff */
[----:B------:R1:W-:Y:S01]  /*07e0*/  LDGSTS.E.BYPASS.LTC128B.128 [R227], [R2.64] ;  /* 0x0000000002e37fae */ /* 0x0003e2000b901d48 */
[----:B------:R-:W-:Y:S01]  /*07f0*/  MOV R6, R4 ;  /* 0x0000000400067202 */ /* 0x000fe20000000f00 */
[----:B------:R-:W-:Y:S01]  /*0800*/  IMAD.IADD R7, R5, 0x1, R12 ;  /* 0x0000000105077824 */ /* 0x000fe200078e020c */
[----:B------:R-:W-:Y:S01]  /*0810*/  SHF.R.S32.HI R4, RZ, 0x1f, R14 ;  /* 0x0000001fff047819 */ /* 0x000fe2000001140e */
[----:B------:R1:W-:Y:S01]  /*0820*/  LDGSTS.E.BYPASS.LTC128B.128 [R227+0x4000], [R2.64+0x80] ;  /* 0x0400008002e37fae */ /* 0x0003e2000b901d48 */
[----:B------:R-:W-:Y:S01]  /*0830*/  SHF.L.U64.HI R16, R16, R17, c[0x0][0x194] ;  /* 0x0000650010107619 */ /* 0x000fe20000010211 */
[----:B------:R-:W-:-:S02]  /*0840*/  IMAD R5, R119, R14, RZ ;  /* 0x0000000e77057224 */ /* 0x000fc400078e02ff */
[----:B------:R-:W-:Y:S01]  /*0850*/  @!P0 IMAD.MOV R0, RZ, RZ, -R0 ;  /* 0x000000ffff008224 */ /* 0x000fe200078e0a00 */
[----:B------:R-:W-:Y:S01]  /*0860*/  @!P2 LOP3.LUT R0, RZ, c[0x0][0x1c8], RZ, 0x33, !PT ;  /* 0x00007200ff00aa12 */ /* 0x000fe200078e33ff */
[----:B------:R-:W-:Y:S02]  /*0870*/  IMAD R13, R24, c[0x0][0x180], RZ ;  /* 0x00006000180d7a24 */ /* 0x000fe400078e02ff */
[C---:B------:R-:W-:Y:S01]  /*0880*/  IMAD R15, R4.reuse, R118, R5 ;  /* 0x00000076040f7224 */ /* 0x040fe200078e0205 */
[----:B------:R-:W-:Y:S01]  /*0890*/  SHF.R.S32.HI R10, RZ, 0x1f, R0 ;  /* 0x0000001fff0a7819 */ /* 0x000fe20000011400 */
[----:B------:R-:W-:Y:S02]  /*08a0*/  IMAD R5, R4, c[0x0][0x1a0], RZ ;  /* 0x0000680004057a24 */ /* 0x000fe400078e02ff */
[----:B------:R-:W-:Y:S02]  /*08b0*/  IMAD R13, R25, c[0x0][0x184], R13 ;  /* 0x00006100190d7a24 */ /* 0x000fe400078e020d */
[----:B------:R-:W-:-:S02]  /*08c0*/  IMAD R11, R14, c[0x0][0x1a4], R5 ;  /* 0x000069000e0b7a24 */ /* 0x000fc400078e0205 */
[----:B------:R-:W-:Y:S02]  /*08d0*/  IMAD.IADD R9, R9, 0x1, R13 ;  /* 0x0000000109097824 */ /* 0x000fe400078e020d */
[----:B------:R-:W-:-:S04]  /*08e0*/  IMAD.WIDE.U32 R28, R0, c[0x0][0x1b8], R6 ;  /* 0x00006e00001c7a25 */ /* 0x000fc800078e0006 */
[----:B------:R-:W-:-:S04]  /*08f0*/  IMAD.WIDE.U32 R26, R0, c[0x0][0x1b0], R8 ;  /* 0x00006c00001a7a25 */ /* 0x000fc800078e0008 */
[----:B------:R-:W-:Y:S01]  /*0900*/  IMAD.WIDE.U32 R12, R14, c[0x0][0x1a0], RZ ;  /* 0x000068000e0c7a25 */ /* 0x000fe200078e00ff */
[----:B-1----:R-:W-:Y:S01]  /*0910*/  IADD3 R2, P1, R22, R2, RZ ;  /* 0x0000000216027210 */ /* 0x002fe20007f3e0ff */
[----:B------:R-:W-:Y:S01]  /*0920*/  STL.64 [R1+0x18], R26 ;  /* 0x0000181a01007387 */ /* 0x000fe20000100a00 */
[----:B------:R-:W-:Y:S01]  /*0930*/  MOV R120, R26 ;  /* 0x0000001a00787202 */ /* 0x000fe20000000f00 */
[----:B------:R-:W-:Y:S01]  /*0940*/  IMAD.IADD R6, R13, 0x1, R11 ;  /* 0x000000010d067824 */ /* 0x000fe200078e020b */
[----:B------:R-:W-:Y:S01]  /*0950*/  IADD3.X R3, R16, R3, RZ, P1, !PT ;  /* 0x0000000310037210 */ /* 0x000fe20000ffe4ff */
[----:B------:R-:W-:Y:S01]  /*0960*/  STL.64 [R1+0x10], R28 ;  /* 0x0000101c01007387 */ /* 0x000fe20000100a00 */
[----:B------:R-:W-:-:S03]  /*0970*/  IADD3 R4, P0, R2, R22, RZ ;  /* 0x0000001602047210 */ /* 0x000fc60007f1e0ff */
[----:B------:R1:W-:Y:S01]  /*0980*/  LDGSTS.E.BYPASS.LTC128B.128 [R227+0x800], [R2.64] ;  /* 0x0080000002e37fae */ /* 0x0003e2000b901d48 */
[----:B------:R-:W-:-:S03]  /*0990*/  IADD3.X R5, R3, R16, RZ, P0, !PT ;  /* 0x0000001003057210 */ /* 0x000fc600007fe4ff */
        /* <DEDUP_REMOVED lines=9> */
[--C-:B------:R-:W-:Y:S01]  /*0a30*/  IMAD.X R3, R5, 0x1, R16.reuse, P0 ;  /* 0x0000000105037824 */ /* 0x100fe200000e0610 */
[----:B------:R-:W-:Y:S01]  /*0a40*/  LEA R13, P0, R12, R28, 0x5 ;  /* 0x0000001c0c0d7211 */ /* 0x000fe200078028ff */
[----:B------:R-:W-:Y:S01]  /*0a50*/  IMAD.IADD R121, R27, 0x1, R7 ;  /* 0x000000011b797824 */ /* 0x000fe200078e0207 */
[----:B------:R-:W-:Y:S01]  /*0a60*/  IADD3 R0, R29, R0, RZ ;  /* 0x000000001d007210 */ /* 0x000fe20007ffe0ff */
[----:B------:R-:W-:Y:S01]  /*0a70*/  IMAD.X R9, R3, 0x1, R16, P1 ;  /* 0x0000000103097824 */ /* 0x000fe200008e0610 */
[----:B------:R1:W-:Y:S01]  /*0a80*/  LDGSTS.E.BYPASS.LTC128B.128 [R227+0x1800], [R2.64] ;  /* 0x0180000002e37fae */ /* 0x0003e2000b901d48 */
[----:B------:R-:W-:Y:S01]  /*0a90*/  IMAD.WIDE.U32 R10, R14, R118, R120 ;  /* 0x000000760e0a7225 */ /* 0x000fe200078e0078 */
[----:B------:R-:W-:-:S02]  /*0aa0*/  LEA.HI.X R12, R12, R0, R6, 0x5, P0 ;  /* 0x000000000c0c7211 */ /* 0x000fc400000f2c06 */
[-C--:B------:R-:W-:Y:S01]  /*0ab0*/  IADD3 R6, P0, R8, R22.reuse, RZ ;  /* 0x0000001608067210 */ /* 0x080fe20007f1e0ff */
[----:B------:R3:W-:Y:S03]  /*0ac0*/  STL [R1+0x4], R0 ;  /* 0x0000040001007387 */ /* 0x0007e60000100800 */
[----:B--2---:R-:W-:Y:S01]  /*0ad0*/  IADD3 R4, P1, R6, R22, RZ ;  /* 0x0000001606047210 */ /* 0x004fe20007f3e0ff */
[----:B------:R1:W-:Y:S01]  /*0ae0*/  LDGSTS.E.BYPASS.LTC128B.128 [R227+0x5800], [R2.64+0x80] ;  /* 0x0580008002e37fae */ /* 0x0003e2000b901d48 */
[----:B------:R-:W-:-:S03]  /*0af0*/  IMAD.X R7, R9, 0x1, R16, P0 ;  /* 0x0000000109077824 */ /* 0x000fc600000e0610 */
[----:B------:R2:W-:Y:S02]  /*0b00*/  LDGSTS.E.BYPASS.LTC128B.128 [R227+0x2000], [R8.64] ;  /* 0x0200000008e37fae */ /* 0x0005e4000b901d48 */
[----:B------:R-:W-:Y:S02]  /*0b10*/  IADD3.X R5, R7, R16, RZ, P1, !PT ;  /* 0x0000001007057210 */ /* 0x000fe40000ffe4ff */
[----:B------:R2:W-:Y:S01]  /*0b20*/  LDGSTS.E.BYPASS.LTC128B.128 [R227+0x6000], [R8.64+0x80] ;  /* 0x0600008008e37fae */ /* 0x0005e2000b901d48 */
[----:B------:R-:W-:-:S03]  /*0b30*/  LOP3.LUT P1, RZ, R41, 0x2, RZ, 0xc0, !PT ;  /* 0x0000000229ff7812 */ /* 0x000fc6000782c0ff */
[----:B------:R4:W-:Y:S04]  /*0b40*/  LDGSTS.E.BYPASS.LTC128B.128 [R227+0x2800], [R6.64] ;  /* 0x0280000006e37fae */ /* 0x0009e8000b901d48 */
[----:B------:R4:W-:Y:S04]  /*0b50*/  LDGSTS.E.BYPASS.LTC128B.128 [R227+0x6800], [R6.64+0x80] ;  /* 0x0680008006e37fae */ /* 0x0009e8000b901d48 */
[----:B------:R5:W-:Y:S01]  /*0b60*/  LDGSTS.E.BYPASS.LTC128B.128 [R227+0x3000], [R4.64] ;  /* 0x0300000004e37fae */ /* 0x000be2000b901d48 */
[----:B---3--:R-:W-:-:S03]  /*0b70*/  IMAD.IADD R0, R11, 0x1, R15 ;  /* 0x000000010b007824 */ /* 0x008fc600078e020f */
[----:B------:R5:W-:Y:S01]  /*0b80*/  LDGSTS.E.BYPASS.LTC128B.128 [R227+0x7000], [R4.64+0x80] ;  /* 0x0700008004e37fae */ /* 0x000be2000b901d48 */
[----:B-1----:R-:W-:-:S03]  /*0b90*/  LEA R2, P0, R10, c[0x0][0x168], 0x1 ;  /* 0x00005a000a027a11 */ /* 0x002fc600078008ff */
[----:B------:R-:W-:Y:S01]  /*0ba0*/  STL.64 [R1+0x8], R120 ;  /* 0x0000087801007387 */ /* 0x000fe20000100a00 */
[----:B------:R-:W-:Y:S02]  /*0bb0*/  LEA.HI.X R3, R10, c[0x0][0x16c], R0, 0x1, P0 ;  /* 0x00005b000a037a11 */ /* 0x000fe400000f0c00 */
[----:B------:R-:W-:Y:S02]  /*0bc0*/  SHF.L.U32 R0, R41, 0x6, RZ ;  /* 0x0000000629007819 */ /* 0x000fe400000006ff */
[----:B--2---:R-:W-:Y:S02]  /*0bd0*/  IADD3 R8, P0, R4, R22, RZ ;  /* 0x0000001604087210 */ /* 0x004fe40007f1e0ff */
[----:B------:R-:W-:-:S03]  /*0be0*/  LOP3.LUT R0, R0, 0x1c0, RZ, 0xc0, !PT ;  /* 0x000001c000007812 */ /* 0x000fc600078ec0ff */
[----:B------:R-:W-:Y:S01]  /*0bf0*/  IMAD.X R9, R5, 0x1, R16, P0 ;  /* 0x0000000105097824 */ /* 0x000fe200000e0610 */
[----:B----4-:R-:W-:-:S04]  /*0c00*/  MOV R7, c[0x0][0x1a0] ;  /* 0x0000680000077a02 */ /* 0x010fc80000000f00 */
[----:B------:R1:W-:Y:S01]  /*0c10*/  LDGSTS.E.BYPASS.LTC128B.128 [R227+0x3800], [R8.64] ;  /* 0x0380000008e37fae */ /* 0x0003e2000b901d48 */
[----:B------:R-:W-:Y:S02]  /*0c20*/  SHF.R.S32.HI R6, RZ, 0x5, R115 ;  /* 0x00000005ff067819 */ /* 0x000fe40000011473 */
[C---:B------:R-:W-:Y:S01]  /*0c30*/  SHF.L.U32 R23, R7.reuse, 0x5, RZ ;  /* 0x0000000507177819 */ /* 0x040fe200000006ff */
[----:B------:R1:W-:Y:S01]  /*0c40*/  LDGSTS.E.BYPASS.LTC128B.128 [R227+0x7800], [R8.64+0x80] ;  /* 0x0780008008e37fae */ /* 0x0003e2000b901d48 */
[----:B------:R-:W-:Y:S02]  /*0c50*/  SHF.L.U64.HI R17, R7, R17, c[0x0][0x1a4] ;  /* 0x0000690007117619 */ /* 0x000fe40000010211 */
[----:B-----5:R-:W-:Y:S01]  /*0c60*/  IADD3 R4, P0, R2, R118, RZ ;  /* 0x0000007602047210 */ /* 0x020fe20007f1e0ff */
[----:B------:R2:W-:Y:S04]  /*0c70*/  LDGSTS.E.BYPASS.LTC128B.128 [R227+0x8000], [R2.64] ;  /* 0x0800000002e37fae */ /* 0x0005e8000b901d48 */
[----:B------:R-:W-:Y:S01]  /*0c80*/  IMAD.X R5, R3, 0x1, R119, P0 ;  /* 0x0000000103057824 */ /* 0x000fe200000e0677 */
        /* <DEDUP_REMOVED lines=17> */
[----:B------:R-:W-:-:S02]  /*0da0*/  LEA R0, R19, R20, 0x9 ;  /* 0x0000001413007211 */ /* 0x000fc400078e48ff */
[----:B------:R-:W-:Y:S01]  /*0db0*/  IADD3.X R7, R17, R5, RZ, P0, !PT ;  /* 0x0000000511077210 */ /* 0x000fe200007fe4ff */
[----:B------:R-:W-:Y:S01]  /*0dc0*/  IMAD.SHL.U32 R213, R2, 0x2, RZ ;  /* 0x0000000202d57824 */ /* 0x000fe200078e00ff */
[----:B------:R-:W-:Y:S01]  /*0dd0*/  SHF.L.U32 R3, R0, 0x1, RZ ;  /* 0x0000000100037819 */ /* 0x000fe200000006ff */
[----:B------:R-:W-:Y:S01]  /*0de0*/  IMAD.MOV.U32 R2, RZ, RZ, 0x40 ;  /* 0x00000040ff027424 */ /* 0x000fe200078e00ff */
[----:B------:R-:W-:Y:S02]  /*0df0*/  LOP3.LUT P0, RZ, R40, 0x2, RZ, 0xc0, !PT ;  /* 0x0000000228ff7812 */ /* 0x000fe4000780c0ff */
[----:B------:R-:W-:-:S04]  /*0e00*/  LEA R222, R0, 0x8000, 0x1 ;  /* 0x0000800000de7811 */ /* 0x000fc800078e08ff */
[C---:B------:R-:W-:Y:S01]  /*0e10*/  IADD3 R223, R222.reuse, 0x20, RZ ;  /* 0x00000020dedf7810 */ /* 0x040fe20007ffe0ff */
[----:B------:R-:W-:Y:S01]  /*0e20*/  @!PT LDS RZ, [RZ] ;  /* 0x00000000fffff984 */ /* 0x000fe20000000800 */
[----:B------:R-:W-:Y:S01]  /*0e30*/  @!PT LDS RZ, [RZ] ;  /* 0x00000000fffff984 */ /* 0x000fe20000000800 */
[----:B------:R-:W-:Y:S01]  /*0e40*/  @!PT LDS RZ, [RZ] ;  /* 0x00000000fffff984 */ /* 0x000fe20000000800 */
[----:B------:R2:W-:Y:S04]  /*0e50*/  LDGSTS.E.BYPASS.LTC128B.128 [R227+0xa000], [R4.64] ;  /* 0x0a00000004e37fae */ /* 0x0005e8000b901d48 */
[----:B------:R2:W-:Y:S02]  /*0e60*/  LDGSTS.E.BYPASS.LTC128B.128 [R227+0xb000], [R4.64+0x80] ;  /* 0x0b00008004e37fae */ /* 0x0005e4000b901d48 */
[----:B------:R-:W-:Y:S02]  /*0e70*/  @P0 IADD3 R223, R222, -0x20, RZ ;  /* 0xffffffe0dedf0810 */ /* 0x000fe40007ffe0ff */
[----:B------:R-:W-:Y:S01]  /*0e80*/  LOP3.LUT P0, RZ, R40, 0x4, RZ, 0xc0, !PT ;  /* 0x0000000428ff7812 */ /* 0x000fe2000780c0ff */
[----:B------:R3:W-:Y:S01]  /*0e90*/  LDGSTS.E.BYPASS.LTC128B.128 [R227+0xa800], [R6.64] ;  /* 0x0a80000006e37fae */ /* 0x0007e2000b901d48 */
[----:B------:R-:W-:-:S02]  /*0ea0*/  IADD3 R226, R223, 0x800, RZ ;  /* 0x00000800dfe27810 */ /* 0x000fc40007ffe0ff */
[C---:B------:R-:W-:Y:S01]  /*0eb0*/  IADD3 R225, R223.reuse, 0x1000, RZ ;  /* 0x00001000dfe17810 */ /* 0x040fe20007ffe0ff */
[----:B------:R3:W-:Y:S01]  /*0ec0*/  LDGSTS.E.BYPASS.LTC128B.128 [R227+0xb800], [R6.64+0x80] ;  /* 0x0b80008006e37fae */ /* 0x0007e2000b901d48 */
[----:B------:R-:W-:-:S03]  /*0ed0*/  IADD3 R224, R223, 0x1800, RZ ;  /* 0x00001800dfe07810 */ /* 0x000fc60007ffe0ff */
        /* <DEDUP_REMOVED lines=9> */
[C---:B------:R-:W-:Y:S01]  /*0f70*/  IADD3 R215, R213.reuse, R4, RZ ;  /* 0x00000004d5d77210 */ /* 0x040fe20007ffe0ff */
[----:B------:R-:W0:Y:S01]  /*0f80*/  LDGDEPBAR ;  /* 0x00000000000079af */ /* 0x000e220000000000 */
[C---:B------:R-:W-:Y:S02]  /*0f90*/  SEL R0, R2.reuse, 0xffffffc0, !P1 ;  /* 0xffffffc002007807 */ /* 0x040fe40004800000 */
[----:B------:R-:W-:Y:S01]  /*0fa0*/  SEL R2, R2, 0xffffffc0, !P0 ;  /* 0xffffffc002027807 */ /* 0x000fe20004000000 */
[----:B------:R-:W2:Y:S01]  /*0fb0*/  LDSM.16.M88.4 R24, [R215] ;  /* 0x00000000d718783b */ /* 0x000ea20000000200 */
[----:B------:R-:W-:-:S02]  /*0fc0*/  IADD3 R221, R213, R0, RZ ;  /* 0x00000000d5dd7210 */ /* 0x000fc40007ffe0ff */
[----:B------:R-:W-:Y:S01]  /*0fd0*/  IADD3 R219, R215, R0, RZ ;  /* 0x00000000d7db7210 */ /* 0x000fe20007ffe0ff */
[----:B------:R-:W2:Y:S01]  /*0fe0*/  LDSM.16.M88.4 R20, [R215+0x2000] ;  /* 0x00200000d714783b */ /* 0x000ea20000000200 */
[----:B------:R-:W-:Y:S01]  /*0ff0*/  IMAD.IADD R220, R222, 0x1, R2 ;  /* 0x00000001dedc7824 */ /* 0x000fe200078e0202 */
[----:B------:R-:W-:Y:S01]  /*1000*/  ISETP.GE.AND P0, PT, R112, 0x21, PT ;  /* 0x000000217000780c */ /* 0x000fe20003f06270 */
[----:B------:R-:W-:-:S03]  /*1010*/  IMAD.IADD R218, R2, 0x1, R223 ;  /* 0x0000000102da7824 */ /* 0x000fc600078e02df */
[----:B------:R-:W-:Y:S01]  /*1020*/  LDSM.16.M88.4 R48, [R220] ;  /* 0x00000000dc30783b */ /* 0x000fe20000000200 */
[-C--:B----4-:R-:W-:Y:S08]  /*1030*/  HMMA.16816.F32 R44, R16, R12.reuse, RZ ;  /* 0x0000000c102c723c */ /* 0x090ff000000018ff */
[C---:B-1----:R-:W-:Y:S08]  /*1040*/  HMMA.16816.F32 R36, R8.reuse, R12, RZ ;  /* 0x0000000c0824723c */ /* 0x042ff000000018ff */
[-C--:B------:R-:W-:Y:S08]  /*1050*/  HMMA.16816.F32 R52, R8, R14.reuse, RZ ;  /* 0x0000000e0834723c */ /* 0x080ff000000018ff */
[----:B------:R-:W-:Y:S01]  /*1060*/  HMMA.16816.F32 R76, R16, R14, RZ ;  /* 0x0000000e104c723c */ /* 0x000fe200000018ff */
[----:B------:R-:W1:Y:S07]  /*1070*/  LDSM.16.M88.4 R12, [R221] ;  /* 0x00000000dd0c783b */ /* 0x000e6e0000000200 */
[C---:B-----5:R-:W-:Y:S08]  /*1080*/  HMMA.16816.F32 R60, R8.reuse, R28, RZ ;  /* 0x0000001c083c723c */ /* 0x060ff000000018ff */
[----:B------:R-:W-:Y:S01]  /*1090*/  HMMA.16816.F32 R40, R8, R30, RZ ;  /* 0x0000001e0828723c */ /* 0x000fe200000018ff */
[----:B------:R-:W4:Y:S07]  /*10a0*/  LDSM.16.M88.4 R8, [R221+0x2000] ;  /* 0x00200000dd08783b */ /* 0x000f2e0000000200 */
[-C--:B--2---:R-:W-:Y:S01]  /*10b0*/  HMMA.16816.F32 R64, R24, R32.reuse, R44 ;  /* 0x000000201840723c */ /* 0x084fe2000000182c */
[----:B------:R-:W-:Y:S07]  /*10c0*/  LDSM.16.M88.4 R44, [R219] ;  /* 0x00000000db2c783b */ /* 0x000fee0000000200 */
[C---:B------:R-:W-:Y:S08]  /*10d0*/  HMMA.16816.F32 R36, R20.reuse, R32, R36 ;  /* 0x000000201424723c */ /* 0x040ff00000001824 */
[C---:B------:R-:W-:Y:S01]  /*10e0*/  HMMA.16816.F32 R92, R20.reuse, R34, R52 ;  /* 0x00000022145c723c */ /* 0x040fe20000001834 */
[----:B------:R-:W2:Y:S07]  /*10f0*/  LDSM.16.M88.4 R52, [R218] ;  /* 0x00000000da34783b */ /* 0x000eae0000000200 */
[----:B------:R-:W-:Y:S01]  /*1100*/  HMMA.16816.F32 R84, R20, R58, R40 ;  /* 0x0000003a1454723c */ /* 0x000fe20000001828 */
[----:B------:R-:W5:Y:S07]  /*1110*/  LDSM.16.M88.4 R40, [R219+0x2000] ;  /* 0x00200000db28783b */ /* 0x000f6e0000000200 */
[C---:B------:R-:W-:Y:S08]  /*1120*/  HMMA.16816.F32 R68, R16.reuse, R28, RZ ;  /* 0x0000001c1044723c */ /* 0x040ff000000018ff */
[----:B------:R-:W-:Y:S01]  /*1130*/  HMMA.16816.F32 R80, R16, R30, RZ ;  /* 0x0000001e1050723c */ /* 0x000fe200000018ff */
[----:B------:R-:W3:Y:S07]  /*1140*/  LDSM.16.M88.4 R16, [R220+0x800] ;  /* 0x00080000dc10783b */ /* 0x000eee0000000200 */
[----:B------:R-:W-:Y:S08]  /*1150*/  HMMA.16816.F32 R88, R20, R56, R60 ;  /* 0x000000381458723c */ /* 0x000ff0000000183c */
[-C--:B-1----:R-:W-:Y:S01]  /*1160*/  HMMA.16816.F32 R20, R12, R48.reuse, R64 ;  /* 0x000000300c14723c */ /* 0x082fe20000001840 */
[----:B------:R-:W-:Y:S07]  /*1170*/  LDSM.16.M88.4 R64, [R3+0x9000] ;  /* 0x009000000340783b */ /* 0x000fee0000000200 */
[----:B----4-:R-:W-:Y:S01]  /*1180*/  HMMA.16816.F32 R28, R8, R48, R36 ;  /* 0x00000030081c723c */ /* 0x010fe20000001824 */
[----:B------:R-:W1:Y:S07]  /*1190*/  LDSM.16.M88.4 R36, [R213+0x4000] ;  /* 0x00400000d524783b */ /* 0x000e6e0000000200 */
[----:B------:R-:W-:Y:S01]  /*11a0*/  HMMA.16816.F32 R60, R24, R34, R76 ;  /* 0x00000022183c723c */ /* 0x000fe2000000184c */
[----:B------:R-:W-:Y:S07]  /*11b0*/  LDSM.16.M88.4 R32, [R213+0x6000] ;  /* 0x00600000d520783b */ /* 0x000fee0000000200 */
[----:B--2---:R-:W-:Y:S08]  /*11c0*/  HMMA.16816.F32 R20, R44, R52, R20 ;  /* 0x000000342c14723c */ /* 0x004ff00000001814 */
[C---:B------:R-:W-:Y:S01]  /*11d0*/  HMMA.16816.F32 R72, R24.reuse, R56, R68 ;  /* 0x000000381848723c */ /* 0x040fe20000001844 */
[----:B------:R-:W-:Y:S07]  /*11e0*/  LDSM.16.M88.4 R68, [R223+0x1000] ;  /* 0x00100000df44783b */ /* 0x000fee0000000200 */
[----:B------:R-:W-:Y:S01]  /*11f0*/  HMMA.16816.F32 R24, R24, R58, R80 ;  /* 0x0000003a1818723c */ /* 0x000fe20000001850 */
[----:B------:R-:W-:Y:S07]  /*1200*/  LDSM.16.M88.4 R56, [R218+0x1000] ;  /* 0x00100000da38783b */ /* 0x000fee0000000200 */
[----:B-----5:R-:W-:Y:S01]  /*1210*/  HMMA.16816.F32 R80, R40, R52, R28 ;  /* 0x000000342850723c */ /* 0x020fe2000000181c */
[----:B------:R-:W2:Y:S07]  /*1220*/  LDSM.16.M88.4 R28, [R215+0x4000] ;  /* 0x00400000d71c783b */ /* 0x000eae0000000200 */
[C---:B---3--:R-:W-:Y:S08]  /*1230*/  HMMA.16816.F32 R104, R8.reuse, R16, R88 ;  /* 0x000000100868723c */ /* 0x048ff00000001858 */
[-C--:B------:R-:W-:Y:S08]  /*1240*/  HMMA.16816.F32 R88, R8, R50.reuse, R92 ;  /* 0x000000320858723c */ /* 0x080ff0000000185c */
[----:B------:R-:W-:Y:S01]  /*1250*/  HMMA.16816.F32 R48, R12, R50, R60 ;  /* 0x000000320c30723c */ /* 0x000fe2000000183c */
[----:B------:R-:W-:Y:S07]  /*1260*/  LDSM.16.M88.4 R60, [R220+0x1000] ;  /* 0x00100000dc3c783b */ /* 0x000fee0000000200 */
[----:B------:R-:W-:Y:S08]  /*1270*/  HMMA.16816.F32 R108, R8, R18, R84 ;  /* 0x00000012086c723c */ /* 0x000ff00000001854 */
[----:B-1----:R-:W-:Y:S01]  /*1280*/  HMMA.16816.F32 R8, R36, R64, R20 ;  /* 0x000000402408723c */ /* 0x002fe20000001814 */
[----:B------:R-:W1:Y:S07]  /*1290*/  LDSM.16.M88.4 R20, [R221+0x4000] ;  /* 0x00400000dd14783b */ /* 0x000e6e0000000200 */
[----:B------:R-:W-:Y:S01]  /*12a0*/  HMMA.16816.F32 R76, R44, R54, R48 ;  /* 0x000000362c4c723c */ /* 0x000fe20000001830 */
[----:B------:R-:W3:Y:S07]  /*12b0*/  LDSM.16.M88.4 R48, [R218+0x800] ;  /* 0x00080000da30783b */ /* 0x000eee0000000200 */
[----:B------:R-:W-:Y:S08]  /*12c0*/  HMMA.16816.F32 R100, R12, R16, R72 ;  /* 0x000000100c64723c */ /* 0x000ff00000001848 */
[----:B--2---:R-:W-:Y:S01]  /*12d0*/  HMMA.16816.F32 R72, R28, R68, R8 ;  /* 0x000000441c48723c */ /* 0x004fe20000001808 */
[----:B------:R-:W-:Y:S07]  /*12e0*/  LDSM.16.M88.4 R8, [R219+0x6000] ;  /* 0x00600000db08783b */ /* 0x000fee0000000200 */
[----:B------:R-:W-:Y:S01]  /*12f0*/  HMMA.16816.F32 R88, R40, R54, R88 ;  /* 0x000000362858723c */ /* 0x000fe20000001858 */
[----:B------:R-:W-:Y:S07]  /*1300*/  LDSM.16.M88.4 R52, [R3+0x9800] ;  /* 0x009800000334783b */ /* 0x000fee0000000200 */
[----:B------:R-:W-:Y:S01]  /*1310*/  HMMA.16816.F32 R96, R12, R18, R24 ;  /* 0x000000120c60723c */ /* 0x000fe20000001818 */
[----:B------:R-:W2:Y:S04]  /*1320*/  LDSM.16.M88.4 R24, [R215+0x6000] ;  /* 0x00600000d718783b */ /* 0x000ea80000000200 */
[----:B------:R-:W4:Y:S03]  /*1330*/  LDSM.16.M88.4 R16, [R221+0x6000] ;  /* 0x00600000dd10783b */ /* 0x000f260000000200 */
[----:B------:R-:W-:Y:S01]  /*1340*/  HMMA.16816.F32 R80, R32, R64, R80 ;  /* 0x000000402050723c */ /* 0x000fe20000001850 */
[----:B------:R-:W5:Y:S07]  /*1350*/  LDSM.16.M88.4 R12, [R219+0x4000] ;  /* 0x00400000db0c783b */ /* 0x000f6e0000000200 */
[----:B------:R-:W-:Y:S08]  /*1360*/  HMMA.16816.F32 R84, R36, R66, R76 ;  /* 0x000000422454723c */ /* 0x000ff0000000184c */
[----:B-1----:R-:W-:Y:S08]  /*1370*/  HMMA.16816.F32 R76, R20, R60, R72 ;  /* 0x0000003c144c723c */ /* 0x002ff00000001848 */
[----:B------:R-:W-:Y:S01]  /*1380*/  HMMA.16816.F32 R72, R32, R66, R88 ;  /* 0x000000422048723c */ /* 0x000fe20000001858 */
[----:B------:R-:W1:Y:S07]  /*1390*/  LDSM.16.M88.4 R64, [R223+0x1800] ;  /* 0x00180000df40783b */ /* 0x000e6e0000000200 */
[----:B---3--:R-:W-:Y:S08]  /*13a0*/  HMMA.16816.F32 R100, R44, R48, R100 ;  /* 0x000000302c64723c */ /* 0x008ff00000001864 */
[----:B--2---:R-:W-:Y:S08]  /*13b0*/  HMMA.16816.F32 R80, R24, R68, R80 ;  /* 0x000000441850723c */ /* 0x004ff00000001850 */
[-C--:B------:R-:W-:Y:S08]  /*13c0*/  HMMA.16816.F32 R84, R28, R70.reuse, R84 ;  /* 0x000000461c54723c */ /* 0x080ff00000001854 */
[----:B------:R-:W-:Y:S08]  /*13d0*/  HMMA.16816.F32 R68, R24, R70, R72 ;  /* 0x000000461844723c */ /* 0x000ff00000001848 */
[----:B------:R-:W-:Y:S08]  /*13e0*/  HMMA.16816.F32 R96, R44, R50, R96 ;  /* 0x000000322c60723c */ /* 0x000ff00000001860 */
[C---:B------:R-:W-:Y:S08]  /*13f0*/  HMMA.16816.F32 R104, R40.reuse, R48, R104 ;  /* 0x000000302868723c */ /* 0x040ff00000001868 */
[----:B------:R-:W-:Y:S01]  /*1400*/  HMMA.16816.F32 R108, R40, R50, R108 ;  /* 0x00000032286c723c */ /* 0x000fe2000000186c */
[----:B------:R-:W2:Y:S07]  /*1410*/  LDSM.16.M88.4 R40, [R220+0x1800] ;  /* 0x00180000dc28783b */ /* 0x000eae0000000200 */
[----:B------:R-:W-:Y:S08]  /*1420*/  HMMA.16816.F32 R44, R36, R52, R100 ;  /* 0x00000034242c723c */ /* 0x000ff00000001864 */
[----:B----4-:R-:W-:Y:S08]  /*1430*/  HMMA.16816.F32 R80, R16, R60, R80 ;  /* 0x0000003c1050723c */ /* 0x010ff00000001850 */
[-C--:B------:R-:W-:Y:S08]  /*1440*/  HMMA.16816.F32 R48, R20, R62.reuse, R84 ;  /* 0x0000003e1430723c */ /* 0x080ff00000001854 */
[----:B------:R-:W-:Y:S08]  /*1450*/  HMMA.16816.F32 R72, R16, R62, R68 ;  /* 0x0000003e1048723c */ /* 0x000ff00000001844 */
[----:B-----5:R-:W-:Y:S08]  /*1460*/  HMMA.16816.F32 R92, R12, R56, R76 ;  /* 0x000000380c5c723c */ /* 0x020ff0000000184c */
[----:B------:R-:W-:Y:S01]  /*1470*/  HMMA.16816.F32 R60, R36, R54, R96 ;  /* 0x00000036243c723c */ /* 0x000fe20000001860 */
[----:B------:R-:W3:Y:S01]  /*1480*/  LDSM.16.M88.4 R36, [R218+0x1800] ;  /* 0x00180000da24783b */ /* 0x000ee20000000200 */
[----:B------:R-:W-:-:S06]  /*1490*/  DEPBAR.LE SB0, 0x0 ;  /* 0x000080000000791a */ /* 0x000fcc0000000000 */
[C---:B------:R-:W-:Y:S08]  /*14a0*/  HMMA.16816.F32 R76, R32.reuse, R52, R104 ;  /* 0x00000034204c723c */ /* 0x040ff00000001868 */
[----:B------:R-:W-:Y:S01]  /*14b0*/  HMMA.16816.F32 R32, R32, R54, R108 ;  /* 0x000000362020723c */ /* 0x000fe2000000186c */
[----:B------:R-:W-:-:S04]  /*14c0*/  FMUL.FTZ R2, R92, c[0x0][0x2ec] ;  /* 0x0000bb005c027a20 */ /* 0x000fc80000410000 */
[----:B------:R4:W2:Y:S03]  /*14d0*/  MUFU.TANH R87, R2 ;  /* 0x0000000200577308 */ /* 0x0008a60000002400 */
[----:B-1----:R-:W-:Y:S08]  /*14e0*/  HMMA.16816.F32 R44, R28, R64, R44 ;  /* 0x000000401c2c723c */ /* 0x002ff0000000182c */
[----:B------:R-:W-:Y:S01]  /*14f0*/  HMMA.16816.F32 R88, R8, R56, R80 ;  /* 0x000000380858723c */ /* 0x000fe20000001850 */
[----:B----4-:R-:W-:-:S07]  /*1500*/  FMUL.FTZ R2, R93, c[0x0][0x2ec] ;  /* 0x0000bb005d027a20 */ /* 0x010fce0000410000 */
[----:B------:R-:W-:Y:S01]  /*1510*/  HMMA.16816.F32 R28, R28, R66, R60 ;  /* 0x000000421c1c723c */ /* 0x000fe2000000183c */
[----:B------:R1:W4:Y:S07]  /*1520*/  MUFU.TANH R86, R2 ;  /* 0x0000000200567308 */ /* 0x00032e0000002400 */
[C---:B------:R-:W-:Y:S08]  /*1530*/  HMMA.16816.F32 R68, R24.reuse, R64, R76 ;  /* 0x000000401844723c */ /* 0x040ff0000000184c */
[----:B------:R-:W-:Y:S01]  /*1540*/  HMMA.16816.F32 R32, R24, R66, R32 ;  /* 0x000000421820723c */ /* 0x000fe20000001820 */
[----:B-1----:R-:W-:-:S04]  /*1550*/  FMUL.FTZ R2, R94, c[0x0][0x2ec] ;  /* 0x0000bb005e027a20 */ /* 0x002fc80000410000 */
[----:B------:R1:W1:Y:S03]  /*1560*/  MUFU.TANH R93, R2 ;  /* 0x00000002005d7308 */ /* 0x0002660000002400 */
[----:B------:R-:W-:Y:S08]  /*1570*/  HMMA.16816.F32 R80, R12, R58, R48 ;  /* 0x0000003a0c50723c */ /* 0x000ff00000001830 */
[----:B--2---:R-:W-:Y:S01]  /*1580*/  HMMA.16816.F32 R48, R20, R40, R44 ;  /* 0x000000281430723c */ /* 0x004fe2000000182c */
[----:B-1----:R-:W-:-:S07]  /*1590*/  FMUL.FTZ R2, R95, c[0x0][0x2ec] ;  /* 0x0000bb005f027a20 */ /* 0x002fce0000410000 */
[----:B------:R-:W-:Y:S01]  /*15a0*/  HMMA.16816.F32 R72, R8, R58, R72 ;  /* 0x0000003a0848723c */ /* 0x000fe20000001848 */
[----:B------:R1:W2:Y:S07]  /*15b0*/  MUFU.TANH R92, R2 ;  /* 0x00000002005c7308 */ /* 0x0002ae0000002400 */
[----:B------:R-:W-:Y:S01]  /*15c0*/  HMMA.16816.F32 R20, R20, R42, R28 ;  /* 0x0000002a1414723c */ /* 0x000fe2000000181c */
[----:B------:R-:W-:Y:S02]  /*15d0*/  FMUL.FTZ R81, R81, c[0x0][0x2ec] ;  /* 0x0000bb0051517a20 */ /* 0x000fe40000410000 */
[----:B------:R-:W-:-:S02]  /*15e0*/  FMUL.FTZ R82, R82, c[0x0][0x2ec] ;  /* 0x0000bb0052527a20 */ /* 0x000fc40000410000 */
[----:B------:R-:W-:Y:S02]  /*15f0*/  FMUL.FTZ R83, R83, c[0x0][0x2ec] ;  /* 0x0000bb0053537a20 */ /* 0x000fe40000410000 */
[----:B------:R-:W2:Y:S01]  /*1600*/  MUFU.TANH R81, R81 ;  /* 0x0000005100517308 */ /* 0x000ea20000002400 */
[----:B------:R-:W-:Y:S01]  /*1610*/  HMMA.16816.F32 R44, R16, R40, R68 ;  /* 0x00000028102c723c */ /* 0x000fe20000001844 */
[----:B-1----:R-:W-:-:S06]  /*1620*/  FMUL.FTZ R2, R88, c[0x0][0x2ec] ;  /* 0x0000bb0058027a20 */ /* 0x002fcc0000410000 */
[----:B------:R1:W1:Y:S01]  /*1630*/  MUFU.TANH R84, R2 ;  /* 0x0000000200547308 */ /* 0x0002620000002400 */
[----:B------:R-:W-:Y:S01]  /*1640*/  HMMA.16816.F32 R16, R16, R42, R32 ;  /* 0x0000002a1010723c */ /* 0x000fe20000001820 */
[----:B------:R-:W-:Y:S02]  /*1650*/  FMUL.FTZ R72, R72, c[0x0][0x2ec] ;  /* 0x0000bb0048487a20 */ /* 0x000fe40000410000 */
[----:B------:R-:W-:-:S04]  /*1660*/  FMUL.FTZ R73, R73, c[0x0][0x2ec] ;  /* 0x0000bb0049497a20 */ /* 0x000fc80000410000 */
[----:B------:R-:W2:Y:S01]  /*1670*/  MUFU.TANH R82, R82 ;  /* 0x0000005200527308 */ /* 0x000ea20000002400 */
[----:B---3--:R-:W-:Y:S01]  /*1680*/  HMMA.16816.F32 R48, R12, R36, R48 ;  /* 0x000000240c30723c */ /* 0x008fe20000001830 */
[----:B-1----:R-:W-:-:S07]  /*1690*/  FMUL.FTZ R2, R89, c[0x0][0x2ec] ;  /* 0x0000bb0059027a20 */ /* 0x002fce0000410000 */
[----:B------:R-:W-:Y:S01]  /*16a0*/  HMMA.16816.F32 R12, R12, R38, R20 ;  /* 0x000000260c0c723c */ /* 0x000fe20000001814 */
[----:B------:R-:W1:Y:S07]  /*16b0*/  MUFU.TANH R65, R83 ;  /* 0x0000005300417308 */ /* 0x000e6e0000002400 */
[C---:B------:R-:W-:Y:S01]  /*16c0*/  HMMA.16816.F32 R24, R8.reuse, R36, R44 ;  /* 0x000000240818723c */ /* 0x040fe2000000182c */
[----:B------:R3:W1:Y:S07]  /*16d0*/  MUFU.TANH R56, R2 ;  /* 0x0000000200387308 */ /* 0x00066e0000002400 */
[----:B------:R-:W-:Y:S01]  /*16e0*/  HMMA.16816.F32 R8, R8, R38, R16 ;  /* 0x000000260808723c */ /* 0x000fe20000001810 */
[----:B------:R-:W-:Y:S01]  /*16f0*/  FMUL.FTZ R48, R48, c[0x0][0x2ec] ;  /* 0x0000bb0030307a20 */ /* 0x000fe20000410000 */
[----:B------:R-:W1:Y:S01]  /*1700*/  MUFU.TANH R72, R72 ;  /* 0x0000004800487308 */ /* 0x000e620000002400 */
[----:B------:R-:W-:-:S02]  /*1710*/  FMUL.FTZ R49, R49, c[0x0][0x2ec] ;  /* 0x0000bb0031317a20 */ /* 0x000fc40000410000 */
[----:B------:R-:W-:-:S03]  /*1720*/  FMUL.FTZ R50, R50, c[0x0][0x2ec] ;  /* 0x0000bb0032327a20 */ /* 0x000fc60000410000 */
[----:B------:R-:W-:Y:S02]  /*1730*/  FMUL.FTZ R14, R14, c[0x0][0x2ec] ;  /* 0x0000bb000e0e7a20 */ /* 0x000fe40000410000 */
[----:B---3--:R-:W-:Y:S01]  /*1740*/  FMUL.FTZ R2, R90, c[0x0][0x2ec] ;  /* 0x0000bb005a027a20 */ /* 0x008fe20000410000 */
[----:B------:R-:W3:Y:S01]  /*1750*/  MUFU.TANH R70, R48 ;  /* 0x0000003000467308 */ /* 0x000ee20000002400 */
[----:B------:R-:W-:Y:S02]  /*1760*/  FMUL.FTZ R15, R15, c[0x0][0x2ec] ;  /* 0x0000bb000f0f7a20 */ /* 0x000fe40000410000 */
[----:B------:R-:W-:Y:S02]  /*1770*/  FMUL.FTZ R12, R12, c[0x0][0x2ec] ;  /* 0x0000bb000c0c7a20 */ /* 0x000fe40000410000 */
[----:B------:R-:W-:Y:S02]  /*1780*/  FMUL.FTZ R24, R24, c[0x0][0x2ec] ;  /* 0x0000bb0018187a20 */ /* 0x000fe40000410000 */
[----:B------:R-:W-:Y:S01]  /*1790*/  FMUL.FTZ R25, R25, c[0x0][0x2ec] ;  /* 0x0000bb0019197a20 */ /* 0x000fe20000410000 */
[----:B------:R5:W1:Y:S01]  /*17a0*/  MUFU.TANH R64, R2 ;  /* 0x0000000200407308 */ /* 0x000a620000002400 */
        /* <DEDUP_REMOVED lines=8> */
[----:B-----5:R-:W-:Y:S01]  /*1830*/  FMUL.FTZ R2, R91, c[0x0][0x2ec] ;  /* 0x0000bb005b027a20 */ /* 0x020fe20000410000 */
        /* <DEDUP_REMOVED lines=18> */
[----:B------:R1:W1:Y:S01]  /*1960*/  MUFU.TANH R51, R27 ;  /* 0x0000001b00337308 */ /* 0x0002620000002400 */
[----:B-----5:R-:W-:-:S07]  /*1970*/  LOP3.LUT R2, R115, 0xffffffe0, RZ, 0xc0, !PT ;  /* 0xffffffe073027812 */ /* 0x020fce00078ec0ff */
[----:B------:R1:W1:Y:S01]  /*1980*/  MUFU.TANH R15, R8 ;  /* 0x00000008000f7308 */ /* 0x0002620000002400 */
[----:B------:R-:W-:Y:S02]  /*1990*/  IADD3 R3, -R2, R116, RZ ;  /* 0x0000007402037210 */ /* 0x000fe40007ffe1ff */
[----:B------:R-:W-:-:S03]  /*19a0*/  LOP3.LUT R2, R113, R114, RZ, 0xfc, !PT ;  /* 0x0000007271027212 */ /* 0x000fc600078efcff */
[----:B------:R1:W-:Y:S02]  /*19b0*/  STL [R1+0x20], R3 ;  /* 0x0000200301007387 */ /* 0x0003e40000100800 */
[----:B------:R1:W1:Y:S08]  /*19c0*/  MUFU.TANH R14, R9 ;  /* 0x00000009000e7308 */ /* 0x0002700000002400 */
[----:B------:R1:W1:Y:S08]  /*19d0*/  MUFU.TANH R52, R10 ;  /* 0x0000000a00347308 */ /* 0x0002700000002400 */
[----:B------:R1:W1:Y:S01]  /*19e0*/  MUFU.TANH R53, R11 ;  /* 0x0000000b00357308 */ /* 0x0002620000002400 */
[----:B------:R-:W-:Y:S06]  /*19f0*/  BAR.SYNC.DEFER_BLOCKING 0x0 ;  /* 0x0000000000007b1d */ /* 0x000fec0000010000 */
[----:B------:R-:W-:Y:S05]  /*1a00*/  @!P0 BRA `(.L_x_1484) ;  /* 0x0000015000008947 */ /* 0x000fea0003800000 */
[----:B-1234-:R-:W-:Y:S01]  /*1a10*/  LEA.HI.SX32 R8, R228, 0xfffffffe, 0x1b ;  /* 0xfffffffee4087811 */ /* 0x01efe200078fdaff */
        /* <DEDUP_REMOVED lines=20> */
.L_x_1484:
[----:B-1234-:R-:W-:Y:S02]  /*1b60*/  FMNMX.FTZ R3, R84, R56, !PT ;  /* 0x0000003854037209 */ /* 0x01efe40007810000 */
        /* <DEDUP_REMOVED lines=14> */
[----:B------:R-:W1:Y:S01]  /*1c50*/  SHFL.BFLY PT, R6, R3, 0x2, 0x1f ;  /* 0x0c401f0003067f89 */ /* 0x000e6200000e0000 */
[----:B------:R-:W-:-:S04]  /*1c60*/  SHF.L.U32 R212, R2, 0x1, RZ ;  /* 0x0000000102d47819 */ /* 0x000fc800000006ff */
[-C--:B------:R-:W-:Y:S01]  /*1c70*/  IADD3 R214, R4, R212.reuse, RZ ;  /* 0x000000d404d67210 */ /* 0x080fe20007ffe0ff */
[----:B------:R-:W-:Y:S01]  /*1c80*/  LDSM.16.MT88.4 R36, [R212+0xa000] ;  /* 0x00a00000d424783b */ /* 0x000fe20000004200 */
[C---:B------:R-:W-:Y:S02]  /*1c90*/  IADD3 R217, R0.reuse, R212, RZ ;  /* 0x000000d400d97210 */ /* 0x040fe40007ffe0ff */
[----:B------:R-:W-:Y:S01]  /*1ca0*/  IADD3 R216, R0, R214, RZ ;  /* 0x000000d600d87210 */ /* 0x000fe20007ffe0ff */
        /* <DEDUP_REMOVED lines=15> */
[----:B------:R-:W-:Y:S02]  /*1da0*/  FMNMX.FTZ R3, R76, R7, !PT ;  /* 0x000000074c037209 */ /* 0x000fe40007810000 */
[C---:B------:R-:W-:Y:S01]  /*1db0*/  FSETP.NEU.FTZ.AND P1, PT, R134.reuse, -INF , PT ;  /* 0xff8000008600780b */ /* 0x040fe20003f3d000 */
[----:B------:R-:W-:Y:S01]  /*1dc0*/  FMUL.FTZ R13, R134, c[0x0][0x23c] ;  /* 0x00008f00860d7a20 */ /* 0x000fe20000410000 */
[----:B------:R-:W-:Y:S01]  /*1dd0*/  FMNMX.FTZ R3, R81, R3, !PT ;  /* 0x0000000351037209 */ /* 0x000fe20007810000 */
[----:B------:R-:W-:Y:S03]  /*1de0*/  LDSM.16.MT88.4 R172, [R214+0xa800] ;  /* 0x00a80000d6ac783b */ /* 0x000fe60000004200 */
[----:B------:R-:W-:Y:S02]  /*1df0*/  FSEL R13, R13, RZ, P1 ;  /* 0x000000ff0d0d7208 */ /* 0x000fe40000800000 */
[----:B------:R-:W-:-:S03]  /*1e00*/  FMNMX.FTZ R6, R70, R3, !PT ;  /* 0x0000000346067209 */ /* 0x000fc60007810000 */
[--C-:B------:R-:W-:Y:S01]  /*1e10*/  FFMA.FTZ R3, R84, c[0x0][0x23c], -R13.reuse ;  /* 0x00008f0054037a23 */ /* 0x100fe2000001080d */
[----:B------:R-:W-:Y:S01]  /*1e20*/  FMNMX.FTZ R6, R71, R6, !PT ;  /* 0x0000000647067209 */ /* 0x000fe20007810000 */
[----:B------:R-:W-:Y:S02]  /*1e30*/  FFMA.FTZ R8, R56, c[0x0][0x23c], -R13 ;  /* 0x00008f0038087a23 */ /* 0x000fe4000001080d */
[----:B------:R2:W-:Y:S01]  /*1e40*/  MUFU.EX2 R244, R3 ;  /* 0x0000000300f47308 */ /* 0x0005e20000000800 */
[----:B------:R-:W-:-:S04]  /*1e50*/  FMNMX.FTZ R6, R54, R6, !PT ;  /* 0x0000000636067209 */ /* 0x000fc80007810000 */
[----:B------:R-:W-:-:S03]  /*1e60*/  FMNMX.FTZ R6, R55, R6, !PT ;  /* 0x0000000637067209 */ /* 0x000fc60007810000 */
[----:B------:R3:W-:Y:S01]  /*1e70*/  MUFU.EX2 R242, R8 ;  /* 0x0000000800f27308 */ /* 0x0007e20000000800 */
[----:B--2---:R-:W-:-:S04]  /*1e80*/  FMNMX.FTZ R3, R93, R92, !PT ;  /* 0x0000005c5d037209 */ /* 0x004fc80007810000 */
[----:B------:R-:W-:Y:S02]  /*1e90*/  FMNMX.FTZ R7, R82, R3, !PT ;  /* 0x0000000352077209 */ /* 0x000fe40007810000 */
[----:B-1----:R-:W-:Y:S02]  /*1ea0*/  FMNMX.FTZ R3, R5, R9, !PT ;  /* 0x0000000905037209 */ /* 0x002fe40007810000 */
[----:B------:R-:W-:Y:S01]  /*1eb0*/  FMNMX.FTZ R5, R65, R7, !PT ;  /* 0x0000000741057209 */ /* 0x000fe20007810000 */
[----:B---3--:R-:W1:Y:S01]  /*1ec0*/  SHFL.BFLY PT, R8, R6, 0x2, 0x1f ;  /* 0x0c401f0006087f89 */ /* 0x008e6200000e0000 */
[----:B------:R-:W-:Y:S01]  /*1ed0*/  FFMA.FTZ R7, R72, c[0x0][0x23c], -R13 ;  /* 0x00008f0048077a23 */ /* 0x000fe2000001080d */
[C---:B------:R-:W-:Y:S01]  /*1ee0*/  FSETP.NEU.FTZ.AND P1, PT, R3.reuse, -INF , PT ;  /* 0xff8000000300780b */ /* 0x040fe20003f3d000 */
[----:B------:R-:W-:Y:S01]  /*1ef0*/  FMUL.FTZ R12, R3, c[0x0][0x23c] ;  /* 0x00008f00030c7a20 */ /* 0x000fe20000410000 */
[----:B------:R-:W-:Y:S01]  /*1f00*/  FMNMX.FTZ R5, R100, R5, !PT ;  /* 0x0000000564057209 */ /* 0x000fe20007810000 */
[----:B------:R2:W-:Y:S03]  /*1f10*/  MUFU.EX2 R241, R7 ;  /* 0x0000000700f17308 */ /* 0x0005e60000000800 */
[----:B------:R-:W-:-:S02]  /*1f20*/  FMNMX.FTZ R5, R85, R5, !PT ;  /* 0x0000000555057209 */ /* 0x000fc40007810000 */
[----:B------:R-:W-:Y:S02]  /*1f30*/  FSEL R12, R12, RZ, P1 ;  /* 0x000000ff0c0c7208 */ /* 0x000fe40000800000 */
[----:B------:R-:W-:-:S03]  /*1f40*/  FMNMX.FTZ R5, R68, R5, !PT ;  /* 0x0000000544057209 */ /* 0x000fc60007810000 */
[--C-:B------:R-:W-:Y:S01]  /*1f50*/  FFMA.FTZ R4, R57, c[0x0][0x23c], -R12.reuse ;  /* 0x00008f0039047a23 */ /* 0x100fe2000001080c */
[----:B------:R-:W-:Y:S01]  /*1f60*/  FMNMX.FTZ R5, R69, R5, !PT ;  /* 0x0000000545057209 */ /* 0x000fe20007810000 */
[----:B------:R-:W-:Y:S02]  /*1f70*/  FFMA.FTZ R0, R40, c[0x0][0x23c], -R12 ;  /* 0x00008f0028007a23 */ /* 0x000fe4000001080c */
[----:B------:R3:W-:Y:S01]  /*1f80*/  MUFU.EX2 R237, R4 ;  /* 0x0000000400ed7308 */ /* 0x0007e20000000800 */
[----:B--2---:R-:W-:Y:S01]  /*1f90*/  FFMA.FTZ R7, R73, c[0x0][0x23c], -R13 ;  /* 0x00008f0049077a23 */ /* 0x004fe2000001080d */
[----:B-1----:R-:W-:-:S06]  /*1fa0*/  FMNMX.FTZ R2, R6, R8, !PT ;  /* 0x0000000806027209 */ /* 0x002fcc0007810000 */
[----:B------:R1:W2:Y:S01]  /*1fb0*/  MUFU.EX2 R243, R7 ;  /* 0x0000000700f37308 */ /* 0x0002a20000000800 */
[----:B------:R-:W4:Y:S01]  /*1fc0*/  SHFL.BFLY PT, R136, R2, 0x1, 0x1f ;  /* 0x0c201f0002887f89 */ /* 0x000f2200000e0000 */
[----:B---3--:R-:W-:-:S06]  /*1fd0*/  FFMA.FTZ R4, R41, c[0x0][0x23c], -R12 ;  /* 0x00008f0029047a23 */ /* 0x008fcc000001080c */
[----:B------:R3:W-:Y:S01]  /*1fe0*/  MUFU.EX2 R240, R0 ;  /* 0x0000000000f07308 */ /* 0x0007e20000000800 */
[----:B------:R-:W-:Y:S01]  /*1ff0*/  LDSM.16.MT88.4 R40, [R217+0xb000] ;  /* 0x00b00000d928783b */ /* 0x000fe20000004200 */
[----:B-1----:R-:W-:-:S06]  /*2000*/  FFMA.FTZ R7, R64, c[0x0][0x23c], -R12 ;  /* 0x00008f0040077a23 */ /* 0x002fcc000001080c */
[----:B------:R1:W-:Y:S01]  /*2010*/  MUFU.EX2 R238, R4 ;  /* 0x0000000400ee7308 */ /* 0x0003e20000000800 */
[----:B--2---:R-:W-:-:S07]  /*2020*/  F2FP.PACK_AB R6, R243, R241 ;  /* 0x000000f1f306723e */ /* 0x004fce00000000ff */
[----:B------:R2:W5:Y:S01]  /*2030*/  MUFU.EX2 R239, R7 ;  /* 0x0000000700ef7308 */ /* 0x0005620000000800 */
[----:B----4-:R-:W-:-:S04]  /*2040*/  FMNMX.FTZ R136, R2, R136, !PT ;  /* 0x0000008802887209 */ /* 0x010fc80007810000 */
[C---:B------:R-:W-:Y:S01]  /*2050*/  FSETP.NEU.FTZ.AND P1, PT, R136.reuse, -INF , PT ;  /* 0xff8000008800780b */ /* 0x040fe20003f3d000 */
[----:B---3--:R-:W-:Y:S01]  /*2060*/  FMUL.FTZ R0, R136, c[0x0][0x23c] ;  /* 0x00008f0088007a20 */ /* 0x008fe20000410000 */
[----:B-1----:R-:W-:-:S04]  /*2070*/  F2FP.PACK_AB R4, R242, R244 ;  /* 0x000000f4f204723e */ /* 0x002fc800000000ff */
[----:B------:R-:W-:Y:S01]  /*2080*/  FSEL R0, R0, RZ, P1 ;  /* 0x000000ff00007208 */ /* 0x000fe20000800000 */
[----:B--2---:R-:W1:Y:S04]  /*2090*/  SHFL.BFLY PT, R7, R5, 0x2, 0x1f ;  /* 0x0c401f0005077f89 */ /* 0x004e6800000e0000 */
[----:B------:R-:W-:-:S04]  /*20a0*/  FFMA.FTZ R2, R87, c[0x0][0x23c], -R0 ;  /* 0x00008f0057027a23 */ /* 0x000fc80000010800 */
[----:B------:R2:W-:Y:S02]  /*20b0*/  MUFU.EX2 R234, R2 ;  /* 0x0000000200ea7308 */ /* 0x0005e40000000800 */
[----:B--2---:R-:W-:Y:S01]  /*20c0*/  FFMA.FTZ R2, R86, c[0x0][0x23c], -R0 ;  /* 0x00008f0056027a23 */ /* 0x004fe20000010800 */
[----:B-1----:R-:W-:-:S05]  /*20d0*/  FMNMX.FTZ R8, R7, R5, !PT ;  /* 0x0000000507087209 */ /* 0x002fca0007810000 */
[----:B------:R1:W-:Y:S01]  /*20e0*/  MUFU.EX2 R232, R2 ;  /* 0x0000000200e87308 */ /* 0x0003e20000000800 */
[----:B-----5:R-:W-:Y:S02]  /*20f0*/  F2FP.PACK_AB R5, R237, R239 ;  /* 0x000000efed05723e */ /* 0x020fe400000000ff */
[----:B------:R-:W-:Y:S01]  /*2100*/  F2FP.PACK_AB R7, R240, R238 ;  /* 0x000000eef007723e */ /* 0x000fe200000000ff */
[----:B------:R-:W2:Y:S06]  /*2110*/  SHFL.BFLY PT, R9, R8, 0x1, 0x1f ;  /* 0x0c201f0008097f89 */ /* 0x000eac00000e0000 */
[C---:B------:R-:W-:Y:S08]  /*2120*/  HMMA.16816.F32 R144, R4.reuse, R36, RZ ;  /* 0x000000240490723c */ /* 0x040ff000000018ff */
[C---:B------:R-:W-:Y:S08]  /*2130*/  HMMA.16816.F32 R164, R4.reuse, R28, RZ ;  /* 0x0000001c04a4723c */ /* 0x040ff000000018ff */
[----:B------:R-:W-:Y:S01]  /*2140*/  HMMA.16816.F32 R56, R4, R24, RZ ;  /* 0x000000180438723c */ /* 0x000fe200000018ff */
[----:B--2---:R-:W-:Y:S01]  /*2150*/  FMNMX.FTZ R135, R8, R9, !PT ;  /* 0x0000000908877209 */ /* 0x004fe20007810000 */
[----:B------:R-:W-:-:S03]  /*2160*/  FFMA.FTZ R8, R76, c[0x0][0x23c], -R0 ;  /* 0x00008f004c087a23 */ /* 0x000fc60000010800 */
[C---:B------:R-:W-:Y:S01]  /*2170*/  FSETP.NEU.FTZ.AND P1, PT, R135.reuse, -INF , PT ;  /* 0xff8000008700780b */ /* 0x040fe20003f3d000 */
[----:B-1----:R-:W-:Y:S01]  /*2180*/  FMUL.FTZ R2, R135, c[0x0][0x23c] ;  /* 0x00008f0087027a20 */ /* 0x002fe20000410000 */
[----:B------:R1:W-:Y:S01]  /*2190*/  MUFU.EX2 R235, R8 ;  /* 0x0000000800eb7308 */ /* 0x0003e20000000800 */
[----:B------:R-:W-:Y:S03]  /*21a0*/  HMMA.16816.F32 R60, R4, R20, RZ ;  /* 0x00000014043c723c */ /* 0x000fe600000018ff */
[----:B------:R-:W-:-:S05]  /*21b0*/  FSEL R2, R2, RZ, P1 ;  /* 0x000000ff02027208 */ /* 0x000fca0000800000 */
        /* <DEDUP_REMOVED lines=15> */
[C---:B------:R-:W-:Y:S01]  /*22b0*/  HMMA.16816.F32 R108, R4.reuse, R18, RZ ;  /* 0x00000012046c723c */ /* 0x040fe200000018ff */
[--C-:B-1----:R-:W-:Y:S01]  /*22c0*/  FFMA.FTZ R8, R82, c[0x0][0x23c], -R2.reuse ;  /* 0x00008f0052087a23 */ /* 0x102fe20000010802 */
[----:B--2---:R-:W-:Y:S01]  /*22d0*/  F2FP.PACK_AB R9, R229, R231 ;  /* 0x000000e7e509723e */ /* 0x004fe200000000ff */
[----:B------:R-:W-:Y:S02]  /*22e0*/  LDSM.16.MT88.4 R80, [R212+0xb800] ;  /* 0x00b80000d450783b */ /* 0x000fe40000004200 */
[----:B------:R1:W-:Y:S03]  /*22f0*/  MUFU.EX2 R230, R8 ;  /* 0x0000000800e67308 */ /* 0x0003e60000000800 */
[C---:B------:R-:W-:Y:S08]  /*2300*/  HMMA.16816.F32 R128, R4.reuse, R34, RZ ;  /* 0x000000220480723c */ /* 0x040ff000000018ff */
[----:B------:R-:W-:Y:S01]  /*2310*/  HMMA.16816.F32 R148, R4, R42, RZ ;  /* 0x0000002a0494723c */ /* 0x000fe200000018ff */
[----:B-1----:R-:W-:-:S07]  /*2320*/  FFMA.FTZ R8, R65, c[0x0][0x23c], -R2 ;  /* 0x00008f0041087a23 */ /* 0x002fce0000010802 */
[----:B------:R-:W-:Y:S01]  /*2330*/  HMMA.16816.F32 R140, R4, R46, RZ ;  /* 0x0000002e048c723c */ /* 0x000fe200000018ff */
[----:B------:R-:W-:Y:S01]  /*2340*/  LDSM.16.MT88.4 R64, [R216+0xa800] ;  /* 0x00a80000d840783b */ /* 0x000fe20000004200 */
[----:B------:R1:W2:Y:S05]  /*2350*/  MUFU.EX2 R233, R8 ;  /* 0x0000000800e97308 */ /* 0x0002aa0000000800 */
[----:B------:R-:W-:Y:S02]  /*2360*/  FFMA.FTZ R4, R50, c[0x0][0x23c], -R13 ;  /* 0x00008f0032047a23 */ /* 0x000fe4000001080d */
[----:B------:R-:W-:Y:S02]  /*2370*/  FADD.FTZ R6, R244, R242 ;  /* 0x000000f2f4067221 */ /* 0x000fe40000010000 */
[----:B------:R3:W-:Y:S01]  /*2380*/  MUFU.EX2 R211, R4 ;  /* 0x0000000400d37308 */ /* 0x0007e20000000800 */
[----:B------:R-:W-:-:S02]  /*2390*/  FADD.FTZ R7, R239, R237 ;  /* 0x000000edef077221 */ /* 0x000fc40000010000 */
[----:B------:R-:W-:Y:S02]  /*23a0*/  FADD.FTZ R6, R241, R6 ;  /* 0x00000006f1067221 */ /* 0x000fe40000010000 */
[----:B------:R-:W-:Y:S01]  /*23b0*/  FADD.FTZ R7, R238, R7 ;  /* 0x00000007ee077221 */ /* 0x000fe20000010000 */
[----:B-1----:R-:W-:Y:S02]  /*23c0*/  F2FP.PACK_AB R8, R232, R234 ;  /* 0x000000eae808723e */ /* 0x002fe400000000ff */
[----:B--2---:R-:W-:Y:S01]  /*23d0*/  F2FP.PACK_AB R11, R233, R230 ;  /* 0x000000e6e90b723e */ /* 0x004fe200000000ff */
[----:B---3--:R-:W-:-:S06]  /*23e0*/  FFMA.FTZ R4, R48, c[0x0][0x23c], -R13 ;  /* 0x00008f0030047a23 */ /* 0x008fcc000001080d */
        /* <DEDUP_REMOVED lines=21> */
[----:B------:R-:W1:Y:S01]  /*2540*/  LDSM.16.MT88.4 R48, [R217+0xa800] ;  /* 0x00a80000d930783b */ /* 0x000e620000004200 */
[----:B------:R2:W3:Y:S06]  /*2550*/  MUFU.EX2 R207, R4 ;  /* 0x0000000400cf7308 */ /* 0x0004ec0000000800 */
[C---:B------:R-:W-:Y:S08]  /*2560*/  HMMA.16816.F32 R180, R8.reuse, R34, RZ ;  /* 0x0000002208b4723c */ /* 0x040ff000000018ff */
[----:B------:R-:W-:Y:S01]  /*2570*/  HMMA.16816.F32 R16, R8, R40, RZ ;  /* 0x000000280810723c */ /* 0x000fe200000018ff */
[----:B--2---:R-:W-:Y:S01]  /*2580*/  FFMA.FTZ R4, R52, c[0x0][0x23c], -R12 ;  /* 0x00008f0034047a23 */ /* 0x004fe2000001080c */
[----:B---3--:R-:W-:-:S03]  /*2590*/  F2FP.PACK_AB R125, R207, R208 ;  /* 0x000000d0cf7d723e */ /* 0x008fc600000000ff */
[----:B------:R2:W-:Y:S03]  /*25a0*/  MUFU.EX2 R206, R4 ;  /* 0x0000000400ce7308 */ /* 0x0005e60000000800 */
[C---:B------:R-:W-:Y:S08]  /*25b0*/  HMMA.16816.F32 R116, R8.reuse, R44, RZ ;  /* 0x0000002c0874723c */ /* 0x040ff000000018ff */
[----:B------:R-:W-:Y:S01]  /*25c0*/  HMMA.16816.F32 R32, R8, R46, RZ ;  /* 0x0000002e0820723c */ /* 0x000fe200000018ff */
[----:B--2---:R-:W-:-:S07]  /*25d0*/  FFMA.FTZ R4, R53, c[0x0][0x23c], -R12 ;  /* 0x00008f0035047a23 */ /* 0x004fce000001080c */
[----:B------:R-:W-:Y:S01]  /*25e0*/  HMMA.16816.F32 R12, R8, R42, RZ ;  /* 0x0000002a080c723c */ /* 0x000fe200000018ff */
[----:B------:R-:W2:Y:S01]  /*25f0*/  LDSM.16.MT88.4 R8, [R216+0xb800] ;  /* 0x00b80000d808783b */ /* 0x000ea20000004200 */
[----:B------:R3:W4:Y:S02]  /*2600*/  MUFU.EX2 R250, R4 ;  /* 0x0000000400fa7308 */ /* 0x0007240000000800 */
[----:B---3--:R-:W-:Y:S01]  /*2610*/  FFMA.FTZ R4, R70, c[0x0][0x23c], -R0 ;  /* 0x00008f0046047a23 */ /* 0x008fe20000010800 */
[----:B----4-:R-:W-:-:S05]  /*2620*/  F2FP.PACK_AB R127, R250, R206 ;  /* 0x000000cefa7f723e */ /* 0x010fca00000000ff */
[----:B------:R3:W-:Y:S02]  /*2630*/  MUFU.EX2 R205, R4 ;  /* 0x0000000400cd7308 */ /* 0x0007e40000000800 */
[C---:B-1----:R-:W-:Y:S08]  /*2640*/  HMMA.16816.F32 R40, R124.reuse, R48, R56 ;  /* 0x000000307c28723c */ /* 0x042ff00000001838 */
[----:B------:R-:W-:Y:S01]  /*2650*/  HMMA.16816.F32 R56, R124, R64, R60 ;  /* 0x000000407c38723c */ /* 0x000fe2000000183c */
[----:B---3--:R-:W-:-:S04]  /*2660*/  FFMA.FTZ R4, R71, c[0x0][0x23c], -R0 ;  /* 0x00008f0047047a23 */ /* 0x008fc80000010800 */
[----:B------:R1:W3:Y:S03]  /*2670*/  MUFU.EX2 R204, R4 ;  /* 0x0000000400cc7308 */ /* 0x0002e60000000800 */
[C---:B------:R-:W-:Y:S08]  /*2680*/  HMMA.16816.F32 R60, R124.reuse, R66, R92 ;  /* 0x000000427c3c723c */ /* 0x040ff0000000185c */
[----:B------:R-:W-:Y:S01]  /*2690*/  HMMA.16816.F32 R92, R124, R98, R128 ;  /* 0x000000627c5c723c */ /* 0x000fe20000001880 */
[----:B-1----:R-:W-:-:S06]  /*26a0*/  FFMA.FTZ R4, R54, c[0x0][0x23c], -R0 ;  /* 0x00008f0036047a23 */ /* 0x002fcc0000010800 */
[----:B---3--:R-:W-:Y:S01]  /*26b0*/  F2FP.PACK_AB R128, R204, R205 ;  /* 0x000000cdcc80723e */ /* 0x008fe200000000ff */
[----:B------:R-:W-:Y:S01]  /*26c0*/  FFMA.FTZ R0, R55, c[0x0][0x23c], -R0 ;  /* 0x00008f0037007a23 */ /* 0x000fe20000010800 */
[C---:B------:R-:W-:Y:S01]  /*26d0*/  HMMA.16816.F32 R44, R124.reuse, R50, R76 ;  /* 0x000000327c2c723c */ /* 0x040fe2000000184c */
[----:B------:R-:W-:Y:S07]  /*26e0*/  MUFU.EX2 R139, R4 ;  /* 0x00000004008b7308 */ /* 0x000fee0000000800 */
[C---:B------:R-:W-:Y:S01]  /*26f0*/  HMMA.16816.F32 R76, R124.reuse, R82, R108 ;  /* 0x000000527c4c723c */ /* 0x040fe2000000186c */
[----:B------:R1:W3:Y:S07]  /*2700*/  MUFU.EX2 R138, R0 ;  /* 0x00000000008a7308 */ /* 0x0002ee0000000800 */
[C---:B------:R-:W-:Y:S08]  /*2710*/  HMMA.16816.F32 R108, R124.reuse, R114, R148 ;  /* 0x000000727c6c723c */ /* 0x040ff00000001894 */
[----:B------:R-:W-:Y:S01]  /*2720*/  HMMA.16816.F32 R144, R124, R156, R144 ;  /* 0x0000009c7c90723c */ /* 0x000fe20000001890 */
[----:B-1----:R-:W-:Y:S01]  /*2730*/  FFMA.FTZ R0, R100, c[0x0][0x23c], -R2 ;  /* 0x00008f0064007a23 */ /* 0x002fe20000010802 */
[----:B---3--:R-:W-:-:S03]  /*2740*/  F2FP.PACK_AB R130, R138, R139 ;  /* 0x0000008b8a82723e */ /* 0x008fc600000000ff */
[----:B------:R1:W-:Y:S03]  /*2750*/  MUFU.EX2 R137, R0 ;  /* 0x0000000000897308 */ /* 0x0003e60000000800 */
[C---:B------:R-:W-:Y:S08]  /*2760*/  HMMA.16816.F32 R164, R124.reuse, R172, R164 ;  /* 0x000000ac7ca4723c */ /* 0x040ff000000018a4 */
[----:B------:R-:W-:Y:S01]  /*2770*/  HMMA.16816.F32 R72, R124, R80, R72 ;  /* 0x000000507c48723c */ /* 0x000fe20000001848 */
[----:B-1----:R-:W-:-:S07]  /*2780*/  FFMA.FTZ R0, R85, c[0x0][0x23c], -R2 ;  /* 0x00008f0055007a23 */ /* 0x002fce0000010802 */
[C---:B------:R-:W-:Y:S01]  /*2790*/  HMMA.16816.F32 R88, R124.reuse, R96, R88 ;  /* 0x000000607c58723c */ /* 0x040fe20000001858 */
[----:B------:R1:W3:Y:S07]  /*27a0*/  MUFU.EX2 R133, R0 ;  /* 0x0000000000857308 */ /* 0x0002ee0000000800 */
[C---:B------:R-:W-:Y:S08]  /*27b0*/  HMMA.16816.F32 R104, R124.reuse, R112, R104 ;  /* 0x000000707c68723c */ /* 0x040ff00000001868 */
[----:B------:R-:W-:Y:S01]  /*27c0*/  HMMA.16816.F32 R152, R124, R158, R152 ;  /* 0x0000009e7c98723c */ /* 0x000fe20000001898 */
[--C-:B-1----:R-:W-:Y:S01]  /*27d0*/  FFMA.FTZ R0, R68, c[0x0][0x23c], -R2.reuse ;  /* 0x00008f0044007a23 */ /* 0x102fe20000010802 */
[----:B---3--:R-:W-:Y:S01]  /*27e0*/  F2FP.PACK_AB R129, R133, R137 ;  /* 0x000000898581723e */ /* 0x008fe200000000ff */
[----:B------:R-:W-:-:S02]  /*27f0*/  FFMA.FTZ R2, R69, c[0x0][0x23c], -R2 ;  /* 0x00008f0045027a23 */ /* 0x000fc40000010802 */
[----:B------:R1:W-:Y:S03]  /*2800*/  MUFU.EX2 R132, R0 ;  /* 0x0000000000847308 */ /* 0x0003e60000000800 */
[C---:B------:R-:W-:Y:S05]  /*2810*/  HMMA.16816.F32 R168, R124.reuse, R174, R168 ;  /* 0x000000ae7ca8723c */ /* 0x040fea00000018a8 */
[----:B------:R-:W3:Y:S03]  /*2820*/  MUFU.EX2 R252, R2 ;  /* 0x0000000200fc7308 */ /* 0x000ee60000000800 */
[----:B--2---:R-:W-:Y:S01]  /*2830*/  HMMA.16816.F32 R120, R124, R8, R120 ;  /* 0x000000087c78723c */ /* 0x004fe20000001878 */
[----:B-1----:R-:W-:-:S07]  /*2840*/  FADD.FTZ R0, R234, R232 ;  /* 0x000000e8ea007221 */ /* 0x002fce0000010000 */
[----:B------:R-:W-:Y:S01]  /*2850*/  HMMA.16816.F32 R124, R124, R10, R140 ;  /* 0x0000000a7c7c723c */ /* 0x000fe2000000188c */
[----:B------:R-:W-:-:S04]  /*2860*/  FADD.FTZ R0, R235, R0 ;  /* 0x00000000eb007221 */ /* 0x000fc80000010000 */
[----:B------:R-:W-:Y:S01]  /*2870*/  FADD.FTZ R5, R236, R0 ;  /* 0x00000000ec057221 */ /* 0x000fe20000010000 */
[----:B---3--:R-:W-:Y:S01]  /*2880*/  F2FP.PACK_AB R131, R252, R132 ;  /* 0x00000084fc83723e */ /* 0x008fe200000000ff */
        /* <DEDUP_REMOVED lines=11> */
[----:B------:R-:W-:Y:S01]  /*2940*/  FADD.FTZ R4, R137, R4 ;  /* 0x0000000489047221 */ /* 0x000fe20000010000 */
[----:B------:R1:W-:Y:S01]  /*2950*/  STL [R1], R5 ;  /* 0x0000000501007387 */ /* 0x0003e20000100800 */
        /* <DEDUP_REMOVED lines=27> */
[----:B-1----:R-:W-:Y:S01]  /*2b10*/  LEA.HI.SX32 R228, R228, 0xfffffffe, 0x1b ;  /* 0xfffffffee4e47811 */ /* 0x002fe200078fdaff */
[----:B------:R-:W-:Y:S01]  /*2b20*/  IMAD.MOV.U32 R137, RZ, RZ, R135 ;  /* 0x000000ffff897224 */ /* 0x000fe200078e0087 */
[----:B------:R-:W-:Y:S01]  /*2b30*/  MOV R139, R3 ;  /* 0x00000003008b7202 */ /* 0x000fe20000000f00 */
[----:B------:R-:W-:Y:S01]  /*2b40*/  IMAD.MOV.U32 R132, RZ, RZ, R136 ;  /* 0x000000ffff847224 */ /* 0x000fe200078e0088 */
[----:B------:R-:W-:Y:S01]  /*2b50*/  MOV R138, R134 ;  /* 0x00000086008a7202 */ /* 0x000fe20000000f00 */
[----:B------:R-:W-:Y:S06]  /*2b60*/  BRA `(.L_x_1486) ;  /* 0x000001c000007947 */ /* 0x000fec0003800000 */
.L_x_1488:
        /* <DEDUP_REMOVED lines=28> */
.L_x_1486:
[----:B------:R-:W2:Y:S01]  /*2d30*/  LDL.64 R6, [R1+0x10] ;  /* 0x0000100001067983 */ /* 0x000ea20000100a00 */
[----:B------:R-:W-:Y:S01]  /*2d40*/  SHF.R.S32.HI R0, RZ, 0x1f, R228 ;  /* 0x0000001fff007819 */ /* 0x000fe200000114e4 */
[----:B------:R-:W-:Y:S04]  /*2d50*/  DEPBAR.LE SB0, 0x0 ;  /* 0x000080000000791a */ /* 0x000fe80000000000 */
[----:B------:R-:W3:Y:S01]  /*2d60*/  LDL R9, [R1+0x4] ;  /* 0x0000040001097983 */ /* 0x000ee20000100800 */
[----:B------:R-:W-:Y:S01]  /*2d70*/  IMAD R0, R0, c[0x0][0x1a0], RZ ;  /* 0x0000680000007a24 */ /* 0x000fe200078e02ff */
[----:B------:R-:W-:Y:S01]  /*2d80*/  MOV R8, c[0x0][0x1a0] ;  /* 0x0000680000087a02 */ /* 0x000fe20000000f00 */
[----:B------:R-:W-:Y:S01]  /*2d90*/  IMAD.WIDE.U32 R4, R228, c[0x0][0x1a0], RZ ;  /* 0x00006800e4047a25 */ /* 0x000fe200078e00ff */
[----:B------:R-:W-:Y:S02]  /*2da0*/  BAR.SYNC.DEFER_BLOCKING 0x0 ;  /* 0x0000000000007b1d */ /* 0x000fe40000010000 */
[----:B------:R-:W-:Y:S01]  /*2db0*/  SHF.L.U32 R8, R8, 0x5, RZ ;  /* 0x0000000508087819 */ /* 0x000fe200000006ff */
[----:B------:R-:W-:Y:S05]  /*2dc0*/  IMAD R2, R228, c[0x0][0x1a4], R0 ;  /* 0x00006900e4027a24 */ /* 0x000fea00078e0200 */
[----:B------:R-:W-:Y:S02]  /*2dd0*/  IADD3 R5, R5, R2, RZ ;  /* 0x0000000205057210 */ /* 0x000fe40007ffe0ff */
[----:B--2---:R-:W-:Y:S02]  /*2de0*/  LEA R0, P0, R4, R6, 0x5 ;  /* 0x0000000604007211 */ /* 0x004fe400078028ff */
[----:B------:R-:W-:Y:S02]  /*2df0*/  MOV R7, 0x5 ;  /* 0x0000000500077802 */ /* 0x000fe40000000f00 */
[----:B------:R-:W-:Y:S02]  /*2e00*/  LEA R2, P1, R0, c[0x0][0x170], 0x1 ;  /* 0x00005c0000027a11 */ /* 0x000fe400078208ff */
[----:B---3--:R-:W-:Y:S02]  /*2e10*/  LEA.HI.X R5, R4, R9, R5, 0x5, P0 ;  /* 0x0000000904057211 */ /* 0x008fe400000f2c05 */
[----:B------:R-:W-:Y:S02]  /*2e20*/  MOV R6, c[0x0][0x1a0] ;  /* 0x0000680000067a02 */ /* 0x000fe40000000f00 */
[----:B------:R-:W-:Y:S02]  /*2e30*/  LEA.HI.X R3, R0, c[0x0][0x174], R5, 0x1, P1 ;  /* 0x00005d0000037a11 */ /* 0x000fe400008f0c05 */
[----:B------:R-:W-:Y:S02]  /*2e40*/  IADD3 R4, P0, R2, R8, RZ ;  /* 0x0000000802047210 */ /* 0x000fe40007f1e0ff */
[----:B------:R-:W-:Y:S01]  /*2e50*/  SHF.L.U64.HI R6, R6, R7, c[0x0][0x1a4] ;  /* 0x0000690006067619 */ /* 0x000fe20000010207 */
[----:B------:R-:W-:Y:S01]  /*2e60*/  @!PT LDS RZ, [RZ] ;  /* 0x00000000fffff984 */ /* 0x000fe20000000800 */
[----:B------:R-:W-:Y:S01]  /*2e70*/  @!PT LDS RZ, [RZ] ;  /* 0x00000000fffff984 */ /* 0x000fe20000000800 */
[----:B------:R-:W-:Y:S01]  /*2e80*/  @!PT LDS RZ, [RZ] ;  /* 0x00000000fffff984 */ /* 0x000fe20000000800 */
[----:B------:R1:W-:Y:S03]  /*2e90*/  LDGSTS.E.BYPASS.LTC128B.128 [R227+0xa000], [R2.64] ;  /* 0x0a00000002e37fae */ /* 0x0003e6000b901d48 */
[----:B------:R-:W-:Y:S02]  /*2ea0*/  IADD3.X R5, R3, R6, RZ, P0, !PT ;  /* 0x0000000603057210 */ /* 0x000fe400007fe4ff */
[----:B------:R-:W-:Y:S03]  /*2eb0*/  ISETP.GT.AND P0, PT, R228, RZ, PT ;  /* 0x000000ffe400720c */ /* 0x000fe60003f04270 */
[----:B------:R1:W-:Y:S08]  /*2ec0*/  LDGSTS.E.BYPASS.LTC128B.128 [R227+0xb000], [R2.64+0x80] ;  /* 0x0b00008002e37fae */ /* 0x0003f0000b901d48 */
[----:B------:R2:W-:Y:S08]  /*2ed0*/  LDGSTS.E.BYPASS.LTC128B.128 [R227+0xa800], [R4.64] ;  /* 0x0a80000004e37fae */ /* 0x0005f0000b901d48 */
[----:B------:R2:W-:Y:S08]  /*2ee0*/  LDGSTS.E.BYPASS.LTC128B.128 [R227+0xb800], [R4.64+0x80] ;  /* 0x0b80008004e37fae */ /* 0x0005f0000b901d48 */
[----:B------:R-:W-:Y:S08]  /*2ef0*/  LDSM.16.M88.4 R32, [R213] ;  /* 0x00000000d520783b */ /* 0x000ff00000000200 */
[----:B------:R-:W2:Y:S08]  /*2f00*/  LDSM.16.M88.4 R16, [R222] ;  /* 0x00000000de10783b */ /* 0x000eb00000000200 */
        /* <DEDUP_REMOVED lines=13> */
[----:B------:R-:W4:Y:S01]  /*2fe0*/  LDSM.16.M88.4 R196, [R220] ;  /* 0x00000000dcc4783b */ /* 0x000f220000000200 */
        /* <DEDUP_REMOVED lines=148> */
.L_x_1487:
        /* <DEDUP_REMOVED lines=400> */
.L_x_1485:
[----:B-1----:R-:W2:Y:S04]  /*5230*/  LDL.LU R4, [R1] ;  /* 0x0000000001047983 */ /* 0x002ea80000300800 */
[----:B------:R-:W3:Y:S04]  /*5240*/  LDL R178, [R1+0x20] ;  /* 0x0000200001b27983 */ /* 0x000ee80000100800 */
[----:B------:R-:W1:Y:S04]  /*5250*/  SHFL.BFLY PT, R5, R251, 0x2, 0x1f ;  /* 0x0c401f00fb057f89 */ /* 0x000e6800000e0000 */
[----:B------:R-:W4:Y:S04]  /*5260*/  SHFL.BFLY PT, R2, R252, 0x2, 0x1f ;  /* 0x0c401f00fc027f89 */ /* 0x000f2800000e0000 */
[----:B------:R-:W5:Y:S01]  /*5270*/  S2R R176, SR_TID.X ;  /* 0x0000000000b07919 */ /* 0x000f620000002100 */
[----:B-1----:R-:W-:-:S02]  /*5280*/  FADD.FTZ R251, R5, R251 ;  /* 0x000000fb05fb7221 */ /* 0x002fc40000010000 */
[----:B----4-:R-:W-:-:S03]  /*5290*/  FADD.FTZ R252, R2, R252 ;  /* 0x000000fc02fc7221 */ /* 0x010fc60000010000 */
[----:B------:R-:W1:Y:S01]  /*52a0*/  SHFL.BFLY PT, R2, R251, 0x1, 0x1f ;  /* 0x0c201f00fb027f89 */ /* 0x000e6200000e0000 */
[----:B-----5:R-:W-:-:S04]  /*52b0*/  SHF.R.S32.HI R177, RZ, 0x1f, R176 ;  /* 0x0000001fffb17819 */ /* 0x020fc800000114b0 */
[----:B------:R-:W-:-:S04]  /*52c0*/  LEA.HI R18, R177, R176, RZ, 0x2 ;  /* 0x000000b0b1127211 */ /* 0x000fc800078f10ff */
[----:B------:R-:W-:Y:S01]  /*52d0*/  SHF.R.S32.HI R8, RZ, 0x2, R18 ;  /* 0x00000002ff087819 */ /* 0x000fe20000011412 */
[----:B------:R-:W4:Y:S01]  /*52e0*/  SHFL.BFLY PT, R6, R252, 0x1, 0x1f ;  /* 0x0c201f00fc067f89 */ /* 0x000f2200000e0000 */
[----:B-1----:R-:W-:Y:S01]  /*52f0*/  FADD.FTZ R251, R251, R2 ;  /* 0x00000002fbfb7221 */ /* 0x002fe20000010000 */
[----:B------:R-:W-:-:S04]  /*5300*/  SHF.R.S32.HI R2, RZ, 0x1f, R18 ;  /* 0x0000001fff027819 */ /* 0x000fc80000011412 */
[----:B------:R-:W-:-:S04]  /*5310*/  LEA.HI R2, R2, R8, RZ, 0x3 ;  /* 0x0000000802027211 */ /* 0x000fc800078f18ff */
[----:B------:R-:W-:Y:S02]  /*5320*/  LOP3.LUT R2, R2, 0xfffffff8, RZ, 0xc0, !PT ;  /* 0xfffffff802027812 */ /* 0x000fe400078ec0ff */
[----:B------:R-:W-:-:S04]  /*5330*/  LOP3.LUT R18, R18, 0x3ffffffc, RZ, 0xc0, !PT ;  /* 0x3ffffffc12127812 */ /* 0x000fc800078ec0ff */
[----:B------:R-:W-:Y:S01]  /*5340*/  IADD3 R18, -R18, R176, RZ ;  /* 0x000000b012127210 */ /* 0x000fe20007ffe1ff */
[----:B----4-:R-:W-:Y:S01]  /*5350*/  FADD.FTZ R252, R252, R6 ;  /* 0x00000006fcfc7221 */ /* 0x010fe20000010000 */
[----:B------:R-:W-:Y:S02]  /*5360*/  ULDC.U8 UR4, c[0x0][0x329] ;  /* 0x0000ca4000047ab9 */ /* 0x000fe40000000000 */
[----:B------:R-:W-:Y:S01]  /*5370*/  ULDC.U8 UR5, c[0x0][0x328] ;  /* 0x0000ca0000057ab9 */ /* 0x000fe20000000000 */
[----:B------:R-:W-:Y:S02]  /*5380*/  ISETP.NE.AND P0, PT, RZ, UR4, PT ;  /* 0x00000004ff007c0c */ /* 0x000fe4000bf05270 */
[----:B------:R-:W-:Y:S02]  /*5390*/  FSETP.NE.FTZ.AND P5, PT, R252, RZ, PT ;  /* 0x000000fffc00720b */ /* 0x000fe40003fb5000 */
[----:B------:R-:W-:Y:S02]  /*53a0*/  ISETP.NE.AND P3, PT, RZ, UR5, PT ;  /* 0x00000005ff007c0c */ /* 0x000fe4000bf65270 */
[----:B------:R-:W-:-:S07]  /*53b0*/  FSETP.NE.FTZ.AND P4, PT, R251, RZ, PT ;  /* 0x000000fffb00720b */ /* 0x000fce0003f95000 */
[----:B------:R-:W-:Y:S02]  /*53c0*/  @P0 MOV R133, c[0x0][0x210] ;  /* 0x0000840000850a02 */ /* 0x000fe40000000f00 */
[----:B------:R-:W-:-:S03]  /*53d0*/  @!P0 MOV R6, c[0x0][0x214] ;  /* 0x0000850000068a02 */ /* 0x000fc60000000f00 */
[----:B------:R-:W-:Y:S01]  /*53e0*/  @P0 IMAD R133, R133, c[0x0][0x214], RZ ;  /* 0x0000850085850a24 */ /* 0x000fe200078e02ff */
[----:B------:R-:W-:Y:S01]  /*53f0*/  @!P0 SEL R133, R6, c[0x0][0x234], !P3 ;  /* 0x00008d0006858a07 */ /* 0x000fe20005800000 */
[----:B--2---:R-:W1:Y:S02]  /*5400*/  SHFL.BFLY PT, R0, R4, 0x2, 0x1f ;  /* 0x0c401f0004007f89 */ /* 0x004e6400000e0000 */
[----:B-1----:R-:W-:-:S05]  /*5410*/  FADD.FTZ R0, R0, R4 ;  /* 0x0000000400007221 */ /* 0x002fca0000010000 */
[----:B------:R-:W1:Y:S04]  /*5420*/  SHFL.BFLY PT, R132, R0, 0x1, 0x1f ;  /* 0x0c201f0000847f89 */ /* 0x000e6800000e0000 */
[----:B------:R-:W2:Y:S01]  /*5430*/  SHFL.BFLY PT, R4, R250, 0x2, 0x1f ;  /* 0x0c401f00fa047f89 */ /* 0x000ea200000e0000 */
[----:B-1----:R-:W-:-:S05]  /*5440*/  FADD.FTZ R132, R0, R132 ;  /* 0x0000008400847221 */ /* 0x002fca0000010000 */
[----:B------:R-:W-:Y:S02]  /*5450*/  FSETP.NE.FTZ.AND P6, PT, R132, RZ, PT ;  /* 0x000000ff8400720b */ /* 0x000fe40003fd5000 */
[----:B------:R-:W-:Y:S01]  /*5460*/  MOV R0, 0x3f800000 ;  /* 0x3f80000000007802 */ /* 0x000fe20000000f00 */
[----:B--2---:R-:W-:-:S05]  /*5470*/  FADD.FTZ R250, R4, R250 ;  /* 0x000000fa04fa7221 */ /* 0x004fca0000010000 */
[----:B------:R-:W1:Y:S05]  /*5480*/  SHFL.BFLY PT, R5, R250, 0x1, 0x1f ;  /* 0x0c201f00fa057f89 */ /* 0x000e6a00000e0000 */
[----:B------:R-:W2:Y:S02]  /*5490*/  @P6 MUFU.RCP R0, R132 ;  /* 0x0000008400006308 */ /* 0x000ea40000001000 */
[C---:B--2---:R-:W-:Y:S02]  /*54a0*/  FMUL.FTZ R7, R0.reuse, R149 ;  /* 0x0000009500077220 */ /* 0x044fe40000410000 */
        /* <DEDUP_REMOVED lines=31> */
[----:B------:R-:W-:Y:S02]  /*56a0*/  IADD3 R0, R8, -R2, RZ ;  /* 0x8000000208007210 */ /* 0x000fe40007ffe0ff */
[----:B------:R-:W-:-:S02]  /*56b0*/  LEA.HI R84, R177, R176, RZ, 0x5 ;  /* 0x000000b0b1547211 */ /* 0x000fc400078f28ff */
[----:B------:R-:W-:Y:S01]  /*56c0*/  SHF.L.U32 R2, R0, 0x6, RZ ;  /* 0x0000000600027819 */ /* 0x000fe200000006ff */
[----:B-1----:R-:W-:Y:S01]  /*56d0*/  FADD.FTZ R250, R250, R5 ;  /* 0x00000005fafa7221 */ /* 0x002fe20000010000 */
[----:B------:R-:W-:Y:S02]  /*56e0*/  SHF.R.S32.HI R84, RZ, 0x5, R84 ;  /* 0x00000005ff547819 */ /* 0x000fe40000011454 */
[----:B------:R-:W-:Y:S02]  /*56f0*/  LOP3.LUT R2, R2, 0x1c0, RZ, 0xc0, !PT ;  /* 0x000001c002027812 */ /* 0x000fe400078ec0ff */
[----:B------:R-:W-:Y:S02]  /*5700*/  LOP3.LUT R5, R0, 0x1, RZ, 0xc0, !PT ;  /* 0x0000000100057812 */ /* 0x000fe400078ec0ff */
[----:B------:R-:W-:Y:S02]  /*5710*/  LEA R18, R84, R18, 0x9 ;  /* 0x0000001254127211 */ /* 0x000fe400078e48ff */
[----:B------:R-:W-:-:S02]  /*5720*/  LEA.HI R2, R2, R2, RZ, 0x1d ;  /* 0x0000000202027211 */ /* 0x000fc400078fe8ff */
[----:B------:R-:W-:Y:S02]  /*5730*/  ISETP.NE.U32.AND P1, PT, R5, 0x1, PT ;  /* 0x000000010500780c */ /* 0x000fe40003f25070 */
[----:B------:R-:W-:-:S04]  /*5740*/  LEA R18, R18, R2, 0x1 ;  /* 0x0000000212127211 */ /* 0x000fc800078e08ff */
[----:B------:R-:W-:-:S04]  /*5750*/  SHF.L.U32 R18, R18, 0x1, RZ ;  /* 0x0000000112127819 */ /* 0x000fc800000006ff */
[----:B------:R-:W-:-:S03]  /*5760*/  IADD3 R20, R18, -0x10, RZ ;  /* 0xfffffff012147810 */ /* 0x000fc60007ffe0ff */
[----:B------:R-:W-:Y:S02]  /*5770*/  @P1 IADD3 R20, R18, 0x10, RZ ;  /* 0x0000001012141810 */ /* 0x000fe40007ffe0ff */
[----:B------:R-:W-:Y:S02]  /*5780*/  R2P PR, R0, 0x6 ;  /* 0x0000000600007804 */ /* 0x000fe40000000000 */
[----:B------:R-:W-:-:S04]  /*5790*/  MOV R68, 0x20 ;  /* 0x0000002000447802 */ /* 0x000fc80000000f00 */
[----:B------:R-:W-:Y:S02]  /*57a0*/  SEL R68, R68, 0xffffffe0, !P1 ;  /* 0xffffffe044447807 */ /* 0x000fe40004800000 */
[----:B------:R-:W-:Y:S02]  /*57b0*/  FSETP.NE.FTZ.AND P1, PT, R250, RZ, PT ;  /* 0x000000fffa00720b */ /* 0x000fe40003f35000 */
[----:B------:R-:W-:Y:S02]  /*57c0*/  MOV R4, 0x3f800000 ;  /* 0x3f80000000047802 */ /* 0x000fe40000000f00 */
[----:B------:R-:W-:Y:S02]  /*57d0*/  MOV R2, 0x3f800000 ;  /* 0x3f80000000027802 */ /* 0x000fe40000000f00 */
[----:B------:R-:W-:Y:S02]  /*57e0*/  MOV R0, 0x3f800000 ;  /* 0x3f80000000007802 */ /* 0x000fe40000000f00 */
[----:B------:R-:W1:Y:S08]  /*57f0*/  @P5 MUFU.RCP R4, R252 ;  /* 0x000000fc00045308 */ /* 0x000e700000001000 */
[----:B------:R-:W2:Y:S08]  /*5800*/  @P4 MUFU.RCP R2, R251 ;  /* 0x000000fb00024308 */ /* 0x000eb00000001000 */
[----:B------:R-:W4:Y:S01]  /*5810*/  @P1 MUFU.RCP R0, R250 ;  /* 0x000000fa00001308 */ /* 0x000f220000001000 */
[----:B-1----:R-:W-:-:S02]  /*5820*/  FMUL.FTZ R150, R4, R150 ;  /* 0x0000009604967220 */ /* 0x002fc40000410000 */
[C---:B------:R-:W-:Y:S02]  /*5830*/  FMUL.FTZ R6, R4.reuse, R151 ;  /* 0x0000009704067220 */ /* 0x040fe40000410000 */
[C---:B------:R-:W-:Y:S02]  /*5840*/  FMUL.FTZ R158, R4.reuse, R158 ;  /* 0x0000009e049e7220 */ /* 0x040fe40000410000 */
[----:B------:R-:W-:Y:S02]  /*5850*/  FMUL.FTZ R159, R4, R159 ;  /* 0x0000009f049f7220 */ /* 0x000fe40000410000 */
[C---:B--2---:R-:W-:Y:S02]  /*5860*/  FMUL.FTZ R144, R2.reuse, R144 ;  /* 0x0000009002907220 */ /* 0x044fe40000410000 */
[----:B------:R-:W-:Y:S01]  /*5870*/  FMUL.FTZ R5, R2, R145 ;  /* 0x0000009102057220 */ /* 0x000fe20000410000 */
[----:B------:R-:W-:Y:S01]  /*5880*/  F2FP.PACK_AB R7, R7, R148 ;  /* 0x000000940707723e */ /* 0x000fe200000000ff */
        /* <DEDUP_REMOVED lines=28> */
[----:B------:R-:W-:Y:S02]  /*5a50*/  FMUL.FTZ R131, R4, R131 ;  /* 0x0000008304837220 */ /* 0x000fe40000410000 */
        /* <DEDUP_REMOVED lines=29> */
[----:B------:R-:W-:Y:S01]  /*5c30*/  FMUL.FTZ R67, R2, R125 ;  /* 0x0000007d02437220 */ /* 0x000fe20000410000 */
[----:B------:R-:W-:Y:S01]  /*5c40*/  F2FP.PACK_AB R2, R157, R156 ;  /* 0x0000009c9d02723e */ /* 0x000fe200000000ff */
[C---:B----4-:R-:W-:Y:S02]  /*5c50*/  FMUL.FTZ R147, R0.reuse, R147 ;  /* 0x0000009300937220 */ /* 0x050fe40000410000 */
        /* <DEDUP_REMOVED lines=30> */
[----:B------:R-:W-:Y:S01]  /*5e40*/  FMUL.FTZ R66, R0, R126 ;  /* 0x0000007e00427220 */ /* 0x000fe20000410000 */
[----:B------:R-:W-:Y:S02]  /*5e50*/  F2FP.PACK_AB R0, R159, R158 ;  /* 0x0000009e9f00723e */ /* 0x000fe400000000ff */
[----:B------:R-:W-:Y:S01]  /*5e60*/  F2FP.PACK_AB R5, R5, R144 ;  /* 0x000000900505723e */ /* 0x000fe200000000ff */
[----:B------:R1:W-:Y:S04]  /*5e70*/  STS [R18], R7 ;  /* 0x0000000712007388 */ /* 0x0003e80000000800 */
[----:B------:R-:W-:Y:S04]  /*5e80*/  STS [R18+0x400], R6 ;  /* 0x0004000612007388 */ /* 0x000fe80000000800 */
[----:B------:R-:W-:Y:S04]  /*5e90*/  STS [R20], R2 ;  /* 0x0000000214007388 */ /* 0x000fe80000000800 */
[----:B------:R2:W-:Y:S01]  /*5ea0*/  STS [R20+0x400], R0 ;  /* 0x0004000014007388 */ /* 0x0005e20000000800 */
[----:B------:R-:W-:-:S03]  /*5eb0*/  F2FP.PACK_AB R4, R147, R4 ;  /* 0x000000049304723e */ /* 0x000fc600000000ff */
[----:B------:R4:W-:Y:S01]  /*5ec0*/  STS [R18+0x2000], R5 ;  /* 0x0020000512007388 */ /* 0x0009e20000000800 */
[----:B------:R-:W-:Y:S02]  /*5ed0*/  F2FP.PACK_AB R8, R8, R152 ;  /* 0x000000980808723e */ /* 0x000fe400000000ff */
[----:B------:R-:W-:Y:S02]  /*5ee0*/  F2FP.PACK_AB R11, R155, R11 ;  /* 0x0000000b9b0b723e */ /* 0x000fe400000000ff */
[----:B------:R-:W-:Y:S02]  /*5ef0*/  F2FP.PACK_AB R10, R10, R160 ;  /* 0x000000a00a0a723e */ /* 0x000fe400000000ff */
[----:B------:R-:W-:Y:S02]  /*5f00*/  F2FP.PACK_AB R9, R9, R162 ;  /* 0x000000a20909723e */ /* 0x000fe400000000ff */
[----:B------:R-:W-:Y:S02]  /*5f10*/  F2FP.PACK_AB R13, R13, R172 ;  /* 0x000000ac0d0d723e */ /* 0x000fe400000000ff */
[----:B------:R-:W-:-:S02]  /*5f20*/  F2FP.PACK_AB R12, R12, R174 ;  /* 0x000000ae0c0c723e */ /* 0x000fc400000000ff */
[----:B-1----:R-:W-:Y:S01]  /*5f30*/  IADD3 R7, R68, R20, RZ ;  /* 0x0000001444077210 */ /* 0x002fe20007ffe0ff */
[----:B------:R1:W-:Y:S01]  /*5f40*/  STS [R18+0x2400], R4 ;  /* 0x0024000412007388 */ /* 0x0003e20000000800 */
[----:B------:R-:W-:Y:S02]  /*5f50*/  F2FP.PACK_AB R14, R14, R164 ;  /* 0x000000a40e0e723e */ /* 0x000fe400000000ff */
[----:B------:R-:W-:Y:S02]  /*5f60*/  F2FP.PACK_AB R15, R167, R15 ;  /* 0x0000000fa70f723e */ /* 0x000fe400000000ff */
[----:B--2---:R-:W-:Y:S02]  /*5f70*/  IADD3 R0, R18, R68, RZ ;  /* 0x0000004412007210 */ /* 0x004fe40007ffe0ff */
[----:B----4-:R-:W-:-:S04]  /*5f80*/  MOV R5, 0x40 ;  /* 0x0000004000057802 */ /* 0x010fc80000000f00 */
[----:B------:R-:W-:Y:S01]  /*5f90*/  SEL R5, R5, 0xffffffc0, !P2 ;  /* 0xffffffc005057807 */ /* 0x000fe20005000000 */
[----:B------:R-:W-:Y:S01]  /*5fa0*/  STS [R20+0x2000], R8 ;  /* 0x0020000814007388 */ /* 0x000fe20000000800 */
[----:B------:R-:W-:Y:S02]  /*5fb0*/  F2FP.PACK_AB R24, R24, R168 ;  /* 0x000000a81818723e */ /* 0x000fe400000000ff */
[----:B------:R-:W-:Y:S01]  /*5fc0*/  F2FP.PACK_AB R23, R171, R23 ;  /* 0x00000017ab17723e */ /* 0x000fe200000000ff */
[----:B------:R-:W-:Y:S01]  /*5fd0*/  STS [R20+0x2400], R11 ;  /* 0x0024000b14007388 */ /* 0x000fe20000000800 */
[----:B------:R-:W-:Y:S02]  /*5fe0*/  F2FP.PACK_AB R22, R22, R17 ;  /* 0x000000111616723e */ /* 0x000fe400000000ff */
[----:B------:R-:W-:Y:S01]  /*5ff0*/  F2FP.PACK_AB R21, R21, R38 ;  /* 0x000000261515723e */ /* 0x000fe200000000ff */
[----:B------:R-:W-:Y:S01]  /*6000*/  STS [R0], R10 ;  /* 0x0000000a00007388 */ /* 0x000fe20000000800 */
[----:B------:R-:W-:-:S02]  /*6010*/  F2FP.PACK_AB R19, R19, R16 ;  /* 0x000000101313723e */ /* 0x000fc400000000ff */
[----:B-1----:R-:W-:Y:S01]  /*6020*/  IADD3 R4, R18, R5, RZ ;  /* 0x0000000512047210 */ /* 0x002fe20007ffe0ff */
[----:B------:R-:W-:Y:S01]  /*6030*/  STS [R0+0x400], R9 ;  /* 0x0004000900007388 */ /* 0x000fe20000000800 */
[----:B------:R-:W-:Y:S02]  /*6040*/  F2FP.PACK_AB R17, R137, R138 ;  /* 0x0000008a8911723e */ /* 0x000fe400000000ff */
[----:B------:R-:W-:Y:S01]  /*6050*/  F2FP.PACK_AB R16, R51, R50 ;  /* 0x000000323310723e */ /* 0x000fe200000000ff */
[----:B------:R-:W-:Y:S01]  /*6060*/  STS [R7], R13 ;  /* 0x0000000d07007388 */ /* 0x000fe20000000800 */
[----:B------:R-:W-:Y:S02]  /*6070*/  IADD3 R6, R5, R20, RZ ;  /* 0x0000001405067210 */ /* 0x000fe40007ffe0ff */
[----:B------:R-:W-:Y:S01]  /*6080*/  F2FP.PACK_AB R25, R43, R25 ;  /* 0x000000192b19723e */ /* 0x000fe200000000ff */
[----:B------:R-:W-:Y:S01]  /*6090*/  STS [R7+0x400], R12 ;  /* 0x0004000c07007388 */ /* 0x000fe20000000800 */
[----:B------:R-:W-:-:S02]  /*60a0*/  F2FP.PACK_AB R65, R65, R27 ;  /* 0x0000001b4141723e */ /* 0x000fc400000000ff */
[----:B------:R-:W-:Y:S01]  /*60b0*/  F2FP.PACK_AB R64, R47, R64 ;  /* 0x000000402f40723e */ /* 0x000fe200000000ff */
[----:B------:R-:W-:Y:S01]  /*60c0*/  STS [R0+0x2000], R14 ;  /* 0x0020000e00007388 */ /* 0x000fe20000000800 */
[----:B------:R-:W-:Y:S02]  /*60d0*/  F2FP.PACK_AB R63, R139, R140 ;  /* 0x0000008c8b3f723e */ /* 0x000fe400000000ff */
[----:B------:R-:W-:Y:S01]  /*60e0*/  F2FP.PACK_AB R62, R55, R54 ;  /* 0x00000036373e723e */ /* 0x000fe200000000ff */
[----:B------:R-:W-:Y:S01]  /*60f0*/  STS [R0+0x2400], R15 ;  /* 0x0024000f00007388 */ /* 0x000fe20000000800 */
[----:B------:R-:W-:Y:S02]  /*6100*/  F2FP.PACK_AB R60, R59, R60 ;  /* 0x0000003c3b3c723e */ /* 0x000fe400000000ff */
[----:B------:R-:W-:Y:S01]  /*6110*/  IADD3 R2, R0, R5, RZ ;  /* 0x0000000500027210 */ /* 0x000fe20007ffe0ff */
[----:B------:R-:W-:Y:S01]  /*6120*/  STS [R7+0x2000], R24 ;  /* 0x0020001807007388 */ /* 0x000fe20000000800 */
[----:B------:R-:W-:-:S02]  /*6130*/  F2FP.PACK_AB R59, R141, R142 ;  /* 0x0000008e8d3b723e */ /* 0x000fc400000000ff */
[----:B------:R-:W-:Y:S01]  /*6140*/  F2FP.PACK_AB R58, R34, R35 ;  /* 0x00000023223a723e */ /* 0x000fe200000000ff */
[----:B------:R-:W-:Y:S01]  /*6150*/  STS [R7+0x2400], R23 ;  /* 0x0024001707007388 */ /* 0x000fe20000000800 */
[----:B------:R-:W-:Y:S02]  /*6160*/  IADD3 R5, R7, R5, RZ ;  /* 0x0000000507057210 */ /* 0x000fe40007ffe0ff */
[----:B------:R-:W-:Y:S01]  /*6170*/  F2FP.PACK_AB R61, R57, R29 ;  /* 0x0000001d393d723e */ /* 0x000fe200000000ff */
[----:B------:R-:W-:Y:S01]  /*6180*/  STS [R4], R22 ;  /* 0x0000001604007388 */ /* 0x000fe20000000800 */
[----:B------:R-:W-:-:S03]  /*6190*/  F2FP.PACK_AB R57, R30, R31 ;  /* 0x0000001f1e39723e */ /* 0x000fc600000000ff */
[----:B------:R-:W-:Y:S01]  /*61a0*/  STS [R4+0x400], R21 ;  /* 0x0004001504007388 */ /* 0x000fe20000000800 */
[----:B------:R-:W-:-:S03]  /*61b0*/  F2FP.PACK_AB R56, R26, R56 ;  /* 0x000000381a38723e */ /* 0x000fc600000000ff */
[----:B------:R-:W-:Y:S01]  /*61c0*/  STS [R6], R17 ;  /* 0x0000001106007388 */ /* 0x000fe20000000800 */
[----:B------:R-:W-:-:S03]  /*61d0*/  F2FP.PACK_AB R55, R69, R143 ;  /* 0x0000008f4537723e */ /* 0x000fc600000000ff */
[----:B------:R-:W-:Y:S01]  /*61e0*/  STS [R6+0x400], R16 ;  /* 0x0004001006007388 */ /* 0x000fe20000000800 */
        /* <DEDUP_REMOVED lines=35> */
[----:B------:R1:W-:Y:S01]  /*6420*/  STS [R18+0x6400], R52 ;  /* 0x0064003412007388 */ /* 0x0003e20000000800 */
        /* <DEDUP_REMOVED lines=40> */
[----:B-1----:R-:W1:Y:S04]  /*66b0*/  S2R R18, SR_CTAID.Y ;  /* 0x0000000000127919 */ /* 0x002e680000002600 */
[----:B------:R-:W5:Y:S04]  /*66c0*/  S2R R19, SR_CTAID.Z ;  /* 0x0000000000137919 */ /* 0x000f680000002700 */
[----:B------:R-:W1:Y:S01]  /*66d0*/  S2R R17, SR_CTAID.X ;  /* 0x0000000000117919 */ /* 0x000e620000002500 */
[----:B--2---:R-:W2:Y:S01]  /*66e0*/  @P6 MUFU.LG2 R2, R132 ;  /* 0x0000008400026308 */ /* 0x004ea20000000c00 */
[----:B------:R-:W-:-:S02]  /*66f0*/  ISETP.NE.OR P3, PT, RZ, UR4, !P3 ;  /* 0x00000004ff007c0c */ /* 0x000fc4000df65670 */
[----:B------:R-:W-:Y:S01]  /*6700*/  @P0 MOV R0, 0x1 ;  /* 0x0000000100000802 */ /* 0x000fe20000000f00 */
[----:B------:R1:W1:Y:S04]  /*6710*/  LDS.128 R20, [R227] ;  /* 0x00000000e3147984 */ /* 0x0002680000000c00 */
[----:B------:R1:W1:Y:S04]  /*6720*/  LDS.128 R28, [R227+0x800] ;  /* 0x00080000e31c7984 */ /* 0x0002680000000c00 */
[----:B------:R1:W1:Y:S04]  /*6730*/  LDS.128 R36, [R227+0x1000] ;  /* 0x00100000e3247984 */ /* 0x0002680000000c00 */
[----:B------:R1:W1:Y:S04]  /*6740*/  LDS.128 R44, [R227+0x1800] ;  /* 0x00180000e32c7984 */ /* 0x0002680000000c00 */
[----:B------:R1:W1:Y:S04]  /*6750*/  LDS.128 R56, [R227+0x2000] ;  /* 0x00200000e3387984 */ /* 0x0002680000000c00 */
[----:B------:R1:W1:Y:S04]  /*6760*/  LDS.128 R80, [R227+0x2800] ;  /* 0x00280000e3507984 */ /* 0x0002680000000c00 */
[----:B------:R1:W1:Y:S04]  /*6770*/  LDS.128 R76, [R227+0x3000] ;  /* 0x00300000e34c7984 */ /* 0x0002680000000c00 */
[----:B------:R1:W2:Y:S04]  /*6780*/  LDS.128 R72, [R227+0x3800] ;  /* 0x00380000e3487984 */ /* 0x0002a80000000c00 */
[----:B------:R1:W3:Y:S04]  /*6790*/  LDS.128 R24, [R227+0x4000] ;  /* 0x00400000e3187984 */ /* 0x0002e80000000c00 */
[----:B------:R1:W3:Y:S04]  /*67a0*/  LDS.128 R32, [R227+0x4800] ;  /* 0x00480000e3207984 */ /* 0x0002e80000000c00 */
[----:B------:R1:W3:Y:S04]  /*67b0*/  LDS.128 R40, [R227+0x5000] ;  /* 0x00500000e3287984 */ /* 0x0002e80000000c00 */
[----:B------:R2:W3:Y:S04]  /*67c0*/  LDS.128 R52, [R227+0x5800] ;  /* 0x00580000e3347984 */ /* 0x0004e80000000c00 */
[----:B------:R3:W3:Y:S04]  /*67d0*/  LDS.128 R68, [R227+0x6000] ;  /* 0x00600000e3447984 */ /* 0x0006e80000000c00 */
[----:B------:R3:W3:Y:S04]  /*67e0*/  LDS.128 R64, [R227+0x6800] ;  /* 0x00680000e3407984 */ /* 0x0006e80000000c00 */
[----:B------:R3:W3:Y:S04]  /*67f0*/  LDS.128 R60, [R227+0x7000] ;  /* 0x00700000e33c7984 */ /* 0x0006e80000000c00 */
[----:B------:R3:W3:Y:S01]  /*6800*/  LDS.128 R48, [R227+0x7800] ;  /* 0x00780000e3307984 */ /* 0x0006e20000000c00 */
[----:B------:R-:W-:-:S04]  /*6810*/  @!P0 IMAD R0, R133, c[0x0][0x1c0], RZ ;  /* 0x0000700085008a24 */ /* 0x000fc800078e02ff */
[C---:B-1----:R-:W-:Y:S01]  /*6820*/  IMAD R0, R18.reuse, R0, RZ ;  /* 0x0000000012007224 */ /* 0x042fe200078e02ff */
[----:B------:R-:W1:Y:S01]  /*6830*/  @P1 MUFU.LG2 R7, R250 ;  /* 0x000000fa00071308 */ /* 0x000e620000000c00 */
[----:B------:R-:W-:Y:S01]  /*6840*/  @!P3 IMAD R10, R18, c[0x0][0x214], RZ ;  /* 0x00008500120aba24 */ /* 0x000fe200078e02ff */
[----:B------:R-:W-:Y:S01]  /*6850*/  @P0 MOV R6, c[0x0][0x210] ;  /* 0x0000840000060a02 */ /* 0x000fe20000000f00 */
[----:B--2---:R-:W-:Y:S01]  /*6860*/  @P6 FMUL.FTZ R2, R2, 0.69314718246459960938 ;  /* 0x3f31721802026820 */ /* 0x004fe20000410000 */
[----:B------:R-:W-:Y:S01]  /*6870*/  SEL R0, R0, RZ, P3 ;  /* 0x000000ff00007207 */ /* 0x000fe20001800000 */
[----:B----4-:R-:W-:Y:S01]  /*6880*/  CS2R R4, SRZ ;  /* 0x0000000000047805 */ /* 0x010fe2000001ff00 */
[----:B------:R-:W-:Y:S02]  /*6890*/  @!P0 MOV R6, 0x1 ;  /* 0x0000000100068802 */ /* 0x000fe40000000f00 */
[----:B------:R-:W2:Y:S01]  /*68a0*/  @P5 MUFU.LG2 R9, R252 ;  /* 0x000000fc00095308 */ /* 0x000ea20000000c00 */
[----:B------:R-:W-:Y:S01]  /*68b0*/  MOV R16, 0x7f800000 ;  /* 0x7f80000000107802 */ /* 0x000fe20000000f00 */
[----:B------:R-:W-:Y:S01]  /*68c0*/  @P6 FFMA.FTZ R16, R136, c[0x0][0x238], R2 ;  /* 0x00008e0088106a23 */ /* 0x000fe20000010002 */
[----:B------:R-:W-:-:S05]  /*68d0*/  @!P3 SHF.R.S32.HI R5, RZ, 0x1f, R10 ;  /* 0x0000001fff05b819 */ /* 0x000fca000001140a */
[----:B------:R-:W4:Y:S01]  /*68e0*/  @P4 MUFU.LG2 R8, R251 ;  /* 0x000000fb00084308 */ /* 0x000f220000000c00 */
[----:B------:R-:W-:Y:S01]  /*68f0*/  @!P3 MOV R4, R10 ;  /* 0x0000000a0004b202 */ /* 0x000fe20000000f00 */
[----:B-----5:R-:W-:Y:S01]  /*6900*/  IMAD R2, R19, R133, R0 ;  /* 0x0000008513027224 */ /* 0x020fe200078e0200 */
[----:B---3--:R-:W-:Y:S01]  /*6910*/  LOP3.LUT P3, RZ, R178, 0x3, RZ, 0xc0, !PT ;  /* 0x00000003b2ff7812 */ /* 0x008fe2000786c0ff */
[----:B------:R-:W-:-:S05]  /*6920*/  IMAD R0, R17, R6, RZ ;  /* 0x0000000611007224 */ /* 0x000fca00078e02ff */
[----:B------:R-:W-:Y:S01]  /*6930*/  SHF.L.U32 R0, R0, 0x7, RZ ;  /* 0x0000000700007819 */ /* 0x000fe200000006ff */
[----:B-1----:R-:W-:Y:S01]  /*6940*/  @P1 FMUL.FTZ R7, R7, 0.69314718246459960938 ;  /* 0x3f31721807071820 */ /* 0x002fe20000410000 */
[----:B------:R-:W-:Y:S01]  /*6950*/  BSSY B0, `(.L_x_1489) ;  /* 0x0000037000007945 */ /* 0x000fe20003800000 */
[----:B--2---:R-:W-:Y:S01]  /*6960*/  @P5 FMUL.FTZ R9, R9, 0.69314718246459960938 ;  /* 0x3f31721809095820 */ /* 0x004fe20000410000 */
[----:B------:R-:W-:Y:S02]  /*6970*/  IADD3 R10, P2, P0, R0, R4, R2 ;  /* 0x00000004000a7210 */ /* 0x000fe4000785e002 */
[----:B------:R-:W-:Y:S01]  /*6980*/  SHF.R.S32.HI R0, RZ, 0x1f, R0 ;  /* 0x0000001fff007819 */ /* 0x000fe20000011400 */
[----:B----4-:R-:W-:Y:S01]  /*6990*/  @P4 FMUL.FTZ R8, R8, 0.69314718246459960938 ;  /* 0x3f31721808084820 */ /* 0x010fe20000410000 */
        /* <DEDUP_REMOVED lines=9> */
[----:B------:R-:W-:Y:S01]  /*6a30*/  SHF.R.S32.HI R2, RZ, 0x1f, R84 ;  /* 0x0000001fff027819 */ /* 0x000fe20000011454 */
        /* <DEDUP_REMOVED lines=40> */
.L_x_1490:
[----:B------:R-:W-:Y:S05]  /*6cc0*/  BSYNC B0 ;  /* 0x0000000000007941 */ /* 0x000fea0003800000 */
.L_x_1489:
[----:B-1----:R-:W-:Y:S01]  /*6cd0*/  LEA.HI R4, R177, R176, RZ, 0x3 ;  /* 0x000000b0b1047211 */ /* 0x002fe200078f18ff */
        /* <DEDUP_REMOVED lines=31> */
[----:B------:R1:W-:Y:S03]  /*6ed0*/  STG.E.128 [R4.64+0x80], R24 ;  /* 0x0000801804007986 */ /* 0x0003e6000c101d08 */
        /* <DEDUP_REMOVED lines=26> */
.L_x_1491:
        /* <DEDUP_REMOVED lines=16> */
.L_x_2398:


//--------------------- .text._ZN5flash16flash_fwd_kernelI23Flash_fwd_kernel_traitsILi128ELi128ELi32ELi4ELb0ELb0EN7cutlass6half_tE19Flash_kernel_traitsILi128ELi128ELi32ELi4ES3_EELb1ELb0ELb0ELb1ELb0ELb0ELb0ELb0EEEvNS_16Flash_fwd_paramsE --------------------------
	.section	.text._ZN5flash16flash_fwd_kernelI23Flash_fwd_kernel_traitsILi128ELi128ELi32ELi4ELb0ELb0EN7cutlass6half_tE19Flash_kernel_traitsILi128ELi128ELi32ELi4ES3_EELb1ELb0ELb0ELb1ELb0ELb0ELb0ELb0EEEvNS_16Flash_fwd_paramsE,"ax",@progbits
	.sectioninfo	@"SHI_REGISTERS=255"
	.align	128
        .global         _ZN5flash16flash_fwd_kernelI23Flash_fwd_kernel_traitsILi128ELi128ELi32ELi4ELb0ELb0EN7cutlass6half_tE19Flash_kernel_traitsILi128ELi128ELi32ELi4ES3_EELb1ELb0ELb0ELb1ELb0ELb0ELb0ELb0EEEvNS_16Flash_fwd_paramsE
        .type           _ZN5flash16flash_fwd_kernelI23Flash_fwd_kernel_traitsILi128ELi128ELi32ELi4ELb0ELb0EN7cutlass6half_tE19Flash_kernel_traitsILi128ELi128ELi32ELi4ES3_EELb1ELb0ELb0ELb1ELb0ELb0ELb0ELb0EEEvNS_16Flash_fwd_paramsE,@function
        .size           _ZN5flash16flash_fwd_kernelI23Flash_fwd_kernel_traitsILi128ELi128ELi32ELi4ELb0ELb0EN7cutlass6half_tE19Flash_kernel_traitsILi128ELi128ELi32ELi4ES3_EELb1ELb0ELb0ELb1ELb0ELb0ELb0ELb0EEEvNS_16Flash_fwd_paramsE,(.L_x_2399 - _ZN5flash16flash_fwd_kernelI23Flash_fwd_kernel_traitsILi128ELi128ELi32ELi4ELb0ELb0EN7cutlass6half_tE19Flash_kernel_traitsILi128ELi128ELi32ELi4ES3_EELb1ELb0ELb0ELb1ELb0ELb0ELb0ELb0EEEvNS_16Flash_fwd_paramsE)
        .other          _ZN5flash16flash_fwd_kernelI23Flash_fwd_kernel_traitsILi128ELi128ELi32ELi4ELb0ELb0EN7cutlass6half_tE19Flash_kernel_traitsILi128ELi128ELi32ELi4ES3_EELb1ELb0ELb0ELb1ELb0ELb0ELb0ELb0EEEvNS_16Flash_fwd_paramsE,@"STO_CUDA_ENTRY STV_DEFAULT"
_ZN5flash16flash_fwd_kernelI23Flash_fwd_kernel_traitsILi128ELi128ELi32ELi4ELb0ELb0EN7cutlass6half_tE19Flash_kernel_traitsILi128ELi128ELi32ELi4ES3_EELb1ELb0ELb0ELb1ELb0ELb0ELb0ELb0EEEvNS_16Flash_fwd_paramsE:
.text._ZN5flash16flash_fwd_kernelI23Flash_fwd_kernel_traitsILi128ELi128ELi32ELi4ELb0ELb0EN7cutlass6half_tE19Flash_kernel_traitsILi128ELi128ELi32ELi4ES3_EELb1ELb0ELb0ELb1ELb0ELb0ELb0ELb0EEEvNS_16Flash_fwd_paramsE:
        /* <DEDUP_REMOVED lines=22> */
[----:B------:R-:W-:Y:S01]  /*0160*/  UMOV UR15, 0x4 ;  /* 0x00000004000f7882 */ /* 0x000fe20000000000 */
[----:B------:R-:W1:Y:S01]  /*0170*/  S2UR UR14, SR_CTAID.Z ;  /* 0x00000000000e79c3 */ /* 0x000e620000002700 */
[----:B------:R-:W-:-:S02]  /*0180*/  ULDC.64 UR8, c[0x0][0x240] ;  /* 0x0000900000087ab9 */ /* 0x000fc40000000a00 */
        /* <DEDUP_REMOVED lines=68> */
.L_x_1492:
[----:B------:R-:W-:Y:S02]  /*05d0*/  ULDC UR7, c[0x0][0x218] ;  /* 0x0000860000077ab9 */ /* 0x000fe40000000800 */
.L_x_1493:
        /* <DEDUP_REMOVED lines=37> */
[----:B------:R-:W-:Y:S02]  /*0830*/  ULDC.64 UR4, c[0x0][0x198] ;  /* 0x0000660000047ab9 */ /* 0x000fe40000000a00 */
[----:B------:R-:W-:-:S02]  /*0840*/  @!UP1 UIMAD UR21, UR21, UR6, URZ ;  /* 0x00000006151592a4 */ /* 0x000fc4000f8e023f */
[----:B------:R-:W-:Y:S02]  /*0850*/  @UP0 UIMAD.WIDE.U32 UR26, UR25, UR4, URZ ;  /* 0x00000004191a02a5 */ /* 0x000fe4000f8e003f */
[----:B------:R-:W-:Y:S02]  /*0860*/  @!UP1 UIMAD.WIDE.U32 UR28, UR13, UR6, URZ ;  /* 0x000000060d1c92a5 */ /* 0x000fe4000f8e003f */
[----:B------:R-:W-:Y:S02]  /*0870*/  @!UP1 UIMAD UR4, UR13, UR7, UR21 ;  /* 0x000000070d0492a4 */ /* 0x000fe4000f8e0215 */
[----:B------:R-:W-:Y:S02]  /*0880*/  @UP1 UMOV UR6, UR24 ;  /* 0x0000001800061c82 */ /* 0x000fe40008000000 */
[----:B------:R-:W-:Y:S02]  /*0890*/  @UP0 UIMAD UR7, UR25, UR5, UR27 ;  /* 0x00000005190702a4 */ /* 0x000fe4000f8e021b */
[----:B------:R-:W-:-:S02]  /*08a0*/  USHF.R.S32.HI UR21, URZ, 0x1f, UR14 ;  /* 0x0000001f3f157899 */ /* 0x000fc4000801140e */
[----:B------:R-:W-:Y:S02]  /*08b0*/  @!UP1 UIADD3 UR20, UR29, UR4, URZ ;  /* 0x000000041d149290 */ /* 0x000fe4000fffe03f */
[----:B------:R-:W-:Y:S02]  /*08c0*/  @!UP1 UMOV UR6, UR28 ;  /* 0x0000001c00069c82 */ /* 0x000fe40008000000 */
[----:B------:R-:W-:Y:S01]  /*08d0*/  @UP0 UMOV UR24, UR26 ;  /* 0x0000001a00180c82 */ /* 0x000fe20008000000 */
[----:B------:R-:W-:Y:S05]  /*08e0*/  @P0 BRA `(.L_x_1495) ;  /* 0x000000d000000947 */ /* 0x000fea0003800000 */
[----:B-1----:R-:W-:Y:S02]  /*08f0*/  USHF.R.S32.HI UR24, URZ, 0x1f, UR22 ;  /* 0x0000001f3f187899 */ /* 0x002fe40008011416 */
[----:B------:R-:W-:Y:S02]  /*0900*/  ULDC.64 UR4, c[0x0][0x198] ;  /* 0x0000660000047ab9 */ /* 0x000fe40000000a00 */
[----:B------:R-:W-:Y:S02]  /*0910*/  UIMAD UR24, UR24, UR4, URZ ;  /* 0x00000004181872a4 */ /* 0x000fe4000f8e023f */
[----:B------:R-:W-:-:S02]  /*0920*/  UIMAD.WIDE.U32 UR26, UR22, UR4, URZ ;  /* 0x00000004161a72a5 */ /* 0x000fc4000f8e003f */
[----:B------:R-:W-:Y:S02]  /*0930*/  UIMAD UR24, UR22, UR5, UR24 ;  /* 0x00000005161872a4 */ /* 0x000fe4000f8e0218 */
[----:B------:R-:W-:Y:S02]  /*0940*/  USHF.R.S32.HI UR7, URZ, 0x1f, UR13 ;  /* 0x0000001f3f077899 */ /* 0x000fe4000801140d */
[----:B------:R-:W-:Y:S02]  /*0950*/  ULDC.64 UR4, c[0x0][0x180] ;  /* 0x0000600000047ab9 */ /* 0x000fe40000000a00 */
[----:B------:R-:W-:Y:S02]  /*0960*/  UIADD3 UR25, UR27, UR24, URZ ;  /* 0x000000181b197290 */ /* 0x000fe4000fffe03f */
[----:B------:R-:W-:Y:S02]  /*0970*/  UIMAD UR7, UR7, UR4, URZ ;  /* 0x00000004070772a4 */ /* 0x000fe4000f8e023f */
[----:B------:R-:W-:-:S02]  /*0980*/  UMOV UR24, UR26 ;  /* 0x0000001a00187c82 */ /* 0x000fc40008000000 */
[----:B------:R-:W-:Y:S02]  /*0990*/  UIMAD UR7, UR13, UR5, UR7 ;  /* 0x000000050d0772a4 */ /* 0x000fe4000f8e0207 */
[----:B------:R-:W-:-:S04]  /*09a0*/  UIMAD.WIDE.U32 UR24, UR13, UR4, UR24 ;  /* 0x000000040d1872a5 */ /* 0x000fc8000f8e0018 */
[----:B------:R-:W-:Y:S02]  /*09b0*/  UIADD3 UR7, UR25, UR7, URZ ;  /* 0x0000000719077290 */ /* 0x000fe4000fffe03f */
.L_x_1495:
        /* <DEDUP_REMOVED lines=10> */
[----:B--2---:R-:W2:Y:S02]  /*0a60*/  MUFU.RCP R2, R2 ;  /* 0x0000000200027308 */ /* 0x004ea40000001000 */
        /* <DEDUP_REMOVED lines=35> */
.L_x_1496:
[CC--:B------:R-:W-:Y:S01]  /*0ca0*/  LEA.HI R0, R5.reuse, R234.reuse, RZ, 0x3 ;  /* 0x000000ea05007211 */ /* 0x0c0fe200078f18ff */
[----:B------:R-:W1:Y:S01]  /*0cb0*/  S2R R14, SR_CTAID.Z ;  /* 0x00000000000e7919 */ /* 0x000e620000002700 */
[CC--:B------:R-:W-:Y:S01]  /*0cc0*/  LEA.HI R18, R5.reuse, R234.reuse, RZ, 0x4 ;  /* 0x000000ea05127211 */ /* 0x0c0fe200078f20ff */
[----:B------:R-:W-:Y:S01]  /*0cd0*/  IMAD.MOV.U32 R19, RZ, RZ, 0x10 ;  /* 0x00000010ff137424 */ /* 0x000fe200078e00ff */
        /* <DEDUP_REMOVED lines=27> */
[----:B------:R-:W-:Y:S01]  /*0e90*/  UIADD3 UR20, -UR10, UR12, URZ ;  /* 0x0000000c0a147290 */ /* 0x000fe2000fffe13f */
        /* <DEDUP_REMOVED lines=58> */
.L_x_1498:
[----:B------:R-:W-:Y:S05]  /*1240*/  BSYNC B0 ;  /* 0x0000000000007941 */ /* 0x000fea0003800000 */
.L_x_1497:
        /* <DEDUP_REMOVED lines=29> */
.L_x_1500:
[----:B------:R-:W-:Y:S05]  /*1420*/  BSYNC B0 ;  /* 0x0000000000007941 */ /* 0x000fea0003800000 */
.L_x_1499:
        /* <DEDUP_REMOVED lines=29> */
.L_x_1502:
[----:B------:R-:W-:Y:S05]  /*1600*/  BSYNC B0 ;  /* 0x0000000000007941 */ /* 0x000fea0003800000 */
.L_x_1501:
        /* <DEDUP_REMOVED lines=29> */
.L_x_1504:
[----:B------:R-:W-:Y:S05]  /*17e0*/  BSYNC B0 ;  /* 0x0000000000007941 */ /* 0x000fea0003800000 */
.L_x_1503:
        /* <DEDUP_REMOVED lines=29> */
.L_x_1506:
[----:B------:R-:W-:Y:S05]  /*19c0*/  BSYNC B0 ;  /* 0x0000000000007941 */ /* 0x000fea0003800000 */
.L_x_1505:
        /* <DEDUP_REMOVED lines=29> */
.L_x_1508:
[----:B------:R-:W-:Y:S05]  /*1ba0*/  BSYNC B0 ;  /* 0x0000000000007941 */ /* 0x000fea0003800000 */
.L_x_1507:
[----:B------:R-:W-:Y:S01]  /*1bb0*/  IADD3 R0, R10, 0x60, RZ ;  /* 0x000000600a007810 */ /* 0x000fe20007ffe0ff */
[----:B------:R-:W-:Y:S03]  /*1bc0*/  BSSY B0, `(.L_x_1509) ;  /* 0x000001d000007945 */ /* 0x000fe60003800000 */
[----:B------:R-:W-:Y:S01]  /*1bd0*/  ISETP.GE.AND P0, PT, R0, UR20, PT ;  /* 0x0000001400007c0c */ /* 0x000fe2000bf06270 */
[----:B------:R3:W-:-:S12]  /*1be0*/  STL [R1+0x30], R0 ;  /* 0x0000300001007387 */ /* 0x0007d80000100800 */
        /* <DEDUP_REMOVED lines=26> */
.L_x_1510:
[----:B------:R-:W-:Y:S05]  /*1d90*/  BSYNC B0 ;  /* 0x0000000000007941 */ /* 0x000fea0003800000 */
.L_x_1509:
        /* <DEDUP_REMOVED lines=34> */
.L_x_1512:
[----:B------:R-:W-:Y:S05]  /*1fc0*/  BSYNC B0 ;  /* 0x0000000000007941 */ /* 0x000fea0003800000 */
.L_x_1511:
        /* <DEDUP_REMOVED lines=32> */
.L_x_1514:
[----:B------:R-:W-:Y:S05]  /*21d0*/  BSYNC B0 ;  /* 0x0000000000007941 */ /* 0x000fea0003800000 */
.L_x_1513:
        /* <DEDUP_REMOVED lines=25> */
.L_x_1516:
[----:B------:R-:W-:Y:S05]  /*2370*/  BSYNC B0 ;  /* 0x0000000000007941 */ /* 0x000fea0003800000 */
.L_x_1515:
        /* <DEDUP_REMOVED lines=17> */
[----:B------:R-:W3:Y:S01]  /*2490*/  @P0 MUFU.RCP R3, c[0x0][0x238] ;  /* 0x00008e0000030b08 */ /* 0x000ee20000001000 */
[----:B------:R-:W-:Y:S01]  /*24a0*/  ISETP.GE.AND P1, PT, R10, UR23, PT ;  /* 0x000000170a007c0c */ /* 0x000fe2000bf26270 */
[----:B------:R-:W-:Y:S02]  /*24b0*/  ULDC.64 UR4, c[0x0][0x1a0] ;  /* 0x0000680000047ab9 */ /* 0x000fe40000000a00 */
[----:B------:R-:W-:-:S05]  /*24c0*/  IMAD.U32 R7, RZ, RZ, UR7 ;  /* 0x00000007ff077e24 */ /* 0x000fca000f8e00ff */
[----:B------:R5:W3:Y:S01]  /*24d0*/  @P0 LDG.E R0, [R6.64] ;  /* 0x0000001006000981 */ /* 0x000ae2000c1e1900 */
[----:B------:R-:W-:Y:S01]  /*24e0*/  UIMAD.WIDE.U32 UR28, UR24, UR4, URZ ;  /* 0x00000004181c72a5 */ /* 0x000fe2000f8e003f */
[----:B------:R-:W-:Y:S01]  /*24f0*/  BSSY B0, `(.L_x_1517) ;  /* 0x0000022000007945 */ /* 0x000fe20003800000 */
[----:B------:R-:W-:Y:S01]  /*2500*/  UIMAD UR4, UR27, UR4, URZ ;  /* 0x000000041b0472a4 */ /* 0x000fe2000f8e023f */
[----:B------:R-:W-:Y:S03]  /*2510*/  BAR.SYNC.DEFER_BLOCKING 0x0 ;  /* 0x0000000000007b1d */ /* 0x000fe60000010000 */
[----:B------:R-:W-:-:S04]  /*2520*/  UIMAD UR4, UR24, UR5, UR4 ;  /* 0x00000005180472a4 */ /* 0x000fc8000f8e0204 */
[----:B------:R-:W-:Y:S01]  /*2530*/  UIADD3 UR4, UR29, UR4, URZ ;  /* 0x000000041d047290 */ /* 0x000fe2000fffe03f */
[----:B-----5:R-:W-:Y:S01]  /*2540*/  MOV R6, UR28 ;  /* 0x0000001c00067c02 */ /* 0x020fe20008000f00 */
[----:B------:R-:W-:Y:S01]  /*2550*/  IMAD.U32 R7, RZ, RZ, UR29 ;  /* 0x0000001dff077e24 */ /* 0x000fe2000f8e00ff */
[----:B------:R1:W-:Y:S04]  /*2560*/  @P1 STS.128 [R223+0xa000], RZ ;  /* 0x00a000ffdf001388 */ /* 0x0003e80000000c00 */
[----:B------:R1:W-:Y:S01]  /*2570*/  @P1 STS.128 [R223+0xb000], RZ ;  /* 0x00b000ffdf001388 */ /* 0x0003e20000000c00 */
[----:B---3--:R-:W-:Y:S01]  /*2580*/  @P0 FMUL.FTZ R0, R0, R3 ;  /* 0x0000000300000220 */ /* 0x008fe20000410000 */
[----:B------:R-:W-:Y:S01]  /*2590*/  MOV R3, UR4 ;  /* 0x0000000400037c02 */ /* 0x000fe20008000f00 */
[----:B------:R-:W-:-:S02]  /*25a0*/  UMOV UR4, URZ ;  /* 0x0000003f00047c82 */ /* 0x000fc40008000000 */
[----:B------:R3:W5:Y:S02]  /*25b0*/  @P0 R2UR UR6, R0 ;  /* 0x00000000000603c2 */ /* 0x00076400000e0000 */
[----:B---3--:R-:W-:Y:S01]  /*25c0*/  LEA R0, P0, R6, R22, 0x5 ;  /* 0x0000001606007211 */ /* 0x008fe200078028ff */
[----:B-----5:R-:W-:-:S03]  /*25d0*/  @UP1 UMOV UR4, UR6 ;  /* 0x0000000600041c82 */ /* 0x020fc60008000000 */
[----:B------:R-:W-:Y:S01]  /*25e0*/  LEA.HI.X R3, R6, R21, R3, 0x5, P0 ;  /* 0x0000001506037211 */ /* 0x000fe200000f2c03 */
        /* <DEDUP_REMOVED lines=18> */
.L_x_1518:
[----:B-1----:R-:W-:Y:S05]  /*2710*/  BSYNC B0 ;  /* 0x0000000000007941 */ /* 0x002fea0003800000 */
.L_x_1517:
[----:B------:R-:W-:Y:S01]  /*2720*/  ISETP.GE.AND P0, PT, R5, UR23, PT ;  /* 0x0000001705007c0c */ /* 0x000fe2000bf06270 */
        /* <DEDUP_REMOVED lines=25> */
.L_x_1520:
[----:B------:R-:W-:Y:S05]  /*28c0*/  BSYNC B0 ;  /* 0x0000000000007941 */ /* 0x000fea0003800000 */
.L_x_1519:
[----:B---3--:R-:W-:Y:S01]  /*28d0*/  SHF.R.S32.HI R7, RZ, 0x4, R18 ;  /* 0x00000004ff077819 */ /* 0x008fe20000011412 */
        /* <DEDUP_REMOVED lines=21> */
[----:B------:R-:W-:-:S02]  /*2a30*/  IMAD.U32 R5, RZ, RZ, UR11 ;  /* 0x0000000bff057e24 */ /* 0x000fc4000f8e00ff */
[----:B------:R-:W-:Y:S02]  /*2a40*/  IMAD R0, R7, 0x200, R0 ;  /* 0x0000020007007824 */ /* 0x000fe400078e0200 */
[----:B------:R-:W-:Y:S02]  /*2a50*/  IMAD.IADD R3, R112, 0x1, R3 ;  /* 0x0000000170037824 */ /* 0x000fe400078e0203 */
[----:B------:R-:W-:Y:S02]  /*2a60*/  IMAD.SHL.U32 R208, R0, 0x2, RZ ;  /* 0x0000000200d07824 */ /* 0x000fe400078e00ff */
[----:B------:R-:W-:-:S03]  /*2a70*/  IMAD.SHL.U32 R210, R3, 0x2, RZ ;  /* 0x0000000203d27824 */ /* 0x000fc600078e00ff */
[----:B------:R-:W-:Y:S01]  /*2a80*/  LDSM.16.M88.4 R28, [R208+0x8000] ;  /* 0x00800000d01c783b */ /* 0x000fe20000000200 */
[----:B------:R-:W-:Y:S01]  /*2a90*/  IADD3 R0, R208, 0x8000, RZ ;  /* 0x00008000d0007810 */ /* 0x000fe20007ffe0ff */
[--C-:B------:R-:W-:Y:S01]  /*2aa0*/  IMAD R212, R4, 0x2, R210.reuse ;  /* 0x0000000204d47824 */ /* 0x100fe200078e02d2 */
[----:B------:R-:W-:Y:S01]  /*2ab0*/  IADD3 R219, R208, 0x8020, RZ ;  /* 0x00008020d0db7810 */ /* 0x000fe20007ffe0ff */
[----:B------:R-:W2:Y:S01]  /*2ac0*/  LDSM.16.M88.4 R16, [R210] ;  /* 0x00000000d210783b */ /* 0x000ea20000000200 */
[----:B------:R-:W-:Y:S01]  /*2ad0*/  @P1 IADD3 R219, R0, -0x20, RZ ;  /* 0xffffffe000db1810 */ /* 0x000fe20007ffe0ff */
[----:B------:R-:W-:Y:S02]  /*2ae0*/  IMAD.MOV.U32 R0, RZ, RZ, 0x40 ;  /* 0x00000040ff007424 */ /* 0x000fe400078e00ff */
[----:B------:R-:W3:Y:S01]  /*2af0*/  LDSM.16.M88.4 R8, [R210+0x2000] ;  /* 0x00200000d208783b */ /* 0x000ee20000000200 */
[C---:B------:R-:W-:Y:S01]  /*2b00*/  IMAD R218, R2.reuse, 0x2, R210 ;  /* 0x0000000202da7824 */ /* 0x040fe200078e02d2 */
[----:B------:R-:W-:Y:S01]  /*2b10*/  IADD3 R222, R219, 0x800, RZ ;  /* 0x00000800dbde7810 */ /* 0x000fe20007ffe0ff */
[----:B------:R-:W-:Y:S01]  /*2b20*/  IMAD R216, R2, 0x2, R212 ;  /* 0x0000000202d87824 */ /* 0x000fe200078e02d4 */
[----:B------:R-:W5:Y:S01]  /*2b30*/  LDSM.16.M88.4 R32, [R208+0x8800] ;  /* 0x00880000d020783b */ /* 0x000f620000000200 */
[----:B------:R-:W-:-:S02]  /*2b40*/  SEL R0, R0, 0xffffffc0, !P2 ;  /* 0xffffffc000007807 */ /* 0x000fc40005000000 */
[C---:B------:R-:W-:Y:S01]  /*2b50*/  IADD3 R221, R219.reuse, 0x1000, RZ ;  /* 0x00001000dbdd7810 */ /* 0x040fe20007ffe0ff */
[----:B------:R-:W-:Y:S01]  /*2b60*/  LDSM.16.M88.4 R36, [R219] ;  /* 0x00000000db24783b */ /* 0x000fe20000000200 */
[----:B------:R-:W-:Y:S01]  /*2b70*/  IADD3 R220, R219, 0x1800, RZ ;  /* 0x00001800dbdc7810 */ /* 0x000fe20007ffe0ff */
[----:B------:R-:W-:Y:S02]  /*2b80*/  IMAD.IADD R217, R208, 0x1, R0 ;  /* 0x00000001d0d97824 */ /* 0x000fe400078e0200 */
[----:B------:R-:W1:Y:S01]  /*2b90*/  LDSM.16.M88.4 R12, [R212+0x2000] ;  /* 0x00200000d40c783b */ /* 0x000e620000000200 */
[----:B------:R-:W-:Y:S01]  /*2ba0*/  IMAD.IADD R215, R0, 0x1, R219 ;  /* 0x0000000100d77824 */ /* 0x000fe200078e02db */
[----:B------:R-:W-:Y:S02]  /*2bb0*/  SHF.R.S32.HI R0, RZ, 0x1f, R88 ;  /* 0x0000001fff007819 */ /* 0x000fe40000011458 */
[----:B------:R-:W4:Y:S02]  /*2bc0*/  LDSM.16.M88.4 R40, [R219+0x800] ;  /* 0x00080000db28783b */ /* 0x000f240000000200 */
[----:B------:R-:W-:-:S02]  /*2bd0*/  LEA.HI R0, R0, R88, RZ, 0x2 ;  /* 0x0000005800007211 */ /* 0x000fc400078f10ff */
[----:B------:R-:W1:Y:S02]  /*2be0*/  LDSM.16.M88.4 R24, [R212] ;  /* 0x00000000d418783b */ /* 0x000e640000000200 */
[----:B------:R-:W-:Y:S01]  /*2bf0*/  SHF.R.S32.HI R89, RZ, 0x2, R0 ;  /* 0x00000002ff597819 */ /* 0x000fe20000011400 */
[----:B------:R-:W-:Y:S01]  /*2c00*/  IMAD.U32 R0, RZ, RZ, UR24 ;  /* 0x00000018ff007e24 */ /* 0x000fe2000f8e00ff */
[----:B------:R-:W-:Y:S03]  /*2c10*/  LDSM.16.M88.4 R44, [R217+0x8000] ;  /* 0x00800000d92c783b */ /* 0x000fe60000000200 */
[----:B------:R-:W-:Y:S01]  /*2c20*/  IMAD R3, R111, 0x10, R89 ;  /* 0x000000106f037824 */ /* 0x000fe200078e0259 */
[----:B------:R-:W1:Y:S04]  /*2c30*/  LDSM.16.M88.4 R20, [R218+0x2000] ;  /* 0x00200000da14783b */ /* 0x000e680000000200 */
[----:B------:R-:W1:Y:S01]  /*2c40*/  LDSM.16.M88.4 R64, [R217+0x8800] ;  /* 0x00880000d940783b */ /* 0x000e620000000200 */
[----:B------:R-:W-:Y:S01]  /*2c50*/  IADD3 R202, R3, UR10, RZ ;  /* 0x0000000a03ca7c10 */ /* 0x000fe2000fffe0ff */
[-C--:B--2---:R-:W-:Y:S02]  /*2c60*/  HMMA.16816.F32 R68, R16, R28.reuse, RZ ;  /* 0x0000001c1044723c */ /* 0x084fe400000018ff */
[----:B------:R-:W-:Y:S06]  /*2c70*/  STL [R1+0x28], R89 ;  /* 0x0000285901007387 */ /* 0x000fec0000100800 */
[C---:B---3--:R-:W-:Y:S08]  /*2c80*/  HMMA.16816.F32 R48, R8.reuse, R28, RZ ;  /* 0x0000001c0830723c */ /* 0x048ff000000018ff */
[C---:B-----5:R-:W-:Y:S08]  /*2c90*/  HMMA.16816.F32 R52, R8.reuse, R32, RZ ;  /* 0x000000200834723c */ /* 0x060ff000000018ff */
[-C--:B------:R-:W-:Y:S08]  /*2ca0*/  HMMA.16816.F32 R56, R8, R30.reuse, RZ ;  /* 0x0000001e0838723c */ /* 0x080ff000000018ff */
[C---:B------:R-:W-:Y:S08]  /*2cb0*/  HMMA.16816.F32 R28, R16.reuse, R30, RZ ;  /* 0x0000001e101c723c */ /* 0x040ff000000018ff */
[----:B------:R-:W-:Y:S08]  /*2cc0*/  HMMA.16816.F32 R60, R16, R32, RZ ;  /* 0x00000020103c723c */ /* 0x000ff000000018ff */
[-C--:B------:R-:W-:Y:S08]  /*2cd0*/  HMMA.16816.F32 R8, R8, R34.reuse, RZ ;  /* 0x000000220808723c */ /* 0x080ff000000018ff */
[----:B------:R-:W-:Y:S01]  /*2ce0*/  HMMA.16816.F32 R76, R16, R34, RZ ;  /* 0x00000022104c723c */ /* 0x000fe200000018ff */
[----:B------:R-:W2:Y:S07]  /*2cf0*/  LDSM.16.M88.4 R16, [R218] ;  /* 0x00000000da10783b */ /* 0x000eae0000000200 */
[C---:B-1----:R-:W-:Y:S08]  /*2d00*/  HMMA.16816.F32 R72, R12.reuse, R36, R48 ;  /* 0x000000240c48723c */ /* 0x042ff00000001830 */
[C---:B----4-:R-:W-:Y:S08]  /*2d10*/  HMMA.16816.F32 R52, R12.reuse, R40, R52 ;  /* 0x000000280c34723c */ /* 0x050ff00000001834 */
[----:B------:R-:W-:Y:S08]  /*2d20*/  HMMA.16816.F32 R80, R12, R38, R56 ;  /* 0x000000260c50723c */ /* 0x000ff00000001838 */
[C---:B------:R-:W-:Y:S08]  /*2d30*/  HMMA.16816.F32 R32, R24.reuse, R36, R68 ;  /* 0x000000241820723c */ /* 0x040ff00000001844 */
[C---:B------:R-:W-:Y:S01]  /*2d40*/  HMMA.16816.F32 R36, R24.reuse, R38, R28 ;  /* 0x000000261824723c */ /* 0x040fe2000000181c */
[----:B------:R-:W-:Y:S07]  /*2d50*/  LDSM.16.M88.4 R28, [R215] ;  /* 0x00000000d71c783b */ /* 0x000fee0000000200 */
[----:B------:R-:W-:Y:S08]  /*2d60*/  HMMA.16816.F32 R84, R24, R40, R60 ;  /* 0x000000281854723c */ /* 0x000ff0000000183c */
[-C--:B------:R-:W-:Y:S01]  /*2d70*/  HMMA.16816.F32 R48, R12, R42.reuse, R8 ;  /* 0x0000002a0c30723c */ /* 0x080fe20000001808 */
[----:B------:R-:W1:Y:S04]  /*2d80*/  LDSM.16.M88.4 R8, [R216+0x2000] ;  /* 0x00200000d808783b */ /* 0x000e680000000200 */
[----:B------:R-:W3:Y:S03]  /*2d90*/  LDSM.16.M88.4 R12, [R216] ;  /* 0x00000000d80c783b */ /* 0x000ee60000000200 */
[----:B------:R-:W-:Y:S01]  /*2da0*/  HMMA.16816.F32 R40, R24, R42, R76 ;  /* 0x0000002a1828723c */ /* 0x000fe2000000184c */
[----:B------:R-:W4:Y:S07]  /*2db0*/  LDSM.16.M88.4 R24, [R215+0x800] ;  /* 0x00080000d718783b */ /* 0x000f2e0000000200 */
[C---:B------:R-:W-:Y:S08]  /*2dc0*/  HMMA.16816.F32 R56, R20.reuse, R44, R72 ;  /* 0x0000002c1438723c */ /* 0x040ff00000001848 */
[C---:B------:R-:W-:Y:S08]  /*2dd0*/  HMMA.16816.F32 R76, R20.reuse, R64, R52 ;  /* 0x00000040144c723c */ /* 0x040ff00000001834 */
[----:B------:R-:W-:Y:S08]  /*2de0*/  HMMA.16816.F32 R60, R20, R46, R80 ;  /* 0x0000002e143c723c */ /* 0x000ff00000001850 */
[C---:B--2---:R-:W-:Y:S01]  /*2df0*/  HMMA.16816.F32 R68, R16.reuse, R44, R32 ;  /* 0x0000002c1044723c */ /* 0x044fe20000001820 */
[----:B------:R-:W-:Y:S07]  /*2e00*/  LDSM.16.M88.4 R32, [R208+0x9000] ;  /* 0x00900000d020783b */ /* 0x000fee0000000200 */
[C---:B------:R-:W-:Y:S08]  /*2e10*/  HMMA.16816.F32 R52, R16.reuse, R46, R36 ;  /* 0x0000002e1034723c */ /* 0x040ff00000001824 */
[----:B------:R-:W-:Y:S08]  /*2e20*/  HMMA.16816.F32 R44, R16, R64, R84 ;  /* 0x00000040102c723c */ /* 0x000ff00000001854 */
[----:B------:R-:W-:Y:S01]  /*2e30*/  HMMA.16816.F32 R72, R20, R66, R48 ;  /* 0x000000421448723c */ /* 0x000fe20000001830 */
[----:B------:R-:W2:Y:S04]  /*2e40*/  LDSM.16.M88.4 R20, [R210+0x6000] ;  /* 0x00600000d214783b */ /* 0x000ea80000000200 */
[----:B------:R-:W5:Y:S03]  /*2e50*/  LDSM.16.M88.4 R48, [R208+0x9800] ;  /* 0x00980000d030783b */ /* 0x000f660000000200 */
[C---:B-1----:R-:W-:Y:S08]  /*2e60*/  HMMA.16816.F32 R36, R8.reuse, R28, R56 ;  /* 0x0000001c0824723c */ /* 0x042ff00000001838 */
[----:B------:R-:W-:Y:S08]  /*2e70*/  HMMA.16816.F32 R56, R8, R30, R60 ;  /* 0x0000001e0838723c */ /* 0x000ff0000000183c */
[C---:B---3--:R-:W-:Y:S08]  /*2e80*/  HMMA.16816.F32 R68, R12.reuse, R28, R68 ;  /* 0x0000001c0c44723c */ /* 0x048ff00000001844 */
[C---:B------:R-:W-:Y:S08]  /*2e90*/  HMMA.16816.F32 R52, R12.reuse, R30, R52 ;  /* 0x0000001e0c34723c */ /* 0x040ff00000001834 */
[----:B----4-:R-:W-:Y:S07]  /*2ea0*/  HMMA.16816.F32 R28, R12, R24, R44 ;  /* 0x000000180c1c723c */ /* 0x010fee000000182c */
[----:B------:R-:W-:Y:S01]  /*2eb0*/  IMAD.SHL.U32 R44, R234, 0x2, RZ ;  /* 0x00000002ea2c7824 */ /* 0x000fe200078e00ff */
[----:B------:R-:W-:Y:S01]  /*2ec0*/  HMMA.16816.F32 R40, R16, R66, R40 ;  /* 0x000000421028723c */ /* 0x000fe20000001828 */
[----:B------:R-:W1:Y:S03]  /*2ed0*/  LDSM.16.M88.4 R16, [R210+0x4000] ;  /* 0x00400000d210783b */ /* 0x000e660000000200 */
[----:B------:R-:W-:-:S04]  /*2ee0*/  LOP3.LUT R44, R44, 0x6, RZ, 0xc0, !PT ;  /* 0x000000062c2c7812 */ /* 0x000fc800078ec0ff */
[----:B------:R-:W-:Y:S01]  /*2ef0*/  HMMA.16816.F32 R60, R8, R24, R76 ;  /* 0x00000018083c723c */ /* 0x000fe2000000184c */
[----:B------:R-:W-:Y:S01]  /*2f00*/  IMAD R44, R0, 0x20, R44 ;  /* 0x00000020002c7824 */ /* 0x000fe200078e022c */
[----:B------:R-:W-:-:S04]  /*2f10*/  IADD3 R0, R5, -UR12, R202 ;  /* 0x8000000c05007c10 */ /* 0x000fc8000fffe0ca */
[----:B------:R-:W-:Y:S01]  /*2f20*/  IADD3 R93, R44, 0x1, RZ ;  /* 0x000000012c5d7810 */ /* 0x000fe20007ffe0ff */
[----:B------:R-:W-:Y:S01]  /*2f30*/  IMAD.IADD R3, R0, 0x1, -R44 ;  /* 0x0000000100037824 */ /* 0x000fe200078e0a2c */
[-C--:B------:R-:W-:Y:S01]  /*2f40*/  HMMA.16816.F32 R72, R8, R26.reuse, R72 ;  /* 0x0000001a0848723c */ /* 0x080fe20000001848 */
[----:B------:R-:W-:Y:S01]  /*2f50*/  IADD3 R92, R44, 0x8, RZ ;  /* 0x000000082c5c7810 */ /* 0x000fe20007ffe0ff */
[----:B------:R-:W-:Y:S01]  /*2f60*/  LDSM.16.M88.4 R8, [R212+0x6000] ;  /* 0x00600000d408783b */ /* 0x000fe20000000200 */
[----:B------:R-:W-:Y:S01]  /*2f70*/  IMAD.IADD R6, R0, 0x1, -R93 ;  /* 0x0000000100067824 */ /* 0x000fe200078e0a5d */
[----:B------:R-:W-:Y:S02]  /*2f80*/  IABS R3, R3 ;  /* 0x0000000300037213 */ /* 0x000fe40000000000 */
[----:B------:R-:W-:Y:S02]  /*2f90*/  IADD3 R87, R44, 0x9, RZ ;  /* 0x000000092c577810 */ /* 0x000fe40007ffe0ff */
[----:B------:R-:W-:Y:S01]  /*2fa0*/  HMMA.16816.F32 R40, R12, R26, R40 ;  /* 0x0000001a0c28723c */ /* 0x000fe20000001828 */
[----:B------:R-:W-:Y:S01]  /*2fb0*/  IMAD.MOV.U32 R5, RZ, RZ, R3 ;  /* 0x000000ffff057224 */ /* 0x000fe200078e0003 */
[----:B------:R-:W-:Y:S01]  /*2fc0*/  IABS R3, R6 ;  /* 0x0000000600037213 */ /* 0x000fe20000000000 */
[----:B------:R-:W3:Y:S01]  /*2fd0*/  LDSM.16.M88.4 R12, [R219+0x1000] ;  /* 0x00100000db0c783b */ /* 0x000ee20000000200 */
[----:B------:R-:W-:Y:S01]  /*2fe0*/  IMAD.IADD R6, R0, 0x1, -R92 ;  /* 0x0000000100067824 */ /* 0x000fe200078e0a5c */
[----:B------:R4:W-:Y:S01]  /*2ff0*/  I2F R107, R5 ;  /* 0x00000005006b7306 */ /* 0x0009e20000201400 */
[C---:B------:R-:W-:Y:S01]  /*3000*/  IADD3 R46, R44.reuse, 0x10, RZ ;  /* 0x000000102c2e7810 */ /* 0x040fe20007ffe0ff */
[----:B------:R-:W3:Y:S01]  /*3010*/  LDSM.16.M88.4 R24, [R219+0x1800] ;  /* 0x00180000db18783b */ /* 0x000ee20000000200 */
[C---:B------:R-:W-:Y:S01]  /*3020*/  IADD3 R86, R44.reuse, 0x11, RZ ;  /* 0x000000112c567810 */ /* 0x040fe20007ffe0ff */
[----:B--2---:R-:W-:Y:S01]  /*3030*/  HMMA.16816.F32 R36, R20, R32, R36 ;  /* 0x000000201424723c */ /* 0x004fe20000001824 */
[----:B------:R-:W-:-:S02]  /*3040*/  IADD3 R85, R44, 0x18, RZ ;  /* 0x000000182c557810 */ /* 0x000fc40007ffe0ff */
[C---:B------:R-:W-:Y:S02]  /*3050*/  IADD3 R84, R44.reuse, 0x19, RZ ;  /* 0x000000192c547810 */ /* 0x040fe40007ffe0ff */
[----:B------:R-:W-:Y:S02]  /*3060*/  ISETP.GE.AND P1, PT, R44, UR11, PT ;  /* 0x0000000b2c007c0c */ /* 0x000fe4000bf26270 */
[----:B------:R-:W-:Y:S01]  /*3070*/  ISETP.GE.AND P0, PT, R93, UR11, PT ;  /* 0x0000000b5d007c0c */ /* 0x000fe2000bf06270 */
[C---:B------:R-:W-:Y:S01]  /*3080*/  HMMA.16816.F32 R56, R20.reuse, R34, R56 ;  /* 0x000000221438723c */ /* 0x040fe20000001838 */
[----:B------:R-:W-:Y:S01]  /*3090*/  IMAD.IADD R7, R0, 0x1, -R84 ;  /* 0x0000000100077824 */ /* 0x000fe200078e0a54 */
[----:B------:R-:W-:Y:S01]  /*30a0*/  ISETP.GE.AND P4, PT, R46, UR11, PT ;  /* 0x0000000b2e007c0c */ /* 0x000fe2000bf86270 */
[----:B----4-:R-:W-:Y:S01]  /*30b0*/  IMAD.MOV.U32 R5, RZ, RZ, R3 ;  /* 0x000000ffff057224 */ /* 0x010fe200078e0003 */
[----:B------:R-:W-:Y:S01]  /*30c0*/  IABS R3, R6 ;  /* 0x0000000600037213 */ /* 0x000fe20000000000 */
[----:B------:R-:W-:Y:S01]  /*30d0*/  IMAD.IADD R6, R0, 0x1, -R86 ;  /* 0x0000000100067824 */ /* 0x000fe200078e0a56 */
[----:B------:R-:W-:Y:S01]  /*30e0*/  IABS R7, R7 ;  /* 0x0000000700077213 */ /* 0x000fe20000000000 */
[----:B------:R2:W4:Y:S01]  /*30f0*/  I2F R110, R5 ;  /* 0x00000005006e7306 */ /* 0x0005220000201400 */
[----:B-----5:R-:W-:Y:S01]  /*3100*/  HMMA.16816.F32 R60, R20, R48, R60 ;  /* 0x00000030143c723c */ /* 0x020fe2000000183c */
[----:B------:R-:W-:-:S02]  /*3110*/  ISETP.GE.AND P6, PT, R92, UR11, PT ;  /* 0x0000000b5c007c0c */ /* 0x000fc4000bfc6270 */
[----:B------:R-:W-:Y:S02]  /*3120*/  ISETP.GE.AND P5, PT, R87, UR11, PT ;  /* 0x0000000b57007c0c */ /* 0x000fe4000bfa6270 */
[----:B------:R-:W-:Y:S02]  /*3130*/  ISETP.GE.AND P3, PT, R86, UR11, PT ;  /* 0x0000000b56007c0c */ /* 0x000fe4000bf66270 */
[----:B------:R5:W3:Y:S01]  /*3140*/  I2F R109, R3 ;  /* 0x00000003006d7306 */ /* 0x000ae20000201400 */
[----:B------:R-:W-:Y:S01]  /*3150*/  HMMA.16816.F32 R72, R20, R50, R72 ;  /* 0x000000321448723c */ /* 0x000fe20000001848 */
[----:B------:R-:W4:Y:S01]  /*3160*/  LDSM.16.M88.4 R20, [R212+0x4000] ;  /* 0x00400000d414783b */ /* 0x000f220000000200 */
[----:B------:R-:W-:Y:S01]  /*3170*/  ISETP.GE.AND P2, PT, R85, UR11, PT ;  /* 0x0000000b55007c0c */ /* 0x000fe2000bf46270 */
[----:B--2---:R-:W-:-:S05]  /*3180*/  IMAD.IADD R5, R0, 0x1, -R87 ;  /* 0x0000000100057824 */ /* 0x004fca00078e0a57 */
[----:B-1----:R-:W-:Y:S01]  /*3190*/  HMMA.16816.F32 R68, R16, R32, R68 ;  /* 0x000000201044723c */ /* 0x002fe20000001844 */
[----:B------:R-:W-:Y:S01]  /*31a0*/  I2F R103, R7 ;  /* 0x0000000700677306 */ /* 0x000fe20000201400 */
[----:B------:R-:W-:Y:S01]  /*31b0*/  IABS R5, R5 ;  /* 0x0000000500057213 */ /* 0x000fe20000000000 */
[----:B-----5:R-:W-:-:S05]  /*31c0*/  IMAD.IADD R3, R0, 0x1, -R46 ;  /* 0x0000000100037824 */ /* 0x020fca00078e0a2e */
[----:B------:R-:W-:Y:S01]  /*31d0*/  HMMA.16816.F32 R76, R16, R34, R52 ;  /* 0x00000022104c723c */ /* 0x000fe20000001834 */
[----:B------:R1:W2:Y:S01]  /*31e0*/  I2F R108, R5 ;  /* 0x00000005006c7306 */ /* 0x0002a20000201400 */
[----:B------:R-:W-:Y:S01]  /*31f0*/  LDSM.16.M88.4 R32, [R217+0x9800] ;  /* 0x00980000d920783b */ /* 0x000fe20000000200 */
[----:B------:R-:W-:-:S05]  /*3200*/  IABS R3, R3 ;  /* 0x0000000300037213 */ /* 0x000fca0000000000 */
[C---:B------:R-:W-:Y:S08]  /*3210*/  HMMA.16816.F32 R52, R16.reuse, R50, R40 ;  /* 0x000000321034723c */ /* 0x040ff00000001828 */
[----:B------:R-:W-:Y:S01]  /*3220*/  HMMA.16816.F32 R64, R16, R48, R28 ;  /* 0x000000301040723c */ /* 0x000fe2000000181c */
[----:B-1----:R-:W-:Y:S01]  /*3230*/  IMAD.MOV.U32 R5, RZ, RZ, R3 ;  /* 0x000000ffff057224 */ /* 0x002fe200078e0003 */
[----:B------:R-:W-:Y:S01]  /*3240*/  IABS R3, R6 ;  /* 0x0000000600037213 */ /* 0x000fe20000000000 */
[----:B------:R-:W-:Y:S01]  /*3250*/  IMAD.IADD R6, R0, 0x1, -R85 ;  /* 0x0000000100067824 */ /* 0x000fe200078e0a55 */
[----:B------:R-:W-:Y:S01]  /*3260*/  LDSM.16.M88.4 R28, [R217+0x9000] ;  /* 0x00900000d91c783b */ /* 0x000fe20000000200 */
[----:B------:R1:W-:Y:S03]  /*3270*/  I2F R106, R5 ;  /* 0x00000005006a7306 */ /* 0x0003e60000201400 */
[C---:B---3--:R-:W-:Y:S01]  /*3280*/  HMMA.16816.F32 R40, R8.reuse, R12, R36 ;  /* 0x0000000c0828723c */ /* 0x048fe20000001824 */
[----:B------:R-:W3:Y:S07]  /*3290*/  LDSM.16.M88.4 R16, [R218+0x6000] ;  /* 0x00600000da10783b */ /* 0x000eee0000000200 */
[----:B------:R-:W-:Y:S01]  /*32a0*/  HMMA.16816.F32 R56, R8, R14, R56 ;  /* 0x0000000e0838723c */ /* 0x000fe20000001838 */
[----:B-1----:R-:W-:Y:S01]  /*32b0*/  IMAD.MOV.U32 R5, RZ, RZ, R3 ;  /* 0x000000ffff057224 */ /* 0x002fe200078e0003 */
[----:B------:R-:W-:-:S06]  /*32c0*/  IABS R3, R6 ;  /* 0x0000000600037213 */ /* 0x000fcc0000000000 */
[C---:B------:R-:W-:Y:S01]  /*32d0*/  HMMA.16816.F32 R60, R8.reuse, R24, R60 ;  /* 0x00000018083c723c */ /* 0x040fe2000000183c */
[----:B------:R1:W-:Y:S07]  /*32e0*/  I2F R105, R5 ;  /* 0x0000000500697306 */ /* 0x0003ee0000201400 */
[----:B------:R-:W-:Y:S01]  /*32f0*/  HMMA.16816.F32 R36, R8, R26, R72 ;  /* 0x0000001a0824723c */ /* 0x000fe20000001848 */
[----:B------:R5:W-:Y:S07]  /*3300*/  I2F R104, R3 ;  /* 0x0000000300687306 */ /* 0x000bee0000201400 */
[----:B----4-:R-:W-:Y:S01]  /*3310*/  HMMA.16816.F32 R48, R20, R12, R68 ;  /* 0x0000000c1430723c */ /* 0x010fe20000001844 */
[----:B-1----:R-:W-:-:S05]  /*3320*/  IADD3 R5, R0, 0x8, RZ ;  /* 0x0000000800057810 */ /* 0x002fca0007ffe0ff */
[--C-:B------:R-:W-:Y:S02]  /*3330*/  IMAD.IADD R6, R5, 0x1, -R44.reuse ;  /* 0x0000000105067824 */ /* 0x100fe400078e0a2c */
[C---:B------:R-:W-:Y:S01]  /*3340*/  HMMA.16816.F32 R68, R20.reuse, R14, R76 ;  /* 0x0000000e1444723c */ /* 0x040fe2000000184c */
[C---:B-----5:R-:W-:Y:S01]  /*3350*/  IADD3 R3, R0.reuse, 0x40, RZ ;  /* 0x0000004000037810 */ /* 0x060fe20007ffe0ff */
[----:B------:R-:W1:Y:S01]  /*3360*/  LDSM.16.M88.4 R12, [R218+0x4000] ;  /* 0x00400000da0c783b */ /* 0x000e620000000200 */
[----:B------:R-:W-:Y:S02]  /*3370*/  IABS R6, R6 ;  /* 0x0000000600067213 */ /* 0x000fe40000000000 */
[----:B------:R-:W-:Y:S01]  /*3380*/  IADD3 R0, R0, 0x48, RZ ;  /* 0x0000004800007810 */ /* 0x000fe20007ffe0ff */
[----:B------:R-:W-:Y:S02]  /*3390*/  IMAD.IADD R8, R3, 0x1, -R44 ;  /* 0x0000000103087824 */ /* 0x000fe400078e0a2c */
[----:B------:R-:W-:Y:S01]  /*33a0*/  IMAD.MOV.U32 R7, RZ, RZ, R6 ;  /* 0x000000ffff077224 */ /* 0x000fe200078e0006 */
[C---:B------:R-:W-:Y:S02]  /*33b0*/  HMMA.16816.F32 R72, R20.reuse, R24, R64 ;  /* 0x000000181448723c */ /* 0x040fe40000001840 */
[----:B------:R-:W-:Y:S01]  /*33c0*/  IABS R6, R8 ;  /* 0x0000000800067213 */ /* 0x000fe20000000000 */
[C---:B------:R-:W-:Y:S01]  /*33d0*/  IMAD.IADD R8, R0.reuse, 0x1, -R44 ;  /* 0x0000000100087824 */ /* 0x040fe200078e0a2c */
[----:B------:R4:W-:Y:S04]  /*33e0*/  I2F R101, R7 ;  /* 0x0000000700657306 */ /* 0x0009e80000201400 */
[----:B------:R-:W-:Y:S01]  /*33f0*/  HMMA.16816.F32 R64, R20, R26, R52 ;  /* 0x0000001a1440723c */ /* 0x000fe20000001834 */
[----:B------:R-:W-:Y:S04]  /*3400*/  LDSM.16.M88.4 R24, [R215+0x1000] ;  /* 0x00100000d718783b */ /* 0x000fe80000000200 */
[----:B------:R-:W5:Y:S03]  /*3410*/  LDSM.16.M88.4 R20, [R216+0x6000] ;  /* 0x00600000d814783b */ /* 0x000f660000000200 */
[----:B---3--:R-:W-:Y:S01]  /*3420*/  HMMA.16816.F32 R52, R16, R28, R40 ;  /* 0x0000001c1034723c */ /* 0x008fe20000001828 */
[----:B----4-:R-:W-:Y:S01]  /*3430*/  IMAD.MOV.U32 R7, RZ, RZ, R6 ;  /* 0x000000ffff077224 */ /* 0x010fe200078e0006 */
[----:B------:R-:W-:Y:S01]  /*3440*/  IABS R6, R8 ;  /* 0x0000000800067213 */ /* 0x000fe20000000000 */
[----:B------:R-:W-:-:S02]  /*3450*/  IMAD.IADD R8, R0, 0x1, -R93 ;  /* 0x0000000100087824 */ /* 0x000fc400078e0a5d */
[----:B------:R3:W-:Y:S03]  /*3460*/  I2F R99, R7 ;  /* 0x0000000700637306 */ /* 0x0007e60000201400 */
[C---:B------:R-:W-:Y:S05]  /*3470*/  HMMA.16816.F32 R76, R16.reuse, R30, R56 ;  /* 0x0000001e104c723c */ /* 0x040fea0000001838 */
[----:B------:R4:W-:Y:S03]  /*3480*/  I2F R96, R6 ;  /* 0x0000000600607306 */ /* 0x0009e60000201400 */
[----:B------:R-:W-:Y:S01]  /*3490*/  HMMA.16816.F32 R80, R16, R32, R60 ;  /* 0x000000201050723c */ /* 0x000fe2000000183c */
[----:B---3--:R-:W-:-:S07]  /*34a0*/  IMAD.IADD R7, R5, 0x1, -R93 ;  /* 0x0000000105077824 */ /* 0x008fce00078e0a5d */
[----:B------:R-:W-:Y:S01]  /*34b0*/  HMMA.16816.F32 R88, R16, R34, R36 ;  /* 0x000000221058723c */ /* 0x000fe20000001824 */
[----:B------:R-:W-:Y:S01]  /*34c0*/  IABS R7, R7 ;  /* 0x0000000700077213 */ /* 0x000fe20000000000 */
[----:B----4-:R-:W-:-:S03]  /*34d0*/  IMAD.IADD R6, R3, 0x1, -R93 ;  /* 0x0000000103067824 */ /* 0x010fc600078e0a5d */
[----:B------:R3:W-:Y:S02]  /*34e0*/  I2F R102, R7 ;  /* 0x0000000700667306 */ /* 0x0007e40000201400 */
[----:B------:R-:W-:Y:S01]  /*34f0*/  IMAD.IADD R16, R0, 0x1, -R92 ;  /* 0x0000000100107824 */ /* 0x000fe200078e0a5c */
[----:B-1----:R-:W-:Y:S01]  /*3500*/  HMMA.16816.F32 R40, R12, R30, R68 ;  /* 0x0000001e0c28723c */ /* 0x002fe20000001844 */
[----:B------:R-:W-:-:S07]  /*3510*/  IABS R6, R6 ;  /* 0x0000000600067213 */ /* 0x000fce0000000000 */
[----:B------:R-:W-:Y:S01]  /*3520*/  HMMA.16816.F32 R48, R12, R28, R48 ;  /* 0x0000001c0c30723c */ /* 0x000fe20000001830 */
[----:B------:R-:W-:Y:S01]  /*3530*/  LDSM.16.M88.4 R28, [R215+0x1800] ;  /* 0x00180000d71c783b */ /* 0x000fe20000000200 */
[----:B---3--:R-:W-:Y:S01]  /*3540*/  IMAD.MOV.U32 R7, RZ, RZ, R6 ;  /* 0x000000ffff077224 */ /* 0x008fe200078e0006 */
[----:B------:R-:W-:Y:S01]  /*3550*/  IABS R6, R8 ;  /* 0x0000000800067213 */ /* 0x000fe20000000000 */
[----:B------:R-:W-:-:S04]  /*3560*/  IMAD.IADD R8, R5, 0x1, -R92 ;  /* 0x0000000105087824 */ /* 0x000fc800078e0a5c */
[----:B------:R-:W-:Y:S01]  /*3570*/  HMMA.16816.F32 R36, R12, R32, R72 ;  /* 0x000000200c24723c */ /* 0x000fe20000001848 */
[----:B------:R1:W-:Y:S07]  /*3580*/  I2F R100, R7 ;  /* 0x0000000700647306 */ /* 0x0003ee0000201400 */
[----:B-----5:R-:W-:Y:S01]  /*3590*/  HMMA.16816.F32 R60, R20, R24, R52 ;  /* 0x00000018143c723c */ /* 0x020fe20000001834 */
[----:B-1----:R-:W-:Y:S01]  /*35a0*/  IMAD.MOV.U32 R7, RZ, RZ, R6 ;  /* 0x000000ffff077224 */ /* 0x002fe200078e0006 */
[----:B------:R-:W-:Y:S01]  /*35b0*/  IABS R6, R8 ;  /* 0x0000000800067213 */ /* 0x000fe20000000000 */
[----:B------:R-:W-:-:S02]  /*35c0*/  IMAD.IADD R8, R3, 0x1, -R92 ;  /* 0x0000000103087824 */ /* 0x000fc400078e0a5c */
[----:B------:R1:W-:Y:S02]  /*35d0*/  I2F R98, R7 ;  /* 0x0000000700627306 */ /* 0x0003e40000201400 */
[----:B-1----:R-:W-:Y:S01]  /*35e0*/  IMAD.MOV.U32 R7, RZ, RZ, R6 ;  /* 0x000000ffff077224 */ /* 0x002fe200078e0006 */
[----:B------:R-:W-:Y:S02]  /*35f0*/  IABS R6, R8 ;  /* 0x0000000800067213 */ /* 0x000fe40000000000 */
[----:B------:R-:W1:Y:S03]  /*3600*/  LDSM.16.M88.4 R8, [R216+0x4000] ;  /* 0x00400000d808783b */ /* 0x000e660000000200 */
[----:B------:R3:W4:Y:S01]  /*3610*/  I2F R97, R7 ;  /* 0x0000000700617306 */ /* 0x0007220000201400 */
[----:B------:R-:W-:-:S04]  /*3620*/  DEPBAR.LE SB0, 0x0 ;  /* 0x000080000000791a */ /* 0x000fc80000000000 */
[----:B---3--:R-:W-:Y:S01]  /*3630*/  IMAD.MOV.U32 R7, RZ, RZ, R6 ;  /* 0x000000ffff077224 */ /* 0x008fe200078e0006 */
[----:B------:R-:W-:Y:S01]  /*3640*/  IABS R6, R16 ;  /* 0x0000001000067213 */ /* 0x000fe20000000000 */
[--C-:B------:R-:W-:Y:S02]  /*3650*/  IMAD.IADD R16, R5, 0x1, -R87.reuse ;  /* 0x0000000105107824 */ /* 0x100fe400078e0a57 */
[----:B------:R3:W-:Y:S02]  /*3660*/  I2F R95, R7 ;  /* 0x00000007005f7306 */ /* 0x0007e40000201400 */
[----:B---3--:R-:W-:Y:S01]  /*3670*/  IMAD.MOV.U32 R7, RZ, RZ, R6 ;  /* 0x000000ffff077224 */ /* 0x008fe200078e0006 */
[----:B------:R-:W-:Y:S01]  /*3680*/  IABS R6, R16 ;  /* 0x0000001000067213 */ /* 0x000fe20000000000 */
[----:B------:R-:W-:Y:S01]  /*3690*/  IMAD.IADD R16, R3, 0x1, -R87 ;  /* 0x0000000103107824 */ /* 0x000fe200078e0a57 */
[C---:B-1----:R-:W-:Y:S03]  /*36a0*/  HMMA.16816.F32 R48, R8.reuse, R24, R48 ;  /* 0x000000180830723c */ /* 0x042fe60000001830 */
[----:B------:R1:W-:Y:S05]  /*36b0*/  I2F R94, R7 ;  /* 0x00000007005e7306 */ /* 0x0003ea0000201400 */
[C---:B------:R-:W-:Y:S08]  /*36c0*/  HMMA.16816.F32 R56, R8.reuse, R26, R40 ;  /* 0x0000001a0838723c */ /* 0x040ff00000001828 */
[----:B------:R-:W-:Y:S01]  /*36d0*/  HMMA.16816.F32 R52, R8, R28, R36 ;  /* 0x0000001c0834723c */ /* 0x000fe20000001824 */
[----:B-1----:R-:W-:Y:S01]  /*36e0*/  IMAD.MOV.U32 R7, RZ, RZ, R6 ;  /* 0x000000ffff077224 */ /* 0x002fe200078e0006 */
[----:B------:R-:W-:-:S03]  /*36f0*/  IABS R6, R16 ;  /* 0x0000001000067213 */ /* 0x000fc60000000000 */
[----:B------:R1:W3:Y:S03]  /*3700*/  I2F R69, R7 ;  /* 0x0000000700457306 */ /* 0x0002e60000201400 */
[----:B------:R-:W-:Y:S01]  /*3710*/  HMMA.16816.F32 R16, R12, R34, R64 ;  /* 0x000000220c10723c */ /* 0x000fe20000001840 */
[----:B------:R-:W-:-:S04]  /*3720*/  FFMA.FTZ R33, R110, -UR4, R49 ;  /* 0x800000046e217c23 */ /* 0x000fc80008010031 */
[----:B------:R5:W3:Y:S01]  /*3730*/  I2F R68, R6 ;  /* 0x0000000600447306 */ /* 0x000ae20000201400 */
[----:B------:R-:W-:Y:S01]  /*3740*/  FSEL R33, R33, -INF , !P0 ;  /* 0xff80000021217808 */ /* 0x000fe20004000000 */
[----:B------:R-:W-:Y:S01]  /*3750*/  IMAD.IADD R12, R3, 0x1, -R46 ;  /* 0x00000001030c7824 */ /* 0x000fe200078e0a2e */
[----:B------:R-:W-:Y:S01]  /*3760*/  HMMA.16816.F32 R36, R20, R28, R80 ;  /* 0x0000001c1424723c */ /* 0x000fe20000001850 */
[----:B------:R-:W-:Y:S02]  /*3770*/  FFMA.FTZ R35, R109, -UR4, R56 ;  /* 0x800000046d237c23 */ /* 0x000fe40008010038 */
[----:B--2---:R-:W-:Y:S02]  /*3780*/  FFMA.FTZ R34, R108, -UR4, R57 ;  /* 0x800000046c227c23 */ /* 0x004fe40008010039 */
[----:B-1----:R-:W-:Y:S01]  /*3790*/  IMAD.IADD R7, R0, 0x1, -R87 ;  /* 0x0000000100077824 */ /* 0x002fe200078e0a57 */
[----:B------:R-:W-:Y:S01]  /*37a0*/  FSEL R35, R35, -INF , !P6 ;  /* 0xff80000023237808 */ /* 0x000fe20007000000 */
[----:B----4-:R-:W-:Y:S01]  /*37b0*/  FFMA.FTZ R24, R97, -UR4, R58 ;  /* 0x8000000461187c23 */ /* 0x010fe2000801003a */
[----:B------:R-:W-:Y:S01]  /*37c0*/  FSEL R34, R34, -INF , !P5 ;  /* 0xff80000022227808 */ /* 0x000fe20006800000 */
[----:B------:R-:W-:Y:S01]  /*37d0*/  FFMA.FTZ R32, R106, -UR4, R52 ;  /* 0x800000046a207c23 */ /* 0x000fe20008010034 */
[----:B------:R-:W-:-:S02]  /*37e0*/  IABS R7, R7 ;  /* 0x0000000700077213 */ /* 0x000fc40000000000 */
[----:B------:R-:W-:Y:S01]  /*37f0*/  FSEL R24, R24, -INF , !P6 ;  /* 0xff80000018187808 */ /* 0x000fe20007000000 */
[----:B-----5:R-:W-:Y:S01]  /*3800*/  IMAD.IADD R6, R5, 0x1, -R46 ;  /* 0x0000000105067824 */ /* 0x020fe200078e0a2e */
[----:B------:R1:W2:Y:S02]  /*3810*/  I2F R66, R7 ;  /* 0x0000000700427306 */ /* 0x0002a40000201400 */
[----:B------:R-:W-:Y:S02]  /*3820*/  HMMA.16816.F32 R40, R8, R30, R16 ;  /* 0x0000001e0828723c */ /* 0x000fe40000001810 */
[----:B------:R-:W-:-:S05]  /*3830*/  IABS R6, R6 ;  /* 0x0000000600067213 */ /* 0x000fca0000000000 */
[----:B------:R-:W-:Y:S01]  /*3840*/  FFMA.FTZ R8, R99, -UR4, R60 ;  /* 0x8000000463087c23 */ /* 0x000fe2000801003c */
[C---:B------:R-:W-:Y:S01]  /*3850*/  HMMA.16816.F32 R16, R20.reuse, R26, R76 ;  /* 0x0000001a1410723c */ /* 0x040fe2000000184c */
[----:B------:R-:W-:Y:S02]  /*3860*/  FFMA.FTZ R10, R107, -UR4, R48 ;  /* 0x800000046b0a7c23 */ /* 0x000fe40008010030 */
[----:B------:R-:W-:Y:S01]  /*3870*/  FFMA.FTZ R9, R101, -UR4, R50 ;  /* 0x8000000465097c23 */ /* 0x000fe20008010032 */
[----:B------:R-:W-:Y:S01]  /*3880*/  FSEL R107, R8, -INF , !P1 ;  /* 0xff800000086b7808 */ /* 0x000fe20004800000 */
[C---:B------:R-:W-:Y:S02]  /*3890*/  IMAD.IADD R8, R0.reuse, 0x1, -R84 ;  /* 0x0000000100087824 */ /* 0x040fe400078e0a54 */
[----:B-1----:R-:W-:Y:S01]  /*38a0*/  IMAD.MOV.U32 R7, RZ, RZ, R6 ;  /* 0x000000ffff077224 */ /* 0x002fe200078e0006 */
[----:B------:R-:W-:Y:S01]  /*38b0*/  IABS R6, R12 ;  /* 0x0000000c00067213 */ /* 0x000fe20000000000 */
[----:B------:R-:W-:Y:S01]  /*38c0*/  IMAD.IADD R12, R0, 0x1, -R46 ;  /* 0x00000001000c7824 */ /* 0x000fe200078e0a2e */
[----:B------:R-:W-:Y:S01]  /*38d0*/  HMMA.16816.F32 R28, R20, R30, R88 ;  /* 0x0000001e141c723c */ /* 0x000fe20000001858 */
[----:B------:R1:W4:Y:S01]  /*38e0*/  I2F R65, R7 ;  /* 0x0000000700417306 */ /* 0x0003220000201400 */
[----:B------:R-:W-:Y:S01]  /*38f0*/  FSEL R46, R10, -INF , !P1 ;  /* 0xff8000000a2e7808 */ /* 0x000fe20004800000 */
[----:B------:R-:W-:Y:S01]  /*3900*/  FFMA.FTZ R27, R105, -UR4, R53 ;  /* 0x80000004691b7c23 */ /* 0x000fe20008010035 */
[----:B------:R-:W-:-:S02]  /*3910*/  FSEL R48, R9, -INF , !P1 ;  /* 0xff80000009307808 */ /* 0x000fc40004800000 */
[----:B------:R-:W-:Y:S02]  /*3920*/  FFMA.FTZ R26, R104, -UR4, R40 ;  /* 0x80000004681a7c23 */ /* 0x000fe40008010028 */
[----:B------:R-:W-:Y:S01]  /*3930*/  FFMA.FTZ R23, R102, -UR4, R51 ;  /* 0x8000000466177c23 */ /* 0x000fe20008010033 */
[----:B------:R-:W-:Y:S01]  /*3940*/  FSEL R27, R27, -INF , !P3 ;  /* 0xff8000001b1b7808 */ /* 0x000fe20005800000 */
[----:B------:R-:W-:Y:S01]  /*3950*/  FFMA.FTZ R25, R103, -UR4, R41 ;  /* 0x8000000467197c23 */ /* 0x000fe20008010029 */
[----:B------:R-:W-:Y:S01]  /*3960*/  FSEL R26, R26, -INF , !P2 ;  /* 0xff8000001a1a7808 */ /* 0x000fe20005000000 */
[----:B---3--:R-:W-:Y:S01]  /*3970*/  FFMA.FTZ R22, R69, -UR4, R59 ;  /* 0x8000000445167c23 */ /* 0x008fe2000801003b */
[----:B------:R-:W-:Y:S01]  /*3980*/  FSEL R23, R23, -INF , !P0 ;  /* 0xff80000017177808 */ /* 0x000fe20004000000 */
[----:B------:R-:W-:Y:S02]  /*3990*/  FFMA.FTZ R15, R68, -UR4, R17 ;  /* 0x80000004440f7c23 */ /* 0x000fe40008010011 */
[----:B------:R-:W-:Y:S01]  /*39a0*/  FFMA.FTZ R21, R95, -UR4, R16 ;  /* 0x800000045f157c23 */ /* 0x000fe20008010010 */
[----:B------:R-:W-:Y:S01]  /*39b0*/  FSEL R22, R22, -INF , !P5 ;  /* 0xff80000016167808 */ /* 0x000fe20006800000 */
[----:B-1----:R-:W-:Y:S01]  /*39c0*/  IMAD.MOV.U32 R7, RZ, RZ, R6 ;  /* 0x000000ffff077224 */ /* 0x002fe200078e0006 */
[----:B------:R-:W-:Y:S01]  /*39d0*/  IABS R6, R12 ;  /* 0x0000000c00067213 */ /* 0x000fe20000000000 */
[----:B------:R-:W-:Y:S01]  /*39e0*/  IMAD.IADD R12, R5, 0x1, -R86 ;  /* 0x00000001050c7824 */ /* 0x000fe200078e0a56 */
[----:B------:R-:W-:Y:S01]  /*39f0*/  FSEL R72, R15, -INF , !P5 ;  /* 0xff8000000f487808 */ /* 0x000fe20006800000 */
[----:B------:R1:W3:Y:S01]  /*3a00*/  I2F R14, R7 ;  /* 0x00000007000e7306 */ /* 0x0002e20000201400 */
[----:B------:R-:W-:-:S02]  /*3a10*/  FFMA.FTZ R20, R94, -UR4, R18 ;  /* 0x800000045e147c23 */ /* 0x000fc40008010012 */
[----:B--2---:R-:W-:Y:S02]  /*3a20*/  FFMA.FTZ R10, R66, -UR4, R19 ;  /* 0x80000004420a7c23 */ /* 0x004fe40008010013 */
[----:B----4-:R-:W-:Y:S01]  /*3a30*/  FFMA.FTZ R19, R65, -UR4, R54 ;  /* 0x8000000441137c23 */ /* 0x010fe20008010036 */
[----:B------:R-:W-:Y:S02]  /*3a40*/  FSEL R74, R20, -INF , !P6 ;  /* 0xff800000144a7808 */ /* 0x000fe40007000000 */
[----:B------:R-:W-:Y:S01]  /*3a50*/  FSEL R75, R10, -INF , !P5 ;  /* 0xff8000000a4b7808 */ /* 0x000fe20006800000 */
[----:B-1----:R-:W-:Y:S01]  /*3a60*/  IMAD.MOV.U32 R7, RZ, RZ, R6 ;  /* 0x000000ffff077224 */ /* 0x002fe200078e0006 */
[----:B------:R-:W-:Y:S01]  /*3a70*/  IABS R6, R12 ;  /* 0x0000000c00067213 */ /* 0x000fe20000000000 */
[----:B---3--:R-:W-:Y:S02]  /*3a80*/  FFMA.FTZ R14, R14, -UR4, R36 ;  /* 0x800000040e0e7c23 */ /* 0x008fe40008010024 */
[----:B------:R1:W2:Y:S03]  /*3a90*/  I2F R64, R7 ;  /* 0x0000000700407306 */ /* 0x0002a60000201400 */
[----:B------:R-:W-:-:S05]  /*3aa0*/  FSEL R194, R14, -INF , !P4 ;  /* 0xff8000000ec27808 */ /* 0x000fca0006000000 */
[----:B------:R-:W3:Y:S01]  /*3ab0*/  I2F R47, R6 ;  /* 0x00000006002f7306 */ /* 0x000ee20000201400 */
[C---:B-1----:R-:W-:Y:S02]  /*3ac0*/  IMAD.IADD R7, R5.reuse, 0x1, -R85 ;  /* 0x0000000105077824 */ /* 0x042fe400078e0a55 */
[----:B------:R-:W-:Y:S02]  /*3ad0*/  IMAD.IADD R5, R5, 0x1, -R84 ;  /* 0x0000000105057824 */ /* 0x000fe400078e0a54 */
[----:B--2---:R-:W-:Y:S01]  /*3ae0*/  FFMA.FTZ R9, R64, -UR4, R38 ;  /* 0x8000000440097c23 */ /* 0x004fe20008010026 */
[----:B------:R-:W-:Y:S02]  /*3af0*/  IABS R7, R7 ;  /* 0x0000000700077213 */ /* 0x000fe40000000000 */
[----:B------:R-:W-:Y:S01]  /*3b00*/  IABS R5, R5 ;  /* 0x0000000500057213 */ /* 0x000fe20000000000 */
[----:B---3--:R-:W-:Y:S01]  /*3b10*/  FFMA.FTZ R18, R47, -UR4, R55 ;  /* 0x800000042f127c23 */ /* 0x008fe20008010037 */
[----:B------:R-:W-:Y:S01]  /*3b20*/  FSEL R195, R9, -INF , !P4 ;  /* 0xff80000009c37808 */ /* 0x000fe20006000000 */
[----:B------:R-:W-:-:S02]  /*3b30*/  IMAD.MOV.U32 R6, RZ, RZ, R7 ;  /* 0x000000ffff067224 */ /* 0x000fc400078e0007 */
[----:B------:R-:W-:Y:S02]  /*3b40*/  IMAD.IADD R7, R3, 0x1, -R86 ;  /* 0x0000000103077824 */ /* 0x000fe400078e0a56 */
[----:B------:R1:W2:Y:S02]  /*3b50*/  I2F R45, R6 ;  /* 0x00000006002d7306 */ /* 0x0002a40000201400 */
[----:B-1----:R-:W-:Y:S01]  /*3b60*/  IMAD.MOV.U32 R6, RZ, RZ, R5 ;  /* 0x000000ffff067224 */ /* 0x002fe200078e0005 */
[----:B------:R-:W-:Y:S01]  /*3b70*/  IABS R5, R7 ;  /* 0x0000000700057213 */ /* 0x000fe20000000000 */
[----:B------:R-:W-:-:S04]  /*3b80*/  FFMA.FTZ R7, R96, -UR4, R62 ;  /* 0x8000000460077c23 */ /* 0x000fc8000801003e */
[----:B------:R1:W3:Y:S01]  /*3b90*/  I2F R44, R6 ;  /* 0x00000006002c7306 */ /* 0x0002e20000201400 */
[----:B--2---:R-:W-:Y:S01]  /*3ba0*/  FFMA.FTZ R17, R45, -UR4, R42 ;  /* 0x800000042d117c23 */ /* 0x004fe2000801002a */
[----:B------:R-:W-:Y:S01]  /*3bb0*/  FSEL R124, R7, -INF , !P1 ;  /* 0xff800000077c7808 */ /* 0x000fe20004800000 */
[----:B------:R-:W-:Y:S01]  /*3bc0*/  IMAD.IADD R7, R0, 0x1, -R85 ;  /* 0x0000000100077824 */ /* 0x000fe200078e0a55 */
[----:B------:R-:W-:Y:S01]  /*3bd0*/  BAR.SYNC.DEFER_BLOCKING 0x0 ;  /* 0x0000000000007b1d */ /* 0x000fe20000010000 */
[----:B------:R-:W-:-:S04]  /*3be0*/  ISETP.GE.AND P1, PT, R84, UR11, PT ;  /* 0x0000000b54007c0c */ /* 0x000fc8000bf26270 */
[----:B------:R-:W-:Y:S01]  /*3bf0*/  FSEL R25, R25, -INF , !P1 ;  /* 0xff80000019197808 */ /* 0x000fe20004800000 */
[----:B------:R2:W4:Y:S01]  /*3c00*/  I2F R13, R5 ;  /* 0x00000005000d7306 */ /* 0x0005220000201400 */
[C---:B-1----:R-:W-:Y:S02]  /*3c10*/  IMAD.IADD R6, R3.reuse, 0x1, -R85 ;  /* 0x0000000103067824 */ /* 0x042fe400078e0a55 */
[----:B------:R-:W-:Y:S02]  /*3c20*/  IMAD.IADD R3, R3, 0x1, -R84 ;  /* 0x0000000103037824 */ /* 0x000fe400078e0a54 */
[----:B---3--:R-:W-:Y:S01]  /*3c30*/  FFMA.FTZ R16, R44, -UR4, R43 ;  /* 0x800000042c107c23 */ /* 0x008fe2000801002b */
[----:B------:R-:W-:Y:S02]  /*3c40*/  IABS R6, R6 ;  /* 0x0000000600067213 */ /* 0x000fe40000000000 */
[----:B------:R-:W-:Y:S02]  /*3c50*/  IABS R3, R3 ;  /* 0x0000000300037213 */ /* 0x000fe40000000000 */
[----:B------:R-:W-:Y:S01]  /*3c60*/  FSEL R43, R21, -INF , !P6 ;  /* 0xff800000152b7808 */ /* 0x000fe20007000000 */
[----:B--2---:R-:W-:-:S02]  /*3c70*/  IMAD.MOV.U32 R5, RZ, RZ, R6 ;  /* 0x000000ffff057224 */ /* 0x004fc400078e0006 */
[----:B------:R-:W-:Y:S01]  /*3c80*/  IMAD.IADD R6, R0, 0x1, -R86 ;  /* 0x0000000100067824 */ /* 0x000fe200078e0a56 */
[----:B------:R-:W-:Y:S01]  /*3c90*/  LOP3.LUT R0, R112, R113, RZ, 0xfc, !PT ;  /* 0x0000007170007212 */ /* 0x000fe200078efcff */
[----:B------:R1:W2:Y:S01]  /*3ca0*/  I2F R12, R5 ;  /* 0x00000005000c7306 */ /* 0x0002a20000201400 */
[----:B----4-:R-:W-:-:S05]  /*3cb0*/  FFMA.FTZ R13, R13, -UR4, R37 ;  /* 0x800000040d0d7c23 */ /* 0x010fca0008010025 */
[----:B------:R-:W-:Y:S01]  /*3cc0*/  FSEL R192, R13, -INF , !P3 ;  /* 0xff8000000dc07808 */ /* 0x000fe20005800000 */
[----:B-1----:R-:W-:Y:S01]  /*3cd0*/  IMAD.MOV.U32 R5, RZ, RZ, R3 ;  /* 0x000000ffff057224 */ /* 0x002fe200078e0003 */
[----:B------:R-:W-:Y:S01]  /*3ce0*/  IABS R3, R6 ;  /* 0x0000000600037213 */ /* 0x000fe20000000000 */
[----:B--2---:R-:W-:Y:S01]  /*3cf0*/  FFMA.FTZ R12, R12, -UR4, R28 ;  /* 0x800000040c0c7c23 */ /* 0x004fe2000801001c */
[----:B------:R-:W-:Y:S01]  /*3d00*/  FSEL R28, R16, -INF , !P1 ;  /* 0xff800000101c7808 */ /* 0x000fe20004800000 */
[----:B------:R1:W2:Y:S03]  /*3d10*/  I2F R11, R5 ;  /* 0x00000005000b7306 */ /* 0x0002a60000201400 */
[----:B------:R-:W-:Y:S01]  /*3d20*/  FSEL R138, R12, -INF , !P2 ;  /* 0xff8000000c8a7808 */ /* 0x000fe20005000000 */
[----:B-1----:R-:W-:Y:S01]  /*3d30*/  IMAD.MOV.U32 R5, RZ, RZ, R3 ;  /* 0x000000ffff057224 */ /* 0x002fe200078e0003 */
[----:B------:R-:W-:Y:S01]  /*3d40*/  IABS R3, R7 ;  /* 0x0000000700037213 */ /* 0x000fe20000000000 */
[----:B------:R-:W-:-:S02]  /*3d50*/  FFMA.FTZ R7, R98, -UR4, R63 ;  /* 0x8000000462077c23 */ /* 0x000fc4000801003f */
[----:B------:R1:W3:Y:S01]  /*3d60*/  I2F R6, R5 ;  /* 0x0000000500067306 */ /* 0x0002e20000201400 */
[----:B--2---:R-:W-:Y:S01]  /*3d70*/  FFMA.FTZ R11, R11, -UR4, R29 ;  /* 0x800000040b0b7c23 */ /* 0x004fe2000801001d */
[----:B------:R-:W-:Y:S02]  /*3d80*/  FSEL R29, R17, -INF , !P2 ;  /* 0xff800000111d7808 */ /* 0x000fe40005000000 */
[----:B------:R-:W-:Y:S02]  /*3d90*/  FSEL R73, R7, -INF , !P0 ;  /* 0xff80000007497808 */ /* 0x000fe40004000000 */
[----:B------:R-:W-:Y:S01]  /*3da0*/  FSEL R132, R11, -INF , !P1 ;  /* 0xff8000000b847808 */ /* 0x000fe20004800000 */
[----:B-1----:R-:W-:Y:S01]  /*3db0*/  IMAD.MOV.U32 R5, RZ, RZ, R3 ;  /* 0x000000ffff057224 */ /* 0x002fe200078e0003 */
[----:B------:R-:W-:Y:S01]  /*3dc0*/  IABS R3, R8 ;  /* 0x0000000800037213 */ /* 0x000fe20000000000 */
[----:B------:R-:W-:Y:S02]  /*3dd0*/  FFMA.FTZ R8, R100, -UR4, R61 ;  /* 0x8000000464087c23 */ /* 0x000fe4000801003d */
[----:B---3--:R-:W-:-:S02]  /*3de0*/  FFMA.FTZ R6, R6, -UR4, R39 ;  /* 0x8000000406067c23 */ /* 0x008fc40008010027 */
[----:B------:R-:W1:Y:S01]  /*3df0*/  I2F R5, R5 ;  /* 0x0000000500057306 */ /* 0x000e620000201400 */
[----:B------:R-:W-:Y:S02]  /*3e00*/  FSEL R42, R8, -INF , !P0 ;  /* 0xff800000082a7808 */ /* 0x000fe40004000000 */
[----:B------:R-:W-:Y:S02]  /*3e10*/  PLOP3.LUT P0, PT, PT, PT, UP0, 0x80, 0x0 ;  /* 0x000000000000781c */ /* 0x000fe40003f0f008 */
[----:B------:R-:W-:-:S03]  /*3e20*/  FSEL R193, R6, -INF , !P3 ;  /* 0xff80000006c17808 */ /* 0x000fc60005800000 */
[----:B------:R-:W2:Y:S01]  /*3e30*/  I2F R3, R3 ;  /* 0x0000000300037306 */ /* 0x000ea20000201400 */
[----:B-1----:R-:W-:Y:S01]  /*3e40*/  FFMA.FTZ R5, R5, -UR4, R30 ;  /* 0x8000000405057c23 */ /* 0x002fe2000801001e */
[----:B------:R-:W-:Y:S02]  /*3e50*/  FSEL R30, R32, -INF , !P4 ;  /* 0xff800000201e7808 */ /* 0x000fe40006000000 */
[----:B------:R-:W-:Y:S02]  /*3e60*/  FSEL R32, R19, -INF , !P4 ;  /* 0xff80000013207808 */ /* 0x000fe40006000000 */
[----:B------:R-:W-:Y:S01]  /*3e70*/  FSEL R139, R5, -INF , !P2 ;  /* 0xff800000058b7808 */ /* 0x000fe20005000000 */
[----:B--2---:R-:W-:Y:S01]  /*3e80*/  FFMA.FTZ R3, R3, -UR4, R31 ;  /* 0x8000000403037c23 */ /* 0x004fe2000801001f */
[----:B------:R-:W-:-:S04]  /*3e90*/  FSEL R31, R18, -INF , !P3 ;  /* 0xff800000121f7808 */ /* 0x000fc80005800000 */
        /* <DEDUP_REMOVED lines=42> */
.L_x_1523:
[----:B------:R-:W-:Y:S05]  /*4140*/  BSYNC B0 ;  /* 0x0000000000007941 */ /* 0x000fea0003800000 */
.L_x_1522:
[----:B------:R-:W0:Y:S02]  /*4150*/  LDGDEPBAR ;  /* 0x00000000000079af */ /* 0x000e240000000000 */
.L_x_1521:
[----:B------:R-:W-:Y:S01]  /*4160*/  FMNMX.FTZ R137, R46, R33, !PT ;  /* 0x000000212e897209 */ /* 0x000fe20007810000 */
[----:B------:R-:W-:Y:S01]  /*4170*/  IMAD R196, R196, 0x8, R111 ;  /* 0x00000008c4c47824 */ /* 0x000fe200078e026f */
[----:B------:R-:W-:Y:S01]  /*4180*/  FMNMX.FTZ R3, R48, R23, !PT ;  /* 0x0000001730037209 */ /* 0x000fe20007810000 */
[----:B------:R-:W-:Y:S01]  /*4190*/  ULEA.HI.SX32 UR5, UR8, 0xffffffff, 0x1b ;  /* 0xffffffff08057891 */ /* 0x000fe2000f8fda3f */
        /* <DEDUP_REMOVED lines=24> */
[----:B------:R-:W-:Y:S01]  /*4320*/  LOP3.LUT R133, R133, UR18, RZ, 0x3c, !PT ;  /* 0x0000001285857c12 */ /* 0x000fe2000f8e3cff */
[----:B------:R-:W3:Y:S01]  /*4330*/  SHFL.BFLY PT, R5, R137, 0x2, 0x1f ;  /* 0x0c401f0089057f89 */ /* 0x000ee200000e0000 */
[----:B------:R-:W-:Y:S01]  /*4340*/  IMAD R198, R241, 0x10000, R241 ;  /* 0x00010000f1c67824 */ /* 0x000fe200078e02f1 */
[----:B------:R-:W-:Y:S01]  /*4350*/  UIADD3 UR13, UR18, 0x1715609d, URZ ;  /* 0x1715609d120d7890 */ /* 0x000fe2000fffe03f */
[----:B-1----:R-:W-:Y:S01]  /*4360*/  LOP3.LUT R8, R15, R133, RZ, 0x3c, !PT ;  /* 0x000000850f087212 */ /* 0x002fe200078e3cff */
[----:B--2---:R-:W1:Y:S01]  /*4370*/  SHFL.BFLY PT, R7, R3, 0x2, 0x1f ;  /* 0x0c401f0003077f89 */ /* 0x004e6200000e0000 */
[--C-:B------:R-:W-:Y:S01]  /*4380*/  IMAD R211, R4, 0x2, R209.reuse ;  /* 0x0000000204d37824 */ /* 0x100fe200078e02d1 */
[----:B------:R-:W-:Y:S01]  /*4390*/  UIADD3 UR29, UR19, 0x646e171e, URZ ;  /* 0x646e171e131d7890 */ /* 0x000fe2000fffe03f */
[----:B------:R-:W-:Y:S01]  /*43a0*/  IMAD R214, R2, 0x2, R209 ;  /* 0x0000000202d67824 */ /* 0x000fe200078e02d1 */
[----:B------:R-:W-:Y:S01]  /*43b0*/  LDSM.16.MT88.4 R92, [R209+0xb000] ;  /* 0x00b00000d15c783b */ /* 0x000fe20000004200 */
[----:B------:R-:W-:Y:S01]  /*43c0*/  IMAD.WIDE.U32 R8, R8, -0x2daee0ad, RZ ;  /* 0xd2511f5308087825 */ /* 0x000fe200078e00ff */
[----:B------:R-:W-:-:S02]  /*43d0*/  IADD3 R250, R196, 0x4, RZ ;  /* 0x00000004c4fa7810 */ /* 0x000fc40007ffe0ff */
[----:B------:R-:W-:Y:S01]  /*43e0*/  LDSM.16.MT88.4 R56, [R211+0xa000] ;  /* 0x00a00000d338783b */ /* 0x000fe20000004200 */
[----:B------:R-:W-:Y:S01]  /*43f0*/  IMAD R213, R2, 0x2, R211 ;  /* 0x0000000202d57824 */ /* 0x000fe200078e02d3 */
[----:B------:R-:W-:Y:S02]  /*4400*/  LOP3.LUT R12, R9, UR27, R40, 0x96, !PT ;  /* 0x0000001b090c7c12 */ /* 0x000fe4000f8e9628 */
[----:B------:R-:W-:Y:S03]  /*4410*/  LDSM.16.MT88.4 R60, [R214+0xa000] ;  /* 0x00a00000d63c783b */ /* 0x000fe60000004200 */
[----:B------:R-:W-:Y:S01]  /*4420*/  IMAD.WIDE.U32 R12, R12, -0x326172a9, RZ ;  /* 0xcd9e8d570c0c7825 */ /* 0x000fe200078e00ff */
[----:B------:R-:W-:Y:S01]  /*4430*/  LDSM.16.MT88.4 R76, [R213+0xa000] ;  /* 0x00a00000d54c783b */ /* 0x000fe20000004200 */
[----:B---3--:R-:W-:Y:S02]  /*4440*/  FMNMX.FTZ R137, R137, R5, !PT ;  /* 0x0000000589897209 */ /* 0x008fe40007810000 */
[----:B------:R-:W-:Y:S01]  /*4450*/  IMAD.U32 R5, RZ, RZ, UR5 ;  /* 0x00000005ff057e24 */ /* 0x000fe2000f8e00ff */
[----:B------:R-:W-:Y:S01]  /*4460*/  UIADD3 UR5, UR19, -0x56f99767, URZ ;  /* 0xa906689913057890 */ /* 0x000fe2000fffe03f */
[----:B------:R-:W-:Y:S01]  /*4470*/  LDSM.16.MT88.4 R108, [R211+0xb000] ;  /* 0x00b00000d36c783b */ /* 0x000fe20000004200 */
[----:B-1----:R-:W-:-:S02]  /*4480*/  FMNMX.FTZ R3, R7, R3, !PT ;  /* 0x0000000307037209 */ /* 0x002fc40007810000 */
[----:B------:R-:W-:Y:S01]  /*4490*/  LOP3.LUT R5, R41, UR19, R5, 0x96, !PT ;  /* 0x0000001329057c12 */ /* 0x000fe2000f8e9605 */
[----:B------:R-:W1:Y:S04]  /*44a0*/  SHFL.BFLY PT, R10, R137, 0x1, 0x1f ;  /* 0x0c201f00890a7f89 */ /* 0x000e6800000e0000 */
[----:B------:R-:W-:Y:S01]  /*44b0*/  IMAD.WIDE.U32 R20, R5, -0x326172a9, RZ ;  /* 0xcd9e8d5705147825 */ /* 0x000fe200078e00ff */
[----:B------:R-:W2:Y:S04]  /*44c0*/  SHFL.BFLY PT, R136, R3, 0x1, 0x1f ;  /* 0x0c201f0003887f89 */ /* 0x000ea800000e0000 */
[----:B------:R-:W-:Y:S01]  /*44d0*/  LOP3.LUT R6, R21, UR28, R14, 0x96, !PT ;  /* 0x0000001c15067c12 */ /* 0x000fe2000f8e960e */
[----:B------:R-:W-:Y:S04]  /*44e0*/  LDSM.16.MT88.4 R116, [R214+0xb000] ;  /* 0x00b00000d674783b */ /* 0x000fe80000004200 */
[----:B------:R-:W-:Y:S01]  /*44f0*/  IMAD.WIDE.U32 R6, R6, -0x2daee0ad, RZ ;  /* 0xd2511f5306067825 */ /* 0x000fe200078e00ff */
[----:B------:R-:W-:Y:S04]  /*4500*/  LDSM.16.MT88.4 R128, [R213+0xb000] ;  /* 0x00b00000d580783b */ /* 0x000fe80000004200 */
[----:B------:R-:W-:Y:S01]  /*4510*/  LOP3.LUT R7, R7, UR25, R8, 0x96, !PT ;  /* 0x0000001907077c12 */ /* 0x000fe2000f8e9608 */
[----:B------:R-:W-:Y:S01]  /*4520*/  LDSM.16.MT88.4 R188, [R209+0xa800] ;  /* 0x00a80000d1bc783b */ /* 0x000fe20000004200 */
[----:B-1----:R-:W-:-:S03]  /*4530*/  FMNMX.FTZ R137, R137, R10, !PT ;  /* 0x0000000a89897209 */ /* 0x002fc60007810000 */
[----:B------:R-:W-:Y:S01]  /*4540*/  LDSM.16.MT88.4 R184, [R211+0xa800] ;  /* 0x00a80000d3b8783b */ /* 0x000fe20000004200 */
[----:B------:R-:W-:Y:S02]  /*4550*/  LOP3.LUT R10, R13, UR26, R20, 0x96, !PT ;  /* 0x0000001a0d0a7c12 */ /* 0x000fe4000f8e9614 */
[C---:B------:R-:W-:Y:S01]  /*4560*/  FSETP.NEU.FTZ.AND P1, PT, R137.reuse, -INF , PT ;  /* 0xff8000008900780b */ /* 0x040fe20003f3d000 */
[----:B------:R-:W-:Y:S01]  /*4570*/  FMUL.FTZ R8, R137, c[0x0][0x23c] ;  /* 0x00008f0089087a20 */ /* 0x000fe20000410000 */
[----:B--2---:R-:W-:Y:S01]  /*4580*/  FMNMX.FTZ R136, R3, R136, !PT ;  /* 0x0000008803887209 */ /* 0x004fe20007810000 */
[----:B------:R-:W-:Y:S01]  /*4590*/  IMAD.WIDE.U32 R10, R10, -0x2daee0ad, RZ ;  /* 0xd2511f530a0a7825 */ /* 0x000fe200078e00ff */
[----:B------:R-:W-:Y:S02]  /*45a0*/  LDSM.16.MT88.4 R180, [R214+0xa800] ;  /* 0x00a80000d6b4783b */ /* 0x000fe40000004200 */
[----:B------:R-:W-:Y:S01]  /*45b0*/  FSEL R8, R8, RZ, P1 ;  /* 0x000000ff08087208 */ /* 0x000fe20000800000 */
[C---:B------:R-:W-:Y:S01]  /*45c0*/  FMUL.FTZ R3, R136.reuse, c[0x0][0x23c] ;  /* 0x00008f0088037a20 */ /* 0x040fe20000410000 */
[----:B------:R-:W-:Y:S01]  /*45d0*/  LOP3.LUT R5, R11, UR23, R6, 0x96, !PT ;  /* 0x000000170b057c12 */ /* 0x000fe2000f8e9606 */
[----:B------:R-:W-:Y:S01]  /*45e0*/  IMAD.WIDE.U32 R6, R7, -0x326172a9, RZ ;  /* 0xcd9e8d5707067825 */ /* 0x000fe200078e00ff */
[----:B------:R-:W-:Y:S01]  /*45f0*/  FSETP.NEU.FTZ.AND P1, PT, R136, -INF , PT ;  /* 0xff8000008800780b */ /* 0x000fe20003f3d000 */
[----:B------:R-:W-:Y:S02]  /*4600*/  LDSM.16.MT88.4 R176, [R213+0xa800] ;  /* 0x00a80000d5b0783b */ /* 0x000fe40000004200 */
[----:B------:R-:W-:Y:S01]  /*4610*/  IMAD.WIDE.U32 R16, R5, -0x326172a9, RZ ;  /* 0xcd9e8d5705107825 */ /* 0x000fe200078e00ff */
[----:B------:R-:W-:Y:S01]  /*4620*/  LOP3.LUT R7, R7, UR24, R12, 0x96, !PT ;  /* 0x0000001807077c12 */ /* 0x000fe2000f8e960c */
[----:B------:R-:W-:Y:S01]  /*4630*/  LDSM.16.MT88.4 R172, [R209+0xb800] ;  /* 0x00b80000d1ac783b */ /* 0x000fe20000004200 */
[----:B------:R-:W-:Y:S01]  /*4640*/  FSEL R3, R3, RZ, P1 ;  /* 0x000000ff03037208 */ /* 0x000fe20000800000 */
[----:B------:R-:W-:Y:S01]  /*4650*/  FFMA.FTZ R9, R46, c[0x0][0x23c], -R8 ;  /* 0x00008f002e097a23 */ /* 0x000fe20000010808 */
[----:B------:R-:W-:Y:S01]  /*4660*/  LOP3.LUT R5, R17, UR21, R6, 0x96, !PT ;  /* 0x0000001511057c12 */ /* 0x000fe2000f8e9606 */
[----:B------:R-:W-:Y:S01]  /*4670*/  IMAD.WIDE.U32 R6, R7, -0x2daee0ad, RZ ;  /* 0xd2511f5307067825 */ /* 0x000fe200078e00ff */
[----:B------:R-:W1:Y:S01]  /*4680*/  LDSM.16.MT88.4 R44, [R209+0xa000] ;  /* 0x00a00000d12c783b */ /* 0x000e620000004200 */
[----:B------:R2:W-:Y:S02]  /*4690*/  MUFU.EX2 R233, R9 ;  /* 0x0000000900e97308 */ /* 0x0005e40000000800 */
[----:B------:R-:W-:Y:S01]  /*46a0*/  IMAD.WIDE.U32 R18, R5, -0x2daee0ad, RZ ;  /* 0xd2511f5305127825 */ /* 0x000fe200078e00ff */
[----:B------:R-:W-:-:S03]  /*46b0*/  LOP3.LUT R10, R7, UR14, R10, 0x96, !PT ;  /* 0x0000000e070a7c12 */ /* 0x000fc6000f8e960a */
[----:B------:R-:W-:Y:S01]  /*46c0*/  FFMA.FTZ R5, R35, c[0x0][0x23c], -R8 ;  /* 0x00008f0023057a23 */ /* 0x000fe20000010808 */
[----:B------:R-:W-:Y:S01]  /*46d0*/  LOP3.LUT R6, R19, UR5, R6, 0x96, !PT ;  /* 0x0000000513067c12 */ /* 0x000fe2000f8e9606 */
[----:B------:R-:W-:Y:S02]  /*46e0*/  IMAD.WIDE.U32 R14, R10, -0x326172a9, RZ ;  /* 0xcd9e8d570a0e7825 */ /* 0x000fe400078e00ff */
[----:B------:R3:W-:Y:S02]  /*46f0*/  MUFU.EX2 R232, R5 ;  /* 0x0000000500e87308 */ /* 0x0007e40000000800 */
[----:B------:R-:W-:-:S04]  /*4700*/  IMAD.WIDE.U32 R6, R6, -0x326172a9, RZ ;  /* 0xcd9e8d5706067825 */ /* 0x000fc800078e00ff */
[----:B--2---:R-:W-:Y:S01]  /*4710*/  FFMA.FTZ R9, R33, c[0x0][0x23c], -R8 ;  /* 0x00008f0021097a23 */ /* 0x004fe20000010808 */
[----:B------:R-:W-:Y:S01]  /*4720*/  LOP3.LUT R13, R6, 0xff, RZ, 0xc0, !PT ;  /* 0x000000ff060d7812 */ /* 0x000fe200078ec0ff */
[--C-:B------:R-:W-:Y:S01]  /*4730*/  FFMA.FTZ R10, R24, c[0x0][0x23c], -R3.reuse ;  /* 0x00008f00180a7a23 */ /* 0x100fe20000010803 */
[----:B------:R-:W-:Y:S01]  /*4740*/  SHF.R.U32.HI R12, RZ, 0x18, R6 ;  /* 0x00000018ff0c7819 */ /* 0x000fe20000011606 */
[----:B------:R2:W-:Y:S01]  /*4750*/  MUFU.EX2 R231, R9 ;  /* 0x0000000900e77308 */ /* 0x0005e20000000800 */
[----:B------:R-:W-:Y:S02]  /*4760*/  FFMA.FTZ R0, R48, c[0x0][0x23c], -R3 ;  /* 0x00008f0030007a23 */ /* 0x000fe40000010803 */
[----:B---3--:R-:W-:-:S05]  /*4770*/  FFMA.FTZ R5, R34, c[0x0][0x23c], -R8 ;  /* 0x00008f0022057a23 */ /* 0x008fca0000010808 */
[----:B------:R-:W-:Y:S08]  /*4780*/  MUFU.EX2 R229, R10 ;  /* 0x0000000a00e57308 */ /* 0x000ff00000000800 */
[----:B------:R3:W4:Y:S01]  /*4790*/  MUFU.EX2 R230, R5 ;  /* 0x0000000500e67308 */ /* 0x0007220000000800 */
[----:B--2---:R-:W-:-:S04]  /*47a0*/  SHF.R.U32.HI R9, RZ, 0x10, R6 ;  /* 0x00000010ff097819 */ /* 0x004fc80000011606 */
[----:B------:R-:W-:-:S03]  /*47b0*/  LOP3.LUT R9, R9, 0xff, RZ, 0xc0, !PT ;  /* 0x000000ff09097812 */ /* 0x000fc600078ec0ff */
[----:B------:R2:W-:Y:S01]  /*47c0*/  MUFU.EX2 R227, R0 ;  /* 0x0000000000e37308 */ /* 0x0005e20000000800 */
[----:B---3--:R-:W-:Y:S01]  /*47d0*/  LOP3.LUT R5, R7, UR30, R14, 0x96, !PT ;  /* 0x0000001e07057c12 */ /* 0x008fe2000f8e960e */
[----:B------:R-:W-:Y:S01]  /*47e0*/  FFMA.FTZ R14, R28, c[0x0][0x23c], -R3 ;  /* 0x00008f001c0e7a23 */ /* 0x000fe20000010803 */
[----:B------:R-:W-:Y:S02]  /*47f0*/  LOP3.LUT R7, R6, 0xffff, RZ, 0xc0, !PT ;  /* 0x0000ffff06077812 */ /* 0x000fe400078ec0ff */
[----:B------:R-:W-:-:S03]  /*4800*/  LOP3.LUT R6, R5, 0xffff, RZ, 0xc0, !PT ;  /* 0x0000ffff05067812 */ /* 0x000fc600078ec0ff */
[----:B------:R-:W-:Y:S01]  /*4810*/  MUFU.EX2 R239, R14 ;  /* 0x0000000e00ef7308 */ /* 0x000fe20000000800 */
[----:B------:R-:W-:Y:S02]  /*4820*/  SHF.R.U32.HI R7, RZ, 0x8, R7 ;  /* 0x00000008ff077819 */ /* 0x000fe40000011607 */
[----:B------:R-:W-:Y:S01]  /*4830*/  SHF.R.U32.HI R10, RZ, 0x8, R6 ;  /* 0x00000008ff0a7819 */ /* 0x000fe20000011606 */
[----:B------:R-:W-:Y:S01]  /*4840*/  FFMA.FTZ R6, R22, c[0x0][0x23c], -R3 ;  /* 0x00008f0016067a23 */ /* 0x000fe20000010803 */
[----:B------:R-:W-:Y:S01]  /*4850*/  PRMT R13, R13, 0x5410, R7 ;  /* 0x000054100d0d7816 */ /* 0x000fe20000000007 */
[----:B--2---:R-:W-:Y:S01]  /*4860*/  FFMA.FTZ R0, R23, c[0x0][0x23c], -R3 ;  /* 0x00008f0017007a23 */ /* 0x004fe20000010803 */
[----:B------:R-:W-:Y:S01]  /*4870*/  PRMT R7, R9, 0x5410, R12 ;  /* 0x0000541009077816 */ /* 0x000fe2000000000c */
[----:B------:R2:W3:Y:S01]  /*4880*/  MUFU.EX2 R228, R6 ;  /* 0x0000000600e47308 */ /* 0x0004e20000000800 */
[----:B------:R-:W-:Y:S02]  /*4890*/  SHF.R.U32.HI R4, RZ, 0x10, R5 ;  /* 0x00000010ff047819 */ /* 0x000fe40000011605 */
[----:B------:R-:W-:Y:S01]  /*48a0*/  LOP3.LUT R11, R5, 0xff, RZ, 0xc0, !PT ;  /* 0x000000ff050b7812 */ /* 0x000fe200078ec0ff */
[----:B------:R-:W-:Y:S01]  /*48b0*/  HSET2.LE.AND R7, R7, R198, PT ;  /* 0x000000c607077233 */ /* 0x000fe20003803000 */
[----:B----4-:R-:W-:-:S02]  /*48c0*/  F2FP.PACK_AB R2, R230, R232 ;  /* 0x000000e8e602723e */ /* 0x010fc400000000ff */
[----:B------:R-:W-:Y:S01]  /*48d0*/  PRMT R10, R11, 0x5410, R10 ;  /* 0x000054100b0a7816 */ /* 0x000fe2000000000a */
[----:B------:R4:W5:Y:S01]  /*48e0*/  MUFU.EX2 R226, R0 ;  /* 0x0000000000e27308 */ /* 0x0009620000000800 */
[----:B------:R-:W-:Y:S02]  /*48f0*/  FMNMX.FTZ R11, R124, R73, !PT ;  /* 0x000000497c0b7209 */ /* 0x000fe40007810000 */
[----:B--2---:R-:W-:-:S04]  /*4900*/  FMNMX.FTZ R6, R107, R42, !PT ;  /* 0x0000002a6b067209 */ /* 0x004fc80007810000 */
[----:B------:R-:W-:Y:S02]  /*4910*/  FMNMX.FTZ R9, R43, R6, !PT ;  /* 0x000000062b097209 */ /* 0x000fe40007810000 */
[----:B------:R-:W-:Y:S02]  /*4920*/  SHF.R.U32.HI R6, RZ, 0x18, R5 ;  /* 0x00000018ff067819 */ /* 0x000fe40000011605 */
[----:B------:R-:W-:Y:S01]  /*4930*/  LOP3.LUT R5, R4, 0xff, RZ, 0xc0, !PT ;  /* 0x000000ff04057812 */ /* 0x000fe200078ec0ff */
[--C-:B----4-:R-:W-:Y:S01]  /*4940*/  HSET2.LE.AND R0, R13, R198.reuse, PT ;  /* 0x000000c60d007233 */ /* 0x110fe20003803000 */
[----:B---3--:R-:W-:Y:S01]  /*4950*/  F2FP.PACK_AB R4, R228, R229 ;  /* 0x000000e5e404723e */ /* 0x008fe200000000ff */
[----:B------:R-:W-:Y:S01]  /*4960*/  FFMA.FTZ R13, R29, c[0x0][0x23c], -R3 ;  /* 0x00008f001d0d7a23 */ /* 0x000fe20000010803 */
[----:B------:R-:W-:Y:S02]  /*4970*/  PRMT R5, R5, 0x5410, R6 ;  /* 0x0000541005057816 */ /* 0x000fe40000000006 */
[----:B------:R-:W-:Y:S01]  /*4980*/  LOP3.LUT R7, R7, R4, RZ, 0xc0, !PT ;  /* 0x0000000407077212 */ /* 0x000fe200078ec0ff */
[----:B------:R-:W-:Y:S01]  /*4990*/  MUFU.EX2 R206, R13 ;  /* 0x0000000d00ce7308 */ /* 0x000fe20000000800 */
[----:B------:R-:W-:Y:S01]  /*49a0*/  FMNMX.FTZ R4, R72, R9, !PT ;  /* 0x0000000948047209 */ /* 0x000fe20007810000 */
[--C-:B------:R-:W-:Y:S01]  /*49b0*/  HSET2.LE.AND R5, R5, R198.reuse, PT ;  /* 0x000000c605057233 */ /* 0x100fe20003803000 */
[----:B------:R-:W-:Y:S01]  /*49c0*/  LOP3.LUT R6, R0, R2, RZ, 0xc0, !PT ;  /* 0x0000000200067212 */ /* 0x000fe200078ec0ff */
[----:B------:R-:W-:Y:S01]  /*49d0*/  HSET2.LE.AND R0, R10, R198, PT ;  /* 0x000000c60a007233 */ /* 0x000fe20003803000 */
[----:B------:R-:W-:-:S02]  /*49e0*/  F2FP.PACK_AB R2, R231, R233 ;  /* 0x000000e9e702723e */ /* 0x000fc400000000ff */
[----:B------:R-:W-:Y:S02]  /*49f0*/  FMNMX.FTZ R10, R194, R4, !PT ;  /* 0x00000004c20a7209 */ /* 0x000fe40007810000 */
[----:B------:R-:W-:Y:S01]  /*4a00*/  LOP3.LUT R4, R0, R2, RZ, 0xc0, !PT ;  /* 0x0000000200047212 */ /* 0x000fe200078ec0ff */
[----:B------:R-:W-:Y:S01]  /*4a10*/  FFMA.FTZ R2, R30, c[0x0][0x23c], -R8 ;  /* 0x00008f001e027a23 */ /* 0x000fe20000010808 */
[----:B------:R-:W-:Y:S02]  /*4a20*/  FMNMX.FTZ R0, R192, R10, !PT ;  /* 0x0000000ac0007209 */ /* 0x000fe40007810000 */
[----:B-----5:R-:W-:Y:S01]  /*4a30*/  F2FP.PACK_AB R9, R226, R227 ;  /* 0x000000e3e209723e */ /* 0x020fe200000000ff */
[----:B------:R2:W-:Y:S01]  /*4a40*/  MUFU.EX2 R224, R2 ;  /* 0x0000000200e07308 */ /* 0x0005e20000000800 */
[----:B------:R-:W-:Y:S02]  /*4a50*/  FMNMX.FTZ R0, R138, R0, !PT ;  /* 0x000000008a007209 */ /* 0x000fe40007810000 */
[----:B------:R-:W-:-:S02]  /*4a60*/  LOP3.LUT R5, R5, R9, RZ, 0xc0, !PT ;  /* 0x0000000905057212 */ /* 0x000fc400078ec0ff */
[----:B------:R-:W-:-:S05]  /*4a70*/  FMNMX.FTZ R0, R132, R0, !PT ;  /* 0x0000000084007209 */ /* 0x000fca0007810000 */
[----:B------:R-:W3:Y:S01]  /*4a80*/  SHFL.BFLY PT, R9, R0, 0x2, 0x1f ;  /* 0x0c401f0000097f89 */ /* 0x000ee200000e0000 */
[----:B-1----:R-:W-:Y:S01]  /*4a90*/  HMMA.16816.F32 R140, R4, R44, RZ ;  /* 0x0000002c048c723c */ /* 0x002fe200000018ff */
[----:B--2---:R-:W-:-:S07]  /*4aa0*/  FFMA.FTZ R2, R27, c[0x0][0x23c], -R8 ;  /* 0x00008f001b027a23 */ /* 0x004fce0000010808 */
[C---:B------:R-:W-:Y:S01]  /*4ab0*/  HMMA.16816.F32 R36, R4.reuse, R56, RZ ;  /* 0x000000380424723c */ /* 0x040fe200000018ff */
[----:B------:R1:W-:Y:S07]  /*4ac0*/  MUFU.EX2 R225, R2 ;  /* 0x0000000200e17308 */ /* 0x0003ee0000000800 */
[----:B------:R-:W-:Y:S01]  /*4ad0*/  HMMA.16816.F32 R52, R4, R60, RZ ;  /* 0x0000003c0434723c */ /* 0x000fe200000018ff */
[----:B---3--:R-:W-:-:S07]  /*4ae0*/  FMNMX.FTZ R17, R9, R0, !PT ;  /* 0x0000000009117209 */ /* 0x008fce0007810000 */
[C---:B------:R-:W-:Y:S01]  /*4af0*/  HMMA.16816.F32 R68, R4.reuse, R76, RZ ;  /* 0x0000004c0444723c */ /* 0x040fe200000018ff */
[----:B-1----:R-:W-:Y:S01]  /*4b00*/  FFMA.FTZ R2, R26, c[0x0][0x23c], -R8 ;  /* 0x00008f001a027a23 */ /* 0x002fe20000010808 */
[----:B------:R-:W-:Y:S01]  /*4b10*/  LOP3.LUT R0, R15, UR13, R16, 0x96, !PT ;  /* 0x0000000d0f007c12 */ /* 0x000fe2000f8e9610 */
[--C-:B------:R-:W-:Y:S02]  /*4b20*/  FFMA.FTZ R15, R32, c[0x0][0x23c], -R3.reuse ;  /* 0x00008f00200f7a23 */ /* 0x100fe40000010803 */
[----:B------:R1:W-:Y:S01]  /*4b30*/  MUFU.EX2 R207, R2 ;  /* 0x0000000200cf7308 */ /* 0x0003e20000000800 */
[----:B------:R-:W-:Y:S01]  /*4b40*/  FFMA.FTZ R16, R31, c[0x0][0x23c], -R3 ;  /* 0x00008f001f107a23 */ /* 0x000fe20000010803 */
[----:B------:R-:W-:Y:S01]  /*4b50*/  LDSM.16.MT88.4 R32, [R213+0xb800] ;  /* 0x00b80000d520783b */ /* 0x000fe20000004200 */
[C---:B------:R-:W-:Y:S03]  /*4b60*/  HMMA.16816.F32 R84, R4.reuse, R92, RZ ;  /* 0x0000005c0454723c */ /* 0x040fe600000018ff */
[----:B------:R-:W-:Y:S02]  /*4b70*/  LDSM.16.MT88.4 R28, [R214+0xb800] ;  /* 0x00b80000d61c783b */ /* 0x000fe40000004200 */
[----:B------:R-:W-:Y:S03]  /*4b80*/  MUFU.EX2 R205, R15 ;  /* 0x0000000f00cd7308 */ /* 0x000fe60000000800 */
[----:B------:R-:W-:Y:S01]  /*4b90*/  HMMA.16816.F32 R100, R4, R108, RZ ;  /* 0x0000006c0464723c */ /* 0x000fe200000018ff */
[----:B-1----:R-:W-:-:S04]  /*4ba0*/  FFMA.FTZ R2, R25, c[0x0][0x23c], -R8 ;  /* 0x00008f0019027a23 */ /* 0x002fc80000010808 */
[----:B------:R-:W-:Y:S01]  /*4bb0*/  MUFU.EX2 R204, R16 ;  /* 0x0000001000cc7308 */ /* 0x000fe20000000800 */
[----:B------:R-:W-:Y:S02]  /*4bc0*/  IMAD.WIDE.U32 R8, R0, -0x2daee0ad, RZ ;  /* 0xd2511f5300087825 */ /* 0x000fe400078e00ff */
[C---:B------:R-:W-:Y:S01]  /*4bd0*/  HMMA.16816.F32 R112, R4.reuse, R116, RZ ;  /* 0x000000740470723c */ /* 0x040fe200000018ff */
[----:B------:R-:W-:Y:S02]  /*4be0*/  LDSM.16.MT88.4 R24, [R211+0xb800] ;  /* 0x00b80000d318783b */ /* 0x000fe40000004200 */
[C---:B------:R-:W-:Y:S02]  /*4bf0*/  LOP3.LUT R0, R8.reuse, 0xffff, RZ, 0xc0, !PT ;  /* 0x0000ffff08007812 */ /* 0x040fe400078ec0ff */
[----:B------:R1:W2:Y:S01]  /*4c00*/  MUFU.EX2 R240, R2 ;  /* 0x0000000200f07308 */ /* 0x0002a20000000800 */
[----:B------:R-:W-:Y:S02]  /*4c10*/  LOP3.LUT R12, R8, 0xff, RZ, 0xc0, !PT ;  /* 0x000000ff080c7812 */ /* 0x000fe400078ec0ff */
[----:B------:R-:W-:Y:S01]  /*4c20*/  HMMA.16816.F32 R164, R4, R128, RZ ;  /* 0x0000008004a4723c */ /* 0x000fe200000018ff */
[----:B------:R-:W-:-:S02]  /*4c30*/  SHF.R.U32.HI R10, RZ, 0x8, R0 ;  /* 0x00000008ff0a7819 */ /* 0x000fc40000011600 */
[----:B------:R-:W-:Y:S02]  /*4c40*/  LOP3.LUT R0, R9, UR29, R18, 0x96, !PT ;  /* 0x0000001d09007c12 */ /* 0x000fe4000f8e9612 */
[----:B------:R-:W-:-:S03]  /*4c50*/  PRMT R13, R12, 0x5410, R10 ;  /* 0x000054100c0d7816 */ /* 0x000fc6000000000a */
[----:B------:R-:W-:Y:S01]  /*4c60*/  HMMA.16816.F32 R152, R4, R46, RZ ;  /* 0x0000002e0498723c */ /* 0x000fe200000018ff */
[--C-:B-1----:R-:W-:Y:S02]  /*4c70*/  SHF.R.U32.HI R2, RZ, 0x10, R8.reuse ;  /* 0x00000010ff027819 */ /* 0x102fe40000011608 */
[----:B------:R-:W-:-:S05]  /*4c80*/  SHF.R.U32.HI R8, RZ, 0x18, R8 ;  /* 0x00000018ff087819 */ /* 0x000fca0000011608 */
[C---:B------:R-:W-:Y:S01]  /*4c90*/  HMMA.16816.F32 R48, R4.reuse, R58, RZ ;  /* 0x0000003a0430723c */ /* 0x040fe200000018ff */
[----:B------:R-:W-:Y:S02]  /*4ca0*/  LOP3.LUT R3, R2, 0xff, RZ, 0xc0, !PT ;  /* 0x000000ff02037812 */ /* 0x000fe400078ec0ff */
[----:B------:R-:W-:Y:S02]  /*4cb0*/  FMNMX.FTZ R2, R74, R11, !PT ;  /* 0x0000000b4a027209 */ /* 0x000fe40007810000 */
[----:B------:R-:W-:Y:S02]  /*4cc0*/  PRMT R12, R3, 0x5410, R8 ;  /* 0x00005410030c7816 */ /* 0x000fe40000000008 */
[----:B------:R-:W-:Y:S01]  /*4cd0*/  FMNMX.FTZ R10, R75, R2, !PT ;  /* 0x000000024b0a7209 */ /* 0x000fe20007810000 */
[----:B------:R-:W-:Y:S01]  /*4ce0*/  HMMA.16816.F32 R64, R4, R62, RZ ;  /* 0x0000003e0440723c */ /* 0x000fe200000018ff */
[C---:B------:R-:W-:Y:S02]  /*4cf0*/  LOP3.LUT R2, R0.reuse, 0xffff, RZ, 0xc0, !PT ;  /* 0x0000ffff00027812 */ /* 0x040fe400078ec0ff */
[----:B------:R-:W-:-:S02]  /*4d00*/  LOP3.LUT R11, R0, 0xff, RZ, 0xc0, !PT ;  /* 0x000000ff000b7812 */ /* 0x000fc400078ec0ff */
[----:B------:R-:W-:Y:S02]  /*4d10*/  SHF.R.U32.HI R8, RZ, 0x10, R0 ;  /* 0x00000010ff087819 */ /* 0x000fe40000011600 */
[----:B------:R-:W-:Y:S01]  /*4d20*/  SHF.R.U32.HI R9, RZ, 0x8, R2 ;  /* 0x00000008ff097819 */ /* 0x000fe20000011602 */
[C---:B------:R-:W-:Y:S01]  /*4d30*/  HMMA.16816.F32 R80, R4.reuse, R78, RZ ;  /* 0x0000004e0450723c */ /* 0x040fe200000018ff */
[----:B------:R-:W-:Y:S02]  /*4d40*/  SHF.R.U32.HI R3, RZ, 0x18, R0 ;  /* 0x00000018ff037819 */ /* 0x000fe40000011600 */
[----:B------:R-:W-:Y:S02]  /*4d50*/  FMNMX.FTZ R0, R195, R10, !PT ;  /* 0x0000000ac3007209 */ /* 0x000fe40007810000 */
[----:B------:R-:W-:Y:S02]  /*4d60*/  PRMT R11, R11, 0x5410, R9 ;  /* 0x000054100b0b7816 */ /* 0x000fe40000000009 */
[----:B------:R-:W-:Y:S01]  /*4d70*/  LOP3.LUT R2, R8, 0xff, RZ, 0xc0, !PT ;  /* 0x000000ff08027812 */ /* 0x000fe200078ec0ff */
[----:B------:R-:W-:Y:S01]  /*4d80*/  HMMA.16816.F32 R96, R4, R94, RZ ;  /* 0x0000005e0460723c */ /* 0x000fe200000018ff */
[----:B------:R-:W-:Y:S01]  /*4d90*/  FMNMX.FTZ R9, R193, R0, !PT ;  /* 0x00000000c1097209 */ /* 0x000fe20007810000 */
[--C-:B------:R-:W-:Y:S01]  /*4da0*/  HSET2.LE.AND R0, R13, R198.reuse, PT ;  /* 0x000000c60d007233 */ /* 0x100fe20003803000 */
[----:B------:R-:W-:Y:S01]  /*4db0*/  PRMT R10, R2, 0x5410, R3 ;  /* 0x00005410020a7816 */ /* 0x000fe20000000003 */
[----:B------:R-:W-:Y:S01]  /*4dc0*/  HSET2.LE.AND R3, R12, R198, PT ;  /* 0x000000c60c037233 */ /* 0x000fe20003803000 */
[----:B------:R-:W-:-:S02]  /*4dd0*/  FMNMX.FTZ R9, R139, R9, !PT ;  /* 0x000000098b097209 */ /* 0x000fc40007810000 */
[----:B--2---:R-:W-:Y:S01]  /*4de0*/  F2FP.PACK_AB R2, R240, R207 ;  /* 0x000000cff002723e */ /* 0x004fe200000000ff */
[C---:B------:R-:W-:Y:S01]  /*4df0*/  HMMA.16816.F32 R156, R4.reuse, R110, RZ ;  /* 0x0000006e049c723c */ /* 0x040fe200000018ff */
[----:B------:R-:W-:Y:S02]  /*4e00*/  F2FP.PACK_AB R8, R239, R206 ;  /* 0x000000ceef08723e */ /* 0x000fe400000000ff */
        /* <DEDUP_REMOVED lines=16> */
[----:B------:R-:W-:Y:S01]  /*4f10*/  HMMA.16816.F32 R140, R168, R188, R140 ;  /* 0x000000bca88c723c */ /* 0x000fe2000000188c */
[----:B------:R-:W-:Y:S01]  /*4f20*/  IMAD.WIDE.U32 R6, R0, -0x2daee0ad, RZ ;  /* 0xd2511f5300067825 */ /* 0x000fe200078e00ff */
[----:B-1----:R-:W-:-:S04]  /*4f30*/  FMNMX.FTZ R135, R17, R11, !PT ;  /* 0x0000000b11877209 */ /* 0x002fc80007810000 */
[----:B------:R-:W-:Y:S02]  /*4f40*/  LOP3.LUT R4, R7, UR27, R40, 0x96, !PT ;  /* 0x0000001b07047c12 */ /* 0x000fe4000f8e9628 */
[C---:B------:R-:W-:Y:S01]  /*4f50*/  HMMA.16816.F32 R36, R168.reuse, R184, R36 ;  /* 0x000000b8a824723c */ /* 0x040fe20000001824 */
[----:B--2---:R-:W-:Y:S01]  /*4f60*/  FMNMX.FTZ R0, R10, R9, !PT ;  /* 0x000000090a007209 */ /* 0x004fe20007810000 */
[C---:B------:R-:W-:Y:S01]  /*4f70*/  FMUL.FTZ R3, R135.reuse, c[0x0][0x23c] ;  /* 0x00008f0087037a20 */ /* 0x040fe20000410000 */
[----:B------:R-:W-:Y:S01]  /*4f80*/  FSETP.NEU.FTZ.AND P1, PT, R135, -INF , PT ;  /* 0xff8000008700780b */ /* 0x000fe20003f3d000 */
[----:B------:R-:W-:Y:S02]  /*4f90*/  IMAD.WIDE.U32 R8, R4, -0x326172a9, RZ ;  /* 0xcd9e8d5704087825 */ /* 0x000fe400078e00ff */
[----:B------:R-:W1:Y:S01]  /*4fa0*/  SHFL.BFLY PT, R12, R0, 0x1, 0x1f ;  /* 0x0c201f00000c7f89 */ /* 0x000e6200000e0000 */
[----:B------:R-:W-:Y:S01]  /*4fb0*/  FSEL R3, R3, RZ, P1 ;  /* 0x000000ff03037208 */ /* 0x000fe20000800000 */
[----:B------:R-:W-:Y:S01]  /*4fc0*/  HMMA.16816.F32 R52, R168, R180, R52 ;  /* 0x000000b4a834723c */ /* 0x000fe20000001834 */
[----:B------:R-:W-:-:S03]  /*4fd0*/  LOP3.LUT R7, R9, UR26, R20, 0x96, !PT ;  /* 0x0000001a09077c12 */ /* 0x000fc6000f8e9614 */
[--C-:B------:R-:W-:Y:S02]  /*4fe0*/  FFMA.FTZ R4, R107, c[0x0][0x23c], -R3.reuse ;  /* 0x00008f006b047a23 */ /* 0x100fe40000010803 */
[----:B------:R-:W-:Y:S02]  /*4ff0*/  IMAD.WIDE.U32 R10, R7, -0x2daee0ad, RZ ;  /* 0xd2511f53070a7825 */ /* 0x000fe400078e00ff */
[----:B------:R2:W-:Y:S01]  /*5000*/  MUFU.EX2 R203, R4 ;  /* 0x0000000400cb7308 */ /* 0x0005e20000000800 */
[----:B------:R-:W-:Y:S01]  /*5010*/  HMMA.16816.F32 R68, R168, R176, R68 ;  /* 0x000000b0a844723c */ /* 0x000fe20000001844 */
[----:B------:R-:W-:-:S06]  /*5020*/  FFMA.FTZ R7, R43, c[0x0][0x23c], -R3 ;  /* 0x00008f002b077a23 */ /* 0x000fcc0000010803 */
[----:B------:R-:W-:Y:S01]  /*5030*/  MUFU.EX2 R200, R7 ;  /* 0x0000000700c87308 */ /* 0x000fe20000000800 */
[----:B------:R-:W-:Y:S01]  /*5040*/  HMMA.16816.F32 R84, R168, R172, R84 ;  /* 0x000000aca854723c */ /* 0x000fe20000001854 */
[----:B--2---:R-:W-:-:S07]  /*5050*/  IMAD.WIDE.U32 R4, R2, -0x2daee0ad, RZ ;  /* 0xd2511f5302047825 */ /* 0x004fce00078e00ff */
        /* <DEDUP_REMOVED lines=45> */
[--C-:B------:R-:W-:Y:S02]  /*5330*/  SHF.R.U32.HI R6, RZ, 0x10, R5.reuse ;  /* 0x00000010ff067819 */ /* 0x100fe40000011605 */
        /* <DEDUP_REMOVED lines=46> */
[----:B------:R-:W-:-:S04]  /*5620*/  FFMA.FTZ R4, R194, c[0x0][0x23c], -R3 ;  /* 0x00008f00c2047a23 */ /* 0x000fc80000010803 */
        /* <DEDUP_REMOVED lines=84> */
[----:B------:R-:W-:Y:S01]  /*5b70*/  LOP3.LUT R3, R234, 0x3, RZ, 0xc0, !PT ;  /* 0x00000003ea037812 */ /* 0x000fe200078ec0ff */
[----:B------:R-:W-:Y:S01]  /*5b80*/  ULEA.HI.SX32 UR8, UR8, 0xfffffffe, 0x1b ;  /* 0xfffffffe08087891 */ /* 0x000fe2000f8fda3f */
[----:B------:R-:W-:Y:S01]  /*5b90*/  ISETP.GE.AND P2, PT, R237, c[0x0][0x220], PT ;  /* 0x00008800ed007a0c */ /* 0x000fe20003f46270 */
[----:B------:R-:W-:Y:S01]  /*5ba0*/  IMAD.WIDE.U32 R250, R250, -0x326172a9, RZ ;  /* 0xcd9e8d57fafa7825 */ /* 0x000fe200078e00ff */
[----:B------:R1:W-:Y:S01]  /*5bb0*/  STL.64 [R1], R4 ;  /* 0x0000000401007387 */ /* 0x0003e20000100a00 */
[----:B------:R-:W-:-:S02]  /*5bc0*/  LOP3.LUT R244, R5, R133, RZ, 0x3c, !PT ;  /* 0x0000008505f47212 */ /* 0x000fc400078e3cff */
[----:B------:R-:W-:Y:S01]  /*5bd0*/  IMAD R0, R3, -0x2, R202 ;  /* 0xfffffffe03007824 */ /* 0x000fe200078e02ca */
[----:B------:R-:W-:Y:S01]  /*5be0*/  LOP3.LUT R242, R251, R133, RZ, 0x3c, !PT ;  /* 0x00000085fbf27212 */ /* 0x000fe200078e3cff */
[----:B------:R-:W-:Y:S01]  /*5bf0*/  IMAD.U32 R252, RZ, RZ, UR11 ;  /* 0x0000000bfffc7e24 */ /* 0x000fe2000f8e00ff */
[----:B------:R-:W-:Y:S01]  /*5c00*/  MOV R3, R136 ;  /* 0x0000008800037202 */ /* 0x000fe20000000f00 */
[----:B------:R-:W-:Y:S01]  /*5c10*/  IMAD.MOV.U32 R132, RZ, RZ, R135 ;  /* 0x000000ffff847224 */ /* 0x000fe200078e0087 */
[----:B------:R-:W-:Y:S01]  /*5c20*/  MOV R138, R2 ;  /* 0x00000002008a7202 */ /* 0x000fe20000000f00 */
[----:B------:R-:W-:Y:S01]  /*5c30*/  IMAD.WIDE.U32 R236, R236, -0x2daee0ad, RZ ;  /* 0xd2511f53ecec7825 */ /* 0x000fe200078e00ff */
[----:B------:R-:W-:Y:S01]  /*5c40*/  IADD3 R252, R252, -UR12, R0 ;  /* 0x8000000cfcfc7c10 */ /* 0x000fe2000fffe000 */
[----:B------:R-:W-:Y:S01]  /*5c50*/  ULDC.64 UR10, c[0x0][0x1a0] ;  /* 0x00006800000a7ab9 */ /* 0x000fe20000000a00 */
[----:B------:R-:W-:Y:S01]  /*5c60*/  ISETP.GE.AND P3, PT, R246, c[0x0][0x220], PT ;  /* 0x00008800f6007a0c */ /* 0x000fe20003f66270 */
[----:B------:R-:W-:Y:S01]  /*5c70*/  IMAD.MOV.U32 R0, RZ, RZ, R137 ;  /* 0x000000ffff007224 */ /* 0x000fe200078e0089 */
[----:B------:R-:W-:Y:S01]  /*5c80*/  PRMT R241, R241, 0x7054, R241 ;  /* 0x00007054f1f17816 */ /* 0x000fe200000000f1 */
[----:B------:R-:W-:-:S04]  /*5c90*/  IMAD.WIDE.U32 R244, R244, -0x2daee0ad, RZ ;  /* 0xd2511f53f4f47825 */ /* 0x000fc800078e00ff */
[----:B------:R-:W-:Y:S01]  /*5ca0*/  IMAD.WIDE.U32 R242, R242, -0x2daee0ad, RZ ;  /* 0xd2511f53f2f27825 */ /* 0x000fe200078e00ff */
[----:B------:R-:W-:Y:S05]  /*5cb0*/  BRA `(.L_x_1525) ;  /* 0x000002e000007947 */ /* 0x000fea0003800000 */
.L_x_1527:
        /* <DEDUP_REMOVED lines=46> */
.L_x_1525:
        /* <DEDUP_REMOVED lines=147> */
.L_x_1526:
[----:B------:R-:W-:Y:S01]  /*68d0*/  MOV R133, UR8 ;  /* 0x0000000800857c02 */ /* 0x000fe20008000f00 */
[----:B------:R-:W2:Y:S04]  /*68e0*/  LDL.64 R186, [R1] ;  /* 0x0000000001ba7983 */ /* 0x000ea80000100a00 */
[----:B------:R-:W-:Y:S05]  /*68f0*/  IMAD R133, R133, -0x20, R252 ;  /* 0xffffffe085857824 */ /* 0x000fea00078e02fc */
[C---:B------:R-:W-:Y:S02]  /*6900*/  IADD3 R2, R133.reuse, -0x1, RZ ;  /* 0xffffffff85027810 */ /* 0x040fe40007ffe0ff */
[C---:B-1----:R-:W-:Y:S02]  /*6910*/  IADD3 R136, R133.reuse, -0x9, RZ ;  /* 0xfffffff785887810 */ /* 0x042fe40007ffe0ff */
[----:B------:R-:W-:Y:S02]  /*6920*/  ISETP.GE.AND P0, PT, R2, RZ, PT ;  /* 0x000000ff0200720c */ /* 0x000fe40003f06270 */
[----:B------:R-:W-:Y:S02]  /*6930*/  IABS R134, R133 ;  /* 0x0000008500867213 */ /* 0x000fe40000000000 */
[C---:B------:R-:W-:Y:S02]  /*6940*/  IADD3 R135, R133.reuse, -0x11, RZ ;  /* 0xffffffef85877810 */ /* 0x040fe40007ffe0ff */
[----:B------:R-:W-:Y:S02]  /*6950*/  MOV R178, R134 ;  /* 0x0000008600b27202 */ /* 0x000fe40000000f00 */
[C---:B------:R-:W-:Y:S04]  /*6960*/  IADD3 R134, R133.reuse, -0x8, RZ ;  /* 0xfffffff885867810 */ /* 0x040fe80007ffe0ff */
[----:B------:R-:W1:Y:S01]  /*6970*/  I2F R178, R178 ;  /* 0x000000b200b27306 */ /* 0x000e620000201400 */
[C---:B------:R-:W-:Y:S02]  /*6980*/  @!P0 IADD3 R2, -R133.reuse, 0x1, RZ ;  /* 0x0000000185028810 */ /* 0x040fe40007ffe1ff */
[----:B------:R-:W-:Y:S02]  /*6990*/  ISETP.GE.AND P0, PT, R136, RZ, PT ;  /* 0x000000ff8800720c */ /* 0x000fe40003f06270 */
[----:B------:R-:W-:Y:S05]  /*69a0*/  ISETP.GE.AND P1, PT, R134, RZ, PT ;  /* 0x000000ff8600720c */ /* 0x000fea0003f26270 */
[----:B------:R-:W3:Y:S06]  /*69b0*/  I2F R177, R2 ;  /* 0x0000000200b17306 */ /* 0x000eec0000201400 */
[C---:B------:R-:W-:Y:S02]  /*69c0*/  @!P0 IADD3 R136, -R133.reuse, 0x9, RZ ;  /* 0x0000000985888810 */ /* 0x040fe40007ffe1ff */
[----:B------:R-:W-:Y:S02]  /*69d0*/  @!P1 IADD3 R134, -R133, 0x8, RZ ;  /* 0x0000000885869810 */ /* 0x000fe40007ffe1ff */
[----:B------:R-:W4:Y:S01]  /*69e0*/  I2F R175, R136 ;  /* 0x0000008800af7306 */ /* 0x000f220000201400 */
[----:B------:R-:W-:Y:S01]  /*69f0*/  ISETP.GE.AND P0, PT, R135, RZ, PT ;  /* 0x000000ff8700720c */ /* 0x000fe20003f06270 */
[C---:B-1----:R-:W-:Y:S02]  /*6a00*/  FFMA.FTZ R4, R178.reuse, -UR4, R4 ;  /* 0x80000004b2047c23 */ /* 0x042fe40008010004 */
[----:B------:R-:W-:Y:S06]  /*6a10*/  FFMA.FTZ R18, R178, -UR4, R18 ;  /* 0x80000004b2127c23 */ /* 0x000fec0008010012 */
[----:B------:R-:W1:Y:S01]  /*6a20*/  I2F R176, R134 ;  /* 0x0000008600b07306 */ /* 0x000e620000201400 */
[----:B---3--:R-:W-:Y:S01]  /*6a30*/  FFMA.FTZ R5, R177, -UR4, R5 ;  /* 0x80000004b1057c23 */ /* 0x008fe20008010005 */
[----:B------:R-:W-:Y:S01]  /*6a40*/  IADD3 R2, R133, -0x10, RZ ;  /* 0xfffffff085027810 */ /* 0x000fe20007ffe0ff */
[----:B------:R-:W-:Y:S01]  /*6a50*/  FFMA.FTZ R19, R177, -UR4, R19 ;  /* 0x80000004b1137c23 */ /* 0x000fe20008010013 */
[----:B------:R-:W-:Y:S02]  /*6a60*/  @!P0 IADD3 R135, -R133, 0x11, RZ ;  /* 0x0000001185878810 */ /* 0x000fe40007ffe1ff */
[----:B------:R-:W-:Y:S04]  /*6a70*/  ISETP.GE.AND P1, PT, R2, RZ, PT ;  /* 0x000000ff0200720c */ /* 0x000fe80003f26270 */
[----:B------:R-:W3:Y:S01]  /*6a80*/  I2F R139, R135 ;  /* 0x00000087008b7306 */ /* 0x000ee20000201400 */
[----:B----4-:R-:W-:Y:S01]  /*6a90*/  FFMA.FTZ R17, R175, -UR4, R17 ;  /* 0x80000004af117c23 */ /* 0x010fe20008010011 */
[----:B------:R-:W-:Y:S01]  /*6aa0*/  IADD3 R136, R133, -0x18, RZ ;  /* 0xffffffe885887810 */ /* 0x000fe20007ffe0ff */
[----:B------:R-:W-:Y:S06]  /*6ab0*/  FFMA.FTZ R23, R175, -UR4, R23 ;  /* 0x80000004af177c23 */ /* 0x000fec0008010017 */
[C---:B------:R-:W-:Y:S01]  /*6ac0*/  @!P1 IADD3 R2, -R133.reuse, 0x10, RZ ;  /* 0x0000001085029810 */ /* 0x040fe20007ffe1ff */
[----:B-1----:R-:W-:Y:S01]  /*6ad0*/  FFMA.FTZ R16, R176, -UR4, R16 ;  /* 0x80000004b0107c23 */ /* 0x002fe20008010010 */
[----:B------:R-:W-:Y:S01]  /*6ae0*/  ISETP.GE.AND P1, PT, R136, RZ, PT ;  /* 0x000000ff8800720c */ /* 0x000fe20003f26270 */
[----:B------:R-:W-:Y:S01]  /*6af0*/  FFMA.FTZ R22, R176, -UR4, R22 ;  /* 0x80000004b0167c23 */ /* 0x000fe20008010016 */
[----:B------:R-:W1:Y:S01]  /*6b00*/  I2F R173, R2 ;  /* 0x0000000200ad7306 */ /* 0x000e620000201400 */
[----:B------:R-:W-:Y:S04]  /*6b10*/  IADD3 R134, R133, -0x19, RZ ;  /* 0xffffffe785867810 */ /* 0x000fe80007ffe0ff */
[----:B------:R-:W-:Y:S01]  /*6b20*/  ISETP.GE.AND P0, PT, R134, RZ, PT ;  /* 0x000000ff8600720c */ /* 0x000fe20003f06270 */
[----:B---3--:R-:W-:Y:S01]  /*6b30*/  FFMA.FTZ R21, R139, -UR4, R21 ;  /* 0x800000048b157c23 */ /* 0x008fe20008010015 */
[----:B------:R-:W-:Y:S01]  /*6b40*/  IADD3 R135, R133, 0x40, RZ ;  /* 0x0000004085877810 */ /* 0x000fe20007ffe0ff */
[----:B------:R-:W-:Y:S03]  /*6b50*/  FFMA.FTZ R35, R139, -UR4, R35 ;  /* 0x800000048b237c23 */ /* 0x000fe60008010023 */
[C---:B------:R-:W-:Y:S04]  /*6b60*/  @!P1 IADD3 R136, -R133.reuse, 0x18, RZ ;  /* 0x0000001885889810 */ /* 0x040fe80007ffe1ff */
[----:B------:R-:W3:Y:S03]  /*6b70*/  I2F R137, R136 ;  /* 0x0000008800897306 */ /* 0x000ee60000201400 */
[----:B------:R-:W-:Y:S01]  /*6b80*/  @!P0 IADD3 R134, -R133, 0x19, RZ ;  /* 0x0000001985868810 */ /* 0x000fe20007ffe1ff */
[----:B-1----:R-:W-:Y:S01]  /*6b90*/  FFMA.FTZ R20, R173, -UR4, R20 ;  /* 0x80000004ad147c23 */ /* 0x002fe20008010014 */
[----:B------:R-:W-:Y:S01]  /*6ba0*/  IADD3 R2, R133, 0x8, RZ ;  /* 0x0000000885027810 */ /* 0x000fe20007ffe0ff */
[----:B------:R-:W-:Y:S04]  /*6bb0*/  FFMA.FTZ R34, R173, -UR4, R34 ;  /* 0x80000004ad227c23 */ /* 0x000fe80008010022 */
[----:B------:R-:W1:Y:S01]  /*6bc0*/  I2F R182, R134 ;  /* 0x0000008600b67306 */ /* 0x000e620000201400 */
[----:B------:R-:W-:Y:S01]  /*6bd0*/  ISETP.GE.AND P1, PT, R2, RZ, PT ;  /* 0x000000ff0200720c */ /* 0x000fe20003f26270 */
[----:B---3--:R-:W-:Y:S01]  /*6be0*/  FFMA.FTZ R32, R137, -UR4, R32 ;  /* 0x8000000489207c23 */ /* 0x008fe20008010020 */
[C---:B------:R-:W-:Y:S11]  /*6bf0*/  IADD3 R136, R133.reuse, 0x7, RZ ;  /* 0x0000000785887810 */ /* 0x040ff60007ffe0ff */
[----:B------:R-:W-:Y:S02]  /*6c00*/  @!P1 IADD3 R2, -R133, -0x8, RZ ;  /* 0xfffffff885029810 */ /* 0x000fe40007ffe1ff */
[----:B------:R-:W-:Y:S02]  /*6c10*/  ISETP.GE.AND P1, PT, R135, RZ, PT ;  /* 0x000000ff8700720c */ /* 0x000fe40003f26270 */
[----:B------:R-:W-:Y:S01]  /*6c20*/  ISETP.GE.AND P0, PT, R136, RZ, PT ;  /* 0x000000ff8800720c */ /* 0x000fe20003f06270 */
[----:B------:R-:W3:Y:S01]  /*6c30*/  I2F R184, R2 ;  /* 0x0000000200b87306 */ /* 0x000ee20000201400 */
[----:B-1----:R-:W-:Y:S01]  /*6c40*/  FFMA.FTZ R33, R182, -UR4, R33 ;  /* 0x80000004b6217c23 */ /* 0x002fe20008010021 */
[C---:B------:R-:W-:Y:S08]  /*6c50*/  IADD3 R134, R133.reuse, 0x3f, RZ ;  /* 0x0000003f85867810 */ /* 0x040ff00007ffe0ff */
[C---:B------:R-:W-:Y:S02]  /*6c60*/  @!P1 IADD3 R135, -R133.reuse, -0x40, RZ ;  /* 0xffffffc085879810 */ /* 0x040fe40007ffe1ff */
[C---:B------:R-:W-:Y:S02]  /*6c70*/  @!P0 IADD3 R136, -R133.reuse, -0x7, RZ ;  /* 0xfffffff985888810 */ /* 0x040fe40007ffe1ff */
[----:B------:R-:W-:Y:S01]  /*6c80*/  ISETP.GE.AND P0, PT, R134, RZ, PT ;  /* 0x000000ff8600720c */ /* 0x000fe20003f06270 */
[----:B------:R-:W1:Y:S01]  /*6c90*/  I2F R181, R135 ;  /* 0x0000008700b57306 */ /* 0x000e620000201400 */
[----:B---3--:R-:W-:Y:S01]  /*6ca0*/  FFMA.FTZ R6, R184, -UR4, R6 ;  /* 0x80000004b8067c23 */ /* 0x008fe20008010006 */
[C---:B------:R-:W-:Y:S08]  /*6cb0*/  IADD3 R2, R133.reuse, 0x38, RZ ;  /* 0x0000003885027810 */ /* 0x040ff00007ffe0ff */
[----:B------:R-:W3:Y:S02]  /*6cc0*/  I2F R183, R136 ;  /* 0x0000008800b77306 */ /* 0x000ee40000201400 */
[----:B------:R-:W-:Y:S02]  /*6cd0*/  @!P0 IADD3 R134, -R133, -0x3f, RZ ;  /* 0xffffffc185868810 */ /* 0x000fe40007ffe1ff */
[----:B------:R-:W-:Y:S06]  /*6ce0*/  ISETP.GE.AND P1, PT, R2, RZ, PT ;  /* 0x000000ff0200720c */ /* 0x000fec0003f26270 */
[----:B------:R-:W4:Y:S01]  /*6cf0*/  I2F R180, R134 ;  /* 0x0000008600b47306 */ /* 0x000f220000201400 */
[----:B-1----:R-:W-:Y:S01]  /*6d00*/  FFMA.FTZ R8, R181, -UR4, R8 ;  /* 0x80000004b5087c23 */ /* 0x002fe20008010008 */
[----:B------:R-:W-:Y:S01]  /*6d10*/  IADD3 R135, R133, 0x37, RZ ;  /* 0x0000003785877810 */ /* 0x000fe20007ffe0ff */
[----:B------:R-:W-:Y:S04]  /*6d20*/  FFMA.FTZ R14, R181, -UR4, R14 ;  /* 0x80000004b50e7c23 */ /* 0x000fe8000801000e */
[----:B------:R-:W-:Y:S02]  /*6d30*/  @!P1 IADD3 R2, -R133, -0x38, RZ ;  /* 0xffffffc885029810 */ /* 0x000fe40007ffe1ff */
[----:B------:R-:W-:Y:S02]  /*6d40*/  ISETP.GE.AND P0, PT, R135, RZ, PT ;  /* 0x000000ff8700720c */ /* 0x000fe40003f06270 */
[----:B------:R-:W1:Y:S01]  /*6d50*/  I2F R179, R2 ;  /* 0x0000000200b37306 */ /* 0x000e620000201400 */
[----:B------:R-:W-:Y:S01]  /*6d60*/  FMNMX.FTZ R139, R8, R132, !PT ;  /* 0x00000084088b7209 */ /* 0x000fe20007810000 */
[----:B---3--:R-:W-:Y:S09]  /*6d70*/  FFMA.FTZ R7, R183, -UR4, R7 ;  /* 0x80000004b7077c23 */ /* 0x008ff20008010007 */
[C---:B------:R-:W-:Y:S01]  /*6d80*/  @!P0 IADD3 R135, -R133.reuse, -0x37, RZ ;  /* 0xffffffc985878810 */ /* 0x040fe20007ffe1ff */
[C---:B----4-:R-:W-:Y:S01]  /*6d90*/  FFMA.FTZ R9, R180.reuse, -UR4, R9 ;  /* 0x80000004b4097c23 */ /* 0x050fe20008010009 */
[----:B------:R-:W-:Y:S01]  /*6da0*/  IADD3 R134, R133, 0x30, RZ ;  /* 0x0000003085867810 */ /* 0x000fe20007ffe0ff */
[----:B------:R-:W-:Y:S01]  /*6db0*/  FFMA.FTZ R15, R180, -UR4, R15 ;  /* 0x80000004b40f7c23 */ /* 0x000fe2000801000f */
[----:B------:R3:W4:Y:S02]  /*6dc0*/  I2F R174, R135 ;  /* 0x0000008700ae7306 */ /* 0x0007240000201400 */
[----:B------:R-:W-:Y:S02]  /*6dd0*/  ISETP.GE.AND P1, PT, R134, RZ, PT ;  /* 0x000000ff8600720c */ /* 0x000fe40003f26270 */
[----:B------:R-:W-:Y:S01]  /*6de0*/  FMNMX.FTZ R139, R9, R139, !PT ;  /* 0x0000008b098b7209 */ /* 0x000fe20007810000 */
[C---:B-1----:R-:W-:Y:S01]  /*6df0*/  FFMA.FTZ R12, R179.reuse, -UR4, R12 ;  /* 0x80000004b30c7c23 */ /* 0x042fe2000801000c */
[----:B------:R-:W-:Y:S01]  /*6e00*/  FMNMX.FTZ R2, R4, R0, !PT ;  /* 0x0000000004027209 */ /* 0x000fe20007810000 */
[----:B------:R-:W-:Y:S03]  /*6e10*/  FFMA.FTZ R26, R179, -UR4, R26 ;  /* 0x80000004b31a7c23 */ /* 0x000fe6000801001a */
[----:B------:R-:W-:Y:S02]  /*6e20*/  FMNMX.FTZ R2, R5, R2, !PT ;  /* 0x0000000205027209 */ /* 0x000fe40007810000 */
[----:B------:R-:W-:Y:S03]  /*6e30*/  FMNMX.FTZ R139, R12, R139, !PT ;  /* 0x0000008b0c8b7209 */ /* 0x000fe60007810000 */
[C---:B------:R-:W-:Y:S02]  /*6e40*/  @!P1 IADD3 R134, -R133.reuse, -0x30, RZ ;  /* 0xffffffd085869810 */ /* 0x040fe40007ffe1ff */
[----:B------:R-:W-:Y:S02]  /*6e50*/  FMNMX.FTZ R136, R16, R2, !PT ;  /* 0x0000000210887209 */ /* 0x000fe40007810000 */
[----:B------:R1:W5:Y:S01]  /*6e60*/  I2F R172, R134 ;  /* 0x0000008600ac7306 */ /* 0x0003620000201400 */
[----:B------:R-:W-:Y:S02]  /*6e70*/  IADD3 R2, R133, 0x2f, RZ ;  /* 0x0000002f85027810 */ /* 0x000fe40007ffe0ff */
[----:B---3--:R-:W-:Y:S01]  /*6e80*/  FMNMX.FTZ R135, R17, R136, !PT ;  /* 0x0000008811877209 */ /* 0x008fe20007810000 */
[----:B----4-:R-:W-:Y:S01]  /*6e90*/  FFMA.FTZ R13, R174, -UR4, R13 ;  /* 0x80000004ae0d7c23 */ /* 0x010fe2000801000d */
[----:B------:R-:W-:Y:S01]  /*6ea0*/  ISETP.GE.AND P0, PT, R2, RZ, PT ;  /* 0x000000ff0200720c */ /* 0x000fe20003f06270 */
[----:B------:R-:W-:Y:S01]  /*6eb0*/  FFMA.FTZ R27, R174, -UR4, R27 ;  /* 0x80000004ae1b7c23 */ /* 0x000fe2000801001b */
[----:B------:R-:W-:Y:S02]  /*6ec0*/  FMNMX.FTZ R135, R20, R135, !PT ;  /* 0x0000008714877209 */ /* 0x000fe40007810000 */
[----:B------:R-:W-:Y:S02]  /*6ed0*/  FMNMX.FTZ R139, R13, R139, !PT ;  /* 0x0000008b0d8b7209 */ /* 0x000fe40007810000 */
[----:B------:R-:W-:Y:S02]  /*6ee0*/  FMNMX.FTZ R137, R21, R135, !PT ;  /* 0x0000008715897209 */ /* 0x000fe40007810000 */
[----:B------:R-:W-:Y:S02]  /*6ef0*/  IADD3 R135, R133, 0x28, RZ ;  /* 0x0000002885877810 */ /* 0x000fe40007ffe0ff */
[----:B------:R-:W-:Y:S02]  /*6f00*/  FMNMX.FTZ R137, R32, R137, !PT ;  /* 0x0000008920897209 */ /* 0x000fe40007810000 */
[----:B------:R-:W-:Y:S02]  /*6f10*/  ISETP.GE.AND P1, PT, R135, RZ, PT ;  /* 0x000000ff8700720c */ /* 0x000fe40003f26270 */
[----:B------:R-:W-:Y:S02]  /*6f20*/  @!P0 IADD3 R2, -R133, -0x2f, RZ ;  /* 0xffffffd185028810 */ /* 0x000fe40007ffe1ff */
[----:B------:R-:W-:Y:S02]  /*6f30*/  FMNMX.FTZ R137, R33, R137, !PT ;  /* 0x0000008921897209 */ /* 0x000fe40007810000 */
[C---:B-1----:R-:W-:Y:S01]  /*6f40*/  IADD3 R134, R133.reuse, 0x27, RZ ;  /* 0x0000002785867810 */ /* 0x042fe20007ffe0ff */
[----:B-----5:R-:W-:Y:S01]  /*6f50*/  FFMA.FTZ R24, R172, -UR4, R24 ;  /* 0x80000004ac187c23 */ /* 0x020fe20008010018 */
[----:B------:R-:W1:Y:S01]  /*6f60*/  I2F R2, R2 ;  /* 0x0000000200027306 */ /* 0x000e620000201400 */
[----:B------:R-:W3:Y:S01]  /*6f70*/  SHFL.BFLY PT, R136, R137, 0x2, 0x1f ;  /* 0x0c401f0089887f89 */ /* 0x000ee200000e0000 */
[----:B------:R-:W-:Y:S01]  /*6f80*/  ISETP.GE.AND P0, PT, R134, RZ, PT ;  /* 0x000000ff8600720c */ /* 0x000fe20003f06270 */
[----:B------:R-:W-:Y:S01]  /*6f90*/  FFMA.FTZ R30, R172, -UR4, R30 ;  /* 0x80000004ac1e7c23 */ /* 0x000fe2000801001e */
[----:B------:R-:W-:Y:S02]  /*6fa0*/  FMNMX.FTZ R139, R24, R139, !PT ;  /* 0x0000008b188b7209 */ /* 0x000fe40007810000 */
[C---:B------:R-:W-:Y:S04]  /*6fb0*/  @!P1 IADD3 R135, -R133.reuse, -0x28, RZ ;  /* 0xffffffd885879810 */ /* 0x040fe80007ffe1ff */
[----:B------:R4:W5:Y:S05]  /*6fc0*/  I2F R178, R135 ;  /* 0x0000008700b27306 */ /* 0x00096a0000201400 */
[----:B------:R-:W-:Y:S05]  /*6fd0*/  @!P0 IADD3 R134, -R133, -0x27, RZ ;  /* 0xffffffd985868810 */ /* 0x000fea0007ffe1ff */
[----:B------:R5:W5:Y:S01]  /*6fe0*/  I2F R175, R134 ;  /* 0x0000008600af7306 */ /* 0x000b620000201400 */
[C---:B-1----:R-:W-:Y:S01]  /*6ff0*/  FFMA.FTZ R25, R2.reuse, -UR4, R25 ;  /* 0x8000000402197c23 */ /* 0x042fe20008010019 */
[----:B---3--:R-:W-:Y:S01]  /*7000*/  FMNMX.FTZ R137, R137, R136, !PT ;  /* 0x0000008889897209 */ /* 0x008fe20007810000 */
[----:B------:R-:W-:Y:S03]  /*7010*/  FFMA.FTZ R31, R2, -UR4, R31 ;  /* 0x80000004021f7c23 */ /* 0x000fe6000801001f */
[----:B------:R-:W-:Y:S01]  /*7020*/  FMNMX.FTZ R139, R25, R139, !PT ;  /* 0x0000008b198b7209 */ /* 0x000fe20007810000 */
[----:B------:R-:W1:Y:S01]  /*7030*/  SHFL.BFLY PT, R173, R137, 0x1, 0x1f ;  /* 0x0c201f0089ad7f89 */ /* 0x000e6200000e0000 */
[----:B----4-:R-:W-:Y:S01]  /*7040*/  FMNMX.FTZ R135, R6, R3, !PT ;  /* 0x0000000306877209 */ /* 0x010fe20007810000 */
[----:B-----5:R-:W-:Y:S03]  /*7050*/  FFMA.FTZ R28, R178, -UR4, R28 ;  /* 0x80000004b21c7c23 */ /* 0x020fe6000801001c */
[----:B------:R-:W-:Y:S02]  /*7060*/  FMNMX.FTZ R135, R7, R135, !PT ;  /* 0x0000008707877209 */ /* 0x000fe40007810000 */
[----:B------:R-:W-:Y:S02]  /*7070*/  FMNMX.FTZ R139, R28, R139, !PT ;  /* 0x0000008b1c8b7209 */ /* 0x000fe40007810000 */
[----:B------:R-:W-:Y:S01]  /*7080*/  FMNMX.FTZ R134, R18, R135, !PT ;  /* 0x0000008712867209 */ /* 0x000fe20007810000 */
[----:B------:R-:W-:Y:S01]  /*7090*/  FFMA.FTZ R29, R175, -UR4, R29 ;  /* 0x80000004af1d7c23 */ /* 0x000fe2000801001d */
[----:B------:R-:W-:Y:S02]  /*70a0*/  IADD3 R135, R133, 0x48, RZ ;  /* 0x0000004885877810 */ /* 0x000fe40007ffe0ff */
[----:B------:R-:W-:Y:S02]  /*70b0*/  FMNMX.FTZ R134, R19, R134, !PT ;  /* 0x0000008613867209 */ /* 0x000fe40007810000 */
[----:B------:R-:W-:Y:S02]  /*70c0*/  ISETP.GE.AND P1, PT, R135, RZ, PT ;  /* 0x000000ff8700720c */ /* 0x000fe40003f26270 */
[----:B------:R-:W-:Y:S02]  /*70d0*/  FMNMX.FTZ R134, R22, R134, !PT ;  /* 0x0000008616867209 */ /* 0x000fe40007810000 */
[----:B-1----:R-:W-:Y:S02]  /*70e0*/  FMNMX.FTZ R137, R137, R173, !PT ;  /* 0x000000ad89897209 */ /* 0x002fe40007810000 */
[----:B------:R-:W-:Y:S02]  /*70f0*/  FMNMX.FTZ R136, R23, R134, !PT ;  /* 0x0000008617887209 */ /* 0x000fe40007810000 */
[----:B------:R-:W-:Y:S01]  /*7100*/  IADD3 R134, R133, 0x47, RZ ;  /* 0x0000004785867810 */ /* 0x000fe20007ffe0ff */
[----:B------:R-:W-:Y:S01]  /*7110*/  FADD.FTZ R0, -R137, R0 ;  /* 0x0000000089007221 */ /* 0x000fe20000010100 */
[----:B------:R-:W-:Y:S02]  /*7120*/  FMNMX.FTZ R136, R34, R136, !PT ;  /* 0x0000008822887209 */ /* 0x000fe40007810000 */
[----:B------:R-:W-:Y:S01]  /*7130*/  ISETP.GE.AND P0, PT, R134, RZ, PT ;  /* 0x000000ff8600720c */ /* 0x000fe20003f06270 */
[----:B------:R-:W-:Y:S01]  /*7140*/  FMUL.FTZ R0, R0, c[0x0][0x23c] ;  /* 0x00008f0000007a20 */ /* 0x000fe20000410000 */
[----:B------:R-:W-:Y:S02]  /*7150*/  @!P1 IADD3 R135, -R133, -0x48, RZ ;  /* 0xffffffb885879810 */ /* 0x000fe40007ffe1ff */
[----:B------:R-:W-:Y:S02]  /*7160*/  FMNMX.FTZ R136, R35, R136, !PT ;  /* 0x0000008823887209 */ /* 0x000fe40007810000 */
[----:B------:R1:W3:Y:S03]  /*7170*/  I2F R176, R135 ;  /* 0x0000008700b07306 */ /* 0x0002e60000201400 */
[----:B------:R-:W4:Y:S04]  /*7180*/  SHFL.BFLY PT, R175, R136, 0x2, 0x1f ;  /* 0x0c401f0088af7f89 */ /* 0x000f2800000e0000 */
[----:B------:R-:W-:Y:S02]  /*7190*/  @!P0 IADD3 R134, -R133, -0x47, RZ ;  /* 0xffffffb985868810 */ /* 0x000fe40007ffe1ff */
[----:B------:R-:W-:Y:S02]  /*71a0*/  FSETP.NEU.FTZ.AND P0, PT, R137, -INF , PT ;  /* 0xff8000008900780b */ /* 0x000fe40003f1d000 */
[----:B------:R-:W5:Y:S10]  /*71b0*/  I2F R173, R134 ;  /* 0x0000008600ad7306 */ /* 0x000f740000201400 */
[----:B------:R2:W2:Y:S01]  /*71c0*/  MUFU.EX2 R134, R0 ;  /* 0x0000000000867308 */ /* 0x0004a20000000800 */
[----:B-1----:R-:W-:Y:S01]  /*71d0*/  FMNMX.FTZ R135, R29, R139, !PT ;  /* 0x0000008b1d877209 */ /* 0x002fe20007810000 */
[----:B------:R-:W-:Y:S01]  /*71e0*/  FMUL.FTZ R139, R137, c[0x0][0x23c] ;  /* 0x00008f00898b7a20 */ /* 0x000fe20000410000 */
[----:B----4-:R-:W-:Y:S01]  /*71f0*/  FMNMX.FTZ R136, R136, R175, !PT ;  /* 0x000000af88887209 */ /* 0x010fe20007810000 */
[----:B---3--:R-:W-:Y:S02]  /*7200*/  FFMA.FTZ R10, R176, -UR4, R10 ;  /* 0x80000004b00a7c23 */ /* 0x008fe4000801000a */
[----:B------:R-:W1:Y:S01]  /*7210*/  SHFL.BFLY PT, R133, R135, 0x2, 0x1f ;  /* 0x0c401f0087857f89 */ /* 0x000e6200000e0000 */
[----:B------:R-:W-:Y:S05]  /*7220*/  FSEL R139, R139, RZ, P0 ;  /* 0x000000ff8b8b7208 */ /* 0x000fea0000000000 */
[----:B------:R-:W-:Y:S02]  /*7230*/  FFMA.FTZ R16, R16, c[0x0][0x23c], -R139 ;  /* 0x00008f0010107a23 */ /* 0x000fe4000001088b */
[----:B------:R-:W3:Y:S01]  /*7240*/  SHFL.BFLY PT, R175, R136, 0x1, 0x1f ;  /* 0x0c201f0088af7f89 */ /* 0x000ee200000e0000 */
[----:B-----5:R-:W-:Y:S01]  /*7250*/  FFMA.FTZ R11, R173, -UR4, R11 ;  /* 0x80000004ad0b7c23 */ /* 0x020fe2000801000b */
[----:B------:R4:W-:Y:S01]  /*7260*/  MUFU.EX2 R234, R16 ;  /* 0x0000001000ea7308 */ /* 0x0009e20000000800 */
[--C-:B------:R-:W-:Y:S02]  /*7270*/  FFMA.FTZ R17, R17, c[0x0][0x23c], -R139.reuse ;  /* 0x00008f0011117a23 */ /* 0x100fe4000001088b */
[--C-:B------:R-:W-:Y:S02]  /*7280*/  FFMA.FTZ R4, R4, c[0x0][0x23c], -R139.reuse ;  /* 0x00008f0004047a23 */ /* 0x100fe4000001088b */
[----:B------:R-:W-:Y:S01]  /*7290*/  FFMA.FTZ R5, R5, c[0x0][0x23c], -R139 ;  /* 0x00008f0005057a23 */ /* 0x000fe2000001088b */
[----:B--2---:R-:W-:Y:S01]  /*72a0*/  FMNMX.FTZ R0, R10, R138, !PT ;  /* 0x0000008a0a007209 */ /* 0x004fe20007810000 */
[----:B------:R-:W-:Y:S01]  /*72b0*/  LDSM.16.MT88.4 R176, [R209+0xa000] ;  /* 0x00a00000d1b0783b */ /* 0x000fe20000004200 */
[C---:B------:R-:W-:Y:S02]  /*72c0*/  FMUL.FTZ R36, R134.reuse, R36 ;  /* 0x0000002486247220 */ /* 0x040fe40000410000 */
[----:B------:R-:W-:Y:S01]  /*72d0*/  FMNMX.FTZ R0, R11, R0, !PT ;  /* 0x000000000b007209 */ /* 0x000fe20007810000 */
[----:B------:R2:W-:Y:S01]  /*72e0*/  MUFU.EX2 R233, R17 ;  /* 0x0000001100e97308 */ /* 0x0005e20000000800 */
[C---:B------:R-:W-:Y:S01]  /*72f0*/  FMUL.FTZ R37, R134.reuse, R37 ;  /* 0x0000002586257220 */ /* 0x040fe20000410000 */
[----:B-1----:R-:W-:Y:S01]  /*7300*/  FMNMX.FTZ R135, R135, R133, !PT ;  /* 0x0000008587877209 */ /* 0x002fe20007810000 */
[----:B------:R-:W-:Y:S01]  /*7310*/  FMUL.FTZ R48, R134, R48 ;  /* 0x0000003086307220 */ /* 0x000fe20000410000 */
[----:B------:R-:W-:Y:S01]  /*7320*/  FMNMX.FTZ R0, R14, R0, !PT ;  /* 0x000000000e007209 */ /* 0x000fe20007810000 */
[C---:B------:R-:W-:Y:S02]  /*7330*/  FMUL.FTZ R49, R134.reuse, R49 ;  /* 0x0000003186317220 */ /* 0x040fe40000410000 */
[----:B------:R-:W-:Y:S01]  /*7340*/  FMUL.FTZ R52, R134, R52 ;  /* 0x0000003486347220 */ /* 0x000fe20000410000 */
[----:B------:R-:W-:Y:S02]  /*7350*/  FMNMX.FTZ R0, R15, R0, !PT ;  /* 0x000000000f007209 */ /* 0x000fe40007810000 */
[----:B------:R-:W-:Y:S01]  /*7360*/  MUFU.EX2 R232, R4 ;  /* 0x0000000400e87308 */ /* 0x000fe20000000800 */
[----:B---3--:R-:W-:Y:S01]  /*7370*/  FMNMX.FTZ R136, R136, R175, !PT ;  /* 0x000000af88887209 */ /* 0x008fe20007810000 */
[----:B------:R-:W-:Y:S01]  /*7380*/  FMUL.FTZ R53, R134, R53 ;  /* 0x0000003586357220 */ /* 0x000fe20000410000 */
[----:B----4-:R-:W1:Y:S01]  /*7390*/  SHFL.BFLY PT, R16, R135, 0x1, 0x1f ;  /* 0x0c201f0087107f89 */ /* 0x010e6200000e0000 */
[----:B------:R-:W-:Y:S01]  /*73a0*/  FMNMX.FTZ R0, R26, R0, !PT ;  /* 0x000000001a007209 */ /* 0x000fe20007810000 */
[----:B------:R-:W-:Y:S01]  /*73b0*/  FMUL.FTZ R64, R134, R64 ;  /* 0x0000004086407220 */ /* 0x000fe20000410000 */
[C---:B------:R-:W-:Y:S01]  /*73c0*/  FSETP.NEU.FTZ.AND P0, PT, R136.reuse, -INF , PT ;  /* 0xff8000008800780b */ /* 0x040fe20003f1d000 */
[C---:B------:R-:W-:Y:S01]  /*73d0*/  FADD.FTZ R3, -R136.reuse, R3 ;  /* 0x0000000388037221 */ /* 0x040fe20000010100 */
[----:B------:R-:W-:Y:S01]  /*73e0*/  FMNMX.FTZ R0, R27, R0, !PT ;  /* 0x000000001b007209 */ /* 0x000fe20007810000 */
[----:B------:R-:W-:Y:S01]  /*73f0*/  FMUL.FTZ R184, R136, c[0x0][0x23c] ;  /* 0x00008f0088b87a20 */ /* 0x000fe20000410000 */
[----:B------:R-:W-:Y:S01]  /*7400*/  MUFU.EX2 R231, R5 ;  /* 0x0000000500e77308 */ /* 0x000fe20000000800 */
[----:B------:R-:W-:Y:S01]  /*7410*/  FMUL.FTZ R3, R3, c[0x0][0x23c] ;  /* 0x00008f0003037a20 */ /* 0x000fe20000410000 */
[----:B------:R-:W-:Y:S01]  /*7420*/  FMNMX.FTZ R0, R30, R0, !PT ;  /* 0x000000001e007209 */ /* 0x000fe20007810000 */
[----:B------:R-:W-:Y:S01]  /*7430*/  FMUL.FTZ R65, R134, R65 ;  /* 0x0000004186417220 */ /* 0x000fe20000410000 */
[----:B------:R-:W-:Y:S01]  /*7440*/  FSEL R184, R184, RZ, P0 ;  /* 0x000000ffb8b87208 */ /* 0x000fe20000000000 */
[C---:B------:R-:W-:Y:S01]  /*7450*/  FMUL.FTZ R68, R134.reuse, R68 ;  /* 0x0000004486447220 */ /* 0x040fe20000410000 */
[----:B------:R-:W-:Y:S01]  /*7460*/  FMNMX.FTZ R0, R31, R0, !PT ;  /* 0x000000001f007209 */ /* 0x000fe20007810000 */
[----:B------:R-:W-:Y:S02]  /*7470*/  FMUL.FTZ R69, R134, R69 ;  /* 0x0000004586457220 */ /* 0x000fe40000410000 */
[--C-:B------:R-:W-:Y:S01]  /*7480*/  FFMA.FTZ R18, R18, c[0x0][0x23c], -R184.reuse ;  /* 0x00008f0012127a23 */ /* 0x100fe200000108b8 */
[----:B------:R3:W4:Y:S01]  /*7490*/  MUFU.EX2 R133, R3 ;  /* 0x0000000300857308 */ /* 0x0007220000000800 */
[----:B------:R-:W-:Y:S02]  /*74a0*/  FFMA.FTZ R6, R6, c[0x0][0x23c], -R184 ;  /* 0x00008f0006067a23 */ /* 0x000fe400000108b8 */
[C---:B------:R-:W-:Y:S02]  /*74b0*/  FMUL.FTZ R80, R134.reuse, R80 ;  /* 0x0000005086507220 */ /* 0x040fe40000410000 */
[C---:B------:R-:W-:Y:S01]  /*74c0*/  FMUL.FTZ R81, R134.reuse, R81 ;  /* 0x0000005186517220 */ /* 0x040fe20000410000 */
[----:B-1----:R-:W-:Y:S01]  /*74d0*/  FMNMX.FTZ R135, R135, R16, !PT ;  /* 0x0000001087877209 */ /* 0x002fe20007810000 */
[----:B------:R-:W-:Y:S01]  /*74e0*/  FMUL.FTZ R84, R134, R84 ;  /* 0x0000005486547220 */ /* 0x000fe20000410000 */
[----:B------:R-:W-:Y:S02]  /*74f0*/  LOP3.LUT R16, R243, UR27, R236, 0x96, !PT ;  /* 0x0000001bf3107c12 */ /* 0x000fe4000f8e96ec */
[----:B------:R1:W-:Y:S01]  /*7500*/  MUFU.EX2 R230, R18 ;  /* 0x0000001200e67308 */ /* 0x0003e20000000800 */
[C---:B------:R-:W-:Y:S01]  /*7510*/  FSETP.NEU.FTZ.AND P0, PT, R135.reuse, -INF , PT ;  /* 0xff8000008700780b */ /* 0x040fe20003f1d000 */
[C---:B------:R-:W-:Y:S02]  /*7520*/  FADD.FTZ R2, -R135.reuse, R132 ;  /* 0x0000008487027221 */ /* 0x040fe40000010100 */
[----:B--2---:R-:W-:Y:S04]  /*7530*/  IMAD.WIDE.U32 R16, R16, -0x326172a9, RZ ;  /* 0xcd9e8d5710107825 */ /* 0x004fe800078e00ff */
[----:B------:R-:W-:Y:S02]  /*7540*/  FMUL.FTZ R2, R2, c[0x0][0x23c] ;  /* 0x00008f0002027a20 */ /* 0x000fe40000410000 */
[----:B------:R-:W-:Y:S01]  /*7550*/  MUFU.EX2 R228, R6 ;  /* 0x0000000600e47308 */ /* 0x000fe20000000800 */
[----:B------:R-:W-:Y:S02]  /*7560*/  FMUL.FTZ R185, R135, c[0x0][0x23c] ;  /* 0x00008f0087b97a20 */ /* 0x000fe40000410000 */
[----:B------:R-:W-:Y:S01]  /*7570*/  FMUL.FTZ R85, R134, R85 ;  /* 0x0000005586557220 */ /* 0x000fe20000410000 */
[----:B---3--:R-:W2:Y:S01]  /*7580*/  SHFL.BFLY PT, R3, R0, 0x2, 0x1f ;  /* 0x0c401f0000037f89 */ /* 0x008ea200000e0000 */
[----:B----4-:R-:W-:Y:S01]  /*7590*/  FMUL.FTZ R38, R133, R38 ;  /* 0x0000002685267220 */ /* 0x010fe20000410000 */
[----:B------:R-:W-:Y:S01]  /*75a0*/  FSEL R185, R185, RZ, P0 ;  /* 0x000000ffb9b97208 */ /* 0x000fe20000000000 */
[C---:B------:R-:W-:Y:S02]  /*75b0*/  FMUL.FTZ R39, R133.reuse, R39 ;  /* 0x0000002785277220 */ /* 0x040fe40000410000 */
[----:B------:R-:W-:Y:S01]  /*75c0*/  FMUL.FTZ R50, R133, R50 ;  /* 0x0000003285327220 */ /* 0x000fe20000410000 */
[----:B------:R3:W4:Y:S01]  /*75d0*/  MUFU.EX2 R132, R2 ;  /* 0x0000000200847308 */ /* 0x0007220000000800 */
[--C-:B------:R-:W-:Y:S02]  /*75e0*/  FFMA.FTZ R8, R8, c[0x0][0x23c], -R185.reuse ;  /* 0x00008f0008087a23 */ /* 0x100fe400000108b9 */
[--C-:B------:R-:W-:Y:S01]  /*75f0*/  FFMA.FTZ R12, R12, c[0x0][0x23c], -R185.reuse ;  /* 0x00008f000c0c7a23 */ /* 0x100fe200000108b9 */
[----:B-1----:R-:W-:Y:S01]  /*7600*/  LOP3.LUT R18, R245, UR27, R236, 0x96, !PT ;  /* 0x0000001bf5127c12 */ /* 0x002fe2000f8e96ec */
[--C-:B------:R-:W-:Y:S02]  /*7610*/  FFMA.FTZ R13, R13, c[0x0][0x23c], -R185.reuse ;  /* 0x00008f000d0d7a23 */ /* 0x100fe400000108b9 */
[C---:B------:R-:W-:Y:S02]  /*7620*/  FMUL.FTZ R51, R133.reuse, R51 ;  /* 0x0000003385337220 */ /* 0x040fe40000410000 */
[C---:B------:R-:W-:Y:S01]  /*7630*/  FMUL.FTZ R54, R133.reuse, R54 ;  /* 0x0000003685367220 */ /* 0x040fe20000410000 */
[----:B------:R-:W-:Y:S01]  /*7640*/  MUFU.EX2 R226, R8 ;  /* 0x0000000800e27308 */ /* 0x000fe20000000800 */
[C---:B------:R-:W-:Y:S02]  /*7650*/  FMUL.FTZ R55, R133.reuse, R55 ;  /* 0x0000003785377220 */ /* 0x040fe40000410000 */
[C---:B------:R-:W-:Y:S02]  /*7660*/  FMUL.FTZ R66, R133.reuse, R66 ;  /* 0x0000004285427220 */ /* 0x040fe40000410000 */
[C---:B------:R-:W-:Y:S02]  /*7670*/  FMUL.FTZ R67, R133.reuse, R67 ;  /* 0x0000004385437220 */ /* 0x040fe40000410000 */
[C---:B------:R-:W-:Y:S01]  /*7680*/  FMUL.FTZ R70, R133.reuse, R70 ;  /* 0x0000004685467220 */ /* 0x040fe20000410000 */
[----:B--2---:R-:W-:Y:S01]  /*7690*/  FMNMX.FTZ R0, R0, R3, !PT ;  /* 0x0000000300007209 */ /* 0x004fe20007810000 */
[C---:B------:R-:W-:Y:S01]  /*76a0*/  FMUL.FTZ R71, R133.reuse, R71 ;  /* 0x0000004785477220 */ /* 0x040fe20000410000 */
[----:B------:R-:W-:Y:S01]  /*76b0*/  MUFU.EX2 R206, R12 ;  /* 0x0000000c00ce7308 */ /* 0x000fe20000000800 */
[C---:B------:R-:W-:Y:S02]  /*76c0*/  FMUL.FTZ R82, R133.reuse, R82 ;  /* 0x0000005285527220 */ /* 0x040fe40000410000 */
[----:B------:R-:W-:Y:S01]  /*76d0*/  FMUL.FTZ R83, R133, R83 ;  /* 0x0000005385537220 */ /* 0x000fe20000410000 */
[----:B---3--:R-:W-:Y:S01]  /*76e0*/  MOV R2, UR19 ;  /* 0x0000001300027c02 */ /* 0x008fe20008000f00 */
[C---:B----4-:R-:W-:Y:S02]  /*76f0*/  FMUL.FTZ R40, R132.reuse, R40 ;  /* 0x0000002884287220 */ /* 0x050fe40000410000 */
[C---:B------:R-:W-:Y:S01]  /*7700*/  FMUL.FTZ R41, R132.reuse, R41 ;  /* 0x0000002984297220 */ /* 0x040fe20000410000 */
[----:B------:R-:W-:Y:S01]  /*7710*/  LOP3.LUT R2, R237, UR8, R2, 0x96, !PT ;  /* 0x00000008ed027c12 */ /* 0x000fe2000f8e9602 */
[C---:B------:R-:W-:Y:S01]  /*7720*/  FMUL.FTZ R44, R132.reuse, R44 ;  /* 0x0000002c842c7220 */ /* 0x040fe20000410000 */
[----:B------:R-:W1:Y:S01]  /*7730*/  MUFU.EX2 R205, R13 ;  /* 0x0000000d00cd7308 */ /* 0x000e620000000800 */
[----:B------:R-:W-:Y:S01]  /*7740*/  FMUL.FTZ R45, R132, R45 ;  /* 0x0000002d842d7220 */ /* 0x000fe20000410000 */
[----:B------:R-:W-:Y:S01]  /*7750*/  UIADD3 UR8, UR8, -0x1, URZ ;  /* 0xffffffff08087890 */ /* 0x000fe2000fffe03f */
[----:B------:R-:W-:Y:S04]  /*7760*/  IMAD.WIDE.U32 R174, R2, -0x326172a9, RZ ;  /* 0xcd9e8d5702ae7825 */ /* 0x000fe800078e00ff */
[----:B------:R-:W-:Y:S01]  /*7770*/  FFMA.FTZ R2, R19, c[0x0][0x23c], -R184 ;  /* 0x00008f0013027a23 */ /* 0x000fe200000108b8 */
[C---:B------:R-:W-:Y:S01]  /*7780*/  LOP3.LUT R3, R175.reuse, UR28, R250, 0x96, !PT ;  /* 0x0000001caf037c12 */ /* 0x040fe2000f8e96fa */
[----:B------:R-:W-:Y:S01]  /*7790*/  IMAD.WIDE.U32 R18, R18, -0x326172a9, RZ ;  /* 0xcd9e8d5712127825 */ /* 0x000fe200078e00ff */
[----:B------:R-:W-:Y:S01]  /*77a0*/  LOP3.LUT R4, R175, UR28, R186, 0x96, !PT ;  /* 0x0000001caf047c12 */ /* 0x000fe2000f8e96ba */
[----:B------:R2:W3:Y:S01]  /*77b0*/  MUFU.EX2 R229, R2 ;  /* 0x0000000200e57308 */ /* 0x0004e20000000800 */
[--C-:B------:R-:W-:Y:S01]  /*77c0*/  LOP3.LUT R6, R17, UR26, R174.reuse, 0x96, !PT ;  /* 0x0000001a11067c12 */ /* 0x100fe2000f8e96ae */
[----:B------:R-:W-:Y:S01]  /*77d0*/  FMUL.FTZ R56, R132, R56 ;  /* 0x0000003884387220 */ /* 0x000fe20000410000 */
[----:B------:R-:W-:Y:S01]  /*77e0*/  LOP3.LUT R172, R19, UR26, R174, 0x96, !PT ;  /* 0x0000001a13ac7c12 */ /* 0x000fe2000f8e96ae */
[----:B------:R-:W-:Y:S04]  /*77f0*/  IMAD.WIDE.U32 R174, R3, -0x2daee0ad, RZ ;  /* 0xd2511f5303ae7825 */ /* 0x000fe800078e00ff */
[----:B------:R-:W-:Y:S01]  /*7800*/  FFMA.FTZ R3, R7, c[0x0][0x23c], -R184 ;  /* 0x00008f0007037a23 */ /* 0x000fe200000108b8 */
[----:B------:R-:W-:Y:S01]  /*7810*/  LOP3.LUT R17, R175, UR25, R242, 0x96, !PT ;  /* 0x00000019af117c12 */ /* 0x000fe2000f8e96f2 */
[----:B------:R-:W-:Y:S02]  /*7820*/  IMAD.WIDE.U32 R4, R4, -0x2daee0ad, RZ ;  /* 0xd2511f5304047825 */ /* 0x000fe400078e00ff */
[----:B------:R4:W5:Y:S01]  /*7830*/  MUFU.EX2 R227, R3 ;  /* 0x0000000300e37308 */ /* 0x0009620000000800 */
[----:B-1----:R-:W-:Y:S01]  /*7840*/  F2FP.PACK_AB R182, R205, R206 ;  /* 0x000000cecdb6723e */ /* 0x002fe200000000ff */
[----:B------:R-:W-:Y:S01]  /*7850*/  IMAD.WIDE.U32 R172, R172, -0x2daee0ad, RZ ;  /* 0xd2511f53acac7825 */ /* 0x000fe200078e00ff */
[----:B------:R-:W-:Y:S03]  /*7860*/  LOP3.LUT R5, R5, UR25, R244, 0x96, !PT ;  /* 0x0000001905057c12 */ /* 0x000fe6000f8e96f4 */
[----:B------:R-:W-:Y:S01]  /*7870*/  IMAD.WIDE.U32 R6, R6, -0x2daee0ad, RZ ;  /* 0xd2511f5306067825 */ /* 0x000fe200078e00ff */
[----:B------:R-:W-:Y:S03]  /*7880*/  LOP3.LUT R19, R173, UR23, R4, 0x96, !PT ;  /* 0x00000017ad137c12 */ /* 0x000fe6000f8e9604 */
[----:B------:R-:W-:Y:S01]  /*7890*/  IMAD.WIDE.U32 R4, R5, -0x326172a9, RZ ;  /* 0xcd9e8d5705047825 */ /* 0x000fe200078e00ff */
[----:B--2---:R-:W1:Y:S01]  /*78a0*/  SHFL.BFLY PT, R2, R0, 0x1, 0x1f ;  /* 0x0c201f0000027f89 */ /* 0x004e6200000e0000 */
[----:B---3--:R-:W-:Y:S02]  /*78b0*/  F2FP.PACK_AB R175, R229, R230 ;  /* 0x000000e6e5af723e */ /* 0x008fe400000000ff */
[----:B------:R-:W-:Y:S01]  /*78c0*/  IMAD.WIDE.U32 R190, R19, -0x326172a9, RZ ;  /* 0xcd9e8d5713be7825 */ /* 0x000fe200078e00ff */
[----:B------:R-:W-:Y:S03]  /*78d0*/  LOP3.LUT R5, R5, UR24, R18, 0x96, !PT ;  /* 0x0000001805057c12 */ /* 0x000fe6000f8e9612 */
[----:B------:R-:W-:Y:S04]  /*78e0*/  IMAD.WIDE.U32 R18, R17, -0x326172a9, RZ ;  /* 0xcd9e8d5711127825 */ /* 0x000fe800078e00ff */
[C---:B------:R-:W-:Y:S01]  /*78f0*/  FMUL.FTZ R13, R132.reuse, R149 ;  /* 0x00000095840d7220 */ /* 0x040fe20000410000 */
[----:B------:R-:W-:Y:S01]  /*7900*/  LOP3.LUT R8, R19, UR24, R16, 0x96, !PT ;  /* 0x0000001813087c12 */ /* 0x000fe2000f8e9610 */
[----:B------:R-:W-:Y:S01]  /*7910*/  FMUL.FTZ R19, R133, R155 ;  /* 0x0000009b85137220 */ /* 0x000fe20000410000 */
[----:B----4-:R-:W-:Y:S01]  /*7920*/  LOP3.LUT R3, R7, UR23, R174, 0x96, !PT ;  /* 0x0000001707037c12 */ /* 0x010fe2000f8e96ae */
[C---:B------:R-:W-:Y:S01]  /*7930*/  FMUL.FTZ R57, R132.reuse, R57 ;  /* 0x0000003984397220 */ /* 0x040fe20000410000 */
[----:B-----5:R-:W-:Y:S01]  /*7940*/  F2FP.PACK_AB R173, R227, R228 ;  /* 0x000000e4e3ad723e */ /* 0x020fe200000000ff */
[----:B------:R-:W-:Y:S02]  /*7950*/  FMUL.FTZ R60, R132, R60 ;  /* 0x0000003c843c7220 */ /* 0x000fe40000410000 */
[----:B------:R-:W-:Y:S01]  /*7960*/  IMAD.WIDE.U32 R194, R3, -0x326172a9, RZ ;  /* 0xcd9e8d5703c27825 */ /* 0x000fe200078e00ff */
[----:B------:R-:W-:Y:S03]  /*7970*/  LOP3.LUT R3, R191, UR21, R4, 0x96, !PT ;  /* 0x00000015bf037c12 */ /* 0x000fe6000f8e9604 */
[----:B------:R-:W-:Y:S01]  /*7980*/  IMAD.WIDE.U32 R4, R5, -0x2daee0ad, RZ ;  /* 0xd2511f5305047825 */ /* 0x000fe200078e00ff */
[----:B------:R-:W-:Y:S02]  /*7990*/  LOP3.LUT R7, R195, UR21, R18, 0x96, !PT ;  /* 0x00000015c3077c12 */ /* 0x000fe4000f8e9612 */
[----:B-1----:R-:W-:Y:S01]  /*79a0*/  FMNMX.FTZ R2, R0, R2, !PT ;  /* 0x0000000200027209 */ /* 0x002fe20007810000 */
[----:B------:R-:W-:Y:S01]  /*79b0*/  FFMA.FTZ R0, R9, c[0x0][0x23c], -R185 ;  /* 0x00008f0009007a23 */ /* 0x000fe200000108b9 */
[----:B------:R-:W-:Y:S01]  /*79c0*/  LOP3.LUT R5, R5, UR14, R172, 0x96, !PT ;  /* 0x0000000e05057c12 */ /* 0x000fe2000f8e96ac */
[----:B------:R-:W-:Y:S01]  /*79d0*/  IMAD.WIDE.U32 R198, R7, -0x2daee0ad, RZ ;  /* 0xd2511f5307c67825 */ /* 0x000fe200078e00ff */
[C---:B------:R-:W-:Y:S01]  /*79e0*/  FSETP.NEU.FTZ.AND P0, PT, R2.reuse, -INF , PT ;  /* 0xff8000000200780b */ /* 0x040fe20003f1d000 */
[----:B------:R1:W-:Y:S01]  /*79f0*/  MUFU.EX2 R225, R0 ;  /* 0x0000000000e17308 */ /* 0x0003e20000000800 */
[----:B------:R-:W-:Y:S01]  /*7a00*/  F2FP.PACK_AB R172, R231, R232 ;  /* 0x000000e8e7ac723e */ /* 0x000fe200000000ff */
[----:B------:R-:W-:Y:S02]  /*7a10*/  FMUL.FTZ R186, R2, c[0x0][0x23c] ;  /* 0x00008f0002ba7a20 */ /* 0x000fe40000410000 */
[----:B------:R-:W-:Y:S03]  /*7a20*/  IMAD.WIDE.U32 R192, R3, -0x2daee0ad, RZ ;  /* 0xd2511f5303c07825 */ /* 0x000fe600078e00ff */
[----:B------:R-:W-:Y:S01]  /*7a30*/  FSEL R186, R186, RZ, P0 ;  /* 0x000000ffbaba7208 */ /* 0x000fe20000000000 */
[----:B------:R-:W-:Y:S01]  /*7a40*/  IMAD.WIDE.U32 R8, R8, -0x2daee0ad, RZ ;  /* 0xd2511f5308087825 */ /* 0x000fe200078e00ff */
[----:B------:R-:W-:Y:S03]  /*7a50*/  LOP3.LUT R7, R193, UR5, R4, 0x96, !PT ;  /* 0x00000005c1077c12 */ /* 0x000fe6000f8e9604 */
[----:B------:R-:W-:Y:S01]  /*7a60*/  FFMA.FTZ R10, R10, c[0x0][0x23c], -R186 ;  /* 0x00008f000a0a7a23 */ /* 0x000fe200000108ba */
[----:B------:R-:W-:Y:S01]  /*7a70*/  LOP3.LUT R4, R199, UR5, R8, 0x96, !PT ;  /* 0x00000005c7047c12 */ /* 0x000fe2000f8e9608 */
[----:B------:R-:W-:Y:S01]  /*7a80*/  FFMA.FTZ R11, R11, c[0x0][0x23c], -R186 ;  /* 0x00008f000b0b7a23 */ /* 0x000fe200000108ba */
[----:B------:R-:W-:Y:S01]  /*7a90*/  LOP3.LUT R8, R9, UR14, R6, 0x96, !PT ;  /* 0x0000000e09087c12 */ /* 0x000fe2000f8e9606 */
[----:B------:R2:W-:Y:S01]  /*7aa0*/  MUFU.EX2 R224, R10 ;  /* 0x0000000a00e07308 */ /* 0x0005e20000000800 */
[----:B------:R-:W-:Y:S04]  /*7ab0*/  IMAD.WIDE.U32 R188, R5, -0x326172a9, RZ ;  /* 0xcd9e8d5705bc7825 */ /* 0x000fe800078e00ff */
[----:B------:R-:W-:Y:S04]  /*7ac0*/  IMAD.WIDE.U32 R4, R4, -0x326172a9, RZ ;  /* 0xcd9e8d5704047825 */ /* 0x000fe800078e00ff */
[----:B------:R-:W-:Y:S01]  /*7ad0*/  IMAD.WIDE.U32 R202, R8, -0x326172a9, RZ ;  /* 0xcd9e8d5708ca7825 */ /* 0x000fe200078e00ff */
[----:B------:R3:W4:Y:S01]  /*7ae0*/  MUFU.EX2 R207, R11 ;  /* 0x0000000b00cf7308 */ /* 0x0007220000000800 */
[C---:B------:R-:W-:Y:S02]  /*7af0*/  LOP3.LUT R3, R4.reuse, 0xffff, RZ, 0xc0, !PT ;  /* 0x0000ffff04037812 */ /* 0x040fe400078ec0ff */
[----:B------:R-:W-:Y:S01]  /*7b00*/  IMAD.WIDE.U32 R6, R7, -0x326172a9, RZ ;  /* 0xcd9e8d5707067825 */ /* 0x000fe200078e00ff */
[----:B------:R-:W-:Y:S02]  /*7b10*/  LOP3.LUT R8, R4, 0xff, RZ, 0xc0, !PT ;  /* 0x000000ff04087812 */ /* 0x000fe400078ec0ff */
[----:B-1----:R-:W-:Y:S01]  /*7b20*/  LOP3.LUT R0, R5, UR30, R202, 0x96, !PT ;  /* 0x0000001e05007c12 */ /* 0x002fe2000f8e96ca */
[--C-:B------:R-:W-:Y:S01]  /*7b30*/  FFMA.FTZ R14, R14, c[0x0][0x23c], -R186.reuse ;  /* 0x00008f000e0e7a23 */ /* 0x100fe200000108ba */
[----:B------:R-:W-:Y:S01]  /*7b40*/  LOP3.LUT R17, R6, 0xff, RZ, 0xc0, !PT ;  /* 0x000000ff06117812 */ /* 0x000fe200078ec0ff */
[----:B------:R-:W-:Y:S01]  /*7b50*/  FFMA.FTZ R15, R15, c[0x0][0x23c], -R186 ;  /* 0x00008f000f0f7a23 */ /* 0x000fe200000108ba */
[--C-:B------:R-:W-:Y:S01]  /*7b60*/  SHF.R.U32.HI R16, RZ, 0x18, R6.reuse ;  /* 0x00000018ff107819 */ /* 0x100fe20000011606 */
[----:B------:R-:W-:Y:S01]  /*7b70*/  MUFU.EX2 R204, R14 ;  /* 0x0000000e00cc7308 */ /* 0x000fe20000000800 */
[----:B------:R-:W-:Y:S01]  /*7b80*/  SHF.R.U32.HI R3, RZ, 0x8, R3 ;  /* 0x00000008ff037819 */ /* 0x000fe20000011603 */
[----:B------:R-:W-:Y:S01]  /*7b90*/  FMUL.FTZ R18, R133, R154 ;  /* 0x0000009a85127220 */ /* 0x000fe20000410000 */
[----:B--2---:R-:W-:Y:S01]  /*7ba0*/  SHF.R.U32.HI R10, RZ, 0x10, R6 ;  /* 0x00000010ff0a7819 */ /* 0x004fe20000011606 */
[----:B------:R-:W-:Y:S01]  /*7bb0*/  FMUL.FTZ R61, R132, R61 ;  /* 0x0000003d843d7220 */ /* 0x000fe20000410000 */
[----:B------:R-:W-:Y:S01]  /*7bc0*/  LOP3.LUT R9, R6, 0xffff, RZ, 0xc0, !PT ;  /* 0x0000ffff06097812 */ /* 0x000fe200078ec0ff */
[C---:B------:R-:W-:Y:S01]  /*7bd0*/  FMUL.FTZ R72, R132.reuse, R72 ;  /* 0x0000004884487220 */ /* 0x040fe20000410000 */
[----:B------:R-:W-:Y:S01]  /*7be0*/  LOP3.LUT R6, R7, UR30, R188, 0x96, !PT ;  /* 0x0000001e07067c12 */ /* 0x000fe2000f8e96bc */
[----:B------:R-:W-:Y:S01]  /*7bf0*/  FMUL.FTZ R73, R132, R73 ;  /* 0x0000004984497220 */ /* 0x000fe20000410000 */
[----:B------:R-:W-:Y:S01]  /*7c00*/  PRMT R12, R8, 0x5410, R3 ;  /* 0x00005410080c7816 */ /* 0x000fe20000000003 */
[----:B------:R-:W1:Y:S01]  /*7c10*/  MUFU.EX2 R202, R15 ;  /* 0x0000000f00ca7308 */ /* 0x000e620000000800 */
[--C-:B------:R-:W-:Y:S01]  /*7c20*/  SHF.R.U32.HI R7, RZ, 0x10, R4.reuse ;  /* 0x00000010ff077819 */ /* 0x100fe20000011604 */
[C---:B------:R-:W-:Y:S01]  /*7c30*/  FMUL.FTZ R76, R132.reuse, R76 ;  /* 0x0000004c844c7220 */ /* 0x040fe20000410000 */
[----:B---3--:R-:W-:Y:S01]  /*7c40*/  SHF.R.U32.HI R11, RZ, 0x18, R4 ;  /* 0x00000018ff0b7819 */ /* 0x008fe20000011604 */
[----:B------:R-:W-:Y:S01]  /*7c50*/  FMUL.FTZ R77, R132, R77 ;  /* 0x0000004d844d7220 */ /* 0x000fe20000410000 */
[----:B------:R-:W-:Y:S01]  /*7c60*/  SHF.R.U32.HI R9, RZ, 0x8, R9 ;  /* 0x00000008ff097819 */ /* 0x000fe20000011609 */
[C---:B------:R-:W-:Y:S01]  /*7c70*/  FMUL.FTZ R86, R133.reuse, R86 ;  /* 0x0000005685567220 */ /* 0x040fe20000410000 */
[----:B------:R-:W-:Y:S01]  /*7c80*/  LOP3.LUT R5, R10, 0xff, RZ, 0xc0, !PT ;  /* 0x000000ff0a057812 */ /* 0x000fe200078ec0ff */
[----:B------:R-:W-:Y:S01]  /*7c90*/  FMUL.FTZ R87, R133, R87 ;  /* 0x0000005785577220 */ /* 0x000fe20000410000 */
[----:B------:R-:W-:Y:S01]  /*7ca0*/  LOP3.LUT R4, R6, 0xffff, RZ, 0xc0, !PT ;  /* 0x0000ffff06047812 */ /* 0x000fe200078ec0ff */
[----:B------:R-:W-:Y:S01]  /*7cb0*/  FMUL.FTZ R88, R132, R88 ;  /* 0x0000005884587220 */ /* 0x000fe20000410000 */
[----:B------:R-:W-:Y:S01]  /*7cc0*/  LOP3.LUT R3, R0, 0xffff, RZ, 0xc0, !PT ;  /* 0x0000ffff00037812 */ /* 0x000fe200078ec0ff */
[----:B------:R-:W-:Y:S01]  /*7cd0*/  FMUL.FTZ R89, R132, R89 ;  /* 0x0000005984597220 */ /* 0x000fe20000410000 */
[----:B------:R-:W-:Y:S01]  /*7ce0*/  PRMT R17, R17, 0x5410, R9 ;  /* 0x0000541011117816 */ /* 0x000fe20000000009 */
[--C-:B------:R-:W-:Y:S01]  /*7cf0*/  FFMA.FTZ R32, R32, c[0x0][0x23c], -R139.reuse ;  /* 0x00008f0020207a23 */ /* 0x100fe2000001088b */
[----:B------:R-:W-:Y:S01]  /*7d00*/  PRMT R16, R5, 0x5410, R16 ;  /* 0x0000541005107816 */ /* 0x000fe20000000010 */
[----:B------:R-:W-:Y:S01]  /*7d10*/  FFMA.FTZ R33, R33, c[0x0][0x23c], -R139 ;  /* 0x00008f0021217a23 */ /* 0x000fe2000001088b */
[----:B------:R-:W-:Y:S01]  /*7d20*/  LOP3.LUT R9, R7, 0xff, RZ, 0xc0, !PT ;  /* 0x000000ff07097812 */ /* 0x000fe200078ec0ff */
[--C-:B------:R-:W-:Y:S01]  /*7d30*/  HSET2.LE.AND R174, R17, R241.reuse, PT ;  /* 0x000000f111ae7233 */ /* 0x100fe20003803000 */
[----:B------:R-:W-:Y:S01]  /*7d40*/  LOP3.LUT R10, R6, 0xff, RZ, 0xc0, !PT ;  /* 0x000000ff060a7812 */ /* 0x000fe200078ec0ff */
[----:B------:R-:W-:Y:S01]  /*7d50*/  FMUL.FTZ R17, R134, R153 ;  /* 0x0000009986117220 */ /* 0x000fe20000410000 */
[----:B------:R-:W-:Y:S01]  /*7d60*/  LOP3.LUT R7, R0, 0xff, RZ, 0xc0, !PT ;  /* 0x000000ff00077812 */ /* 0x000fe200078ec0ff */
[C---:B------:R-:W-:Y:S01]  /*7d70*/  FMUL.FTZ R92, R132.reuse, R92 ;  /* 0x0000005c845c7220 */ /* 0x040fe20000410000 */
[----:B------:R-:W-:Y:S01]  /*7d80*/  SHF.R.U32.HI R3, RZ, 0x8, R3 ;  /* 0x00000008ff037819 */ /* 0x000fe20000011603 */
[----:B------:R-:W-:Y:S01]  /*7d90*/  FMUL.FTZ R93, R132, R93 ;  /* 0x0000005d845d7220 */ /* 0x000fe20000410000 */
[--C-:B------:R-:W-:Y:S01]  /*7da0*/  SHF.R.U32.HI R5, RZ, 0x10, R6.reuse ;  /* 0x00000010ff057819 */ /* 0x100fe20000011606 */
[C---:B------:R-:W-:Y:S01]  /*7db0*/  FMUL.FTZ R96, R134.reuse, R96 ;  /* 0x0000006086607220 */ /* 0x040fe20000410000 */
[----:B------:R-:W-:Y:S01]  /*7dc0*/  SHF.R.U32.HI R8, RZ, 0x18, R6 ;  /* 0x00000018ff087819 */ /* 0x000fe20000011606 */
[----:B------:R-:W-:Y:S01]  /*7dd0*/  FMUL.FTZ R97, R134, R97 ;  /* 0x0000006186617220 */ /* 0x000fe20000410000 */
[----:B------:R-:W-:Y:S01]  /*7de0*/  SHF.R.U32.HI R6, RZ, 0x8, R4 ;  /* 0x00000008ff067819 */ /* 0x000fe20000011604 */
[----:B------:R-:W-:Y:S01]  /*7df0*/  FMUL.FTZ R98, R133, R98 ;  /* 0x0000006285627220 */ /* 0x000fe20000410000 */
[----:B------:R-:W-:Y:S01]  /*7e00*/  PRMT R7, R7, 0x5410, R3 ;  /* 0x0000541007077816 */ /* 0x000fe20000000003 */
[----:B------:R-:W-:Y:S01]  /*7e10*/  FMUL.FTZ R99, R133, R99 ;  /* 0x0000006385637220 */ /* 0x000fe20000410000 */
[----:B------:R-:W-:Y:S01]  /*7e20*/  PRMT R10, R10, 0x5410, R6 ;  /* 0x000054100a0a7816 */ /* 0x000fe20000000006 */
[----:B------:R-:W-:Y:S01]  /*7e30*/  FFMA.FTZ R34, R34, c[0x0][0x23c], -R184 ;  /* 0x00008f0022227a23 */ /* 0x000fe200000108b8 */
[--C-:B------:R-:W-:Y:S01]  /*7e40*/  SHF.R.U32.HI R3, RZ, 0x10, R0.reuse ;  /* 0x00000010ff037819 */ /* 0x100fe20000011600 */
[--C-:B------:R-:W-:Y:S01]  /*7e50*/  HSET2.LE.AND R180, R7, R241.reuse, PT ;  /* 0x000000f107b47233 */ /* 0x100fe20003803000 */
[----:B------:R-:W-:Y:S01]  /*7e60*/  SHF.R.U32.HI R6, RZ, 0x18, R0 ;  /* 0x00000018ff067819 */ /* 0x000fe20000011600 */
[----:B------:R-:W-:Y:S01]  /*7e70*/  FADD.FTZ R0, -R2, R138 ;  /* 0x0000008a02007221 */ /* 0x000fe20000010100 */
[----:B------:R-:W-:Y:S01]  /*7e80*/  LOP3.LUT R4, R5, 0xff, RZ, 0xc0, !PT ;  /* 0x000000ff05047812 */ /* 0x000fe200078ec0ff */
[----:B------:R-:W-:Y:S01]  /*7e90*/  FMUL.FTZ R7, R133, R143 ;  /* 0x0000008f85077220 */ /* 0x000fe20000410000 */
[----:B------:R-:W-:Y:S01]  /*7ea0*/  LOP3.LUT R5, R3, 0xff, RZ, 0xc0, !PT ;  /* 0x000000ff03057812 */ /* 0x000fe200078ec0ff */
[----:B------:R-:W-:Y:S01]  /*7eb0*/  FMUL.FTZ R0, R0, c[0x0][0x23c] ;  /* 0x00008f0000007a20 */ /* 0x000fe20000410000 */
[----:B------:R-:W-:Y:S01]  /*7ec0*/  PRMT R8, R4, 0x5410, R8 ;  /* 0x0000541004087816 */ /* 0x000fe20000000008 */
[--C-:B------:R-:W-:Y:S01]  /*7ed0*/  HSET2.LE.AND R4, R10, R241.reuse, PT ;  /* 0x000000f10a047233 */ /* 0x100fe20003803000 */
[----:B------:R-:W-:Y:S01]  /*7ee0*/  PRMT R5, R5, 0x5410, R6 ;  /* 0x0000541005057816 */ /* 0x000fe20000000006 */
[----:B------:R-:W-:Y:S01]  /*7ef0*/  FFMA.FTZ R35, R35, c[0x0][0x23c], -R184 ;  /* 0x00008f0023237a23 */ /* 0x000fe200000108b8 */
[----:B------:R-:W-:Y:S01]  /*7f00*/  F2FP.PACK_AB R3, R233, R234 ;  /* 0x000000eae903723e */ /* 0x000fe200000000ff */
[----:B------:R-:W2:Y:S01]  /*7f10*/  MUFU.EX2 R0, R0 ;  /* 0x0000000000007308 */ /* 0x000ea20000000800 */
[----:B------:R-:W-:Y:S01]  /*7f20*/  LOP3.LUT R172, R4, R172, RZ, 0xc0, !PT ;  /* 0x000000ac04ac7212 */ /* 0x000fe200078ec0ff */
[--C-:B------:R-:W-:Y:S01]  /*7f30*/  HSET2.LE.AND R4, R8, R241.reuse, PT ;  /* 0x000000f108047233 */ /* 0x100fe20003803000 */
[----:B----4-:R-:W-:Y:S01]  /*7f40*/  F2FP.PACK_AB R6, R207, R224 ;  /* 0x000000e0cf06723e */ /* 0x010fe200000000ff */
[--C-:B------:R-:W-:Y:S01]  /*7f50*/  HSET2.LE.AND R181, R5, R241.reuse, PT ;  /* 0x000000f105b57233 */ /* 0x100fe20003803000 */
[----:B------:R-:W-:Y:S01]  /*7f60*/  F2FP.PACK_AB R5, R225, R226 ;  /* 0x000000e2e105723e */ /* 0x000fe200000000ff */
[----:B------:R-:W-:Y:S01]  /*7f70*/  FMUL.FTZ R100, R134, R100 ;  /* 0x0000006486647220 */ /* 0x000fe20000410000 */
[----:B------:R-:W-:Y:S01]  /*7f80*/  LOP3.LUT R174, R174, R3, RZ, 0xc0, !PT ;  /* 0x00000003aeae7212 */ /* 0x000fe200078ec0ff */
[--C-:B------:R-:W-:Y:S01]  /*7f90*/  HSET2.LE.AND R3, R16, R241.reuse, PT ;  /* 0x000000f110037233 */ /* 0x100fe20003803000 */
[----:B------:R-:W-:Y:S01]  /*7fa0*/  LOP3.LUT R173, R4, R173, RZ, 0xc0, !PT ;  /* 0x000000ad04ad7212 */ /* 0x000fe200078ec0ff */
[----:B------:R-:W-:Y:S01]  /*7fb0*/  FMUL.FTZ R4, R134, R140 ;  /* 0x0000008c86047220 */ /* 0x000fe20000410000 */
[----:B------:R-:W-:Y:S01]  /*7fc0*/  LOP3.LUT R180, R180, R5, RZ, 0xc0, !PT ;  /* 0x00000005b4b47212 */ /* 0x000fe200078ec0ff */
[----:B------:R-:W-:Y:S01]  /*7fd0*/  FMUL.FTZ R5, R134, R141 ;  /* 0x0000008d86057220 */ /* 0x000fe20000410000 */
[----:B------:R-:W-:Y:S01]  /*7fe0*/  LOP3.LUT R181, R181, R6, RZ, 0xc0, !PT ;  /* 0x00000006b5b57212 */ /* 0x000fe200078ec0ff */
[----:B------:R-:W-:Y:S01]  /*7ff0*/  FMUL.FTZ R6, R133, R142 ;  /* 0x0000008e85067220 */ /* 0x000fe20000410000 */
[----:B------:R-:W-:Y:S01]  /*8000*/  PRMT R9, R9, 0x5410, R11 ;  /* 0x0000541009097816 */ /* 0x000fe2000000000b */
[----:B------:R-:W3:Y:S01]  /*8010*/  LDSM.16.MT88.4 R140, [R211+0xa000] ;  /* 0x00a00000d38c783b */ /* 0x000ee20000004200 */
[----:B------:R-:W-:Y:S01]  /*8020*/  LOP3.LUT R175, R3, R175, RZ, 0xc0, !PT ;  /* 0x000000af03af7212 */ /* 0x000fe200078ec0ff */
[--C-:B------:R-:W-:Y:S01]  /*8030*/  HSET2.LE.AND R3, R12, R241.reuse, PT ;  /* 0x000000f10c037233 */ /* 0x100fe20003803000 */
[----:B-1----:R-:W-:Y:S01]  /*8040*/  F2FP.PACK_AB R183, R202, R204 ;  /* 0x000000cccab7723e */ /* 0x002fe200000000ff */
[--C-:B------:R-:W-:Y:S01]  /*8050*/  HSET2.LE.AND R8, R9, R241.reuse, PT ;  /* 0x000000f109087233 */ /* 0x100fe20003803000 */
[----:B------:R-:W-:Y:S01]  /*8060*/  FMUL.FTZ R9, R132, R145 ;  /* 0x0000009184097220 */ /* 0x000fe20000410000 */
[----:B------:R1:W-:Y:S01]  /*8070*/  MUFU.EX2 R201, R32 ;  /* 0x0000002000c97308 */ /* 0x0003e20000000800 */
[----:B------:R-:W-:Y:S01]  /*8080*/  LOP3.LUT R182, R3, R182, RZ, 0xc0, !PT ;  /* 0x000000b603b67212 */ /* 0x000fe200078ec0ff */
[-C--:B------:R-:W-:Y:S01]  /*8090*/  HMMA.16816.F32 R4, R172, R176.reuse, R4 ;  /* 0x000000b0ac04723c */ /* 0x080fe20000001804 */
[----:B--2---:R-:W-:Y:S01]  /*80a0*/  FMUL.FTZ R10, R0, R146 ;  /* 0x00000092000a7220 */ /* 0x004fe20000410000 */
[----:B------:R-:W-:Y:S01]  /*80b0*/  LOP3.LUT R183, R8, R183, RZ, 0xc0, !PT ;  /* 0x000000b708b77212 */ /* 0x000fe200078ec0ff */
[----:B------:R-:W-:Y:S01]  /*80c0*/  FMUL.FTZ R8, R132, R144 ;  /* 0x0000009084087220 */ /* 0x000fe20000410000 */
[----:B------:R-:W-:Y:S01]  /*80d0*/  LOP3.LUT R138, R189, UR13, R190, 0x96, !PT ;  /* 0x0000000dbd8a7c12 */ /* 0x000fe2000f8e96be */
[----:B------:R-:W-:Y:S02]  /*80e0*/  FMUL.FTZ R11, R0, R147 ;  /* 0x00000093000b7220 */ /* 0x000fe40000410000 */
[----:B------:R-:W2:Y:S01]  /*80f0*/  LDSM.16.MT88.4 R144, [R214+0xa000] ;  /* 0x00a00000d690783b */ /* 0x000ea20000004200 */
[----:B------:R-:W-:Y:S01]  /*8100*/  FMUL.FTZ R12, R132, R148 ;  /* 0x00000094840c7220 */ /* 0x000fe20000410000 */
[----:B------:R4:W-:Y:S03]  /*8110*/  MUFU.EX2 R200, R33 ;  /* 0x0000002100c87308 */ /* 0x0009e60000000800 */
[C---:B------:R-:W-:Y:S01]  /*8120*/  HMMA.16816.F32 R8, R180.reuse, R176, R8 ;  /* 0x000000b0b408723c */ /* 0x040fe20000001808 */
[C---:B------:R-:W-:Y:S01]  /*8130*/  FMUL.FTZ R14, R0.reuse, R150 ;  /* 0x00000096000e7220 */ /* 0x040fe20000410000 */
[----:B------:R-:W-:Y:S01]  /*8140*/  LOP3.LUT R148, R203, UR13, R194, 0x96, !PT ;  /* 0x0000000dcb947c12 */ /* 0x000fe2000f8e96c2 */
[----:B------:R-:W-:Y:S02]  /*8150*/  FMUL.FTZ R15, R0, R151 ;  /* 0x00000097000f7220 */ /* 0x000fe40000410000 */
[----:B------:R-:W-:Y:S02]  /*8160*/  FMUL.FTZ R16, R134, R152 ;  /* 0x0000009886107220 */ /* 0x000fe40000410000 */
[C---:B------:R-:W-:Y:S01]  /*8170*/  FMUL.FTZ R42, R0.reuse, R42 ;  /* 0x0000002a002a7220 */ /* 0x040fe20000410000 */
[----:B------:R5:W-:Y:S01]  /*8180*/  MUFU.EX2 R196, R34 ;  /* 0x0000002200c47308 */ /* 0x000be20000000800 */
[----:B------:R-:W-:Y:S01]  /*8190*/  FMUL.FTZ R43, R0, R43 ;  /* 0x0000002b002b7220 */ /* 0x000fe20000410000 */
[-C--:B------:R-:W-:Y:S02]  /*81a0*/  HMMA.16816.F32 R12, R180, R178.reuse, R12 ;  /* 0x000000b2b40c723c */ /* 0x080fe4000000180c */
[----:B-1----:R-:W-:Y:S02]  /*81b0*/  FMUL.FTZ R32, R134, R156 ;  /* 0x0000009c86207220 */ /* 0x002fe40000410000 */
[C---:B------:R-:W-:Y:S02]  /*81c0*/  FMUL.FTZ R46, R0.reuse, R46 ;  /* 0x0000002e002e7220 */ /* 0x040fe40000410000 */
[C---:B------:R-:W-:Y:S02]  /*81d0*/  FMUL.FTZ R47, R0.reuse, R47 ;  /* 0x0000002f002f7220 */ /* 0x040fe40000410000 */
[C---:B------:R-:W-:Y:S01]  /*81e0*/  HMMA.16816.F32 R16, R172.reuse, R178, R16 ;  /* 0x000000b2ac10723c */ /* 0x040fe20000001810 */
[----:B------:R-:W-:Y:S01]  /*81f0*/  FMUL.FTZ R58, R0, R58 ;  /* 0x0000003a003a7220 */ /* 0x000fe20000410000 */
[----:B------:R1:W1:Y:S02]  /*8200*/  MUFU.EX2 R195, R35 ;  /* 0x0000002300c37308 */ /* 0x0002640000000800 */
[----:B----4-:R-:W-:Y:S02]  /*8210*/  FMUL.FTZ R33, R134, R157 ;  /* 0x0000009d86217220 */ /* 0x010fe40000410000 */
[C---:B------:R-:W-:Y:S02]  /*8220*/  FMUL.FTZ R59, R0.reuse, R59 ;  /* 0x0000003b003b7220 */ /* 0x040fe40000410000 */
[-C--:B---3--:R-:W-:Y:S01]  /*8230*/  HMMA.16816.F32 R36, R172, R140.reuse, R36 ;  /* 0x0000008cac24723c */ /* 0x088fe20000001824 */
[C---:B------:R-:W-:Y:S03]  /*8240*/  FMUL.FTZ R62, R0.reuse, R62 ;  /* 0x0000003e003e7220 */ /* 0x040fe60000410000 */
[C---:B------:R-:W-:Y:S02]  /*8250*/  FMUL.FTZ R63, R0.reuse, R63 ;  /* 0x0000003f003f7220 */ /* 0x040fe40000410000 */
[C---:B-----5:R-:W-:Y:S02]  /*8260*/  FMUL.FTZ R34, R133.reuse, R158 ;  /* 0x0000009e85227220 */ /* 0x060fe40000410000 */
[C---:B------:R-:W-:Y:S01]  /*8270*/  HMMA.16816.F32 R40, R180.reuse, R140, R40 ;  /* 0x0000008cb428723c */ /* 0x040fe20000001828 */
[C---:B------:R-:W-:Y:S03]  /*8280*/  FMUL.FTZ R74, R0.reuse, R74 ;  /* 0x0000004a004a7220 */ /* 0x040fe60000410000 */
[C---:B------:R-:W-:Y:S02]  /*8290*/  FMUL.FTZ R75, R0.reuse, R75 ;  /* 0x0000004b004b7220 */ /* 0x040fe40000410000 */
[C---:B------:R-:W-:Y:S02]  /*82a0*/  FMUL.FTZ R78, R0.reuse, R78 ;  /* 0x0000004e004e7220 */ /* 0x040fe40000410000 */
[-C--:B------:R-:W-:Y:S01]  /*82b0*/  HMMA.16816.F32 R44, R180, R142.reuse, R44 ;  /* 0x0000008eb42c723c */ /* 0x080fe2000000182c */
[C---:B------:R-:W-:Y:S03]  /*82c0*/  FMUL.FTZ R79, R0.reuse, R79 ;  /* 0x0000004f004f7220 */ /* 0x040fe60000410000 */
[----:B-1----:R-:W-:Y:S01]  /*82d0*/  FMUL.FTZ R35, R133, R159 ;  /* 0x0000009f85237220 */ /* 0x002fe20000410000 */
[----:B------:R-:W-:Y:S01]  /*82e0*/  F2FP.PACK_AB R179, R195, R196 ;  /* 0x000000c4c3b3723e */ /* 0x000fe200000000ff */
[----:B------:R-:W-:Y:S01]  /*82f0*/  LDSM.16.MT88.4 R156, [R211+0xa800] ;  /* 0x00a80000d39c783b */ /* 0x000fe20000004200 */
[C---:B------:R-:W-:Y:S01]  /*8300*/  FMUL.FTZ R90, R0.reuse, R90 ;  /* 0x0000005a005a7220 */ /* 0x040fe20000410000 */
[C---:B------:R-:W-:Y:S01]  /*8310*/  HMMA.16816.F32 R48, R172.reuse, R142, R48 ;  /* 0x0000008eac30723c */ /* 0x040fe20000001830 */
[C---:B------:R-:W-:Y:S03]  /*8320*/  FMUL.FTZ R91, R0.reuse, R91 ;  /* 0x0000005b005b7220 */ /* 0x040fe60000410000 */
[C---:B------:R-:W-:Y:S02]  /*8330*/  FMUL.FTZ R94, R0.reuse, R94 ;  /* 0x0000005e005e7220 */ /* 0x040fe40000410000 */
[----:B------:R-:W1:Y:S01]  /*8340*/  LDSM.16.MT88.4 R140, [R213+0xa000] ;  /* 0x00a00000d58c783b */ /* 0x000e620000004200 */
[----:B------:R-:W-:Y:S01]  /*8350*/  FMUL.FTZ R95, R0, R95 ;  /* 0x0000005f005f7220 */ /* 0x000fe20000410000 */
[-C--:B--2---:R-:W-:Y:S01]  /*8360*/  HMMA.16816.F32 R52, R172, R144.reuse, R52 ;  /* 0x00000090ac34723c */ /* 0x084fe20000001834 */
[----:B------:R-:W-:Y:S03]  /*8370*/  FMUL.FTZ R101, R134, R101 ;  /* 0x0000006586657220 */ /* 0x000fe60000410000 */
        /* <DEDUP_REMOVED lines=11> */
[----:B------:R-:W2:Y:S03]  /*8430*/  LDSM.16.MT88.4 R144, [R209+0xb000] ;  /* 0x00b00000d190783b */ /* 0x000ea60000004200 */
[C---:B------:R-:W-:Y:S02]  /*8440*/  FMUL.FTZ R110, R0.reuse, R110 ;  /* 0x0000006e006e7220 */ /* 0x040fe40000410000 */
[----:B------:R-:W-:Y:S02]  /*8450*/  FMUL.FTZ R111, R0, R111 ;  /* 0x0000006f006f7220 */ /* 0x000fe40000410000 */
[C---:B------:R-:W-:Y:S04]  /*8460*/  FMUL.FTZ R112, R134.reuse, R112 ;  /* 0x0000007086707220 */ /* 0x040fe80000410000 */
[----:B------:R-:W-:Y:S01]  /*8470*/  FMUL.FTZ R113, R134, R113 ;  /* 0x0000007186717220 */ /* 0x000fe20000410000 */
[-C--:B-1----:R-:W-:Y:S01]  /*8480*/  HMMA.16816.F32 R68, R172, R140.reuse, R68 ;  /* 0x0000008cac44723c */ /* 0x082fe20000001844 */
[C---:B------:R-:W-:Y:S02]  /*8490*/  FMUL.FTZ R114, R133.reuse, R114 ;  /* 0x0000007285727220 */ /* 0x040fe40000410000 */
[----:B------:R-:W-:Y:S02]  /*84a0*/  FMUL.FTZ R115, R133, R115 ;  /* 0x0000007385737220 */ /* 0x000fe40000410000 */
[--C-:B------:R-:W-:Y:S02]  /*84b0*/  FFMA.FTZ R25, R25, c[0x0][0x23c], -R185.reuse ;  /* 0x00008f0019197a23 */ /* 0x100fe400000108b9 */
[--C-:B------:R-:W-:Y:S01]  /*84c0*/  FFMA.FTZ R26, R26, c[0x0][0x23c], -R186.reuse ;  /* 0x00008f001a1a7a23 */ /* 0x100fe200000108ba */
[C---:B------:R-:W-:Y:S01]  /*84d0*/  HMMA.16816.F32 R72, R180.reuse, R140, R72 ;  /* 0x0000008cb448723c */ /* 0x040fe20000001848 */
[--C-:B------:R-:W-:Y:S01]  /*84e0*/  FFMA.FTZ R27, R27, c[0x0][0x23c], -R186.reuse ;  /* 0x00008f001b1b7a23 */ /* 0x100fe200000108ba */
[----:B------:R1:W-:Y:S02]  /*84f0*/  MUFU.EX2 R191, R25 ;  /* 0x0000001900bf7308 */ /* 0x0003e40000000800 */
[C---:B------:R-:W-:Y:S02]  /*8500*/  FMUL.FTZ R120, R134.reuse, R120 ;  /* 0x0000007886787220 */ /* 0x040fe40000410000 */
[----:B------:R-:W-:Y:S02]  /*8510*/  FMUL.FTZ R121, R134, R121 ;  /* 0x0000007986797220 */ /* 0x000fe40000410000 */
[-C--:B------:R-:W-:Y:S01]  /*8520*/  HMMA.16816.F32 R76, R180, R142.reuse, R76 ;  /* 0x0000008eb44c723c */ /* 0x080fe2000000184c */
[C---:B------:R-:W-:Y:S03]  /*8530*/  FMUL.FTZ R122, R133.reuse, R122 ;  /* 0x0000007a857a7220 */ /* 0x040fe60000410000 */
[----:B------:R3:W-:Y:S01]  /*8540*/  MUFU.EX2 R189, R26 ;  /* 0x0000001a00bd7308 */ /* 0x0007e20000000800 */
[----:B------:R-:W-:Y:S02]  /*8550*/  FMUL.FTZ R123, R133, R123 ;  /* 0x0000007b857b7220 */ /* 0x000fe40000410000 */
[----:B------:R-:W-:Y:S01]  /*8560*/  FFMA.FTZ R24, R24, c[0x0][0x23c], -R185 ;  /* 0x00008f0018187a23 */ /* 0x000fe200000108b9 */
[C---:B------:R-:W-:Y:S01]  /*8570*/  HMMA.16816.F32 R80, R172.reuse, R142, R80 ;  /* 0x0000008eac50723c */ /* 0x040fe20000001850 */
[----:B------:R-:W4:Y:S03]  /*8580*/  LDSM.16.MT88.4 R140, [R211+0xb000] ;  /* 0x00b00000d38c783b */ /* 0x000f260000004200 */
[C---:B------:R-:W-:Y:S02]  /*8590*/  FMUL.FTZ R116, R132.reuse, R116 ;  /* 0x0000007484747220 */ /* 0x040fe40000410000 */
[----:B------:R5:W-:Y:S01]  /*85a0*/  MUFU.EX2 R187, R27 ;  /* 0x0000001b00bb7308 */ /* 0x000be20000000800 */
[----:B------:R-:W-:Y:S01]  /*85b0*/  FMUL.FTZ R117, R132, R117 ;  /* 0x0000007584757220 */ /* 0x000fe20000410000 */
[-C--:B--2---:R-:W-:Y:S01]  /*85c0*/  HMMA.16816.F32 R84, R172, R144.reuse, R84 ;  /* 0x00000090ac54723c */ /* 0x084fe20000001854 */
[--C-:B------:R-:W-:Y:S03]  /*85d0*/  FFMA.FTZ R20, R20, c[0x0][0x23c], -R139.reuse ;  /* 0x00008f0014147a23 */ /* 0x100fe6000001088b */
[----:B------:R-:W-:Y:S02]  /*85e0*/  FFMA.FTZ R139, R21, c[0x0][0x23c], -R139 ;  /* 0x00008f00158b7a23 */ /* 0x000fe4000001088b */
[----:B-1----:R-:W-:Y:S02]  /*85f0*/  FMUL.FTZ R25, R134, R165 ;  /* 0x000000a586197220 */ /* 0x002fe40000410000 */
[C---:B------:R-:W-:Y:S01]  /*8600*/  HMMA.16816.F32 R88, R180.reuse, R144, R88 ;  /* 0x00000090b458723c */ /* 0x040fe20000001858 */
[----:B------:R1:W-:Y:S03]  /*8610*/  MUFU.EX2 R197, R139 ;  /* 0x0000008b00c57308 */ /* 0x0003e60000000800 */
[C---:B---3--:R-:W-:Y:S02]  /*8620*/  FMUL.FTZ R26, R133.reuse, R166 ;  /* 0x000000a6851a7220 */ /* 0x048fe40000410000 */
[C---:B------:R-:W-:Y:S02]  /*8630*/  FMUL.FTZ R118, R0.reuse, R118 ;  /* 0x0000007600767220 */ /* 0x040fe40000410000 */
[-C--:B------:R-:W-:Y:S01]  /*8640*/  HMMA.16816.F32 R92, R180, R146.reuse, R92 ;  /* 0x00000092b45c723c */ /* 0x080fe2000000185c */
[----:B------:R-:W-:Y:S02]  /*8650*/  FMUL.FTZ R119, R0, R119 ;  /* 0x0000007700777220 */ /* 0x000fe40000410000 */
[----:B------:R2:W-:Y:S01]  /*8660*/  MUFU.EX2 R190, R24 ;  /* 0x0000001800be7308 */ /* 0x0005e20000000800 */
[--C-:B------:R-:W-:Y:S02]  /*8670*/  FFMA.FTZ R30, R30, c[0x0][0x23c], -R186.reuse ;  /* 0x00008f001e1e7a23 */ /* 0x100fe400000108ba */
[----:B-----5:R-:W-:Y:S02]  /*8680*/  FMUL.FTZ R27, R133, R167 ;  /* 0x000000a7851b7220 */ /* 0x020fe40000410000 */
[C---:B------:R-:W-:Y:S01]  /*8690*/  HMMA.16816.F32 R96, R172.reuse, R146, R96 ;  /* 0x00000092ac60723c */ /* 0x040fe20000001860 */
[----:B------:R-:W3:Y:S03]  /*86a0*/  LDSM.16.MT88.4 R144, [R214+0xb000] ;  /* 0x00b00000d690783b */ /* 0x000ee60000004200 */
[----:B------:R-:W-:Y:S01]  /*86b0*/  IMAD.WIDE.U32 R148, R148, -0x2daee0ad, RZ ;  /* 0xd2511f5394947825 */ /* 0x000fe200078e00ff */
[----:B------:R5:W2:Y:S03]  /*86c0*/  MUFU.EX2 R199, R20 ;  /* 0x0000001400c77308 */ /* 0x000aa60000000800 */
[----:B------:R-:W-:Y:S01]  /*86d0*/  FFMA.FTZ R186, R31, c[0x0][0x23c], -R186 ;  /* 0x00008f001fba7a23 */ /* 0x000fe200000108ba */
[-C--:B----4-:R-:W-:Y:S03]  /*86e0*/  HMMA.16816.F32 R100, R172, R140.reuse, R100 ;  /* 0x0000008cac64723c */ /* 0x090fe60000001864 */
[----:B-1----:R-:W-:Y:S01]  /*86f0*/  IMAD.WIDE.U32 R138, R138, -0x2daee0ad, RZ ;  /* 0xd2511f538a8a7825 */ /* 0x002fe200078e00ff */
[----:B------:R-:W-:Y:S02]  /*8700*/  LOP3.LUT R3, R149, UR29, R198, 0x96, !PT ;  /* 0x0000001d95037c12 */ /* 0x000fe4000f8e96c6 */
[----:B------:R-:W-:Y:S01]  /*8710*/  MUFU.EX2 R186, R186 ;  /* 0x000000ba00ba7308 */ /* 0x000fe20000000800 */
[----:B------:R-:W-:Y:S01]  /*8720*/  FFMA.FTZ R22, R22, c[0x0][0x23c], -R184 ;  /* 0x00008f0016167a23 */ /* 0x000fe200000108b8 */
[C---:B------:R-:W-:Y:S01]  /*8730*/  HMMA.16816.F32 R104, R180.reuse, R140, R104 ;  /* 0x0000008cb468723c */ /* 0x040fe20000001868 */
[----:B------:R-:W-:Y:S03]  /*8740*/  LOP3.LUT R150, R139, UR29, R192, 0x96, !PT ;  /* 0x0000001d8b967c12 */ /* 0x000fe6000f8e96c0 */
[----:B------:R-:W-:Y:S01]  /*8750*/  LOP3.LUT R153, R138, 0xff, RZ, 0xc0, !PT ;  /* 0x000000ff8a997812 */ /* 0x000fe200078ec0ff */
[----:B------:R-:W-:Y:S01]  /*8760*/  FMUL.FTZ R31, R133, R171 ;  /* 0x000000ab851f7220 */ /* 0x000fe20000410000 */
[--C-:B------:R-:W-:Y:S01]  /*8770*/  SHF.R.U32.HI R152, RZ, 0x18, R138.reuse ;  /* 0x00000018ff987819 */ /* 0x100fe2000001168a */
[C---:B------:R-:W-:Y:S01]  /*8780*/  FMUL.FTZ R128, R132.reuse, R128 ;  /* 0x0000008084807220 */ /* 0x040fe20000410000 */
[-C--:B------:R-:W-:Y:S01]  /*8790*/  HMMA.16816.F32 R108, R180, R142.reuse, R108 ;  /* 0x0000008eb46c723c */ /* 0x080fe2000000186c */
[----:B------:R1:W-:Y:S03]  /*87a0*/  MUFU.EX2 R192, R22 ;  /* 0x0000001600c07308 */ /* 0x0003e60000000800 */
[----:B------:R-:W-:Y:S01]  /*87b0*/  SHF.R.U32.HI R151, RZ, 0x10, R138 ;  /* 0x00000010ff977819 */ /* 0x000fe2000001168a */
[----:B------:R-:W-:Y:S01]  /*87c0*/  FMUL.FTZ R129, R132, R129 ;  /* 0x0000008184817220 */ /* 0x000fe20000410000 */
[----:B------:R-:W-:Y:S01]  /*87d0*/  LOP3.LUT R139, R138, 0xffff, RZ, 0xc0, !PT ;  /* 0x0000ffff8a8b7812 */ /* 0x000fe200078ec0ff */
[C---:B------:R-:W-:Y:S01]  /*87e0*/  FMUL.FTZ R130, R0.reuse, R130 ;  /* 0x0000008200827220 */ /* 0x040fe20000410000 */
[C---:B------:R-:W-:Y:S01]  /*87f0*/  HMMA.16816.F32 R32, R172.reuse, R142, R32 ;  /* 0x0000008eac20723c */ /* 0x040fe20000001820 */
[----:B------:R-:W4:Y:S03]  /*8800*/  LDSM.16.MT88.4 R140, [R213+0xb000] ;  /* 0x00b00000d58c783b */ /* 0x000f260000004200 */
[----:B------:R-:W-:Y:S01]  /*8810*/  SHF.R.U32.HI R138, RZ, 0x8, R139 ;  /* 0x00000008ff8a7819 */ /* 0x000fe2000001168b */
[----:B------:R-:W-:Y:S01]  /*8820*/  FMUL.FTZ R131, R0, R131 ;  /* 0x0000008300837220 */ /* 0x000fe20000410000 */
[----:B--2---:R-:W-:Y:S01]  /*8830*/  LOP3.LUT R24, R151, 0xff, RZ, 0xc0, !PT ;  /* 0x000000ff97187812 */ /* 0x004fe200078ec0ff */
[----:B------:R-:W-:Y:S01]  /*8840*/  FFMA.FTZ R184, R23, c[0x0][0x23c], -R184 ;  /* 0x00008f0017b87a23 */ /* 0x000fe200000108b8 */
[-C--:B---3--:R-:W-:Y:S01]  /*8850*/  HMMA.16816.F32 R112, R172, R144.reuse, R112 ;  /* 0x00000090ac70723c */ /* 0x088fe20000001870 */
[C---:B-----5:R-:W-:Y:S02]  /*8860*/  FMUL.FTZ R20, R132.reuse, R160 ;  /* 0x000000a084147220 */ /* 0x060fe40000410000 */
[----:B------:R-:W2:Y:S01]  /*8870*/  MUFU.EX2 R193, R184 ;  /* 0x000000b800c17308 */ /* 0x000ea20000000800 */
[----:B------:R-:W-:Y:S01]  /*8880*/  FMUL.FTZ R21, R132, R161 ;  /* 0x000000a184157220 */ /* 0x000fe20000410000 */
[----:B------:R-:W-:Y:S01]  /*8890*/  PRMT R178, R153, 0x5410, R138 ;  /* 0x0000541099b27816 */ /* 0x000fe2000000008a */
[----:B------:R-:W-:Y:S01]  /*88a0*/  FMUL.FTZ R23, R0, R163 ;  /* 0x000000a300177220 */ /* 0x000fe20000410000 */
[----:B------:R-:W-:Y:S01]  /*88b0*/  PRMT R151, R24, 0x5410, R152 ;  /* 0x0000541018977816 */ /* 0x000fe20000000098 */
[--C-:B------:R-:W-:Y:S01]  /*88c0*/  FFMA.FTZ R28, R28, c[0x0][0x23c], -R185.reuse ;  /* 0x00008f001c1c7a23 */ /* 0x100fe200000108b9 */
[----:B------:R-:W3:Y:S03]  /*88d0*/  LDSM.16.MT88.4 R152, [R209+0xa800] ;  /* 0x00a80000d198783b */ /* 0x000ee60000004200 */
[----:B-1----:R-:W-:Y:S01]  /*88e0*/  FMUL.FTZ R22, R0, R162 ;  /* 0x000000a200167220 */ /* 0x002fe20000410000 */
[----:B------:R1:W-:Y:S01]  /*88f0*/  MUFU.EX2 R184, R30 ;  /* 0x0000001e00b87308 */ /* 0x0003e20000000800 */
[----:B------:R-:W-:Y:S01]  /*8900*/  FMUL.FTZ R24, R134, R164 ;  /* 0x000000a486187220 */ /* 0x000fe20000410000 */
[--C-:B------:R-:W-:Y:S01]  /*8910*/  HSET2.LE.AND R178, R178, R241.reuse, PT ;  /* 0x000000f1b2b27233 */ /* 0x100fe20003803000 */
[----:B------:R-:W-:Y:S01]  /*8920*/  F2FP.PACK_AB R176, R197, R199 ;  /* 0x000000c7c5b0723e */ /* 0x000fe200000000ff */
[----:B------:R-:W-:Y:S01]  /*8930*/  LDSM.16.MT88.4 R164, [R214+0xb800] ;  /* 0x00b80000d6a4783b */ /* 0x000fe20000004200 */
[----:B------:R-:W-:Y:S01]  /*8940*/  SHF.R.U32.HI R139, RZ, 0x10, R150 ;  /* 0x00000010ff8b7819 */ /* 0x000fe20000011696 */
[C---:B------:R-:W-:Y:S01]  /*8950*/  HMMA.16816.F32 R20, R180.reuse, R144, R20 ;  /* 0x00000090b414723c */ /* 0x040fe20000001814 */
[----:B------:R-:W-:Y:S01]  /*8960*/  LOP3.LUT R138, R150, 0xffff, RZ, 0xc0, !PT ;  /* 0x0000ffff968a7812 */ /* 0x000fe200078ec0ff */
[C---:B------:R-:W-:Y:S02]  /*8970*/  FMUL.FTZ R124, R132.reuse, R124 ;  /* 0x0000007c847c7220 */ /* 0x040fe40000410000 */
[----:B------:R5:W-:Y:S01]  /*8980*/  MUFU.EX2 R188, R28 ;  /* 0x0000001c00bc7308 */ /* 0x000be20000000800 */
[----:B------:R-:W-:Y:S01]  /*8990*/  SHF.R.U32.HI R138, RZ, 0x8, R138 ;  /* 0x00000008ff8a7819 */ /* 0x000fe2000001168a */
[----:B------:R-:W-:Y:S01]  /*89a0*/  FMUL.FTZ R125, R132, R125 ;  /* 0x0000007d847d7220 */ /* 0x000fe20000410000 */
[C---:B------:R-:W-:Y:S01]  /*89b0*/  LOP3.LUT R144, R148.reuse, 0xffff, RZ, 0xc0, !PT ;  /* 0x0000ffff94907812 */ /* 0x040fe200078ec0ff */
[-C--:B------:R-:W-:Y:S01]  /*89c0*/  HMMA.16816.F32 R116, R180, R146.reuse, R116 ;  /* 0x00000092b474723c */ /* 0x080fe20000001874 */
[----:B------:R-:W-:Y:S03]  /*89d0*/  LOP3.LUT R149, R148, 0xff, RZ, 0xc0, !PT ;  /* 0x000000ff94957812 */ /* 0x000fe600078ec0ff */
[--C-:B------:R-:W-:Y:S01]  /*89e0*/  SHF.R.U32.HI R145, RZ, 0x10, R148.reuse ;  /* 0x00000010ff917819 */ /* 0x100fe20000011694 */
[C---:B------:R-:W-:Y:S01]  /*89f0*/  FMUL.FTZ R126, R0.reuse, R126 ;  /* 0x0000007e007e7220 */ /* 0x040fe20000410000 */
[----:B------:R-:W-:Y:S01]  /*8a00*/  SHF.R.U32.HI R148, RZ, 0x18, R148 ;  /* 0x00000018ff947819 */ /* 0x000fe20000011694 */
[----:B------:R-:W-:Y:S01]  /*8a10*/  FMUL.FTZ R127, R0, R127 ;  /* 0x0000007f007f7220 */ /* 0x000fe20000410000 */
[C---:B------:R-:W-:Y:S01]  /*8a20*/  HMMA.16816.F32 R120, R172.reuse, R146, R120 ;  /* 0x00000092ac78723c */ /* 0x040fe20000001878 */
[----:B------:R-:W-:Y:S03]  /*8a30*/  FFMA.FTZ R185, R29, c[0x0][0x23c], -R185 ;  /* 0x00008f001db97a23 */ /* 0x000fe600000108b9 */
[----:B-1----:R-:W-:Y:S01]  /*8a40*/  FMUL.FTZ R30, R133, R170 ;  /* 0x000000aa851e7220 */ /* 0x002fe20000410000 */
[----:B------:R-:W-:Y:S01]  /*8a50*/  LOP3.LUT R145, R145, 0xff, RZ, 0xc0, !PT ;  /* 0x000000ff91917812 */ /* 0x000fe200078ec0ff */
[----:B------:R-:W-:Y:S01]  /*8a60*/  FFMA.FTZ R133, R133, R239, R228 ;  /* 0x000000ef85857223 */ /* 0x000fe200000100e4 */
[----:B------:R-:W-:Y:S01]  /*8a70*/  SHF.R.U32.HI R146, RZ, 0x8, R144 ;  /* 0x00000008ff927819 */ /* 0x000fe20000011690 */
[-C--:B----4-:R-:W-:Y:S01]  /*8a80*/  HMMA.16816.F32 R24, R172, R140.reuse, R24 ;  /* 0x0000008cac18723c */ /* 0x090fe20000001818 */
[----:B------:R-:W-:Y:S01]  /*8a90*/  LOP3.LUT R144, R150, 0xff, RZ, 0xc0, !PT ;  /* 0x000000ff96907812 */ /* 0x000fe200078ec0ff */
[----:B------:R-:W1:Y:S02]  /*8aa0*/  MUFU.EX2 R185, R185 ;  /* 0x000000b900b97308 */ /* 0x000e640000000800 */
[----:B------:R-:W-:Y:S01]  /*8ab0*/  SHF.R.U32.HI R150, RZ, 0x18, R150 ;  /* 0x00000018ff967819 */ /* 0x000fe20000011696 */
[----:B------:R-:W-:Y:S01]  /*8ac0*/  FFMA.FTZ R132, R132, R238, R226 ;  /* 0x000000ee84847223 */ /* 0x000fe200000100e2 */
[----:B-----5:R-:W-:Y:S01]  /*8ad0*/  LOP3.LUT R28, R139, 0xff, RZ, 0xc0, !PT ;  /* 0x000000ff8b1c7812 */ /* 0x020fe200078ec0ff */
[----:B------:R-:W-:Y:S01]  /*8ae0*/  FFMA.FTZ R0, R0, R235, R224 ;  /* 0x000000eb00007223 */ /* 0x000fe200000100e0 */
[C---:B------:R-:W-:Y:S01]  /*8af0*/  HMMA.16816.F32 R124, R180.reuse, R140, R124 ;  /* 0x0000008cb47c723c */ /* 0x040fe2000000187c */
[----:B------:R-:W-:Y:S03]  /*8b00*/  LOP3.LUT R139, R3, 0xff, RZ, 0xc0, !PT ;  /* 0x000000ff038b7812 */ /* 0x000fe600078ec0ff */
[----:B------:R-:W-:Y:S01]  /*8b10*/  PRMT R150, R28, 0x5410, R150 ;  /* 0x000054101c967816 */ /* 0x000fe20000000096 */
[----:B------:R-:W-:Y:S01]  /*8b20*/  FADD.FTZ R0, R207, R0 ;  /* 0x00000000cf007221 */ /* 0x000fe20000010000 */
[----:B------:R-:W-:Y:S02]  /*8b30*/  LOP3.LUT R28, R3, 0xffff, RZ, 0xc0, !PT ;  /* 0x0000ffff031c7812 */ /* 0x000fe400078ec0ff */
[-C--:B------:R-:W-:Y:S01]  /*8b40*/  HMMA.16816.F32 R128, R180, R142.reuse, R128 ;  /* 0x0000008eb480723c */ /* 0x080fe20000001880 */
[--C-:B------:R-:W-:Y:S03]  /*8b50*/  SHF.R.U32.HI R29, RZ, 0x10, R3.reuse ;  /* 0x00000010ff1d7819 */ /* 0x100fe60000011603 */
[----:B------:R-:W-:Y:S01]  /*8b60*/  SHF.R.U32.HI R28, RZ, 0x8, R28 ;  /* 0x00000008ff1c7819 */ /* 0x000fe2000001161c */
[----:B------:R-:W-:Y:S01]  /*8b70*/  FADD.FTZ R0, R204, R0 ;  /* 0x00000000cc007221 */ /* 0x000fe20000010000 */
[----:B------:R-:W-:Y:S02]  /*8b80*/  PRMT R144, R144, 0x5410, R138 ;  /* 0x0000541090907816 */ /* 0x000fe4000000008a */
[----:B------:R-:W-:Y:S01]  /*8b90*/  PRMT R28, R139, 0x5410, R28 ;  /* 0x000054108b1c7816 */ /* 0x000fe2000000001c */
[--C-:B------:R-:W-:Y:S03]  /*8ba0*/  HSET2.LE.AND R139, R150, R241.reuse, PT ;  /* 0x000000f1968b7233 */ /* 0x100fe60003803000 */
[----:B------:R-:W-:Y:S01]  /*8bb0*/  SHF.R.U32.HI R138, RZ, 0x18, R3 ;  /* 0x00000018ff8a7819 */ /* 0x000fe20000011603 */
[--C-:B------:R-:W-:Y:S01]  /*8bc0*/  HSET2.LE.AND R140, R28, R241.reuse, PT ;  /* 0x000000f11c8c7233 */ /* 0x100fe20003803000 */
[----:B------:R-:W-:Y:S01]  /*8bd0*/  LOP3.LUT R29, R29, 0xff, RZ, 0xc0, !PT ;  /* 0x000000ff1d1d7812 */ /* 0x000fe200078ec0ff */
[----:B------:R-:W-:Y:S01]  /*8be0*/  FMUL.FTZ R28, R134, R168 ;  /* 0x000000a8861c7220 */ /* 0x000fe20000410000 */
[----:B------:R-:W-:Y:S01]  /*8bf0*/  F2FP.PACK_AB R3, R200, R201 ;  /* 0x000000c9c803723e */ /* 0x000fe200000000ff */
[----:B------:R-:W-:Y:S01]  /*8c00*/  FADD.FTZ R0, R202, R0 ;  /* 0x00000000ca007221 */ /* 0x000fe20000010000 */
[----:B------:R-:W-:Y:S01]  /*8c10*/  PRMT R141, R29, 0x5410, R138 ;  /* 0x000054101d8d7816 */ /* 0x000fe2000000008a */
[----:B------:R-:W-:Y:S01]  /*8c20*/  FMUL.FTZ R29, R134, R169 ;  /* 0x000000a9861d7220 */ /* 0x000fe20000410000 */
[----:B------:R-:W-:Y:S01]  /*8c30*/  LOP3.LUT R178, R178, R3, RZ, 0xc0, !PT ;  /* 0x00000003b2b27212 */ /* 0x000fe200078ec0ff */
[--C-:B------:R-:W-:Y:S01]  /*8c40*/  HSET2.LE.AND R138, R151, R241.reuse, PT ;  /* 0x000000f1978a7233 */ /* 0x100fe20003803000 */
[----:B--2---:R-:W-:Y:S01]  /*8c50*/  F2FP.PACK_AB R177, R193, R192 ;  /* 0x000000c0c1b1723e */ /* 0x004fe200000000ff */
[--C-:B------:R-:W-:Y:S01]  /*8c60*/  HSET2.LE.AND R3, R144, R241.reuse, PT ;  /* 0x000000f190037233 */ /* 0x100fe20003803000 */
[----:B------:R-:W-:Y:S01]  /*8c70*/  PRMT R146, R149, 0x5410, R146 ;  /* 0x0000541095927816 */ /* 0x000fe20000000092 */
[--C-:B------:R-:W-:Y:S01]  /*8c80*/  HSET2.LE.AND R169, R141, R241.reuse, PT ;  /* 0x000000f18da97233 */ /* 0x100fe20003803000 */
[----:B------:R-:W-:Y:S01]  /*8c90*/  HMMA.16816.F32 R28, R172, R142, R28 ;  /* 0x0000008eac1c723c */ /* 0x000fe2000000181c */
[----:B------:R-:W-:Y:S01]  /*8ca0*/  PRMT R145, R145, 0x5410, R148 ;  /* 0x0000541091917816 */ /* 0x000fe20000000094 */
[----:B------:R-:W-:Y:S01]  /*8cb0*/  LDSM.16.MT88.4 R172, [R213+0xb800] ;  /* 0x00b80000d5ac783b */ /* 0x000fe20000004200 */
[----:B------:R-:W-:Y:S01]  /*8cc0*/  LOP3.LUT R176, R3, R176, RZ, 0xc0, !PT ;  /* 0x000000b003b07212 */ /* 0x000fe200078ec0ff */
[--C-:B------:R-:W-:Y:S01]  /*8cd0*/  HSET2.LE.AND R170, R146, R241.reuse, PT ;  /* 0x000000f192aa7233 */ /* 0x100fe20003803000 */
[----:B------:R-:W-:Y:S01]  /*8ce0*/  LOP3.LUT R179, R138, R179, RZ, 0xc0, !PT ;  /* 0x000000b38ab37212 */ /* 0x000fe200078ec0ff */
[----:B------:R-:W-:Y:S01]  /*8cf0*/  HSET2.LE.AND R171, R145, R241, PT ;  /* 0x000000f191ab7233 */ /* 0x000fe20003803000 */
[----:B------:R-:W-:Y:S01]  /*8d00*/  LOP3.LUT R177, R139, R177, RZ, 0xc0, !PT ;  /* 0x000000b18bb17212 */ /* 0x000fe200078ec0ff */
[----:B------:R-:W-:Y:S01]  /*8d10*/  FFMA.FTZ R134, R134, R240, R232 ;  /* 0x000000f086867223 */ /* 0x000fe200000100e8 */
[----:B------:R-:W-:Y:S03]  /*8d20*/  F2FP.PACK_AB R168, R191, R190 ;  /* 0x000000bebfa8723e */ /* 0x000fe600000000ff */
[----:B------:R-:W-:Y:S02]  /*8d30*/  F2FP.PACK_AB R3, R187, R189 ;  /* 0x000000bdbb03723e */ /* 0x000fe400000000ff */
[----:B-1----:R-:W-:Y:S02]  /*8d40*/  F2FP.PACK_AB R138, R185, R188 ;  /* 0x000000bcb98a723e */ /* 0x002fe400000000ff */
[----:B------:R-:W-:Y:S02]  /*8d50*/  F2FP.PACK_AB R139, R186, R184 ;  /* 0x000000b8ba8b723e */ /* 0x000fe400000000ff */
[----:B------:R-:W-:Y:S02]  /*8d60*/  LOP3.LUT R168, R140, R168, RZ, 0xc0, !PT ;  /* 0x000000a88ca87212 */ /* 0x000fe400078ec0ff */
[-C--:B---3--:R-:W-:Y:S01]  /*8d70*/  HMMA.16816.F32 R140, R176, R152.reuse, R4 ;  /* 0x00000098b08c723c */ /* 0x088fe20000001804 */
[----:B------:R-:W-:Y:S01]  /*8d80*/  LOP3.LUT R169, R169, R3, RZ, 0xc0, !PT ;  /* 0x00000003a9a97212 */ /* 0x000fe200078ec0ff */
[----:B------:R-:W1:Y:S01]  /*8d90*/  LDSM.16.MT88.4 R4, [R214+0xa800] ;  /* 0x00a80000d604783b */ /* 0x000e620000004200 */
[----:B------:R-:W-:Y:S01]  /*8da0*/  LOP3.LUT R170, R170, R138, RZ, 0xc0, !PT ;  /* 0x0000008aaaaa7212 */ /* 0x000fe200078ec0ff */
[----:B------:R-:W-:Y:S01]  /*8db0*/  FADD.FTZ R3, R227, R133 ;  /* 0x00000085e3037221 */ /* 0x000fe20000010000 */
[----:B------:R-:W-:Y:S02]  /*8dc0*/  LOP3.LUT R171, R171, R139, RZ, 0xc0, !PT ;  /* 0x0000008babab7212 */ /* 0x000fe400078ec0ff */
[----:B------:R-:W-:Y:S01]  /*8dd0*/  MOV R138, R2 ;  /* 0x00000002008a7202 */ /* 0x000fe20000000f00 */
[----:B------:R-:W-:Y:S04]  /*8de0*/  FADD.FTZ R3, R230, R3 ;  /* 0x00000003e6037221 */ /* 0x000fe80000010000 */
        /* <DEDUP_REMOVED lines=15> */
[----:B------:R-:W-:Y:S01]  /*8ee0*/  FADD.FTZ R4, R234, R4 ;  /* 0x00000004ea047221 */ /* 0x000fe20000010000 */
[----:B------:R-:W-:Y:S01]  /*8ef0*/  MOV R132, R135 ;  /* 0x0000008700847202 */ /* 0x000fe20000000f00 */
[----:B------:R-:W-:Y:S02]  /*8f00*/  FADD.FTZ R5, R206, R5 ;  /* 0x00000005ce057221 */ /* 0x000fe40000010000 */
        /* <DEDUP_REMOVED lines=23> */
[----:B------:R-:W-:Y:S01]  /*9080*/  FADD.FTZ R238, R185, R3 ;  /* 0x00000003b9ee7221 */ /* 0x000fe20000010000 */
[----:B------:R-:W-:Y:S01]  /*9090*/  MOV R3, R136 ;  /* 0x0000008800037202 */ /* 0x000fe20000000f00 */
[C---:B------:R-:W-:Y:S01]  /*90a0*/  HMMA.16816.F32 R88, R168.reuse, R12, R88 ;  /* 0x0000000ca858723c */ /* 0x040fe20000001858 */
[----:B------:R-:W-:Y:S03]  /*90b0*/  FADD.FTZ R235, R186, R0 ;  /* 0x00000000baeb7221 */ /* 0x000fe60000010000 */
[----:B------:R-:W-:Y:S04]  /*90c0*/  MOV R0, R137 ;  /* 0x0000008900007202 */ /* 0x000fe80000000f00 */
        /* <DEDUP_REMOVED lines=15> */
.L_x_1524:
        /* <DEDUP_REMOVED lines=11> */
[----:B------:R-:W5:Y:S01]  /*9270*/  S2R R133, SR_TID.X ;  /* 0x0000000000857919 */ /* 0x000f620000002100 */
        /* <DEDUP_REMOVED lines=10> */
[----:B----4-:R-:W-:Y:S01]  /*9320*/  FADD.FTZ R235, R5, R235 ;  /* 0x000000eb05eb7221 */ /* 0x010fe20000010000 */
[----:B------:R-:W-:Y:S02]  /*9330*/  ULDC.U8 UR4, c[0x0][0x329] ;  /* 0x0000ca4000047ab9 */ /* 0x000fe40000000000 */
[----:B------:R-:W3:Y:S01]  /*9340*/  SHFL.BFLY PT, R4, R240, 0x1, 0x1f ;  /* 0x0c201f00f0047f89 */ /* 0x000ee200000e0000 */
[----:B------:R-:W-:Y:S01]  /*9350*/  UISETP.NE.AND UP2, UPT, UR4, URZ, UPT ;  /* 0x0000003f0400728c */ /* 0x000fe2000bf45270 */
[----:B-----5:R-:W-:Y:S01]  /*9360*/  SHF.R.S32.HI R134, RZ, 0x1f, R133 ;  /* 0x0000001fff867819 */ /* 0x020fe20000011485 */
[----:B------:R-:W-:Y:S01]  /*9370*/  UISETP.EQ.AND UP3, UPT, UR4, URZ, UP3 ;  /* 0x0000003f0400728c */ /* 0x000fe20009f62270 */
[----:B------:R-:W4:Y:S01]  /*9380*/  SHFL.BFLY PT, R6, R235, 0x1, 0x1f ;  /* 0x0c201f00eb067f89 */ /* 0x000f2200000e0000 */
[----:B------:R-:W-:Y:S01]  /*9390*/  @!UP0 UIMAD UR12, UR6, UR5, UR12 ;  /* 0x00000005060c82a4 */ /* 0x000fe2000f8e020c */
[----:B------:R-:W-:Y:S01]  /*93a0*/  LEA.HI R132, R134, R133, RZ, 0x2 ;  /* 0x0000008586847211 */ /* 0x000fe200078f10ff */
[----:B------:R-:W-:-:S02]  /*93b0*/  ULDC UR4, c[0x0][0x1c0] ;  /* 0x0000700000047ab9 */ /* 0x000fc40000000800 */
[----:B------:R-:W-:Y:S01]  /*93c0*/  ULDC UR5, c[0x0][0x234] ;  /* 0x00008d0000057ab9 */ /* 0x000fe20000000800 */
[----:B------:R-:W-:Y:S01]  /*93d0*/  SHF.R.S32.HI R26, RZ, 0x2, R132 ;  /* 0x00000002ff1a7819 */ /* 0x000fe20000011484 */
[----:B------:R-:W-:Y:S02]  /*93e0*/  @!UP0 UIADD3 UR7, UR23, UR12, URZ ;  /* 0x0000000c17078290 */ /* 0x000fe4000fffe03f */
[----:B------:R-:W-:Y:S01]  /*93f0*/  @!UP2 UISETP.NE.AND UP1, UPT, UR10, URZ, UPT ;  /* 0x0000003f0a00a28c */ /* 0x000fe2000bf25270 */
[----:B------:R-:W5:Y:S01]  /*9400*/  S2UR UR10, SR_CTAID.X ;  /* 0x00000000000a79c3 */ /* 0x000f620000002500 */
[----:B------:R-:W-:Y:S01]  /*9410*/  @UP2 ULDC UR15, c[0x0][0x210] ;  /* 0x00008400000f2ab9 */ /* 0x000fe20000000800 */
[----:B-1----:R-:W-:Y:S01]  /*9420*/  FADD.FTZ R238, R3, R238 ;  /* 0x000000ee03ee7221 */ /* 0x002fe20000010000 */
[----:B------:R-:W-:Y:S01]  /*9430*/  SHF.R.S32.HI R3, RZ, 0x1f, R132 ;  /* 0x0000001fff037819 */ /* 0x000fe20000011484 */
[----:B------:R-:W-:Y:S01]  /*9440*/  @UP2 UIMAD UR15, UR15, UR8, URZ ;  /* 0x000000080f0f22a4 */ /* 0x000fe2000f8e023f */
[----:B--2---:R-:W-:-:S02]  /*9450*/  FADD.FTZ R239, R239, R0 ;  /* 0x00000000efef7221 */ /* 0x004fc40000010000 */
[----:B------:R-:W1:Y:S01]  /*9460*/  SHFL.BFLY PT, R5, R238, 0x1, 0x1f ;  /* 0x0c201f00ee057f89 */ /* 0x000e6200000e0000 */
[----:B------:R-:W-:Y:S01]  /*9470*/  MOV R0, 0x3f800000 ;  /* 0x3f80000000007802 */ /* 0x000fe20000000f00 */
[----:B------:R-:W-:Y:S01]  /*9480*/  @!UP2 USEL UR15, UR8, UR5, !UP1 ;  /* 0x00000005080fa287 */ /* 0x000fe2000c800000 */
[----:B---3--:R-:W-:Y:S01]  /*9490*/  FADD.FTZ R240, R240, R4 ;  /* 0x00000004f0f07221 */ /* 0x008fe20000010000 */
[----:B------:R-:W-:Y:S01]  /*94a0*/  LEA.HI R3, R3, R26, RZ, 0x3 ;  /* 0x0000001a03037211 */ /* 0x000fe200078f18ff */
[----:B------:R-:W-:Y:S01]  /*94b0*/  @UP2 UMOV UR13, 0x1 ;  /* 0x00000001000d2882 */ /* 0x000fe20000000000 */
[----:B------:R-:W-:Y:S01]  /*94c0*/  FSETP.NE.FTZ.AND P5, PT, R239, RZ, PT ;  /* 0x000000ffef00720b */ /* 0x000fe20003fb5000 */
[----:B----4-:R-:W-:Y:S01]  /*94d0*/  FADD.FTZ R235, R235, R6 ;  /* 0x00000006ebeb7221 */ /* 0x010fe20000010000 */
[----:B------:R-:W-:Y:S01]  /*94e0*/  FSETP.NE.FTZ.AND P6, PT, R240, RZ, PT ;  /* 0x000000fff000720b */ /* 0x000fe20003fd5000 */
[----:B------:R-:W-:Y:S01]  /*94f0*/  @!UP2 UIMAD UR13, UR15, UR4, URZ ;  /* 0x000000040f0da2a4 */ /* 0x000fe2000f8e023f */
[----:B------:R-:W-:Y:S01]  /*9500*/  LOP3.LUT R3, R3, 0xfffffff8, RZ, 0xc0, !PT ;  /* 0xfffffff803037812 */ /* 0x000fe200078ec0ff */
[----:B------:R-:W-:Y:S01]  /*9510*/  @UP3 UIMAD UR19, UR6, UR8, URZ ;  /* 0x00000008061332a4 */ /* 0x000fe2000f8e023f */
[----:B------:R-:W-:Y:S01]  /*9520*/  FSETP.NE.FTZ.AND P3, PT, R235, RZ, PT ;  /* 0x000000ffeb00720b */ /* 0x000fe20003f75000 */
[----:B------:R-:W-:Y:S01]  /*9530*/  @UP2 ULDC UR18, c[0x0][0x210] ;  /* 0x0000840000122ab9 */ /* 0x000fe20000000800 */
[----:B------:R-:W-:Y:S01]  /*9540*/  IADD3 R26, R26, -R3, RZ ;  /* 0x800000031a1a7210 */ /* 0x000fe20007ffe0ff */
[----:B------:R-:W-:Y:S01]  /*9550*/  UIMAD UR4, UR6, UR13, URZ ;  /* 0x0000000d060472a4 */ /* 0x000fe2000f8e023f */
[----:B------:R-:W-:Y:S01]  /*9560*/  MOV R3, 0x3f800000 ;  /* 0x3f80000000037802 */ /* 0x000fe20000000f00 */
[----:B------:R-:W-:Y:S01]  /*9570*/  @!UP2 UMOV UR18, 0x1 ;  /* 0x000000010012a882 */ /* 0x000fe20000000000 */
[----:B------:R-:W-:Y:S01]  /*9580*/  MOV R4, 0x3f800000 ;  /* 0x3f80000000047802 */ /* 0x000fe20000000f00 */
[----:B------:R-:W-:-:S02]  /*9590*/  @UP3 USEL UR19, UR19, UR9, !UP0 ;  /* 0x0000000913133287 */ /* 0x000fc4000c000000 */
[----:B------:R-:W2:Y:S01]  /*95a0*/  @P6 MUFU.RCP R0, R240 ;  /* 0x000000f000006308 */ /* 0x000ea20000001000 */
[----:B-----5:R-:W-:Y:S01]  /*95b0*/  UIMAD UR10, UR10, UR18, URZ ;  /* 0x000000120a0a72a4 */ /* 0x020fe2000f8e023f */
[----:B-1----:R-:W-:Y:S01]  /*95c0*/  FADD.FTZ R238, R238, R5 ;  /* 0x00000005eeee7221 */ /* 0x002fe20000010000 */
[----:B------:R-:W-:Y:S02]  /*95d0*/  USEL UR4, UR4, URZ, !UP3 ;  /* 0x0000003f04047287 */ /* 0x000fe4000d800000 */
[----:B------:R-:W-:Y:S02]  /*95e0*/  USHF.L.U32 UR10, UR10, 0x7, URZ ;  /* 0x000000070a0a7899 */ /* 0x000fe4000800063f */
[----:B------:R-:W-:Y:S01]  /*95f0*/  FSETP.NE.FTZ.AND P4, PT, R238, RZ, PT ;  /* 0x000000ffee00720b */ /* 0x000fe20003f95000 */
[----:B------:R-:W-:Y:S01]  /*9600*/  @P5 MUFU.RCP R4, R239 ;  /* 0x000000ef00045308 */ /* 0x000fe20000001000 */
[----:B------:R-:W-:Y:S02]  /*9610*/  UIMAD UR15, UR11, UR15, UR4 ;  /* 0x0000000f0b0f72a4 */ /* 0x000fe4000f8e0204 */
[----:B------:R-:W-:Y:S01]  /*9620*/  R2P PR, R26, 0x6 ;  /* 0x000000061a007804 */ /* 0x000fe20000000000 */
[----:B------:R-:W-:-:S02]  /*9630*/  @!UP3 UMOV UR24, URZ ;  /* 0x0000003f0018bc82 */ /* 0x000fc40008000000 */
[----:B------:R-:W-:Y:S01]  /*9640*/  @UP3 UMOV UR24, UR19 ;  /* 0x0000001300183c82 */ /* 0x000fe20008000000 */
[----:B--2---:R-:W-:Y:S01]  /*9650*/  FMUL.FTZ R0, R0, c[0x0][0x2dc] ;  /* 0x0000b70000007a20 */ /* 0x004fe20000410000 */
[----:B------:R-:W-:Y:S02]  /*9660*/  @!UP3 UMOV UR25, URZ ;  /* 0x0000003f0019bc82 */ /* 0x000fe40008000000 */
[----:B------:R-:W-:Y:S01]  /*9670*/  USHF.R.S32.HI UR4, URZ, 0x1f, UR10 ;  /* 0x0000001f3f047899 */ /* 0x000fe2000801140a */
[C---:B------:R-:W-:Y:S01]  /*9680*/  FMUL.FTZ R140, R0.reuse, R140 ;  /* 0x0000008c008c7220 */ /* 0x040fe20000410000 */
[----:B------:R-:W1:Y:S01]  /*9690*/  @P4 MUFU.RCP R3, R238 ;  /* 0x000000ee00034308 */ /* 0x000e620000001000 */
[C---:B------:R-:W-:Y:S01]  /*96a0*/  FMUL.FTZ R6, R0.reuse, R141 ;  /* 0x0000008d00067220 */ /* 0x040fe20000410000 */
[----:B------:R-:W-:Y:S01]  /*96b0*/  @UP3 USHF.R.S32.HI UR25, URZ, 0x1f, UR19 ;  /* 0x0000001f3f193899 */ /* 0x000fe20008011413 */
[C---:B------:R-:W-:Y:S01]  /*96c0*/  FMUL.FTZ R152, R0.reuse, R152 ;  /* 0x0000009800987220 */ /* 0x040fe20000410000 */
[----:B------:R-:W-:Y:S01]  /*96d0*/  USHF.R.S32.HI UR5, URZ, 0x1f, UR15 ;  /* 0x0000001f3f057899 */ /* 0x000fe2000801140f */
[----:B------:R-:W-:Y:S01]  /*96e0*/  FMUL.FTZ R153, R0, R153 ;  /* 0x0000009900997220 */ /* 0x000fe20000410000 */
[----:B------:R-:W-:Y:S01]  /*96f0*/  F2FP.PACK_AB R6, R6, R140 ;  /* 0x0000008c0606723e */ /* 0x000fe200000000ff */
[C---:B------:R-:W-:Y:S01]  /*9700*/  FMUL.FTZ R36, R0.reuse, R36 ;  /* 0x0000002400247220 */ /* 0x040fe20000410000 */
[----:B------:R-:W-:Y:S01]  /*9710*/  UIADD3 UR10, UP2, UP1, UR10, UR24, UR15 ;  /* 0x000000180a0a7290 */ /* 0x000fe2000f95e00f */
[C---:B------:R-:W-:Y:S01]  /*9720*/  FMUL.FTZ R11, R0.reuse, R37 ;  /* 0x00000025000b7220 */ /* 0x040fe20000410000 */
[----:B------:R-:W-:Y:S01]  /*9730*/  @!UP0 UMOV UR14, UR22 ;  /* 0x00000016000e8c82 */ /* 0x000fe20008000000 */
[C---:B------:R-:W-:Y:S01]  /*9740*/  FMUL.FTZ R48, R0.reuse, R48 ;  /* 0x0000003000307220 */ /* 0x040fe20000410000 */
[----:B------:R-:W-:Y:S01]  /*9750*/  UIADD3.X UR4, UR4, UR25, UR5, UP2, UP1 ;  /* 0x0000001904047290 */ /* 0x000fe200097e2405 */
        /* <DEDUP_REMOVED lines=30> */
[----:B------:R-:W-:Y:S01]  /*9940*/  FMUL.FTZ R169, R0, R169 ;  /* 0x000000a900a97220 */ /* 0x000fe20000410000 */
[----:B------:R-:W-:Y:S01]  /*9950*/  MOV R0, 0x3f800000 ;  /* 0x3f80000000007802 */ /* 0x000fe20000000f00 */
[----:B-1----:R-:W-:-:S02]  /*9960*/  FMUL.FTZ R3, R3, c[0x0][0x2dc] ;  /* 0x0000b70003037a20 */ /* 0x002fc40000410000 */
[----:B------:R-:W-:Y:S02]  /*9970*/  FMUL.FTZ R4, R4, c[0x0][0x2dc] ;  /* 0x0000b70004047a20 */ /* 0x000fe40000410000 */
[C---:B------:R-:W-:Y:S01]  /*9980*/  FMUL.FTZ R56, R3.reuse, R56 ;  /* 0x0000003803387220 */ /* 0x040fe20000410000 */
[----:B------:R-:W1:Y:S01]  /*9990*/  @P3 MUFU.RCP R0, R235 ;  /* 0x000000eb00003308 */ /* 0x000e620000001000 */
[----:B------:R-:W-:Y:S02]  /*99a0*/  FMUL.FTZ R19, R3, R57 ;  /* 0x0000003903137220 */ /* 0x000fe40000410000 */
[C---:B------:R-:W-:Y:S02]  /*99b0*/  FMUL.FTZ R13, R4.reuse, R38 ;  /* 0x00000026040d7220 */ /* 0x040fe40000410000 */
[C---:B------:R-:W-:Y:S01]  /*99c0*/  FMUL.FTZ R10, R4.reuse, R39 ;  /* 0x00000027040a7220 */ /* 0x040fe20000410000 */
[----:B------:R-:W-:Y:S01]  /*99d0*/  F2FP.PACK_AB R19, R19, R56 ;  /* 0x000000381313723e */ /* 0x000fe200000000ff */
[C---:B------:R-:W-:Y:S01]  /*99e0*/  FMUL.FTZ R17, R4.reuse, R50 ;  /* 0x0000003204117220 */ /* 0x040fe20000410000 */
[----:B------:R-:W-:Y:S01]  /*99f0*/  F2FP.PACK_AB R56, R85, R84 ;  /* 0x000000545538723e */ /* 0x000fe200000000ff */
[----:B------:R-:W-:Y:S01]  /*9a00*/  FMUL.FTZ R51, R4, R51 ;  /* 0x0000003304337220 */ /* 0x000fe20000410000 */
[----:B------:R-:W-:Y:S01]  /*9a10*/  LEA.HI R84, R134, R133, RZ, 0x5 ;  /* 0x0000008586547211 */ /* 0x000fe200078f28ff */
[----:B------:R-:W-:Y:S01]  /*9a20*/  FMUL.FTZ R27, R4, R66 ;  /* 0x00000042041b7220 */ /* 0x000fe20000410000 */
[----:B------:R-:W-:Y:S01]  /*9a30*/  F2FP.PACK_AB R10, R10, R13 ;  /* 0x0000000d0a0a723e */ /* 0x000fe200000000ff */
[C---:B------:R-:W-:Y:S01]  /*9a40*/  FMUL.FTZ R18, R4.reuse, R54 ;  /* 0x0000003604127220 */ /* 0x040fe20000410000 */
[----:B------:R-:W-:Y:S01]  /*9a50*/  F2FP.PACK_AB R13, R51, R17 ;  /* 0x00000011330d723e */ /* 0x000fe200000000ff */
[----:B------:R-:W-:-:S02]  /*9a60*/  FMUL.FTZ R24, R4, R67 ;  /* 0x0000004304187220 */ /* 0x000fc40000410000 */
[----:B-1----:R-:W-:Y:S02]  /*9a70*/  FMUL.FTZ R0, R0, c[0x0][0x2dc] ;  /* 0x0000b70000007a20 */ /* 0x002fe40000410000 */
[C---:B------:R-:W-:Y:S01]  /*9a80*/  FMUL.FTZ R15, R3.reuse, R41 ;  /* 0x00000029030f7220 */ /* 0x040fe20000410000 */
[----:B------:R-:W-:Y:S01]  /*9a90*/  F2FP.PACK_AB R17, R24, R27 ;  /* 0x0000001b1811723e */ /* 0x000fe200000000ff */
[C---:B------:R-:W-:Y:S01]  /*9aa0*/  FMUL.FTZ R23, R3.reuse, R45 ;  /* 0x0000002d03177220 */ /* 0x040fe20000410000 */
[----:B------:R-:W-:Y:S01]  /*9ab0*/  SHF.R.S32.HI R24, RZ, 0x5, R84 ;  /* 0x00000005ff187819 */ /* 0x000fe20000011454 */
[C---:B------:R-:W-:Y:S02]  /*9ac0*/  FMUL.FTZ R66, R3.reuse, R61 ;  /* 0x0000003d03427220 */ /* 0x040fe40000410000 */
        /* <DEDUP_REMOVED lines=39> */
[----:B------:R-:W-:Y:S01]  /*9d40*/  SHF.L.U32 R3, R26, 0x6, RZ ;  /* 0x000000061a037819 */ /* 0x000fe200000006ff */
[----:B------:R-:W-:Y:S01]  /*9d50*/  FMUL.FTZ R146, R0, R146 ;  /* 0x0000009200927220 */ /* 0x000fe20000410000 */
[----:B------:R-:W-:Y:S01]  /*9d60*/  LOP3.LUT R26, R26, 0x1, RZ, 0xc0, !PT ;  /* 0x000000011a1a7812 */ /* 0x000fe200078ec0ff */
[C---:B------:R-:W-:Y:S01]  /*9d70*/  FMUL.FTZ R8, R0.reuse, R147 ;  /* 0x0000009300087220 */ /* 0x040fe20000410000 */
[----:B------:R-:W-:Y:S01]  /*9d80*/  LOP3.LUT R3, R3, 0x1c0, RZ, 0xc0, !PT ;  /* 0x000001c003037812 */ /* 0x000fe200078ec0ff */
[----:B------:R-:W-:Y:S01]  /*9d90*/  FMUL.FTZ R150, R0, R150 ;  /* 0x0000009600967220 */ /* 0x000fe20000410000 */
        /* <DEDUP_REMOVED lines=51> */
[----:B------:R-:W-:Y:S01]  /*a0d0*/  LOP3.LUT R0, R132, 0x3ffffffc, RZ, 0xc0, !PT ;  /* 0x3ffffffc84007812 */ /* 0x000fe200078ec0ff */
[C---:B------:R-:W-:Y:S01]  /*a0e0*/  FMUL.FTZ R142, R4.reuse, R142 ;  /* 0x0000008e048e7220 */ /* 0x040fe20000410000 */
[----:B------:R-:W-:Y:S01]  /*a0f0*/  F2FP.PACK_AB R29, R29, R126 ;  /* 0x0000007e1d1d723e */ /* 0x000fe200000000ff */
[----:B------:R-:W-:Y:S01]  /*a100*/  FMUL.FTZ R5, R4, R143 ;  /* 0x0000008f04057220 */ /* 0x000fe20000410000 */
[----:B------:R-:W-:Y:S01]  /*a110*/  IADD3 R0, -R0, R133, RZ ;  /* 0x0000008500007210 */ /* 0x000fe20007ffe1ff */
[----:B------:R-:W-:Y:S01]  /*a120*/  FMUL.FTZ R20, R4, R55 ;  /* 0x0000003704147220 */ /* 0x000fe20000410000 */
[----:B------:R-:W-:Y:S01]  /*a130*/  F2FP.PACK_AB R68, R68, R130 ;  /* 0x000000824444723e */ /* 0x000fe200000000ff */
[----:B------:R-:W-:Y:S01]  /*a140*/  FMUL.FTZ R154, R4, R154 ;  /* 0x0000009a049a7220 */ /* 0x000fe20000410000 */
[----:B------:R-:W-:Y:S01]  /*a150*/  LEA R0, R24, R0, 0x9 ;  /* 0x0000000018007211 */ /* 0x000fe200078e48ff */
[C---:B------:R-:W-:Y:S01]  /*a160*/  FMUL.FTZ R7, R4.reuse, R155 ;  /* 0x0000009b04077220 */ /* 0x040fe20000410000 */
[----:B------:R-:W-:Y:S01]  /*a170*/  F2FP.PACK_AB R5, R5, R142 ;  /* 0x0000008e0505723e */ /* 0x000fe200000000ff */
[----:B------:R-:W-:Y:S01]  /*a180*/  FMUL.FTZ R70, R4, R70 ;  /* 0x0000004604467220 */ /* 0x000fe20000410000 */
[----:B------:R-:W-:Y:S01]  /*a190*/  LEA R0, R0, R3, 0x1 ;  /* 0x0000000300007211 */ /* 0x000fe200078e08ff */
[----:B------:R-:W-:Y:S01]  /*a1a0*/  FMUL.FTZ R71, R4, R71 ;  /* 0x0000004704477220 */ /* 0x000fe20000410000 */
[----:B------:R-:W-:Y:S01]  /*a1b0*/  F2FP.PACK_AB R20, R20, R18 ;  /* 0x000000121414723e */ /* 0x000fe200000000ff */
[----:B------:R-:W-:Y:S01]  /*a1c0*/  FMUL.FTZ R82, R4, R82 ;  /* 0x0000005204527220 */ /* 0x000fe20000410000 */
[----:B------:R-:W-:Y:S01]  /*a1d0*/  SHF.L.U32 R0, R0, 0x1, RZ ;  /* 0x0000000100007819 */ /* 0x000fe200000006ff */
[----:B------:R-:W-:Y:S01]  /*a1e0*/  FMUL.FTZ R83, R4, R83 ;  /* 0x0000005304537220 */ /* 0x000fe20000410000 */
[----:B------:R-:W-:Y:S01]  /*a1f0*/  F2FP.PACK_AB R18, R28, R64 ;  /* 0x000000401c12723e */ /* 0x000fe200000000ff */
[----:B------:R-:W-:Y:S01]  /*a200*/  FMUL.FTZ R86, R4, R86 ;  /* 0x0000005604567220 */ /* 0x000fe20000410000 */
[----:B------:R-:W-:Y:S01]  /*a210*/  IADD3 R3, R0, -0x10, RZ ;  /* 0xfffffff000037810 */ /* 0x000fe20007ffe0ff */
[----:B------:R-:W-:Y:S01]  /*a220*/  FMUL.FTZ R55, R4, R87 ;  /* 0x0000005704377220 */ /* 0x000fe20000410000 */
[----:B------:R-:W-:Y:S01]  /*a230*/  @P0 IADD3 R3, R0, 0x10, RZ ;  /* 0x0000001000030810 */ /* 0x000fe20007ffe0ff */
[C---:B------:R-:W-:Y:S01]  /*a240*/  FMUL.FTZ R98, R4.reuse, R98 ;  /* 0x0000006204627220 */ /* 0x040fe20000410000 */
[----:B------:R-:W-:Y:S01]  /*a250*/  F2FP.PACK_AB R64, R69, R32 ;  /* 0x000000204540723e */ /* 0x000fe200000000ff */
[C---:B------:R-:W-:Y:S01]  /*a260*/  FMUL.FTZ R99, R4.reuse, R99 ;  /* 0x0000006304637220 */ /* 0x040fe20000410000 */
[----:B------:R-:W-:Y:S01]  /*a270*/  MOV R69, 0x20 ;  /* 0x0000002000457802 */ /* 0x000fe20000000f00 */
        /* <DEDUP_REMOVED lines=8> */
[C---:B------:R-:W-:Y:S01]  /*a300*/  FMUL.FTZ R114, R4.reuse, R114 ;  /* 0x0000007204727220 */ /* 0x040fe20000410000 */
[----:B------:R-:W-:Y:S01]  /*a310*/  STS [R3+0x400], R7 ;  /* 0x0004000703007388 */ /* 0x000fe20000000800 */
        /* <DEDUP_REMOVED lines=13> */
[----:B------:R-:W-:-:S02]  /*a3f0*/  F2FP.PACK_AB R4, R153, R152 ;  /* 0x000000989904723e */ /* 0x000fc400000000ff */
[----:B------:R-:W-:Y:S02]  /*a400*/  F2FP.PACK_AB R35, R35, R122 ;  /* 0x0000007a2323723e */ /* 0x000fe400000000ff */
[----:B-1----:R-:W-:Y:S01]  /*a410*/  MOV R6, 0x40 ;  /* 0x0000004000067802 */ /* 0x002fe20000000f00 */
[----:B------:R1:W-:Y:S01]  /*a420*/  STS [R3], R4 ;  /* 0x0000000403007388 */ /* 0x0003e20000000800 */
[----:B------:R-:W-:Y:S02]  /*a430*/  F2FP.PACK_AB R32, R165, R164 ;  /* 0x000000a4a520723e */ /* 0x000fe400000000ff */
[----:B------:R-:W-:Y:S01]  /*a440*/  SEL R6, R6, 0xffffffc0, !P2 ;  /* 0xffffffc006067807 */ /* 0x000fe20005000000 */
[----:B------:R-:W-:Y:S01]  /*a450*/  STS [R0+0x2000], R67 ;  /* 0x0020004300007388 */ /* 0x000fe20000000800 */
[----:B------:R-:W-:Y:S02]  /*a460*/  F2FP.PACK_AB R31, R31, R166 ;  /* 0x000000a61f1f723e */ /* 0x000fe400000000ff */
[----:B------:R-:W-:Y:S01]  /*a470*/  F2FP.PACK_AB R28, R169, R168 ;  /* 0x000000a8a91c723e */ /* 0x000fe200000000ff */
[----:B------:R2:W-:Y:S01]  /*a480*/  STS [R0+0x2400], R8 ;  /* 0x0024000800007388 */ /* 0x0005e20000000800 */
[----:B------:R-:W-:-:S03]  /*a490*/  F2FP.PACK_AB R27, R171, R170 ;  /* 0x000000aaab1b723e */ /* 0x000fc600000000ff */
        /* <DEDUP_REMOVED lines=85> */
[----:B------:R1:W2:Y:S04]  /*a9f0*/  LDS.128 R20, [R223] ;  /* 0x00000000df147984 */ /* 0x0002a80000000c00 */
        /* <DEDUP_REMOVED lines=53> */
.L_x_1529:
[----:B--234-:R-:W-:Y:S05]  /*ad50*/  BSYNC B0 ;  /* 0x0000000000007941 */ /* 0x01cfea0003800000 */
.L_x_1528:
[----:B-1----:R1:W5:Y:S01]  /*ad60*/  LDL R12, [R1+0x10] ;  /* 0x00001000010c7983 */ /* 0x0023620000100800 */
[----:B------:R-:W-:Y:S01]  /*ad70*/  SHF.R.S32.HI R3, RZ, 0x1f, R246 ;  /* 0x0000001fff037819 */ /* 0x000fe200000114f6 */
[----:B------:R-:W-:Y:S01]  /*ad80*/  USHF.R.S32.HI UR6, URZ, 0x1f, UR11 ;  /* 0x0000001f3f067899 */ /* 0x000fe2000801140b */
[----:B------:R-:W-:Y:S01]  /*ad90*/  IADD3 R2, P0, R246, UR14, RZ ;  /* 0x0000000ef6027c10 */ /* 0x000fe2000ff1e0ff */
[----:B------:R-:W2:Y:S01]  /*ada0*/  S2R R4, SR_TID.X ;  /* 0x0000000000047919 */ /* 0x000ea20000002100 */
[----:B------:R-:W-:Y:S01]  /*adb0*/  ULDC.64 UR4, c[0x0][0x1f0] ;  /* 0x00007c0000047ab9 */ /* 0x000fe20000000a00 */
[----:B------:R-:W-:Y:S01]  /*adc0*/  BSSY B0, `(.L_x_1530) ;  /* 0x0000017000007945 */ /* 0x000fe20003800000 */
[----:B------:R-:W-:Y:S01]  /*add0*/  IADD3.X R3, R3, UR7, RZ, P0, !PT ;  /* 0x0000000703037c10 */ /* 0x000fe200087fe4ff */
[----:B------:R-:W3:Y:S01]  /*ade0*/  S2R R10, SR_CTAID.Z ;  /* 0x00000000000a7919 */ /* 0x000ee20000002700 */
[----:B------:R-:W-:-:S04]  /*adf0*/  UIMAD UR4, UR6, UR4, URZ ;  /* 0x00000004060472a4 */ /* 0x000fc8000f8e023f */
[----:B------:R-:W-:Y:S01]  /*ae00*/  UIMAD UR4, UR11, UR5, UR4 ;  /* 0x000000050b0472a4 */ /* 0x000fe2000f8e0204 */
[----:B--2---:R-:W-:-:S04]  /*ae10*/  SHF.R.S32.HI R0, RZ, 0x1f, R4 ;  /* 0x0000001fff007819 */ /* 0x004fc80000011404 */
[----:B------:R-:W-:Y:S01]  /*ae20*/  LEA.HI R0, R0, R4, RZ, 0x3 ;  /* 0x0000000400007211 */ /* 0x000fe200078f18ff */
[----:B---3--:R-:W-:-:S03]  /*ae30*/  IMAD.WIDE.U32 R10, R10, c[0x0][0x1f0], R2 ;  /* 0x00007c000a0a7a25 */ /* 0x008fc600078e0002 */
[----:B------:R-:W-:Y:S02]  /*ae40*/  SHF.R.S32.HI R7, RZ, 0x3, R0 ;  /* 0x00000003ff077819 */ /* 0x000fe40000011400 */
[----:B------:R-:W-:Y:S02]  /*ae50*/  IADD3 R9, R11, UR4, RZ ;  /* 0x000000040b097c10 */ /* 0x000fe4000fffe0ff */
[----:B------:R-:W-:-:S13]  /*ae60*/  ISETP.GE.AND P0, PT, R7, UR20, PT ;  /* 0x0000001407007c0c */ /* 0x000fda000bf06270 */
[----:B------:R-:W-:Y:S05]  /*ae70*/  @P0 BRA `(.L_x_1531) ;  /* 0x000000b000000947 */ /* 0x000fea0003800000 */
[----:B-1----:R-:W-:Y:S01]  /*ae80*/  IMAD R0, R249, c[0x0][0x1e8], RZ ;  /* 0x00007a00f9007a24 */ /* 0x002fe200078e02ff */
        /* <DEDUP_REMOVED lines=10> */
.L_x_1531:
[----:B-1----:R-:W-:Y:S05]  /*af30*/  BSYNC B0 ;  /* 0x0000000000007941 */ /* 0x002fea0003800000 */
.L_x_1530:
        /* <DEDUP_REMOVED lines=8> */
[----:B------:R-:W-:Y:S01]  /*afc0*/  IMAD.X R0, RZ, RZ, R249, P0 ;  /* 0x000000ffff007224 */ /* 0x000fe200000e06f9 */
[----:B-----5:R-:W-:Y:S01]  /*afd0*/  ISETP.GE.AND P0, PT, R12, c[0x0][0x220], PT ;  /* 0x000088000c007a0c */ /* 0x020fe20003f06270 */
        /* <DEDUP_REMOVED lines=8> */
.L_x_1533:
[----:B------:R-:W-:Y:S05]  /*b060*/  BSYNC B0 ;  /* 0x0000000000007941 */ /* 0x000fea0003800000 */
.L_x_1532:
        /* <DEDUP_REMOVED lines=18> */
.L_x_1535:
[----:B------:R-:W-:Y:S05]  /*b190*/  BSYNC B0 ;  /* 0x0000000000007941 */ /* 0x000fea0003800000 */
.L_x_1534:
        /* <DEDUP_REMOVED lines=18> */
.L_x_1537:
[----:B------:R-:W-:Y:S05]  /*b2c0*/  BSYNC B0 ;  /* 0x0000000000007941 */ /* 0x000fea0003800000 */
.L_x_1536:
        /* <DEDUP_REMOVED lines=18> */
.L_x_1539:
[----:B------:R-:W-:Y:S05]  /*b3f0*/  BSYNC B0 ;  /* 0x0000000000007941 */ /* 0x000fea0003800000 */
.L_x_1538:
        /* <DEDUP_REMOVED lines=18> */
.L_x_1541:
[----:B------:R-:W-:Y:S05]  /*b520*/  BSYNC B0 ;  /* 0x0000000000007941 */ /* 0x000fea0003800000 */
.L_x_1540:
[----:B------:R-:W2:Y:S01]  /*b530*/  LDL.LU R0, [R1+0x30] ;  /* 0x0000300001007983 */ /* 0x000ea20000300800 */
[----:B------:R-:W-:Y:S01]  /*b540*/  BSSY B0, `(.L_x_1542) ;  /* 0x0000011000007945 */ /* 0x000fe20003800000 */
[----:B--2---:R-:W-:-:S13]  /*b550*/  ISETP.GE.AND P0, PT, R0, UR20, PT ;  /* 0x0000001400007c0c */ /* 0x004fda000bf06270 */
        /* <DEDUP_REMOVED lines=15> */
.L_x_1543:
[----:B------:R-:W-:Y:S05]  /*b650*/  BSYNC B0 ;  /* 0x0000000000007941 */ /* 0x000fea0003800000 */
.L_x_1542:
[----:B------:R-:W2:Y:S02]  /*b660*/  LDL.LU R0, [R1+0x2c] ;  /* 0x00002c0001007983 */ /* 0x000ea40000300800 */
[----:B--2---:R-:W-:-:S13]  /*b670*/  ISETP.GE.AND P0, PT, R0, UR20, PT ;  /* 0x0000001400007c0c */ /* 0x004fda000bf06270 */
        /* <DEDUP_REMOVED lines=17> */
.L_x_1494:
[----:B------:R-:W-:Y:S01]  /*b790*/  UISETP.NE.AND UP4, UPT, UR9, -0x1, UPT ;  /* 0xffffffff0900788c */ /* 0x000fe2000bf85270 */
[----:B------:R-:W-:Y:S01]  /*b7a0*/  LEA.HI R8, R5, R234, RZ, 0x3 ;  /* 0x000000ea05087211 */ /* 0x000fe200078f18ff */
[----:B------:R-:W-:Y:S01]  /*b7b0*/  ULDC.64 UR6, c[0x0][0x1e8] ;  /* 0x00007a0000067ab9 */ /* 0x000fe20000000a00 */
[----:B------:R-:W1:Y:S01]  /*b7c0*/  S2R R12, SR_CTAID.Z ;  /* 0x00000000000c7919 */ /* 0x000e620000002700 */
[----:B------:R-:W-:Y:S01]  /*b7d0*/  ULDC.64 UR4, c[0x0][0x1e0] ;  /* 0x0000780000047ab9 */ /* 0x000fe20000000a00 */
[----:B------:R-:W-:Y:S01]  /*b7e0*/  LOP3.LUT R0, R8, 0xfffffff8, RZ, 0xc0, !PT ;  /* 0xfffffff808007812 */ /* 0x000fe200078ec0ff */
[----:B------:R-:W-:Y:S01]  /*b7f0*/  ULDC.U8 UR20, c[0x0][0x328] ;  /* 0x0000ca0000147ab9 */ /* 0x000fe20000000000 */
[----:B------:R-:W2:Y:S01]  /*b800*/  S2R R6, SR_CTAID.X ;  /* 0x0000000000067919 */ /* 0x000ea20000002500 */
[----:B------:R-:W-:Y:S01]  /*b810*/  USHF.R.S32.HI UR15, URZ, 0x1f, UR14 ;  /* 0x0000001f3f0f7899 */ /* 0x000fe2000801140e */
[----:B------:R-:W-:Y:S01]  /*b820*/  SHF.R.S32.HI R8, RZ, 0x3, R8 ;  /* 0x00000003ff087819 */ /* 0x000fe20000011408 */
[----:B------:R-:W-:Y:S01]  /*b830*/  UISETP.NE.AND UP2, UPT, UR20, URZ, UPT ;  /* 0x0000003f1400728c */ /* 0x000fe2000bf45270 */
[----:B------:R-:W-:Y:S01]  /*b840*/  IMAD.IADD R15, R234, 0x1, -R0 ;  /* 0x00000001ea0f7824 */ /* 0x000fe200078e0a00 */
[----:B------:R-:W-:Y:S01]  /*b850*/  @UP4 UIMAD.WIDE.U32 UR18, UR9, UR6, URZ ;  /* 0x00000006091242a5 */ /* 0x000fe2000f8e003f */
[----:B------:R-:W-:Y:S01]  /*b860*/  SHF.R.S32.HI R9, RZ, 0x1f, R8 ;  /* 0x0000001fff097819 */ /* 0x000fe20000011408 */
[----:B------:R-:W-:Y:S01]  /*b870*/  @!UP4 USHF.R.S32.HI UR21, URZ, 0x1f, UR13 ;  /* 0x0000001f3f15c899 */ /* 0x000fe2000801140d */
[----:B------:R-:W-:Y:S01]  /*b880*/  IMAD.SHL.U32 R14, R15, 0x8, RZ ;  /* 0x000000080f0e7824 */ /* 0x000fe200078e00ff */
[----:B------:R-:W-:Y:S01]  /*b890*/  @UP4 UIMAD UR7, UR9, UR7, UR19 ;  /* 0x00000007090742a4 */ /* 0x000fe2000f8e0213 */
[----:B------:R-:W-:Y:S01]  /*b8a0*/  BSSY B0, `(.L_x_1544) ;  /* 0x0000039000007945 */ /* 0x000fe20003800000 */
[----:B------:R-:W-:-:S02]  /*b8b0*/  @!UP4 UIMAD UR21, UR21, UR4, URZ ;  /* 0x000000041515c2a4 */ /* 0x000fc4000f8e023f */
[----:B------:R-:W-:Y:S01]  /*b8c0*/  ULDC.U8 UR19, c[0x0][0x329] ;  /* 0x0000ca4000137ab9 */ /* 0x000fe20000000000 */
[----:B------:R-:W-:Y:S01]  /*b8d0*/  IADD3 R23, R14, 0x40, RZ ;  /* 0x000000400e177810 */ /* 0x000fe20007ffe0ff */
[----:B------:R-:W-:Y:S02]  /*b8e0*/  UISETP.NE.AND UP3, UPT, UR19, URZ, UPT ;  /* 0x0000003f1300728c */ /* 0x000fe4000bf65270 */
[----:B------:R-:W-:Y:S02]  /*b8f0*/  @!UP4 UIMAD.WIDE.U32 UR22, UR13, UR4, URZ ;  /* 0x000000040d16c2a5 */ /* 0x000fe4000f8e003f */
[----:B------:R-:W-:Y:S02]  /*b900*/  @!UP4 UIMAD UR21, UR13, UR5, UR21 ;  /* 0x000000050d15c2a4 */ /* 0x000fe4000f8e0215 */
[----:B------:R-:W-:Y:S02]  /*b910*/  UISETP.EQ.AND UP2, UPT, UR19, URZ, UP2 ;  /* 0x0000003f1300728c */ /* 0x000fe40009742270 */
[----:B------:R-:W-:Y:S01]  /*b920*/  ULDC.64 UR4, c[0x0][0x1f0] ;  /* 0x00007c0000047ab9 */ /* 0x000fe20000000a00 */
[----:B--2---:R-:W-:Y:S01]  /*b930*/  IMAD.WIDE R6, R6, 0x80, R8 ;  /* 0x0000008006067825 */ /* 0x004fe200078e0208 */
[----:B------:R-:W-:-:S02]  /*b940*/  UIMAD UR4, UR15, UR4, URZ ;  /* 0x000000040f0472a4 */ /* 0x000fc4000f8e023f */
[----:B------:R-:W-:Y:S02]  /*b950*/  @!UP3 UISETP.NE.AND UP1, UPT, UR20, URZ, UPT ;  /* 0x0000003f1400b28c */ /* 0x000fe4000bf25270 */
[----:B------:R-:W-:Y:S02]  /*b960*/  ULDC UR11, c[0x0][0x214] ;  /* 0x00008500000b7ab9 */ /* 0x000fe40000000800 */
[----:B------:R-:W-:Y:S02]  /*b970*/  @UP3 ULDC UR15, c[0x0][0x210] ;  /* 0x00008400000f3ab9 */ /* 0x000fe40000000800 */
[----:B------:R-:W-:Y:S02]  /*b980*/  ULDC UR8, c[0x0][0x234] ;  /* 0x00008d0000087ab9 */ /* 0x000fe40000000800 */
[----:B------:R-:W-:Y:S02]  /*b990*/  @UP3 UIMAD UR15, UR15, UR11, URZ ;  /* 0x0000000b0f0f32a4 */ /* 0x000fe4000f8e023f */
[----:B------:R-:W-:-:S02]  /*b9a0*/  UISETP.NE.OR UP0, UPT, UR9, -0x1, !UP2 ;  /* 0xffffffff0900788c */ /* 0x000fc4000d705670 */
[----:B------:R-:W-:Y:S02]  /*b9b0*/  @!UP3 USEL UR15, UR11, UR8, !UP1 ;  /* 0x000000080b0fb287 */ /* 0x000fe4000c800000 */
        /* <DEDUP_REMOVED lines=12> */
[----:B------:R-:W-:Y:S02]  /*ba80*/  USEL UR24, UR24, URZ, !UP2 ;  /* 0x0000003f18187287 */ /* 0x000fe4000d000000 */
[----:B------:R-:W-:Y:S01]  /*ba90*/  @!UP3 UMOV UR25, 0x1 ;  /* 0x000000010019b882 */ /* 0x000fe20000000000 */
[----:B-1----:R-:W-:Y:S01]  /*baa0*/  IMAD.WIDE.U32 R12, R12, c[0x0][0x1f0], R2 ;  /* 0x00007c000c0c7a25 */ /* 0x002fe200078e0002 */
[----:B------:R-:W-:-:S02]  /*bab0*/  UIMAD UR10, UR10, UR25, URZ ;  /* 0x000000190a0a72a4 */ /* 0x000fc4000f8e023f */
[----:B------:R-:W-:Y:S02]  /*bac0*/  UIMAD UR15, UR14, UR15, UR24 ;  /* 0x0000000f0e0f72a4 */ /* 0x000fe4000f8e0218 */
[----:B------:R-:W-:Y:S02]  /*bad0*/  @!UP2 UMOV UR26, URZ ;  /* 0x0000003f001aac82 */ /* 0x000fe40008000000 */
[----:B------:R-:W-:Y:S02]  /*bae0*/  @UP2 UMOV UR26, UR9 ;  /* 0x00000009001a2c82 */ /* 0x000fe40008000000 */
[----:B------:R-:W-:Y:S02]  /*baf0*/  UIMAD UR4, UR14, UR5, UR4 ;  /* 0x000000050e0472a4 */ /* 0x000fe4000f8e0204 */
[----:B------:R-:W-:Y:S02]  /*bb00*/  @!UP2 UMOV UR27, URZ ;  /* 0x0000003f001bac82 */ /* 0x000fe40008000000 */
[----:B------:R-:W-:-:S02]  /*bb10*/  USHF.R.S32.HI UR6, URZ, 0x1f, UR10 ;  /* 0x0000001f3f067899 */ /* 0x000fc4000801140a */
        /* <DEDUP_REMOVED lines=17> */
.L_x_1545:
[----:B------:R-:W-:Y:S05]  /*bc30*/  BSYNC B0 ;  /* 0x0000000000007941 */ /* 0x000fea0003800000 */
.L_x_1544:
        /* <DEDUP_REMOVED lines=18> */
.L_x_1547:
[----:B------:R-:W-:Y:S05]  /*bd60*/  BSYNC B0 ;  /* 0x0000000000007941 */ /* 0x000fea0003800000 */
.L_x_1546:
        /* <DEDUP_REMOVED lines=18> */
.L_x_1549:
[----:B------:R-:W-:Y:S05]  /*be90*/  BSYNC B0 ;  /* 0x0000000000007941 */ /* 0x000fea0003800000 */
.L_x_1548:
        /* <DEDUP_REMOVED lines=18> */
.L_x_1551:
[----:B------:R-:W-:Y:S05]  /*bfc0*/  BSYNC B0 ;  /* 0x0000000000007941 */ /* 0x000fea0003800000 */
.L_x_1550:
        /* <DEDUP_REMOVED lines=18> */
.L_x_1553:
[----:B------:R-:W-:Y:S05]  /*c0f0*/  BSYNC B0 ;  /* 0x0000000000007941 */ /* 0x000fea0003800000 */
.L_x_1552:
        /* <DEDUP_REMOVED lines=18> */
.L_x_1555:
[----:B------:R-:W-:Y:S05]  /*c220*/  BSYNC B0 ;  /* 0x0000000000007941 */ /* 0x000fea0003800000 */
.L_x_1554:
        /* <DEDUP_REMOVED lines=18> */
.L_x_1557:
[----:B------:R-:W-:Y:S05]  /*c350*/  BSYNC B0 ;  /* 0x0000000000007941 */ /* 0x000fea0003800000 */
.L_x_1556:
        /* <DEDUP_REMOVED lines=18> */
.L_x_1559:
[----:B------:R-:W-:Y:S05]  /*c480*/  BSYNC B0 ;  /* 0x0000000000007941 */ /* 0x000fea0003800000 */
.L_x_1558:
        /* <DEDUP_REMOVED lines=67> */
.L_x_1560:
        /* <DEDUP_REMOVED lines=12> */
.L_x_2399:


//--------------------- .text._ZN5flash16flash_fwd_kernelI23Flash_fwd_kernel_traitsILi128ELi128ELi32ELi4ELb0ELb0EN7cutlass6half_tE19Flash_kernel_traitsILi128ELi128ELi32ELi4ES3_EELb1ELb0ELb0ELb0ELb0ELb0ELb0ELb1EEEvNS_16Flash_fwd_paramsE --------------------------
	.section	.text._ZN5flash16flash_fwd_kernelI23Flash_fwd_kernel_traitsILi128ELi128ELi32ELi4ELb0ELb0EN7cutlass6half_tE19Flash_kernel_traitsILi128ELi128ELi32ELi4ES3_EELb1ELb0ELb0ELb0ELb0ELb0ELb0ELb1EEEvNS_16Flash_fwd_paramsE,"ax",@progbits
	.sectioninfo	@"SHI_REGISTERS=255"
	.align	128
        .global         _ZN5flash16flash_fwd_kernelI23Flash_fwd_kernel_traitsILi128ELi128ELi32ELi4ELb0ELb0EN7cutlass6half_tE19Flash_kernel_traitsILi128ELi128ELi32ELi4ES3_EELb1ELb0ELb0ELb0ELb0ELb0ELb0ELb1EEEvNS_16Flash_fwd_paramsE
        .type           _ZN5flash16flash_fwd_kernelI23Flash_fwd_kernel_traitsILi128ELi128ELi32ELi4ELb0ELb0EN7cutlass6half_tE19Flash_kernel_traitsILi128ELi128ELi32ELi4ES3_EELb1ELb0ELb0ELb0ELb0ELb0ELb0ELb1EEEvNS_16Flash_fwd_paramsE,@function
        .size           _ZN5flash16flash_fwd_kernelI23Flash_fwd_kernel_traitsILi128ELi128ELi32ELi4ELb0ELb0EN7cutlass6half_tE19Flash_kernel_traitsILi128ELi128ELi32ELi4ES3_EELb1ELb0ELb0ELb0ELb0ELb0ELb0ELb1EEEvNS_16Flash_fwd_paramsE,(.L_x_2400 - _ZN5flash16flash_fwd_kernelI23Flash_fwd_kernel_traitsILi128ELi128ELi32ELi4ELb0ELb0EN7cutlass6half_tE19Flash_kernel_traitsILi128ELi128ELi32ELi4ES3_EELb1ELb0ELb0ELb0ELb0ELb0ELb0ELb1EEEvNS_16Flash_fwd_paramsE)
        .other          _ZN5flash16flash_fwd_kernelI23Flash_fwd_kernel_traitsILi128ELi128ELi32ELi4ELb0ELb0EN7cutlass6half_tE19Flash_kernel_traitsILi128ELi128ELi32ELi4ES3_EELb1ELb0ELb0ELb0ELb0ELb0ELb0ELb1EEEvNS_16Flash_fwd_paramsE,@"STO_CUDA_ENTRY STV_DEFAULT"
_ZN5flash16flash_fwd_kernelI23Flash_fwd_kernel_traitsILi128ELi128ELi32ELi4ELb0ELb0EN7cutlass6half_tE19Flash_kernel_traitsILi128ELi128ELi32ELi4ES3_EELb1ELb0ELb0ELb0ELb0ELb0ELb0ELb1EEEvNS_16Flash_fwd_paramsE:
.text._ZN5flash16flash_fwd_kernelI23Flash_fwd_kernel_traitsILi128ELi128ELi32ELi4ELb0ELb0EN7cutlass6half_tE19Flash_kernel_traitsILi128ELi128ELi32ELi4ES3_EELb1ELb0ELb0ELb0ELb0ELb0ELb0ELb1EEEvNS_16Flash_fwd_paramsE:
        /* <DEDUP_REMOVED lines=12> */
[----:B------:R-:W-:-:S03]  /*00c0*/  ULDC.64 UR4, c[0x0][0x240] ;  /* 0x0000900000047ab9 */ /* 0x000fc60000000a00 */
[----:B------:R-:W3:Y:S04]  /*00d0*/  @P2 LDG.E.64 R6, [R6.64] ;  /* 0x0000001206062981 */ /* 0x000ee8000c1e1b00 */
[----:B------:R-:W4:Y:S01]  /*00e0*/  @P2 LDG.E.64 R4, [R2.64] ;  /* 0x0000001202042981 */ /* 0x000f22000c1e1b00 */
[----:B------:R-:W5:Y:S01]  /*00f0*/  S2UR UR11, SR_CTAID.Y ;  /* 0x00000000000b79c3 */ /* 0x000f620000002600 */
[----:B------:R-:W-:Y:S02]  /*0100*/  UISETP.NE.U32.AND UP2, UPT, URZ, UR4, UPT ;  /* 0x000000043f00728c */ /* 0x000fe4000bf45070 */
[----:B------:R-:W-:Y:S02]  /*0110*/  UMOV UR8, 0x4 ;  /* 0x0000000400087882 */ /* 0x000fe40000000000 */
[----:B------:R-:W-:-:S02]  /*0120*/  UISETP.NE.AND.EX UP2, UPT, URZ, UR5, UPT, UP2 ;  /* 0x000000053f00728c */ /* 0x000fc4000bf45320 */
[----:B------:R-:W-:Y:S01]  /*0130*/  ULDC.64 UR14, c[0x0][0x240] ;  /* 0x00009000000e7ab9 */ /* 0x000fe20000000a00 */
[----:B------:R-:W1:Y:S01]  /*0140*/  S2UR UR10, SR_CTAID.Z ;  /* 0x00000000000a79c3 */ /* 0x000e620000002700 */
[----:B------:R-:W-:Y:S02]  /*0150*/  ULDC.64 UR4, c[0x0][0x250] ;  /* 0x0000940000047ab9 */ /* 0x000fe40000000a00 */
[----:B------:R-:W-:Y:S01]  /*0160*/  PLOP3.LUT P0, PT, PT, PT, UP2, 0x80, 0x0 ;  /* 0x000000000000781c */ /* 0x000fe20003f0f028 */
[----:B------:R-:W-:Y:S02]  /*0170*/  UISETP.NE.U32.AND UP0, UPT, URZ, UR4, UPT ;  /* 0x000000043f00728c */ /* 0x000fe4000bf05070 */
[----:B------:R-:W-:Y:S02]  /*0180*/  ULDC.U8 UR9, c[0x0][0x312] ;  /* 0x0000c48000097ab9 */ /* 0x000fe40000000000 */
[----:B------:R-:W-:Y:S02]  /*0190*/  UISETP.NE.AND UP3, UPT, UR9, URZ, UPT ;  /* 0x0000003f0900728c */ /* 0x000fe4000bf65270 */
[----:B------:R-:W-:-:S02]  /*01a0*/  UISETP.NE.AND.EX UP0, UPT, URZ, UR5, UPT, UP0 ;  /* 0x000000053f00728c */ /* 0x000fc4000bf05300 */
[----:B-----5:R-:W-:-:S06]  /*01b0*/  UIMAD.WIDE UR14, UR11, UR8, UR14 ;  /* 0x000000080b0e72a5 */ /* 0x020fcc000f8e020e */
[----:B------:R-:W-:Y:S01]  /*01c0*/  MOV R14, UR14 ;  /* 0x0000000e000e7c02 */ /* 0x000fe20008000f00 */
[----:B------:R-:W-:Y:S01]  /*01d0*/  IMAD.U32 R15, RZ, RZ, UR15 ;  /* 0x0000000fff0f7e24 */ /* 0x000fe2000f8e00ff */
[----:B-1----:R-:W-:-:S06]  /*01e0*/  ULOP3.LUT UR6, UR10, UR12, UR11, 0xfe, !UPT ;  /* 0x0000000c0a067292 */ /* 0x002fcc000f8efe0b */
[----:B--2---:R-:W-:Y:S01]  /*01f0*/  LOP3.LUT P3, RZ, R74, UR6, RZ, 0xfc, !PT ;  /* 0x000000064aff7c12 */ /* 0x004fe2000f86fcff */
[----:B------:R-:W-:Y:S02]  /*0200*/  ULDC.64 UR6, c[0x0][0x248] ;  /* 0x0000920000067ab9 */ /* 0x000fe40000000a00 */
[----:B------:R-:W-:-:S04]  /*0210*/  UISETP.EQ.U32.AND UP1, UPT, URZ, UR6, UPT ;  /* 0x000000063f00728c */ /* 0x000fc8000bf22070 */
[----:B------:R-:W-:Y:S02]  /*0220*/  UISETP.EQ.OR.EX UP1, UPT, URZ, UR7, !UP3, UP1 ;  /* 0x000000073f00728c */ /* 0x000fe4000df22710 */
[----:B------:R-:W-:Y:S02]  /*0230*/  ULDC.64 UR4, c[0x0][0x250] ;  /* 0x0000940000047ab9 */ /* 0x000fe40000000a00 */
[----:B------:R-:W-:Y:S02]  /*0240*/  ULDC.64 UR6, c[0x0][0x248] ;  /* 0x0000920000067ab9 */ /* 0x000fe40000000a00 */
[----:B------:R-:W-:Y:S02]  /*0250*/  @UP0 UIMAD.WIDE UR4, UR11, UR8, UR4 ;  /* 0x000000080b0402a5 */ /* 0x000fe4000f8e0204 */
[----:B------:R-:W-:-:S04]  /*0260*/  UIMAD.WIDE UR6, UR11, UR8, UR6 ;  /* 0x000000080b0672a5 */ /* 0x000fc8000f8e0206 */
[----:B------:R-:W-:Y:S02]  /*0270*/  IMAD.U32 R12, RZ, RZ, UR4 ;  /* 0x00000004ff0c7e24 */ /* 0x000fe4000f8e00ff */
[----:B------:R-:W-:Y:S01]  /*0280*/  IMAD.U32 R13, RZ, RZ, UR5 ;  /* 0x00000005ff0d7e24 */ /* 0x000fe2000f8e00ff */
[----:B---3--:R1:W2:Y:S01]  /*0290*/  @P2 R2UR UR20, R6 ;  /* 0x00000000061423c2 */ /* 0x0082a200000e0000 */
[----:B----4-:R-:W-:-:S07]  /*02a0*/  @P2 IADD3 R2, P1, R4, c[0x0][0x300], RZ ;  /* 0x0000c00004022a10 */ /* 0x010fce0007f3e0ff */
[----:B------:R3:W4:Y:S01]  /*02b0*/  @P2 R2UR UR21, R7 ;  /* 0x00000000071523c2 */ /* 0x00072200000e0000 */
[----:B------:R-:W-:Y:S02]  /*02c0*/  @P2 IMAD.X R3, RZ, RZ, R5, P1 ;  /* 0x000000ffff032224 */ /* 0x000fe400008e0605 */
[----:B-1----:R-:W-:Y:S02]  /*02d0*/  @!P3 IMAD.MOV.U32 R6, RZ, RZ, c[0x0][0x308] ;  /* 0x0000c200ff06b624 */ /* 0x002fe400078e00ff */
[----:B--2---:R-:W-:Y:S01]  /*02e0*/  IMAD.U32 R8, RZ, RZ, UR20 ;  /* 0x00000014ff087e24 */ /* 0x004fe2000f8e00ff */
[----:B---3--:R-:W-:Y:S01]  /*02f0*/  @!P3 MOV R7, c[0x0][0x30c] ;  /* 0x0000c3000007ba02 */ /* 0x008fe20000000f00 */
[----:B----4-:R-:W-:-:S04]  /*0300*/  IMAD.U32 R9, RZ, RZ, UR21 ;  /* 0x00000015ff097e24 */ /* 0x010fc8000f8e00ff */
[----:B------:R-:W-:Y:S04]  /*0310*/  @!P3 STG.E.64 [R6.64+0x8], R2 ;  /* 0x000008020600b986 */ /* 0x000fe8000c101b12 */
[----:B------:R1:W-:Y:S04]  /*0320*/  @!P3 STG.E.64 [R6.64], R8 ;  /* 0x000000080600b986 */ /* 0x0003e8000c101b12 */
[----:B------:R-:W2:Y:S04]  /*0330*/  @P0 LDG.E R10, [R14.64] ;  /* 0x000000120e0a0981 */ /* 0x000ea8000c1e1900 */
[----:B------:R-:W3:Y:S01]  /*0340*/  @P0 LDG.E R4, [R14.64+0x4] ;  /* 0x000004120e040981 */ /* 0x000ee2000c1e1900 */
[----:B------:R-:W-:-:S02]  /*0350*/  PLOP3.LUT P1, PT, PT, PT, UP0, 0x80, 0x0 ;  /* 0x000000000000781c */ /* 0x000fc40003f2f008 */
[----:B------:R-:W-:-:S11]  /*0360*/  PLOP3.LUT P2, PT, PT, PT, UP1, 0x80, 0x0 ;  /* 0x000000000000781c */ /* 0x000fd60003f4f018 */
[----:B------:R-:W4:Y:S01]  /*0370*/  @P1 LDG.E R5, [R12.64] ;  /* 0x000000120c051981 */ /* 0x000f22000c1e1900 */
[----:B-1----:R-:W-:Y:S01]  /*0380*/  MOV R8, UR6 ;  /* 0x0000000600087c02 */ /* 0x002fe20008000f00 */
[----:B------:R-:W-:-:S05]  /*0390*/  IMAD.U32 R9, RZ, RZ, UR7 ;  /* 0x00000007ff097e24 */ /* 0x000fca000f8e00ff */
[----:B------:R-:W5:Y:S01]  /*03a0*/  @!P2 LDG.E R6, [R8.64] ;  /* 0x000000120806a981 */ /* 0x000f62000c1e1900 */
[----:B------:R-:W-:Y:S01]  /*03b0*/  UMOV UR9, 0xffffffff ;  /* 0xffffffff00097882 */ /* 0x000fe20000000000 */
[----:B------:R-:W-:Y:S01]  /*03c0*/  SHF.R.S32.HI R7, RZ, 0x1f, R74 ;  /* 0x0000001fff077819 */ /* 0x000fe2000001144a */
[----:B------:R-:W-:-:S03]  /*03d0*/  UMOV UR15, URZ ;  /* 0x0000003f000f7c82 */ /* 0x000fc60008000000 */
[----:B------:R-:W-:Y:S01]  /*03e0*/  LEA.HI R0, R7, R74, RZ, 0x5 ;  /* 0x0000004a07007211 */ /* 0x000fe200078f28ff */
[----:B------:R-:W-:-:S03]  /*03f0*/  UMOV UR22, 0xffffffff ;  /* 0xffffffff00167882 */ /* 0x000fc60000000000 */
[----:B------:R-:W-:-:S05]  /*0400*/  LOP3.LUT R11, R0, 0xffffffe0, RZ, 0xc0, !PT ;  /* 0xffffffe0000b7812 */ /* 0x000fca00078ec0ff */
[----:B------:R-:W-:Y:S01]  /*0410*/  IMAD.IADD R72, R74, 0x1, -R11 ;  /* 0x000000014a487824 */ /* 0x000fe200078e0a0b */
[----:B--2---:R-:W1:Y:S08]  /*0420*/  @P0 R2UR UR9, R10 ;  /* 0x000000000a0903c2 */ /* 0x004e7000000e0000 */
[----:B---3--:R-:W1:Y:S01]  /*0430*/  @P0 R2UR UR16, R4 ;  /* 0x00000000041003c2 */ /* 0x008e6200000e0000 */
[----:B------:R-:W-:-:S04]  /*0440*/  ISETP.NE.U32.AND P0, PT, RZ, c[0x0][0x248], PT ;  /* 0x00009200ff007a0c */ /* 0x000fc80003f05070 */
[----:B------:R-:W-:-:S03]  /*0450*/  ISETP.NE.AND.EX P0, PT, RZ, c[0x0][0x24c], PT, P0 ;  /* 0x00009300ff007a0c */ /* 0x000fc60003f05300 */
[----:B----4-:R2:W3:Y:S01]  /*0460*/  @P1 R2UR UR15, R5 ;  /* 0x00000000050f13c2 */ /* 0x0104e200000e0000 */
[----:B-1----:R-:W-:-:S07]  /*0470*/  @UP2 UIADD3 UR16, UR16, -UR9, URZ ;  /* 0x8000000910102290 */ /* 0x002fce000fffe03f */
[----:B-----5:R2:W1:Y:S01]  /*0480*/  @!P2 R2UR UR22, R6 ;  /* 0x000000000616a3c2 */ /* 0x02046200000e0000 */
[----:B------:R-:W-:Y:S01]  /*0490*/  @!UP2 ULDC UR16, c[0x0][0x214] ;  /* 0x000085000010aab9 */ /* 0x000fe20000000800 */
[----:B-123--:R-:W-:Y:S05]  /*04a0*/  @!P0 BRA `(.L_x_1561) ;  /* 0x0000007000008947 */ /* 0x00efea0003800000 */
[----:B------:R-:W-:-:S13]  /*04b0*/  PLOP3.LUT P0, PT, PT, PT, UP3, 0x80, 0x0 ;  /* 0x000000000000781c */ /* 0x000fda0003f0f038 */
[----:B------:R-:W2:Y:S04]  /*04c0*/  @P0 LDG.E R4, [R8.64+0x4] ;  /* 0x0000041208040981 */ /* 0x000ea8000c1e1900 */
[----:B------:R-:W3:Y:S01]  /*04d0*/  @!P0 LDG.E R5, [R8.64] ;  /* 0x0000001208058981 */ /* 0x000ee2000c1e1900 */
[----:B--2---:R-:W1:Y:S02]  /*04e0*/  @P0 R2UR UR6, R4 ;  /* 0x00000000040603c2 */ /* 0x004e6400000e0000 */
[----:B-1----:R-:W-:-:S11]  /*04f0*/  @UP3 UIADD3 UR6, UR6, -UR22, URZ ;  /* 0x8000001606063290 */ /* 0x002fd6000fffe03f */
[----:B---3--:R1:W2:Y:S02]  /*0500*/  @!P0 R2UR UR6, R5 ;  /* 0x00000000050683c2 */ /* 0x0082a400000e0000 */
[----:B-12---:R-:W-:Y:S05]  /*0510*/  BRA `(.L_x_1562) ;  /* 0x0000001000007947 */ /* 0x006fea0003800000 */
.L_x_1561:
[----:B------:R-:W-:Y:S02]  /*0520*/  ULDC UR6, c[0x0][0x218] ;  /* 0x0000860000067ab9 */ /* 0x000fe40000000800 */
.L_x_1562:
        /* <DEDUP_REMOVED lines=29> */
[----:B------:R-:W-:Y:S01]  /*0700*/  UISETP.NE.AND UP0, UPT, UR22, -0x1, UPT ;  /* 0xffffffff1600788c */ /* 0x000fe2000bf05270 */
[----:B------:R-:W-:Y:S01]  /*0710*/  SHF.R.S32.HI R4, RZ, 0x1f, R72 ;  /* 0x0000001fff047819 */ /* 0x000fe20000011448 */
        /* <DEDUP_REMOVED lines=11> */
[----:B------:R-:W-:Y:S02]  /*07d0*/  USHF.R.S32.HI UR6, URZ, 0x5, UR24 ;  /* 0x000000053f067899 */ /* 0x000fe40008011418 */
[----:B------:R-:W-:Y:S02]  /*07e0*/  @UP0 UIMAD UR23, UR23, UR5, UR29 ;  /* 0x00000005171702a4 */ /* 0x000fe4000f8e021d */
[----:B------:R-:W-:Y:S02]  /*07f0*/  ULDC UR24, c[0x0][0x1c0] ;  /* 0x0000700000187ab9 */ /* 0x000fe40000000800 */
[----:B------:R-:W-:-:S02]  /*0800*/  UIMAD UR24, UR11, UR24, UR10 ;  /* 0x000000180b1872a4 */ /* 0x000fc4000f8e020a */
[----:B------:R-:W-:Y:S02]  /*0810*/  ULDC UR5, c[0x0][0x224] ;  /* 0x0000890000057ab9 */ /* 0x000fe40000000800 */
[----:B------:R-:W-:Y:S02]  /*0820*/  UIMAD UR5, UR24, UR5, UR13 ;  /* 0x00000005180572a4 */ /* 0x000fe4000f8e020d */
[----:B------:R-:W-:Y:S02]  /*0830*/  @!UP1 UIMAD UR4, UR11, UR7, UR25 ;  /* 0x000000070b0492a4 */ /* 0x000fe4000f8e0219 */
[----:B------:R-:W-:Y:S02]  /*0840*/  USHF.L.U32 UR24, UR24, 0x5, URZ ;  /* 0x0000000518187899 */ /* 0x000fe4000800063f */
[----:B------:R-:W-:Y:S02]  /*0850*/  ULDC UR7, c[0x0][0x228] ;  /* 0x00008a0000077ab9 */ /* 0x000fe40000000800 */
[----:B------:R-:W-:-:S02]  /*0860*/  UIMAD UR7, UR5, UR7, URZ ;  /* 0x00000007050772a4 */ /* 0x000fc4000f8e023f */
[----:B------:R-:W-:Y:S01]  /*0870*/  USHF.R.S32.HI UR5, URZ, 0x1f, UR24 ;  /* 0x0000001f3f057899 */ /* 0x000fe20008011418 */
[----:B------:R-:W-:Y:S01]  /*0880*/  IADD3 R189, P2, P1, R2, UR24, R72 ;  /* 0x0000001802bd7c10 */ /* 0x000fe2000f95e048 */
[----:B------:R-:W-:Y:S02]  /*0890*/  @!UP1 UIADD3 UR17, UR31, UR4, URZ ;  /* 0x000000041f119290 */ /* 0x000fe4000fffe03f */
[----:B------:R-:W-:Y:S02]  /*08a0*/  @UP1 UMOV UR24, UR26 ;  /* 0x0000001a00181c82 */ /* 0x000fe40008000000 */
[----:B------:R-:W-:Y:S01]  /*08b0*/  IADD3.X R4, R3, UR5, R4, P2, P1 ;  /* 0x0000000503047c10 */ /* 0x000fe200097e2404 */
[----:B------:R-:W-:Y:S01]  /*08c0*/  @!UP1 UMOV UR24, UR30 ;  /* 0x0000001e00189c82 */ /* 0x000fe20008000000 */
[----:B------:R-:W-:Y:S05]  /*08d0*/  @P0 BRA `(.L_x_1564) ;  /* 0x000000c000000947 */ /* 0x000fea0003800000 */
[----:B-1----:R-:W-:Y:S02]  /*08e0*/  USHF.R.S32.HI UR25, URZ, 0x1f, UR15 ;  /* 0x0000001f3f197899 */ /* 0x002fe4000801140f */
[----:B------:R-:W-:-:S02]  /*08f0*/  ULDC.64 UR4, c[0x0][0x198] ;  /* 0x0000660000047ab9 */ /* 0x000fc40000000a00 */
[----:B------:R-:W-:Y:S02]  /*0900*/  UIMAD UR25, UR25, UR4, URZ ;  /* 0x00000004191972a4 */ /* 0x000fe4000f8e023f */
[----:B------:R-:W-:Y:S02]  /*0910*/  UIMAD.WIDE.U32 UR26, UR15, UR4, URZ ;  /* 0x000000040f1a72a5 */ /* 0x000fe4000f8e003f */
[----:B------:R-:W-:Y:S02]  /*0920*/  UIMAD UR25, UR15, UR5, UR25 ;  /* 0x000000050f1972a4 */ /* 0x000fe4000f8e0219 */
[----:B------:R-:W-:Y:S02]  /*0930*/  USHF.R.S32.HI UR23, URZ, 0x1f, UR11 ;  /* 0x0000001f3f177899 */ /* 0x000fe4000801140b */
[----:B------:R-:W-:Y:S02]  /*0940*/  ULDC.64 UR4, c[0x0][0x180] ;  /* 0x0000600000047ab9 */ /* 0x000fe40000000a00 */
[----:B------:R-:W-:-:S02]  /*0950*/  UIADD3 UR27, UR27, UR25, URZ ;  /* 0x000000191b1b7290 */ /* 0x000fc4000fffe03f */
[----:B------:R-:W-:Y:S02]  /*0960*/  UIMAD UR23, UR23, UR4, URZ ;  /* 0x00000004171772a4 */ /* 0x000fe4000f8e023f */
[----:B------:R-:W-:Y:S02]  /*0970*/  UIMAD.WIDE.U32 UR28, UR11, UR4, UR26 ;  /* 0x000000040b1c72a5 */ /* 0x000fe4000f8e001a */
[----:B------:R-:W-:-:S04]  /*0980*/  UIMAD UR23, UR11, UR5, UR23 ;  /* 0x000000050b1772a4 */ /* 0x000fc8000f8e0217 */
[----:B------:R-:W-:Y:S02]  /*0990*/  UIADD3 UR23, UR29, UR23, URZ ;  /* 0x000000171d177290 */ /* 0x000fe4000fffe03f */
.L_x_1564:
        /* <DEDUP_REMOVED lines=47> */
.L_x_1565:
[--C-:B------:R-:W-:Y:S01]  /*0c90*/  SHF.R.S32.HI R76, RZ, 0x5, R0.reuse ;  /* 0x00000005ff4c7819 */ /* 0x100fe20000011400 */
[----:B------:R-:W1:Y:S01]  /*0ca0*/  S2R R14, SR_CTAID.Z ;  /* 0x00000000000e7919 */ /* 0x000e620000002700 */
[----:B------:R-:W-:Y:S01]  /*0cb0*/  SHF.R.S32.HI R5, RZ, 0x1f, R0 ;  /* 0x0000001fff057819 */ /* 0x000fe20000011400 */
[----:B------:R-:W-:Y:S01]  /*0cc0*/  UIADD3 UR13, -UR13, UR16, URZ ;  /* 0x000000100d0d7290 */ /* 0x000fe2000fffe13f */
[----:B------:R-:W-:Y:S01]  /*0cd0*/  SHF.R.S32.HI R73, RZ, 0x1f, R72 ;  /* 0x0000001fff497819 */ /* 0x000fe20000011448 */
[----:B------:R-:W-:Y:S01]  /*0ce0*/  IMAD.U32 R19, RZ, RZ, UR12 ;  /* 0x0000000cff137e24 */ /* 0x000fe2000f8e00ff */
[----:B------:R-:W-:Y:S01]  /*0cf0*/  LEA.HI R5, R5, R76, RZ, 0x2 ;  /* 0x0000004c05057211 */ /* 0x000fe200078f10ff */
[----:B------:R-:W-:Y:S01]  /*0d00*/  BSSY B0, `(.L_x_1566) ;  /* 0x000005d000007945 */ /* 0x000fe20003800000 */
[----:B------:R-:W-:-:S02]  /*0d10*/  LEA.HI R73, R73, R72, RZ, 0x2 ;  /* 0x0000004849497211 */ /* 0x000fc400078f10ff */
[----:B------:R-:W-:Y:S02]  /*0d20*/  LOP3.LUT R5, R5, 0xffffffc, RZ, 0xc0, !PT ;  /* 0x0ffffffc05057812 */ /* 0x000fe400078ec0ff */
[-C--:B------:R-:W-:Y:S02]  /*0d30*/  LEA.HI R3, R7, R74.reuse, RZ, 0x3 ;  /* 0x0000004a07037211 */ /* 0x080fe400078f18ff */
[----:B------:R-:W-:Y:S01]  /*0d40*/  SHF.R.S32.HI R0, RZ, 0x2, R73 ;  /* 0x00000002ff007819 */ /* 0x000fe20000011449 */
[----:B------:R-:W-:Y:S01]  /*0d50*/  IMAD.IADD R5, R76, 0x1, -R5 ;  /* 0x000000014c057824 */ /* 0x000fe200078e0a05 */
[----:B------:R-:W-:Y:S02]  /*0d60*/  SHF.R.S32.HI R12, RZ, 0x3, R3 ;  /* 0x00000003ff0c7819 */ /* 0x000fe40000011403 */
[----:B------:R-:W-:Y:S01]  /*0d70*/  LOP3.LUT R3, R3, 0xfffffff8, RZ, 0xc0, !PT ;  /* 0xfffffff803037812 */ /* 0x000fe200078ec0ff */
[----:B------:R-:W-:Y:S01]  /*0d80*/  IMAD R111, R5, 0x10, R0 ;  /* 0x00000010056f7824 */ /* 0x000fe200078e0200 */
[CC--:B------:R-:W-:Y:S01]  /*0d90*/  LEA.HI R10, R7.reuse, R74.reuse, RZ, 0x4 ;  /* 0x0000004a070a7211 */ /* 0x0c0fe200078f20ff */
[----:B------:R-:W-:Y:S01]  /*0da0*/  IMAD.SHL.U32 R6, R12, 0x40, RZ ;  /* 0x000000400c067824 */ /* 0x000fe200078e00ff */
[----:B------:R-:W-:Y:S01]  /*0db0*/  SHF.R.S32.HI R13, RZ, 0x1f, R12 ;  /* 0x0000001fff0d7819 */ /* 0x000fe2000001140c */
[----:B------:R-:W-:Y:S01]  /*0dc0*/  IMAD.IADD R0, R74, 0x1, -R3 ;  /* 0x000000014a007824 */ /* 0x000fe200078e0a03 */
[----:B------:R-:W-:Y:S01]  /*0dd0*/  LOP3.LUT R3, R10, 0xfffffff0, RZ, 0xc0, !PT ;  /* 0xfffffff00a037812 */ /* 0x000fe200078ec0ff */
[----:B------:R2:W-:Y:S01]  /*0de0*/  STL [R1+0x8], R111 ;  /* 0x0000086f01007387 */ /* 0x0005e20000100800 */
[----:B------:R-:W-:Y:S01]  /*0df0*/  LOP3.LUT R6, R6, 0x1c0, RZ, 0xc0, !PT ;  /* 0x000001c006067812 */ /* 0x000fe200078ec0ff */
[----:B------:R-:W-:Y:S01]  /*0e00*/  IMAD.SHL.U32 R80, R0, 0x8, RZ ;  /* 0x0000000800507824 */ /* 0x000fe200078e00ff */
[----:B------:R-:W-:Y:S01]  /*0e10*/  LEA.HI R7, R7, R74, RZ, 0x6 ;  /* 0x0000004a07077211 */ /* 0x000fe200078f30ff */
[----:B------:R-:W-:Y:S01]  /*0e20*/  IMAD.IADD R3, R74, 0x1, -R3 ;  /* 0x000000014a037824 */ /* 0x000fe200078e0a03 */
[----:B------:R-:W-:Y:S01]  /*0e30*/  SHF.R.S32.HI R251, RZ, 0x1f, R2 ;  /* 0x0000001ffffb7819 */ /* 0x000fe20000011402 */
[----:B------:R-:W-:Y:S01]  /*0e40*/  IMAD.WIDE R18, R19, 0x80, R12 ;  /* 0x0000008013127825 */ /* 0x000fe200078e020c */
[----:B------:R-:W-:-:S02]  /*0e50*/  LOP3.LUT R5, R6, 0x38, R80, 0xf8, !PT ;  /* 0x0000003806057812 */ /* 0x000fc400078ef850 */
[----:B------:R-:W-:Y:S01]  /*0e60*/  SHF.R.S32.HI R8, RZ, 0x1f, R3 ;  /* 0x0000001fff087819 */ /* 0x000fe20000011403 */
[----:B------:R-:W-:Y:S01]  /*0e70*/  IMAD.SHL.U32 R7, R7, 0x8, RZ ;  /* 0x0000000807077824 */ /* 0x000fe200078e00ff */
[----:B------:R-:W-:Y:S02]  /*0e80*/  SHF.R.U32.HI R6, RZ, 0x3, R6 ;  /* 0x00000003ff067819 */ /* 0x000fe40000011606 */
[----:B------:R-:W-:Y:S02]  /*0e90*/  LEA.HI R9, R8, R3, RZ, 0x3 ;  /* 0x0000000308097211 */ /* 0x000fe400078f18ff */
[--C-:B------:R-:W-:Y:S02]  /*0ea0*/  SHF.R.S32.HI R81, RZ, 0x1f, R80.reuse ;  /* 0x0000001fff517819 */ /* 0x100fe40000011450 */
[----:B------:R-:W-:Y:S02]  /*0eb0*/  IADD3 R20, P0, R80, UR24, RZ ;  /* 0x0000001850147c10 */ /* 0x000fe4000ff1e0ff */
[----:B------:R-:W-:Y:S01]  /*0ec0*/  LOP3.LUT R6, R5, R6, RZ, 0x3c, !PT ;  /* 0x0000000605067212 */ /* 0x000fe200078e3cff */
[----:B------:R-:W-:Y:S01]  /*0ed0*/  IMAD R5, R13, c[0x0][0x198], RZ ;  /* 0x000066000d057a24 */ /* 0x000fe200078e02ff */
[----:B------:R-:W-:Y:S01]  /*0ee0*/  LOP3.LUT R8, R9, 0xfffffff8, RZ, 0xc0, !PT ;  /* 0xfffffff809087812 */ /* 0x000fe200078ec0ff */
[----:B------:R-:W-:Y:S01]  /*0ef0*/  IMAD.WIDE.U32 R16, R12, c[0x0][0x198], R80 ;  /* 0x000066000c107a25 */ /* 0x000fe200078e0050 */
[----:B------:R-:W-:Y:S01]  /*0f00*/  IADD3.X R21, R81, UR17, RZ, P0, !PT ;  /* 0x0000001151157c10 */ /* 0x000fe200087fe4ff */
[----:B------:R2:W-:Y:S01]  /*0f10*/  STL.64 [R1+0x28], R80 ;  /* 0x0000285001007387 */ /* 0x0005e20000100a00 */
[----:B------:R-:W-:Y:S01]  /*0f20*/  LOP3.LUT R6, R6, 0xfffffe00, R7, 0xf8, !PT ;  /* 0xfffffe0006067812 */ /* 0x000fe200078ef807 */
[----:B------:R-:W-:Y:S01]  /*0f30*/  IMAD.IADD R8, R3, 0x1, -R8 ;  /* 0x0000000103087824 */ /* 0x000fe200078e0a08 */
[----:B------:R-:W-:Y:S01]  /*0f40*/  IADD3 R16, P0, R16, UR28, RZ ;  /* 0x0000001c10107c10 */ /* 0x000fe2000ff1e0ff */
[----:B------:R-:W-:Y:S01]  /*0f50*/  IMAD R5, R12, c[0x0][0x19c], R5 ;  /* 0x000067000c057a24 */ /* 0x000fe200078e0205 */
[----:B------:R-:W-:Y:S01]  /*0f60*/  IADD3 R77, R80, 0x40, RZ ;  /* 0x00000040504d7810 */ /* 0x000fe20007ffe0ff */
[----:B-1----:R-:W-:-:S03]  /*0f70*/  IMAD.WIDE.U32 R14, R14, c[0x0][0x1a8], R20 ;  /* 0x00006a000e0e7a25 */ /* 0x002fc600078e0014 */
[----:B------:R-:W-:Y:S01]  /*0f80*/  IADD3.X R17, R17, UR23, R5, P0, !PT ;  /* 0x0000001711117c10 */ /* 0x000fe200087fe405 */
[----:B------:R-:W-:Y:S02]  /*0f90*/  IMAD R3, R13, c[0x0][0x1a0], RZ ;  /* 0x000068000d037a24 */ /* 0x000fe400078e02ff */
[----:B------:R-:W-:-:S04]  /*0fa0*/  IMAD.WIDE.U32 R20, R12, c[0x0][0x1a0], R80 ;  /* 0x000068000c147a25 */ /* 0x000fc800078e0050 */
[----:B------:R-:W-:Y:S01]  /*0fb0*/  IMAD R3, R12, c[0x0][0x1a4], R3 ;  /* 0x000069000c037a24 */ /* 0x000fe200078e0203 */
[----:B------:R-:W-:Y:S01]  /*0fc0*/  IADD3 R20, P0, R20, UR4, RZ ;  /* 0x0000000414147c10 */ /* 0x000fe2000ff1e0ff */
[----:B------:R-:W-:Y:S01]  /*0fd0*/  IMAD R5, R251, c[0x0][0x1b0], RZ ;  /* 0x00006c00fb057a24 */ /* 0x000fe200078e02ff */
[----:B------:R-:W-:Y:S01]  /*0fe0*/  ULDC.64 UR4, c[0x0][0x1a8] ;  /* 0x00006a0000047ab9 */ /* 0x000fe20000000a00 */
[----:B------:R-:W-:Y:S01]  /*0ff0*/  IMAD.WIDE.U32 R26, R2, c[0x0][0x1b0], R16 ;  /* 0x00006c00021a7a25 */ /* 0x000fe200078e0010 */
[----:B------:R-:W-:Y:S01]  /*1000*/  IADD3.X R21, R21, UR25, R3, P0, !PT ;  /* 0x0000001915157c10 */ /* 0x000fe200087fe403 */
[----:B------:R-:W-:Y:S01]  /*1010*/  UIMAD UR4, UR22, UR4, URZ ;  /* 0x00000004160472a4 */ /* 0x000fe2000f8e023f */
[----:B------:R-:W-:Y:S01]  /*1020*/  R2P PR, R8, 0x6 ;  /* 0x0000000608007804 */ /* 0x000fe20000000000 */
[C---:B------:R-:W-:Y:S01]  /*1030*/  IMAD R3, R2.reuse, c[0x0][0x1b4], R5 ;  /* 0x00006d0002037a24 */ /* 0x040fe200078e0205 */
[----:B------:R2:W-:Y:S01]  /*1040*/  STL.64 [R1+0x18], R26 ;  /* 0x0000181a01007387 */ /* 0x0005e20000100a00 */
[----:B------:R-:W-:Y:S01]  /*1050*/  IMAD.WIDE.U32 R24, R2, c[0x0][0x1b8], R20 ;  /* 0x00006e0002187a25 */ /* 0x000fe200078e0014 */
[----:B------:R-:W-:Y:S01]  /*1060*/  ISETP.GE.AND P0, PT, R12, UR13, PT ;  /* 0x0000000d0c007c0c */ /* 0x000fe2000bf06270 */
[----:B------:R-:W-:-:S02]  /*1070*/  UIMAD UR4, UR10, UR5, UR4 ;  /* 0x000000050a0472a4 */ /* 0x000fc4000f8e0204 */
[----:B------:R-:W-:Y:S01]  /*1080*/  IMAD.SHL.U32 R75, R6, 0x2, RZ ;  /* 0x00000002064b7824 */ /* 0x000fe200078e00ff */
[----:B------:R2:W-:Y:S01]  /*1090*/  STL.64 [R1+0x10], R24 ;  /* 0x0000101801007387 */ /* 0x0005e20000100a00 */
[----:B------:R-:W-:Y:S02]  /*10a0*/  IMAD.IADD R29, R27, 0x1, R3 ;  /* 0x000000011b1d7824 */ /* 0x000fe400078e0203 */
[----:B------:R-:W-:Y:S01]  /*10b0*/  IMAD R251, R251, c[0x0][0x1b8], RZ ;  /* 0x00006e00fbfb7a24 */ /* 0x000fe200078e02ff */
[----:B------:R2:W-:Y:S01]  /*10c0*/  STL [R1+0x4], R77 ;  /* 0x0000044d01007387 */ /* 0x0005e20000100800 */
[----:B------:R-:W-:Y:S01]  /*10d0*/  IMAD.MOV.U32 R5, RZ, RZ, 0x20 ;  /* 0x00000020ff057424 */ /* 0x000fe200078e00ff */
[----:B------:R-:W-:Y:S01]  /*10e0*/  IADD3 R17, R15, UR4, RZ ;  /* 0x000000040f117c10 */ /* 0x000fe2000fffe0ff */
[----:B------:R-:W-:Y:S01]  /*10f0*/  IMAD R251, R2, c[0x0][0x1bc], R251 ;  /* 0x00006f0002fb7a24 */ /* 0x000fe200078e02fb */
[----:B------:R2:W-:Y:S01]  /*1100*/  STL [R1], R75 ;  /* 0x0000004b01007387 */ /* 0x0005e20000100800 */
[----:B------:R-:W-:Y:S01]  /*1110*/  IMAD.MOV.U32 R2, RZ, RZ, 0x10 ;  /* 0x00000010ff027424 */ /* 0x000fe200078e00ff */
[----:B------:R-:W-:Y:S01]  /*1120*/  SEL R5, R5, 0xffffffe0, !P2 ;  /* 0xffffffe005057807 */ /* 0x000fe20005000000 */
[----:B------:R-:W-:Y:S01]  /*1130*/  IMAD.IADD R251, R25, 0x1, R251 ;  /* 0x0000000119fb7824 */ /* 0x000fe200078e02fb */
[----:B------:R2:W-:Y:S02]  /*1140*/  STL [R1+0x24], R29 ;  /* 0x0000241d01007387 */ /* 0x0005e40000100800 */
[----:B------:R-:W-:Y:S01]  /*1150*/  SEL R7, R2, 0xfffffff0, !P1 ;  /* 0xfffffff002077807 */ /* 0x000fe20004800000 */
        /* <DEDUP_REMOVED lines=23> */
.L_x_1567:
[----:B------:R-:W-:Y:S05]  /*12d0*/  BSYNC B0 ;  /* 0x0000000000007941 */ /* 0x000fea0003800000 */
.L_x_1566:
[----:B------:R-:W-:Y:S01]  /*12e0*/  IADD3 R3, R12, 0x10, RZ ;  /* 0x000000100c037810 */ /* 0x000fe20007ffe0ff */
[----:B------:R-:W-:Y:S03]  /*12f0*/  BSSY B0, `(.L_x_1568) ;  /* 0x000001c000007945 */ /* 0x000fe60003800000 */
[----:B------:R-:W-:-:S13]  /*1300*/  ISETP.GE.AND P0, PT, R3, UR13, PT ;  /* 0x0000000d03007c0c */ /* 0x000fda000bf06270 */
[----:B------:R-:W-:Y:S05]  /*1310*/  @P0 BRA `(.L_x_1569) ;  /* 0x0000019000000947 */ /* 0x000fea0003800000 */
[----:B------:R-:W-:Y:S01]  /*1320*/  IADD3 R11, P0, R18, 0x10, RZ ;  /* 0x00000010120b7810 */ /* 0x000fe20007f1e0ff */
[----:B------:R-:W-:Y:S01]  /*1330*/  IMAD.MOV.U32 R20, RZ, RZ, R14 ;  /* 0x000000ffff147224 */ /* 0x000fe200078e000e */
[----:B------:R-:W-:Y:S02]  /*1340*/  ISETP.GE.AND P1, PT, R80, c[0x0][0x220], PT ;  /* 0x0000880050007a0c */ /* 0x000fe40003f26270 */
[----:B------:R-:W-:Y:S01]  /*1350*/  MOV R21, R17 ;  /* 0x0000001100157202 */ /* 0x000fe20000000f00 */
[----:B------:R-:W-:Y:S01]  /*1360*/  IMAD.X R6, RZ, RZ, R19, P0 ;  /* 0x000000ffff067224 */ /* 0x000fe200000e0613 */
[----:B------:R-:W-:-:S03]  /*1370*/  ISETP.GE.AND P0, PT, R77, c[0x0][0x220], PT ;  /* 0x000088004d007a0c */ /* 0x000fc60003f06270 */
[----:B------:R-:W-:Y:S02]  /*1380*/  IMAD R6, R6, c[0x0][0x190], RZ ;  /* 0x0000640006067a24 */ /* 0x000fe400078e02ff */
[----:B------:R-:W-:-:S04]  /*1390*/  IMAD.WIDE.U32 R20, R11, c[0x0][0x190], R20 ;  /* 0x000064000b147a25 */ /* 0x000fc800078e0014 */
[----:B------:R-:W-:Y:S01]  /*13a0*/  IMAD R6, R11, c[0x0][0x194], R6 ;  /* 0x000065000b067a24 */ /* 0x000fe200078e0206 */
[----:B-1----:R-:W-:Y:S01]  /*13b0*/  @!P1 LEA R22, P2, R20, c[0x0][0x160], 0x1 ;  /* 0x0000580014169a11 */ /* 0x002fe200078408ff */
        /* <DEDUP_REMOVED lines=15> */
.L_x_1569:
[----:B------:R-:W-:Y:S05]  /*14b0*/  BSYNC B0 ;  /* 0x0000000000007941 */ /* 0x000fea0003800000 */
.L_x_1568:
        /* <DEDUP_REMOVED lines=29> */
.L_x_1571:
[----:B------:R-:W-:Y:S05]  /*1690*/  BSYNC B0 ;  /* 0x0000000000007941 */ /* 0x000fea0003800000 */
.L_x_1570:
        /* <DEDUP_REMOVED lines=29> */
.L_x_1573:
[----:B------:R-:W-:Y:S05]  /*1870*/  BSYNC B0 ;  /* 0x0000000000007941 */ /* 0x000fea0003800000 */
.L_x_1572:
        /* <DEDUP_REMOVED lines=29> */
.L_x_1575:
[----:B------:R-:W-:Y:S05]  /*1a50*/  BSYNC B0 ;  /* 0x0000000000007941 */ /* 0x000fea0003800000 */
.L_x_1574:
        /* <DEDUP_REMOVED lines=29> */
.L_x_1577:
[----:B------:R-:W-:Y:S05]  /*1c30*/  BSYNC B0 ;  /* 0x0000000000007941 */ /* 0x000fea0003800000 */
.L_x_1576:
        /* <DEDUP_REMOVED lines=29> */
.L_x_1579:
[----:B------:R-:W-:Y:S05]  /*1e10*/  BSYNC B0 ;  /* 0x0000000000007941 */ /* 0x000fea0003800000 */
.L_x_1578:
        /* <DEDUP_REMOVED lines=32> */
.L_x_1581:
[----:B------:R-:W-:Y:S05]  /*2020*/  BSYNC B0 ;  /* 0x0000000000007941 */ /* 0x000fea0003800000 */
.L_x_1580:
        /* <DEDUP_REMOVED lines=11> */
[----:B---3--:R-:W-:Y:S01]  /*20e0*/  IMAD.WIDE.U32 R16, R6, UR16, R78 ;  /* 0x0000001006107c25 */ /* 0x008fe2000f8e004e */
        /* <DEDUP_REMOVED lines=20> */
.L_x_1583:
[----:B------:R-:W-:Y:S05]  /*2230*/  BSYNC B0 ;  /* 0x0000000000007941 */ /* 0x000fea0003800000 */
.L_x_1582:
        /* <DEDUP_REMOVED lines=25> */
.L_x_1585:
[----:B------:R-:W-:Y:S05]  /*23d0*/  BSYNC B0 ;  /* 0x0000000000007941 */ /* 0x000fea0003800000 */
.L_x_1584:
        /* <DEDUP_REMOVED lines=35> */
.L_x_1587:
[----:B------:R-:W-:Y:S05]  /*2610*/  BSYNC B0 ;  /* 0x0000000000007941 */ /* 0x000fea0003800000 */
.L_x_1586:
        /* <DEDUP_REMOVED lines=26> */
.L_x_1589:
[----:B------:R-:W-:Y:S05]  /*27c0*/  BSYNC B0 ;  /* 0x0000000000007941 */ /* 0x000fea0003800000 */
.L_x_1588:
[----:B------:R-:W-:Y:S01]  /*27d0*/  SHF.R.S32.HI R217, RZ, 0x4, R10 ;  /* 0x00000004ffd97819 */ /* 0x000fe2000001140a */
[C---:B-1----:R-:W-:Y:S01]  /*27e0*/  IMAD.SHL.U32 R2, R0.reuse, 0x40, RZ ;  /* 0x0000004000027824 */ /* 0x042fe200078e00ff */
[----:B------:R-:W-:Y:S01]  /*27f0*/  R2P PR, R0, 0x6 ;  /* 0x0000000600007804 */ /* 0x000fe20000000000 */
[----:B------:R-:W-:Y:S01]  /*2800*/  IMAD.SHL.U32 R8, R8, 0x40, RZ ;  /* 0x0000004008087824 */ /* 0x000fe200078e00ff */
[----:B------:R-:W-:Y:S01]  /*2810*/  LEA.HI R10, R10, R217, RZ, 0x1 ;  /* 0x000000d90a0a7211 */ /* 0x000fe200078f08ff */
[----:B------:R-:W-:Y:S01]  /*2820*/  IMAD.SHL.U32 R3, R9, 0x40, RZ ;  /* 0x0000004009037824 */ /* 0x000fe200078e00ff */
[----:B------:R-:W-:Y:S01]  /*2830*/  LOP3.LUT R9, R2, 0x1c0, RZ, 0xc0, !PT ;  /* 0x000001c002097812 */ /* 0x000fe200078ec0ff */
[----:B------:R-:W-:Y:S01]  /*2840*/  IMAD.SHL.U32 R12, R12, 0x8, RZ ;  /* 0x000000080c0c7824 */ /* 0x000fe200078e00ff */
[----:B------:R-:W-:Y:S01]  /*2850*/  LOP3.LUT R10, R10, 0xfffffffe, RZ, 0xc0, !PT ;  /* 0xfffffffe0a0a7812 */ /* 0x000fe200078ec0ff */
[----:B------:R-:W0:Y:S01]  /*2860*/  LDGDEPBAR ;  /* 0x00000000000079af */ /* 0x000e220000000000 */
[----:B------:R-:W-:Y:S01]  /*2870*/  LOP3.LUT R11, R8, 0x1c0, RZ, 0xc0, !PT ;  /* 0x000001c0080b7812 */ /* 0x000fe200078ec0ff */
[----:B------:R-:W-:Y:S01]  /*2880*/  UISETP.GE.AND UP0, UPT, UR14, 0x21, UPT ;  /* 0x000000210e00788c */ /* 0x000fe2000bf06270 */
[----:B------:R-:W-:Y:S01]  /*2890*/  LOP3.LUT R12, R9, 0x8, R12, 0xf8, !PT ;  /* 0x00000008090c7812 */ /* 0x000fe200078ef80c */
[----:B------:R-:W-:Y:S01]  /*28a0*/  IMAD.IADD R217, R217, 0x1, -R10 ;  /* 0x00000001d9d97824 */ /* 0x000fe200078e0a0a */
[----:B------:R-:W-:-:S02]  /*28b0*/  LOP3.LUT R3, R3, 0xfffffe00, RZ, 0xc0, !PT ;  /* 0xfffffe0003037812 */ /* 0x000fc400078ec0ff */
[----:B------:R-:W-:Y:S01]  /*28c0*/  SHF.R.U32.HI R9, RZ, 0x3, R9 ;  /* 0x00000003ff097819 */ /* 0x000fe20000011609 */
[----:B------:R-:W-:Y:S01]  /*28d0*/  IMAD.SHL.U32 R2, R217, 0x8, RZ ;  /* 0x00000008d9027824 */ /* 0x000fe200078e00ff */
[----:B------:R-:W-:Y:S02]  /*28e0*/  PLOP3.LUT P0, PT, PT, PT, UP0, 0x80, 0x0 ;  /* 0x000000000000781c */ /* 0x000fe40003f0f008 */
[----:B------:R-:W-:Y:S01]  /*28f0*/  LOP3.LUT R12, R12, R9, RZ, 0x3c, !PT ;  /* 0x000000090c0c7212 */ /* 0x000fe200078e3cff */
[----:B------:R-:W-:Y:S01]  /*2900*/  IMAD R9, R76, 0x400, R3 ;  /* 0x000004004c097824 */ /* 0x000fe200078e0203 */
[----:B------:R-:W-:Y:S02]  /*2910*/  LOP3.LUT R2, R11, 0x8, R2, 0xf8, !PT ;  /* 0x000000080b027812 */ /* 0x000fe400078ef802 */
[----:B------:R-:W-:Y:S01]  /*2920*/  SHF.R.U32.HI R11, RZ, 0x3, R11 ;  /* 0x00000003ff0b7819 */ /* 0x000fe2000001160b */
[----:B------:R-:W-:-:S03]  /*2930*/  IMAD R217, R217, 0x200, R12 ;  /* 0x00000200d9d97824 */ /* 0x000fc600078e020c */
[----:B------:R-:W-:Y:S01]  /*2940*/  LOP3.LUT R2, R2, R11, RZ, 0x3c, !PT ;  /* 0x0000000b02027212 */ /* 0x000fe200078e3cff */
[----:B------:R-:W-:-:S04]  /*2950*/  IMAD.SHL.U32 R217, R217, 0x2, RZ ;  /* 0x00000002d9d97824 */ /* 0x000fc800078e00ff */
[----:B------:R-:W-:Y:S01]  /*2960*/  IMAD.IADD R218, R2, 0x1, R9 ;  /* 0x0000000102da7824 */ /* 0x000fe200078e0209 */
[----:B------:R-:W-:Y:S01]  /*2970*/  LDSM.16.M88.4 R20, [R217+0x8000] ;  /* 0x00800000d914783b */ /* 0x000fe20000000200 */
[C---:B------:R-:W-:Y:S02]  /*2980*/  IADD3 R0, R217.reuse, 0x8000, RZ ;  /* 0x00008000d9007810 */ /* 0x040fe40007ffe0ff */
[----:B------:R-:W-:Y:S01]  /*2990*/  IMAD.SHL.U32 R218, R218, 0x2, RZ ;  /* 0x00000002dada7824 */ /* 0x000fe200078e00ff */
[----:B------:R-:W-:Y:S01]  /*29a0*/  LDSM.16.M88.4 R36, [R217+0x8800] ;  /* 0x00880000d924783b */ /* 0x000fe20000000200 */
[----:B------:R-:W-:Y:S02]  /*29b0*/  IADD3 R215, R217, 0x8020, RZ ;  /* 0x00008020d9d77810 */ /* 0x000fe40007ffe0ff */
[----:B------:R-:W-:Y:S01]  /*29c0*/  @P1 IADD3 R215, R0, -0x20, RZ ;  /* 0xffffffe000d71810 */ /* 0x000fe20007ffe0ff */
[----:B------:R-:W1:Y:S01]  /*29d0*/  LDSM.16.M88.4 R68, [R218] ;  /* 0x00000000da44783b */ /* 0x000e620000000200 */
[----:B------:R-:W-:-:S02]  /*29e0*/  IMAD R216, R7, 0x2, R218 ;  /* 0x0000000207d87824 */ /* 0x000fc400078e02da */
[----:B------:R-:W-:Y:S01]  /*29f0*/  IMAD.MOV.U32 R0, RZ, RZ, 0x40 ;  /* 0x00000040ff007424 */ /* 0x000fe200078e00ff */
[----:B------:R-:W5:Y:S01]  /*2a00*/  LDSM.16.M88.4 R8, [R218+0x2000] ;  /* 0x00200000da08783b */ /* 0x000f620000000200 */
[----:B------:R-:W-:Y:S01]  /*2a10*/  IMAD R214, R5, 0x2, R218 ;  /* 0x0000000205d67824 */ /* 0x000fe200078e02da */
[----:B------:R-:W-:Y:S01]  /*2a20*/  IADD3 R207, R215, 0x800, RZ ;  /* 0x00000800d7cf7810 */ /* 0x000fe20007ffe0ff */
[----:B------:R-:W-:Y:S01]  /*2a30*/  IMAD R213, R5, 0x2, R216 ;  /* 0x0000000205d57824 */ /* 0x000fe200078e02d8 */
[----:B------:R-:W-:Y:S01]  /*2a40*/  LDSM.16.M88.4 R60, [R215] ;  /* 0x00000000d73c783b */ /* 0x000fe20000000200 */
[----:B------:R-:W-:Y:S02]  /*2a50*/  SEL R0, R0, 0xffffffc0, !P2 ;  /* 0xffffffc000007807 */ /* 0x000fe40005000000 */
[C---:B------:R-:W-:Y:S01]  /*2a60*/  IADD3 R205, R215.reuse, 0x1000, RZ ;  /* 0x00001000d7cd7810 */ /* 0x040fe20007ffe0ff */
[----:B------:R-:W2:Y:S01]  /*2a70*/  LDSM.16.M88.4 R64, [R216+0x2000] ;  /* 0x00200000d840783b */ /* 0x000ea20000000200 */
[----:B------:R-:W-:Y:S01]  /*2a80*/  IADD3 R204, R215, 0x1800, RZ ;  /* 0x00001800d7cc7810 */ /* 0x000fe20007ffe0ff */
[----:B------:R-:W-:-:S02]  /*2a90*/  IMAD.IADD R211, R217, 0x1, R0 ;  /* 0x00000001d9d37824 */ /* 0x000fc400078e0200 */
[----:B------:R-:W3:Y:S01]  /*2aa0*/  LDSM.16.M88.4 R56, [R215+0x800] ;  /* 0x00080000d738783b */ /* 0x000ee20000000200 */
[----:B------:R-:W-:-:S03]  /*2ab0*/  IMAD.IADD R206, R0, 0x1, R215 ;  /* 0x0000000100ce7824 */ /* 0x000fc600078e02d7 */
[----:B------:R-:W4:Y:S04]  /*2ac0*/  LDSM.16.M88.4 R52, [R216] ;  /* 0x00000000d834783b */ /* 0x000f280000000200 */
[----:B------:R-:W-:Y:S04]  /*2ad0*/  LDSM.16.M88.4 R40, [R211+0x8000] ;  /* 0x00800000d328783b */ /* 0x000fe80000000200 */
[----:B------:R-:W2:Y:S04]  /*2ae0*/  LDSM.16.M88.4 R44, [R214+0x2000] ;  /* 0x00200000d62c783b */ /* 0x000ea80000000200 */
[----:B------:R-:W-:Y:S01]  /*2af0*/  LDSM.16.M88.4 R48, [R214] ;  /* 0x00000000d630783b */ /* 0x000fe20000000200 */
[-C--:B-1----:R-:W-:Y:S08]  /*2b00*/  HMMA.16816.F32 R32, R68, R20.reuse, RZ ;  /* 0x000000144420723c */ /* 0x082ff000000018ff */
[C---:B--2--5:R-:W-:Y:S08]  /*2b10*/  HMMA.16816.F32 R28, R8.reuse, R20, RZ ;  /* 0x00000014081c723c */ /* 0x064ff000000018ff */
[-C--:B------:R-:W-:Y:S08]  /*2b20*/  HMMA.16816.F32 R24, R8, R22.reuse, RZ ;  /* 0x000000160818723c */ /* 0x080ff000000018ff */
[----:B------:R-:W-:Y:S08]  /*2b30*/  HMMA.16816.F32 R20, R68, R22, RZ ;  /* 0x000000164414723c */ /* 0x000ff000000018ff */
[-C--:B------:R-:W-:Y:S08]  /*2b40*/  HMMA.16816.F32 R12, R8, R36.reuse, RZ ;  /* 0x00000024080c723c */ /* 0x080ff000000018ff */
[----:B------:R-:W-:Y:S08]  /*2b50*/  HMMA.16816.F32 R16, R68, R36, RZ ;  /* 0x000000244410723c */ /* 0x000ff000000018ff */
[-C--:B------:R-:W-:Y:S08]  /*2b60*/  HMMA.16816.F32 R8, R8, R38.reuse, RZ ;  /* 0x000000260808723c */ /* 0x080ff000000018ff */
[----:B------:R-:W-:Y:S01]  /*2b70*/  HMMA.16816.F32 R68, R68, R38, RZ ;  /* 0x000000264444723c */ /* 0x000fe200000018ff */
[----:B------:R-:W1:Y:S07]  /*2b80*/  LDSM.16.M88.4 R36, [R211+0x8800] ;  /* 0x00880000d324783b */ /* 0x000e6e0000000200 */
[C---:B------:R-:W-:Y:S08]  /*2b90*/  HMMA.16816.F32 R28, R64.reuse, R60, R28 ;  /* 0x0000003c401c723c */ /* 0x040ff0000000181c */
[C---:B---3--:R-:W-:Y:S08]  /*2ba0*/  HMMA.16816.F32 R12, R64.reuse, R56, R12 ;  /* 0x00000038400c723c */ /* 0x048ff0000000180c */
[C---:B------:R-:W-:Y:S08]  /*2bb0*/  HMMA.16816.F32 R24, R64.reuse, R62, R24 ;  /* 0x0000003e4018723c */ /* 0x040ff00000001818 */
[----:B------:R-:W-:Y:S01]  /*2bc0*/  HMMA.16816.F32 R8, R64, R58, R8 ;  /* 0x0000003a4008723c */ /* 0x000fe20000001808 */
[----:B------:R-:W-:Y:S07]  /*2bd0*/  LDSM.16.M88.4 R64, [R213] ;  /* 0x00000000d540783b */ /* 0x000fee0000000200 */
[C---:B----4-:R-:W-:Y:S08]  /*2be0*/  HMMA.16816.F32 R32, R52.reuse, R60, R32 ;  /* 0x0000003c3420723c */ /* 0x050ff00000001820 */
[C---:B------:R-:W-:Y:S08]  /*2bf0*/  HMMA.16816.F32 R16, R52.reuse, R56, R16 ;  /* 0x000000383410723c */ /* 0x040ff00000001810 */
[C---:B------:R-:W-:Y:S01]  /*2c00*/  HMMA.16816.F32 R20, R52.reuse, R62, R20 ;  /* 0x0000003e3414723c */ /* 0x040fe20000001814 */
[----:B------:R-:W-:Y:S07]  /*2c10*/  LDSM.16.M88.4 R60, [R213+0x2000] ;  /* 0x00200000d53c783b */ /* 0x000fee0000000200 */
[----:B------:R-:W-:Y:S01]  /*2c20*/  HMMA.16816.F32 R68, R52, R58, R68 ;  /* 0x0000003a3444723c */ /* 0x000fe20000001844 */
[----:B------:R-:W2:Y:S04]  /*2c30*/  LDSM.16.M88.4 R56, [R206] ;  /* 0x00000000ce38783b */ /* 0x000ea80000000200 */
[----:B------:R-:W3:Y:S03]  /*2c40*/  LDSM.16.M88.4 R52, [R206+0x800] ;  /* 0x00080000ce34783b */ /* 0x000ee60000000200 */
[C---:B------:R-:W-:Y:S08]  /*2c50*/  HMMA.16816.F32 R28, R44.reuse, R40, R28 ;  /* 0x000000282c1c723c */ /* 0x040ff0000000181c */
[C---:B-1----:R-:W-:Y:S08]  /*2c60*/  HMMA.16816.F32 R12, R44.reuse, R36, R12 ;  /* 0x000000242c0c723c */ /* 0x042ff0000000180c */
        /* <DEDUP_REMOVED lines=8> */
[----:B------:R-:W4:Y:S04]  /*2cf0*/  LDSM.16.M88.4 R36, [R217+0x9800] ;  /* 0x00980000d924783b */ /* 0x000f280000000200 */
[----:B------:R-:W5:Y:S03]  /*2d00*/  LDSM.16.M88.4 R48, [R218+0x4000] ;  /* 0x00400000da30783b */ /* 0x000f660000000200 */
[C---:B--2---:R-:W-:Y:S08]  /*2d10*/  HMMA.16816.F32 R28, R60.reuse, R56, R28 ;  /* 0x000000383c1c723c */ /* 0x044ff0000000181c */
[C---:B------:R-:W-:Y:S08]  /*2d20*/  HMMA.16816.F32 R24, R60.reuse, R58, R24 ;  /* 0x0000003a3c18723c */ /* 0x040ff00000001818 */
[C---:B---3--:R-:W-:Y:S08]  /*2d30*/  HMMA.16816.F32 R12, R60.reuse, R52, R12 ;  /* 0x000000343c0c723c */ /* 0x048ff0000000180c */
[----:B------:R-:W-:Y:S01]  /*2d40*/  HMMA.16816.F32 R8, R60, R54, R8 ;  /* 0x000000363c08723c */ /* 0x000fe20000001808 */
[----:B------:R-:W-:Y:S07]  /*2d50*/  LDSM.16.M88.4 R60, [R216+0x6000] ;  /* 0x00600000d83c783b */ /* 0x000fee0000000200 */
[C---:B------:R-:W-:Y:S08]  /*2d60*/  HMMA.16816.F32 R32, R64.reuse, R56, R32 ;  /* 0x000000384020723c */ /* 0x040ff00000001820 */
[C---:B------:R-:W-:Y:S01]  /*2d70*/  HMMA.16816.F32 R20, R64.reuse, R58, R20 ;  /* 0x0000003a4014723c */ /* 0x040fe20000001814 */
[----:B------:R-:W2:Y:S07]  /*2d80*/  LDSM.16.M88.4 R56, [R215+0x1000] ;  /* 0x00100000d738783b */ /* 0x000eae0000000200 */
[C---:B------:R-:W-:Y:S08]  /*2d90*/  HMMA.16816.F32 R16, R64.reuse, R52, R16 ;  /* 0x000000344010723c */ /* 0x040ff00000001810 */
[----:B------:R-:W-:Y:S01]  /*2da0*/  HMMA.16816.F32 R68, R64, R54, R68 ;  /* 0x000000364044723c */ /* 0x000fe20000001844 */
[----:B------:R-:W3:Y:S04]  /*2db0*/  LDSM.16.M88.4 R52, [R215+0x1800] ;  /* 0x00180000d734783b */ /* 0x000ee80000000200 */
[----:B------:R-:W2:Y:S03]  /*2dc0*/  LDSM.16.M88.4 R64, [R216+0x4000] ;  /* 0x00400000d840783b */ /* 0x000ea60000000200 */
[C---:B-1----:R-:W-:Y:S08]  /*2dd0*/  HMMA.16816.F32 R28, R44.reuse, R40, R28 ;  /* 0x000000282c1c723c */ /* 0x042ff0000000181c */
[C---:B------:R-:W-:Y:S08]  /*2de0*/  HMMA.16816.F32 R24, R44.reuse, R42, R24 ;  /* 0x0000002a2c18723c */ /* 0x040ff00000001818 */
[C---:B----4-:R-:W-:Y:S08]  /*2df0*/  HMMA.16816.F32 R12, R44.reuse, R36, R12 ;  /* 0x000000242c0c723c */ /* 0x050ff0000000180c */
[----:B------:R-:W-:Y:S01]  /*2e00*/  HMMA.16816.F32 R8, R44, R38, R8 ;  /* 0x000000262c08723c */ /* 0x000fe20000001808 */
[----:B------:R-:W-:Y:S07]  /*2e10*/  LDSM.16.M88.4 R44, [R214+0x6000] ;  /* 0x00600000d62c783b */ /* 0x000fee0000000200 */
[C---:B-----5:R-:W-:Y:S08]  /*2e20*/  HMMA.16816.F32 R32, R48.reuse, R40, R32 ;  /* 0x000000283020723c */ /* 0x060ff00000001820 */
        /* <DEDUP_REMOVED lines=17> */
[----:B------:R-:W2:Y:S01]  /*2f40*/  LDSM.16.M88.4 R64, [R213+0x4000] ;  /* 0x00400000d540783b */ /* 0x000ea20000000200 */
[----:B------:R-:W-:-:S04]  /*2f50*/  DEPBAR.LE SB0, 0x0 ;  /* 0x000080000000791a */ /* 0x000fc80000000000 */
[C---:B-1----:R-:W-:Y:S08]  /*2f60*/  HMMA.16816.F32 R28, R44.reuse, R40, R28 ;  /* 0x000000282c1c723c */ /* 0x042ff0000000181c */
[C---:B------:R-:W-:Y:S08]  /*2f70*/  HMMA.16816.F32 R24, R44.reuse, R42, R24 ;  /* 0x0000002a2c18723c */ /* 0x040ff00000001818 */
[C---:B----4-:R-:W-:Y:S08]  /*2f80*/  HMMA.16816.F32 R12, R44.reuse, R36, R12 ;  /* 0x000000242c0c723c */ /* 0x050ff0000000180c */
[----:B------:R-:W-:Y:S08]  /*2f90*/  HMMA.16816.F32 R8, R44, R38, R8 ;  /* 0x000000262c08723c */ /* 0x000ff00000001808 */
[C---:B-----5:R-:W-:Y:S08]  /*2fa0*/  HMMA.16816.F32 R32, R48.reuse, R40, R32 ;  /* 0x000000283020723c */ /* 0x060ff00000001820 */
[C---:B------:R-:W-:Y:S08]  /*2fb0*/  HMMA.16816.F32 R20, R48.reuse, R42, R20 ;  /* 0x0000002a3014723c */ /* 0x040ff00000001814 */
[C---:B------:R-:W-:Y:S08]  /*2fc0*/  HMMA.16816.F32 R16, R48.reuse, R36, R16 ;  /* 0x000000243010723c */ /* 0x040ff00000001810 */
        /* <DEDUP_REMOVED lines=51> */
.L_x_1592:
[----:B------:R-:W-:Y:S05]  /*3300*/  BSYNC B0 ;  /* 0x0000000000007941 */ /* 0x000fea0003800000 */
.L_x_1591:
[----:B------:R-:W0:Y:S02]  /*3310*/  LDGDEPBAR ;  /* 0x00000000000079af */ /* 0x000e240000000000 */
.L_x_1590:
[----:B--2---:R-:W-:Y:S01]  /*3320*/  IMAD.SHL.U32 R37, R74, 0x2, RZ ;  /* 0x000000024a257824 */ /* 0x004fe200078e00ff */
[----:B------:R-:W-:Y:S01]  /*3330*/  UIADD3 UR5, UR20, -0x61c88647, URZ ;  /* 0x9e3779b914057890 */ /* 0x000fe2000fffe03f */
[----:B-1----:R-:W-:Y:S01]  /*3340*/  IMAD.U32 R38, RZ, RZ, UR16 ;  /* 0x00000010ff267e24 */ /* 0x002fe2000f8e00ff */
[----:B------:R-:W-:Y:S01]  /*3350*/  ULOP3.LUT UR16, UR16, UR21, URZ, 0x3c, !UPT ;  /* 0x0000001510107292 */ /* 0x000fe2000f8e3c3f */
[----:B------:R-:W-:Y:S01]  /*3360*/  IMAD.WIDE.U32 R54, R189, -0x2daee0ad, RZ ;  /* 0xd2511f53bd367825 */ /* 0x000fe200078e00ff */
[----:B------:R-:W-:Y:S01]  /*3370*/  LOP3.LUT R37, R37, 0x6, RZ, 0xc0, !PT ;  /* 0x0000000625257812 */ /* 0x000fe200078ec0ff */
[----:B------:R-:W-:Y:S01]  /*3380*/  UIADD3 UR4, UR21, 0x76cf5d0a, URZ ;  /* 0x76cf5d0a15047890 */ /* 0x000fe2000fffe03f */
[----:B------:R-:W-:Y:S01]  /*3390*/  LOP3.LUT R190, R4, UR20, RZ, 0x3c, !PT ;  /* 0x0000001404be7c12 */ /* 0x000fe2000f8e3cff */
[----:B------:R-:W-:Y:S01]  /*33a0*/  UIADD3 UR11, UR20, 0x3c6ef372, URZ ;  /* 0x3c6ef372140b7890 */ /* 0x000fe2000fffe03f */
[----:B------:R-:W-:Y:S01]  /*33b0*/  LOP3.LUT R73, R73, 0x7ffffffc, RZ, 0xc0, !PT ;  /* 0x7ffffffc49497812 */ /* 0x000fe200078ec0ff */
[----:B------:R-:W-:Y:S01]  /*33c0*/  IMAD R38, R38, 0x20, R37 ;  /* 0x0000002026267824 */ /* 0x000fe200078e0225 */
[----:B------:R-:W-:Y:S01]  /*33d0*/  UIADD3 UR22, UR20, -0x255992d5, URZ ;  /* 0xdaa66d2b14167890 */ /* 0x000fe2000fffe03f */
[----:B------:R-:W-:Y:S01]  /*33e0*/  IMAD.U32 R37, RZ, RZ, UR12 ;  /* 0x0000000cff257e24 */ /* 0x000fe2000f8e00ff */
[----:B------:R-:W-:-:S02]  /*33f0*/  UIADD3 UR17, UR21, 0x32370b8f, URZ ;  /* 0x32370b8f15117890 */ /* 0x000fc4000fffe03f */
[C---:B------:R-:W-:Y:S01]  /*3400*/  IADD3 R0, R38.reuse, 0x1, RZ ;  /* 0x0000000126007810 */ /* 0x040fe20007ffe0ff */
[----:B------:R-:W-:Y:S01]  /*3410*/  IMAD R192, R37, 0x8, R76 ;  /* 0x0000000825c07824 */ /* 0x000fe200078e024c */
[----:B------:R-:W-:Y:S01]  /*3420*/  IADD3 R36, R38, 0x8, RZ ;  /* 0x0000000826247810 */ /* 0x000fe20007ffe0ff */
[----:B------:R-:W-:Y:S01]  /*3430*/  UIADD3 UR15, UR21, -0x126145ec, URZ ;  /* 0xed9eba14150f7890 */ /* 0x000fe2000fffe03f */
[----:B------:R-:W-:Y:S01]  /*3440*/  ISETP.GE.AND P1, PT, R0, UR14, PT ;  /* 0x0000000e00007c0c */ /* 0x000fe2000bf26270 */
[----:B------:R-:W-:Y:S01]  /*3450*/  UIADD3 UR23, UR21, 0x646e171e, URZ ;  /* 0x646e171e15177890 */ /* 0x000fe2000fffe03f */
[C---:B------:R-:W-:Y:S01]  /*3460*/  ISETP.GE.AND P2, PT, R38.reuse, UR14, PT ;  /* 0x0000000e26007c0c */ /* 0x040fe2000bf46270 */
[----:B------:R-:W-:Y:S01]  /*3470*/  UIADD3 UR24, UR20, -0x4ab325aa, URZ ;  /* 0xb54cda5614187890 */ /* 0x000fe2000fffe03f */
[----:B------:R-:W-:Y:S02]  /*3480*/  IADD3 R6, R38, 0x9, RZ ;  /* 0x0000000926067810 */ /* 0x000fe40007ffe0ff */
[----:B------:R-:W-:-:S02]  /*3490*/  ISETP.GE.AND P6, PT, R36, UR14, PT ;  /* 0x0000000e24007c0c */ /* 0x000fc4000bfc6270 */
[----:B------:R-:W-:Y:S02]  /*34a0*/  FSEL R51, R32, -INF , !P2 ;  /* 0xff80000020337808 */ /* 0x000fe40005000000 */
[----:B------:R-:W-:Y:S02]  /*34b0*/  FSEL R50, R33, -INF , !P1 ;  /* 0xff80000021327808 */ /* 0x000fe40004800000 */
[----:B------:R-:W-:Y:S02]  /*34c0*/  ISETP.GE.AND P5, PT, R6, UR14, PT ;  /* 0x0000000e06007c0c */ /* 0x000fe4000bfa6270 */
[----:B------:R-:W-:Y:S02]  /*34d0*/  FSEL R49, R20, -INF , !P6 ;  /* 0xff80000014317808 */ /* 0x000fe40007000000 */
[----:B------:R-:W-:Y:S02]  /*34e0*/  IADD3 R0, R38, 0x10, RZ ;  /* 0x0000001026007810 */ /* 0x000fe40007ffe0ff */
[----:B------:R-:W-:-:S02]  /*34f0*/  FMNMX.FTZ R20, R51, R50, !PT ;  /* 0x0000003233147209 */ /* 0x000fc40007810000 */
[----:B------:R-:W-:Y:S02]  /*3500*/  FSEL R52, R21, -INF , !P5 ;  /* 0xff80000015347808 */ /* 0x000fe40006800000 */
[----:B------:R-:W-:Y:S02]  /*3510*/  ISETP.GE.AND P4, PT, R0, UR14, PT ;  /* 0x0000000e00007c0c */ /* 0x000fe4000bf86270 */
[C---:B------:R-:W-:Y:S02]  /*3520*/  IADD3 R39, R38.reuse, 0x11, RZ ;  /* 0x0000001126277810 */ /* 0x040fe40007ffe0ff */
[----:B------:R-:W-:Y:S02]  /*3530*/  FMNMX.FTZ R21, R49, R20, !PT ;  /* 0x0000001431157209 */ /* 0x000fe40007810000 */
[----:B------:R-:W-:Y:S02]  /*3540*/  IADD3 R37, R38, 0x18, RZ ;  /* 0x0000001826257810 */ /* 0x000fe40007ffe0ff */
[----:B------:R-:W-:-:S02]  /*3550*/  ISETP.GE.AND P3, PT, R39, UR14, PT ;  /* 0x0000000e27007c0c */ /* 0x000fc4000bf66270 */
[----:B------:R-:W-:Y:S02]  /*3560*/  FSEL R48, R16, -INF , !P4 ;  /* 0xff80000010307808 */ /* 0x000fe40006000000 */
[----:B------:R-:W-:Y:S02]  /*3570*/  FMNMX.FTZ R21, R52, R21, !PT ;  /* 0x0000001534157209 */ /* 0x000fe40007810000 */
[----:B------:R-:W-:Y:S02]  /*3580*/  FSEL R6, R30, -INF , !P2 ;  /* 0xff8000001e067808 */ /* 0x000fe40005000000 */
[----:B------:R-:W-:Y:S02]  /*3590*/  FSEL R36, R28, -INF , !P2 ;  /* 0xff8000001c247808 */ /* 0x000fe40005000000 */
[----:B------:R-:W-:Y:S02]  /*35a0*/  FSEL R0, R34, -INF , !P2 ;  /* 0xff80000022007808 */ /* 0x000fe40005000000 */
[----:B------:R-:W-:-:S02]  /*35b0*/  ISETP.GE.AND P2, PT, R37, UR14, PT ;  /* 0x0000000e25007c0c */ /* 0x000fc4000bf46270 */
[----:B------:R-:W-:Y:S02]  /*35c0*/  IADD3 R38, R38, 0x19, RZ ;  /* 0x0000001926267810 */ /* 0x000fe40007ffe0ff */
[----:B------:R-:W-:Y:S02]  /*35d0*/  FSEL R43, R17, -INF , !P3 ;  /* 0xff800000112b7808 */ /* 0x000fe40005800000 */
[----:B------:R-:W-:Y:S02]  /*35e0*/  FMNMX.FTZ R16, R48, R21, !PT ;  /* 0x0000001530107209 */ /* 0x000fe40007810000 */
[----:B------:R-:W-:Y:S02]  /*35f0*/  FSEL R33, R31, -INF , !P1 ;  /* 0xff8000001f217808 */ /* 0x000fe40004800000 */
[----:B------:R-:W-:Y:S02]  /*3600*/  FSEL R37, R29, -INF , !P1 ;  /* 0xff8000001d257808 */ /* 0x000fe40004800000 */
[----:B------:R-:W-:-:S02]  /*3610*/  FSEL R39, R35, -INF , !P1 ;  /* 0xff80000023277808 */ /* 0x000fc40004800000 */
[----:B------:R-:W-:Y:S01]  /*3620*/  ISETP.GE.AND P1, PT, R38, UR14, PT ;  /* 0x0000000e26007c0c */ /* 0x000fe2000bf26270 */
[----:B------:R-:W-:Y:S01]  /*3630*/  UIADD3 UR14, UR21, -0x4498517b, URZ ;  /* 0xbb67ae85150e7890 */ /* 0x000fe2000fffe03f */
[----:B------:R-:W-:Y:S02]  /*3640*/  FSEL R41, R68, -INF , !P2 ;  /* 0xff80000044297808 */ /* 0x000fe40005000000 */
[----:B------:R-:W-:Y:S02]  /*3650*/  FMNMX.FTZ R16, R43, R16, !PT ;  /* 0x000000102b107209 */ /* 0x000fe40007810000 */
[----:B------:R-:W-:Y:S02]  /*3660*/  FSEL R40, R69, -INF , !P1 ;  /* 0xff80000045287808 */ /* 0x000fe40004800000 */
[----:B------:R-:W-:Y:S01]  /*3670*/  FMNMX.FTZ R31, R41, R16, !PT ;  /* 0x00000010291f7209 */ /* 0x000fe20007810000 */
[----:B------:R-:W-:Y:S01]  /*3680*/  IMAD.WIDE.U32 R16, R192, -0x326172a9, RZ ;  /* 0xcd9e8d57c0107825 */ /* 0x000fe200078e00ff */
[----:B------:R-:W-:Y:S01]  /*3690*/  LOP3.LUT R28, R55, UR16, RZ, 0x3c, !PT ;  /* 0x00000010371c7c12 */ /* 0x000fe2000f8e3cff */
[----:B------:R-:W-:Y:S01]  /*36a0*/  UIADD3 UR16, UR20, 0x78dde6e4, URZ ;  /* 0x78dde6e414107890 */ /* 0x000fe2000fffe03f */
[----:B------:R-:W-:-:S02]  /*36b0*/  FMNMX.FTZ R31, R40, R31, !PT ;  /* 0x0000001f281f7209 */ /* 0x000fc40007810000 */
[----:B------:R-:W-:Y:S01]  /*36c0*/  LOP3.LUT R4, R17, R190, RZ, 0x3c, !PT ;  /* 0x000000be11047212 */ /* 0x000fe200078e3cff */
[----:B------:R-:W-:Y:S01]  /*36d0*/  IMAD.WIDE.U32 R28, R28, -0x326172a9, RZ ;  /* 0xcd9e8d571c1c7825 */ /* 0x000fe200078e00ff */
[----:B------:R-:W-:Y:S01]  /*36e0*/  FSEL R245, R15, -INF , !P3 ;  /* 0xff8000000ff57808 */ /* 0x000fe20005800000 */
[----:B------:R-:W1:Y:S01]  /*36f0*/  SHFL.BFLY PT, R164, R31, 0x2, 0x1f ;  /* 0x0c401f001fa47f89 */ /* 0x000e6200000e0000 */
[----:B------:R-:W-:Y:S01]  /*3700*/  FSEL R42, R22, -INF , !P6 ;  /* 0xff800000162a7808 */ /* 0x000fe20007000000 */
[----:B------:R-:W-:Y:S01]  /*3710*/  IMAD.WIDE.U32 R34, R4, -0x2daee0ad, RZ ;  /* 0xd2511f5304227825 */ /* 0x000fe200078e00ff */
[----:B------:R-:W-:Y:S02]  /*3720*/  LOP3.LUT R16, R29, UR5, R16, 0x96, !PT ;  /* 0x000000051d107c12 */ /* 0x000fe4000f8e9610 */
[----:B------:R-:W-:Y:S01]  /*3730*/  FMNMX.FTZ R15, R0, R39, !PT ;  /* 0x00000027000f7209 */ /* 0x000fe20007810000 */
[----:B------:R-:W-:Y:S01]  /*3740*/  IMAD.IADD R4, R3, 0x1, R2 ;  /* 0x0000000103047824 */ /* 0x000fe200078e0202 */
[----:B------:R-:W-:Y:S01]  /*3750*/  FSEL R2, R23, -INF , !P5 ;  /* 0xff80000017027808 */ /* 0x000fe20006800000 */
[----:B------:R-:W-:Y:S01]  /*3760*/  IMAD.WIDE.U32 R16, R16, -0x2daee0ad, RZ ;  /* 0xd2511f5310107825 */ /* 0x000fe200078e00ff */
[----:B------:R-:W-:-:S02]  /*3770*/  FMNMX.FTZ R15, R42, R15, !PT ;  /* 0x0000000f2a0f7209 */ /* 0x000fc40007810000 */
[----:B------:R-:W-:Y:S01]  /*3780*/  IADD3 R191, R192, 0x4, RZ ;  /* 0x00000004c0bf7810 */ /* 0x000fe20007ffe0ff */
[----:B------:R-:W-:Y:S01]  /*3790*/  IMAD.SHL.U32 R212, R4, 0x2, RZ ;  /* 0x0000000204d47824 */ /* 0x000fe200078e00ff */
[----:B------:R-:W-:Y:S02]  /*37a0*/  LOP3.LUT R30, R17, UR4, R34, 0x96, !PT ;  /* 0x00000004111e7c12 */ /* 0x000fe4000f8e9622 */
[----:B------:R-:W-:Y:S01]  /*37b0*/  FSEL R38, R18, -INF , !P4 ;  /* 0xff80000012267808 */ /* 0x000fe20006000000 */
[C---:B------:R-:W-:Y:S01]  /*37c0*/  IMAD.WIDE.U32 R20, R191.reuse, -0x326172a9, RZ ;  /* 0xcd9e8d57bf147825 */ /* 0x040fe200078e00ff */
[----:B------:R-:W-:Y:S01]  /*37d0*/  FMNMX.FTZ R17, R2, R15, !PT ;  /* 0x0000000f02117209 */ /* 0x000fe20007810000 */
[----:B------:R-:W-:Y:S01]  /*37e0*/  LDSM.16.MT88.4 R152, [R212+0xa000] ;  /* 0x00a00000d498783b */ /* 0x000fe20000004200 */
[----:B------:R-:W-:Y:S01]  /*37f0*/  FSEL R32, R26, -INF , !P6 ;  /* 0xff8000001a207808 */ /* 0x000fe20007000000 */
[----:B------:R-:W-:Y:S01]  /*3800*/  IMAD.WIDE.U32 R56, R191, -0x326172a9, RZ ;  /* 0xcd9e8d57bf387825 */ /* 0x000fe200078e00ff */
[----:B------:R-:W-:Y:S01]  /*3810*/  FSEL R26, R19, -INF , !P3 ;  /* 0xff800000131a7808 */ /* 0x000fe20005800000 */
[----:B------:R-:W-:Y:S01]  /*3820*/  LDSM.16.MT88.4 R160, [R212+0xa800] ;  /* 0x00a80000d4a0783b */ /* 0x000fe20000004200 */
[----:B------:R-:W-:Y:S01]  /*3830*/  FMNMX.FTZ R17, R38, R17, !PT ;  /* 0x0000001126117209 */ /* 0x000fe20007810000 */
[----:B------:R-:W-:Y:S01]  /*3840*/  IMAD R210, R7, 0x2, R212 ;  /* 0x0000000207d27824 */ /* 0x000fe200078e02d4 */
[----:B-1----:R-:W-:Y:S01]  /*3850*/  FMNMX.FTZ R164, R31, R164, !PT ;  /* 0x000000a41fa47209 */ /* 0x002fe20007810000 */
[----:B------:R-:W-:Y:S01]  /*3860*/  IMAD.WIDE.U32 R30, R30, -0x326172a9, RZ ;  /* 0xcd9e8d571e1e7825 */ /* 0x000fe200078e00ff */
[----:B------:R-:W-:-:S02]  /*3870*/  FSEL R70, R70, -INF , !P2 ;  /* 0xff80000046467808 */ /* 0x000fc40005000000 */
[----:B------:R-:W-:Y:S01]  /*3880*/  FMNMX.FTZ R17, R26, R17, !PT ;  /* 0x000000111a117209 */ /* 0x000fe20007810000 */
[----:B------:R-:W1:Y:S01]  /*3890*/  SHFL.BFLY PT, R19, R164, 0x1, 0x1f ;  /* 0x0c201f00a4137f89 */ /* 0x000e6200000e0000 */
[-C--:B------:R-:W-:Y:S01]  /*38a0*/  LOP3.LUT R21, R21, R190.reuse, RZ, 0x3c, !PT ;  /* 0x000000be15157212 */ /* 0x080fe200078e3cff */
[----:B------:R-:W-:Y:S01]  /*38b0*/  IMAD R209, R5, 0x2, R212 ;  /* 0x0000000205d17824 */ /* 0x000fe200078e02d4 */
[----:B------:R-:W-:Y:S01]  /*38c0*/  LOP3.LUT R68, R57, R190, RZ, 0x3c, !PT ;  /* 0x000000be39447212 */ /* 0x000fe200078e3cff */
[----:B------:R-:W-:Y:S01]  /*38d0*/  LDSM.16.MT88.4 R176, [R210+0xa000] ;  /* 0x00a00000d2b0783b */ /* 0x000fe20000004200 */
[----:B------:R-:W-:Y:S01]  /*38e0*/  FSEL R58, R71, -INF , !P1 ;  /* 0xff800000473a7808 */ /* 0x000fe20004800000 */
[----:B------:R-:W-:Y:S01]  /*38f0*/  IMAD R208, R5, 0x2, R210 ;  /* 0x0000000205d07824 */ /* 0x000fe200078e02d2 */
[----:B------:R-:W-:Y:S01]  /*3900*/  FMNMX.FTZ R17, R70, R17, !PT ;  /* 0x0000001146117209 */ /* 0x000fe20007810000 */
[----:B------:R-:W-:Y:S01]  /*3910*/  IMAD.WIDE.U32 R68, R68, -0x2daee0ad, RZ ;  /* 0xd2511f5344447825 */ /* 0x000fe200078e00ff */
[----:B------:R-:W-:Y:S01]  /*3920*/  FSEL R250, R14, -INF , !P4 ;  /* 0xff8000000efa7808 */ /* 0x000fe20006000000 */
[----:B------:R-:W-:Y:S01]  /*3930*/  LDSM.16.MT88.4 R172, [R210+0xa800] ;  /* 0x00a80000d2ac783b */ /* 0x000fe20000004200 */
[----:B------:R-:W-:Y:S01]  /*3940*/  FMNMX.FTZ R17, R58, R17, !PT ;  /* 0x000000113a117209 */ /* 0x000fe20007810000 */
[----:B------:R-:W-:Y:S01]  /*3950*/  IMAD.WIDE.U32 R14, R21, -0x2daee0ad, RZ ;  /* 0xd2511f53150e7825 */ /* 0x000fe200078e00ff */
[--C-:B------:R-:W-:Y:S01]  /*3960*/  LOP3.LUT R3, R35, UR14, R54.reuse, 0x96, !PT ;  /* 0x0000000e23037c12 */ /* 0x100fe2000f8e9636 */
[----:B------:R-:W-:Y:S01]  /*3970*/  LDSM.16.MT88.4 R168, [R208+0xa000] ;  /* 0x00a00000d0a8783b */ /* 0x000fe20000004200 */
[----:B------:R-:W-:-:S02]  /*3980*/  LOP3.LUT R22, R69, UR14, R54, 0x96, !PT ;  /* 0x0000000e45167c12 */ /* 0x000fc4000f8e9636 */
[----:B------:R-:W-:Y:S01]  /*3990*/  LOP3.LUT R66, R15, UR14, R54, 0x96, !PT ;  /* 0x0000000e0f427c12 */ /* 0x000fe2000f8e9636 */
[----:B------:R-:W-:Y:S01]  /*39a0*/  IMAD.WIDE.U32 R64, R3, -0x326172a9, RZ ;  /* 0xcd9e8d5703407825 */ /* 0x000fe200078e00ff */
[----:B------:R-:W2:Y:S01]  /*39b0*/  SHFL.BFLY PT, R54, R17, 0x2, 0x1f ;  /* 0x0c401f0011367f89 */ /* 0x000ea200000e0000 */
[----:B------:R-:W-:Y:S01]  /*39c0*/  LOP3.LUT R20, R29, UR5, R20, 0x96, !PT ;  /* 0x000000051d147c12 */ /* 0x000fe2000f8e9614 */
[----:B------:R-:W-:Y:S01]  /*39d0*/  UIADD3 UR14, UR20, 0x1715609d, URZ ;  /* 0x1715609d140e7890 */ /* 0x000fe2000fffe03f */
[----:B------:R-:W-:Y:S01]  /*39e0*/  IMAD.WIDE.U32 R22, R22, -0x326172a9, RZ ;  /* 0xcd9e8d5716167825 */ /* 0x000fe200078e00ff */
[----:B------:R-:W-:Y:S01]  /*39f0*/  LOP3.LUT R3, R65, UR11, R28, 0x96, !PT ;  /* 0x0000000b41037c12 */ /* 0x000fe2000f8e961c */
[----:B------:R-:W-:Y:S01]  /*3a00*/  LDSM.16.MT88.4 R96, [R210+0xb000] ;  /* 0x00b00000d260783b */ /* 0x000fe20000004200 */
[----:B-1----:R-:W-:Y:S01]  /*3a10*/  FMNMX.FTZ R164, R164, R19, !PT ;  /* 0x00000013a4a47209 */ /* 0x002fe20007810000 */
[----:B------:R-:W-:Y:S01]  /*3a20*/  IMAD.WIDE.U32 R74, R20, -0x2daee0ad, RZ ;  /* 0xd2511f53144a7825 */ /* 0x000fe200078e00ff */
[----:B------:R-:W-:Y:S01]  /*3a30*/  LOP3.LUT R20, R31, UR22, R64, 0x96, !PT ;  /* 0x000000161f147c12 */ /* 0x000fe2000f8e9640 */
[----:B------:R-:W-:Y:S01]  /*3a40*/  LDSM.16.MT88.4 R112, [R209+0xb000] ;  /* 0x00b00000d170783b */ /* 0x000fe20000004200 */
[----:B------:R-:W-:Y:S01]  /*3a50*/  FSEL R193, R11, -INF , !P1 ;  /* 0xff8000000bc17808 */ /* 0x000fe20004800000 */
[----:B------:R-:W-:Y:S01]  /*3a60*/  IMAD R66, R66, -0x326172a9, RZ ;  /* 0xcd9e8d5742427824 */ /* 0x000fe200078e02ff */
[----:B------:R-:W-:Y:S01]  /*3a70*/  LOP3.LUT R18, R75, UR4, R14, 0x96, !PT ;  /* 0x000000044b127c12 */ /* 0x000fe2000f8e960e */
[----:B------:R-:W-:Y:S01]  /*3a80*/  IMAD.WIDE.U32 R20, R20, -0x2daee0ad, RZ ;  /* 0xd2511f5314147825 */ /* 0x000fe200078e00ff */
[----:B------:R-:W-:Y:S01]  /*3a90*/  LOP3.LUT R14, R23, UR11, R28, 0x96, !PT ;  /* 0x0000000b170e7c12 */ /* 0x000fe2000f8e961c */
[----:B------:R-:W-:Y:S01]  /*3aa0*/  UIADD3 UR11, UR21, -0x56f99767, URZ ;  /* 0xa9066899150b7890 */ /* 0x000fe2000fffe03f */
[----:B------:R-:W-:Y:S01]  /*3ab0*/  FSEL R194, R9, -INF , !P1 ;  /* 0xff80000009c27808 */ /* 0x000fe20004800000 */
[C---:B------:R-:W-:Y:S01]  /*3ac0*/  FMUL.FTZ R23, R164.reuse, c[0x0][0x23c] ;  /* 0x00008f00a4177a20 */ /* 0x040fe20000410000 */
[----:B------:R-:W-:Y:S01]  /*3ad0*/  FSETP.NEU.FTZ.AND P1, PT, R164, -INF , PT ;  /* 0xff800000a400780b */ /* 0x000fe20003f3d000 */
[----:B------:R-:W-:Y:S01]  /*3ae0*/  IMAD.WIDE.U32 R80, R18, -0x326172a9, RZ ;  /* 0xcd9e8d5712507825 */ /* 0x000fe200078e00ff */
[----:B------:R-:W-:-:S02]  /*3af0*/  LOP3.LUT R53, R31, UR22, R64, 0x96, !PT ;  /* 0x000000161f357c12 */ /* 0x000fc4000f8e9640 */
[----:B------:R-:W-:Y:S01]  /*3b00*/  FSEL R24, R24, -INF , !P6 ;  /* 0xff80000018187808 */ /* 0x000fe20007000000 */
[----:B------:R-:W-:Y:S01]  /*3b10*/  IMAD.WIDE.U32 R64, R3, -0x2daee0ad, RZ ;  /* 0xd2511f5303407825 */ /* 0x000fe200078e00ff */
[----:B------:R-:W-:Y:S02]  /*3b20*/  FMNMX.FTZ R19, R36, R37, !PT ;  /* 0x0000002524137209 */ /* 0x000fe40007810000 */
[----:B------:R-:W-:Y:S01]  /*3b30*/  FSEL R23, R23, RZ, P1 ;  /* 0x000000ff17177208 */ /* 0x000fe20000800000 */
[----:B------:R-:W-:Y:S01]  /*3b40*/  IMAD.WIDE.U32 R14, R14, -0x2daee0ad, RZ ;  /* 0xd2511f530e0e7825 */ /* 0x000fe200078e00ff */
[----:B--2---:R-:W-:Y:S02]  /*3b50*/  FMNMX.FTZ R3, R54, R17, !PT ;  /* 0x0000001136037209 */ /* 0x004fe40007810000 */
[----:B------:R-:W-:Y:S01]  /*3b60*/  FMNMX.FTZ R17, R6, R33, !PT ;  /* 0x0000002106117209 */ /* 0x000fe20007810000 */
[--C-:B------:R-:W-:Y:S01]  /*3b70*/  FFMA.FTZ R31, R49, c[0x0][0x23c], -R23.reuse ;  /* 0x00008f00311f7a23 */ /* 0x100fe20000010817 */
[----:B------:R-:W-:Y:S01]  /*3b80*/  FSEL R25, R25, -INF , !P5 ;  /* 0xff80000019197808 */ /* 0x000fe20006800000 */
[--C-:B------:R-:W-:Y:S01]  /*3b90*/  FFMA.FTZ R228, R48, c[0x0][0x23c], -R23.reuse ;  /* 0x00008f0030e47a23 */ /* 0x100fe20000010817 */
[----:B------:R-:W-:Y:S01]  /*3ba0*/  LOP3.LUT R18, R65, UR17, R16, 0x96, !PT ;  /* 0x0000001141127c12 */ /* 0x000fe2000f8e9610 */
[----:B------:R-:W-:Y:S01]  /*3bb0*/  MUFU.EX2 R137, R31 ;  /* 0x0000001f00897308 */ /* 0x000fe20000000800 */
[----:B------:R-:W-:Y:S01]  /*3bc0*/  FMNMX.FTZ R54, R24, R19, !PT ;  /* 0x0000001318367209 */ /* 0x000fe20007810000 */
[--C-:B------:R-:W-:Y:S01]  /*3bd0*/  FFMA.FTZ R51, R51, c[0x0][0x23c], -R23.reuse ;  /* 0x00008f0033337a23 */ /* 0x100fe20000010817 */
[----:B------:R-:W-:Y:S01]  /*3be0*/  LOP3.LUT R16, R21, UR15, R64, 0x96, !PT ;  /* 0x0000000f15107c12 */ /* 0x000fe2000f8e9640 */
[--C-:B------:R-:W-:Y:S01]  /*3bf0*/  FFMA.FTZ R21, R50, c[0x0][0x23c], -R23.reuse ;  /* 0x00008f0032157a23 */ /* 0x100fe20000010817 */
[----:B------:R-:W-:Y:S01]  /*3c00*/  FSEL R27, R27, -INF , !P5 ;  /* 0xff8000001b1b7808 */ /* 0x000fe20006800000 */
[--C-:B------:R-:W-:Y:S01]  /*3c10*/  FFMA.FTZ R52, R52, c[0x0][0x23c], -R23.reuse ;  /* 0x00008f0034347a23 */ /* 0x100fe20000010817 */
[----:B------:R-:W-:Y:S01]  /*3c20*/  FMNMX.FTZ R50, R32, R17, !PT ;  /* 0x0000001120327209 */ /* 0x000fe20007810000 */
[----:B------:R1:W-:Y:S01]  /*3c30*/  MUFU.EX2 R103, R21 ;  /* 0x0000001500677308 */ /* 0x0003e20000000800 */
[----:B------:R-:W-:Y:S01]  /*3c40*/  FSEL R34, R12, -INF , !P4 ;  /* 0xff8000000c227808 */ /* 0x000fe20006000000 */
[--C-:B------:R-:W-:Y:S01]  /*3c50*/  FFMA.FTZ R225, R43, c[0x0][0x23c], -R23.reuse ;  /* 0x00008f002be17a23 */ /* 0x100fe20000010817 */
[----:B------:R-:W-:Y:S01]  /*3c60*/  FMNMX.FTZ R19, R25, R54, !PT ;  /* 0x0000003619137209 */ /* 0x000fe20007810000 */
[----:B------:R-:W-:Y:S01]  /*3c70*/  FFMA.FTZ R226, R41, c[0x0][0x23c], -R23 ;  /* 0x00008f0029e27a23 */ /* 0x000fe20000010817 */
[----:B------:R-:W-:Y:S01]  /*3c80*/  FMNMX.FTZ R17, R27, R50, !PT ;  /* 0x000000321b117209 */ /* 0x000fe20007810000 */
[----:B------:R-:W2:Y:S01]  /*3c90*/  SHFL.BFLY PT, R54, R3, 0x1, 0x1f ;  /* 0x0c201f0003367f89 */ /* 0x000ea200000e0000 */
[----:B------:R-:W-:Y:S01]  /*3ca0*/  FSEL R35, R13, -INF , !P3 ;  /* 0xff8000000d237808 */ /* 0x000fe20005800000 */
[----:B------:R3:W-:Y:S01]  /*3cb0*/  MUFU.EX2 R104, R51 ;  /* 0x0000003300687308 */ /* 0x0007e20000000800 */
[----:B------:R-:W-:Y:S01]  /*3cc0*/  FMNMX.FTZ R50, R34, R19, !PT ;  /* 0x0000001322327209 */ /* 0x000fe20007810000 */
[----:B------:R-:W-:Y:S01]  /*3cd0*/  IMAD.WIDE.U32 R18, R18, -0x326172a9, RZ ;  /* 0xcd9e8d5712127825 */ /* 0x000fe200078e00ff */
[----:B------:R-:W-:-:S02]  /*3ce0*/  FMNMX.FTZ R64, R250, R17, !PT ;  /* 0x00000011fa407209 */ /* 0x000fc40007810000 */
[----:B------:R-:W-:Y:S01]  /*3cf0*/  FSEL R203, R8, -INF , !P2 ;  /* 0xff80000008cb7808 */ /* 0x000fe20005000000 */
[----:B------:R-:W-:Y:S01]  /*3d00*/  IMAD.WIDE.U32 R16, R16, -0x326172a9, RZ ;  /* 0xcd9e8d5710107825 */ /* 0x000fe200078e00ff */
[----:B------:R-:W-:Y:S01]  /*3d10*/  FMNMX.FTZ R50, R35, R50, !PT ;  /* 0x0000003223327209 */ /* 0x000fe20007810000 */
[----:B------:R-:W4:Y:S01]  /*3d20*/  MUFU.EX2 R108, R52 ;  /* 0x00000034006c7308 */ /* 0x000f220000000800 */
[----:B------:R-:W-:Y:S01]  /*3d30*/  FSEL R248, R10, -INF , !P2 ;  /* 0xff8000000af87808 */ /* 0x000fe20005000000 */
[----:B------:R-:W-:Y:S01]  /*3d40*/  FFMA.FTZ R223, R40, c[0x0][0x23c], -R23 ;  /* 0x00008f0028df7a23 */ /* 0x000fe20000010817 */
[----:B-1----:R-:W-:Y:S01]  /*3d50*/  FMNMX.FTZ R21, R245, R64, !PT ;  /* 0x00000040f5157209 */ /* 0x002fe20007810000 */
[----:B------:R-:W-:Y:S01]  /*3d60*/  IMAD R53, R53, -0x2daee0ad, RZ ;  /* 0xd2511f5335357824 */ /* 0x000fe200078e02ff */
[----:B------:R-:W-:Y:S02]  /*3d70*/  FMNMX.FTZ R49, R203, R50, !PT ;  /* 0x00000032cb317209 */ /* 0x000fe40007810000 */
[----:B------:R-:W-:Y:S01]  /*3d80*/  FMNMX.FTZ R50, R248, R21, !PT ;  /* 0x00000015f8327209 */ /* 0x000fe20007810000 */
[----:B------:R-:W-:Y:S01]  /*3d90*/  MUFU.EX2 R228, R228 ;  /* 0x000000e400e47308 */ /* 0x000fe20000000800 */
[----:B------:R-:W-:-:S02]  /*3da0*/  FMNMX.FTZ R49, R194, R49, !PT ;  /* 0x00000031c2317209 */ /* 0x000fc40007810000 */
[----:B------:R-:W-:Y:S02]  /*3db0*/  FMNMX.FTZ R31, R193, R50, !PT ;  /* 0x00000032c11f7209 */ /* 0x000fe40007810000 */
[----:B------:R-:W-:Y:S01]  /*3dc0*/  LOP3.LUT R66, R81, UR22, R66, 0x96, !PT ;  /* 0x0000001651427c12 */ /* 0x000fe2000f8e9642 */
[----:B------:R-:W1:Y:S01]  /*3dd0*/  SHFL.BFLY PT, R50, R49, 0x2, 0x1f ;  /* 0x0c401f0031327f89 */ /* 0x000e6200000e0000 */
[----:B------:R-:W-:Y:S01]  /*3de0*/  LOP3.LUT R74, R15, UR17, R74, 0x96, !PT ;  /* 0x000000110f4a7c12 */ /* 0x000fe2000f8e964a */
[----:B------:R-:W-:Y:S01]  /*3df0*/  MUFU.EX2 R225, R225 ;  /* 0x000000e100e17308 */ /* 0x000fe20000000800 */
[----:B---3--:R-:W-:Y:S01]  /*3e00*/  LOP3.LUT R51, R19, UR16, R30, 0x96, !PT ;  /* 0x0000001013337c12 */ /* 0x008fe2000f8e961e */
[----:B------:R-:W3:Y:S01]  /*3e10*/  SHFL.BFLY PT, R48, R31, 0x2, 0x1f ;  /* 0x0c401f001f307f89 */ /* 0x000ee200000e0000 */
[----:B------:R-:W-:Y:S01]  /*3e20*/  IMAD.WIDE.U32 R66, R66, -0x2daee0ad, RZ ;  /* 0xd2511f5342427825 */ /* 0x000fe200078e00ff */
[----:B------:R-:W-:Y:S02]  /*3e30*/  LOP3.LUT R21, R17, UR14, R18, 0x96, !PT ;  /* 0x0000000e11157c12 */ /* 0x000fe4000f8e9612 */
[----:B--2---:R-:W-:Y:S01]  /*3e40*/  FMNMX.FTZ R3, R3, R54, !PT ;  /* 0x0000003603037209 */ /* 0x004fe20007810000 */
[----:B------:R-:W-:Y:S01]  /*3e50*/  IMAD.WIDE.U32 R74, R74, -0x326172a9, RZ ;  /* 0xcd9e8d574a4a7825 */ /* 0x000fe200078e00ff */
[----:B------:R-:W-:Y:S01]  /*3e60*/  LOP3.LUT R64, R67, UR15, R14, 0x96, !PT ;  /* 0x0000000f43407c12 */ /* 0x000fe2000f8e960e */
[----:B------:R-:W-:Y:S01]  /*3e70*/  MUFU.EX2 R226, R226 ;  /* 0x000000e200e27308 */ /* 0x000fe20000000800 */
[----:B------:R-:W-:Y:S01]  /*3e80*/  FSETP.NEU.FTZ.AND P1, PT, R3, -INF , PT ;  /* 0xff8000000300780b */ /* 0x000fe20003f3d000 */
[----:B------:R-:W-:Y:S01]  /*3e90*/  IMAD.WIDE.U32 R82, R51, -0x2daee0ad, RZ ;  /* 0xd2511f5333527825 */ /* 0x000fe200078e00ff */
[----:B------:R-:W-:-:S02]  /*3ea0*/  LOP3.LUT R28, R75, UR16, R80, 0x96, !PT ;  /* 0x000000104b1c7c12 */ /* 0x000fc4000f8e9650 */
[----:B----4-:R-:W-:Y:S01]  /*3eb0*/  F2FP.PACK_AB R197, R108, R137 ;  /* 0x000000896cc5723e */ /* 0x010fe200000000ff */
[----:B------:R-:W-:Y:S01]  /*3ec0*/  IMAD.WIDE.U32 R80, R21, -0x2daee0ad, RZ ;  /* 0xd2511f5315507825 */ /* 0x000fe200078e00ff */
[----:B------:R-:W-:Y:S01]  /*3ed0*/  LOP3.LUT R41, R83, UR11, R53, 0x96, !PT ;  /* 0x0000000b53297c12 */ /* 0x000fe2000f8e9635 */
[----:B------:R-:W-:Y:S01]  /*3ee0*/  MUFU.EX2 R223, R223 ;  /* 0x000000df00df7308 */ /* 0x000fe20000000800 */
[----:B------:R-:W-:Y:S01]  /*3ef0*/  PRMT R196, R197, 0x7632, R196 ;  /* 0x00007632c5c47816 */ /* 0x000fe200000000c4 */
[----:B------:R-:W-:Y:S01]  /*3f00*/  IMAD.WIDE.U32 R64, R64, -0x326172a9, RZ ;  /* 0xcd9e8d5740407825 */ /* 0x000fe200078e00ff */
[----:B------:R-:W-:Y:S02]  /*3f10*/  LOP3.LUT R21, R81, UR23, R82, 0x96, !PT ;  /* 0x0000001751157c12 */ /* 0x000fe4000f8e9652 */
[----:B-1----:R-:W-:Y:S01]  /*3f20*/  FMNMX.FTZ R49, R50, R49, !PT ;  /* 0x0000003132317209 */ /* 0x002fe20007810000 */
[----:B------:R-:W-:Y:S01]  /*3f30*/  FMUL.FTZ R23, R3, c[0x0][0x23c] ;  /* 0x00008f0003177a20 */ /* 0x000fe20000410000 */
[----:B------:R-:W-:-:S02]  /*3f40*/  LOP3.LUT R59, R80, 0xffff, RZ, 0xc0, !PT ;  /* 0x0000ffff503b7812 */ /* 0x000fc400078ec0ff */
[----:B------:R-:W-:Y:S01]  /*3f50*/  LOP3.LUT R54, R80, 0xff, RZ, 0xc0, !PT ;  /* 0x000000ff50367812 */ /* 0x000fe200078ec0ff */
[----:B------:R-:W1:Y:S01]  /*3f60*/  SHFL.BFLY PT, R50, R49, 0x1, 0x1f ;  /* 0x0c201f0031327f89 */ /* 0x000e6200000e0000 */
[--C-:B------:R-:W-:Y:S02]  /*3f70*/  SHF.R.U32.HI R55, RZ, 0x10, R80.reuse ;  /* 0x00000010ff377819 */ /* 0x100fe40000011650 */
[----:B------:R-:W-:Y:S01]  /*3f80*/  SHF.R.U32.HI R52, RZ, 0x18, R80 ;  /* 0x00000018ff347819 */ /* 0x000fe20000011650 */
[----:B------:R-:W-:Y:S01]  /*3f90*/  IMAD.WIDE.U32 R80, R28, -0x2daee0ad, RZ ;  /* 0xd2511f531c507825 */ /* 0x000fe200078e00ff */
[----:B------:R-:W-:Y:S02]  /*3fa0*/  LOP3.LUT R43, R65, UR14, R74, 0x96, !PT ;  /* 0x0000000e412b7c12 */ /* 0x000fe4000f8e964a */
[----:B---3--:R-:W-:Y:S02]  /*3fb0*/  FMNMX.FTZ R28, R31, R48, !PT ;  /* 0x000000301f1c7209 */ /* 0x008fe40007810000 */
[----:B------:R-:W-:Y:S01]  /*3fc0*/  FSEL R23, R23, RZ, P1 ;  /* 0x000000ff17177208 */ /* 0x000fe20000800000 */
[----:B------:R-:W-:Y:S01]  /*3fd0*/  IMAD.WIDE.U32 R74, R43, -0x2daee0ad, RZ ;  /* 0xd2511f532b4a7825 */ /* 0x000fe200078e00ff */
[----:B------:R-:W-:Y:S01]  /*3fe0*/  LOP3.LUT R55, R55, 0xff, RZ, 0xc0, !PT ;  /* 0x000000ff37377812 */ /* 0x000fe200078ec0ff */
[----:B------:R-:W2:Y:S01]  /*3ff0*/  SHFL.BFLY PT, R43, R28, 0x1, 0x1f ;  /* 0x0c201f001c2b7f89 */ /* 0x000ea200000e0000 */
[----:B------:R-:W-:Y:S01]  /*4000*/  SHF.R.U32.HI R59, RZ, 0x8, R59 ;  /* 0x00000008ff3b7819 */ /* 0x000fe2000001163b */
[--C-:B------:R-:W-:Y:S01]  /*4010*/  FFMA.FTZ R57, R39, c[0x0][0x23c], -R23.reuse ;  /* 0x00008f0027397a23 */ /* 0x100fe20000010817 */
[----:B------:R-:W-:Y:S01]  /*4020*/  SHF.R.U32.HI R39, RZ, 0x10, R74 ;  /* 0x00000010ff277819 */ /* 0x000fe2000001164a */
[----:B------:R-:W-:Y:S01]  /*4030*/  FFMA.FTZ R51, R0, c[0x0][0x23c], -R23 ;  /* 0x00008f0000337a23 */ /* 0x000fe20000010817 */
[----:B------:R-:W-:Y:S01]  /*4040*/  LOP3.LUT R0, R81, UR11, R66, 0x96, !PT ;  /* 0x0000000b51007c12 */ /* 0x000fe2000f8e9642 */
[----:B------:R3:W-:Y:S01]  /*4050*/  MUFU.EX2 R147, R57 ;  /* 0x0000003900937308 */ /* 0x0007e20000000800 */
[----:B------:R-:W-:Y:S01]  /*4060*/  IMAD.WIDE.U32 R66, R41, -0x326172a9, RZ ;  /* 0xcd9e8d5729427825 */ /* 0x000fe200078e00ff */
[----:B------:R-:W-:-:S02]  /*4070*/  LOP3.LUT R31, R74, 0xffff, RZ, 0xc0, !PT ;  /* 0x0000ffff4a1f7812 */ /* 0x000fc400078ec0ff */
[----:B------:R-:W-:Y:S01]  /*4080*/  SHF.R.U32.HI R48, RZ, 0x18, R74 ;  /* 0x00000018ff307819 */ /* 0x000fe2000001164a */
[--C-:B------:R-:W-:Y:S01]  /*4090*/  FFMA.FTZ R65, R42, c[0x0][0x23c], -R23.reuse ;  /* 0x00008f002a417a23 */ /* 0x100fe20000010817 */
[----:B------:R-:W-:Y:S01]  /*40a0*/  LOP3.LUT R41, R67, UR24, R16, 0x96, !PT ;  /* 0x0000001843297c12 */ /* 0x000fe2000f8e9610 */
[--C-:B------:R-:W-:Y:S01]  /*40b0*/  FFMA.FTZ R224, R38, c[0x0][0x23c], -R23.reuse ;  /* 0x00008f0026e07a23 */ /* 0x100fe20000010817 */
[----:B------:R4:W5:Y:S01]  /*40c0*/  MUFU.EX2 R146, R51 ;  /* 0x0000003300927308 */ /* 0x0009620000000800 */
[----:B------:R-:W-:Y:S01]  /*40d0*/  LOP3.LUT R53, R66, 0xffff, RZ, 0xc0, !PT ;  /* 0x0000ffff42357812 */ /* 0x000fe200078ec0ff */
[--C-:B------:R-:W-:Y:S01]  /*40e0*/  FFMA.FTZ R221, R26, c[0x0][0x23c], -R23.reuse ;  /* 0x00008f001add7a23 */ /* 0x100fe20000010817 */
[----:B------:R-:W-:Y:S01]  /*40f0*/  LOP3.LUT R130, R66, 0xff, RZ, 0xc0, !PT ;  /* 0x000000ff42827812 */ /* 0x000fe200078ec0ff */
[--C-:B------:R-:W-:Y:S01]  /*4100*/  FFMA.FTZ R222, R70, c[0x0][0x23c], -R23.reuse ;  /* 0x00008f0046de7a23 */ /* 0x100fe20000010817 */
[----:B------:R-:W-:Y:S01]  /*4110*/  SHF.R.U32.HI R42, RZ, 0x18, R66 ;  /* 0x00000018ff2a7819 */ /* 0x000fe20000011642 */
[--C-:B------:R-:W-:Y:S01]  /*4120*/  FFMA.FTZ R195, R58, c[0x0][0x23c], -R23.reuse ;  /* 0x00008f003ac37a23 */ /* 0x100fe20000010817 */
[----:B------:R-:W-:Y:S01]  /*4130*/  LOP3.LUT R126, R74, 0xff, RZ, 0xc0, !PT ;  /* 0x000000ff4a7e7812 */ /* 0x000fe200078ec0ff */
[----:B---3--:R-:W-:Y:S01]  /*4140*/  FFMA.FTZ R57, R2, c[0x0][0x23c], -R23 ;  /* 0x00008f0002397a23 */ /* 0x008fe20000010817 */
[----:B-1----:R-:W-:Y:S01]  /*4150*/  FMNMX.FTZ R2, R49, R50, !PT ;  /* 0x0000003231027209 */ /* 0x002fe20007810000 */
[----:B------:R-:W-:Y:S01]  /*4160*/  MUFU.EX2 R136, R65 ;  /* 0x0000004100887308 */ /* 0x000fe20000000800 */
[----:B------:R-:W-:-:S02]  /*4170*/  LOP3.LUT R49, R21, 0xffff, RZ, 0xc0, !PT ;  /* 0x0000ffff15317812 */ /* 0x000fc400078ec0ff */
[----:B------:R-:W-:Y:S02]  /*4180*/  LOP3.LUT R50, R21, 0xff, RZ, 0xc0, !PT ;  /* 0x000000ff15327812 */ /* 0x000fe400078ec0ff */
[----:B------:R-:W-:Y:S02]  /*4190*/  SHF.R.U32.HI R49, RZ, 0x8, R49 ;  /* 0x00000008ff317819 */ /* 0x000fe40000011631 */
[----:B----4-:R-:W-:Y:S01]  /*41a0*/  SHF.R.U32.HI R51, RZ, 0x10, R66 ;  /* 0x00000010ff337819 */ /* 0x010fe20000011642 */
[----:B------:R-:W-:Y:S01]  /*41b0*/  IMAD.WIDE.U32 R66, R0, -0x326172a9, RZ ;  /* 0xcd9e8d5700427825 */ /* 0x000fe200078e00ff */
[----:B--2---:R-:W-:Y:S01]  /*41c0*/  FMNMX.FTZ R0, R28, R43, !PT ;  /* 0x0000002b1c007209 */ /* 0x004fe20007810000 */
[----:B------:R-:W1:Y:S01]  /*41d0*/  MUFU.EX2 R102, R57 ;  /* 0x0000003900667308 */ /* 0x000e620000000800 */
[----:B------:R-:W-:Y:S02]  /*41e0*/  PRMT R50, R50, 0x5410, R49 ;  /* 0x0000541032327816 */ /* 0x000fe40000000031 */
[----:B------:R-:W-:-:S02]  /*41f0*/  LOP3.LUT R43, R39, 0xff, RZ, 0xc0, !PT ;  /* 0x000000ff272b7812 */ /* 0x000fc400078ec0ff */
[----:B------:R-:W-:Y:S02]  /*4200*/  SHF.R.U32.HI R49, RZ, 0x8, R31 ;  /* 0x00000008ff317819 */ /* 0x000fe4000001161f */
[----:B------:R-:W-:Y:S01]  /*4210*/  LOP3.LUT R40, R75, UR23, R80, 0x96, !PT ;  /* 0x000000174b287c12 */ /* 0x000fe2000f8e9650 */
[----:B------:R-:W-:Y:S01]  /*4220*/  MUFU.EX2 R224, R224 ;  /* 0x000000e000e07308 */ /* 0x000fe20000000800 */
[----:B------:R-:W-:Y:S01]  /*4230*/  PRMT R48, R43, 0x5410, R48 ;  /* 0x000054102b307816 */ /* 0x000fe20000000030 */
[----:B------:R-:W-:Y:S01]  /*4240*/  FMUL.FTZ R43, R2, c[0x0][0x23c] ;  /* 0x00008f00022b7a20 */ /* 0x000fe20000410000 */
[----:B------:R-:W-:Y:S01]  /*4250*/  PRMT R126, R126, 0x5410, R49 ;  /* 0x000054107e7e7816 */ /* 0x000fe20000000031 */
[----:B------:R-:W-:Y:S01]  /*4260*/  LDSM.16.MT88.4 R80, [R212+0xb000] ;  /* 0x00b00000d450783b */ /* 0x000fe20000004200 */
[----:B------:R-:W-:Y:S02]  /*4270*/  FSETP.NEU.FTZ.AND P1, PT, R2, -INF , PT ;  /* 0xff8000000200780b */ /* 0x000fe40003f3d000 */
[C---:B------:R-:W-:Y:S01]  /*4280*/  LOP3.LUT R49, R40.reuse, 0xffff, RZ, 0xc0, !PT ;  /* 0x0000ffff28317812 */ /* 0x040fe200078ec0ff */
[----:B------:R-:W-:Y:S01]  /*4290*/  MUFU.EX2 R221, R221 ;  /* 0x000000dd00dd7308 */ /* 0x000fe20000000800 */
[----:B------:R-:W-:-:S02]  /*42a0*/  LOP3.LUT R124, R40, 0xff, RZ, 0xc0, !PT ;  /* 0x000000ff287c7812 */ /* 0x000fc400078ec0ff */
[----:B------:R-:W-:Y:S02]  /*42b0*/  FSEL R23, R43, RZ, P1 ;  /* 0x000000ff2b177208 */ /* 0x000fe40000800000 */
[----:B------:R-:W-:Y:S02]  /*42c0*/  SHF.R.U32.HI R49, RZ, 0x8, R49 ;  /* 0x00000008ff317819 */ /* 0x000fe40000011631 */
[--C-:B------:R-:W-:Y:S01]  /*42d0*/  SHF.R.U32.HI R39, RZ, 0x10, R66.reuse ;  /* 0x00000010ff277819 */ /* 0x100fe20000011642 */
[----:B------:R-:W-:Y:S01]  /*42e0*/  FFMA.FTZ R36, R36, c[0x0][0x23c], -R23 ;  /* 0x00008f0024247a23 */ /* 0x000fe20000010817 */
[----:B------:R-:W-:Y:S01]  /*42f0*/  PRMT R124, R124, 0x5410, R49 ;  /* 0x000054107c7c7816 */ /* 0x000fe20000000031 */
[--C-:B------:R-:W-:Y:S01]  /*4300*/  FFMA.FTZ R49, R24, c[0x0][0x23c], -R23.reuse ;  /* 0x00008f0018317a23 */ /* 0x100fe20000010817 */
[----:B------:R-:W-:Y:S01]  /*4310*/  SHF.R.U32.HI R31, RZ, 0x18, R66 ;  /* 0x00000018ff1f7819 */ /* 0x000fe20000011642 */
[--C-:B------:R-:W-:Y:S01]  /*4320*/  FFMA.FTZ R219, R35, c[0x0][0x23c], -R23.reuse ;  /* 0x00008f0023db7a23 */ /* 0x100fe20000010817 */
[----:B------:R-:W-:Y:S01]  /*4330*/  LOP3.LUT R24, R39, 0xff, RZ, 0xc0, !PT ;  /* 0x000000ff27187812 */ /* 0x000fe200078ec0ff */
[----:B------:R2:W-:Y:S01]  /*4340*/  MUFU.EX2 R144, R36 ;  /* 0x0000002400907308 */ /* 0x0005e20000000800 */
[----:B------:R-:W-:Y:S01]  /*4350*/  PRMT R52, R55, 0x5410, R52 ;  /* 0x0000541037347816 */ /* 0x000fe20000000034 */
[----:B------:R-:W-:Y:S01]  /*4360*/  FFMA.FTZ R220, R34, c[0x0][0x23c], -R23 ;  /* 0x00008f0022dc7a23 */ /* 0x000fe20000010817 */
[----:B------:R-:W-:Y:S01]  /*4370*/  SHF.R.U32.HI R55, RZ, 0x10, R21 ;  /* 0x00000010ff377819 */ /* 0x000fe20000011615 */
[----:B------:R-:W-:Y:S01]  /*4380*/  FFMA.FTZ R203, R203, c[0x0][0x23c], -R23 ;  /* 0x00008f00cbcb7a23 */ /* 0x000fe20000010817 */
[----:B------:R-:W-:Y:S01]  /*4390*/  PRMT R24, R24, 0x5410, R31 ;  /* 0x0000541018187816 */ /* 0x000fe2000000001f */
[C---:B------:R-:W-:Y:S01]  /*43a0*/  FMUL.FTZ R31, R0.reuse, c[0x0][0x23c] ;  /* 0x00008f00001f7a20 */ /* 0x040fe20000410000 */
[----:B------:R-:W-:Y:S01]  /*43b0*/  LOP3.LUT R51, R51, 0xff, RZ, 0xc0, !PT ;  /* 0x000000ff33337812 */ /* 0x000fe200078ec0ff */
[----:B------:R-:W-:Y:S01]  /*43c0*/  MUFU.EX2 R110, R49 ;  /* 0x00000031006e7308 */ /* 0x000fe20000000800 */
[----:B------:R-:W-:Y:S01]  /*43d0*/  FSETP.NEU.FTZ.AND P1, PT, R0, -INF , PT ;  /* 0xff8000000000780b */ /* 0x000fe20003f3d000 */
[----:B------:R-:W-:Y:S01]  /*43e0*/  FFMA.FTZ R194, R194, c[0x0][0x23c], -R23 ;  /* 0x00008f00c2c27a23 */ /* 0x000fe20000010817 */
[----:B------:R-:W-:-:S02]  /*43f0*/  SHF.R.U32.HI R38, RZ, 0x18, R21 ;  /* 0x00000018ff267819 */ /* 0x000fc40000011615 */
[----:B------:R-:W-:Y:S02]  /*4400*/  LOP3.LUT R21, R55, 0xff, RZ, 0xc0, !PT ;  /* 0x000000ff37157812 */ /* 0x000fe400078ec0ff */
[----:B------:R-:W-:Y:S01]  /*4410*/  PRMT R42, R51, 0x5410, R42 ;  /* 0x00005410332a7816 */ /* 0x000fe2000000002a */
[----:B------:R-:W-:Y:S01]  /*4420*/  FFMA.FTZ R51, R37, c[0x0][0x23c], -R23 ;  /* 0x00008f0025337a23 */ /* 0x000fe20000010817 */
[----:B------:R-:W-:Y:S01]  /*4430*/  FSEL R31, R31, RZ, P1 ;  /* 0x000000ff1f1f7208 */ /* 0x000fe20000800000 */
[----:B------:R-:W-:Y:S01]  /*4440*/  MUFU.EX2 R222, R222 ;  /* 0x000000de00de7308 */ /* 0x000fe20000000800 */
[----:B------:R-:W-:Y:S02]  /*4450*/  PRMT R28, R21, 0x5410, R38 ;  /* 0x00005410151c7816 */ /* 0x000fe40000000026 */
[--C-:B------:R-:W-:Y:S01]  /*4460*/  SHF.R.U32.HI R43, RZ, 0x10, R40.reuse ;  /* 0x00000010ff2b7819 */ /* 0x100fe20000011628 */
[----:B------:R-:W-:Y:S01]  /*4470*/  FFMA.FTZ R35, R6, c[0x0][0x23c], -R31 ;  /* 0x00008f0006237a23 */ /* 0x000fe2000001081f */
[----:B------:R-:W-:Y:S01]  /*4480*/  SHF.R.U32.HI R37, RZ, 0x10, R41 ;  /* 0x00000010ff257819 */ /* 0x000fe20000011629 */
[--C-:B------:R-:W-:Y:S01]  /*4490*/  FFMA.FTZ R33, R33, c[0x0][0x23c], -R31.reuse ;  /* 0x00008f0021217a23 */ /* 0x100fe2000001081f */
[----:B------:R-:W-:Y:S01]  /*44a0*/  LOP3.LUT R38, R66, 0xffff, RZ, 0xc0, !PT ;  /* 0x0000ffff42267812 */ /* 0x000fe200078ec0ff */
[--C-:B------:R-:W-:Y:S01]  /*44b0*/  FFMA.FTZ R202, R27, c[0x0][0x23c], -R31.reuse ;  /* 0x00008f001bca7a23 */ /* 0x100fe2000001081f */
[----:B------:R-:W-:Y:S01]  /*44c0*/  SHF.R.U32.HI R40, RZ, 0x18, R40 ;  /* 0x00000018ff287819 */ /* 0x000fe20000011628 */
[----:B------:R-:W-:Y:S01]  /*44d0*/  MUFU.EX2 R138, R35 ;  /* 0x00000023008a7308 */ /* 0x000fe20000000800 */
[----:B------:R-:W-:Y:S01]  /*44e0*/  LOP3.LUT R43, R43, 0xff, RZ, 0xc0, !PT ;  /* 0x000000ff2b2b7812 */ /* 0x000fe200078ec0ff */
[--C-:B------:R-:W-:Y:S01]  /*44f0*/  FFMA.FTZ R32, R32, c[0x0][0x23c], -R31.reuse ;  /* 0x00008f0020207a23 */ /* 0x100fe2000001081f */
[----:B--2---:R-:W-:Y:S01]  /*4500*/  LOP3.LUT R36, R37, 0xff, RZ, 0xc0, !PT ;  /* 0x000000ff25247812 */ /* 0x004fe200078ec0ff */
[--C-:B------:R-:W-:Y:S01]  /*4510*/  FFMA.FTZ R248, R248, c[0x0][0x23c], -R31.reuse ;  /* 0x00008f00f8f87a23 */ /* 0x100fe2000001081f */
[----:B------:R-:W-:Y:S01]  /*4520*/  LOP3.LUT R26, R66, 0xff, RZ, 0xc0, !PT ;  /* 0x000000ff421a7812 */ /* 0x000fe200078ec0ff */
[--C-:B------:R-:W-:Y:S01]  /*4530*/  FFMA.FTZ R193, R193, c[0x0][0x23c], -R31.reuse ;  /* 0x00008f00c1c17a23 */ /* 0x100fe2000001081f */
[----:B------:R-:W-:Y:S01]  /*4540*/  SHF.R.U32.HI R37, RZ, 0x8, R38 ;  /* 0x00000008ff257819 */ /* 0x000fe20000011626 */
[----:B------:R-:W2:Y:S01]  /*4550*/  MUFU.EX2 R139, R33 ;  /* 0x00000021008b7308 */ /* 0x000ea20000000800 */
[----:B------:R-:W-:Y:S01]  /*4560*/  PRMT R40, R43, 0x5410, R40 ;  /* 0x000054102b287816 */ /* 0x000fe20000000028 */
[--C-:B------:R-:W-:Y:S01]  /*4570*/  FFMA.FTZ R250, R250, c[0x0][0x23c], -R31.reuse ;  /* 0x00008f00fafa7a23 */ /* 0x100fe2000001081f */
[----:B------:R-:W-:Y:S01]  /*4580*/  LOP3.LUT R43, R41, 0xffff, RZ, 0xc0, !PT ;  /* 0x0000ffff292b7812 */ /* 0x000fe200078ec0ff */
[----:B------:R-:W-:Y:S01]  /*4590*/  FFMA.FTZ R245, R245, c[0x0][0x23c], -R31 ;  /* 0x00008f00f5f57a23 */ /* 0x000fe2000001081f */
[----:B------:R-:W-:Y:S01]  /*45a0*/  PRMT R26, R26, 0x5410, R37 ;  /* 0x000054101a1a7816 */ /* 0x000fe20000000025 */
[----:B------:R-:W-:Y:S01]  /*45b0*/  FFMA.FTZ R37, R25, c[0x0][0x23c], -R23 ;  /* 0x00008f0019257a23 */ /* 0x000fe20000010817 */
[----:B------:R-:W-:Y:S01]  /*45c0*/  LOP3.LUT R128, R41, 0xff, RZ, 0xc0, !PT ;  /* 0x000000ff29807812 */ /* 0x000fe200078ec0ff */
[----:B------:R3:W4:Y:S01]  /*45d0*/  MUFU.EX2 R145, R51 ;  /* 0x0000003300917308 */ /* 0x0007220000000800 */
[----:B------:R-:W-:Y:S01]  /*45e0*/  SHF.R.U32.HI R41, RZ, 0x18, R41 ;  /* 0x00000018ff297819 */ /* 0x000fe20000011629 */
[----:B------:R-:W-:Y:S01]  /*45f0*/  IMAD R25, R252, 0x10000, R252 ;  /* 0x00010000fc197824 */ /* 0x000fe200078e02fc */
[----:B------:R-:W-:-:S02]  /*4600*/  LOP3.LUT R21, R67, UR24, R64, 0x96, !PT ;  /* 0x0000001843157c12 */ /* 0x000fc4000f8e9640 */
[----:B------:R-:W-:Y:S01]  /*4610*/  SHF.R.U32.HI R43, RZ, 0x8, R43 ;  /* 0x00000008ff2b7819 */ /* 0x000fe2000001162b */
[----:B------:R-:W-:Y:S01]  /*4620*/  LDSM.16.MT88.4 R64, [R209+0xa800] ;  /* 0x00a80000d140783b */ /* 0x000fe20000004200 */
[----:B-----5:R-:W-:Y:S01]  /*4630*/  F2FP.PACK_AB R201, R147, R146 ;  /* 0x0000009293c9723e */ /* 0x020fe200000000ff */
[----:B------:R5:W-:Y:S01]  /*4640*/  MUFU.EX2 R109, R32 ;  /* 0x00000020006d7308 */ /* 0x000be20000000800 */
[----:B------:R-:W-:Y:S01]  /*4650*/  PRMT R38, R36, 0x5410, R41 ;  /* 0x0000541024267816 */ /* 0x000fe20000000029 */
[--C-:B------:R-:W-:Y:S01]  /*4660*/  HSET2.LE.AND R31, R50, R25.reuse, PT ;  /* 0x00000019321f7233 */ /* 0x100fe20003803000 */
[----:B------:R-:W-:Y:S01]  /*4670*/  F2FP.PACK_AB R6, R103, R104 ;  /* 0x000000686706723e */ /* 0x000fe200000000ff */
[--C-:B------:R-:W-:Y:S01]  /*4680*/  HSET2.LE.AND R127, R48, R25.reuse, PT ;  /* 0x00000019307f7233 */ /* 0x100fe20003803000 */
[----:B------:R-:W-:Y:S01]  /*4690*/  LOP3.LUT R23, R21, 0xffff, RZ, 0xc0, !PT ;  /* 0x0000ffff15177812 */ /* 0x000fe200078ec0ff */
[--C-:B------:R-:W-:Y:S01]  /*46a0*/  HSET2.LE.AND R129, R38, R25.reuse, PT ;  /* 0x0000001926817233 */ /* 0x100fe20003803000 */
[----:B------:R-:W-:Y:S01]  /*46b0*/  PRMT R128, R128, 0x5410, R43 ;  /* 0x0000541080807816 */ /* 0x000fe2000000002b */
[----:B------:R-:W2:Y:S01]  /*46c0*/  MUFU.EX2 R202, R202 ;  /* 0x000000ca00ca7308 */ /* 0x000ea20000000800 */
[----:B------:R-:W-:Y:S01]  /*46d0*/  SHF.R.U32.HI R34, RZ, 0x10, R21 ;  /* 0x00000010ff227819 */ /* 0x000fe20000011615 */
[--C-:B------:R-:W-:Y:S01]  /*46e0*/  HSET2.LE.AND R131, R42, R25.reuse, PT ;  /* 0x000000192a837233 */ /* 0x100fe20003803000 */
[----:B------:R-:W-:Y:S01]  /*46f0*/  PRMT R200, R201, 0x7632, R200 ;  /* 0x00007632c9c87816 */ /* 0x000fe200000000c8 */
[--C-:B------:R-:W-:Y:S01]  /*4700*/  HSET2.LE.AND R128, R128, R25.reuse, PT ;  /* 0x0000001980807233 */ /* 0x100fe20003803000 */
[----:B------:R-:W-:Y:S01]  /*4710*/  SHF.R.U32.HI R53, RZ, 0x8, R53 ;  /* 0x00000008ff357819 */ /* 0x000fe20000011635 */
[----:B---3--:R-:W3:Y:S01]  /*4720*/  LDSM.16.MT88.4 R48, [R209+0xa000] ;  /* 0x00a00000d130783b */ /* 0x008ee20000004200 */
[----:B-1----:R-:W-:Y:S01]  /*4730*/  F2FP.PACK_AB R199, R102, R136 ;  /* 0x0000008866c7723e */ /* 0x002fe200000000ff */
[----:B------:R-:W1:Y:S01]  /*4740*/  MUFU.EX2 R105, R37 ;  /* 0x0000002500697308 */ /* 0x000e620000000800 */
[C---:B------:R-:W-:Y:S01]  /*4750*/  PRMT R84, R6.reuse, 0x7610, R84 ;  /* 0x0000761006547816 */ /* 0x040fe20000000054 */
[--C-:B------:R-:W-:Y:S01]  /*4760*/  HSET2.LE.AND R27, R24, R25.reuse, PT ;  /* 0x00000019181b7233 */ /* 0x100fe20003803000 */
[----:B------:R-:W-:Y:S01]  /*4770*/  PRMT R85, R6, 0x7632, R85 ;  /* 0x0000763206557816 */ /* 0x000fe20000000055 */
[--C-:B------:R-:W-:Y:S01]  /*4780*/  HSET2.LE.AND R28, R28, R25.reuse, PT ;  /* 0x000000191c1c7233 */ /* 0x100fe20003803000 */
[----:B------:R-:W-:Y:S01]  /*4790*/  LOP3.LUT R36, R21, 0xff, RZ, 0xc0, !PT ;  /* 0x000000ff15247812 */ /* 0x000fe200078ec0ff */
[--C-:B------:R-:W-:Y:S01]  /*47a0*/  HSET2.LE.AND R126, R126, R25.reuse, PT ;  /* 0x000000197e7e7233 */ /* 0x100fe20003803000 */
[----:B------:R-:W-:Y:S01]  /*47b0*/  SHF.R.U32.HI R23, RZ, 0x8, R23 ;  /* 0x00000008ff177819 */ /* 0x000fe20000011617 */
[----:B------:R-:W1:Y:S01]  /*47c0*/  MUFU.EX2 R195, R195 ;  /* 0x000000c300c37308 */ /* 0x000e620000000800 */
[----:B------:R-:W-:Y:S01]  /*47d0*/  SHF.R.U32.HI R21, RZ, 0x18, R21 ;  /* 0x00000018ff157819 */ /* 0x000fe20000011615 */
[--C-:B------:R-:W-:Y:S01]  /*47e0*/  HSET2.LE.AND R124, R124, R25.reuse, PT ;  /* 0x000000197c7c7233 */ /* 0x100fe20003803000 */
[----:B------:R-:W-:Y:S01]  /*47f0*/  LOP3.LUT R34, R34, 0xff, RZ, 0xc0, !PT ;  /* 0x000000ff22227812 */ /* 0x000fe200078ec0ff */
[--C-:B------:R-:W-:Y:S01]  /*4800*/  HSET2.LE.AND R125, R40, R25.reuse, PT ;  /* 0x00000019287d7233 */ /* 0x100fe20003803000 */
[----:B------:R-:W-:Y:S01]  /*4810*/  PRMT R4, R201, 0x5410, R200 ;  /* 0x00005410c9047816 */ /* 0x000fe200000000c8 */
[----:B------:R-:W-:Y:S01]  /*4820*/  HSET2.LE.AND R26, R26, R25, PT ;  /* 0x000000191a1a7233 */ /* 0x000fe20003803000 */
[----:B------:R-:W-:Y:S01]  /*4830*/  PRMT R130, R130, 0x5410, R53 ;  /* 0x0000541082827816 */ /* 0x000fe20000000035 */
[----:B------:R-:W-:Y:S01]  /*4840*/  MUFU.EX2 R248, R248 ;  /* 0x000000f800f87308 */ /* 0x000fe20000000800 */
[----:B------:R-:W-:-:S02]  /*4850*/  PRMT R198, R199, 0x7632, R198 ;  /* 0x00007632c7c67816 */ /* 0x000fc400000000c6 */
[----:B--2---:R-:W-:Y:S01]  /*4860*/  F2FP.PACK_AB R232, R139, R138 ;  /* 0x0000008a8be8723e */ /* 0x004fe200000000ff */
[--C-:B------:R-:W-:Y:S01]  /*4870*/  HSET2.LE.AND R130, R130, R25.reuse, PT ;  /* 0x0000001982827233 */ /* 0x100fe20003803000 */
[----:B------:R-:W-:Y:S02]  /*4880*/  PRMT R7, R84, 0x5410, R85 ;  /* 0x0000541054077816 */ /* 0x000fe40000000055 */
[----:B------:R-:W-:Y:S01]  /*4890*/  PRMT R54, R54, 0x5410, R59 ;  /* 0x0000541036367816 */ /* 0x000fe2000000003b */
[----:B------:R-:W2:Y:S01]  /*48a0*/  MUFU.EX2 R193, R193 ;  /* 0x000000c100c17308 */ /* 0x000ea20000000800 */
[----:B------:R-:W-:Y:S02]  /*48b0*/  PRMT R36, R36, 0x5410, R23 ;  /* 0x0000541024247816 */ /* 0x000fe40000000017 */
[----:B------:R-:W-:Y:S01]  /*48c0*/  PRMT R34, R34, 0x5410, R21 ;  /* 0x0000541022227816 */ /* 0x000fe20000000015 */
[--C-:B------:R-:W-:Y:S01]  /*48d0*/  HSET2.LE.AND R23, R54, R25.reuse, PT ;  /* 0x0000001936177233 */ /* 0x100fe20003803000 */
[----:B----4-:R-:W-:Y:S01]  /*48e0*/  F2FP.PACK_AB R230, R145, R144 ;  /* 0x0000009091e6723e */ /* 0x010fe200000000ff */
[--C-:B------:R-:W-:Y:S01]  /*48f0*/  HSET2.LE.AND R21, R52, R25.reuse, PT ;  /* 0x0000001934157233 */ /* 0x100fe20003803000 */
[----:B------:R-:W-:Y:S01]  /*4900*/  LOP3.LUT R129, R129, R4, RZ, 0xc0, !PT ;  /* 0x0000000481817212 */ /* 0x000fe200078ec0ff */
[----:B------:R-:W-:Y:S01]  /*4910*/  MUFU.EX2 R250, R250 ;  /* 0x000000fa00fa7308 */ /* 0x000fe20000000800 */
[----:B------:R-:W-:Y:S01]  /*4920*/  PRMT R4, R199, 0x5410, R198 ;  /* 0x00005410c7047816 */ /* 0x000fe200000000c6 */
[--C-:B------:R-:W-:Y:S01]  /*4930*/  HSET2.LE.AND R24, R36, R25.reuse, PT ;  /* 0x0000001924187233 */ /* 0x100fe20003803000 */
[----:B------:R-:W-:Y:S01]  /*4940*/  PRMT R229, R232, 0x7632, R229 ;  /* 0x00007632e8e57816 */ /* 0x000fe200000000e5 */
[----:B------:R-:W-:Y:S01]  /*4950*/  HSET2.LE.AND R25, R34, R25, PT ;  /* 0x0000001922197233 */ /* 0x000fe20003803000 */
[----:B------:R-:W-:Y:S01]  /*4960*/  LOP3.LUT R128, R128, R7, RZ, 0xc0, !PT ;  /* 0x0000000780807212 */ /* 0x000fe200078ec0ff */
[----:B-----5:R-:W4:Y:S01]  /*4970*/  LDSM.16.MT88.4 R32, [R208+0xa800] ;  /* 0x00a80000d020783b */ /* 0x020f220000004200 */
[----:B------:R-:W-:Y:S01]  /*4980*/  F2FP.PACK_AB R244, R202, R109 ;  /* 0x0000006dcaf4723e */ /* 0x000fe200000000ff */
[----:B------:R-:W5:Y:S01]  /*4990*/  MUFU.EX2 R245, R245 ;  /* 0x000000f500f57308 */ /* 0x000f620000000800 */
[----:B------:R-:W-:-:S02]  /*49a0*/  PRMT R7, R197, 0x5410, R196 ;  /* 0x00005410c5077816 */ /* 0x000fc400000000c4 */
[----:B------:R-:W-:Y:S02]  /*49b0*/  PRMT R227, R230, 0x7632, R227 ;  /* 0x00007632e6e37816 */ /* 0x000fe400000000e3 */
[----:B-1----:R-:W-:Y:S02]  /*49c0*/  F2FP.PACK_AB R242, R105, R110 ;  /* 0x0000006e69f2723e */ /* 0x002fe400000000ff */
[----:B------:R-:W-:Y:S01]  /*49d0*/  LOP3.LUT R131, R131, R4, RZ, 0xc0, !PT ;  /* 0x0000000483837212 */ /* 0x000fe200078ec0ff */
[----:B------:R-:W-:Y:S01]  /*49e0*/  MUFU.EX2 R220, R220 ;  /* 0x000000dc00dc7308 */ /* 0x000fe20000000800 */
[----:B------:R-:W-:Y:S02]  /*49f0*/  PRMT R4, R232, 0x5410, R229 ;  /* 0x00005410e8047816 */ /* 0x000fe400000000e5 */
[----:B------:R-:W-:Y:S02]  /*4a00*/  F2FP.PACK_AB R238, R221, R224 ;  /* 0x000000e0ddee723e */ /* 0x000fe400000000ff */
[----:B------:R-:W-:-:S02]  /*4a10*/  PRMT R241, R244, 0x7632, R241 ;  /* 0x00007632f4f17816 */ /* 0x000fc400000000f1 */
[----:B------:R-:W-:Y:S01]  /*4a20*/  LOP3.LUT R130, R130, R7, RZ, 0xc0, !PT ;  /* 0x0000000782827212 */ /* 0x000fe200078ec0ff */
[----:B------:R-:W1:Y:S01]  /*4a30*/  MUFU.EX2 R219, R219 ;  /* 0x000000db00db7308 */ /* 0x000e620000000800 */
[----:B------:R-:W-:Y:S02]  /*4a40*/  PRMT R7, R230, 0x5410, R227 ;  /* 0x00005410e6077816 */ /* 0x000fe400000000e3 */
[----:B------:R-:W-:Y:S02]  /*4a50*/  PRMT R239, R242, 0x7632, R239 ;  /* 0x00007632f2ef7816 */ /* 0x000fe400000000ef */
[----:B------:R-:W-:Y:S01]  /*4a60*/  LOP3.LUT R25, R25, R4, RZ, 0xc0, !PT ;  /* 0x0000000419197212 */ /* 0x000fe200078ec0ff */
[----:B------:R-:W-:Y:S01]  /*4a70*/  HMMA.16816.F32 R156, R128, R176, RZ ;  /* 0x000000b0809c723c */ /* 0x000fe200000018ff */
[----:B------:R-:W-:Y:S01]  /*4a80*/  PRMT R235, R238, 0x7632, R235 ;  /* 0x00007632eeeb7816 */ /* 0x000fe200000000eb */
[----:B------:R-:W-:Y:S01]  /*4a90*/  MUFU.EX2 R203, R203 ;  /* 0x000000cb00cb7308 */ /* 0x000fe20000000800 */
[----:B------:R-:W-:-:S02]  /*4aa0*/  PRMT R4, R244, 0x5410, R241 ;  /* 0x00005410f4047816 */ /* 0x000fc400000000f1 */
[----:B------:R-:W-:Y:S02]  /*4ab0*/  LOP3.LUT R24, R24, R7, RZ, 0xc0, !PT ;  /* 0x0000000718187212 */ /* 0x000fe400078ec0ff */
[----:B------:R-:W-:Y:S01]  /*4ac0*/  F2FP.PACK_AB R246, R195, R222 ;  /* 0x000000dec3f6723e */ /* 0x000fe200000000ff */
[C---:B---3--:R-:W-:Y:S01]  /*4ad0*/  HMMA.16816.F32 R36, R128.reuse, R48, RZ ;  /* 0x000000308024723c */ /* 0x048fe200000018ff */
[----:B------:R-:W-:Y:S01]  /*4ae0*/  PRMT R7, R242, 0x5410, R239 ;  /* 0x00005410f2077816 */ /* 0x000fe200000000ef */
[----:B------:R-:W3:Y:S01]  /*4af0*/  MUFU.EX2 R194, R194 ;  /* 0x000000c200c27308 */ /* 0x000ee20000000800 */
[----:B------:R-:W-:Y:S02]  /*4b00*/  LOP3.LUT R27, R27, R4, RZ, 0xc0, !PT ;  /* 0x000000041b1b7212 */ /* 0x000fe400078ec0ff */
[----:B------:R-:W-:Y:S02]  /*4b10*/  PRMT R5, R238, 0x5410, R235 ;  /* 0x00005410ee057816 */ /* 0x000fe400000000eb */
[----:B------:R-:W-:Y:S01]  /*4b20*/  PRMT R243, R246, 0x7632, R243 ;  /* 0x00007632f6f37816 */ /* 0x000fe200000000f3 */
[----:B------:R-:W-:Y:S01]  /*4b30*/  HMMA.16816.F32 R52, R128, R168, RZ ;  /* 0x000000a88034723c */ /* 0x000fe200000018ff */
[----:B--2---:R-:W-:-:S02]  /*4b40*/  F2FP.PACK_AB R4, R193, R248 ;  /* 0x000000f8c104723e */ /* 0x004fc400000000ff */
[----:B------:R-:W-:Y:S02]  /*4b50*/  LOP3.LUT R26, R26, R7, RZ, 0xc0, !PT ;  /* 0x000000071a1a7212 */ /* 0x000fe400078ec0ff */
[----:B-----5:R-:W-:Y:S02]  /*4b60*/  F2FP.PACK_AB R249, R245, R250 ;  /* 0x000000faf5f9723e */ /* 0x020fe400000000ff */
[----:B------:R-:W-:Y:S01]  /*4b70*/  LOP3.LUT R5, R28, R5, RZ, 0xc0, !PT ;  /* 0x000000051c057212 */ /* 0x000fe200078ec0ff */
[----:B------:R-:W-:Y:S01]  /*4b80*/  HMMA.16816.F32 R148, R128, R152, RZ ;  /* 0x000000988094723c */ /* 0x000fe200000018ff */
[C---:B------:R-:W-:Y:S02]  /*4b90*/  PRMT R89, R4.reuse, 0x7610, R89 ;  /* 0x0000761004597816 */ /* 0x040fe40000000059 */
[----:B------:R-:W-:Y:S02]  /*4ba0*/  PRMT R88, R4, 0x7632, R88 ;  /* 0x0000763204587816 */ /* 0x000fe40000000058 */
[----:B------:R-:W-:-:S02]  /*4bb0*/  PRMT R28, R246, 0x5410, R243 ;  /* 0x00005410f61c7816 */ /* 0x000fc400000000f3 */
[----:B------:R-:W-:Y:S01]  /*4bc0*/  PRMT R247, R249, 0x7632, R247 ;  /* 0x00007632f9f77816 */ /* 0x000fe200000000f7 */
[C---:B------:R-:W-:Y:S01]  /*4bd0*/  HMMA.16816.F32 R140, R24.reuse, R176, RZ ;  /* 0x000000b0188c723c */ /* 0x040fe200000018ff */
[----:B------:R-:W-:Y:S02]  /*4be0*/  LOP3.LUT R7, R21, R28, RZ, 0xc0, !PT ;  /* 0x0000001c15077212 */ /* 0x000fe400078ec0ff */
[----:B------:R-:W-:Y:S02]  /*4bf0*/  PRMT R28, R249, 0x5410, R247 ;  /* 0x00005410f91c7816 */ /* 0x000fe400000000f7 */
[----:B------:R-:W-:Y:S02]  /*4c00*/  LOP3.LUT R94, R19, UR16, R30, 0x96, !PT ;  /* 0x00000010135e7c12 */ /* 0x000fe4000f8e961e */
[----:B------:R-:W-:Y:S01]  /*4c10*/  IMAD.MOV.U32 R176, RZ, RZ, R89 ;  /* 0x000000ffffb07224 */ /* 0x000fe200078e0059 */
[----:B------:R-:W-:Y:S01]  /*4c20*/  LOP3.LUT R125, R125, R28, RZ, 0xc0, !PT ;  /* 0x0000001c7d7d7212 */ /* 0x000fe200078ec0ff */
[----:B------:R-:W-:Y:S01]  /*4c30*/  IMAD.MOV.U32 R177, RZ, RZ, R88 ;  /* 0x000000ffffb17224 */ /* 0x000fe200078e0058 */
[----:B-1----:R-:W-:Y:S01]  /*4c40*/  F2FP.PACK_AB R240, R219, R220 ;  /* 0x000000dcdbf0723e */ /* 0x002fe200000000ff */
[----:B------:R-:W-:Y:S01]  /*4c50*/  IMAD.WIDE.U32 R94, R94, -0x2daee0ad, RZ ;  /* 0xd2511f535e5e7825 */ /* 0x000fe200078e00ff */
[----:B------:R-:W-:Y:S01]  /*4c60*/  HMMA.16816.F32 R40, R24, R48, RZ ;  /* 0x000000301828723c */ /* 0x000fe200000018ff */
[----:B------:R-:W-:-:S02]  /*4c70*/  F2FP.PACK_AB R236, R225, R228 ;  /* 0x000000e4e1ec723e */ /* 0x000fc400000000ff */
[----:B------:R-:W-:Y:S02]  /*4c80*/  PRMT R28, R176, 0x5410, R177 ;  /* 0x00005410b01c7816 */ /* 0x000fe400000000b1 */
[----:B------:R-:W-:Y:S02]  /*4c90*/  LOP3.LUT R100, R95, UR11, R20, 0x96, !PT ;  /* 0x0000000b5f647c12 */ /* 0x000fe4000f8e9614 */
[----:B------:R-:W-:Y:S01]  /*4ca0*/  LOP3.LUT R127, R127, R28, RZ, 0xc0, !PT ;  /* 0x0000001c7f7f7212 */ /* 0x000fe200078ec0ff */
[C---:B------:R-:W-:Y:S01]  /*4cb0*/  HMMA.16816.F32 R88, R24.reuse, R96, RZ ;  /* 0x000000601858723c */ /* 0x040fe200000018ff */
[----:B------:R-:W-:Y:S01]  /*4cc0*/  LOP3.LUT R28, R29, UR5, R56, 0x96, !PT ;  /* 0x000000051d1c7c12 */ /* 0x000fe2000f8e9638 */
[----:B------:R-:W-:Y:S01]  /*4cd0*/  IMAD.WIDE.U32 R100, R100, -0x326172a9, RZ ;  /* 0xcd9e8d5764647825 */ /* 0x000fe200078e00ff */
[----:B------:R-:W-:Y:S02]  /*4ce0*/  PRMT R237, R240, 0x7632, R237 ;  /* 0x00007632f0ed7816 */ /* 0x000fe400000000ed */
[----:B------:R-:W-:Y:S01]  /*4cf0*/  F2FP.PACK_AB R234, R223, R226 ;  /* 0x000000e2dfea723e */ /* 0x000fe200000000ff */
[----:B------:R-:W-:Y:S01]  /*4d00*/  IMAD.WIDE.U32 R28, R28, -0x2daee0ad, RZ ;  /* 0xd2511f531c1c7825 */ /* 0x000fe200078e00ff */
[----:B---3--:R-:W-:Y:S01]  /*4d10*/  F2FP.PACK_AB R6, R194, R203 ;  /* 0x000000cbc206723e */ /* 0x008fe200000000ff */
[----:B------:R-:W-:Y:S01]  /*4d20*/  HMMA.16816.F32 R56, R24, R168, RZ ;  /* 0x000000a81838723c */ /* 0x000fe200000018ff */
[----:B------:R-:W-:-:S02]  /*4d30*/  PRMT R21, R240, 0x5410, R237 ;  /* 0x00005410f0157816 */ /* 0x000fc400000000ed */
[----:B------:R-:W-:Y:S01]  /*4d40*/  LOP3.LUT R68, R29, UR4, R68, 0x96, !PT ;  /* 0x000000041d447c12 */ /* 0x000fe2000f8e9644 */
[----:B------:R-:W-:Y:S01]  /*4d50*/  ULEA UR4, UR6, UR7, 0x5 ;  /* 0x0000000706047291 */ /* 0x000fe2000f8e283f */
[----:B------:R-:W-:Y:S02]  /*4d60*/  PRMT R233, R236, 0x7632, R233 ;  /* 0x00007632ece97816 */ /* 0x000fe400000000e9 */
[----:B------:R-:W-:Y:S01]  /*4d70*/  PRMT R231, R234, 0x7632, R231 ;  /* 0x00007632eae77816 */ /* 0x000fe200000000e7 */
[----:B------:R-:W-:Y:S01]  /*4d80*/  IMAD.WIDE.U32 R68, R68, -0x326172a9, RZ ;  /* 0xcd9e8d5744447825 */ /* 0x000fe200078e00ff */
[C---:B------:R-:W-:Y:S01]  /*4d90*/  PRMT R86, R6.reuse, 0x7610, R86 ;  /* 0x0000761006567816 */ /* 0x040fe20000000056 */
[----:B------:R-:W-:Y:S01]  /*4da0*/  HMMA.16816.F32 R132, R24, R152, RZ ;  /* 0x000000981884723c */ /* 0x000fe200000018ff */
[----:B------:R-:W-:Y:S01]  /*4db0*/  PRMT R87, R6, 0x7632, R87 ;  /* 0x0000763206577816 */ /* 0x000fe20000000057 */
[----:B------:R-:W-:Y:S01]  /*4dc0*/  IMAD.MOV.U32 R169, RZ, RZ, R85 ;  /* 0x000000ffffa97224 */ /* 0x000fe200078e0055 */
[----:B------:R-:W-:Y:S01]  /*4dd0*/  LOP3.LUT R124, R124, R21, RZ, 0xc0, !PT ;  /* 0x000000157c7c7212 */ /* 0x000fe200078ec0ff */
[----:B------:R-:W-:Y:S01]  /*4de0*/  IMAD.MOV.U32 R168, RZ, RZ, R84 ;  /* 0x000000ffffa87224 */ /* 0x000fe200078e0054 */
[----:B------:R-:W-:Y:S01]  /*4df0*/  PRMT R4, R236, 0x5410, R233 ;  /* 0x00005410ec047816 */ /* 0x000fe200000000e9 */
[----:B------:R-:W-:Y:S01]  /*4e00*/  UIADD3 UR4, UR4, -0x20, URZ ;  /* 0xffffffe004047890 */ /* 0x000fe2000fffe03f */
[----:B------:R-:W-:Y:S01]  /*4e10*/  PRMT R6, R234, 0x5410, R231 ;  /* 0x00005410ea067816 */ /* 0x000fe200000000e7 */
[----:B------:R-:W-:Y:S01]  /*4e20*/  IMAD.MOV.U32 R153, RZ, RZ, R104 ;  /* 0x000000ffff997224 */ /* 0x000fe200078e0068 */
[----:B------:R-:W-:Y:S01]  /*4e30*/  PRMT R21, R86, 0x5410, R87 ;  /* 0x0000541056157816 */ /* 0x000fe20000000057 */
[----:B------:R-:W-:Y:S01]  /*4e40*/  IMAD.MOV.U32 R152, RZ, RZ, R103 ;  /* 0x000000ffff987224 */ /* 0x000fe200078e0067 */
[----:B------:R-:W-:-:S02]  /*4e50*/  LOP3.LUT R16, R101, UR24, R16, 0x96, !PT ;  /* 0x0000001865107c12 */ /* 0x000fc4000f8e9610 */
[----:B------:R-:W-:Y:S02]  /*4e60*/  LOP3.LUT R48, R69, UR22, R22, 0x96, !PT ;  /* 0x0000001645307c12 */ /* 0x000fe4000f8e9616 */
[----:B------:R-:W-:Y:S02]  /*4e70*/  LOP3.LUT R19, R17, UR14, R18, 0x96, !PT ;  /* 0x0000000e11137c12 */ /* 0x000fe4000f8e9612 */
[----:B------:R-:W-:Y:S01]  /*4e80*/  LOP3.LUT R4, R31, R4, RZ, 0xc0, !PT ;  /* 0x000000041f047212 */ /* 0x000fe200078ec0ff */
[----:B------:R-:W-:Y:S01]  /*4e90*/  IMAD.WIDE.U32 R48, R48, -0x2daee0ad, RZ ;  /* 0xd2511f5330307825 */ /* 0x000fe200078e00ff */
[----:B------:R-:W-:Y:S02]  /*4ea0*/  LOP3.LUT R6, R23, R6, RZ, 0xc0, !PT ;  /* 0x0000000617067212 */ /* 0x000fe400078ec0ff */
[----:B------:R-:W-:Y:S01]  /*4eb0*/  LOP3.LUT R126, R126, R21, RZ, 0xc0, !PT ;  /* 0x000000157e7e7212 */ /* 0x000fe200078ec0ff */
[----:B------:R-:W-:Y:S01]  /*4ec0*/  IMAD.WIDE.U32 R84, R19, -0x2daee0ad, RZ ;  /* 0xd2511f5313547825 */ /* 0x000fe200078e00ff */
[----:B------:R-:W-:Y:S01]  /*4ed0*/  LOP3.LUT R17, R16, 0xff, RZ, 0xc0, !PT ;  /* 0x000000ff10117812 */ /* 0x000fe200078ec0ff */
[----:B------:R-:W-:Y:S01]  /*4ee0*/  LDSM.16.MT88.4 R20, [R210+0xb800] ;  /* 0x00b80000d214783b */ /* 0x000fe20000004200 */
[----:B------:R-:W-:Y:S01]  /*4ef0*/  LOP3.LUT R15, R15, UR17, R28, 0x96, !PT ;  /* 0x000000110f0f7c12 */ /* 0x000fe2000f8e961c */
[----:B------:R-:W-:Y:S01]  /*4f00*/  HMMA.16816.F32 R36, R4, R64, R36 ;  /* 0x000000400424723c */ /* 0x000fe20000001824 */
[----:B------:R-:W-:Y:S01]  /*4f10*/  ISETP.GE.U32.AND P2, PT, R252, R17, PT ;  /* 0x00000011fc00720c */ /* 0x000fe20003f46070 */
[----:B------:R-:W1:Y:S01]  /*4f20*/  LDSM.16.MT88.4 R28, [R212+0xb800] ;  /* 0x00b80000d41c783b */ /* 0x000e620000004200 */
[----:B------:R-:W-:-:S02]  /*4f30*/  LOP3.LUT R17, R16, 0xffff, RZ, 0xc0, !PT ;  /* 0x0000ffff10117812 */ /* 0x000fc400078ec0ff */
[----:B------:R-:W-:Y:S02]  /*4f40*/  LOP3.LUT R19, R84, 0xff, RZ, 0xc0, !PT ;  /* 0x000000ff54137812 */ /* 0x000fe400078ec0ff */
[----:B------:R-:W-:Y:S01]  /*4f50*/  SHF.R.U32.HI R17, RZ, 0x8, R17 ;  /* 0x00000008ff117819 */ /* 0x000fe20000011611 */
[----:B------:R-:W-:Y:S01]  /*4f60*/  HMMA.16816.F32 R40, R124, R64, R40 ;  /* 0x000000407c28723c */ /* 0x000fe20000001828 */
[----:B------:R-:W-:Y:S02]  /*4f70*/  LOP3.LUT R94, R85, UR23, R94, 0x96, !PT ;  /* 0x00000017555e7c12 */ /* 0x000fe4000f8e965e */
[----:B------:R-:W-:Y:S02]  /*4f80*/  LOP3.LUT R17, R17, 0xffff, RZ, 0xc0, !PT ;  /* 0x0000ffff11117812 */ /* 0x000fe400078ec0ff */
[C---:B------:R-:W-:Y:S01]  /*4f90*/  ISETP.GE.U32.AND P1, PT, R252.reuse, R19, PT ;  /* 0x00000013fc00720c */ /* 0x040fe20003f26070 */
[----:B------:R-:W-:Y:S01]  /*4fa0*/  @!P2 HADD2 R13, -R168.H0_H0, -RZ.H0_H0 ;  /* 0xa00000ffa80da230 */ /* 0x000fe20000000900 */
[----:B------:R-:W-:Y:S01]  /*4fb0*/  LOP3.LUT R64, R49, UR15, R14, 0x96, !PT ;  /* 0x0000000f31407c12 */ /* 0x000fe2000f8e960e */
[----:B------:R-:W-:Y:S01]  /*4fc0*/  IMAD.WIDE.U32 R14, R15, -0x326172a9, RZ ;  /* 0xcd9e8d570f0e7825 */ /* 0x000fe200078e00ff */
[----:B----4-:R-:W-:Y:S01]  /*4fd0*/  HMMA.16816.F32 R52, R4, R32, R52 ;  /* 0x000000200434723c */ /* 0x010fe20000001834 */
[----:B------:R-:W-:-:S02]  /*4fe0*/  ISETP.GE.U32.AND P6, PT, R252, R17, PT ;  /* 0x00000011fc00720c */ /* 0x000fc40003fc6070 */
[----:B------:R-:W-:Y:S01]  /*4ff0*/  IMAD.WIDE.U32 R64, R64, -0x326172a9, RZ ;  /* 0xcd9e8d5740407825 */ /* 0x000fe200078e00ff */
[----:B------:R-:W-:Y:S02]  /*5000*/  LOP3.LUT R18, R15, UR16, R68, 0x96, !PT ;  /* 0x000000100f127c12 */ /* 0x000fe4000f8e9644 */
[----:B------:R-:W-:Y:S02]  /*5010*/  SHF.R.U32.HI R15, RZ, 0x18, R84 ;  /* 0x00000018ff0f7819 */ /* 0x000fe40000011654 */
[----:B------:R-:W-:Y:S01]  /*5020*/  HMMA.16816.F32 R56, R124, R32, R56 ;  /* 0x000000207c38723c */ /* 0x000fe20000001838 */
[--C-:B------:R-:W-:Y:S01]  /*5030*/  SHF.R.U32.HI R17, RZ, 0x18, R16.reuse ;  /* 0x00000018ff117819 */ /* 0x100fe20000011610 */
[----:B------:R-:W-:Y:S01]  /*5040*/  IMAD.WIDE.U32 R18, R18, -0x2daee0ad, RZ ;  /* 0xd2511f5312127825 */ /* 0x000fe200078e00ff */
[----:B------:R-:W-:Y:S01]  /*5050*/  ISETP.GE.U32.AND P3, PT, R252, R15, PT ;  /* 0x0000000ffc00720c */ /* 0x000fe20003f66070 */
[----:B------:R-:W-:Y:S01]  /*5060*/  @!P1 HADD2 R76, -R234.H0_H0, -RZ.H0_H0 ;  /* 0xa00000ffea4c9230 */ /* 0x000fe20000000900 */
[----:B------:R-:W-:Y:S01]  /*5070*/  LOP3.LUT R15, R100, 0xff, RZ, 0xc0, !PT ;  /* 0x000000ff640f7812 */ /* 0x000fe200078ec0ff */
[----:B------:R-:W-:Y:S01]  /*5080*/  @!P6 HADD2 R12, -R169.H0_H0, -RZ.H0_H0 ;  /* 0xa00000ffa90ce230 */ /* 0x000fe20000000900 */
[----:B------:R-:W-:Y:S01]  /*5090*/  SHF.R.U32.HI R33, RZ, 0x10, R16 ;  /* 0x00000010ff217819 */ /* 0x000fe20000011610 */
[----:B------:R-:W-:Y:S01]  /*50a0*/  HMMA.16816.F32 R156, R4, R172, R156 ;  /* 0x000000ac049c723c */ /* 0x000fe2000000189c */
[----:B------:R-:W-:Y:S01]  /*50b0*/  LOP3.LUT R14, R65, UR14, R14, 0x96, !PT ;  /* 0x0000000e410e7c12 */ /* 0x000fe2000f8e960e */
[----:B------:R-:W-:Y:S01]  /*50c0*/  IMAD.IADD R32, R72, 0x1, -R73 ;  /* 0x0000000148207824 */ /* 0x000fe200078e0a49 */
[----:B------:R-:W-:-:S02]  /*50d0*/  LOP3.LUT R33, R33, 0xff, RZ, 0xc0, !PT ;  /* 0x000000ff21217812 */ /* 0x000fc400078ec0ff */
[C---:B------:R-:W-:Y:S02]  /*50e0*/  ISETP.GE.U32.AND P5, PT, R252.reuse, R17, PT ;  /* 0x00000011fc00720c */ /* 0x040fe40003fa6070 */
[----:B------:R-:W-:Y:S01]  /*50f0*/  ISETP.GE.U32.AND P4, PT, R252, R33, PT ;  /* 0x00000021fc00720c */ /* 0x000fe20003f86070 */
[----:B------:R-:W-:Y:S01]  /*5100*/  HMMA.16816.F32 R140, R124, R172, R140 ;  /* 0x000000ac7c8c723c */ /* 0x000fe2000000188c */
[----:B------:R-:W-:Y:S01]  /*5110*/  @!P2 PRMT R168, R13, 0x5410, RZ ;  /* 0x000054100da8a816 */ /* 0x000fe200000000ff */
[----:B------:R-:W-:Y:S01]  /*5120*/  @!P3 HADD2 R46, -R243.H0_H0, -RZ.H0_H0 ;  /* 0xa00000fff32eb230 */ /* 0x000fe20000000900 */
[----:B------:R-:W-:Y:S02]  /*5130*/  LOP3.LUT R13, R100, 0xffff, RZ, 0xc0, !PT ;  /* 0x0000ffff640d7812 */ /* 0x000fe400078ec0ff */
[----:B------:R-:W-:Y:S02]  /*5140*/  ISETP.GE.U32.AND P2, PT, R252, R15, PT ;  /* 0x0000000ffc00720c */ /* 0x000fe40003f46070 */
[----:B------:R-:W-:Y:S01]  /*5150*/  IMAD.MOV.U32 R173, RZ, RZ, R87 ;  /* 0x000000ffffad7224 */ /* 0x000fe200078e0057 */
[----:B------:R-:W-:Y:S01]  /*5160*/  LOP3.LUT R49, R84, 0xffff, RZ, 0xc0, !PT ;  /* 0x0000ffff54317812 */ /* 0x000fe200078ec0ff */
[----:B------:R-:W-:Y:S01]  /*5170*/  IMAD.MOV.U32 R172, RZ, RZ, R86 ;  /* 0x000000ffffac7224 */ /* 0x000fe200078e0056 */
[----:B------:R-:W-:Y:S01]  /*5180*/  SHF.R.U32.HI R65, RZ, 0x10, R84 ;  /* 0x00000010ff417819 */ /* 0x000fe20000011654 */
[----:B------:R-:W-:Y:S01]  /*5190*/  HMMA.16816.F32 R68, R128, R80, RZ ;  /* 0x000000508044723c */ /* 0x000fe200000018ff */
[----:B------:R-:W-:Y:S01]  /*51a0*/  LOP3.LUT R48, R19, UR11, R48, 0x96, !PT ;  /* 0x0000000b13307c12 */ /* 0x000fe2000f8e9630 */
[----:B------:R-:W-:Y:S01]  /*51b0*/  @!P4 HADD2 R11, -R201.H0_H0, -RZ.H0_H0 ;  /* 0xa00000ffc90bc230 */ /* 0x000fe20000000900 */
[----:B------:R-:W-:Y:S01]  /*51c0*/  @!P6 PRMT R169, R12, 0x5410, RZ ;  /* 0x000054100ca9e816 */ /* 0x000fe200000000ff */
[----:B------:R-:W-:Y:S01]  /*51d0*/  @!P5 HADD2 R10, -R200.H0_H0, -RZ.H0_H0 ;  /* 0xa00000ffc80ad230 */ /* 0x000fe20000000900 */
[----:B------:R-:W-:-:S02]  /*51e0*/  SHF.R.U32.HI R101, RZ, 0x18, R100 ;  /* 0x00000018ff657819 */ /* 0x000fc40000011664 */
[----:B------:R-:W-:Y:S01]  /*51f0*/  @!P2 HADD2 R9, -R197.H0_H0, -RZ.H0_H0 ;  /* 0xa00000ffc509a230 */ /* 0x000fe20000000900 */
[----:B------:R-:W-:Y:S01]  /*5200*/  HMMA.16816.F32 R84, R128, R96, RZ ;  /* 0x000000608054723c */ /* 0x000fe200000018ff */
[----:B------:R-:W-:Y:S02]  /*5210*/  @!P4 PRMT R201, R11, 0x5410, RZ ;  /* 0x000054100bc9c816 */ /* 0x000fe400000000ff */
[----:B------:R-:W-:Y:S02]  /*5220*/  @!P5 PRMT R200, R10, 0x5410, RZ ;  /* 0x000054100ac8d816 */ /* 0x000fe400000000ff */
[----:B------:R-:W-:Y:S02]  /*5230*/  @!P2 PRMT R197, R9, 0x5410, RZ ;  /* 0x0000541009c5a816 */ /* 0x000fe400000000ff */
[----:B------:R-:W-:Y:S01]  /*5240*/  IMAD.WIDE.U32 R96, R14, -0x2daee0ad, RZ ;  /* 0xd2511f530e607825 */ /* 0x000fe200078e00ff */
[----:B------:R-:W-:Y:S01]  /*5250*/  SHF.R.U32.HI R14, RZ, 0x8, R13 ;  /* 0x00000008ff0e7819 */ /* 0x000fe2000001160d */
[----:B------:R-:W-:Y:S01]  /*5260*/  HMMA.16816.F32 R72, R24, R80, RZ ;  /* 0x000000501848723c */ /* 0x000fe200000018ff */
[----:B------:R-:W-:-:S02]  /*5270*/  SHF.R.U32.HI R13, RZ, 0x10, R100 ;  /* 0x00000010ff0d7819 */ /* 0x000fc40000011664 */
[----:B------:R-:W-:Y:S02]  /*5280*/  LOP3.LUT R33, R97, UR23, R18, 0x96, !PT ;  /* 0x0000001761217c12 */ /* 0x000fe4000f8e9612 */
[----:B------:R-:W-:Y:S01]  /*5290*/  LOP3.LUT R15, R14, 0xffff, RZ, 0xc0, !PT ;  /* 0x0000ffff0e0f7812 */ /* 0x000fe200078ec0ff */
[----:B------:R-:W2:Y:S01]  /*52a0*/  LDSM.16.MT88.4 R16, [R208+0xb000] ;  /* 0x00b00000d010783b */ /* 0x000ea20000004200 */
[----:B------:R-:W-:Y:S01]  /*52b0*/  LOP3.LUT R13, R13, 0xff, RZ, 0xc0, !PT ;  /* 0x000000ff0d0d7812 */ /* 0x000fe200078ec0ff */
[----:B------:R-:W-:Y:S01]  /*52c0*/  HMMA.16816.F32 R148, R4, R160, R148 ;  /* 0x000000a00494723c */ /* 0x000fe20000001894 */
[----:B------:R-:W-:Y:S01]  /*52d0*/  ISETP.GE.U32.AND P6, PT, R252, R15, PT ;  /* 0x0000000ffc00720c */ /* 0x000fe20003fc6070 */
[----:B------:R-:W-:Y:S01]  /*52e0*/  IMAD.MOV.U32 R80, RZ, RZ, R152 ;  /* 0x000000ffff507224 */ /* 0x000fe200078e0098 */
[----:B------:R-:W-:Y:S01]  /*52f0*/  LOP3.LUT R15, R94, 0xff, RZ, 0xc0, !PT ;  /* 0x000000ff5e0f7812 */ /* 0x000fe200078ec0ff */
[----:B------:R-:W-:Y:S01]  /*5300*/  IMAD.MOV.U32 R152, RZ, RZ, R137 ;  /* 0x000000ffff987224 */ /* 0x000fe200078e0089 */
[----:B------:R-:W-:-:S02]  /*5310*/  ISETP.GE.U32.AND P5, PT, R252, R13, PT ;  /* 0x0000000dfc00720c */ /* 0x000fc40003fa6070 */
[----:B------:R-:W-:Y:S01]  /*5320*/  ISETP.GE.U32.AND P4, PT, R252, R15, PT ;  /* 0x0000000ffc00720c */ /* 0x000fe20003f86070 */
[----:B------:R-:W-:Y:S01]  /*5330*/  HMMA.16816.F32 R132, R124, R160, R132 ;  /* 0x000000a07c84723c */ /* 0x000fe20000001884 */
[----:B------:R-:W3:Y:S01]  /*5340*/  LDSM.16.MT88.4 R12, [R209+0xb800] ;  /* 0x00b80000d10c783b */ /* 0x000ee20000004200 */
[----:B------:R-:W-:Y:S02]  /*5350*/  LOP3.LUT R9, R94, 0xffff, RZ, 0xc0, !PT ;  /* 0x0000ffff5e097812 */ /* 0x000fe400078ec0ff */
[----:B------:R-:W-:Y:S02]  /*5360*/  ISETP.GE.U32.AND P2, PT, R252, R101, PT ;  /* 0x00000065fc00720c */ /* 0x000fe40003f46070 */
[----:B------:R-:W-:Y:S01]  /*5370*/  SHF.R.U32.HI R9, RZ, 0x8, R9 ;  /* 0x00000008ff097819 */ /* 0x000fe20000011609 */
[----:B------:R-:W-:Y:S01]  /*5380*/  @!P6 HADD2 R8, -R196.H0_H0, -RZ.H0_H0 ;  /* 0xa00000ffc408e230 */ /* 0x000fe20000000900 */
[-C--:B-1----:R-:W-:Y:S01]  /*5390*/  HMMA.16816.F32 R68, R4, R28.reuse, R68 ;  /* 0x0000001c0444723c */ /* 0x082fe20000001844 */
[----:B------:R-:W-:Y:S01]  /*53a0*/  IMAD.MOV.U32 R161, RZ, RZ, R102 ;  /* 0x000000ffffa17224 */ /* 0x000fe200078e0066 */
[----:B------:R-:W-:Y:S01]  /*53b0*/  LOP3.LUT R9, R9, 0xffff, RZ, 0xc0, !PT ;  /* 0x0000ffff09097812 */ /* 0x000fe200078ec0ff */
[----:B------:R-:W-:Y:S01]  /*53c0*/  @!P5 HADD2 R93, -R199.H0_H0, -RZ.H0_H0 ;  /* 0xa00000ffc75dd230 */ /* 0x000fe20000000900 */
[----:B------:R-:W-:Y:S01]  /*53d0*/  @!P6 PRMT R196, R8, 0x5410, RZ ;  /* 0x0000541008c4e816 */ /* 0x000fe200000000ff */
[----:B------:R-:W-:Y:S01]  /*53e0*/  @!P4 HADD2 R79, -R236.H0_H0, -RZ.H0_H0 ;  /* 0xa00000ffec4fc230 */ /* 0x000fe20000000900 */
[----:B------:R-:W-:Y:S01]  /*53f0*/  ISETP.GE.U32.AND P6, PT, R252, R9, PT ;  /* 0x00000009fc00720c */ /* 0x000fe20003fc6070 */
[----:B------:R-:W-:Y:S01]  /*5400*/  IMAD.MOV.U32 R160, RZ, RZ, R111 ;  /* 0x000000ffffa07224 */ /* 0x000fe200078e006f */
[----:B------:R-:W-:Y:S01]  /*5410*/  HMMA.16816.F32 R72, R124, R28, R72 ;  /* 0x0000001c7c48723c */ /* 0x000fe20000001848 */
[----:B------:R-:W1:Y:S01]  /*5420*/  LDSM.16.MT88.4 R8, [R208+0xb800] ;  /* 0x00b80000d008783b */ /* 0x000e620000004200 */
[----:B------:R-:W-:Y:S01]  /*5430*/  SHF.R.U32.HI R49, RZ, 0x8, R49 ;  /* 0x00000008ff317819 */ /* 0x000fe20000011631 */
[----:B------:R-:W-:Y:S01]  /*5440*/  @!P2 HADD2 R92, -R198.H0_H0, -RZ.H0_H0 ;  /* 0xa00000ffc65ca230 */ /* 0x000fe20000000900 */
[----:B------:R-:W-:-:S02]  /*5450*/  LOP3.LUT R65, R65, 0xff, RZ, 0xc0, !PT ;  /* 0x000000ff41417812 */ /* 0x000fc400078ec0ff */
[----:B------:R-:W-:Y:S01]  /*5460*/  LOP3.LUT R49, R49, 0xffff, RZ, 0xc0, !PT ;  /* 0x0000ffff31317812 */ /* 0x000fe200078ec0ff */
[----:B------:R-:W-:Y:S01]  /*5470*/  IMAD.MOV.U32 R28, RZ, RZ, R105 ;  /* 0x000000ffff1c7224 */ /* 0x000fe200078e0069 */
[-C--:B------:R-:W-:Y:S01]  /*5480*/  HMMA.16816.F32 R100, R128, R112.reuse, RZ ;  /* 0x000000708064723c */ /* 0x080fe200000018ff */
[----:B------:R-:W-:Y:S02]  /*5490*/  @!P4 PRMT R236, R79, 0x5410, RZ ;  /* 0x000054104fecc816 */ /* 0x000fe400000000ff */
[----:B------:R-:W-:Y:S01]  /*54a0*/  @!P6 HADD2 R78, -R233.H0_H0, -RZ.H0_H0 ;  /* 0xa00000ffe94ee230 */ /* 0x000fe20000000900 */
[----:B------:R-:W-:Y:S01]  /*54b0*/  ISETP.GE.U32.AND P4, PT, R252, R65, PT ;  /* 0x00000041fc00720c */ /* 0x000fe20003f86070 */
[----:B------:R-:W-:Y:S01]  /*54c0*/  IMAD.MOV.U32 R65, RZ, RZ, R139 ;  /* 0x000000ffff417224 */ /* 0x000fe200078e008b */
[----:B------:R-:W-:Y:S02]  /*54d0*/  @!P1 PRMT R234, R76, 0x5410, RZ ;  /* 0x000054104cea9816 */ /* 0x000fe400000000ff */
[----:B------:R-:W-:Y:S01]  /*54e0*/  HMMA.16816.F32 R104, R24, R112, RZ ;  /* 0x000000701868723c */ /* 0x000fe200000018ff */
[----:B------:R-:W-:-:S02]  /*54f0*/  @!P6 PRMT R233, R78, 0x5410, RZ ;  /* 0x000054104ee9e816 */ /* 0x000fc400000000ff */
[----:B------:R-:W-:Y:S01]  /*5500*/  ISETP.GE.U32.AND P6, PT, R252, R49, PT ;  /* 0x00000031fc00720c */ /* 0x000fe20003fc6070 */
[----:B------:R-:W-:Y:S01]  /*5510*/  IMAD.WIDE.U32 R48, R48, -0x326172a9, RZ ;  /* 0xcd9e8d5730307825 */ /* 0x000fe200078e00ff */
[----:B------:R-:W-:Y:S02]  /*5520*/  SHF.R.U32.HI R95, RZ, 0x10, R94 ;  /* 0x00000010ff5f7819 */ /* 0x000fe4000001165e */
[----:B------:R-:W-:Y:S01]  /*5530*/  @!P5 PRMT R199, R93, 0x5410, RZ ;  /* 0x000054105dc7d816 */ /* 0x000fe200000000ff */
[-C--:B--2---:R-:W-:Y:S01]  /*5540*/  HMMA.16816.F32 R116, R128, R16.reuse, RZ ;  /* 0x000000108074723c */ /* 0x084fe200000018ff */
[----:B------:R-:W-:Y:S01]  /*5550*/  LOP3.LUT R64, R49, UR24, R64, 0x96, !PT ;  /* 0x0000001831407c12 */ /* 0x000fe2000f8e9640 */
[----:B------:R-:W-:Y:S01]  /*5560*/  @!P4 HADD2 R47, -R246.H0_H0, -RZ.H0_H0 ;  /* 0xa00000fff62fc230 */ /* 0x000fe20000000900 */
[----:B------:R-:W-:Y:S01]  /*5570*/  SHF.R.U32.HI R93, RZ, 0x18, R94 ;  /* 0x00000018ff5d7819 */ /* 0x000fe2000001165e */
[----:B------:R-:W-:Y:S01]  /*5580*/  IMAD.MOV.U32 R113, RZ, RZ, R146 ;  /* 0x000000ffff717224 */ /* 0x000fe200078e0092 */
[----:B------:R-:W-:Y:S01]  /*5590*/  LOP3.LUT R95, R95, 0xff, RZ, 0xc0, !PT ;  /* 0x000000ff5f5f7812 */ /* 0x000fe200078ec0ff */
[----:B------:R-:W-:Y:S01]  /*55a0*/  IMAD.MOV.U32 R112, RZ, RZ, R145 ;  /* 0x000000ffff707224 */ /* 0x000fe200078e0091 */
[----:B------:R-:W-:Y:S01]  /*55b0*/  @!P2 PRMT R198, R92, 0x5410, RZ ;  /* 0x000054105cc6a816 */ /* 0x000fe200000000ff */
[----:B------:R-:W-:Y:S01]  /*55c0*/  HMMA.16816.F32 R120, R24, R16, RZ ;  /* 0x000000101878723c */ /* 0x000fe200000018ff */
[----:B------:R-:W-:Y:S01]  /*55d0*/  @!P6 HADD2 R62, -R231.H0_H0, -RZ.H0_H0 ;  /* 0xa00000ffe73ee230 */ /* 0x000fe20000000900 */
[----:B------:R-:W-:-:S02]  /*55e0*/  ISETP.GE.U32.AND P2, PT, R252, R93, PT ;  /* 0x0000005dfc00720c */ /* 0x000fc40003f46070 */
[----:B------:R-:W-:Y:S02]  /*55f0*/  ISETP.GE.U32.AND P5, PT, R252, R95, PT ;  /* 0x0000005ffc00720c */ /* 0x000fe40003fa6070 */
[----:B------:R-:W-:Y:S01]  /*5600*/  @!P6 PRMT R231, R62, 0x5410, RZ ;  /* 0x000054103ee7e816 */ /* 0x000fe200000000ff */
[----:B------:R-:W-:Y:S01]  /*5610*/  IMAD.MOV.U32 R16, RZ, RZ, R109 ;  /* 0x000000ffff107224 */ /* 0x000fe200078e006d */
[-C--:B---3--:R-:W-:Y:S01]  /*5620*/  HMMA.16816.F32 R100, R4, R12.reuse, R100 ;  /* 0x0000000c0464723c */ /* 0x088fe20000001864 */
[----:B------:R-:W-:Y:S02]  /*5630*/  @!P4 PRMT R246, R47, 0x5410, RZ ;  /* 0x000054102ff6c816 */ /* 0x000fe400000000ff */
[----:B------:R-:W-:Y:S02]  /*5640*/  @!P3 PRMT R243, R46, 0x5410, RZ ;  /* 0x000054102ef3b816 */ /* 0x000fe400000000ff */
[----:B------:R-:W-:Y:S02]  /*5650*/  SHF.R.U32.HI R29, RZ, 0x18, R96 ;  /* 0x00000018ff1d7819 */ /* 0x000fe40000011660 */
[----:B------:R-:W-:Y:S01]  /*5660*/  @!P2 HADD2 R63, -R235.H0_H0, -RZ.H0_H0 ;  /* 0xa00000ffeb3fa230 */ /* 0x000fe20000000900 */
[----:B------:R-:W-:Y:S01]  /*5670*/  HMMA.16816.F32 R104, R124, R12, R104 ;  /* 0x0000000c7c68723c */ /* 0x000fe20000001868 */
[----:B------:R-:W-:Y:S01]  /*5680*/  @!P5 HADD2 R77, -R238.H0_H0, -RZ.H0_H0 ;  /* 0xa00000ffee4dd230 */ /* 0x000fe20000000900 */
[----:B------:R-:W-:-:S02]  /*5690*/  LOP3.LUT R81, R96, 0xff, RZ, 0xc0, !PT ;  /* 0x000000ff60517812 */ /* 0x000fc400078ec0ff */
[----:B------:R-:W-:Y:S02]  /*56a0*/  @!P2 PRMT R235, R63, 0x5410, RZ ;  /* 0x000054103feba816 */ /* 0x000fe400000000ff */
[----:B------:R-:W-:Y:S02]  /*56b0*/  @!P5 PRMT R238, R77, 0x5410, RZ ;  /* 0x000054104deed816 */ /* 0x000fe400000000ff */
[C---:B------:R-:W-:Y:S01]  /*56c0*/  LOP3.LUT R13, R64.reuse, 0xff, RZ, 0xc0, !PT ;  /* 0x000000ff400d7812 */ /* 0x040fe200078ec0ff */
[----:B-1----:R-:W-:Y:S01]  /*56d0*/  HMMA.16816.F32 R116, R4, R8, R116 ;  /* 0x000000080474723c */ /* 0x002fe20000001874 */
[----:B------:R-:W-:Y:S02]  /*56e0*/  LOP3.LUT R12, R64, 0xffff, RZ, 0xc0, !PT ;  /* 0x0000ffff400c7812 */ /* 0x000fe400078ec0ff */
[----:B------:R-:W-:Y:S02]  /*56f0*/  ISETP.GE.U32.AND P1, PT, R252, R13, PT ;  /* 0x0000000dfc00720c */ /* 0x000fe40003f26070 */
[----:B------:R-:W-:-:S02]  /*5700*/  SHF.R.U32.HI R13, RZ, 0x8, R12 ;  /* 0x00000008ff0d7819 */ /* 0x000fc4000001160c */
[----:B------:R-:W-:Y:S01]  /*5710*/  SHF.R.U32.HI R12, RZ, 0x10, R64 ;  /* 0x00000010ff0c7819 */ /* 0x000fe20000011640 */
[----:B------:R-:W-:Y:S01]  /*5720*/  HMMA.16816.F32 R120, R124, R8, R120 ;  /* 0x000000087c78723c */ /* 0x000fe20000001878 */
[----:B------:R-:W-:Y:S02]  /*5730*/  LOP3.LUT R13, R13, 0xffff, RZ, 0xc0, !PT ;  /* 0x0000ffff0d0d7812 */ /* 0x000fe400078ec0ff */
[C---:B------:R-:W-:Y:S01]  /*5740*/  ISETP.GE.U32.AND P2, PT, R252.reuse, R29, PT ;  /* 0x0000001dfc00720c */ /* 0x040fe20003f46070 */
[----:B------:R-:W-:Y:S01]  /*5750*/  IMAD.MOV.U32 R29, RZ, RZ, R161 ;  /* 0x000000ffff1d7224 */ /* 0x000fe200078e00a1 */
[----:B------:R-:W-:Y:S01]  /*5760*/  ISETP.GE.U32.AND P6, PT, R252, R13, PT ;  /* 0x0000000dfc00720c */ /* 0x000fe20003fc6070 */
[----:B------:R-:W-:Y:S01]  /*5770*/  IMAD.MOV.U32 R161, RZ, RZ, R136 ;  /* 0x000000ffffa17224 */ /* 0x000fe200078e0088 */
[----:B------:R-:W-:Y:S01]  /*5780*/  LOP3.LUT R9, R12, 0xff, RZ, 0xc0, !PT ;  /* 0x000000ff0c097812 */ /* 0x000fe200078ec0ff */
[----:B------:R-:W-:Y:S01]  /*5790*/  @!P1 HADD2 R45, -R230.H0_H0, -RZ.H0_H0 ;  /* 0xa00000ffe62d9230 */ /* 0x000fe20000000900 */
[----:B------:R-:W-:Y:S01]  /*57a0*/  SHF.R.U32.HI R13, RZ, 0x18, R64 ;  /* 0x00000018ff0d7819 */ /* 0x000fe20000011640 */
[----:B------:R-:W-:Y:S01]  /*57b0*/  HMMA.16816.F32 R84, R4, R20, R84 ;  /* 0x000000140454723c */ /* 0x000fe20000001854 */
[C---:B------:R-:W-:Y:S01]  /*57c0*/  ISETP.GE.U32.AND P4, PT, R252.reuse, R9, PT ;  /* 0x00000009fc00720c */ /* 0x040fe20003f86070 */
[----:B------:R-:W-:Y:S01]  /*57d0*/  IMAD.MOV.U32 R64, RZ, RZ, R110 ;  /* 0x000000ffff407224 */ /* 0x000fe200078e006e */
[----:B------:R-:W-:-:S02]  /*57e0*/  ISETP.GE.U32.AND P3, PT, R252, R13, PT ;  /* 0x0000000dfc00720c */ /* 0x000fc40003f66070 */
[C---:B------:R-:W-:Y:S01]  /*57f0*/  LOP3.LUT R8, R48.reuse, 0xffff, RZ, 0xc0, !PT ;  /* 0x0000ffff30087812 */ /* 0x040fe200078ec0ff */
[----:B------:R-:W-:Y:S01]  /*5800*/  IMAD.MOV.U32 R49, RZ, RZ, R108 ;  /* 0x000000ffff317224 */ /* 0x000fe200078e006c */
[----:B------:R-:W-:Y:S01]  /*5810*/  LOP3.LUT R13, R48, 0xff, RZ, 0xc0, !PT ;  /* 0x000000ff300d7812 */ /* 0x000fe200078ec0ff */
[----:B------:R-:W-:Y:S01]  /*5820*/  @!P6 HADD2 R44, -R227.H0_H0, -RZ.H0_H0 ;  /* 0xa00000ffe32ce230 */ /* 0x000fe20000000900 */
[----:B------:R-:W-:Y:S01]  /*5830*/  HMMA.16816.F32 R88, R124, R20, R88 ;  /* 0x000000147c58723c */ /* 0x000fe20000001858 */
[----:B------:R-:W-:Y:S01]  /*5840*/  ISETP.GE.U32.AND P5, PT, R252, R81, PT ;  /* 0x00000051fc00720c */ /* 0x000fe20003fa6070 */
[----:B------:R-:W-:Y:S01]  /*5850*/  IMAD.MOV.U32 R81, RZ, RZ, R144 ;  /* 0x000000ffff517224 */ /* 0x000fe200078e0090 */
[----:B------:R-:W-:Y:S01]  /*5860*/  SHF.R.U32.HI R12, RZ, 0x10, R48 ;  /* 0x00000010ff0c7819 */ /* 0x000fe20000011630 */
[----:B------:R-:W-:Y:S01]  /*5870*/  @!P2 HADD2 R181, -R177.H0_H0, -RZ.H0_H0 ;  /* 0xa00000ffb1b5a230 */ /* 0x000fe20000000900 */
[----:B------:R-:W-:Y:S01]  /*5880*/  SHF.R.U32.HI R8, RZ, 0x8, R8 ;  /* 0x00000008ff087819 */ /* 0x000fe20000011608 */
[----:B------:R-:W-:Y:S01]  /*5890*/  @!P4 HADD2 R61, -R232.H0_H0, -RZ.H0_H0 ;  /* 0xa00000ffe83dc230 */ /* 0x000fe20000000900 */
[----:B------:R-:W-:Y:S01]  /*58a0*/  LOP3.LUT R20, R96, 0xffff, RZ, 0xc0, !PT ;  /* 0x0000ffff60147812 */ /* 0x000fe200078ec0ff */
[----:B------:R-:W-:Y:S01]  /*58b0*/  @!P3 HADD2 R60, -R229.H0_H0, -RZ.H0_H0 ;  /* 0xa00000ffe53cb230 */ /* 0x000fe20000000900 */
[----:B------:R-:W-:Y:S01]  /*58c0*/  SHF.R.U32.HI R21, RZ, 0x10, R96 ;  /* 0x00000010ff157819 */ /* 0x000fe20000011660 */
[----:B------:R-:W-:Y:S01]  /*58d0*/  IMAD.MOV.U32 R97, RZ, RZ, R153 ;  /* 0x000000ffff617224 */ /* 0x000fe200078e0099 */
[----:B------:R-:W-:Y:S01]  /*58e0*/  @!P1 PRMT R230, R45, 0x5410, RZ ;  /* 0x000054102de69816 */ /* 0x000fe200000000ff */
[----:B------:R-:W-:Y:S01]  /*58f0*/  IMAD.MOV.U32 R96, RZ, RZ, R147 ;  /* 0x000000ffff607224 */ /* 0x000fe200078e0093 */
[----:B------:R-:W-:Y:S01]  /*5900*/  @!P6 PRMT R227, R44, 0x5410, RZ ;  /* 0x000054102ce3e816 */ /* 0x000fe200000000ff */
[----:B------:R-:W-:Y:S01]  /*5910*/  IMAD.MOV.U32 R153, RZ, RZ, R138 ;  /* 0x000000ffff997224 */ /* 0x000fe200078e008a */
[----:B------:R-:W-:Y:S01]  /*5920*/  @!P4 PRMT R232, R61, 0x5410, RZ ;  /* 0x000054103de8c816 */ /* 0x000fe200000000ff */
[----:B------:R-:W-:Y:S01]  /*5930*/  HMMA.16816.F32 R136, R24, R154, RZ ;  /* 0x0000009a1888723c */ /* 0x000fe200000018ff */
[----:B------:R-:W-:Y:S01]  /*5940*/  @!P3 PRMT R229, R60, 0x5410, RZ ;  /* 0x000054103ce5b816 */ /* 0x000fe200000000ff */
[----:B------:R-:W-:Y:S01]  /*5950*/  @!P5 HADD2 R167, -R172.H0_H0, -RZ.H0_H0 ;  /* 0xa00000ffaca7d230 */ /* 0x000fe20000000900 */
[----:B------:R-:W-:-:S02]  /*5960*/  ISETP.GE.U32.AND P1, PT, R252, R13, PT ;  /* 0x0000000dfc00720c */ /* 0x000fc40003f26070 */
[----:B------:R-:W-:Y:S01]  /*5970*/  LOP3.LUT R17, R12, 0xff, RZ, 0xc0, !PT ;  /* 0x000000ff0c117812 */ /* 0x000fe200078ec0ff */
[----:B------:R-:W-:Y:S01]  /*5980*/  IMAD.MOV.U32 R12, RZ, RZ, R81 ;  /* 0x000000ffff0c7224 */ /* 0x000fe200078e0051 */
[----:B------:R-:W-:Y:S01]  /*5990*/  LOP3.LUT R13, R8, 0xffff, RZ, 0xc0, !PT ;  /* 0x0000ffff080d7812 */ /* 0x000fe200078ec0ff */
[C---:B------:R-:W-:Y:S01]  /*59a0*/  HMMA.16816.F32 R144, R24.reuse, R178, RZ ;  /* 0x000000b21890723c */ /* 0x040fe200000018ff */
[C---:B------:R-:W-:Y:S01]  /*59b0*/  ISETP.GE.U32.AND P6, PT, R252.reuse, R17, PT ;  /* 0x00000011fc00720c */ /* 0x040fe20003fc6070 */
[----:B------:R-:W-:Y:S01]  /*59c0*/  IMAD.MOV.U32 R17, RZ, RZ, R152 ;  /* 0x000000ffff117224 */ /* 0x000fe200078e0098 */
[C---:B------:R-:W-:Y:S01]  /*59d0*/  ISETP.GE.U32.AND P4, PT, R252.reuse, R13, PT ;  /* 0x0000000dfc00720c */ /* 0x040fe20003f86070 */
[----:B------:R-:W-:Y:S01]  /*59e0*/  IMAD.MOV.U32 R13, RZ, RZ, R153 ;  /* 0x000000ffff0d7224 */ /* 0x000fe200078e0099 */
[----:B------:R-:W-:Y:S02]  /*59f0*/  SHF.R.U32.HI R9, RZ, 0x18, R48 ;  /* 0x00000018ff097819 */ /* 0x000fe40000011630 */
[----:B------:R-:W-:Y:S01]  /*5a00*/  LOP3.LUT R8, R33, 0xffff, RZ, 0xc0, !PT ;  /* 0x0000ffff21087812 */ /* 0x000fe200078ec0ff */
[----:B------:R-:W-:Y:S01]  /*5a10*/  HMMA.16816.F32 R44, R24, R50, RZ ;  /* 0x00000032182c723c */ /* 0x000fe200000018ff */
[----:B------:R-:W-:Y:S01]  /*5a20*/  @!P1 HADD2 R188, -R242.H0_H0, -RZ.H0_H0 ;  /* 0xa00000fff2bc9230 */ /* 0x000fe20000000900 */
[----:B------:R-:W-:-:S02]  /*5a30*/  ISETP.GE.U32.AND P3, PT, R252, R9, PT ;  /* 0x00000009fc00720c */ /* 0x000fc40003f66070 */
[----:B------:R-:W-:Y:S02]  /*5a40*/  LOP3.LUT R9, R33, 0xff, RZ, 0xc0, !PT ;  /* 0x000000ff21097812 */ /* 0x000fe400078ec0ff */
[----:B------:R-:W-:Y:S01]  /*5a50*/  @!P1 PRMT R242, R188, 0x5410, RZ ;  /* 0x00005410bcf29816 */ /* 0x000fe200000000ff */
[----:B------:R-:W-:Y:S01]  /*5a60*/  @!P6 HADD2 R183, -R244.H0_H0, -RZ.H0_H0 ;  /* 0xa00000fff4b7e230 */ /* 0x000fe20000000900 */
[C---:B------:R-:W-:Y:S01]  /*5a70*/  HMMA.16816.F32 R60, R24.reuse, R170, RZ ;  /* 0x000000aa183c723c */ /* 0x040fe200000018ff */
[----:B------:R-:W-:Y:S01]  /*5a80*/  ISETP.GE.U32.AND P1, PT, R252, R9, PT ;  /* 0x00000009fc00720c */ /* 0x000fe20003f26070 */
[----:B------:R-:W-:Y:S01]  /*5a90*/  @!P4 HADD2 R184, -R239.H0_H0, -RZ.H0_H0 ;  /* 0xa00000ffefb8c230 */ /* 0x000fe20000000900 */
[----:B------:R-:W-:Y:S02]  /*5aa0*/  SHF.R.U32.HI R8, RZ, 0x8, R8 ;  /* 0x00000008ff087819 */ /* 0x000fe40000011608 */
[----:B------:R-:W-:Y:S02]  /*5ab0*/  SHF.R.U32.HI R20, RZ, 0x8, R20 ;  /* 0x00000008ff147819 */ /* 0x000fe40000011614 */
[----:B------:R-:W-:Y:S01]  /*5ac0*/  LOP3.LUT R9, R8, 0xffff, RZ, 0xc0, !PT ;  /* 0x0000ffff08097812 */ /* 0x000fe200078ec0ff */
[----:B------:R-:W-:Y:S01]  /*5ad0*/  HMMA.16816.F32 R76, R24, R82, RZ ;  /* 0x00000052184c723c */ /* 0x000fe200000018ff */
[----:B------:R-:W-:Y:S01]  /*5ae0*/  @!P4 PRMT R239, R184, 0x5410, RZ ;  /* 0x00005410b8efc816 */ /* 0x000fe200000000ff */
[----:B------:R-:W-:Y:S01]  /*5af0*/  @!P3 HADD2 R182, -R241.H0_H0, -RZ.H0_H0 ;  /* 0xa00000fff1b6b230 */ /* 0x000fe20000000900 */
[----:B------:R-:W-:-:S02]  /*5b00*/  ISETP.GE.U32.AND P4, PT, R252, R9, PT ;  /* 0x00000009fc00720c */ /* 0x000fc40003f86070 */
[--C-:B------:R-:W-:Y:S01]  /*5b10*/  SHF.R.U32.HI R9, RZ, 0x18, R33.reuse ;  /* 0x00000018ff097819 */ /* 0x100fe20000011621 */
[----:B------:R-:W-:Y:S01]  /*5b20*/  @!P1 HADD2 R187, -R240.H0_H0, -RZ.H0_H0 ;  /* 0xa00000fff0bb9230 */ /* 0x000fe20000000900 */
[----:B------:R-:W-:Y:S01]  /*5b30*/  SHF.R.U32.HI R33, RZ, 0x10, R33 ;  /* 0x00000010ff217819 */ /* 0x000fe20000011621 */
[C---:B------:R-:W-:Y:S01]  /*5b40*/  HMMA.16816.F32 R92, R24.reuse, R98, RZ ;  /* 0x00000062185c723c */ /* 0x040fe200000018ff */
[----:B------:R-:W-:Y:S02]  /*5b50*/  @!P6 PRMT R244, R183, 0x5410, RZ ;  /* 0x00005410b7f4e816 */ /* 0x000fe400000000ff */
[----:B------:R-:W-:Y:S02]  /*5b60*/  LOP3.LUT R33, R33, 0xff, RZ, 0xc0, !PT ;  /* 0x000000ff21217812 */ /* 0x000fe400078ec0ff */
[----:B------:R-:W-:Y:S02]  /*5b70*/  @!P1 PRMT R240, R187, 0x5410, RZ ;  /* 0x00005410bbf09816 */ /* 0x000fe400000000ff */
[C---:B------:R-:W-:Y:S01]  /*5b80*/  ISETP.GE.U32.AND P1, PT, R252.reuse, R33, PT ;  /* 0x00000021fc00720c */ /* 0x040fe20003f26070 */
[----:B------:R-:W-:Y:S01]  /*5b90*/  HMMA.16816.F32 R108, R24, R114, RZ ;  /* 0x00000072186c723c */ /* 0x000fe200000018ff */
[----:B------:R-:W-:Y:S01]  /*5ba0*/  @!P4 HADD2 R186, -R237.H0_H0, -RZ.H0_H0 ;  /* 0xa00000ffedbac230 */ /* 0x000fe20000000900 */
[----:B------:R-:W-:-:S02]  /*5bb0*/  ISETP.GE.U32.AND P6, PT, R252, R9, PT ;  /* 0x00000009fc00720c */ /* 0x000fc40003fc6070 */
[----:B------:R-:W-:Y:S02]  /*5bc0*/  LOP3.LUT R9, R20, 0xffff, RZ, 0xc0, !PT ;  /* 0x0000ffff14097812 */ /* 0x000fe400078ec0ff */
[----:B------:R-:W-:Y:S02]  /*5bd0*/  @!P4 PRMT R237, R186, 0x5410, RZ ;  /* 0x00005410baedc816 */ /* 0x000fe400000000ff */
[----:B------:R-:W-:Y:S01]  /*5be0*/  HMMA.16816.F32 R24, R24, R18, RZ ;  /* 0x000000121818723c */ /* 0x000fe200000018ff */
[----:B------:R-:W-:Y:S02]  /*5bf0*/  ISETP.GE.U32.AND P4, PT, R252, R9, PT ;  /* 0x00000009fc00720c */ /* 0x000fe40003f86070 */
[----:B------:R-:W-:Y:S01]  /*5c00*/  LOP3.LUT R21, R21, 0xff, RZ, 0xc0, !PT ;  /* 0x000000ff15157812 */ /* 0x000fe200078ec0ff */
[----:B------:R-:W-:Y:S01]  /*5c10*/  @!P1 HADD2 R185, -R249.H0_H0, -RZ.H0_H0 ;  /* 0xa00000fff9b99230 */ /* 0x000fe20000000900 */
[----:B------:R-:W-:Y:S02]  /*5c20*/  @!P3 PRMT R241, R182, 0x5410, RZ ;  /* 0x00005410b6f1b816 */ /* 0x000fe400000000ff */
[----:B------:R-:W-:Y:S01]  /*5c30*/  ISETP.GE.U32.AND P3, PT, R252, R21, PT ;  /* 0x00000015fc00720c */ /* 0x000fe20003f66070 */
[----:B------:R-:W-:Y:S01]  /*5c40*/  HMMA.16816.F32 R152, R128, R154, RZ ;  /* 0x0000009a8098723c */ /* 0x000fe200000018ff */
[----:B------:R-:W-:Y:S01]  /*5c50*/  @!P1 PRMT R249, R185, 0x5410, RZ ;  /* 0x00005410b9f99816 */ /* 0x000fe200000000ff */
[----:B------:R-:W-:Y:S01]  /*5c60*/  @!P6 HADD2 R180, -R247.H0_H0, -RZ.H0_H0 ;  /* 0xa00000fff7b4e230 */ /* 0x000fe20000000900 */
[----:B------:R-:W-:-:S02]  /*5c70*/  @!P5 PRMT R172, R167, 0x5410, RZ ;  /* 0x00005410a7acd816 */ /* 0x000fc400000000ff */
[----:B------:R-:W-:Y:S01]  /*5c80*/  @!P2 PRMT R177, R181, 0x5410, RZ ;  /* 0x00005410b5b1a816 */ /* 0x000fe200000000ff */
[----:B------:R-:W-:Y:S01]  /*5c90*/  @!P4 HADD2 R166, -R173.H0_H0, -RZ.H0_H0 ;  /* 0xa00000ffada6c230 */ /* 0x000fe20000000900 */
[----:B------:R-:W-:Y:S01]  /*5ca0*/  @!P6 PRMT R247, R180, 0x5410, RZ ;  /* 0x00005410b4f7e816 */ /* 0x000fe200000000ff */
[----:B------:R-:W-:Y:S03]  /*5cb0*/  HMMA.16816.F32 R136, R124, R162, R136 ;  /* 0x000000a27c88723c */ /* 0x000fe60000001888 */
[----:B------:R-:W-:Y:S01]  /*5cc0*/  @!P4 PRMT R173, R166, 0x5410, RZ ;  /* 0x00005410a6adc816 */ /* 0x000fe200000000ff */
[----:B------:R-:W-:-:S04]  /*5cd0*/  @!P3 HADD2 R165, -R176.H0_H0, -RZ.H0_H0 ;  /* 0xa00000ffb0a5b230 */ /* 0x000fc80000000900 */
[----:B------:R-:W-:Y:S01]  /*5ce0*/  HMMA.16816.F32 R144, R124, R174, R144 ;  /* 0x000000ae7c90723c */ /* 0x000fe20000001890 */
[----:B------:R-:W-:-:S07]  /*5cf0*/  @!P3 PRMT R176, R165, 0x5410, RZ ;  /* 0x00005410a5b0b816 */ /* 0x000fce00000000ff */
[C---:B------:R-:W-:Y:S08]  /*5d00*/  HMMA.16816.F32 R44, R124.reuse, R66, R44 ;  /* 0x000000427c2c723c */ /* 0x040ff0000000182c */
[C---:B------:R-:W-:Y:S08]  /*5d10*/  HMMA.16816.F32 R60, R124.reuse, R34, R60 ;  /* 0x000000227c3c723c */ /* 0x040ff0000000183c */
[C---:B------:R-:W-:Y:S08]  /*5d20*/  HMMA.16816.F32 R76, R124.reuse, R30, R76 ;  /* 0x0000001e7c4c723c */ /* 0x040ff0000000184c */
[C---:B------:R-:W-:Y:S08]  /*5d30*/  HMMA.16816.F32 R92, R124.reuse, R22, R92 ;  /* 0x000000167c5c723c */ /* 0x040ff0000000185c */
[C---:B------:R-:W-:Y:S08]  /*5d40*/  HMMA.16816.F32 R108, R124.reuse, R14, R108 ;  /* 0x0000000e7c6c723c */ /* 0x040ff0000000186c */
[----:B------:R-:W-:Y:S07]  /*5d50*/  HMMA.16816.F32 R124, R124, R10, R24 ;  /* 0x0000000a7c7c723c */ /* 0x000fee0000001818 */
[----:B------:R-:W-:Y:S01]  /*5d60*/  IMAD.MOV.U32 R27, RZ, RZ, R49 ;  /* 0x000000ffff1b7224 */ /* 0x000fe200078e0031 */
[----:B------:R-:W-:Y:S01]  /*5d70*/  HMMA.16816.F32 R152, R4, R162, R152 ;  /* 0x000000a20498723c */ /* 0x000fe20000001898 */
[----:B------:R-:W-:-:S02]  /*5d80*/  IMAD.MOV.U32 R25, RZ, RZ, R160 ;  /* 0x000000ffff197224 */ /* 0x000fc400078e00a0 */
[----:B------:R-:W-:Y:S02]  /*5d90*/  IMAD.MOV.U32 R24, RZ, RZ, R161 ;  /* 0x000000ffff187224 */ /* 0x000fe400078e00a1 */
[----:B------:R-:W-:-:S03]  /*5da0*/  IMAD.MOV.U32 R26, RZ, RZ, R64 ;  /* 0x000000ffff1a7224 */ /* 0x000fc600078e0040 */
[C---:B------:R-:W-:Y:S08]  /*5db0*/  HMMA.16816.F32 R48, R128.reuse, R50, RZ ;  /* 0x000000328030723c */ /* 0x040ff000000018ff */
[----:B------:R-:W-:Y:S07]  /*5dc0*/  HMMA.16816.F32 R160, R128, R178, RZ ;  /* 0x000000b280a0723c */ /* 0x000fee00000018ff */
[----:B------:R-:W-:-:S02]  /*5dd0*/  IMAD.MOV.U32 R179, RZ, RZ, R65 ;  /* 0x000000ffffb37224 */ /* 0x000fc400078e0041 */
[----:B------:R-:W-:Y:S02]  /*5de0*/  IMAD.MOV.U32 R178, RZ, RZ, R112 ;  /* 0x000000ffffb27224 */ /* 0x000fe400078e0070 */
[----:B------:R-:W-:Y:S02]  /*5df0*/  FADD.FTZ R13, R13, R179 ;  /* 0x000000b30d0d7221 */ /* 0x000fe40000010000 */
[----:B------:R-:W-:Y:S02]  /*5e00*/  FADD.FTZ R12, R12, R178 ;  /* 0x000000b20c0c7221 */ /* 0x000fe40000010000 */
[----:B------:R-:W-:Y:S01]  /*5e10*/  FADD.FTZ R13, R16, R13 ;  /* 0x0000000d100d7221 */ /* 0x000fe20000010000 */
[----:B------:R-:W-:Y:S01]  /*5e20*/  HMMA.16816.F32 R48, R4, R66, R48 ;  /* 0x000000420430723c */ /* 0x000fe20000001830 */
[----:B------:R-:W-:Y:S02]  /*5e30*/  FADD.FTZ R12, R26, R12 ;  /* 0x0000000c1a0c7221 */ /* 0x000fe40000010000 */
[----:B------:R-:W-:-:S02]  /*5e40*/  FADD.FTZ R13, R202, R13 ;  /* 0x0000000dca0d7221 */ /* 0x000fc40000010000 */
[----:B------:R-:W-:Y:S02]  /*5e50*/  FADD.FTZ R21, R28, R12 ;  /* 0x0000000c1c157221 */ /* 0x000fe40000010000 */
[----:B------:R-:W-:Y:S01]  /*5e60*/  IMAD.MOV.U32 R12, RZ, RZ, c[0x0][0x228] ;  /* 0x00008a00ff0c7624 */ /* 0x000fe200078e00ff */
[----:B------:R-:W-:Y:S01]  /*5e70*/  HMMA.16816.F32 R64, R128, R170, RZ ;  /* 0x000000aa8040723c */ /* 0x000fe200000018ff */
[----:B------:R-:W-:Y:S02]  /*5e80*/  FADD.FTZ R220, R220, R21 ;  /* 0x00000015dcdc7221 */ /* 0x000fe40000010000 */
[----:B------:R-:W-:Y:S02]  /*5e90*/  FADD.FTZ R250, R250, R13 ;  /* 0x0000000dfafa7221 */ /* 0x000fe40000010000 */
[----:B------:R-:W-:Y:S02]  /*5ea0*/  FADD.FTZ R220, R219, R220 ;  /* 0x000000dcdbdc7221 */ /* 0x000fe40000010000 */
[----:B------:R-:W-:Y:S01]  /*5eb0*/  IMAD.MOV.U32 R171, RZ, RZ, R97 ;  /* 0x000000ffffab7224 */ /* 0x000fe200078e0061 */
[----:B------:R-:W-:Y:S01]  /*5ec0*/  HMMA.16816.F32 R160, R4, R174, R160 ;  /* 0x000000ae04a0723c */ /* 0x000fe200000018a0 */
[----:B------:R-:W-:-:S02]  /*5ed0*/  IMAD.MOV.U32 R170, RZ, RZ, R80 ;  /* 0x000000ffffaa7224 */ /* 0x000fc400078e0050 */
[----:B------:R-:W-:Y:S02]  /*5ee0*/  FADD.FTZ R203, R203, R220 ;  /* 0x000000dccbcb7221 */ /* 0x000fe40000010000 */
[----:B------:R-:W-:Y:S02]  /*5ef0*/  FADD.FTZ R8, R171, R170 ;  /* 0x000000aaab087221 */ /* 0x000fe40000010000 */
[----:B------:R-:W-:Y:S01]  /*5f00*/  IMAD.MOV.U32 R174, RZ, RZ, R96 ;  /* 0x000000ffffae7224 */ /* 0x000fe200078e0060 */
[----:B------:R-:W-:Y:S01]  /*5f10*/  HMMA.16816.F32 R80, R128, R82, RZ ;  /* 0x000000528050723c */ /* 0x000fe200000018ff */
[----:B------:R-:W-:Y:S02]  /*5f20*/  IMAD.MOV.U32 R175, RZ, RZ, R113 ;  /* 0x000000ffffaf7224 */ /* 0x000fe400078e0071 */
[----:B------:R-:W-:Y:S02]  /*5f30*/  FADD.FTZ R17, R17, R8 ;  /* 0x0000000811117221 */ /* 0x000fe40000010000 */
[----:B------:R-:W-:-:S02]  /*5f40*/  IMAD.SHL.U32 R8, R32, 0x2, RZ ;  /* 0x0000000220087824 */ /* 0x000fc400078e00ff */
[----:B------:R-:W-:Y:S01]  /*5f50*/  FADD.FTZ R9, R175, R174 ;  /* 0x000000aeaf097221 */ /* 0x000fe20000010000 */
[C---:B------:R-:W-:Y:S01]  /*5f60*/  HMMA.16816.F32 R96, R128.reuse, R98, RZ ;  /* 0x000000628060723c */ /* 0x040fe200000018ff */
[----:B------:R-:W-:Y:S02]  /*5f70*/  IMAD R8, R25, c[0x0][0x228], R8 ;  /* 0x00008a0019087a24 */ /* 0x000fe400078e0208 */
[----:B------:R-:W-:Y:S02]  /*5f80*/  IMAD.SHL.U32 R25, R12, 0x8, RZ ;  /* 0x000000080c197824 */ /* 0x000fe400078e00ff */
[----:B------:R-:W-:Y:S01]  /*5f90*/  FADD.FTZ R17, R27, R17 ;  /* 0x000000111b117221 */ /* 0x000fe20000010000 */
[----:B------:R-:W-:Y:S01]  /*5fa0*/  IADD3 R16, P1, R8, UR4, RZ ;  /* 0x0000000408107c10 */ /* 0x000fe2000ff3e0ff */
[----:B------:R-:W-:Y:S01]  /*5fb0*/  FADD.FTZ R245, R245, R250 ;  /* 0x000000faf5f57221 */ /* 0x000fe20000010000 */
[----:B------:R-:W-:Y:S01]  /*5fc0*/  HMMA.16816.F32 R112, R128, R114, RZ ;  /* 0x000000728070723c */ /* 0x000fe200000018ff */
[----:B------:R-:W-:-:S02]  /*5fd0*/  FADD.FTZ R228, R228, R17 ;  /* 0x00000011e4e47221 */ /* 0x000fc40000010000 */
[----:B------:R-:W-:Y:S02]  /*5fe0*/  FADD.FTZ R248, R248, R245 ;  /* 0x000000f5f8f87221 */ /* 0x000fe40000010000 */
[----:B------:R-:W-:Y:S02]  /*5ff0*/  FADD.FTZ R225, R225, R228 ;  /* 0x000000e4e1e17221 */ /* 0x000fe40000010000 */
[----:B------:R-:W-:Y:S01]  /*6000*/  FADD.FTZ R171, R193, R248 ;  /* 0x000000f8c1ab7221 */ /* 0x000fe20000010000 */
[----:B------:R-:W-:Y:S01]  /*6010*/  HMMA.16816.F32 R128, R128, R18, RZ ;  /* 0x000000128080723c */ /* 0x000fe200000018ff */
[----:B------:R-:W-:-:S06]  /*6020*/  FADD.FTZ R226, R226, R225 ;  /* 0x000000e1e2e27221 */ /* 0x000fcc0000010000 */
[----:B------:R-:W-:Y:S01]  /*6030*/  FADD.FTZ R19, R24, R9 ;  /* 0x0000000918137221 */ /* 0x000fe20000010000 */
[----:B------:R-:W-:Y:S01]  /*6040*/  SHF.R.S32.HI R9, RZ, 0x1f, R8 ;  /* 0x0000001fff097819 */ /* 0x000fe20000011408 */
[----:B------:R-:W-:Y:S01]  /*6050*/  IMAD.U32 R8, RZ, RZ, UR4 ;  /* 0x00000004ff087e24 */ /* 0x000fe2000f8e00ff */
[----:B------:R-:W-:Y:S01]  /*6060*/  HMMA.16816.F32 R96, R4, R22, R96 ;  /* 0x000000160460723c */ /* 0x000fe20000001860 */
[----:B------:R-:W-:-:S03]  /*6070*/  FADD.FTZ R19, R29, R19 ;  /* 0x000000131d137221 */ /* 0x000fc60000010000 */
[----:B------:R-:W-:Y:S01]  /*6080*/  LEA.HI.X.SX32 R9, R8, R9, 0x1, P1 ;  /* 0x0000000908097211 */ /* 0x000fe200008f0eff */
[----:B------:R-:W-:Y:S01]  /*6090*/  FADD.FTZ R224, R224, R19 ;  /* 0x00000013e0e07221 */ /* 0x000fe20000010000 */
[----:B------:R-:W-:Y:S01]  /*60a0*/  LEA R8, P1, R16, c[0x0][0x1f8], 0x1 ;  /* 0x00007e0010087a11 */ /* 0x000fe200078208ff */
[----:B------:R-:W-:Y:S01]  /*60b0*/  IMAD.SHL.U32 R23, R12, 0x40, RZ ;  /* 0x000000400c177824 */ /* 0x000fe200078e00ff */
[----:B------:R-:W-:Y:S01]  /*60c0*/  HMMA.16816.F32 R112, R4, R14, R112 ;  /* 0x0000000e0470723c */ /* 0x000fe20000001870 */
[----:B------:R-:W-:Y:S01]  /*60d0*/  FADD.FTZ R221, R221, R224 ;  /* 0x000000e0dddd7221 */ /* 0x000fe20000010000 */
[----:B------:R-:W-:-:S03]  /*60e0*/  LEA.HI.X R9, R16, c[0x0][0x1fc], R9, 0x1, P1 ;  /* 0x00007f0010097a11 */ /* 0x000fc600008f0c09 */
[----:B------:R-:W-:Y:S02]  /*60f0*/  FADD.FTZ R222, R222, R221 ;  /* 0x000000dddede7221 */ /* 0x000fe40000010000 */
[----:B------:R-:W-:Y:S01]  /*6100*/  IMAD R15, R12, 0x48, RZ ;  /* 0x000000480c0f7824 */ /* 0x000fe200078e02ff */
[C---:B------:R-:W-:Y:S01]  /*6110*/  HMMA.16816.F32 R64, R4.reuse, R34, R64 ;  /* 0x000000220440723c */ /* 0x040fe20000001840 */
[--C-:B------:R-:W-:Y:S01]  /*6120*/  IMAD.WIDE R24, R25, 0x2, R8.reuse ;  /* 0x0000000219187825 */ /* 0x100fe200078e0208 */
[----:B------:R-:W-:Y:S03]  /*6130*/  STG.E.U16 [R8.64], R168 ;  /* 0x000000a808007986 */ /* 0x000fe6000c101512 */
[--C-:B------:R-:W-:Y:S01]  /*6140*/  IMAD.WIDE R22, R23, 0x2, R8.reuse ;  /* 0x0000000217167825 */ /* 0x100fe200078e0208 */
[----:B------:R-:W-:Y:S02]  /*6150*/  STG.E.U16 [R8.64+0x2], R169 ;  /* 0x000002a908007986 */ /* 0x000fe4000c101512 */
[C---:B------:R-:W-:Y:S02]  /*6160*/  HMMA.16816.F32 R80, R4.reuse, R30, R80 ;  /* 0x0000001e0450723c */ /* 0x040fe40000001850 */
[----:B------:R-:W-:Y:S04]  /*6170*/  STG.E.U16 [R24.64], R201 ;  /* 0x000000c918007986 */ /* 0x000fe8000c101512 */
[----:B------:R-:W-:Y:S02]  /*6180*/  STG.E.U16 [R24.64+0x2], R200 ;  /* 0x000002c818007986 */ /* 0x000fe4000c101512 */
[----:B------:R-:W-:Y:S02]  /*6190*/  HMMA.16816.F32 R128, R4, R10, R128 ;  /* 0x0000000a0480723c */ /* 0x000fe40000001880 */
[----:B------:R-:W-:Y:S04]  /*61a0*/  STG.E.U16 [R22.64], R230 ;  /* 0x000000e616007986 */ /* 0x000fe8000c101512 */
[----:B------:R-:W-:Y:S01]  /*61b0*/  STG.E.U16 [R22.64+0x2], R227 ;  /* 0x000002e316007986 */ /* 0x000fe2000c101512 */
[----:B------:R-:W-:-:S04]  /*61c0*/  IMAD.WIDE R4, R15, 0x2, R8 ;  /* 0x000000020f047825 */ /* 0x000fc800078e0208 */
[----:B------:R-:W-:Y:S01]  /*61d0*/  FADD.FTZ R6, R223, R226 ;  /* 0x000000e2df067221 */ /* 0x000fe20000010000 */
[----:B------:R-:W-:Y:S04]  /*61e0*/  STG.E.U16 [R4.64], R232 ;  /* 0x000000e804007986 */ /* 0x000fe8000c101512 */
[----:B------:R-:W-:Y:S04]  /*61f0*/  STG.E.U16 [R4.64+0x2], R229 ;  /* 0x000002e504007986 */ /* 0x000fe8000c101512 */
        /* <DEDUP_REMOVED lines=23> */
[----:B------:R1:W-:Y:S04]  /*6370*/  STG.E.U16 [R4.64+0x32], R177 ;  /* 0x000032b104007986 */ /* 0x0003e8000c101512 */
[----:B------:R2:W-:Y:S01]  /*6380*/  STL [R1+0x60], R6 ;  /* 0x0000600601007387 */ /* 0x0005e20000100800 */
[----:B-1----:R-:W-:-:S02]  /*6390*/  FADD.FTZ R5, R195, R222 ;  /* 0x000000dec3057221 */ /* 0x002fc40000010000 */
[----:B------:R-:W-:-:S03]  /*63a0*/  FADD.FTZ R4, R194, R203 ;  /* 0x000000cbc2047221 */ /* 0x000fc60000010000 */
[----:B------:R2:W-:Y:S04]  /*63b0*/  STL [R1+0x5c], R5 ;  /* 0x00005c0501007387 */ /* 0x0005e80000100800 */
[----:B------:R2:W-:Y:S01]  /*63c0*/  STL [R1+0x58], R4 ;  /* 0x0000580401007387 */ /* 0x0005e20000100800 */
[----:B------:R-:W-:Y:S05]  /*63d0*/  @!P0 BRA `(.L_x_1593) ;  /* 0x000041d000008947 */ /* 0x000fea0003800000 */
[----:B--2---:R-:W-:Y:S01]  /*63e0*/  IADD3 R4, P0, R8, -0x40, RZ ;  /* 0xffffffc008047810 */ /* 0x004fe20007f1e0ff */
[----:B------:R-:W-:Y:S01]  /*63f0*/  IMAD.WIDE.U32 R6, R192, -0x326172a9, RZ ;  /* 0xcd9e8d57c0067825 */ /* 0x000fe200078e00ff */
[----:B------:R-:W-:Y:S01]  /*6400*/  MOV R167, R0 ;  /* 0x0000000000a77202 */ /* 0x000fe20000000f00 */
[----:B------:R-:W-:Y:S01]  /*6410*/  UIADD3 UR25, UR6, -0x2, URZ ;  /* 0xfffffffe06197890 */ /* 0x000fe2000fffe03f */
[----:B------:R-:W-:Y:S01]  /*6420*/  IADD3.X R168, R9, -0x1, RZ, P0, !PT ;  /* 0xffffffff09a87810 */ /* 0x000fe200007fe4ff */
[----:B------:R1:W-:Y:S01]  /*6430*/  STL [R1+0x64], R4 ;  /* 0x0000640401007387 */ /* 0x0003e20000100800 */
[----:B------:R-:W-:Y:S01]  /*6440*/  MOV R0, c[0x0][0x228] ;  /* 0x00008a0000007a02 */ /* 0x000fe20000000f00 */
[----:B------:R-:W-:Y:S01]  /*6450*/  IMAD.MOV.U32 R165, RZ, RZ, R2 ;  /* 0x000000ffffa57224 */ /* 0x000fe200078e0002 */
[----:B------:R-:W-:Y:S01]  /*6460*/  ULDC.64 UR6, c[0x0][0x1a0] ;  /* 0x0000680000067ab9 */ /* 0x000fe20000000a00 */
[----:B------:R-:W2:Y:S01]  /*6470*/  LDL R177, [R1+0x4] ;  /* 0x0000040001b17983 */ /* 0x000ea20000100800 */
[----:B------:R-:W-:-:S02]  /*6480*/  IMAD.MOV.U32 R166, RZ, RZ, R3 ;  /* 0x000000ffffa67224 */ /* 0x000fc400078e0003 */
[----:B------:R-:W-:Y:S01]  /*6490*/  IMAD.MOV.U32 R169, RZ, RZ, R164 ;  /* 0x000000ffffa97224 */ /* 0x000fe200078e00a4 */
[----:B------:R-:W3:Y:S01]  /*64a0*/  LDL.64 R172, [R1+0x28] ;  /* 0x0000280001ac7983 */ /* 0x000ee20000100a00 */
[----:B------:R-:W-:Y:S01]  /*64b0*/  LOP3.LUT R2, R7, R190, RZ, 0x3c, !PT ;  /* 0x000000be07027212 */ /* 0x000fe200078e3cff */
[----:B------:R-:W-:Y:S02]  /*64c0*/  IMAD.SHL.U32 R3, R0, 0x8, RZ ;  /* 0x0000000800037824 */ /* 0x000fe400078e00ff */
[----:B------:R-:W-:Y:S01]  /*64d0*/  STL.64 [R1+0x48], R6 ;  /* 0x0000480601007387 */ /* 0x000fe20000100a00 */
[----:B------:R-:W-:-:S04]  /*64e0*/  IMAD.WIDE.U32 R8, R189, -0x2daee0ad, RZ ;  /* 0xd2511f53bd087825 */ /* 0x000fc800078e00ff */
[----:B-1----:R-:W-:-:S05]  /*64f0*/  IMAD.WIDE.U32 R4, R191, -0x326172a9, RZ ;  /* 0xcd9e8d57bf047825 */ /* 0x002fca00078e00ff */
[----:B------:R-:W-:Y:S01]  /*6500*/  LOP3.LUT R190, R5, R190, RZ, 0x3c, !PT ;  /* 0x000000be05be7212 */ /* 0x000fe200078e3cff */
[----:B------:R1:W-:Y:S01]  /*6510*/  STL.64 [R1+0x38], R4 ;  /* 0x0000380401007387 */ /* 0x0003e20000100a00 */
[----:B------:R-:W-:-:S03]  /*6520*/  IMAD R0, R0, 0x38, R3 ;  /* 0x0000003800007824 */ /* 0x000fc600078e0203 */
[----:B------:R4:W-:Y:S01]  /*6530*/  STL.64 [R1+0x50], R8 ;  /* 0x0000500801007387 */ /* 0x0009e20000100a00 */
[----:B-1----:R-:W-:-:S04]  /*6540*/  IMAD.WIDE.U32 R4, R2, -0x2daee0ad, RZ ;  /* 0xd2511f5302047825 */ /* 0x002fc800078e00ff */
[----:B------:R-:W-:Y:S01]  /*6550*/  IMAD.WIDE.U32 R2, R190, -0x2daee0ad, RZ ;  /* 0xd2511f53be027825 */ /* 0x000fe200078e00ff */
[----:B------:R4:W-:Y:S04]  /*6560*/  STL.64 [R1+0x40], R4 ;  /* 0x0000400401007387 */ /* 0x0009e80000100a00 */
[----:B------:R4:W-:Y:S01]  /*6570*/  STL.64 [R1+0x30], R2 ;  /* 0x0000300201007387 */ /* 0x0009e20000100a00 */
[----:B------:R-:W-:Y:S02]  /*6580*/  PRMT R6, R252, 0x7054, R252 ;  /* 0x00007054fc067816 */ /* 0x000fe400000000fc */
[----:B------:R-:W-:Y:S02]  /*6590*/  IADD3 R0, R0, 0x1, RZ ;  /* 0x0000000100007810 */ /* 0x000fe40007ffe0ff */
[----:B--2---:R-:W-:-:S02]  /*65a0*/  ISETP.GE.AND P1, PT, R177, c[0x0][0x220], PT ;  /* 0x00008800b1007a0c */ /* 0x004fc40003f26270 */
[----:B---3--:R-:W-:Y:S01]  /*65b0*/  ISETP.GE.AND P2, PT, R172, c[0x0][0x220], PT ;  /* 0x00008800ac007a0c */ /* 0x008fe20003f46270 */
[----:B----4-:R-:W-:Y:S05]  /*65c0*/  BRA `(.L_x_1594) ;  /* 0x000002e000007947 */ /* 0x010fea0003800000 */
.L_x_1596:
        /* <DEDUP_REMOVED lines=46> */
.L_x_1594:
[----:B------:R-:W2:Y:S01]  /*68b0*/  LDL.64 R6, [R1+0x10] ;  /* 0x0000100001067983 */ /* 0x000ea20000100a00 */
[----:B------:R-:W-:Y:S01]  /*68c0*/  USHF.R.S32.HI UR4, URZ, 0x1f, UR25 ;  /* 0x0000001f3f047899 */ /* 0x000fe20008011419 */
[----:B------:R-:W-:Y:S04]  /*68d0*/  DEPBAR.LE SB0, 0x0 ;  /* 0x000080000000791a */ /* 0x000fe80000000000 */
[----:B------:R-:W3:Y:S01]  /*68e0*/  LDL R170, [R1] ;  /* 0x0000000001aa7983 */ /* 0x000ee20000100800 */
[----:B------:R-:W-:Y:S01]  /*68f0*/  UIMAD UR4, UR4, UR6, URZ ;  /* 0x00000006040472a4 */ /* 0x000fe2000f8e023f */
[----:B------:R-:W-:Y:S01]  /*6900*/  IMAD.MOV.U32 R4, RZ, RZ, c[0x0][0x1a0] ;  /* 0x00006800ff047624 */ /* 0x000fe200078e00ff */
[----:B------:R-:W-:Y:S01]  /*6910*/  UIMAD.WIDE.U32 UR26, UR25, UR6, URZ ;  /* 0x00000006191a72a5 */ /* 0x000fe2000f8e003f */
[----:B------:R-:W-:Y:S01]  /*6920*/  IMAD.MOV.U32 R5, RZ, RZ, c[0x0][0x1a4] ;  /* 0x00006900ff057624 */ /* 0x000fe200078e00ff */
[----:B------:R-:W-:Y:S01]  /*6930*/  BAR.SYNC.DEFER_BLOCKING 0x0 ;  /* 0x0000000000007b1d */ /* 0x000fe20000010000 */
[----:B------:R-:W-:Y:S02]  /*6940*/  UIMAD UR4, UR25, UR7, UR4 ;  /* 0x00000007190472a4 */ /* 0x000fe4000f8e0204 */
[----:B------:R-:W-:Y:S01]  /*6950*/  UISETP.GE.AND UP0, UPT, UR25, 0x1, UPT ;  /* 0x000000011900788c */ /* 0x000fe2000bf06270 */
[----:B------:R-:W-:Y:S01]  /*6960*/  IMAD.U32 R164, RZ, RZ, UR26 ;  /* 0x0000001affa47e24 */ /* 0x000fe2000f8e00ff */
[----:B------:R-:W-:Y:S01]  /*6970*/  UIADD3 UR4, UR27, UR4, URZ ;  /* 0x000000041b047290 */ /* 0x000fe2000fffe03f */
[----:B------:R-:W-:Y:S05]  /*6980*/  IMAD.U32 R2, RZ, RZ, UR26 ;  /* 0x0000001aff027e24 */ /* 0x000fea000f8e00ff */
[----:B------:R-:W-:Y:S01]  /*6990*/  IMAD.U32 R0, RZ, RZ, UR4 ;  /* 0x00000004ff007e24 */ /* 0x000fe2000f8e00ff */
[----:B---3--:R-:W-:Y:S01]  /*69a0*/  @P2 STS.128 [R170+0xa000], RZ ;  /* 0x00a000ffaa002388 */ /* 0x008fe20000000c00 */
[----:B--2---:R-:W-:Y:S04]  /*69b0*/  LEA R164, P3, R164, R6, 0x5 ;  /* 0x00000006a4a47211 */ /* 0x004fe800078628ff */
[----:B------:R-:W-:Y:S02]  /*69c0*/  LEA.HI.X R2, R2, R251, R0, 0x5, P3 ;  /* 0x000000fb02027211 */ /* 0x000fe400018f2c00 */
[C---:B------:R-:W-:Y:S02]  /*69d0*/  @!P2 LEA R192, P5, R164.reuse, c[0x0][0x170], 0x1 ;  /* 0x00005c00a4c0aa11 */ /* 0x040fe400078a08ff */
        /* <DEDUP_REMOVED lines=30> */
[----:B------:R-:W4:Y:S05]  /*6bc0*/  LDSM.16.M88.4 R176, [R217+0x8000] ;  /* 0x00800000d9b0783b */ /* 0x000f2a0000000200 */
[----:B------:R-:W2:Y:S05]  /*6bd0*/  LDSM.16.M88.4 R180, [R218+0x2000] ;  /* 0x00200000dab4783b */ /* 0x000eaa0000000200 */
[----:B------:R-:W2:Y:S05]  /*6be0*/  LDSM.16.M88.4 R184, [R217+0x8800] ;  /* 0x00880000d9b8783b */ /* 0x000eaa0000000200 */
[----:B------:R-:W5:Y:S05]  /*6bf0*/  LDL.LU R2, [R1+0x64] ;  /* 0x0000640001027983 */ /* 0x000f6a0000300800 */
[----:B------:R-:W-:Y:S05]  /*6c00*/  LDSM.16.M88.4 R188, [R216] ;  /* 0x00000000d8bc783b */ /* 0x000fea0000000200 */
[----:B------:R-:W0:Y:S05]  /*6c10*/  LDGDEPBAR ;  /* 0x00000000000079af */ /* 0x000e2a0000000000 */
[----:B-1----:R-:W1:Y:S05]  /*6c20*/  LDSM.16.M88.4 R192, [R215] ;  /* 0x00000000d7c0783b */ /* 0x002e6a0000000200 */
[----:B---3--:R-:W3:Y:S01]  /*6c30*/  LDSM.16.M88.4 R196, [R216+0x2000] ;  /* 0x00200000d8c4783b */ /* 0x008ee20000000200 */
[-C--:B----4-:R-:W-:Y:S04]  /*6c40*/  HMMA.16816.F32 R4, R172, R176.reuse, RZ ;  /* 0x000000b0ac04723c */ /* 0x090fe800000018ff */
[----:B--2---:R-:W2:Y:S04]  /*6c50*/  LDSM.16.M88.4 R200, [R207] ;  /* 0x00000000cfc8783b */ /* 0x004ea80000000200 */
[C---:B------:R-:W-:Y:S08]  /*6c60*/  HMMA.16816.F32 R8, R180.reuse, R176, RZ ;  /* 0x000000b0b408723c */ /* 0x040ff000000018ff */
[-C--:B------:R-:W-:Y:S08]  /*6c70*/  HMMA.16816.F32 R12, R180, R178.reuse, RZ ;  /* 0x000000b2b40c723c */ /* 0x080ff000000018ff */
[C---:B------:R-:W-:Y:S01]  /*6c80*/  HMMA.16816.F32 R16, R172.reuse, R178, RZ ;  /* 0x000000b2ac10723c */ /* 0x040fe200000018ff */
[----:B------:R-:W-:Y:S07]  /*6c90*/  LDSM.16.M88.4 R176, [R211+0x8000] ;  /* 0x00800000d3b0783b */ /* 0x000fee0000000200 */
[-C--:B------:R-:W-:Y:S08]  /*6ca0*/  HMMA.16816.F32 R20, R172, R184.reuse, RZ ;  /* 0x000000b8ac14723c */ /* 0x080ff000000018ff */
[C---:B------:R-:W-:Y:S08]  /*6cb0*/  HMMA.16816.F32 R24, R180.reuse, R184, RZ ;  /* 0x000000b8b418723c */ /* 0x040ff000000018ff */
[-C--:B------:R-:W-:Y:S01]  /*6cc0*/  HMMA.16816.F32 R28, R180, R186.reuse, RZ ;  /* 0x000000bab41c723c */ /* 0x080fe200000018ff */
[----:B------:R-:W-:Y:S07]  /*6cd0*/  LDSM.16.M88.4 R180, [R214+0x2000] ;  /* 0x00200000d6b4783b */ /* 0x000fee0000000200 */
[----:B------:R-:W-:Y:S01]  /*6ce0*/  HMMA.16816.F32 R32, R172, R186, RZ ;  /* 0x000000baac20723c */ /* 0x000fe200000018ff */
[----:B------:R-:W4:Y:S05]  /*6cf0*/  LDSM.16.M88.4 R172, [R214] ;  /* 0x00000000d6ac783b */ /* 0x000f2a0000000200 */
[----:B------:R-:W4:Y:S02]  /*6d00*/  LDSM.16.M88.4 R184, [R211+0x8800] ;  /* 0x00880000d3b8783b */ /* 0x000f240000000200 */
[-C--:B-1----:R-:W-:Y:S08]  /*6d10*/  HMMA.16816.F32 R4, R188, R192.reuse, R4 ;  /* 0x000000c0bc04723c */ /* 0x082ff00000001804 */
[C---:B---3--:R-:W-:Y:S08]  /*6d20*/  HMMA.16816.F32 R8, R196.reuse, R192, R8 ;  /* 0x000000c0c408723c */ /* 0x048ff00000001808 */
[-C--:B------:R-:W-:Y:S08]  /*6d30*/  HMMA.16816.F32 R12, R196, R194.reuse, R12 ;  /* 0x000000c2c40c723c */ /* 0x080ff0000000180c */
[C---:B------:R-:W-:Y:S07]  /*6d40*/  HMMA.16816.F32 R16, R188.reuse, R194, R16 ;  /* 0x000000c2bc10723c */ /* 0x040fee0000001810 */
[----:B------:R-:W-:Y:S01]  /*6d50*/  IMAD.MOV.U32 R195, RZ, RZ, R168 ;  /* 0x000000ffffc37224 */ /* 0x000fe200078e00a8 */
[-C--:B--2---:R-:W-:Y:S08]  /*6d60*/  HMMA.16816.F32 R20, R188, R200.reuse, R20 ;  /* 0x000000c8bc14723c */ /* 0x084ff00000001814 */
[C---:B------:R-:W-:Y:S08]  /*6d70*/  HMMA.16816.F32 R24, R196.reuse, R200, R24 ;  /* 0x000000c8c418723c */ /* 0x040ff00000001818 */
[-C--:B------:R-:W-:Y:S08]  /*6d80*/  HMMA.16816.F32 R28, R196, R202.reuse, R28 ;  /* 0x000000cac41c723c */ /* 0x080ff0000000181c */
[----:B------:R-:W-:Y:S01]  /*6d90*/  HMMA.16816.F32 R32, R188, R202, R32 ;  /* 0x000000cabc20723c */ /* 0x000fe20000001820 */
[----:B------:R-:W-:Y:S07]  /*6da0*/  LDSM.16.M88.4 R188, [R213+0x2000] ;  /* 0x00200000d5bc783b */ /* 0x000fee0000000200 */
[-C--:B----4-:R-:W-:Y:S08]  /*6db0*/  HMMA.16816.F32 R4, R172, R176.reuse, R4 ;  /* 0x000000b0ac04723c */ /* 0x090ff00000001804 */
[C---:B------:R-:W-:Y:S08]  /*6dc0*/  HMMA.16816.F32 R8, R180.reuse, R176, R8 ;  /* 0x000000b0b408723c */ /* 0x040ff00000001808 */
        /* <DEDUP_REMOVED lines=8> */
[----:B------:R-:W2:Y:S05]  /*6e50*/  LDSM.16.M88.4 R172, [R206+0x800] ;  /* 0x00080000ceac783b */ /* 0x000eaa0000000200 */
[----:B------:R-:W-:Y:S02]  /*6e60*/  LDSM.16.M88.4 R184, [R217+0x9000] ;  /* 0x00900000d9b8783b */ /* 0x000fe40000000200 */
        /* <DEDUP_REMOVED lines=10> */
[----:B------:R-:W3:Y:S03]  /*6f10*/  LDSM.16.M88.4 R172, [R217+0x9800] ;  /* 0x00980000d9ac783b */ /* 0x000ee60000000200 */
[----:B-----5:R-:W-:Y:S02]  /*6f20*/  IMAD.MOV.U32 R194, RZ, RZ, R2 ;  /* 0x000000ffffc27224 */ /* 0x020fe400078e0002 */
[----:B------:R-:W-:Y:S02]  /*6f30*/  LDSM.16.M88.4 R176, [R216+0x4000] ;  /* 0x00400000d8b0783b */ /* 0x000fe40000000200 */
[-C--:B-1----:R-:W-:Y:S08]  /*6f40*/  HMMA.16816.F32 R4, R180, R184.reuse, R4 ;  /* 0x000000b8b404723c */ /* 0x082ff00000001804 */
[C---:B--2---:R-:W-:Y:S08]  /*6f50*/  HMMA.16816.F32 R8, R188.reuse, R184, R8 ;  /* 0x000000b8bc08723c */ /* 0x044ff00000001808 */
[-C--:B------:R-:W-:Y:S08]  /*6f60*/  HMMA.16816.F32 R12, R188, R186.reuse, R12 ;  /* 0x000000babc0c723c */ /* 0x080ff0000000180c */
[C---:B------:R-:W-:Y:S01]  /*6f70*/  HMMA.16816.F32 R16, R180.reuse, R186, R16 ;  /* 0x000000bab410723c */ /* 0x040fe20000001810 */
[----:B------:R-:W1:Y:S07]  /*6f80*/  LDSM.16.M88.4 R184, [R205] ;  /* 0x00000000cdb8783b */ /* 0x000e6e0000000200 */
[-C--:B---3--:R-:W-:Y:S08]  /*6f90*/  HMMA.16816.F32 R20, R180, R172.reuse, R20 ;  /* 0x000000acb414723c */ /* 0x088ff00000001814 */
[C---:B------:R-:W-:Y:S08]  /*6fa0*/  HMMA.16816.F32 R24, R188.reuse, R172, R24 ;  /* 0x000000acbc18723c */ /* 0x040ff00000001818 */
[-C--:B------:R-:W-:Y:S01]  /*6fb0*/  HMMA.16816.F32 R28, R188, R174.reuse, R28 ;  /* 0x000000aebc1c723c */ /* 0x080fe2000000181c */
[----:B------:R-:W2:Y:S07]  /*6fc0*/  LDSM.16.M88.4 R188, [R216+0x6000] ;  /* 0x00600000d8bc783b */ /* 0x000eae0000000200 */
[----:B------:R-:W-:Y:S01]  /*6fd0*/  HMMA.16816.F32 R32, R180, R174, R32 ;  /* 0x000000aeb420723c */ /* 0x000fe20000001820 */
[----:B------:R-:W3:Y:S05]  /*6fe0*/  LDSM.16.M88.4 R172, [R204] ;  /* 0x00000000ccac783b */ /* 0x000eea0000000200 */
        /* <DEDUP_REMOVED lines=23> */
[----:B------:R-:W3:Y:S01]  /*7160*/  LDSM.16.M88.4 R172, [R206+0x1800] ;  /* 0x00180000ceac783b */ /* 0x000ee20000000200 */
        /* <DEDUP_REMOVED lines=9> */
[----:B------:R-:W-:Y:S01]  /*7200*/  HMMA.16816.F32 R32, R176, R174, R32 ;  /* 0x000000aeb020723c */ /* 0x000fe20000001820 */
[----:B------:R-:W-:-:S07]  /*7210*/  @P0 BRA `(.L_x_1596) ;  /* 0xfffff3b000000947 */ /* 0x000fce000383ffff */
.L_x_1595:
[----:B------:R-:W-:Y:S01]  /*7220*/  FMNMX.FTZ R164, R6, R166, !PT ;  /* 0x000000a606a47209 */ /* 0x000fe20007810000 */
[----:B------:R-:W2:Y:S01]  /*7230*/  LDL.64 R182, [R1+0x40] ;  /* 0x0000400001b67983 */ /* 0x000ea20000100a00 */
[----:B------:R-:W-:Y:S01]  /*7240*/  FMNMX.FTZ R0, R4, R169, !PT ;  /* 0x000000a904007209 */ /* 0x000fe20007810000 */
[----:B------:R-:W-:Y:S01]  /*7250*/  ULOP3.LUT UR4, UR25, UR21, URZ, 0x3c, !UPT ;  /* 0x0000001519047292 */ /* 0x000fe2000f8e3c3f */
[----:B------:R-:W-:Y:S01]  /*7260*/  FMNMX.FTZ R2, R8, R165, !PT ;  /* 0x000000a508027209 */ /* 0x000fe20007810000 */
[----:B------:R-:W-:Y:S01]  /*7270*/  UIADD3 UR27, UR21, 0x76cf5d0a, URZ ;  /* 0x76cf5d0a151b7890 */ /* 0x000fe2000fffe03f */
[----:B-1----:R-:W-:Y:S01]  /*7280*/  FMNMX.FTZ R175, R7, R164, !PT ;  /* 0x000000a407af7209 */ /* 0x002fe20007810000 */
[----:B------:R-:W3:Y:S01]  /*7290*/  LDL.64 R188, [R1+0x50] ;  /* 0x0000500001bc7983 */ /* 0x000ee20000100a00 */
[----:B------:R-:W-:Y:S01]  /*72a0*/  FMNMX.FTZ R173, R5, R0, !PT ;  /* 0x0000000005ad7209 */ /* 0x000fe20007810000 */
[----:B------:R-:W-:Y:S01]  /*72b0*/  UIADD3 UR5, UR21, -0x4498517b, URZ ;  /* 0xbb67ae8515057890 */ /* 0x000fe2000fffe03f */
[----:B------:R-:W-:Y:S01]  /*72c0*/  FMNMX.FTZ R0, R10, R167, !PT ;  /* 0x000000a70a007209 */ /* 0x000fe20007810000 */
[----:B------:R-:W-:Y:S01]  /*72d0*/  UIADD3 UR26, UR20, -0x61c88647, URZ ;  /* 0x9e3779b9141a7890 */ /* 0x000fe2000fffe03f */
[----:B------:R-:W-:Y:S01]  /*72e0*/  FMNMX.FTZ R3, R9, R2, !PT ;  /* 0x0000000209037209 */ /* 0x000fe20007810000 */
[----:B------:R-:W4:Y:S01]  /*72f0*/  LDL.64 R180, [R1+0x48] ;  /* 0x0000480001b47983 */ /* 0x000f220000100a00 */
[----:B------:R-:W-:Y:S02]  /*7300*/  FMNMX.FTZ R164, R18, R175, !PT ;  /* 0x000000af12a47209 */ /* 0x000fe40007810000 */
[----:B------:R-:W-:Y:S02]  /*7310*/  FMNMX.FTZ R2, R16, R173, !PT ;  /* 0x000000ad10027209 */ /* 0x000fe40007810000 */
[----:B------:R-:W-:Y:S01]  /*7320*/  FMNMX.FTZ R173, R11, R0, !PT ;  /* 0x000000000bad7209 */ /* 0x000fe20007810000 */
[----:B------:R-:W5:Y:S01]  /*7330*/  LDL.64 R186, [R1+0x38] ;  /* 0x0000380001ba7983 */ /* 0x000f620000100a00 */
[----:B------:R-:W-:Y:S02]  /*7340*/  FMNMX.FTZ R0, R12, R3, !PT ;  /* 0x000000030c007209 */ /* 0x000fe40007810000 */
[----:B------:R-:W-:Y:S02]  /*7350*/  FMNMX.FTZ R175, R19, R164, !PT ;  /* 0x000000a413af7209 */ /* 0x000fe40007810000 */
[----:B------:R-:W-:Y:S01]  /*7360*/  FMNMX.FTZ R3, R17, R2, !PT ;  /* 0x0000000211037209 */ /* 0x000fe20007810000 */
[----:B------:R-:W5:Y:S01]  /*7370*/  LDL.64 R184, [R1+0x30] ;  /* 0x0000300001b87983 */ /* 0x000f620000100a00 */
        /* <DEDUP_REMOVED lines=19> */
[----:B------:R-:W-:Y:S05]  /*74b0*/  FMNMX.FTZ R0, R31, R2, !PT ;  /* 0x000000021f007209 */ /* 0x000fea0007810000 */
[----:B------:R-:W1:Y:S08]  /*74c0*/  SHFL.BFLY PT, R177, R170, 0x2, 0x1f ;  /* 0x0c401f00aab17f89 */ /* 0x000e7000000e0000 */
[----:B------:R-:W1:Y:S02]  /*74d0*/  SHFL.BFLY PT, R175, R0, 0x2, 0x1f ;  /* 0x0c401f0000af7f89 */ /* 0x000e6400000e0000 */
[----:B-1----:R-:W-:Y:S06]  /*74e0*/  FMNMX.FTZ R168, R3, R168, !PT ;  /* 0x000000a803a87209 */ /* 0x002fec0007810000 */
[----:B------:R-:W1:Y:S01]  /*74f0*/  SHFL.BFLY PT, R173, R164, 0x2, 0x1f ;  /* 0x0c401f00a4ad7f89 */ /* 0x000e6200000e0000 */
[----:B------:R-:W-:Y:S07]  /*7500*/  FMNMX.FTZ R177, R170, R177, !PT ;  /* 0x000000b1aab17209 */ /* 0x000fee0007810000 */
[----:B------:R-:W1:Y:S01]  /*7510*/  SHFL.BFLY PT, R3, R168, 0x1, 0x1f ;  /* 0x0c201f00a8037f89 */ /* 0x000e6200000e0000 */
[----:B------:R-:W-:Y:S07]  /*7520*/  FMNMX.FTZ R175, R0, R175, !PT ;  /* 0x000000af00af7209 */ /* 0x000fee0007810000 */
[----:B------:R-:W1:Y:S02]  /*7530*/  SHFL.BFLY PT, R0, R175, 0x1, 0x1f ;  /* 0x0c201f00af007f89 */ /* 0x000e6400000e0000 */
[----:B-1----:R-:W-:Y:S06]  /*7540*/  FMNMX.FTZ R173, R164, R173, !PT ;  /* 0x000000ada4ad7209 */ /* 0x002fec0007810000 */
[----:B------:R-:W1:Y:S01]  /*7550*/  SHFL.BFLY PT, R164, R177, 0x1, 0x1f ;  /* 0x0c201f00b1a47f89 */ /* 0x000e6200000e0000 */
[----:B------:R-:W-:Y:S02]  /*7560*/  FMNMX.FTZ R3, R168, R3, !PT ;  /* 0x00000003a8037209 */ /* 0x000fe40007810000 */
[----:B------:R-:W-:Y:S02]  /*7570*/  FMNMX.FTZ R0, R175, R0, !PT ;  /* 0x00000000af007209 */ /* 0x000fe40007810000 */
[----:B-1----:R-:W-:Y:S04]  /*7580*/  FMNMX.FTZ R164, R177, R164, !PT ;  /* 0x000000a4b1a47209 */ /* 0x002fe80007810000 */
[C---:B------:R-:W-:Y:S01]  /*7590*/  FSETP.NEU.FTZ.AND P0, PT, R164.reuse, -INF , PT ;  /* 0xff800000a400780b */ /* 0x040fe20003f1d000 */
[----:B------:R-:W-:Y:S05]  /*75a0*/  FMUL.FTZ R192, R164, c[0x0][0x23c] ;  /* 0x00008f00a4c07a20 */ /* 0x000fea0000410000 */
[----:B------:R-:W-:Y:S02]  /*75b0*/  FSEL R192, R192, RZ, P0 ;  /* 0x000000ffc0c07208 */ /* 0x000fe40000000000 */
[----:B------:R-:W-:Y:S03]  /*75c0*/  FSETP.NEU.FTZ.AND P0, PT, R3, -INF , PT ;  /* 0xff8000000300780b */ /* 0x000fe60003f1d000 */
[----:B------:R-:W-:Y:S06]  /*75d0*/  FFMA.FTZ R193, R32, c[0x0][0x23c], -R192 ;  /* 0x00008f0020c17a23 */ /* 0x000fec00000108c0 */
[----:B------:R-:W-:Y:S01]  /*75e0*/  MUFU.EX2 R193, R193 ;  /* 0x000000c100c17308 */ /* 0x000fe20000000800 */
[----:B---3--:R-:W-:Y:S01]  /*75f0*/  LOP3.LUT R200, R189, UR4, RZ, 0x3c, !PT ;  /* 0x00000004bdc87c12 */ /* 0x008fe2000f8e3cff */
[----:B------:R-:W-:Y:S01]  /*7600*/  UIADD3 UR4, UR20, 0x3c6ef372, URZ ;  /* 0x3c6ef37214047890 */ /* 0x000fe2000fffe03f */
[----:B--2---:R-:W-:Y:S03]  /*7610*/  LOP3.LUT R178, R183, UR5, R188, 0x96, !PT ;  /* 0x00000005b7b27c12 */ /* 0x004fe6000f8e96bc */
[----:B------:R-:W-:Y:S04]  /*7620*/  IMAD.WIDE.U32 R200, R200, -0x326172a9, RZ ;  /* 0xcd9e8d57c8c87825 */ /* 0x000fe800078e00ff */
[----:B------:R-:W-:Y:S01]  /*7630*/  IMAD.WIDE.U32 R178, R178, -0x326172a9, RZ ;  /* 0xcd9e8d57b2b27825 */ /* 0x000fe200078e00ff */
[C---:B----4-:R-:W-:Y:S02]  /*7640*/  LOP3.LUT R2, R201.reuse, UR26, R180, 0x96, !PT ;  /* 0x0000001ac9027c12 */ /* 0x050fe4000f8e96b4 */
[----:B-----5:R-:W-:Y:S01]  /*7650*/  LOP3.LUT R168, R201, UR26, R186, 0x96, !PT ;  /* 0x0000001ac9a87c12 */ /* 0x020fe2000f8e96ba */
[----:B------:R-:W-:Y:S01]  /*7660*/  FFMA.FTZ R186, R21, c[0x0][0x23c], -R192 ;  /* 0x00008f0015ba7a23 */ /* 0x000fe200000108c0 */
[----:B------:R-:W-:Y:S01]  /*7670*/  LOP3.LUT R198, R179, UR4, R200, 0x96, !PT ;  /* 0x00000004b3c67c12 */ /* 0x000fe2000f8e96c8 */
[----:B------:R-:W-:Y:S01]  /*7680*/  IMAD.WIDE.U32 R180, R2, -0x2daee0ad, RZ ;  /* 0xd2511f5302b47825 */ /* 0x000fe200078e00ff */
[----:B------:R-:W-:Y:S03]  /*7690*/  LOP3.LUT R176, R185, UR5, R188, 0x96, !PT ;  /* 0x00000005b9b07c12 */ /* 0x000fe6000f8e96bc */
[----:B------:R-:W-:Y:S01]  /*76a0*/  IMAD.WIDE.U32 R198, R198, -0x2daee0ad, RZ ;  /* 0xd2511f53c6c67825 */ /* 0x000fe200078e00ff */
[----:B------:R-:W-:Y:S01]  /*76b0*/  LOP3.LUT R2, R181, UR27, R182, 0x96, !PT ;  /* 0x0000001bb5027c12 */ /* 0x000fe2000f8e96b6 */
[----:B------:R-:W-:Y:S02]  /*76c0*/  MUFU.EX2 R186, R186 ;  /* 0x000000ba00ba7308 */ /* 0x000fe40000000800 */
[----:B------:R-:W-:Y:S01]  /*76d0*/  FFMA.FTZ R188, R4, c[0x0][0x23c], -R192 ;  /* 0x00008f0004bc7a23 */ /* 0x000fe200000108c0 */
[----:B------:R-:W-:Y:S01]  /*76e0*/  LOP3.LUT R180, R199, UR17, R180, 0x96, !PT ;  /* 0x00000011c7b47c12 */ /* 0x000fe2000f8e96b4 */
[----:B------:R-:W-:Y:S02]  /*76f0*/  IMAD.WIDE.U32 R182, R2, -0x326172a9, RZ ;  /* 0xcd9e8d5702b67825 */ /* 0x000fe400078e00ff */
[----:B------:R-:W1:Y:S02]  /*7700*/  SHFL.BFLY PT, R2, R173, 0x1, 0x1f ;  /* 0x0c201f00ad027f89 */ /* 0x000e6400000e0000 */
[----:B------:R-:W-:Y:S01]  /*7710*/  IMAD.WIDE.U32 R180, R180, -0x326172a9, RZ ;  /* 0xcd9e8d57b4b47825 */ /* 0x000fe200078e00ff */
[----:B------:R-:W-:Y:S01]  /*7720*/  LOP3.LUT R170, R183, UR22, R178, 0x96, !PT ;  /* 0x00000016b7aa7c12 */ /* 0x000fe2000f8e96b2 */
[----:B------:R-:W-:Y:S02]  /*7730*/  MUFU.EX2 R188, R188 ;  /* 0x000000bc00bc7308 */ /* 0x000fe40000000800 */
[----:B------:R-:W-:Y:S01]  /*7740*/  FFMA.FTZ R183, R5, c[0x0][0x23c], -R192 ;  /* 0x00008f0005b77a23 */ /* 0x000fe200000108c0 */
[----:B------:R-:W-:Y:S01]  /*7750*/  LOP3.LUT R178, R181, UR16, R182, 0x96, !PT ;  /* 0x00000010b5b27c12 */ /* 0x000fe2000f8e96b6 */
[----:B------:R-:W-:Y:S04]  /*7760*/  IMAD.WIDE.U32 R196, R170, -0x2daee0ad, RZ ;  /* 0xd2511f53aac47825 */ /* 0x000fe800078e00ff */
[----:B------:R-:W-:Y:S01]  /*7770*/  IMAD.WIDE.U32 R178, R178, -0x2daee0ad, RZ ;  /* 0xd2511f53b2b27825 */ /* 0x000fe200078e00ff */
[----:B------:R-:W-:Y:S03]  /*7780*/  LOP3.LUT R198, R197, UR15, R198, 0x96, !PT ;  /* 0x0000000fc5c67c12 */ /* 0x000fe6000f8e96c6 */
[----:B------:R-:W-:Y:S01]  /*7790*/  IMAD.MOV.U32 R182, RZ, RZ, c[0x0][0x228] ;  /* 0x00008a00ffb67624 */ /* 0x000fe200078e00ff */
[----:B------:R-:W-:Y:S01]  /*77a0*/  LOP3.LUT R196, R179, UR11, R196, 0x96, !PT ;  /* 0x0000000bb3c47c12 */ /* 0x000fe2000f8e96c4 */
[----:B------:R-:W-:Y:S04]  /*77b0*/  IMAD.WIDE.U32 R198, R198, -0x326172a9, RZ ;  /* 0xcd9e8d57c6c67825 */ /* 0x000fe800078e00ff */
[----:B------:R-:W-:Y:S01]  /*77c0*/  IMAD.WIDE.U32 R196, R196, -0x326172a9, RZ ;  /* 0xcd9e8d57c4c47825 */ /* 0x000fe200078e00ff */
[----:B------:R-:W-:Y:S02]  /*77d0*/  LOP3.LUT R172, R199, UR14, R180, 0x96, !PT ;  /* 0x0000000ec7ac7c12 */ /* 0x000fe4000f8e96b4 */
[----:B-1----:R-:W-:Y:S01]  /*77e0*/  FMNMX.FTZ R2, R173, R2, !PT ;  /* 0x00000002ad027209 */ /* 0x002fe20007810000 */
[----:B------:R-:W-:Y:S01]  /*77f0*/  IMAD.SHL.U32 R182, R182, 0x8, RZ ;  /* 0x00000008b6b67824 */ /* 0x000fe200078e00ff */
[C-C-:B------:R-:W-:Y:S01]  /*7800*/  LOP3.LUT R170, R197.reuse, UR24, R198.reuse, 0x96, !PT ;  /* 0x00000018c5aa7c12 */ /* 0x140fe2000f8e96c6 */
[----:B------:R-:W-:Y:S01]  /*7810*/  IMAD.WIDE.U32 R180, R168, -0x2daee0ad, RZ ;  /* 0xd2511f53a8b47825 */ /* 0x000fe200078e00ff */
[----:B------:R-:W-:Y:S02]  /*7820*/  LOP3.LUT R198, R197, UR24, R198, 0x96, !PT ;  /* 0x00000018c5c67c12 */ /* 0x000fe4000f8e96c6 */
[----:B------:R-:W-:Y:S01]  /*7830*/  SHF.R.U32.HI R175, RZ, 0x10, R170 ;  /* 0x00000010ffaf7819 */ /* 0x000fe200000116aa */
[----:B------:R-:W-:Y:S01]  /*7840*/  FFMA.FTZ R179, R16, c[0x0][0x23c], -R192 ;  /* 0x00008f0010b37a23 */ /* 0x000fe200000108c0 */
[----:B------:R-:W-:Y:S01]  /*7850*/  LOP3.LUT R174, R181, UR27, R184, 0x96, !PT ;  /* 0x0000001bb5ae7c12 */ /* 0x000fe2000f8e96b8 */
[----:B------:R-:W-:Y:S01]  /*7860*/  FFMA.FTZ R185, R20, c[0x0][0x23c], -R192 ;  /* 0x00008f0014b97a23 */ /* 0x000fe200000108c0 */
[----:B------:R-:W-:Y:S01]  /*7870*/  LOP3.LUT R175, R175, 0xff, RZ, 0xc0, !PT ;  /* 0x000000ffafaf7812 */ /* 0x000fe200078ec0ff */
[----:B------:R-:W-:Y:S01]  /*7880*/  IMAD.WIDE.U32 R176, R176, -0x326172a9, RZ ;  /* 0xcd9e8d57b0b07825 */ /* 0x000fe200078e00ff */
[----:B------:R-:W-:Y:S02]  /*7890*/  LOP3.LUT R173, R170, 0xff, RZ, 0xc0, !PT ;  /* 0x000000ffaaad7812 */ /* 0x000fe400078ec0ff */
[----:B------:R-:W-:Y:S01]  /*78a0*/  ISETP.GE.U32.AND P4, PT, R252, R175, PT ;  /* 0x000000affc00720c */ /* 0x000fe20003f86070 */
[----:B------:R-:W-:Y:S01]  /*78b0*/  IMAD.WIDE.U32 R174, R174, -0x326172a9, RZ ;  /* 0xcd9e8d57aeae7825 */ /* 0x000fe200078e00ff */
[----:B------:R-:W-:Y:S02]  /*78c0*/  LOP3.LUT R200, R177, UR4, R200, 0x96, !PT ;  /* 0x00000004b1c87c12 */ /* 0x000fe4000f8e96c8 */
[----:B------:R-:W-:Y:S01]  /*78d0*/  ISETP.GE.U32.AND P5, PT, R252, R173, PT ;  /* 0x000000adfc00720c */ /* 0x000fe20003fa6070 */
[----:B------:R-:W-:Y:S01]  /*78e0*/  FFMA.FTZ R184, R17, c[0x0][0x23c], -R192 ;  /* 0x00008f0011b87a23 */ /* 0x000fe200000108c0 */
[----:B------:R-:W-:Y:S01]  /*78f0*/  LOP3.LUT R175, R175, UR22, R176, 0x96, !PT ;  /* 0x00000016afaf7c12 */ /* 0x000fe2000f8e96b0 */
[----:B------:R-:W-:Y:S01]  /*7900*/  FMUL.FTZ R176, R3, c[0x0][0x23c] ;  /* 0x00008f0003b07a20 */ /* 0x000fe20000410000 */
[----:B------:R-:W-:Y:S01]  /*7910*/  SHF.R.U32.HI R173, RZ, 0x18, R170 ;  /* 0x00000018ffad7819 */ /* 0x000fe200000116aa */
[----:B------:R-:W-:Y:S02]  /*7920*/  IMAD.WIDE.U32 R200, R200, -0x2daee0ad, RZ ;  /* 0xd2511f53c8c87825 */ /* 0x000fe400078e00ff */
[----:B------:R-:W-:Y:S01]  /*7930*/  MUFU.EX2 R184, R184 ;  /* 0x000000b800b87308 */ /* 0x000fe20000000800 */
[----:B------:R-:W-:Y:S01]  /*7940*/  FSEL R176, R176, RZ, P0 ;  /* 0x000000ffb0b07208 */ /* 0x000fe20000000000 */
[----:B------:R-:W-:Y:S01]  /*7950*/  FADD.FTZ R168, -R164, R169 ;  /* 0x000000a9a4a87221 */ /* 0x000fe20000010100 */
[----:B------:R-:W-:Y:S01]  /*7960*/  ISETP.GE.U32.AND P3, PT, R252, R173, PT ;  /* 0x000000adfc00720c */ /* 0x000fe20003f66070 */
[----:B------:R-:W-:Y:S01]  /*7970*/  FADD.FTZ R4, -R2, R165 ;  /* 0x000000a502047221 */ /* 0x000fe20000010100 */
[----:B------:R-:W-:Y:S01]  /*7980*/  LOP3.LUT R173, R201, UR17, R180, 0x96, !PT ;  /* 0x00000011c9ad7c12 */ /* 0x000fe2000f8e96b4 */
[--C-:B------:R-:W-:Y:S01]  /*7990*/  FFMA.FTZ R191, R6, c[0x0][0x23c], -R176.reuse ;  /* 0x00008f0006bf7a23 */ /* 0x100fe200000108b0 */
[----:B------:R-:W-:Y:S01]  /*79a0*/  FSETP.NEU.FTZ.AND P0, PT, R2, -INF , PT ;  /* 0xff8000000200780b */ /* 0x000fe20003f1d000 */
[--C-:B------:R-:W-:Y:S02]  /*79b0*/  FFMA.FTZ R7, R7, c[0x0][0x23c], -R176.reuse ;  /* 0x00008f0007077a23 */ /* 0x100fe400000108b0 */
[----:B------:R-:W-:Y:S02]  /*79c0*/  FFMA.FTZ R6, R19, c[0x0][0x23c], -R176 ;  /* 0x00008f0013067a23 */ /* 0x000fe400000108b0 */
[----:B------:R-:W-:Y:S01]  /*79d0*/  FMUL.FTZ R169, R168, c[0x0][0x23c] ;  /* 0x00008f00a8a97a20 */ /* 0x000fe20000410000 */
[----:B------:R-:W-:Y:S01]  /*79e0*/  MUFU.EX2 R191, R191 ;  /* 0x000000bf00bf7308 */ /* 0x000fe20000000800 */
[----:B------:R-:W-:Y:S02]  /*79f0*/  FADD.FTZ R168, -R3, R166 ;  /* 0x000000a603a87221 */ /* 0x000fe40000010100 */
[----:B------:R-:W-:Y:S02]  /*7a00*/  FMUL.FTZ R166, R4, c[0x0][0x23c] ;  /* 0x00008f0004a67a20 */ /* 0x000fe40000410000 */
[----:B------:R-:W-:Y:S02]  /*7a10*/  FADD.FTZ R4, -R0, R167 ;  /* 0x000000a700047221 */ /* 0x000fe40000010100 */
[--C-:B------:R-:W-:Y:S02]  /*7a20*/  FFMA.FTZ R5, R22, c[0x0][0x23c], -R176.reuse ;  /* 0x00008f0016057a23 */ /* 0x100fe400000108b0 */
[--C-:B------:R-:W-:Y:S01]  /*7a30*/  FFMA.FTZ R177, R34, c[0x0][0x23c], -R176.reuse ;  /* 0x00008f0022b17a23 */ /* 0x100fe200000108b0 */
[----:B------:R-:W1:Y:S01]  /*7a40*/  MUFU.EX2 R169, R169 ;  /* 0x000000a900a97308 */ /* 0x000e620000000800 */
[--C-:B------:R-:W-:Y:S02]  /*7a50*/  FFMA.FTZ R199, R18, c[0x0][0x23c], -R176.reuse ;  /* 0x00008f0012c77a23 */ /* 0x100fe400000108b0 */
[----:B------:R-:W-:Y:S02]  /*7a60*/  IMAD.MOV.U32 R18, RZ, RZ, R7 ;  /* 0x000000ffff127224 */ /* 0x000fe400078e0007 */
[--C-:B------:R-:W-:Y:S02]  /*7a70*/  FFMA.FTZ R187, R23, c[0x0][0x23c], -R176.reuse ;  /* 0x00008f0017bb7a23 */ /* 0x100fe400000108b0 */
[----:B------:R-:W-:Y:S02]  /*7a80*/  FFMA.FTZ R176, R35, c[0x0][0x23c], -R176 ;  /* 0x00008f0023b07a23 */ /* 0x000fe400000108b0 */
[----:B------:R-:W-:Y:S01]  /*7a90*/  IMAD.MOV.U32 R35, RZ, RZ, R6 ;  /* 0x000000ffff237224 */ /* 0x000fe200078e0006 */
[----:B------:R-:W-:Y:S01]  /*7aa0*/  MUFU.EX2 R166, R166 ;  /* 0x000000a600a67308 */ /* 0x000fe20000000800 */
[----:B------:R-:W-:Y:S04]  /*7ab0*/  IMAD.WIDE.U32 R6, R173, -0x326172a9, RZ ;  /* 0xcd9e8d57ad067825 */ /* 0x000fe800078e00ff */
[----:B------:R-:W-:Y:S01]  /*7ac0*/  FMUL.FTZ R165, R4, c[0x0][0x23c] ;  /* 0x00008f0004a57a20 */ /* 0x000fe20000410000 */
[----:B------:R-:W-:Y:S01]  /*7ad0*/  LOP3.LUT R180, R7, UR16, R174, 0x96, !PT ;  /* 0x0000001007b47c12 */ /* 0x000fe2000f8e96ae */
[----:B------:R-:W-:Y:S02]  /*7ae0*/  FMUL.FTZ R4, R2, c[0x0][0x23c] ;  /* 0x00008f0002047a20 */ /* 0x000fe40000410000 */
[----:B------:R-:W-:Y:S01]  /*7af0*/  FMUL.FTZ R167, R0, c[0x0][0x23c] ;  /* 0x00008f0000a77a20 */ /* 0x000fe20000410000 */
[----:B------:R-:W-:Y:S01]  /*7b00*/  MUFU.EX2 R199, R199 ;  /* 0x000000c700c77308 */ /* 0x000fe20000000800 */
[----:B------:R-:W-:Y:S01]  /*7b10*/  IMAD.WIDE.U32 R180, R180, -0x2daee0ad, RZ ;  /* 0xd2511f53b4b47825 */ /* 0x000fe200078e00ff */
[----:B------:R-:W-:Y:S02]  /*7b20*/  FSEL R174, R4, RZ, P0 ;  /* 0x000000ff04ae7208 */ /* 0x000fe40000000000 */
[----:B------:R-:W-:Y:S01]  /*7b30*/  FSETP.NEU.FTZ.AND P0, PT, R0, -INF , PT ;  /* 0xff8000000000780b */ /* 0x000fe20003f1d000 */
[----:B-1----:R-:W-:Y:S02]  /*7b40*/  FMUL.FTZ R4, R169, R148 ;  /* 0x00000094a9047220 */ /* 0x002fe40000410000 */
[--C-:B------:R-:W-:Y:S01]  /*7b50*/  FFMA.FTZ R22, R13, c[0x0][0x23c], -R174.reuse ;  /* 0x00008f000d167a23 */ /* 0x100fe200000108ae */
[----:B------:R-:W-:Y:S01]  /*7b60*/  FSEL R167, R167, RZ, P0 ;  /* 0x000000ffa7a77208 */ /* 0x000fe20000000000 */
[----:B------:R-:W2:Y:S01]  /*7b70*/  LDL.LU R13, [R1+0x60] ;  /* 0x00006000010d7983 */ /* 0x000ea20000300800 */
[----:B------:R-:W-:Y:S01]  /*7b80*/  LEA R182, P0, R182, R194, 0x1 ;  /* 0x000000c2b6b67211 */ /* 0x000fe200078008ff */
[----:B------:R-:W-:Y:S01]  /*7b90*/  FFMA.FTZ R34, R12, c[0x0][0x23c], -R174 ;  /* 0x00008f000c227a23 */ /* 0x000fe200000108ae */
[----:B------:R-:W-:Y:S01]  /*7ba0*/  MUFU.EX2 R148, R183 ;  /* 0x000000b700947308 */ /* 0x000fe20000000800 */
[----:B------:R-:W-:Y:S02]  /*7bb0*/  FFMA.FTZ R10, R10, c[0x0][0x23c], -R167 ;  /* 0x00008f000a0a7a23 */ /* 0x000fe400000108a7 */
[----:B------:R-:W-:Y:S02]  /*7bc0*/  FMUL.FTZ R168, R168, c[0x0][0x23c] ;  /* 0x00008f00a8a87a20 */ /* 0x000fe40000410000 */
[----:B------:R-:W-:Y:S04]  /*7bd0*/  IMAD.WIDE.U32 R16, R175, -0x2daee0ad, RZ ;  /* 0xd2511f53af107825 */ /* 0x000fe800078e00ff */
[----:B------:R-:W-:Y:S01]  /*7be0*/  FMUL.FTZ R20, R169, R156 ;  /* 0x0000009ca9147220 */ /* 0x000fe20000410000 */
[----:B------:R-:W-:Y:S01]  /*7bf0*/  LOP3.LUT R200, R17, UR15, R200, 0x96, !PT ;  /* 0x0000000f11c87c12 */ /* 0x000fe2000f8e96c8 */
[----:B------:R1:W-:Y:S01]  /*7c00*/  MUFU.EX2 R12, R10 ;  /* 0x0000000a000c7308 */ /* 0x0003e20000000800 */
[----:B------:R-:W-:Y:S01]  /*7c10*/  LOP3.LUT R202, R181, UR11, R16, 0x96, !PT ;  /* 0x0000000bb5ca7c12 */ /* 0x000fe2000f8e9610 */
[----:B------:R-:W-:Y:S02]  /*7c20*/  FFMA.FTZ R190, R8, c[0x0][0x23c], -R174 ;  /* 0x00008f0008be7a23 */ /* 0x000fe400000108ae */
[----:B------:R-:W-:Y:S04]  /*7c30*/  IMAD.WIDE.U32 R200, R200, -0x326172a9, RZ ;  /* 0xcd9e8d57c8c87825 */ /* 0x000fe800078e00ff */
[----:B------:R-:W-:Y:S01]  /*7c40*/  FMUL.FTZ R16, R169, R152 ;  /* 0x00000098a9107220 */ /* 0x000fe20000410000 */
[----:B------:R-:W-:Y:S01]  /*7c50*/  LOP3.LUT R173, R201, UR14, R6, 0x96, !PT ;  /* 0x0000000ec9ad7c12 */ /* 0x000fe2000f8e9606 */
[----:B------:R-:W3:Y:S01]  /*7c60*/  MUFU.EX2 R168, R168 ;  /* 0x000000a800a87308 */ /* 0x000ee20000000800 */
[----:B------:R-:W-:Y:S02]  /*7c70*/  FFMA.FTZ R8, R9, c[0x0][0x23c], -R174 ;  /* 0x00008f0009087a23 */ /* 0x000fe400000108ae */
[----:B------:R-:W-:Y:S01]  /*7c80*/  IMAD.MOV.U32 R9, RZ, RZ, R5 ;  /* 0x000000ffff097224 */ /* 0x000fe200078e0005 */
[----:B------:R-:W-:Y:S01]  /*7c90*/  LOP3.LUT R5, R170, 0xffff, RZ, 0xc0, !PT ;  /* 0x0000ffffaa057812 */ /* 0x000fe200078ec0ff */
[----:B------:R-:W-:Y:S03]  /*7ca0*/  IMAD.WIDE.U32 R202, R202, -0x326172a9, RZ ;  /* 0xcd9e8d57caca7825 */ /* 0x000fe600078e00ff */
[----:B------:R-:W-:Y:S01]  /*7cb0*/  SHF.R.U32.HI R5, RZ, 0x8, R5 ;  /* 0x00000008ff057819 */ /* 0x000fe20000011605 */
[--C-:B------:R-:W-:Y:S01]  /*7cc0*/  FFMA.FTZ R170, R30, c[0x0][0x23c], -R167.reuse ;  /* 0x00008f001eaa7a23 */ /* 0x100fe200000108a7 */
[----:B------:R-:W4:Y:S01]  /*7cd0*/  MUFU.EX2 R165, R165 ;  /* 0x000000a500a57308 */ /* 0x000f220000000800 */
[----:B------:R-:W-:Y:S01]  /*7ce0*/  IMAD.MOV.U32 R30, RZ, RZ, c[0x0][0x228] ;  /* 0x00008a00ff1e7624 */ /* 0x000fe200078e00ff */
[----:B------:R-:W-:Y:S01]  /*7cf0*/  LOP3.LUT R5, R5, 0xffff, RZ, 0xc0, !PT ;  /* 0x0000ffff05057812 */ /* 0x000fe200078ec0ff */
[--C-:B------:R-:W-:Y:S01]  /*7d00*/  FFMA.FTZ R14, R14, c[0x0][0x23c], -R167.reuse ;  /* 0x00008f000e0e7a23 */ /* 0x100fe200000108a7 */
[----:B-1----:R-:W5:Y:S01]  /*7d10*/  LDL.LU R10, [R1+0x5c] ;  /* 0x00005c00010a7983 */ /* 0x002f620000300800 */
[----:B------:R-:W-:Y:S01]  /*7d20*/  LOP3.LUT R189, R203, UR24, R200, 0x96, !PT ;  /* 0x00000018cbbd7c12 */ /* 0x000fe2000f8e96c8 */
[----:B------:R-:W-:Y:S01]  /*7d30*/  FFMA.FTZ R19, R25, c[0x0][0x23c], -R174 ;  /* 0x00008f0019137a23 */ /* 0x000fe200000108ae */
[----:B------:R-:W-:Y:S01]  /*7d40*/  ISETP.GE.U32.AND P6, PT, R252, R5, PT ;  /* 0x00000005fc00720c */ /* 0x000fe20003fc6070 */
[----:B------:R-:W-:Y:S02]  /*7d50*/  IMAD.MOV.U32 R25, RZ, RZ, R34 ;  /* 0x000000ffff197224 */ /* 0x000fe400078e0022 */
[C---:B------:R-:W-:Y:S01]  /*7d60*/  FMUL.FTZ R5, R169.reuse, R149 ;  /* 0x00000095a9057220 */ /* 0x040fe20000410000 */
[----:B------:R-:W-:Y:S01]  /*7d70*/  MUFU.EX2 R190, R190 ;  /* 0x000000be00be7308 */ /* 0x000fe20000000800 */
[C---:B------:R-:W-:Y:S02]  /*7d80*/  FMUL.FTZ R17, R169.reuse, R153 ;  /* 0x00000099a9117220 */ /* 0x040fe40000410000 */
[C---:B---3--:R-:W-:Y:S02]  /*7d90*/  FMUL.FTZ R6, R168.reuse, R150 ;  /* 0x00000096a8067220 */ /* 0x048fe40000410000 */
[----:B------:R-:W3:Y:S01]  /*7da0*/  LDL.LU R150, [R1+0x58] ;  /* 0x0000580001967983 */ /* 0x000ee20000300800 */
[----:B------:R-:W-:Y:S02]  /*7db0*/  FMUL.FTZ R34, R168, R162 ;  /* 0x000000a2a8227220 */ /* 0x000fe40000410000 */
[----:B------:R-:W-:Y:S02]  /*7dc0*/  IMAD.SHL.U32 R162, R30, 0x8, RZ ;  /* 0x000000081ea27824 */ /* 0x000fe400078e00ff */
[C---:B------:R-:W-:Y:S02]  /*7dd0*/  FMUL.FTZ R21, R169.reuse, R157 ;  /* 0x0000009da9157220 */ /* 0x040fe40000410000 */
[C---:B------:R-:W-:Y:S01]  /*7de0*/  FMUL.FTZ R32, R169.reuse, R160 ;  /* 0x000000a0a9207220 */ /* 0x040fe20000410000 */
[----:B------:R-:W-:Y:S01]  /*7df0*/  LEA.HI.X.SX32 R183, R162, R195, 0x1, P0 ;  /* 0x000000c3a2b77211 */ /* 0x000fe200000f0eff */
        /* <DEDUP_REMOVED lines=14> */
[----:B------:R-:W-:Y:S02]  /*7ee0*/  FFMA.FTZ R192, R33, c[0x0][0x23c], -R192 ;  /* 0x00008f0021c07a23 */ /* 0x000fe400000108c0 */
        /* <DEDUP_REMOVED lines=12> */
[----:B------:R-:W-:Y:S02]  /*7fb0*/  IMAD.MOV.U32 R160, RZ, RZ, R14 ;  /* 0x000000ffffa07224 */ /* 0x000fe400078e000e */
[----:B----4-:R-:W-:Y:S01]  /*7fc0*/  FMUL.FTZ R14, R165, R138 ;  /* 0x0000008aa50e7220 */ /* 0x010fe20000410000 */
[----:B------:R-:W-:Y:S01]  /*7fd0*/  F2FP.PACK_AB R138, R148, R188 ;  /* 0x000000bc948a723e */ /* 0x000fe200000000ff */
[--C-:B------:R-:W-:Y:S02]  /*7fe0*/  FFMA.FTZ R181, R27, c[0x0][0x23c], -R167.reuse ;  /* 0x00008f001bb57a23 */ /* 0x100fe400000108a7 */
[----:B------:R-:W-:Y:S02]  /*7ff0*/  IMAD.MOV.U32 R27, RZ, RZ, R18 ;  /* 0x000000ffff1b7224 */ /* 0x000fe400078e0012 */
[----:B------:R-:W-:Y:S01]  /*8000*/  IMAD.MOV.U32 R156, RZ, RZ, R8 ;  /* 0x000000ffff9c7224 */ /* 0x000fe200078e0008 */
[----:B------:R-:W-:Y:S01]  /*8010*/  @!P5 HADD2 R248, -R138.H0_H0, -RZ.H0_H0 ;  /* 0xa00000ff8af8d230 */ /* 0x000fe20000000900 */
[----:B------:R-:W1:Y:S01]  /*8020*/  MUFU.EX2 R149, R27 ;  /* 0x0000001b00957308 */ /* 0x000e620000000800 */
[----:B------:R-:W-:Y:S02]  /*8030*/  FMUL.FTZ R8, R166, R132 ;  /* 0x00000084a6087220 */ /* 0x000fe40000410000 */
[--C-:B------:R-:W-:Y:S02]  /*8040*/  FFMA.FTZ R11, R11, c[0x0][0x23c], -R167.reuse ;  /* 0x00008f000b0b7a23 */ /* 0x100fe400000108a7 */
[----:B------:R-:W-:Y:S02]  /*8050*/  FFMA.FTZ R23, R24, c[0x0][0x23c], -R174 ;  /* 0x00008f0018177a23 */ /* 0x000fe400000108ae */
[----:B------:R-:W-:Y:S02]  /*8060*/  FFMA.FTZ R201, R26, c[0x0][0x23c], -R167 ;  /* 0x00008f001ac97a23 */ /* 0x000fe400000108a7 */
[----:B------:R-:W-:Y:S02]  /*8070*/  IMAD.MOV.U32 R24, RZ, RZ, R35 ;  /* 0x000000ffff187224 */ /* 0x000fe400078e0023 */
[----:B------:R-:W-:Y:S02]  /*8080*/  IMAD.MOV.U32 R26, RZ, RZ, R11 ;  /* 0x000000ffff1a7224 */ /* 0x000fe400078e000b */
[----:B------:R-:W-:Y:S02]  /*8090*/  IMAD.MOV.U32 R11, RZ, RZ, R19 ;  /* 0x000000ffff0b7224 */ /* 0x000fe400078e0013 */
[----:B------:R-:W-:Y:S02]  /*80a0*/  IMAD.MOV.U32 R153, RZ, RZ, R12 ;  /* 0x000000ffff997224 */ /* 0x000fe400078e000c */
[----:B------:R-:W-:Y:S02]  /*80b0*/  FMUL.FTZ R12, R166, R136 ;  /* 0x00000088a60c7220 */ /* 0x000fe40000410000 */
[C---:B------:R-:W-:Y:S02]  /*80c0*/  FMUL.FTZ R7, R168.reuse, R151 ;  /* 0x00000097a8077220 */ /* 0x040fe40000410000 */
[C---:B------:R-:W-:Y:S02]  /*80d0*/  FMUL.FTZ R18, R168.reuse, R154 ;  /* 0x0000009aa8127220 */ /* 0x040fe40000410000 */
[C---:B------:R-:W-:Y:S01]  /*80e0*/  FMUL.FTZ R19, R168.reuse, R155 ;  /* 0x0000009ba8137220 */ /* 0x040fe20000410000 */
[----:B-1----:R-:W-:Y:S01]  /*80f0*/  F2FP.PACK_AB R136, R149, R191 ;  /* 0x000000bf9588723e */ /* 0x002fe200000000ff */
[C---:B------:R-:W-:Y:S02]  /*8100*/  FMUL.FTZ R35, R168.reuse, R163 ;  /* 0x000000a3a8237220 */ /* 0x040fe40000410000 */
[C---:B------:R-:W-:Y:S02]  /*8110*/  FMUL.FTZ R38, R168.reuse, R38 ;  /* 0x00000026a8267220 */ /* 0x040fe40000410000 */
[C---:B------:R-:W-:Y:S01]  /*8120*/  FMUL.FTZ R39, R168.reuse, R39 ;  /* 0x00000027a8277220 */ /* 0x040fe20000410000 */
[----:B------:R-:W-:Y:S01]  /*8130*/  @!P4 HADD2 R246, -R136.H0_H0, -RZ.H0_H0 ;  /* 0xa00000ff88f6c230 */ /* 0x000fe20000000900 */
        /* <DEDUP_REMOVED lines=12> */
[--C-:B------:R-:W-:Y:S02]  /*8200*/  FFMA.FTZ R175, R28, c[0x0][0x23c], -R174.reuse ;  /* 0x00008f001caf7a23 */ /* 0x100fe400000108ae */
[----:B------:R-:W-:Y:S02]  /*8210*/  FFMA.FTZ R174, R29, c[0x0][0x23c], -R174 ;  /* 0x00008f001dae7a23 */ /* 0x000fe400000108ae */
[----:B------:R-:W-:Y:S02]  /*8220*/  IMAD.MOV.U32 R28, RZ, RZ, R23 ;  /* 0x000000ffff1c7224 */ /* 0x000fe400078e0017 */
[C---:B------:R-:W-:Y:S02]  /*8230*/  FMUL.FTZ R23, R168.reuse, R159 ;  /* 0x0000009fa8177220 */ /* 0x040fe40000410000 */
        /* <DEDUP_REMOVED lines=13> */
[----:B------:R-:W-:Y:S02]  /*8310*/  IMAD.MOV.U32 R158, RZ, RZ, c[0x0][0x228] ;  /* 0x00008a00ff9e7624 */ /* 0x000fe400078e00ff */
[----:B------:R-:W-:Y:S02]  /*8320*/  IMAD.MOV.U32 R161, RZ, RZ, R27 ;  /* 0x000000ffffa17224 */ /* 0x000fe400078e001b */
[----:B------:R-:W-:Y:S02]  /*8330*/  FMUL.FTZ R27, R165, R143 ;  /* 0x0000008fa51b7220 */ /* 0x000fe40000410000 */
[--C-:B------:R-:W-:Y:S02]  /*8340*/  FFMA.FTZ R15, R15, c[0x0][0x23c], -R167.reuse ;  /* 0x00008f000f0f7a23 */ /* 0x100fe400000108a7 */
[----:B------:R-:W-:Y:S02]  /*8350*/  IMAD.MOV.U32 R30, RZ, RZ, R28 ;  /* 0x000000ffff1e7224 */ /* 0x000fe400078e001c */
[----:B------:R-:W-:Y:S02]  /*8360*/  FFMA.FTZ R167, R31, c[0x0][0x23c], -R167 ;  /* 0x00008f001fa77a23 */ /* 0x000fe400000108a7 */
[----:B------:R-:W-:Y:S02]  /*8370*/  IMAD.MOV.U32 R31, RZ, RZ, R25 ;  /* 0x000000ffff1f7224 */ /* 0x000fe400078e0019 */
[C---:B------:R-:W-:Y:S02]  /*8380*/  FMUL.FTZ R25, R166.reuse, R141 ;  /* 0x0000008da6197220 */ /* 0x040fe40000410000 */
[C---:B------:R-:W-:Y:S01]  /*8390*/  FMUL.FTZ R28, R166.reuse, R144 ;  /* 0x00000090a61c7220 */ /* 0x040fe20000410000 */
[----:B------:R-:W-:Y:S01]  /*83a0*/  MUFU.EX2 R167, R167 ;  /* 0x000000a700a77308 */ /* 0x000fe20000000800 */
[C---:B------:R-:W-:Y:S01]  /*83b0*/  FMUL.FTZ R29, R166.reuse, R145 ;  /* 0x00000091a61d7220 */ /* 0x040fe20000410000 */
[----:B------:R-:W-:Y:S01]  /*83c0*/  SHF.R.U32.HI R145, RZ, 0x18, R196 ;  /* 0x00000018ff917819 */ /* 0x000fe200000116c4 */
        /* <DEDUP_REMOVED lines=27> */
[C---:B------:R-:W-:Y:S02]  /*8580*/  FMUL.FTZ R26, R165.reuse, R142 ;  /* 0x0000008ea51a7220 */ /* 0x040fe40000410000 */
[----:B------:R-:W-:Y:S01]  /*8590*/  MUFU.EX2 R142, R161 ;  /* 0x000000a1008e7308 */ /* 0x000fe20000000800 */
[----:B------:R-:W-:Y:S02]  /*85a0*/  IMAD.MOV.U32 R157, RZ, RZ, R15 ;  /* 0x000000ffff9d7224 */ /* 0x000fe400078e000f */
[C---:B------:R-:W-:Y:S01]  /*85b0*/  FMUL.FTZ R15, R165.reuse, R139 ;  /* 0x0000008ba50f7220 */ /* 0x040fe20000410000 */
[----:B------:R-:W-:Y:S01]  /*85c0*/  LOP3.LUT R139, R196, 0xff, RZ, 0xc0, !PT ;  /* 0x000000ffc48b7812 */ /* 0x000fe200078ec0ff */
[C---:B------:R-:W-:Y:S02]  /*85d0*/  FMUL.FTZ R42, R165.reuse, R42 ;  /* 0x0000002aa52a7220 */ /* 0x040fe40000410000 */
[C---:B------:R-:W-:Y:S02]  /*85e0*/  FMUL.FTZ R43, R165.reuse, R43 ;  /* 0x0000002ba52b7220 */ /* 0x040fe40000410000 */
[C---:B------:R-:W-:Y:S02]  /*85f0*/  FMUL.FTZ R46, R165.reuse, R46 ;  /* 0x0000002ea52e7220 */ /* 0x040fe40000410000 */
[C---:B------:R-:W-:Y:S02]  /*8600*/  FMUL.FTZ R47, R165.reuse, R47 ;  /* 0x0000002fa52f7220 */ /* 0x040fe40000410000 */
[----:B------:R-:W-:Y:S02]  /*8610*/  FMUL.FTZ R58, R165, R58 ;  /* 0x0000003aa53a7220 */ /* 0x000fe40000410000 */
[----:B--2---:R-:W-:Y:S02]  /*8620*/  FFMA.FTZ R169, R169, R13, R188 ;  /* 0x0000000da9a97223 */ /* 0x004fe400000100bc */
[----:B------:R-:W-:Y:S01]  /*8630*/  IMAD.MOV.U32 R13, RZ, RZ, R9 ;  /* 0x000000ffff0d7224 */ /* 0x000fe200078e0009 */
[----:B------:R-:W-:Y:S01]  /*8640*/  LOP3.LUT R9, R189, 0xff, RZ, 0xc0, !PT ;  /* 0x000000ffbd097812 */ /* 0x000fe200078ec0ff */
[----:B------:R-:W-:Y:S02]  /*8650*/  FADD.FTZ R169, R148, R169 ;  /* 0x000000a994a97221 */ /* 0x000fe40000010000 */
[----:B------:R-:W-:Y:S01]  /*8660*/  IMAD.MOV.U32 R152, RZ, RZ, R13 ;  /* 0x000000ffff987224 */ /* 0x000fe200078e000d */
[----:B------:R-:W-:Y:S01]  /*8670*/  ISETP.GE.U32.AND P0, PT, R252, R9, PT ;  /* 0x00000009fc00720c */ /* 0x000fe20003f06070 */
[----:B------:R-:W-:Y:S01]  /*8680*/  FMUL.FTZ R9, R166, R133 ;  /* 0x00000085a6097220 */ /* 0x000fe20000410000 */
[----:B------:R-:W-:Y:S01]  /*8690*/  PRMT R133, R138, 0x7632, R133 ;  /* 0x000076328a857816 */ /* 0x000fe20000000085 */
[----:B------:R-:W-:Y:S02]  /*86a0*/  FMUL.FTZ R13, R166, R137 ;  /* 0x00000089a60d7220 */ /* 0x000fe40000410000 */
[----:B------:R1:W2:Y:S01]  /*86b0*/  MUFU.EX2 R137, R156 ;  /* 0x0000009c00897308 */ /* 0x0002a20000000800 */
[----:B------:R-:W-:Y:S01]  /*86c0*/  PRMT R132, R138, 0x5410, R133 ;  /* 0x000054108a847816 */ /* 0x000fe20000000085 */
[----:B------:R-:W-:Y:S01]  /*86d0*/  @!P6 HADD2 R247, -R133.H0_H0, -RZ.H0_H0 ;  /* 0xa00000ff85f7e230 */ /* 0x000fe20000000900 */
[----:B------:R-:W-:Y:S01]  /*86e0*/  @!P5 PRMT R138, R248, 0x5410, RZ ;  /* 0x00005410f88ad816 */ /* 0x000fe200000000ff */
[----:B------:R-:W-:Y:S02]  /*86f0*/  IMAD.MOV.U32 R153, RZ, RZ, R152 ;  /* 0x000000ffff997224 */ /* 0x000fe400078e0098 */
[----:B------:R-:W-:Y:S01]  /*8700*/  IMAD.MOV.U32 R152, RZ, RZ, R30 ;  /* 0x000000ffff987224 */ /* 0x000fe200078e001e */
[----:B------:R-:W-:Y:S01]  /*8710*/  @!P6 PRMT R133, R247, 0x5410, RZ ;  /* 0x00005410f785e816 */ /* 0x000fe200000000ff */
[----:B------:R-:W-:Y:S01]  /*8720*/  STG.E.U16 [R194.64], R138 ;  /* 0x0000008ac2007986 */ /* 0x000fe2000c101512 */
[C---:B------:R-:W-:Y:S01]  /*8730*/  FMUL.FTZ R30, R165.reuse, R146 ;  /* 0x00000092a51e7220 */ /* 0x040fe20000410000 */
[----:B------:R-:W-:Y:S01]  /*8740*/  ISETP.GE.U32.AND P6, PT, R252, R145, PT ;  /* 0x00000091fc00720c */ /* 0x000fe20003fc6070 */
[C---:B------:R-:W-:Y:S01]  /*8750*/  FMUL.FTZ R59, R165.reuse, R59 ;  /* 0x0000003ba53b7220 */ /* 0x040fe20000410000 */
[----:B------:R4:W-:Y:S01]  /*8760*/  STG.E.U16 [R194.64+0x2], R133 ;  /* 0x00000285c2007986 */ /* 0x0009e2000c101512 */
[C---:B------:R-:W-:Y:S01]  /*8770*/  FMUL.FTZ R62, R165.reuse, R62 ;  /* 0x0000003ea53e7220 */ /* 0x040fe20000410000 */
[----:B------:R-:W-:Y:S01]  /*8780*/  MUFU.EX2 R153, R153 ;  /* 0x0000009900997308 */ /* 0x000fe20000000800 */
[C---:B------:R-:W-:Y:S02]  /*8790*/  FMUL.FTZ R63, R165.reuse, R63 ;  /* 0x0000003fa53f7220 */ /* 0x040fe40000410000 */
[C---:B------:R-:W-:Y:S02]  /*87a0*/  FMUL.FTZ R78, R165.reuse, R78 ;  /* 0x0000004ea54e7220 */ /* 0x040fe40000410000 */
[C---:B------:R-:W-:Y:S02]  /*87b0*/  FMUL.FTZ R79, R165.reuse, R79 ;  /* 0x0000004fa54f7220 */ /* 0x040fe40000410000 */
[C---:B------:R-:W-:Y:S02]  /*87c0*/  FMUL.FTZ R90, R165.reuse, R90 ;  /* 0x0000005aa55a7220 */ /* 0x040fe40000410000 */
[C---:B------:R-:W-:Y:S02]  /*87d0*/  FMUL.FTZ R91, R165.reuse, R91 ;  /* 0x0000005ba55b7220 */ /* 0x040fe40000410000 */
[----:B-----5:R-:W-:Y:S02]  /*87e0*/  FFMA.FTZ R168, R168, R10, R191 ;  /* 0x0000000aa8a87223 */ /* 0x020fe400000100bf */
[----:B------:R-:W-:Y:S02]  /*87f0*/  IMAD.MOV.U32 R10, RZ, RZ, R24 ;  /* 0x000000ffff0a7224 */ /* 0x000fe400078e0018 */
[----:B-1----:R-:W-:Y:S02]  /*8800*/  IMAD.MOV.U32 R156, RZ, RZ, R11 ;  /* 0x000000ffff9c7224 */ /* 0x002fe400078e000b */
[C---:B------:R-:W-:Y:S01]  /*8810*/  FMUL.FTZ R11, R165.reuse, R135 ;  /* 0x00000087a50b7220 */ /* 0x040fe20000410000 */
[----:B------:R-:W-:Y:S01]  /*8820*/  PRMT R135, R136, 0x7632, R135 ;  /* 0x0000763288877816 */ /* 0x000fe20000000087 */
[----:B------:R-:W-:Y:S02]  /*8830*/  IMAD.MOV.U32 R151, RZ, RZ, R10 ;  /* 0x000000ffff977224 */ /* 0x000fe400078e000a */
[----:B------:R-:W-:Y:S01]  /*8840*/  FMUL.FTZ R10, R165, R134 ;  /* 0x00000086a50a7220 */ /* 0x000fe20000410000 */
[----:B--2---:R-:W-:Y:S01]  /*8850*/  F2FP.PACK_AB R134, R137, R190 ;  /* 0x000000be8986723e */ /* 0x004fe200000000ff */
[----:B------:R-:W-:Y:S01]  /*8860*/  @!P3 HADD2 R245, -R135.H0_H0, -RZ.H0_H0 ;  /* 0xa00000ff87f5b230 */ /* 0x000fe20000000900 */
[----:B------:R-:W-:Y:S01]  /*8870*/  FMUL.FTZ R24, R166, R140 ;  /* 0x0000008ca6187220 */ /* 0x000fe20000410000 */
[----:B----4-:R-:W-:Y:S01]  /*8880*/  PRMT R133, R136, 0x5410, R135 ;  /* 0x0000541088857816 */ /* 0x010fe20000000087 */
[----:B---3--:R-:W-:Y:S01]  /*8890*/  FFMA.FTZ R166, R166, R150, R190 ;  /* 0x00000096a6a67223 */ /* 0x008fe200000100be */
[----:B------:R-:W-:Y:S01]  /*88a0*/  @!P4 PRMT R136, R246, 0x5410, RZ ;  /* 0x00005410f688c816 */ /* 0x000fe200000000ff */
[----:B------:R-:W-:Y:S01]  /*88b0*/  @!P0 HADD2 R244, -R134.H0_H0, -RZ.H0_H0 ;  /* 0xa00000ff86f48230 */ /* 0x000fe20000000900 */
[----:B------:R-:W-:Y:S01]  /*88c0*/  @!P3 PRMT R135, R245, 0x5410, RZ ;  /* 0x00005410f587b816 */ /* 0x000fe200000000ff */
[----:B------:R-:W-:Y:S01]  /*88d0*/  IMAD.MOV.U32 R150, RZ, RZ, R31 ;  /* 0x000000ffff967224 */ /* 0x000fe200078e001f */
[----:B------:R-:W-:Y:S01]  /*88e0*/  PRMT R143, R134, 0x7632, R143 ;  /* 0x00007632868f7816 */ /* 0x000fe2000000008f */
[----:B------:R1:W-:Y:S01]  /*88f0*/  STG.E.U16 [R182.64], R136 ;  /* 0x00000088b6007986 */ /* 0x0003e2000c101512 */
[----:B------:R-:W-:Y:S01]  /*8900*/  FMUL.FTZ R31, R165, R147 ;  /* 0x00000093a51f7220 */ /* 0x000fe20000410000 */
[----:B------:R-:W-:Y:S01]  /*8910*/  LOP3.LUT R138, R189, 0xffff, RZ, 0xc0, !PT ;  /* 0x0000ffffbd8a7812 */ /* 0x000fe200078ec0ff */
[----:B------:R-:W-:Y:S01]  /*8920*/  IMAD.WIDE R146, R158, 0x70, R182 ;  /* 0x000000709e927825 */ /* 0x000fe200078e02b6 */
[----:B------:R-:W-:Y:S01]  /*8930*/  PRMT R140, R134, 0x5410, R143 ;  /* 0x00005410868c7816 */ /* 0x000fe2000000008f */
[----:B------:R-:W-:Y:S01]  /*8940*/  STG.E.U16 [R182.64+0x2], R135 ;  /* 0x00000287b6007986 */ /* 0x000fe2000c101512 */
[----:B------:R-:W-:Y:S01]  /*8950*/  @!P0 PRMT R134, R244, 0x5410, RZ ;  /* 0x00005410f4868816 */ /* 0x000fe200000000ff */
[----:B------:R-:W-:Y:S01]  /*8960*/  FADD.FTZ R166, R137, R166 ;  /* 0x000000a689a67221 */ /* 0x000fe20000010000 */
[----:B------:R-:W-:Y:S01]  /*8970*/  SHF.R.U32.HI R138, RZ, 0x8, R138 ;  /* 0x00000008ff8a7819 */ /* 0x000fe2000001168a */
[----:B------:R-:W-:Y:S02]  /*8980*/  FADD.FTZ R168, R149, R168 ;  /* 0x000000a895a87221 */ /* 0x000fe40000010000 */
[----:B------:R2:W-:Y:S01]  /*8990*/  STG.E.U16 [R146.64], R134 ;  /* 0x0000008692007986 */ /* 0x0005e2000c101512 */
[----:B------:R-:W-:Y:S01]  /*89a0*/  LOP3.LUT R141, R138, 0xffff, RZ, 0xc0, !PT ;  /* 0x0000ffff8a8d7812 */ /* 0x000fe200078ec0ff */
[----:B------:R-:W3:Y:S01]  /*89b0*/  MUFU.EX2 R149, R150 ;  /* 0x0000009600957308 */ /* 0x000ee20000000800 */
[C---:B------:R-:W-:Y:S02]  /*89c0*/  FMUL.FTZ R94, R165.reuse, R94 ;  /* 0x0000005ea55e7220 */ /* 0x040fe40000410000 */
[C---:B------:R-:W-:Y:S01]  /*89d0*/  ISETP.GE.U32.AND P5, PT, R252.reuse, R141, PT ;  /* 0x0000008dfc00720c */ /* 0x040fe20003fa6070 */
[C---:B------:R-:W-:Y:S01]  /*89e0*/  FMUL.FTZ R95, R165.reuse, R95 ;  /* 0x0000005fa55f7220 */ /* 0x040fe20000410000 */
[--C-:B------:R-:W-:Y:S01]  /*89f0*/  SHF.R.U32.HI R141, RZ, 0x18, R189.reuse ;  /* 0x00000018ff8d7819 */ /* 0x100fe200000116bd */
[C---:B------:R-:W-:Y:S02]  /*8a00*/  FMUL.FTZ R74, R165.reuse, R74 ;  /* 0x0000004aa54a7220 */ /* 0x040fe40000410000 */
[C---:B------:R-:W-:Y:S01]  /*8a10*/  FMUL.FTZ R75, R165.reuse, R75 ;  /* 0x0000004ba54b7220 */ /* 0x040fe20000410000 */
[----:B------:R-:W-:Y:S01]  /*8a20*/  ISETP.GE.U32.AND P3, PT, R252, R141, PT ;  /* 0x0000008dfc00720c */ /* 0x000fe20003f66070 */
[----:B------:R3:W4:Y:S01]  /*8a30*/  MUFU.EX2 R138, R155 ;  /* 0x0000009b008a7308 */ /* 0x0007220000000800 */
[----:B------:R-:W-:Y:S01]  /*8a40*/  SHF.R.U32.HI R141, RZ, 0x10, R189 ;  /* 0x00000010ff8d7819 */ /* 0x000fe200000116bd */
[----:B------:R-:W-:Y:S02]  /*8a50*/  FMUL.FTZ R106, R165, R106 ;  /* 0x0000006aa56a7220 */ /* 0x000fe40000410000 */
[----:B-1----:R-:W-:Y:S01]  /*8a60*/  IMAD R136, R159, 0x38, R162 ;  /* 0x000000389f887824 */ /* 0x002fe200078e02a2 */
[----:B------:R-:W-:Y:S01]  /*8a70*/  LOP3.LUT R141, R141, 0xff, RZ, 0xc0, !PT ;  /* 0x000000ff8d8d7812 */ /* 0x000fe200078ec0ff */
[----:B------:R-:W-:Y:S01]  /*8a80*/  @!P5 HADD2 R250, -R143.H0_H0, -RZ.H0_H0 ;  /* 0xa00000ff8ffad230 */ /* 0x000fe20000000900 */
[C---:B------:R-:W-:Y:S01]  /*8a90*/  FMUL.FTZ R107, R165.reuse, R107 ;  /* 0x0000006ba56b7220 */ /* 0x040fe20000410000 */
[----:B------:R-:W-:Y:S01]  /*8aa0*/  SHF.R.U32.HI R159, RZ, 0x18, R202 ;  /* 0x00000018ff9f7819 */ /* 0x000fe200000116ca */
[C---:B------:R-:W-:Y:S01]  /*8ab0*/  FMUL.FTZ R110, R165.reuse, R110 ;  /* 0x0000006ea56e7220 */ /* 0x040fe20000410000 */
[----:B------:R-:W-:Y:S01]  /*8ac0*/  IADD3 R136, R136, 0x1, RZ ;  /* 0x0000000188887810 */ /* 0x000fe20007ffe0ff */
[C---:B------:R-:W-:Y:S01]  /*8ad0*/  FMUL.FTZ R111, R165.reuse, R111 ;  /* 0x0000006fa56f7220 */ /* 0x040fe20000410000 */
[----:B------:R-:W-:Y:S01]  /*8ae0*/  @!P5 PRMT R143, R250, 0x5410, RZ ;  /* 0x00005410fa8fd816 */ /* 0x000fe200000000ff */
[C---:B------:R-:W-:Y:S01]  /*8af0*/  FMUL.FTZ R122, R165.reuse, R122 ;  /* 0x0000007aa57a7220 */ /* 0x040fe20000410000 */
[----:B------:R-:W-:Y:S01]  /*8b00*/  LEA R188, P0, R136, R194, 0x1 ;  /* 0x000000c288bc7211 */ /* 0x000fe200078008ff */
[----:B--2---:R-:W1:Y:S01]  /*8b10*/  MUFU.EX2 R147, R179 ;  /* 0x000000b300937308 */ /* 0x004e620000000800 */
[----:B------:R-:W-:Y:S01]  /*8b20*/  LOP3.LUT R134, R196, 0xffff, RZ, 0xc0, !PT ;  /* 0x0000ffffc4867812 */ /* 0x000fe200078ec0ff */
[C---:B------:R-:W-:Y:S01]  /*8b30*/  FMUL.FTZ R123, R165.reuse, R123 ;  /* 0x0000007ba57b7220 */ /* 0x040fe20000410000 */
[----:B------:R-:W-:Y:S01]  /*8b40*/  LEA.HI.X.SX32 R189, R136, R195, 0x1, P0 ;  /* 0x000000c388bd7211 */ /* 0x000fe200000f0eff */
[----:B------:R-:W-:Y:S01]  /*8b50*/  IMAD R136, R158, 0x48, RZ ;  /* 0x000000489e887824 */ /* 0x000fe200078e02ff */
[----:B------:R-:W-:Y:S01]  /*8b60*/  SHF.R.U32.HI R134, RZ, 0x8, R134 ;  /* 0x00000008ff867819 */ /* 0x000fe20000011686 */
[C---:B------:R-:W-:Y:S01]  /*8b70*/  FMUL.FTZ R126, R165.reuse, R126 ;  /* 0x0000007ea57e7220 */ /* 0x040fe20000410000 */
[----:B------:R-:W-:Y:S01]  /*8b80*/  ISETP.GE.U32.AND P5, PT, R252, R139, PT ;  /* 0x0000008bfc00720c */ /* 0x000fe20003fa6070 */
[C---:B------:R-:W-:Y:S01]  /*8b90*/  FMUL.FTZ R127, R165.reuse, R127 ;  /* 0x0000007fa57f7220 */ /* 0x040fe20000410000 */
[----:B------:R-:W-:Y:S01]  /*8ba0*/  LOP3.LUT R137, R134, 0xffff, RZ, 0xc0, !PT ;  /* 0x0000ffff86897812 */ /* 0x000fe200078ec0ff */
[----:B------:R-:W-:Y:S01]  /*8bb0*/  FFMA.FTZ R165, R165, R171, R154 ;  /* 0x000000aba5a57223 */ /* 0x000fe2000001009a */
[----:B------:R2:W5:Y:S01]  /*8bc0*/  MUFU.EX2 R134, R151 ;  /* 0x0000009700867308 */ /* 0x0005620000000800 */
[----:B------:R-:W-:Y:S01]  /*8bd0*/  LEA R190, P0, R136, R194, 0x1 ;  /* 0x000000c288be7211 */ /* 0x000fe200078008ff */
[----:B---3--:R-:W-:Y:S01]  /*8be0*/  FADD.FTZ R155, R149, R166 ;  /* 0x000000a6959b7221 */ /* 0x008fe20000010000 */
[C---:B----4-:R-:W-:Y:S01]  /*8bf0*/  F2FP.PACK_AB R148, R138.reuse, R154 ;  /* 0x0000009a8a94723e */ /* 0x050fe200000000ff */
[----:B------:R-:W-:Y:S01]  /*8c00*/  FADD.FTZ R165, R138, R165 ;  /* 0x000000a58aa57221 */ /* 0x000fe20000010000 */
[----:B------:R-:W-:Y:S01]  /*8c10*/  LEA.HI.X.SX32 R191, R136, R195, 0x1, P0 ;  /* 0x000000c388bf7211 */ /* 0x000fe200000f0eff */
[----:B------:R-:W-:Y:S01]  /*8c20*/  FADD.FTZ R155, R142, R155 ;  /* 0x0000009b8e9b7221 */ /* 0x000fe20000010000 */
[----:B------:R-:W-:Y:S01]  /*8c30*/  PRMT R145, R148, 0x7632, R145 ;  /* 0x0000763294917816 */ /* 0x000fe20000000091 */
[----:B------:R3:W-:Y:S01]  /*8c40*/  STG.E.U16 [R188.64], R143 ;  /* 0x0000008fbc007986 */ /* 0x0007e2000c101512 */
[----:B------:R-:W-:Y:S01]  /*8c50*/  ISETP.GE.U32.AND P4, PT, R252, R141, PT ;  /* 0x0000008dfc00720c */ /* 0x000fe20003f86070 */
[----:B------:R4:W3:Y:S01]  /*8c60*/  MUFU.EX2 R136, R160 ;  /* 0x000000a000887308 */ /* 0x0008e20000000800 */
[----:B------:R-:W-:Y:S01]  /*8c70*/  SHF.R.U32.HI R135, RZ, 0x10, R196 ;  /* 0x00000010ff877819 */ /* 0x000fe200000116c4 */
[----:B------:R-:W-:Y:S01]  /*8c80*/  @!P3 HADD2 R243, -R145.H0_H0, -RZ.H0_H0 ;  /* 0xa00000ff91f3b230 */ /* 0x000fe20000000900 */
[----:B-1----:R-:W-:Y:S01]  /*8c90*/  FADD.FTZ R169, R147, R169 ;  /* 0x000000a993a97221 */ /* 0x002fe20000010000 */
[----:B------:R-:W-:Y:S02]  /*8ca0*/  F2FP.PACK_AB R147, R184, R147 ;  /* 0x00000093b893723e */ /* 0x000fe400000000ff */
[----:B------:R-:W-:Y:S01]  /*8cb0*/  LOP3.LUT R138, R202, 0xffff, RZ, 0xc0, !PT ;  /* 0x0000ffffca8a7812 */ /* 0x000fe200078ec0ff */
[----:B------:R-:W-:Y:S01]  /*8cc0*/  FADD.FTZ R154, R184, R169 ;  /* 0x000000a9b89a7221 */ /* 0x000fe20000010000 */
[----:B------:R-:W-:Y:S01]  /*8cd0*/  ISETP.GE.U32.AND P0, PT, R252, R137, PT ;  /* 0x00000089fc00720c */ /* 0x000fe20003f06070 */
[----:B------:R-:W-:Y:S01]  /*8ce0*/  @!P5 HADD2 R242, -R147.H0_H0, -RZ.H0_H0 ;  /* 0xa00000ff93f2d230 */ /* 0x000fe20000000900 */
[----:B------:R-:W-:Y:S01]  /*8cf0*/  PRMT R141, R148, 0x5410, R145 ;  /* 0x00005410948d7816 */ /* 0x000fe20000000091 */
[----:B------:R-:W1:Y:S01]  /*8d00*/  MUFU.EX2 R137, R157 ;  /* 0x0000009d00897308 */ /* 0x000e620000000800 */
[----:B------:R-:W-:Y:S01]  /*8d10*/  @!P3 PRMT R145, R243, 0x5410, RZ ;  /* 0x00005410f391b816 */ /* 0x000fe200000000ff */
[----:B------:R-:W-:Y:S01]  /*8d20*/  @!P4 HADD2 R249, -R148.H0_H0, -RZ.H0_H0 ;  /* 0xa00000ff94f9c230 */ /* 0x000fe20000000900 */
[----:B--2---:R-:W-:Y:S02]  /*8d30*/  LOP3.LUT R151, R202, 0xff, RZ, 0xc0, !PT ;  /* 0x000000ffca977812 */ /* 0x004fe400078ec0ff */
[----:B------:R-:W-:Y:S01]  /*8d40*/  PRMT R144, R147, 0x7632, R144 ;  /* 0x0000763293907816 */ /* 0x000fe20000000090 */
[----:B------:R-:W-:Y:S01]  /*8d50*/  STG.E.U16 [R190.64+0x2], R145 ;  /* 0x00000291be007986 */ /* 0x000fe2000c101512 */
[----:B------:R-:W-:Y:S01]  /*8d60*/  ISETP.GE.U32.AND P3, PT, R252, R151, PT ;  /* 0x00000097fc00720c */ /* 0x000fe20003f66070 */
[----:B------:R-:W-:Y:S01]  /*8d70*/  FADD.FTZ R151, R199, R168 ;  /* 0x000000a8c7977221 */ /* 0x000fe20000010000 */
[----:B------:R-:W-:Y:S01]  /*8d80*/  LOP3.LUT R135, R135, 0xff, RZ, 0xc0, !PT ;  /* 0x000000ff87877812 */ /* 0x000fe200078ec0ff */
[----:B------:R-:W2:Y:S01]  /*8d90*/  MUFU.EX2 R157, R185 ;  /* 0x000000b9009d7308 */ /* 0x000ea20000000800 */
[----:B------:R-:W-:Y:S01]  /*8da0*/  SHF.R.U32.HI R138, RZ, 0x8, R138 ;  /* 0x00000008ff8a7819 */ /* 0x000fe2000001168a */
[----:B------:R-:W-:Y:S01]  /*8db0*/  @!P0 HADD2 R241, -R144.H0_H0, -RZ.H0_H0 ;  /* 0xa00000ff90f18230 */ /* 0x000fe20000000900 */
[----:B----4-:R-:W-:Y:S01]  /*8dc0*/  IMAD.MOV.U32 R160, RZ, RZ, R156 ;  /* 0x000000ffffa07224 */ /* 0x010fe200078e009c */
[C---:B-----5:R-:W-:Y:S01]  /*8dd0*/  F2FP.PACK_AB R146, R134.reuse, R199 ;  /* 0x000000c78692723e */ /* 0x060fe200000000ff */
[----:B------:R-:W-:Y:S01]  /*8de0*/  FADD.FTZ R156, R134, R151 ;  /* 0x00000097869c7221 */ /* 0x000fe20000010000 */
[----:B------:R-:W-:Y:S02]  /*8df0*/  PRMT R134, R147, 0x5410, R144 ;  /* 0x0000541093867816 */ /* 0x000fe40000000090 */
[----:B------:R-:W-:Y:S02]  /*8e00*/  @!P5 PRMT R147, R242, 0x5410, RZ ;  /* 0x00005410f293d816 */ /* 0x000fe400000000ff */
[----:B------:R-:W4:Y:S01]  /*8e10*/  MUFU.EX2 R150, R152 ;  /* 0x0000009800967308 */ /* 0x000f220000000800 */
[----:B------:R-:W-:Y:S02]  /*8e20*/  ISETP.GE.U32.AND P5, PT, R252, R135, PT ;  /* 0x00000087fc00720c */ /* 0x000fe40003fa6070 */
[----:B------:R-:W-:Y:S02]  /*8e30*/  LOP3.LUT R139, R138, 0xffff, RZ, 0xc0, !PT ;  /* 0x0000ffff8a8b7812 */ /* 0x000fe400078ec0ff */
[----:B------:R-:W-:Y:S01]  /*8e40*/  F2FP.PACK_AB R138, R142, R149 ;  /* 0x000000958e8a723e */ /* 0x000fe200000000ff */
[----:B---3--:R-:W-:Y:S01]  /*8e50*/  FADD.FTZ R142, R136, R165 ;  /* 0x000000a5888e7221 */ /* 0x008fe20000010000 */
[----:B------:R-:W-:Y:S02]  /*8e60*/  @!P4 PRMT R148, R249, 0x5410, RZ ;  /* 0x00005410f994c816 */ /* 0x000fe400000000ff */
[C---:B------:R-:W-:Y:S01]  /*8e70*/  ISETP.GE.U32.AND P4, PT, R252.reuse, R139, PT ;  /* 0x0000008bfc00720c */ /* 0x040fe20003f86070 */
[----:B------:R-:W3:Y:S01]  /*8e80*/  MUFU.EX2 R149, R160 ;  /* 0x000000a000957308 */ /* 0x000ee20000000800 */
[----:B------:R-:W-:Y:S01]  /*8e90*/  SHF.R.U32.HI R139, RZ, 0x10, R202 ;  /* 0x00000010ff8b7819 */ /* 0x000fe200000116ca */
[----:B-1----:R-:W-:Y:S01]  /*8ea0*/  FADD.FTZ R142, R137, R142 ;  /* 0x0000008e898e7221 */ /* 0x002fe20000010000 */
[----:B------:R-:W-:Y:S01]  /*8eb0*/  @!P0 PRMT R144, R241, 0x5410, RZ ;  /* 0x00005410f1908816 */ /* 0x000fe200000000ff */
[----:B------:R-:W-:Y:S01]  /*8ec0*/  @!P5 HADD2 R240, -R146.H0_H0, -RZ.H0_H0 ;  /* 0xa00000ff92f0d230 */ /* 0x000fe20000000900 */
[----:B------:R-:W-:Y:S01]  /*8ed0*/  LOP3.LUT R139, R139, 0xff, RZ, 0xc0, !PT ;  /* 0x000000ff8b8b7812 */ /* 0x000fe200078ec0ff */
[----:B------:R1:W-:Y:S01]  /*8ee0*/  STG.E.U16 [R190.64], R148 ;  /* 0x00000094be007986 */ /* 0x0003e2000c101512 */
[----:B------:R-:W-:Y:S01]  /*8ef0*/  F2FP.PACK_AB R136, R137, R136 ;  /* 0x000000888988723e */ /* 0x000fe200000000ff */
[----:B--2---:R-:W-:Y:S01]  /*8f00*/  FADD.FTZ R137, R157, R154 ;  /* 0x0000009a9d897221 */ /* 0x004fe20000010000 */
[----:B------:R-:W-:Y:S01]  /*8f10*/  ISETP.GE.U32.AND P0, PT, R252, R139, PT ;  /* 0x0000008bfc00720c */ /* 0x000fe20003f06070 */
[----:B------:R-:W2:Y:S01]  /*8f20*/  MUFU.EX2 R152, R187 ;  /* 0x000000bb00987308 */ /* 0x000ea20000000800 */
[----:B------:R-:W-:Y:S01]  /*8f30*/  PRMT R139, R146, 0x7632, R139 ;  /* 0x00007632928b7816 */ /* 0x000fe2000000008b */
[----:B------:R-:W-:Y:S01]  /*8f40*/  @!P3 HADD2 R237, -R138.H0_H0, -RZ.H0_H0 ;  /* 0xa00000ff8aedb230 */ /* 0x000fe20000000900 */
[----:B------:R-:W-:Y:S01]  /*8f50*/  F2FP.PACK_AB R157, R186, R157 ;  /* 0x0000009dba9d723e */ /* 0x000fe200000000ff */
[----:B----4-:R-:W-:Y:S01]  /*8f60*/  FADD.FTZ R184, R150, R155 ;  /* 0x0000009b96b87221 */ /* 0x010fe20000010000 */
[----:B------:R-:W-:Y:S01]  /*8f70*/  PRMT R135, R146, 0x5410, R139 ;  /* 0x0000541092877816 */ /* 0x000fe2000000008b */
[----:B------:R-:W-:Y:S01]  /*8f80*/  @!P6 HADD2 R239, -R139.H0_H0, -RZ.H0_H0 ;  /* 0xa00000ff8befe230 */ /* 0x000fe20000000900 */
[----:B------:R-:W-:Y:S01]  /*8f90*/  @!P5 PRMT R146, R240, 0x5410, RZ ;  /* 0x00005410f092d816 */ /* 0x000fe200000000ff */
[--C-:B------:R-:W-:Y:S01]  /*8fa0*/  FADD.FTZ R186, R186, R137.reuse ;  /* 0x00000089baba7221 */ /* 0x100fe20000010000 */
[----:B------:R-:W-:Y:S01]  /*8fb0*/  ISETP.GE.U32.AND P5, PT, R252, R159, PT ;  /* 0x0000009ffc00720c */ /* 0x000fe20003fa6070 */
[----:B------:R-:W-:Y:S01]  /*8fc0*/  IMAD.WIDE.U32 R158, R172, -0x2daee0ad, RZ ;  /* 0xd2511f53ac9e7825 */ /* 0x000fe200078e00ff */
[----:B------:R-:W4:Y:S01]  /*8fd0*/  MUFU.EX2 R151, R201 ;  /* 0x000000c900977308 */ /* 0x000f220000000800 */
[----:B------:R-:W-:Y:S01]  /*8fe0*/  @!P6 PRMT R139, R239, 0x5410, RZ ;  /* 0x00005410ef8be816 */ /* 0x000fe200000000ff */
[----:B------:R-:W-:Y:S01]  /*8ff0*/  @!P0 HADD2 R232, -R136.H0_H0, -RZ.H0_H0 ;  /* 0xa00000ff88e88230 */ /* 0x000fe20000000900 */
[C---:B---3--:R-:W-:Y:S01]  /*9000*/  F2FP.PACK_AB R150, R149.reuse, R150 ;  /* 0x000000969596723e */ /* 0x048fe200000000ff */
[----:B------:R-:W-:Y:S01]  /*9010*/  FADD.FTZ R184, R149, R184 ;  /* 0x000000b895b87221 */ /* 0x000fe20000010000 */
[----:B------:R-:W-:Y:S01]  /*9020*/  LOP3.LUT R154, R159, UR23, R178, 0x96, !PT ;  /* 0x000000179f9a7c12 */ /* 0x000fe2000f8e96b2 */
[----:B------:R-:W-:Y:S01]  /*9030*/  STG.E.U16 [R194.64+0x10], R147 ;  /* 0x00001093c2007986 */ /* 0x000fe2000c101512 */
[----:B------:R-:W-:Y:S01]  /*9040*/  PRMT R137, R138, 0x7632, R137 ;  /* 0x000076328a897816 */ /* 0x000fe20000000089 */
[----:B------:R-:W-:Y:S01]  /*9050*/  FADD.FTZ R185, R153, R156 ;  /* 0x0000009c99b97221 */ /* 0x000fe20000010000 */
[----:B------:R-:W-:Y:S01]  /*9060*/  LOP3.LUT R149, R154, 0xff, RZ, 0xc0, !PT ;  /* 0x000000ff9a957812 */ /* 0x000fe200078ec0ff */
[----:B------:R-:W3:Y:S01]  /*9070*/  MUFU.EX2 R160, R181 ;  /* 0x000000b500a07308 */ /* 0x000ee20000000800 */
[----:B------:R-:W-:Y:S01]  /*9080*/  PRMT R155, R136, 0x7632, R155 ;  /* 0x00007632889b7816 */ /* 0x000fe2000000009b */
[----:B------:R-:W-:Y:S01]  /*9090*/  @!P4 HADD2 R236, -R137.H0_H0, -RZ.H0_H0 ;  /* 0xa00000ff89ecc230 */ /* 0x000fe20000000900 */
[----:B------:R-:W-:Y:S01]  /*90a0*/  ISETP.GE.U32.AND P6, PT, R252, R149, PT ;  /* 0x00000095fc00720c */ /* 0x000fe20003fc6070 */
[----:B------:R5:W-:Y:S01]  /*90b0*/  STG.E.U16 [R194.64+0x12], R144 ;  /* 0x00001290c2007986 */ /* 0x000be2000c101512 */
[----:B------:R-:W-:Y:S01]  /*90c0*/  LOP3.LUT R149, R154, 0xffff, RZ, 0xc0, !PT ;  /* 0x0000ffff9a957812 */ /* 0x000fe200078ec0ff */
[----:B------:R-:W-:Y:S01]  /*90d0*/  @!P5 HADD2 R231, -R155.H0_H0, -RZ.H0_H0 ;  /* 0xa00000ff9be7d230 */ /* 0x000fe20000000900 */
[----:B------:R-:W-:Y:S01]  /*90e0*/  PRMT R143, R136, 0x5410, R155 ;  /* 0x00005410888f7816 */ /* 0x000fe2000000009b */
[----:B------:R-:W-:Y:S01]  /*90f0*/  STG.E.U16 [R182.64+0x10], R146 ;  /* 0x00001092b6007986 */ /* 0x000fe2000c101512 */
[----:B------:R-:W-:Y:S01]  /*9100*/  SHF.R.U32.HI R149, RZ, 0x8, R149 ;  /* 0x00000008ff957819 */ /* 0x000fe20000011695 */
[----:B--2---:R-:W-:Y:S01]  /*9110*/  FADD.FTZ R185, R152, R185 ;  /* 0x000000b998b97221 */ /* 0x004fe20000010000 */
[----:B------:R-:W-:Y:S01]  /*9120*/  @!P0 PRMT R136, R232, 0x5410, RZ ;  /* 0x00005410e8888816 */ /* 0x000fe200000000ff */
[----:B------:R2:W-:Y:S01]  /*9130*/  STG.E.U16 [R182.64+0x12], R139 ;  /* 0x0000128bb6007986 */ /* 0x0005e2000c101512 */
[----:B------:R-:W-:Y:S01]  /*9140*/  LOP3.LUT R149, R149, 0xffff, RZ, 0xc0, !PT ;  /* 0x0000ffff95957812 */ /* 0x000fe200078ec0ff */
[----:B----4-:R-:W-:Y:S01]  /*9150*/  FADD.FTZ R187, R151, R142 ;  /* 0x0000008e97bb7221 */ /* 0x010fe20000010000 */
[----:B------:R-:W-:Y:S01]  /*9160*/  PRMT R142, R138, 0x5410, R137 ;  /* 0x000054108a8e7816 */ /* 0x000fe20000000089 */
[----:B------:R-:W-:Y:S01]  /*9170*/  @!P6 HADD2 R235, -R157.H0_H0, -RZ.H0_H0 ;  /* 0xa00000ff9debe230 */ /* 0x000fe20000000900 */
[----:B------:R-:W-:Y:S01]  /*9180*/  @!P3 PRMT R138, R237, 0x5410, RZ ;  /* 0x00005410ed8ab816 */ /* 0x000fe200000000ff */
[----:B------:R-:W-:Y:S01]  /*9190*/  MUFU.EX2 R199, R175 ;  /* 0x000000af00c77308 */ /* 0x000fe20000000800 */
[----:B------:R-:W-:Y:S02]  /*91a0*/  ISETP.GE.U32.AND P3, PT, R252, R149, PT ;  /* 0x00000095fc00720c */ /* 0x000fe40003f66070 */
[--C-:B------:R-:W-:Y:S01]  /*91b0*/  SHF.R.U32.HI R149, RZ, 0x18, R154.reuse ;  /* 0x00000018ff957819 */ /* 0x100fe2000001169a */
[----:B------:R-:W-:Y:S01]  /*91c0*/  STG.E.U16 [R188.64+0xe], R138 ;  /* 0x00000e8abc007986 */ /* 0x000fe2000c101512 */
[----:B------:R-:W-:Y:S01]  /*91d0*/  @!P4 PRMT R137, R236, 0x5410, RZ ;  /* 0x00005410ec89c816 */ /* 0x000fe200000000ff */
[----:B---3--:R-:W-:Y:S01]  /*91e0*/  FADD.FTZ R187, R160, R187 ;  /* 0x000000bba0bb7221 */ /* 0x008fe20000010000 */
[----:B------:R-:W-:Y:S02]  /*91f0*/  ISETP.GE.U32.AND P4, PT, R252, R149, PT ;  /* 0x00000095fc00720c */ /* 0x000fe40003f86070 */
[--C-:B------:R-:W-:Y:S01]  /*9200*/  SHF.R.U32.HI R149, RZ, 0x10, R154.reuse ;  /* 0x00000010ff957819 */ /* 0x100fe2000001169a */
[----:B------:R3:W-:Y:S01]  /*9210*/  STG.E.U16 [R188.64+0x10], R137 ;  /* 0x00001089bc007986 */ /* 0x0007e2000c101512 */
[----:B------:R-:W-:Y:S01]  /*9220*/  F2FP.PACK_AB R151, R160, R151 ;  /* 0x00000097a097723e */ /* 0x000fe200000000ff */
[----:B------:R-:W-:Y:S01]  /*9230*/  IMAD.WIDE.U32 R160, R173, -0x2daee0ad, RZ ;  /* 0xd2511f53ada07825 */ /* 0x000fe200078e00ff */
[----:B------:R-:W-:Y:S01]  /*9240*/  LOP3.LUT R149, R149, 0xff, RZ, 0xc0, !PT ;  /* 0x000000ff95957812 */ /* 0x000fe200078ec0ff */
[----:B------:R4:W-:Y:S01]  /*9250*/  STG.E.U16 [R190.64+0x10], R136 ;  /* 0x00001088be007986 */ /* 0x0009e2000c101512 */
[----:B------:R-:W-:Y:S02]  /*9260*/  PRMT R154, R157, 0x7632, R154 ;  /* 0x000076329d9a7816 */ /* 0x000fe4000000009a */
[----:B------:R-:W-:Y:S02]  /*9270*/  ISETP.GE.U32.AND P0, PT, R252, R149, PT ;  /* 0x00000095fc00720c */ /* 0x000fe40003f06070 */
[----:B------:R-:W-:Y:S01]  /*9280*/  LOP3.LUT R149, R161, UR23, R180, 0x96, !PT ;  /* 0x00000017a1957c12 */ /* 0x000fe2000f8e96b4 */
[----:B------:R-:W-:Y:S01]  /*9290*/  @!P3 HADD2 R234, -R154.H0_H0, -RZ.H0_H0 ;  /* 0xa00000ff9aeab230 */ /* 0x000fe20000000900 */
[----:B------:R-:W-:Y:S02]  /*92a0*/  F2FP.PACK_AB R153, R152, R153 ;  /* 0x000000999899723e */ /* 0x000fe400000000ff */
[----:B-1----:R-:W-:Y:S02]  /*92b0*/  LOP3.LUT R148, R149, 0xffff, RZ, 0xc0, !PT ;  /* 0x0000ffff95947812 */ /* 0x002fe400078ec0ff */
[----:B------:R-:W-:Y:S02]  /*92c0*/  PRMT R168, R157, 0x5410, R154 ;  /* 0x000054109da87816 */ /* 0x000fe4000000009a */
[----:B------:R-:W-:Y:S02]  /*92d0*/  SHF.R.U32.HI R148, RZ, 0x8, R148 ;  /* 0x00000008ff947819 */ /* 0x000fe40000011694 */
[----:B------:R-:W-:Y:S01]  /*92e0*/  @!P6 PRMT R157, R235, 0x5410, RZ ;  /* 0x00005410eb9de816 */ /* 0x000fe200000000ff */
[----:B------:R-:W-:Y:S01]  /*92f0*/  @!P0 HADD2 R233, -R153.H0_H0, -RZ.H0_H0 ;  /* 0xa00000ff99e98230 */ /* 0x000fe20000000900 */
[----:B------:R-:W-:Y:S02]  /*9300*/  LOP3.LUT R145, R148, 0xffff, RZ, 0xc0, !PT ;  /* 0x0000ffff94917812 */ /* 0x000fe400078ec0ff */
[----:B------:R-:W-:Y:S02]  /*9310*/  @!P3 PRMT R154, R234, 0x5410, RZ ;  /* 0x00005410ea9ab816 */ /* 0x000fe400000000ff */
[C---:B------:R-:W-:Y:S02]  /*9320*/  ISETP.GE.U32.AND P6, PT, R252.reuse, R145, PT ;  /* 0x00000091fc00720c */ /* 0x040fe40003fc6070 */
[--C-:B------:R-:W-:Y:S02]  /*9330*/  SHF.R.U32.HI R145, RZ, 0x18, R149.reuse ;  /* 0x00000018ff917819 */ /* 0x100fe40000011695 */
[----:B------:R-:W-:Y:S02]  /*9340*/  PRMT R152, R153, 0x7632, R152 ;  /* 0x0000763299987816 */ /* 0x000fe40000000098 */
[----:B------:R-:W-:Y:S02]  /*9350*/  ISETP.GE.U32.AND P3, PT, R252, R145, PT ;  /* 0x00000091fc00720c */ /* 0x000fe40003f66070 */
[----:B------:R-:W-:Y:S01]  /*9360*/  LOP3.LUT R163, R149, 0xff, RZ, 0xc0, !PT ;  /* 0x000000ff95a37812 */ /* 0x000fe200078ec0ff */
[----:B------:R-:W-:Y:S01]  /*9370*/  @!P4 HADD2 R230, -R152.H0_H0, -RZ.H0_H0 ;  /* 0xa00000ff98e6c230 */ /* 0x000fe20000000900 */
[----:B------:R-:W-:Y:S02]  /*9380*/  LOP3.LUT R145, R158, 0xff, RZ, 0xc0, !PT ;  /* 0x000000ff9e917812 */ /* 0x000fe400078ec0ff */
[----:B------:R-:W-:Y:S02]  /*9390*/  @!P5 PRMT R155, R231, 0x5410, RZ ;  /* 0x00005410e79bd816 */ /* 0x000fe400000000ff */
[C---:B------:R-:W-:Y:S02]  /*93a0*/  ISETP.GE.U32.AND P5, PT, R252.reuse, R163, PT ;  /* 0x000000a3fc00720c */ /* 0x040fe40003fa6070 */
[----:B------:R-:W-:Y:S01]  /*93b0*/  PRMT R169, R153, 0x5410, R152 ;  /* 0x0000541099a97816 */ /* 0x000fe20000000098 */
[----:B------:R-:W-:Y:S01]  /*93c0*/  STG.E.U16 [R190.64+0x12], R155 ;  /* 0x0000129bbe007986 */ /* 0x000fe2000c101512 */
[----:B------:R-:W-:Y:S02]  /*93d0*/  @!P0 PRMT R153, R233, 0x5410, RZ ;  /* 0x00005410e9998816 */ /* 0x000fe400000000ff */
[----:B------:R-:W-:Y:S01]  /*93e0*/  ISETP.GE.U32.AND P0, PT, R252, R145, PT ;  /* 0x00000091fc00720c */ /* 0x000fe20003f06070 */
[----:B------:R-:W-:Y:S01]  /*93f0*/  STG.E.U16 [R194.64+0x20], R157 ;  /* 0x0000209dc2007986 */ /* 0x000fe2000c101512 */
[--C-:B------:R-:W-:Y:S02]  /*9400*/  SHF.R.U32.HI R145, RZ, 0x10, R149.reuse ;  /* 0x00000010ff917819 */ /* 0x100fe40000011695 */
[----:B-----5:R-:W-:Y:S01]  /*9410*/  LOP3.LUT R144, R158, 0xffff, RZ, 0xc0, !PT ;  /* 0x0000ffff9e907812 */ /* 0x020fe200078ec0ff */
[----:B------:R-:W-:Y:S01]  /*9420*/  STG.E.U16 [R194.64+0x22], R154 ;  /* 0x0000229ac2007986 */ /* 0x000fe2000c101512 */
[----:B------:R-:W-:Y:S01]  /*9430*/  LOP3.LUT R145, R145, 0xff, RZ, 0xc0, !PT ;  /* 0x000000ff91917812 */ /* 0x000fe200078ec0ff */
[----:B------:R-:W-:Y:S01]  /*9440*/  @!P5 HADD2 R229, -R150.H0_H0, -RZ.H0_H0 ;  /* 0xa00000ff96e5d230 */ /* 0x000fe20000000900 */
[----:B------:R-:W-:Y:S01]  /*9450*/  @!P4 PRMT R152, R230, 0x5410, RZ ;  /* 0x00005410e698c816 */ /* 0x000fe200000000ff */
[----:B------:R1:W-:Y:S01]  /*9460*/  STG.E.U16 [R182.64+0x20], R153 ;  /* 0x00002099b6007986 */ /* 0x0003e2000c101512 */
[----:B------:R-:W-:Y:S02]  /*9470*/  ISETP.GE.U32.AND P4, PT, R252, R145, PT ;  /* 0x00000091fc00720c */ /* 0x000fe40003f86070 */
[----:B------:R-:W-:Y:S01]  /*9480*/  SHF.R.U32.HI R144, RZ, 0x8, R144 ;  /* 0x00000008ff907819 */ /* 0x000fe20000011690 */
[----:B------:R5:W-:Y:S01]  /*9490*/  STG.E.U16 [R182.64+0x22], R152 ;  /* 0x00002298b6007986 */ /* 0x000be2000c101512 */
[----:B------:R-:W-:Y:S02]  /*94a0*/  PRMT R149, R150, 0x7632, R149 ;  /* 0x0000763296957816 */ /* 0x000fe40000000095 */
[----:B--2---:R-:W-:Y:S02]  /*94b0*/  LOP3.LUT R139, R144, 0xffff, RZ, 0xc0, !PT ;  /* 0x0000ffff908b7812 */ /* 0x004fe400078ec0ff */
[----:B---3--:R-:W-:Y:S01]  /*94c0*/  LOP3.LUT R137, R198, 0xffff, RZ, 0xc0, !PT ;  /* 0x0000ffffc6897812 */ /* 0x008fe200078ec0ff */
[----:B------:R-:W-:Y:S01]  /*94d0*/  @!P6 HADD2 R227, -R149.H0_H0, -RZ.H0_H0 ;  /* 0xa00000ff95e3e230 */ /* 0x000fe20000000900 */
[----:B------:R-:W-:Y:S02]  /*94e0*/  SHF.R.U32.HI R138, RZ, 0x10, R158 ;  /* 0x00000010ff8a7819 */ /* 0x000fe4000001169e */
[----:B------:R-:W-:Y:S01]  /*94f0*/  PRMT R172, R150, 0x5410, R149 ;  /* 0x0000541096ac7816 */ /* 0x000fe20000000095 */
[----:B------:R-:W-:Y:S01]  /*9500*/  @!P4 HADD2 R223, -R151.H0_H0, -RZ.H0_H0 ;  /* 0xa00000ff97dfc230 */ /* 0x000fe20000000900 */
[----:B------:R-:W-:Y:S02]  /*9510*/  @!P5 PRMT R150, R229, 0x5410, RZ ;  /* 0x00005410e596d816 */ /* 0x000fe400000000ff */
[----:B------:R-:W-:Y:S02]  /*9520*/  ISETP.GE.U32.AND P5, PT, R252, R139, PT ;  /* 0x0000008bfc00720c */ /* 0x000fe40003fa6070 */
[----:B------:R-:W-:Y:S01]  /*9530*/  LOP3.LUT R139, R138, 0xff, RZ, 0xc0, !PT ;  /* 0x000000ff8a8b7812 */ /* 0x000fe200078ec0ff */
[----:B------:R-:W-:Y:S01]  /*9540*/  STG.E.U16 [R188.64+0x1e], R150 ;  /* 0x00001e96bc007986 */ /* 0x000fe2000c101512 */
[----:B------:R-:W-:Y:S02]  /*9550*/  LOP3.LUT R138, R198, 0xff, RZ, 0xc0, !PT ;  /* 0x000000ffc68a7812 */ /* 0x000fe400078ec0ff */
[----:B------:R-:W-:Y:S02]  /*9560*/  SHF.R.U32.HI R137, RZ, 0x8, R137 ;  /* 0x00000008ff897819 */ /* 0x000fe40000011689 */
[----:B------:R-:W-:Y:S02]  /*9570*/  @!P6 PRMT R149, R227, 0x5410, RZ ;  /* 0x00005410e395e816 */ /* 0x000fe400000000ff */
[C---:B------:R-:W-:Y:S02]  /*9580*/  PRMT R148, R151.reuse, 0x7632, R148 ;  /* 0x0000763297947816 */ /* 0x040fe40000000094 */
[----:B------:R-:W-:Y:S01]  /*9590*/  ISETP.GE.U32.AND P6, PT, R252, R139, PT ;  /* 0x0000008bfc00720c */ /* 0x000fe20003fc6070 */
[----:B------:R-:W-:Y:S01]  /*95a0*/  STG.E.U16 [R188.64+0x20], R149 ;  /* 0x00002095bc007986 */ /* 0x000fe2000c101512 */
[----:B------:R-:W-:Y:S01]  /*95b0*/  SHF.R.U32.HI R139, RZ, 0x18, R158 ;  /* 0x00000018ff8b7819 */ /* 0x000fe2000001169e */
[----:B------:R-:W-:Y:S01]  /*95c0*/  @!P3 HADD2 R219, -R148.H0_H0, -RZ.H0_H0 ;  /* 0xa00000ff94dbb230 */ /* 0x000fe20000000900 */
[----:B------:R-:W-:Y:S02]  /*95d0*/  PRMT R137, R138, 0x5410, R137 ;  /* 0x000054108a897816 */ /* 0x000fe40000000089 */
[----:B------:R-:W-:Y:S02]  /*95e0*/  LOP3.LUT R138, R196, 0xffff, RZ, 0xc0, !PT ;  /* 0x0000ffffc48a7812 */ /* 0x000fe400078ec0ff */
[----:B----4-:R-:W-:Y:S02]  /*95f0*/  SHF.R.U32.HI R136, RZ, 0x10, R198 ;  /* 0x00000010ff887819 */ /* 0x010fe400000116c6 */
[----:B------:R-:W-:Y:S02]  /*9600*/  PRMT R173, R151, 0x5410, R148 ;  /* 0x0000541097ad7816 */ /* 0x000fe40000000094 */
[----:B------:R-:W-:Y:S02]  /*9610*/  @!P4 PRMT R151, R223, 0x5410, RZ ;  /* 0x00005410df97c816 */ /* 0x000fe400000000ff */
[----:B------:R-:W-:Y:S02]  /*9620*/  ISETP.GE.U32.AND P4, PT, R252, R139, PT ;  /* 0x0000008bfc00720c */ /* 0x000fe40003f86070 */
[----:B------:R-:W-:Y:S01]  /*9630*/  LOP3.LUT R139, R196, 0xff, RZ, 0xc0, !PT ;  /* 0x000000ffc48b7812 */ /* 0x000fe200078ec0ff */
[----:B------:R-:W-:Y:S01]  /*9640*/  STG.E.U16 [R190.64+0x20], R151 ;  /* 0x00002097be007986 */ /* 0x000fe2000c101512 */
[----:B------:R-:W-:Y:S02]  /*9650*/  SHF.R.U32.HI R138, RZ, 0x8, R138 ;  /* 0x00000008ff8a7819 */ /* 0x000fe4000001168a */
[----:B------:R-:W-:Y:S02]  /*9660*/  SHF.R.U32.HI R145, RZ, 0x18, R198 ;  /* 0x00000018ff917819 */ /* 0x000fe400000116c6 */
[----:B------:R-:W-:Y:S01]  /*9670*/  LOP3.LUT R136, R136, 0xff, RZ, 0xc0, !PT ;  /* 0x000000ff88887812 */ /* 0x000fe200078ec0ff */
[----:B------:R-:W-:Y:S01]  /*9680*/  MUFU.EX2 R198, R174 ;  /* 0x000000ae00c67308 */ /* 0x000fe20000000800 */
[----:B------:R-:W-:Y:S02]  /*9690*/  LOP3.LUT R144, R202, 0xffff, RZ, 0xc0, !PT ;  /* 0x0000ffffca907812 */ /* 0x000fe400078ec0ff */
[----:B------:R-:W-:Y:S02]  /*96a0*/  PRMT R201, R252, 0x7054, R252 ;  /* 0x00007054fcc97816 */ /* 0x000fe400000000fc */
[----:B------:R-:W-:Y:S02]  /*96b0*/  PRMT R138, R139, 0x5410, R138 ;  /* 0x000054108b8a7816 */ /* 0x000fe4000000008a */
[----:B------:R-:W-:Y:S01]  /*96c0*/  LOP3.LUT R139, R203, UR24, R200, 0x96, !PT ;  /* 0x00000018cb8b7c12 */ /* 0x000fe2000f8e96c8 */
[--C-:B------:R-:W-:Y:S01]  /*96d0*/  HSET2.LE.AND R137, R137, R201.reuse, PT ;  /* 0x000000c989897233 */ /* 0x100fe20003803000 */
[----:B------:R-:W-:Y:S02]  /*96e0*/  PRMT R136, R136, 0x5410, R145 ;  /* 0x0000541088887816 */ /* 0x000fe40000000091 */
[----:B------:R-:W-:Y:S02]  /*96f0*/  LOP3.LUT R145, R202, 0xff, RZ, 0xc0, !PT ;  /* 0x000000ffca917812 */ /* 0x000fe400078ec0ff */
[----:B------:R-:W-:Y:S01]  /*9700*/  SHF.R.U32.HI R144, RZ, 0x8, R144 ;  /* 0x00000008ff907819 */ /* 0x000fe20000011690 */
[--C-:B------:R-:W-:Y:S01]  /*9710*/  HSET2.LE.AND R136, R136, R201.reuse, PT ;  /* 0x000000c988887233 */ /* 0x100fe20003803000 */
[----:B------:R-:W-:Y:S01]  /*9720*/  LOP3.LUT R132, R137, R132, RZ, 0xc0, !PT ;  /* 0x0000008489847212 */ /* 0x000fe200078ec0ff */
[--C-:B------:R-:W-:Y:S01]  /*9730*/  HSET2.LE.AND R137, R138, R201.reuse, PT ;  /* 0x000000c98a897233 */ /* 0x100fe20003803000 */
[----:B------:R-:W-:Y:S02]  /*9740*/  PRMT R145, R145, 0x5410, R144 ;  /* 0x0000541091917816 */ /* 0x000fe40000000090 */
[--C-:B------:R-:W-:Y:S02]  /*9750*/  SHF.R.U32.HI R144, RZ, 0x10, R139.reuse ;  /* 0x00000010ff907819 */ /* 0x100fe4000001168b */
[C---:B------:R-:W-:Y:S01]  /*9760*/  LOP3.LUT R162, R139.reuse, 0xffff, RZ, 0xc0, !PT ;  /* 0x0000ffff8ba27812 */ /* 0x040fe200078ec0ff */
[--C-:B------:R-:W-:Y:S01]  /*9770*/  HSET2.LE.AND R145, R145, R201.reuse, PT ;  /* 0x000000c991917233 */ /* 0x100fe20003803000 */
[----:B------:R-:W-:Y:S02]  /*9780*/  LOP3.LUT R147, R139, 0xff, RZ, 0xc0, !PT ;  /* 0x000000ff8b937812 */ /* 0x000fe400078ec0ff */
[----:B------:R-:W-:Y:S02]  /*9790*/  SHF.R.U32.HI R139, RZ, 0x18, R139 ;  /* 0x00000018ff8b7819 */ /* 0x000fe4000001168b */
[----:B------:R-:W-:Y:S02]  /*97a0*/  LOP3.LUT R144, R144, 0xff, RZ, 0xc0, !PT ;  /* 0x000000ff90907812 */ /* 0x000fe400078ec0ff */
[----:B------:R-:W-:Y:S02]  /*97b0*/  LOP3.LUT R133, R136, R133, RZ, 0xc0, !PT ;  /* 0x0000008588857212 */ /* 0x000fe400078ec0ff */
[----:B------:R-:W-:Y:S02]  /*97c0*/  PRMT R144, R144, 0x5410, R139 ;  /* 0x0000541090907816 */ /* 0x000fe4000000008b */
[----:B------:R-:W-:Y:S02]  /*97d0*/  LOP3.LUT R134, R137, R134, RZ, 0xc0, !PT ;  /* 0x0000008689867212 */ /* 0x000fe400078ec0ff */
[----:B------:R-:W2:Y:S01]  /*97e0*/  LDSM.16.MT88.4 R136, [R212+0xa000] ;  /* 0x00a00000d488783b */ /* 0x000ea20000004200 */
[----:B------:R-:W-:Y:S01]  /*97f0*/  SHF.R.U32.HI R146, RZ, 0x10, R196 ;  /* 0x00000010ff927819 */ /* 0x000fe200000116c4 */
[--C-:B------:R-:W-:Y:S01]  /*9800*/  HSET2.LE.AND R144, R144, R201.reuse, PT ;  /* 0x000000c990907233 */ /* 0x100fe20003803000 */
[----:B------:R-:W-:Y:S02]  /*9810*/  SHF.R.U32.HI R162, RZ, 0x8, R162 ;  /* 0x00000008ffa27819 */ /* 0x000fe400000116a2 */
[----:B------:R-:W-:Y:S02]  /*9820*/  SHF.R.U32.HI R197, RZ, 0x18, R196 ;  /* 0x00000018ffc57819 */ /* 0x000fe400000116c4 */
[----:B------:R-:W-:Y:S01]  /*9830*/  LOP3.LUT R146, R146, 0xff, RZ, 0xc0, !PT ;  /* 0x000000ff92927812 */ /* 0x000fe200078ec0ff */
[----:B------:R-:W-:Y:S01]  /*9840*/  MUFU.EX2 R196, R177 ;  /* 0x000000b100c47308 */ /* 0x000fe20000000800 */
[----:B------:R-:W-:Y:S02]  /*9850*/  PRMT R147, R147, 0x5410, R162 ;  /* 0x0000541093937816 */ /* 0x000fe400000000a2 */
[----:B------:R-:W-:Y:S02]  /*9860*/  PRMT R146, R146, 0x5410, R197 ;  /* 0x0000541092927816 */ /* 0x000fe400000000c5 */
[--C-:B------:R-:W-:Y:S01]  /*9870*/  SHF.R.U32.HI R163, RZ, 0x10, R202.reuse ;  /* 0x00000010ffa37819 */ /* 0x100fe200000116ca */
[--C-:B------:R-:W-:Y:S01]  /*9880*/  HSET2.LE.AND R147, R147, R201.reuse, PT ;  /* 0x000000c993937233 */ /* 0x100fe20003803000 */
[----:B------:R-:W-:Y:S01]  /*9890*/  SHF.R.U32.HI R156, RZ, 0x18, R202 ;  /* 0x00000018ff9c7819 */ /* 0x000fe200000116ca */
[--C-:B------:R-:W-:Y:S01]  /*98a0*/  HSET2.LE.AND R146, R146, R201.reuse, PT ;  /* 0x000000c992927233 */ /* 0x100fe20003803000 */
[----:B------:R-:W-:Y:S01]  /*98b0*/  LOP3.LUT R163, R163, 0xff, RZ, 0xc0, !PT ;  /* 0x000000ffa3a37812 */ /* 0x000fe200078ec0ff */
[----:B------:R-:W3:Y:S01]  /*98c0*/  MUFU.EX2 R197, R176 ;  /* 0x000000b000c57308 */ /* 0x000ee20000000800 */
[----:B------:R-:W-:Y:S02]  /*98d0*/  LOP3.LUT R140, R147, R140, RZ, 0xc0, !PT ;  /* 0x0000008c938c7212 */ /* 0x000fe400078ec0ff */
[----:B------:R-:W-:Y:S02]  /*98e0*/  LOP3.LUT R135, R146, R135, RZ, 0xc0, !PT ;  /* 0x0000008792877212 */ /* 0x000fe400078ec0ff */
[----:B------:R-:W-:Y:S02]  /*98f0*/  LOP3.LUT R141, R144, R141, RZ, 0xc0, !PT ;  /* 0x0000008d908d7212 */ /* 0x000fe400078ec0ff */
[----:B------:R-:W-:Y:S02]  /*9900*/  LOP3.LUT R142, R145, R142, RZ, 0xc0, !PT ;  /* 0x0000008e918e7212 */ /* 0x000fe400078ec0ff */
[----:B------:R-:W-:Y:S01]  /*9910*/  PRMT R156, R163, 0x5410, R156 ;  /* 0x00005410a39c7816 */ /* 0x000fe2000000009c */
[----:B------:R-:W4:Y:S01]  /*9920*/  LDSM.16.MT88.4 R144, [R210+0xa000] ;  /* 0x00a00000d290783b */ /* 0x000f220000004200 */
[----:B------:R-:W-:Y:S02]  /*9930*/  @!P3 PRMT R148, R219, 0x5410, RZ ;  /* 0x00005410db94b816 */ /* 0x000fe400000000ff */
[----:B------:R-:W-:Y:S01]  /*9940*/  SHF.R.U32.HI R162, RZ, 0x10, R160 ;  /* 0x00000010ffa27819 */ /* 0x000fe200000116a0 */
[--C-:B------:R-:W-:Y:S01]  /*9950*/  HSET2.LE.AND R156, R156, R201.reuse, PT ;  /* 0x000000c99c9c7233 */ /* 0x100fe20003803000 */
[----:B------:R-:W-:Y:S02]  /*9960*/  LOP3.LUT R180, R161, UR23, R180, 0x96, !PT ;  /* 0x00000017a1b47c12 */ /* 0x000fe4000f8e96b4 */
[----:B-1----:R-:W-:Y:S01]  /*9970*/  LOP3.LUT R153, R162, 0xff, RZ, 0xc0, !PT ;  /* 0x000000ffa2997812 */ /* 0x002fe200078ec0ff */
[----:B------:R-:W-:Y:S01]  /*9980*/  STG.E.U16 [R190.64+0x22], R148 ;  /* 0x00002294be007986 */ /* 0x000fe2000c101512 */
[----:B-----5:R-:W-:Y:S02]  /*9990*/  LOP3.LUT R152, R180, 0xff, RZ, 0xc0, !PT ;  /* 0x000000ffb4987812 */ /* 0x020fe400078ec0ff */
[----:B------:R-:W-:Y:S01]  /*99a0*/  LOP3.LUT R143, R156, R143, RZ, 0xc0, !PT ;  /* 0x0000008f9c8f7212 */ /* 0x000fe200078ec0ff */
[-C--:B--2---:R-:W-:Y:S01]  /*99b0*/  HMMA.16816.F32 R4, R132, R136.reuse, R4 ;  /* 0x000000888404723c */ /* 0x084fe20000001804 */
[----:B------:R-:W-:Y:S01]  /*99c0*/  F2FP.PACK_AB R181, R192, R193 ;  /* 0x000000c1c0b5723e */ /* 0x000fe200000000ff */
[----:B------:R-:W-:Y:S01]  /*99d0*/  FADD.FTZ R193, R193, R186 ;  /* 0x000000bac1c17221 */ /* 0x000fe20000010000 */
[----:B------:R-:W-:Y:S02]  /*99e0*/  LOP3.LUT R163, R160, 0xff, RZ, 0xc0, !PT ;  /* 0x000000ffa0a37812 */ /* 0x000fe400078ec0ff */
[C---:B------:R-:W-:Y:S01]  /*99f0*/  PRMT R166, R181.reuse, 0x7632, R166 ;  /* 0x00007632b5a67816 */ /* 0x040fe200000000a6 */
[----:B------:R-:W-:Y:S01]  /*9a00*/  @!P0 HADD2 R221, -R181.H0_H0, -RZ.H0_H0 ;  /* 0xa00000ffb5dd8230 */ /* 0x000fe20000000900 */
[----:B------:R-:W-:Y:S01]  /*9a10*/  ISETP.GE.U32.AND P3, PT, R252, R163, PT ;  /* 0x000000a3fc00720c */ /* 0x000fe20003f66070 */
[C---:B------:R-:W-:Y:S01]  /*9a20*/  HMMA.16816.F32 R8, R140.reuse, R136, R8 ;  /* 0x000000888c08723c */ /* 0x040fe20000001808 */
[C---:B------:R-:W-:Y:S03]  /*9a30*/  LOP3.LUT R163, R158.reuse, 0xffff, RZ, 0xc0, !PT ;  /* 0x0000ffff9ea37812 */ /* 0x040fe600078ec0ff */
[----:B------:R-:W-:Y:S01]  /*9a40*/  PRMT R156, R181, 0x5410, R166 ;  /* 0x00005410b59c7816 */ /* 0x000fe200000000a6 */
[----:B------:R-:W-:Y:S01]  /*9a50*/  @!P5 HADD2 R220, -R166.H0_H0, -RZ.H0_H0 ;  /* 0xa00000ffa6dcd230 */ /* 0x000fe20000000900 */
[----:B------:R-:W-:Y:S02]  /*9a60*/  @!P0 PRMT R181, R221, 0x5410, RZ ;  /* 0x00005410ddb58816 */ /* 0x000fe400000000ff */
[-C--:B------:R-:W-:Y:S01]  /*9a70*/  HMMA.16816.F32 R12, R140, R138.reuse, R12 ;  /* 0x0000008a8c0c723c */ /* 0x080fe2000000180c */
[----:B------:R-:W-:Y:S02]  /*9a80*/  LOP3.LUT R157, R158, 0xff, RZ, 0xc0, !PT ;  /* 0x000000ff9e9d7812 */ /* 0x000fe400078ec0ff */
[----:B------:R-:W-:Y:S01]  /*9a90*/  STG.E.U16 [R194.64+0x30], R181 ;  /* 0x000030b5c2007986 */ /* 0x000fe2000c101512 */
[----:B------:R-:W-:Y:S02]  /*9aa0*/  @!P5 PRMT R166, R220, 0x5410, RZ ;  /* 0x00005410dca6d816 */ /* 0x000fe400000000ff */
[----:B------:R-:W-:Y:S02]  /*9ab0*/  LOP3.LUT R178, R159, UR23, R178, 0x96, !PT ;  /* 0x000000179fb27c12 */ /* 0x000fe4000f8e96b2 */
[C---:B------:R-:W-:Y:S01]  /*9ac0*/  HMMA.16816.F32 R16, R132.reuse, R138, R16 ;  /* 0x0000008a8410723c */ /* 0x040fe20000001810 */
[----:B------:R-:W1:Y:S03]  /*9ad0*/  LDSM.16.MT88.4 R136, [R209+0xa000] ;  /* 0x00a00000d188783b */ /* 0x000e660000004200 */
[----:B------:R-:W-:Y:S02]  /*9ae0*/  LOP3.LUT R159, R160, 0xffff, RZ, 0xc0, !PT ;  /* 0x0000ffffa09f7812 */ /* 0x000fe400078ec0ff */
[----:B---3--:R-:W-:Y:S01]  /*9af0*/  F2FP.PACK_AB R177, R197, R196 ;  /* 0x000000c4c5b1723e */ /* 0x008fe200000000ff */
[----:B------:R-:W-:Y:S01]  /*9b00*/  FADD.FTZ R196, R196, R185 ;  /* 0x000000b9c4c47221 */ /* 0x000fe20000010000 */
[-C--:B----4-:R-:W-:Y:S01]  /*9b10*/  HMMA.16816.F32 R20, R132, R144.reuse, R20 ;  /* 0x000000908414723c */ /* 0x090fe20000001814 */
[----:B------:R2:W-:Y:S03]  /*9b20*/  STG.E.U16 [R194.64+0x32], R166 ;  /* 0x000032a6c2007986 */ /* 0x0005e6000c101512 */
[C---:B------:R-:W-:Y:S01]  /*9b30*/  PRMT R176, R177.reuse, 0x7632, R176 ;  /* 0x00007632b1b07816 */ /* 0x040fe200000000b0 */
[----:B------:R-:W-:Y:S01]  /*9b40*/  @!P6 HADD2 R222, -R177.H0_H0, -RZ.H0_H0 ;  /* 0xa00000ffb1dee230 */ /* 0x000fe20000000900 */
[----:B------:R-:W-:Y:S02]  /*9b50*/  SHF.R.U32.HI R155, RZ, 0x10, R158 ;  /* 0x00000010ff9b7819 */ /* 0x000fe4000001169e */
[C---:B------:R-:W-:Y:S01]  /*9b60*/  HMMA.16816.F32 R24, R140.reuse, R144, R24 ;  /* 0x000000908c18723c */ /* 0x040fe20000001818 */
[----:B------:R-:W-:Y:S03]  /*9b70*/  PRMT R171, R177, 0x5410, R176 ;  /* 0x00005410b1ab7816 */ /* 0x000fe600000000b0 */
[----:B------:R-:W-:Y:S01]  /*9b80*/  @!P6 PRMT R177, R222, 0x5410, RZ ;  /* 0x00005410deb1e816 */ /* 0x000fe200000000ff */
[----:B------:R-:W-:Y:S01]  /*9b90*/  @!P4 HADD2 R228, -R176.H0_H0, -RZ.H0_H0 ;  /* 0xa00000ffb0e4c230 */ /* 0x000fe20000000900 */
[----:B------:R-:W-:Y:S02]  /*9ba0*/  LOP3.LUT R155, R155, 0xff, RZ, 0xc0, !PT ;  /* 0x000000ff9b9b7812 */ /* 0x000fe400078ec0ff */
[-C--:B------:R-:W-:Y:S01]  /*9bb0*/  HMMA.16816.F32 R28, R140, R146.reuse, R28 ;  /* 0x000000928c1c723c */ /* 0x080fe2000000181c */
[----:B------:R-:W-:Y:S03]  /*9bc0*/  STG.E.U16 [R182.64+0x30], R177 ;  /* 0x000030b1b6007986 */ /* 0x000fe6000c101512 */
[----:B------:R-:W-:Y:S02]  /*9bd0*/  @!P4 PRMT R176, R228, 0x5410, RZ ;  /* 0x00005410e4b0c816 */ /* 0x000fe400000000ff */
[----:B------:R-:W-:Y:S02]  /*9be0*/  SHF.R.U32.HI R158, RZ, 0x18, R158 ;  /* 0x00000018ff9e7819 */ /* 0x000fe4000001169e */
[C---:B------:R-:W-:Y:S01]  /*9bf0*/  HMMA.16816.F32 R32, R132.reuse, R146, R32 ;  /* 0x000000928420723c */ /* 0x040fe20000001820 */
[----:B------:R-:W3:Y:S03]  /*9c00*/  LDSM.16.MT88.4 R144, [R208+0xa000] ;  /* 0x00a00000d090783b */ /* 0x000ee60000004200 */
[--C-:B------:R-:W-:Y:S01]  /*9c10*/  SHF.R.U32.HI R154, RZ, 0x18, R160.reuse ;  /* 0x00000018ff9a7819 */ /* 0x100fe200000116a0 */
[----:B--2---:R-:W-:Y:S01]  /*9c20*/  IMAD.MOV.U32 R166, RZ, RZ, R3 ;  /* 0x000000ffffa67224 */ /* 0x004fe200078e0003 */
[----:B------:R-:W-:Y:S02]  /*9c30*/  SHF.R.U32.HI R165, RZ, 0x18, R160 ;  /* 0x00000018ffa57819 */ /* 0x000fe400000116a0 */
[----:B------:R-:W-:Y:S01]  /*9c40*/  SHF.R.U32.HI R159, RZ, 0x8, R159 ;  /* 0x00000008ff9f7819 */ /* 0x000fe2000001169f */
[-C--:B-1----:R-:W-:Y:S01]  /*9c50*/  HMMA.16816.F32 R36, R132, R136.reuse, R36 ;  /* 0x000000888424723c */ /* 0x082fe20000001824 */
[----:B------:R-:W-:Y:S01]  /*9c60*/  STG.E.U16 [R182.64+0x32], R176 ;  /* 0x000032b0b6007986 */ /* 0x000fe2000c101512 */
[----:B------:R-:W-:Y:S06]  /*9c70*/  ISETP.GE.U32.AND P6, PT, R252, R165, PT ;  /* 0x000000a5fc00720c */ /* 0x000fec0003fc6070 */
        /* <DEDUP_REMOVED lines=10> */
[C---:B------:R-:W-:Y:S07]  /*9d20*/  HMMA.16816.F32 R72, R140.reuse, R136, R72 ;  /* 0x000000888c48723c */ /* 0x040fee0000001848 */
[----:B------:R-:W-:Y:S01]  /*9d30*/  LOP3.LUT R136, R160, 0xffff, RZ, 0xc0, !PT ;  /* 0x0000ffffa0887812 */ /* 0x000fe200078ec0ff */
[-C--:B------:R-:W-:Y:S04]  /*9d40*/  HMMA.16816.F32 R76, R140, R138.reuse, R76 ;  /* 0x0000008a8c4c723c */ /* 0x080fe8000000184c */
[----:B------:R-:W-:Y:S04]  /*9d50*/  SHF.R.U32.HI R136, RZ, 0x8, R136 ;  /* 0x00000008ff887819 */ /* 0x000fe80000011688 */
[C---:B------:R-:W-:Y:S01]  /*9d60*/  HMMA.16816.F32 R80, R132.reuse, R138, R80 ;  /* 0x0000008a8450723c */ /* 0x040fe20000001850 */
[----:B------:R-:W-:Y:S04]  /*9d70*/  LOP3.LUT R137, R136, 0xffff, RZ, 0xc0, !PT ;  /* 0x0000ffff88897812 */ /* 0x000fe800078ec0ff */
[----:B------:R-:W-:Y:S02]  /*9d80*/  ISETP.GE.U32.AND P0, PT, R252, R137, PT ;  /* 0x00000089fc00720c */ /* 0x000fe40003f06070 */
[----:B------:R-:W-:Y:S01]  /*9d90*/  SHF.R.U32.HI R137, RZ, 0x10, R160 ;  /* 0x00000010ff897819 */ /* 0x000fe200000116a0 */
[-C--:B--2---:R-:W-:Y:S01]  /*9da0*/  HMMA.16816.F32 R84, R132, R144.reuse, R84 ;  /* 0x000000908454723c */ /* 0x084fe20000001854 */
[----:B------:R-:W-:Y:S03]  /*9db0*/  LOP3.LUT R160, R160, 0xff, RZ, 0xc0, !PT ;  /* 0x000000ffa0a07812 */ /* 0x000fe600078ec0ff */
[----:B------:R-:W-:Y:S02]  /*9dc0*/  LOP3.LUT R137, R137, 0xff, RZ, 0xc0, !PT ;  /* 0x000000ff89897812 */ /* 0x000fe400078ec0ff */
[----:B------:R-:W-:Y:S02]  /*9dd0*/  PRMT R150, R160, 0x5410, R159 ;  /* 0x00005410a0967816 */ /* 0x000fe4000000009f */
[C---:B------:R-:W-:Y:S01]  /*9de0*/  HMMA.16816.F32 R88, R140.reuse, R144, R88 ;  /* 0x000000908c58723c */ /* 0x040fe20000001858 */
[----:B------:R-:W-:Y:S02]  /*9df0*/  ISETP.GE.U32.AND P5, PT, R252, R137, PT ;  /* 0x00000089fc00720c */ /* 0x000fe40003fa6070 */
[----:B------:R-:W1:Y:S01]  /*9e00*/  LDSM.16.MT88.4 R136, [R209+0xb000] ;  /* 0x00b00000d188783b */ /* 0x000e620000004200 */
[--C-:B------:R-:W-:Y:S01]  /*9e10*/  HSET2.LE.AND R174, R150, R201.reuse, PT ;  /* 0x000000c996ae7233 */ /* 0x100fe20003803000 */
[----:B------:R-:W-:Y:S02]  /*9e20*/  LOP3.LUT R160, R178, 0xffff, RZ, 0xc0, !PT ;  /* 0x0000ffffb2a07812 */ /* 0x000fe400078ec0ff */
[----:B------:R-:W-:Y:S01]  /*9e30*/  SHF.R.U32.HI R144, RZ, 0x8, R163 ;  /* 0x00000008ff907819 */ /* 0x000fe200000116a3 */
[-C--:B------:R-:W-:Y:S01]  /*9e40*/  HMMA.16816.F32 R92, R140, R146.reuse, R92 ;  /* 0x000000928c5c723c */ /* 0x080fe2000000185c */
[----:B------:R-:W-:Y:S03]  /*9e50*/  SHF.R.U32.HI R160, RZ, 0x8, R160 ;  /* 0x00000008ffa07819 */ /* 0x000fe600000116a0 */
[----:B------:R-:W-:Y:S02]  /*9e60*/  PRMT R157, R157, 0x5410, R144 ;  /* 0x000054109d9d7816 */ /* 0x000fe40000000090 */
[----:B------:R-:W-:Y:S02]  /*9e70*/  SHF.R.U32.HI R159, RZ, 0x10, R180 ;  /* 0x00000010ff9f7819 */ /* 0x000fe400000116b4 */
[C---:B------:R-:W-:Y:S01]  /*9e80*/  HMMA.16816.F32 R96, R132.reuse, R146, R96 ;  /* 0x000000928460723c */ /* 0x040fe20000001860 */
[----:B------:R-:W2:Y:S03]  /*9e90*/  LDSM.16.MT88.4 R144, [R208+0xb000] ;  /* 0x00b00000d090783b */ /* 0x000ea60000004200 */
[----:B------:R-:W-:Y:S04]  /*9ea0*/  LOP3.LUT R159, R159, 0xff, RZ, 0xc0, !PT ;  /* 0x000000ff9f9f7812 */ /* 0x000fe800078ec0ff */
[-C--:B-1----:R-:W-:Y:S08]  /*9eb0*/  HMMA.16816.F32 R100, R132, R136.reuse, R100 ;  /* 0x000000888464723c */ /* 0x082ff00000001864 */
[C---:B------:R-:W-:Y:S07]  /*9ec0*/  HMMA.16816.F32 R104, R140.reuse, R136, R104 ;  /* 0x000000888c68723c */ /* 0x040fee0000001868 */
[----:B------:R-:W-:Y:S01]  /*9ed0*/  PRMT R136, R155, 0x5410, R158 ;  /* 0x000054109b887816 */ /* 0x000fe2000000009e */
[-C--:B------:R-:W-:Y:S01]  /*9ee0*/  HMMA.16816.F32 R108, R140, R138.reuse, R108 ;  /* 0x0000008a8c6c723c */ /* 0x080fe2000000186c */
[----:B------:R-:W-:Y:S03]  /*9ef0*/  PRMT R158, R153, 0x5410, R154 ;  /* 0x00005410999e7816 */ /* 0x000fe6000000009a */
[--C-:B------:R-:W-:Y:S01]  /*9f00*/  SHF.R.U32.HI R154, RZ, 0x10, R178.reuse ;  /* 0x00000010ff9a7819 */ /* 0x100fe200000116b2 */
[--C-:B------:R-:W-:Y:S01]  /*9f10*/  HSET2.LE.AND R136, R136, R201.reuse, PT ;  /* 0x000000c988887233 */ /* 0x100fe20003803000 */
[----:B------:R-:W-:Y:S02]  /*9f20*/  LOP3.LUT R153, R180, 0xffff, RZ, 0xc0, !PT ;  /* 0x0000ffffb4997812 */ /* 0x000fe400078ec0ff */
[C---:B------:R-:W-:Y:S01]  /*9f30*/  HMMA.16816.F32 R112, R132.reuse, R138, R112 ;  /* 0x0000008a8470723c */ /* 0x040fe20000001870 */
[----:B------:R-:W-:Y:S03]  /*9f40*/  SHF.R.U32.HI R155, RZ, 0x18, R178 ;  /* 0x00000018ff9b7819 */ /* 0x000fe600000116b2 */
[----:B------:R-:W-:Y:S02]  /*9f50*/  LOP3.LUT R154, R154, 0xff, RZ, 0xc0, !PT ;  /* 0x000000ff9a9a7812 */ /* 0x000fe400078ec0ff */
[----:B------:R-:W-:Y:S02]  /*9f60*/  SHF.R.U32.HI R153, RZ, 0x8, R153 ;  /* 0x00000008ff997819 */ /* 0x000fe40000011699 */
[-C--:B--2---:R-:W-:Y:S01]  /*9f70*/  HMMA.16816.F32 R116, R132, R144.reuse, R116 ;  /* 0x000000908474723c */ /* 0x084fe20000001874 */
[----:B------:R-:W-:Y:S03]  /*9f80*/  PRMT R138, R154, 0x5410, R155 ;  /* 0x000054109a8a7816 */ /* 0x000fe6000000009b */
[----:B------:R-:W-:Y:S02]  /*9f90*/  PRMT R139, R152, 0x5410, R153 ;  /* 0x00005410988b7816 */ /* 0x000fe40000000099 */
[----:B------:R-:W1:Y:S01]  /*9fa0*/  LDSM.16.MT88.4 R152, [R212+0xa800] ;  /* 0x00a80000d498783b */ /* 0x000e620000004200 */
[----:B------:R-:W-:Y:S01]  /*9fb0*/  LOP3.LUT R137, R178, 0xff, RZ, 0xc0, !PT ;  /* 0x000000ffb2897812 */ /* 0x000fe200078ec0ff */
[C---:B------:R-:W-:Y:S01]  /*9fc0*/  HMMA.16816.F32 R120, R140.reuse, R144, R120 ;  /* 0x000000908c78723c */ /* 0x040fe20000001878 */
[----:B------:R2:W3:Y:S03]  /*9fd0*/  MUFU.EX2 R178, R170 ;  /* 0x000000aa00b27308 */ /* 0x0004e60000000800 */
[----:B------:R-:W-:Y:S01]  /*9fe0*/  PRMT R137, R137, 0x5410, R160 ;  /* 0x0000541089897816 */ /* 0x000fe200000000a0 */
[--C-:B------:R-:W-:Y:S01]  /*9ff0*/  HSET2.LE.AND R138, R138, R201.reuse, PT ;  /* 0x000000c98a8a7233 */ /* 0x100fe20003803000 */
[----:B------:R-:W4:Y:S01]  /*a000*/  LDSM.16.MT88.4 R160, [R210+0xa800] ;  /* 0x00a80000d2a0783b */ /* 0x000f220000004200 */
[----:B------:R-:W-:Y:S01]  /*a010*/  LOP3.LUT R171, R136, R171, RZ, 0xc0, !PT ;  /* 0x000000ab88ab7212 */ /* 0x000fe200078ec0ff */
[-C--:B------:R-:W-:Y:S01]  /*a020*/  HMMA.16816.F32 R124, R140, R146.reuse, R124 ;  /* 0x000000928c7c723c */ /* 0x080fe2000000187c */
[--C-:B------:R-:W-:Y:S03]  /*a030*/  HSET2.LE.AND R137, R137, R201.reuse, PT ;  /* 0x000000c989897233 */ /* 0x100fe60003803000 */
[----:B------:R-:W-:Y:S01]  /*a040*/  SHF.R.U32.HI R180, RZ, 0x18, R180 ;  /* 0x00000018ffb47819 */ /* 0x000fe200000116b4 */
[--C-:B------:R-:W-:Y:S01]  /*a050*/  HSET2.LE.AND R136, R158, R201.reuse, PT ;  /* 0x000000c99e887233 */ /* 0x100fe20003803000 */
[----:B------:R-:W-:Y:S01]  /*a060*/  LOP3.LUT R168, R137, R168, RZ, 0xc0, !PT ;  /* 0x000000a889a87212 */ /* 0x000fe200078ec0ff */
[--C-:B------:R-:W-:Y:S01]  /*a070*/  HSET2.LE.AND R137, R157, R201.reuse, PT ;  /* 0x000000c99d897233 */ /* 0x100fe20003803000 */
[----:B------:R-:W-:Y:S01]  /*a080*/  HMMA.16816.F32 R128, R132, R146, R128 ;  /* 0x000000928480723c */ /* 0x000fe20000001880 */
[----:B------:R-:W-:Y:S03]  /*a090*/  PRMT R159, R159, 0x5410, R180 ;  /* 0x000054109f9f7816 */ /* 0x000fe600000000b4 */
[----:B------:R-:W-:Y:S01]  /*a0a0*/  F2FP.PACK_AB R180, R198, R199 ;  /* 0x000000c7c6b4723e */ /* 0x000fe200000000ff */
[----:B------:R-:W-:Y:S01]  /*a0b0*/  FADD.FTZ R199, R199, R184 ;  /* 0x000000b8c7c77221 */ /* 0x000fe20000010000 */
[----:B------:R-:W-:Y:S01]  /*a0c0*/  LOP3.LUT R169, R138, R169, RZ, 0xc0, !PT ;  /* 0x000000a98aa97212 */ /* 0x000fe200078ec0ff */
[--C-:B------:R-:W-:Y:S01]  /*a0d0*/  HSET2.LE.AND R132, R159, R201.reuse, PT ;  /* 0x000000c99f847233 */ /* 0x100fe20003803000 */
[C---:B------:R-:W-:Y:S01]  /*a0e0*/  PRMT R179, R180.reuse, 0x7632, R179 ;  /* 0x00007632b4b37816 */ /* 0x040fe200000000b3 */
[----:B------:R-:W-:Y:S03]  /*a0f0*/  @!P3 HADD2 R226, -R180.H0_H0, -RZ.H0_H0 ;  /* 0xa00000ffb4e2b230 */ /* 0x000fe60000000900 */
[----:B--2---:R-:W-:Y:S01]  /*a100*/  LOP3.LUT R170, R137, R156, RZ, 0xc0, !PT ;  /* 0x0000009c89aa7212 */ /* 0x004fe200078ec0ff */
[----:B------:R-:W-:Y:S01]  /*a110*/  HSET2.LE.AND R137, R139, R201, PT ;  /* 0x000000c98b897233 */ /* 0x000fe20003803000 */
[----:B---3--:R-:W-:Y:S01]  /*a120*/  F2FP.PACK_AB R165, R167, R178 ;  /* 0x000000b2a7a5723e */ /* 0x008fe200000000ff */
[----:B------:R-:W-:Y:S01]  /*a130*/  @!P0 HADD2 R238, -R179.H0_H0, -RZ.H0_H0 ;  /* 0xa00000ffb3ee8230 */ /* 0x000fe20000000900 */
[----:B------:R-:W-:Y:S01]  /*a140*/  PRMT R133, R180, 0x5410, R179 ;  /* 0x00005410b4857816 */ /* 0x000fe200000000b3 */
[----:B------:R-:W-:Y:S01]  /*a150*/  FADD.FTZ R178, R178, R187 ;  /* 0x000000bbb2b27221 */ /* 0x000fe20000010000 */
[----:B------:R-:W-:Y:S01]  /*a160*/  @!P3 PRMT R180, R226, 0x5410, RZ ;  /* 0x00005410e2b4b816 */ /* 0x000fe200000000ff */
[C---:B------:R-:W-:Y:S01]  /*a170*/  @!P6 HADD2 R224, -R165.reuse.H1_H1, -RZ.H0_H0 ;  /* 0xa00000ffa5e0e230 */ /* 0x040fe20000000d00 */
[----:B------:R-:W-:Y:S01]  /*a180*/  @!P0 PRMT R179, R238, 0x5410, RZ ;  /* 0x00005410eeb38816 */ /* 0x000fe200000000ff */
[----:B------:R-:W-:Y:S01]  /*a190*/  @!P5 HADD2 R225, -R165.H0_H0, -RZ.H0_H0 ;  /* 0xa00000ffa5e1d230 */ /* 0x000fe20000000900 */
[-C--:B-1----:R-:W-:Y:S01]  /*a1a0*/  HMMA.16816.F32 R148, R168, R152.reuse, R4 ;  /* 0x00000098a894723c */ /* 0x082fe20000001804 */
[----:B------:R-:W-:Y:S01]  /*a1b0*/  LOP3.LUT R175, R136, R165, RZ, 0xc0, !PT ;  /* 0x000000a588af7212 */ /* 0x000fe200078ec0ff */
[----:B------:R-:W1:Y:S01]  /*a1c0*/  LDSM.16.MT88.4 R4, [R209+0xa800] ;  /* 0x00a80000d104783b */ /* 0x000e620000004200 */
[----:B------:R-:W-:Y:S02]  /*a1d0*/  LOP3.LUT R172, R137, R172, RZ, 0xc0, !PT ;  /* 0x000000ac89ac7212 */ /* 0x000fe400078ec0ff */
[----:B------:R-:W-:Y:S02]  /*a1e0*/  LOP3.LUT R173, R132, R173, RZ, 0xc0, !PT ;  /* 0x000000ad84ad7212 */ /* 0x000fe400078ec0ff */
[----:B------:R-:W-:Y:S03]  /*a1f0*/  LOP3.LUT R174, R174, R133, RZ, 0xc0, !PT ;  /* 0x00000085aeae7212 */ /* 0x000fe600078ec0ff */
[----:B------:R-:W-:Y:S04]  /*a200*/  STG.E.U16 [R188.64+0x2e], R180 ;  /* 0x00002eb4bc007986 */ /* 0x000fe8000c101512 */
[C---:B------:R-:W-:Y:S01]  /*a210*/  HMMA.16816.F32 R132, R172.reuse, R152, R8 ;  /* 0x00000098ac84723c */ /* 0x040fe20000001808 */
[----:B------:R-:W2:Y:S07]  /*a220*/  LDSM.16.MT88.4 R8, [R208+0xa800] ;  /* 0x00a80000d008783b */ /* 0x000eae0000004200 */
[-C--:B------:R-:W-:Y:S01]  /*a230*/  HMMA.16816.F32 R136, R172, R154.reuse, R12 ;  /* 0x0000009aac88723c */ /* 0x080fe2000000180c */
[----:B------:R-:W3:Y:S07]  /*a240*/  LDSM.16.MT88.4 R12, [R212+0xb800] ;  /* 0x00b80000d40c783b */ /* 0x000eee0000004200 */
[C---:B------:R-:W-:Y:S01]  /*a250*/  HMMA.16816.F32 R152, R168.reuse, R154, R16 ;  /* 0x0000009aa898723c */ /* 0x040fe20000001810 */
[----:B------:R-:W5:Y:S07]  /*a260*/  LDSM.16.MT88.4 R16, [R210+0xb800] ;  /* 0x00b80000d210783b */ /* 0x000f6e0000004200 */
[-C--:B----4-:R-:W-:Y:S01]  /*a270*/  HMMA.16816.F32 R156, R168, R160.reuse, R20 ;  /* 0x000000a0a89c723c */ /* 0x090fe20000001814 */
[----:B------:R-:W4:Y:S07]  /*a280*/  LDSM.16.MT88.4 R20, [R209+0xb800] ;  /* 0x00b80000d114783b */ /* 0x000f2e0000004200 */
[C---:B------:R-:W-:Y:S01]  /*a290*/  HMMA.16816.F32 R140, R172.reuse, R160, R24 ;  /* 0x000000a0ac8c723c */ /* 0x040fe20000001818 */
[----:B------:R-:W2:Y:S07]  /*a2a0*/  LDSM.16.MT88.4 R24, [R208+0xb800] ;  /* 0x00b80000d018783b */ /* 0x000eae0000004200 */
[-C--:B------:R-:W-:Y:S01]  /*a2b0*/  HMMA.16816.F32 R144, R172, R162.reuse, R28 ;  /* 0x000000a2ac90723c */ /* 0x080fe2000000181c */
[----:B------:R-:W-:Y:S07]  /*a2c0*/  STG.E.U16 [R188.64+0x30], R179 ;  /* 0x000030b3bc007986 */ /* 0x000fee000c101512 */
[C---:B------:R-:W-:Y:S08]  /*a2d0*/  HMMA.16816.F32 R160, R168.reuse, R162, R32 ;  /* 0x000000a2a8a0723c */ /* 0x040ff00000001820 */
[-C--:B-1----:R-:W-:Y:S08]  /*a2e0*/  HMMA.16816.F32 R36, R168, R4.reuse, R36 ;  /* 0x00000004a824723c */ /* 0x082ff00000001824 */
[C---:B------:R-:W-:Y:S07]  /*a2f0*/  HMMA.16816.F32 R40, R172.reuse, R4, R40 ;  /* 0x00000004ac28723c */ /* 0x040fee0000001828 */
[----:B------:R-:W-:Y:S01]  /*a300*/  @P6 PRMT R5, R165, 0x7632, R5 ;  /* 0x00007632a5056816 */ /* 0x000fe20000000005 */
[-C--:B------:R-:W-:Y:S01]  /*a310*/  HMMA.16816.F32 R44, R172, R6.reuse, R44 ;  /* 0x00000006ac2c723c */ /* 0x080fe2000000182c */
[----:B------:R-:W-:Y:S03]  /*a320*/  @!P6 PRMT R5, R224, 0x5410, RZ ;  /* 0x00005410e005e816 */ /* 0x000fe600000000ff */
[----:B------:R-:W-:Y:S02]  /*a330*/  IADD3 R4, P0, R194, -0x40, RZ ;  /* 0xffffffc0c2047810 */ /* 0x000fe40007f1e0ff */
[----:B------:R1:W-:Y:S01]  /*a340*/  STG.E.U16 [R190.64+0x32], R5 ;  /* 0x00003205be007986 */ /* 0x0003e2000c101512 */
[----:B------:R-:W-:Y:S01]  /*a350*/  @!P5 PRMT R165, R225, 0x5410, RZ ;  /* 0x00005410e1a5d816 */ /* 0x000fe200000000ff */
[C---:B------:R-:W-:Y:S02]  /*a360*/  HMMA.16816.F32 R48, R168.reuse, R6, R48 ;  /* 0x00000006a830723c */ /* 0x040fe40000001830 */
[----:B------:R3:W-:Y:S04]  /*a370*/  STL [R1+0x64], R4 ;  /* 0x0000640401007387 */ /* 0x0007e80000100800 */
[----:B------:R4:W-:Y:S01]  /*a380*/  STG.E.U16 [R190.64+0x30], R165 ;  /* 0x000030a5be007986 */ /* 0x0009e2000c101512 */
[----:B------:R-:W-:Y:S01]  /*a390*/  FADD.FTZ R6, R192, R193 ;  /* 0x000000c1c0067221 */ /* 0x000fe20000010000 */
[-C--:B--2---:R-:W-:Y:S04]  /*a3a0*/  HMMA.16816.F32 R52, R168, R8.reuse, R52 ;  /* 0x00000008a834723c */ /* 0x084fe80000001834 */
[----:B------:R2:W-:Y:S04]  /*a3b0*/  STL [R1+0x60], R6 ;  /* 0x0000600601007387 */ /* 0x0005e80000100800 */
[C---:B------:R-:W-:Y:S08]  /*a3c0*/  HMMA.16816.F32 R56, R172.reuse, R8, R56 ;  /* 0x00000008ac38723c */ /* 0x040ff00000001838 */
[-C--:B------:R-:W-:Y:S01]  /*a3d0*/  HMMA.16816.F32 R60, R172, R10.reuse, R60 ;  /* 0x0000000aac3c723c */ /* 0x080fe2000000183c */
[----:B-1----:R-:W-:Y:S03]  /*a3e0*/  FADD.FTZ R5, R197, R196 ;  /* 0x000000c4c5057221 */ /* 0x002fe60000010000 */
[----:B---3--:R-:W-:Y:S02]  /*a3f0*/  FADD.FTZ R4, R198, R199 ;  /* 0x000000c7c6047221 */ /* 0x008fe40000010000 */
[----:B------:R2:W-:Y:S02]  /*a400*/  STL [R1+0x5c], R5 ;  /* 0x00005c0501007387 */ /* 0x0005e40000100800 */
[C---:B------:R-:W-:Y:S01]  /*a410*/  HMMA.16816.F32 R64, R168.reuse, R10, R64 ;  /* 0x0000000aa840723c */ /* 0x040fe20000001840 */
[----:B----4-:R-:W-:Y:S01]  /*a420*/  IMAD.MOV.U32 R165, RZ, RZ, R2 ;  /* 0x000000ffffa57224 */ /* 0x010fe200078e0002 */
[----:B------:R2:W-:Y:S06]  /*a430*/  STL [R1+0x58], R4 ;  /* 0x0000580401007387 */ /* 0x0005ec0000100800 */
[-C--:B------:R-:W-:Y:S08]  /*a440*/  HMMA.16816.F32 R68, R168, R12.reuse, R68 ;  /* 0x0000000ca844723c */ /* 0x080ff00000001844 */
        /* <DEDUP_REMOVED lines=14> */
[----:B------:R-:W-:Y:S07]  /*a530*/  HMMA.16816.F32 R128, R168, R26, R128 ;  /* 0x0000001aa880723c */ /* 0x000fee0000001880 */
[----:B------:R-:W-:Y:S01]  /*a540*/  FADD.FTZ R171, R167, R178 ;  /* 0x000000b2a7ab7221 */ /* 0x000fe20000010000 */
[----:B------:R-:W-:Y:S01]  /*a550*/  IADD3.X R168, R195, -0x1, RZ, P0, !PT ;  /* 0xffffffffc3a87810 */ /* 0x000fe200007fe4ff */
[----:B------:R-:W-:Y:S01]  /*a560*/  IMAD.MOV.U32 R169, RZ, RZ, R164 ;  /* 0x000000ffffa97224 */ /* 0x000fe200078e00a4 */
[----:B------:R-:W-:Y:S01]  /*a570*/  ISETP.LT.AND P0, PT, RZ, UR25, PT ;  /* 0x00000019ff007c0c */ /* 0x000fe2000bf01270 */
[----:B------:R-:W-:Y:S01]  /*a580*/  UIADD3 UR25, UR25, -0x1, URZ ;  /* 0xffffffff19197890 */ /* 0x000fe2000fffe03f */
[----:B------:R-:W-:Y:S11]  /*a590*/  IMAD.MOV.U32 R167, RZ, RZ, R0 ;  /* 0x000000ffffa77224 */ /* 0x000ff600078e0000 */
[----:B--2---:R-:W-:-:S05]  /*a5a0*/  @P0 BRA `(.L_x_1594) ;  /* 0xffffc30000000947 */ /* 0x004fca000383ffff */
.L_x_1593:
[----:B--2---:R-:W2:Y:S04]  /*a5b0*/  LDL.LU R5, [R1+0x60] ;  /* 0x0000600001057983 */ /* 0x004ea80000300800 */
[----:B------:R-:W1:Y:S01]  /*a5c0*/  SHFL.BFLY PT, R8, R171, 0x2, 0x1f ;  /* 0x0c401f00ab087f89 */ /* 0x000e6200000e0000 */
[----:B------:R-:W-:Y:S01]  /*a5d0*/  MOV R13, 0x3f800000 ;  /* 0x3f800000000d7802 */ /* 0x000fe20000000f00 */
[----:B------:R-:W3:Y:S01]  /*a5e0*/  S2UR UR6, SR_CTAID.Y ;  /* 0x00000000000679c3 */ /* 0x000ee20000002600 */
[----:B------:R-:W-:Y:S01]  /*a5f0*/  UISETP.NE.AND UP0, UPT, UR9, -0x1, UPT ;  /* 0xffffffff0900788c */ /* 0x000fe2000bf05270 */
[----:B------:R-:W4:Y:S01]  /*a600*/  LDL.LU R4, [R1+0x5c] ;  /* 0x00005c0001047983 */ /* 0x000f220000300800 */
[----:B------:R-:W-:-:S03]  /*a610*/  ULDC.64 UR4, c[0x0][0x1e8] ;  /* 0x00007a0000047ab9 */ /* 0x000fc60000000a00 */
[----:B------:R-:W5:Y:S04]  /*a620*/  LDL.LU R12, [R1+0x58] ;  /* 0x00005800010c7983 */ /* 0x000f680000300800 */
[----:B------:R-:W5:Y:S01]  /*a630*/  LDL.LU R11, [R1] ;  /* 0x00000000010b7983 */ /* 0x000f620000300800 */
[----:B------:R-:W3:Y:S01]  /*a640*/  S2UR UR10, SR_CTAID.X ;  /* 0x00000000000a79c3 */ /* 0x000ee20000002500 */
[----:B------:R-:W-:Y:S01]  /*a650*/  @UP0 UIMAD.WIDE.U32 UR16, UR9, UR4, URZ ;  /* 0x00000004091002a5 */ /* 0x000fe2000f8e003f */
[----:B------:R-:W-:Y:S01]  /*a660*/  BSSY B0, `(.L_x_1597) ;  /* 0x00001ad000007945 */ /* 0x000fe20003800000 */
[----:B------:R-:W-:Y:S02]  /*a670*/  ULDC UR8, c[0x0][0x214] ;  /* 0x0000850000087ab9 */ /* 0x000fe40000000800 */
[----:B------:R-:W-:-:S02]  /*a680*/  @UP0 UIMAD UR7, UR9, UR5, UR17 ;  /* 0x00000005090702a4 */ /* 0x000fc4000f8e0211 */
[----:B------:R-:W-:Y:S01]  /*a690*/  UMOV UR24, URZ ;  /* 0x0000003f00187c82 */ /* 0x000fe20008000000 */
[----:B------:R-:W3:Y:S01]  /*a6a0*/  S2UR UR11, SR_CTAID.Z ;  /* 0x00000000000b79c3 */ /* 0x000ee20000002700 */
[----:B------:R-:W-:Y:S01]  /*a6b0*/  ULDC.64 UR4, c[0x0][0x1e0] ;  /* 0x0000780000047ab9 */ /* 0x000fe20000000a00 */
[----:B-1----:R-:W-:Y:S01]  /*a6c0*/  FADD.FTZ R15, R8, R171 ;  /* 0x000000ab080f7221 */ /* 0x002fe20000010000 */
[----:B------:R-:W-:Y:S02]  /*a6d0*/  UMOV UR25, URZ ;  /* 0x0000003f00197c82 */ /* 0x000fe40008000000 */
[----:B---3--:R-:W-:Y:S02]  /*a6e0*/  @!UP0 USHF.R.S32.HI UR14, URZ, 0x1f, UR6 ;  /* 0x0000001f3f0e8899 */ /* 0x008fe40008011406 */
[----:B------:R-:W-:Y:S01]  /*a6f0*/  SHFL.BFLY PT, R14, R15, 0x1, 0x1f ;  /* 0x0c201f000f0e7f89 */ /* 0x000fe200000e0000 */
        /* <DEDUP_REMOVED lines=34> */
[----:B-----5:R-:W3:Y:S01]  /*a920*/  SHFL.BFLY PT, R7, R12, 0x2, 0x1f ;  /* 0x0c401f000c077f89 */ /* 0x020ee200000e0000 */
[----:B------:R-:W-:Y:S01]  /*a930*/  MOV R170, R11 ;  /* 0x0000000b00aa7202 */ /* 0x000fe20000000f00 */
[----:B-1----:R-:W-:-:S05]  /*a940*/  FADD.FTZ R10, R10, R5 ;  /* 0x000000050a0a7221 */ /* 0x002fca0000010000 */
[----:B------:R-:W1:Y:S01]  /*a950*/  SHFL.BFLY PT, R5, R10, 0x1, 0x1f ;  /* 0x0c201f000a057f89 */ /* 0x000e6200000e0000 */
[----:B--2---:R-:W-:-:S03]  /*a960*/  FADD.FTZ R9, R9, R4 ;  /* 0x0000000409097221 */ /* 0x004fc60000010000 */
[----:B------:R-:W2:Y:S01]  /*a970*/  S2R R4, SR_TID.X ;  /* 0x0000000000047919 */ /* 0x000ea20000002100 */
[----:B---3--:R-:W-:Y:S01]  /*a980*/  FADD.FTZ R7, R7, R12 ;  /* 0x0000000c07077221 */ /* 0x008fe20000010000 */
[----:B------:R-:W-:Y:S02]  /*a990*/  MOV R12, 0x3f800000 ;  /* 0x3f800000000c7802 */ /* 0x000fe40000000f00 */
[----:B------:R-:W3:Y:S04]  /*a9a0*/  SHFL.BFLY PT, R6, R9, 0x1, 0x1f ;  /* 0x0c201f0009067f89 */ /* 0x000ee800000e0000 */
[----:B------:R-:W4:Y:S01]  /*a9b0*/  SHFL.BFLY PT, R16, R7, 0x1, 0x1f ;  /* 0x0c201f0007107f89 */ /* 0x000f2200000e0000 */
[----:B-1----:R-:W-:Y:S01]  /*a9c0*/  FADD.FTZ R5, R10, R5 ;  /* 0x000000050a057221 */ /* 0x002fe20000010000 */
[----:B--2---:R-:W-:-:S04]  /*a9d0*/  SHF.R.S32.HI R17, RZ, 0x1f, R4 ;  /* 0x0000001fff117819 */ /* 0x004fc80000011404 */
[----:B------:R-:W-:Y:S02]  /*a9e0*/  FSETP.NE.FTZ.AND P6, PT, R5, RZ, PT ;  /* 0x000000ff0500720b */ /* 0x000fe40003fd5000 */
[-C--:B------:R-:W-:Y:S01]  /*a9f0*/  LEA.HI R11, R17, R4.reuse, RZ, 0x2 ;  /* 0x00000004110b7211 */ /* 0x080fe200078f10ff */
[----:B---3--:R-:W-:Y:S01]  /*aa00*/  FADD.FTZ R6, R9, R6 ;  /* 0x0000000609067221 */ /* 0x008fe20000010000 */
[----:B------:R-:W-:Y:S02]  /*aa10*/  LEA.HI R8, R17, R4, RZ, 0x5 ;  /* 0x0000000411087211 */ /* 0x000fe400078f28ff */
[--C-:B------:R-:W-:Y:S01]  /*aa20*/  SHF.R.S32.HI R10, RZ, 0x2, R11.reuse ;  /* 0x00000002ff0a7819 */ /* 0x100fe2000001140b */
[----:B----4-:R-:W-:Y:S01]  /*aa30*/  FADD.FTZ R16, R7, R16 ;  /* 0x0000001007107221 */ /* 0x010fe20000010000 */
[----:B------:R-:W-:Y:S02]  /*aa40*/  SHF.R.S32.HI R9, RZ, 0x1f, R11 ;  /* 0x0000001fff097819 */ /* 0x000fe4000001140b */
[----:B------:R-:W-:-:S02]  /*aa50*/  LOP3.LUT R11, R11, 0x3ffffffc, RZ, 0xc0, !PT ;  /* 0x3ffffffc0b0b7812 */ /* 0x000fc400078ec0ff */
[----:B------:R-:W-:Y:S01]  /*aa60*/  LEA.HI R9, R9, R10, RZ, 0x3 ;  /* 0x0000000a09097211 */ /* 0x000fe200078f18ff */
[----:B------:R-:W1:Y:S01]  /*aa70*/  @P6 MUFU.RCP R12, R5 ;  /* 0x00000005000c6308 */ /* 0x000e620000001000 */
[----:B------:R-:W-:Y:S02]  /*aa80*/  FSETP.NE.FTZ.AND P4, PT, R16, RZ, PT ;  /* 0x000000ff1000720b */ /* 0x000fe40003f95000 */
[----:B------:R-:W-:Y:S02]  /*aa90*/  LOP3.LUT R9, R9, 0xfffffff8, RZ, 0xc0, !PT ;  /* 0xfffffff809097812 */ /* 0x000fe400078ec0ff */
[----:B------:R-:W-:Y:S01]  /*aaa0*/  IADD3 R18, -R11, R4, RZ ;  /* 0x000000040b127210 */ /* 0x000fe20007ffe1ff */
[----:B------:R-:W-:Y:S01]  /*aab0*/  FADD.FTZ R11, R15, R14 ;  /* 0x0000000e0f0b7221 */ /* 0x000fe20000010000 */
[----:B------:R-:W-:Y:S01]  /*aac0*/  IADD3 R9, R10, -R9, RZ ;  /* 0x800000090a097210 */ /* 0x000fe20007ffe0ff */
[----:B------:R-:W-:Y:S01]  /*aad0*/  @P6 MUFU.LG2 R5, R5 ;  /* 0x0000000500056308 */ /* 0x000fe20000000c00 */
[----:B------:R-:W-:-:S02]  /*aae0*/  MOV R10, 0x3f800000 ;  /* 0x3f800000000a7802 */ /* 0x000fc40000000f00 */
[----:B------:R-:W-:Y:S02]  /*aaf0*/  FSETP.NE.FTZ.AND P5, PT, R6, RZ, PT ;  /* 0x000000ff0600720b */ /* 0x000fe40003fb5000 */
[----:B------:R-:W-:Y:S02]  /*ab00*/  FSETP.NE.FTZ.AND P3, PT, R11, RZ, PT ;  /* 0x000000ff0b00720b */ /* 0x000fe40003f75000 */
[----:B------:R-:W-:Y:S01]  /*ab10*/  SHF.R.S32.HI R7, RZ, 0x5, R8 ;  /* 0x00000005ff077819 */ /* 0x000fe20000011408 */
[----:B------:R-:W2:Y:S01]  /*ab20*/  @P4 MUFU.RCP R10, R16 ;  /* 0x00000010000a4308 */ /* 0x000ea20000001000 */
[----:B-1----:R-:W-:Y:S01]  /*ab30*/  FMUL.FTZ R12, R12, c[0x0][0x2dc] ;  /* 0x0000b7000c0c7a20 */ /* 0x002fe20000410000 */
[----:B------:R-:W-:Y:S02]  /*ab40*/  R2P PR, R9, 0x6 ;  /* 0x0000000609007804 */ /* 0x000fe40000000000 */
[----:B------:R-:W-:Y:S01]  /*ab50*/  LEA R7, R7, R18, 0x9 ;  /* 0x0000001207077211 */ /* 0x000fe200078e48ff */
[----:B------:R-:W-:-:S02]  /*ab60*/  FMUL.FTZ R148, R12, R148 ;  /* 0x000000940c947220 */ /* 0x000fc40000410000 */
[C---:B------:R-:W-:Y:S01]  /*ab70*/  FMUL.FTZ R149, R12.reuse, R149 ;  /* 0x000000950c957220 */ /* 0x040fe20000410000 */
[----:B------:R-:W1:Y:S01]  /*ab80*/  @P5 MUFU.RCP R13, R6 ;  /* 0x00000006000d5308 */ /* 0x000e620000001000 */
[C---:B------:R-:W-:Y:S02]  /*ab90*/  FMUL.FTZ R152, R12.reuse, R152 ;  /* 0x000000980c987220 */ /* 0x040fe40000410000 */
[C---:B------:R-:W-:Y:S01]  /*aba0*/  FMUL.FTZ R153, R12.reuse, R153 ;  /* 0x000000990c997220 */ /* 0x040fe20000410000 */
[----:B------:R-:W-:Y:S01]  /*abb0*/  F2FP.PACK_AB R148, R149, R148 ;  /* 0x000000949594723e */ /* 0x000fe200000000ff */
[C---:B------:R-:W-:Y:S02]  /*abc0*/  FMUL.FTZ R156, R12.reuse, R156 ;  /* 0x0000009c0c9c7220 */ /* 0x040fe40000410000 */
[C---:B------:R-:W-:Y:S01]  /*abd0*/  FMUL.FTZ R157, R12.reuse, R157 ;  /* 0x0000009d0c9d7220 */ /* 0x040fe20000410000 */
[----:B------:R-:W-:Y:S01]  /*abe0*/  F2FP.PACK_AB R152, R153, R152 ;  /* 0x000000989998723e */ /* 0x000fe200000000ff */
[C---:B------:R-:W-:Y:S01]  /*abf0*/  FMUL.FTZ R160, R12.reuse, R160 ;  /* 0x000000a00ca07220 */ /* 0x040fe20000410000 */
[----:B------:R-:W-:Y:S01]  /*ac00*/  @P5 MUFU.LG2 R6, R6 ;  /* 0x0000000600065308 */ /* 0x000fe20000000c00 */
[C---:B------:R-:W-:Y:S01]  /*ac10*/  FMUL.FTZ R161, R12.reuse, R161 ;  /* 0x000000a10ca17220 */ /* 0x040fe20000410000 */
[----:B------:R-:W-:Y:S01]  /*ac20*/  F2FP.PACK_AB R156, R157, R156 ;  /* 0x0000009c9d9c723e */ /* 0x000fe200000000ff */
[----:B------:R-:W-:-:S02]  /*ac30*/  FMUL.FTZ R36, R12, R36 ;  /* 0x000000240c247220 */ /* 0x000fc40000410000 */
[C---:B------:R-:W-:Y:S01]  /*ac40*/  FMUL.FTZ R37, R12.reuse, R37 ;  /* 0x000000250c257220 */ /* 0x040fe20000410000 */
[----:B------:R-:W-:Y:S01]  /*ac50*/  F2FP.PACK_AB R160, R161, R160 ;  /* 0x000000a0a1a0723e */ /* 0x000fe200000000ff */
[C---:B------:R-:W-:Y:S01]  /*ac60*/  FMUL.FTZ R48, R12.reuse, R48 ;  /* 0x000000300c307220 */ /* 0x040fe20000410000 */
[----:B------:R-:W-:Y:S01]  /*ac70*/  @P4 MUFU.LG2 R16, R16 ;  /* 0x0000001000104308 */ /* 0x000fe20000000c00 */
        /* <DEDUP_REMOVED lines=32> */
[----:B--2---:R-:W-:Y:S01]  /*ae80*/  FMUL.FTZ R10, R10, c[0x0][0x2dc] ;  /* 0x0000b7000a0a7a20 */ /* 0x004fe20000410000 */
[----:B------:R-:W-:Y:S01]  /*ae90*/  F2FP.PACK_AB R116, R117, R116 ;  /* 0x000000747574723e */ /* 0x000fe200000000ff */
[----:B-1----:R-:W-:Y:S01]  /*aea0*/  FMUL.FTZ R13, R13, c[0x0][0x2dc] ;  /* 0x0000b7000d0d7a20 */ /* 0x002fe20000410000 */
[----:B------:R-:W-:Y:S01]  /*aeb0*/  F2FP.PACK_AB R128, R129, R128 ;  /* 0x000000808180723e */ /* 0x000fe200000000ff */
[C---:B------:R-:W-:Y:S01]  /*aec0*/  FMUL.FTZ R132, R10.reuse, R132 ;  /* 0x000000840a847220 */ /* 0x040fe20000410000 */
[----:B------:R-:W1:Y:S01]  /*aed0*/  @P3 MUFU.RCP R12, R11 ;  /* 0x0000000b000c3308 */ /* 0x000e620000001000 */
[----:B------:R-:W-:-:S02]  /*aee0*/  FMUL.FTZ R133, R10, R133 ;  /* 0x000000850a857220 */ /* 0x000fc40000410000 */
[C---:B------:R-:W-:Y:S02]  /*aef0*/  FMUL.FTZ R136, R10.reuse, R136 ;  /* 0x000000880a887220 */ /* 0x040fe40000410000 */
[C---:B------:R-:W-:Y:S01]  /*af00*/  FMUL.FTZ R137, R10.reuse, R137 ;  /* 0x000000890a897220 */ /* 0x040fe20000410000 */
[----:B------:R-:W-:Y:S01]  /*af10*/  F2FP.PACK_AB R132, R133, R132 ;  /* 0x000000848584723e */ /* 0x000fe200000000ff */
[C---:B------:R-:W-:Y:S01]  /*af20*/  FMUL.FTZ R140, R10.reuse, R140 ;  /* 0x0000008c0a8c7220 */ /* 0x040fe20000410000 */
[----:B------:R-:W2:Y:S01]  /*af30*/  @P3 MUFU.LG2 R11, R11 ;  /* 0x0000000b000b3308 */ /* 0x000ea20000000c00 */
        /* <DEDUP_REMOVED lines=40> */
[C---:B------:R-:W-:Y:S01]  /*b1c0*/  SHF.L.U32 R10, R9.reuse, 0x6, RZ ;  /* 0x00000006090a7819 */ /* 0x040fe200000006ff */
[----:B-1----:R-:W-:Y:S01]  /*b1d0*/  FMUL.FTZ R12, R12, c[0x0][0x2dc] ;  /* 0x0000b7000c0c7a20 */ /* 0x002fe20000410000 */
        /* <DEDUP_REMOVED lines=9> */
[C---:B------:R-:W-:Y:S01]  /*b270*/  FMUL.FTZ R134, R12.reuse, R134 ;  /* 0x000000860c867220 */ /* 0x040fe20000410000 */
[----:B------:R-:W-:Y:S01]  /*b280*/  LEA R7, R7, R10, 0x1 ;  /* 0x0000000a07077211 */ /* 0x000fe200078e08ff */
[C---:B------:R-:W-:Y:S01]  /*b290*/  FMUL.FTZ R135, R12.reuse, R135 ;  /* 0x000000870c877220 */ /* 0x040fe20000410000 */
[----:B------:R-:W-:Y:S01]  /*b2a0*/  MOV R10, 0x20 ;  /* 0x00000020000a7802 */ /* 0x000fe20000000f00 */
[C---:B------:R-:W-:Y:S01]  /*b2b0*/  FMUL.FTZ R138, R12.reuse, R138 ;  /* 0x0000008a0c8a7220 */ /* 0x040fe20000410000 */
[----:B------:R-:W-:Y:S01]  /*b2c0*/  SHF.L.U32 R7, R7, 0x1, RZ ;  /* 0x0000000107077819 */ /* 0x000fe200000006ff */
[----:B------:R-:W-:Y:S01]  /*b2d0*/  FMUL.FTZ R139, R12, R139 ;  /* 0x0000008b0c8b7220 */ /* 0x000fe20000410000 */
[----:B------:R-:W-:Y:S01]  /*b2e0*/  SEL R10, R10, 0xffffffe0, !P1 ;  /* 0xffffffe00a0a7807 */ /* 0x000fe20004800000 */
[----:B------:R-:W-:Y:S01]  /*b2f0*/  FMUL.FTZ R158, R13, R158 ;  /* 0x0000009e0d9e7220 */ /* 0x000fe20000410000 */
[----:B------:R-:W-:Y:S01]  /*b300*/  IADD3 R9, R7, -0x10, RZ ;  /* 0xfffffff007097810 */ /* 0x000fe20007ffe0ff */
[----:B------:R-:W-:Y:S01]  /*b310*/  FMUL.FTZ R159, R13, R159 ;  /* 0x0000009f0d9f7220 */ /* 0x000fe20000410000 */
[----:B------:R-:W-:Y:S01]  /*b320*/  F2FP.PACK_AB R154, R155, R154 ;  /* 0x0000009a9b9a723e */ /* 0x000fe200000000ff */
[C---:B------:R-:W-:Y:S01]  /*b330*/  FMUL.FTZ R142, R12.reuse, R142 ;  /* 0x0000008e0c8e7220 */ /* 0x040fe20000410000 */
[----:B------:R-:W-:Y:S01]  /*b340*/  @P0 IADD3 R9, R7, 0x10, RZ ;  /* 0x0000001007090810 */ /* 0x000fe20007ffe0ff */
[C---:B------:R-:W-:Y:S01]  /*b350*/  FMUL.FTZ R143, R12.reuse, R143 ;  /* 0x0000008f0c8f7220 */ /* 0x040fe20000410000 */
[----:B------:R-:W-:Y:S01]  /*b360*/  F2FP.PACK_AB R134, R135, R134 ;  /* 0x000000868786723e */ /* 0x000fe200000000ff */
[C---:B------:R-:W-:Y:S01]  /*b370*/  FMUL.FTZ R146, R12.reuse, R146 ;  /* 0x000000920c927220 */ /* 0x040fe20000410000 */
[----:B------:R-:W-:Y:S01]  /*b380*/  F2FP.PACK_AB R138, R139, R138 ;  /* 0x0000008a8b8a723e */ /* 0x000fe200000000ff */
[C---:B------:R-:W-:Y:S01]  /*b390*/  FMUL.FTZ R147, R12.reuse, R147 ;  /* 0x000000930c937220 */ /* 0x040fe20000410000 */
[----:B------:R-:W-:Y:S01]  /*b3a0*/  F2FP.PACK_AB R158, R159, R158 ;  /* 0x0000009e9f9e723e */ /* 0x000fe200000000ff */
[C---:B------:R-:W-:Y:S01]  /*b3b0*/  FMUL.FTZ R42, R12.reuse, R42 ;  /* 0x0000002a0c2a7220 */ /* 0x040fe20000410000 */
[----:B------:R-:W-:Y:S01]  /*b3c0*/  IADD3 R15, R7, R10, RZ ;  /* 0x0000000a070f7210 */ /* 0x000fe20007ffe0ff */
[C---:B------:R-:W-:Y:S01]  /*b3d0*/  FMUL.FTZ R43, R12.reuse, R43 ;  /* 0x0000002b0c2b7220 */ /* 0x040fe20000410000 */
[----:B------:R-:W-:Y:S01]  /*b3e0*/  STS [R7], R148 ;  /* 0x0000009407007388 */ /* 0x000fe20000000800 */
[----:B------:R-:W-:Y:S01]  /*b3f0*/  FMUL.FTZ R46, R12, R46 ;  /* 0x0000002e0c2e7220 */ /* 0x000fe20000410000 */
[----:B------:R-:W-:Y:S01]  /*b400*/  IADD3 R17, R10, R9, RZ ;  /* 0x000000090a117210 */ /* 0x000fe20007ffe0ff */
[C---:B------:R-:W-:Y:S01]  /*b410*/  FMUL.FTZ R47, R12.reuse, R47 ;  /* 0x0000002f0c2f7220 */ /* 0x040fe20000410000 */
[----:B------:R-:W-:Y:S01]  /*b420*/  STS [R7+0x400], R150 ;  /* 0x0004009607007388 */ /* 0x000fe20000000800 */
[C---:B------:R-:W-:Y:S01]  /*b430*/  FMUL.FTZ R58, R12.reuse, R58 ;  /* 0x0000003a0c3a7220 */ /* 0x040fe20000410000 */
[----:B------:R-:W-:Y:S01]  /*b440*/  F2FP.PACK_AB R142, R143, R142 ;  /* 0x0000008e8f8e723e */ /* 0x000fe200000000ff */
[C---:B------:R-:W-:Y:S01]  /*b450*/  FMUL.FTZ R59, R12.reuse, R59 ;  /* 0x0000003b0c3b7220 */ /* 0x040fe20000410000 */
[----:B------:R-:W-:Y:S01]  /*b460*/  STS [R9], R152 ;  /* 0x0000009809007388 */ /* 0x000fe20000000800 */
        /* <DEDUP_REMOVED lines=34> */
[----:B------:R-:W-:Y:S01]  /*b690*/  FMUL.FTZ R127, R12, R127 ;  /* 0x0000007f0c7f7220 */ /* 0x000fe20000410000 */
[----:B------:R-:W-:Y:S01]  /*b6a0*/  MOV R12, 0x40 ;  /* 0x00000040000c7802 */ /* 0x000fe20000000f00 */
[----:B------:R-:W-:Y:S01]  /*b6b0*/  FMUL.FTZ R162, R13, R162 ;  /* 0x000000a20da27220 */ /* 0x000fe20000410000 */
[----:B------:R-:W-:Y:S01]  /*b6c0*/  F2FP.PACK_AB R106, R107, R106 ;  /* 0x0000006a6b6a723e */ /* 0x000fe200000000ff */
[C---:B------:R-:W-:Y:S01]  /*b6d0*/  FMUL.FTZ R163, R13.reuse, R163 ;  /* 0x000000a30da37220 */ /* 0x040fe20000410000 */
[----:B------:R-:W-:Y:S01]  /*b6e0*/  SEL R12, R12, 0xffffffc0, !P2 ;  /* 0xffffffc00c0c7807 */ /* 0x000fe20005000000 */
[----:B------:R-:W-:Y:S01]  /*b6f0*/  FMUL.FTZ R38, R13, R38 ;  /* 0x000000260d267220 */ /* 0x000fe20000410000 */
[----:B------:R-:W-:Y:S01]  /*b700*/  F2FP.PACK_AB R110, R111, R110 ;  /* 0x0000006e6f6e723e */ /* 0x000fe200000000ff */
[----:B------:R-:W-:Y:S01]  /*b710*/  FMUL.FTZ R39, R13, R39 ;  /* 0x000000270d277220 */ /* 0x000fe20000410000 */
[----:B------:R-:W-:Y:S01]  /*b720*/  F2FP.PACK_AB R162, R163, R162 ;  /* 0x000000a2a3a2723e */ /* 0x000fe200000000ff */
[----:B------:R-:W-:Y:S01]  /*b730*/  FMUL.FTZ R50, R13, R50 ;  /* 0x000000320d327220 */ /* 0x000fe20000410000 */
[----:B------:R-:W-:Y:S01]  /*b740*/  IADD3 R19, R7, R12, RZ ;  /* 0x0000000c07137210 */ /* 0x000fe20007ffe0ff */
[----:B------:R-:W-:Y:S01]  /*b750*/  FMUL.FTZ R51, R13, R51 ;  /* 0x000000330d337220 */ /* 0x000fe20000410000 */
[----:B------:R-:W-:Y:S01]  /*b760*/  F2FP.PACK_AB R38, R39, R38 ;  /* 0x000000262726723e */ /* 0x000fe200000000ff */
[C---:B------:R-:W-:Y:S01]  /*b770*/  FMUL.FTZ R54, R13.reuse, R54 ;  /* 0x000000360d367220 */ /* 0x040fe20000410000 */
[----:B------:R-:W-:Y:S01]  /*b780*/  IADD3 R21, R12, R9, RZ ;  /* 0x000000090c157210 */ /* 0x000fe20007ffe0ff */
[----:B------:R-:W-:Y:S01]  /*b790*/  FMUL.FTZ R55, R13, R55 ;  /* 0x000000370d377220 */ /* 0x000fe20000410000 */
[----:B------:R-:W-:Y:S01]  /*b7a0*/  F2FP.PACK_AB R50, R51, R50 ;  /* 0x000000323332723e */ /* 0x000fe200000000ff */
[C---:B------:R-:W-:Y:S01]  /*b7b0*/  FMUL.FTZ R66, R13.reuse, R66 ;  /* 0x000000420d427220 */ /* 0x040fe20000410000 */
[----:B------:R-:W-:Y:S01]  /*b7c0*/  STS [R17+0x400], R162 ;  /* 0x000400a211007388 */ /* 0x000fe20000000800 */
[----:B------:R-:W-:Y:S01]  /*b7d0*/  FMUL.FTZ R67, R13, R67 ;  /* 0x000000430d437220 */ /* 0x000fe20000410000 */
[----:B------:R-:W-:Y:S01]  /*b7e0*/  F2FP.PACK_AB R54, R55, R54 ;  /* 0x000000363736723e */ /* 0x000fe200000000ff */
[C---:B------:R-:W-:Y:S01]  /*b7f0*/  FMUL.FTZ R70, R13.reuse, R70 ;  /* 0x000000460d467220 */ /* 0x040fe20000410000 */
[----:B------:R-:W-:Y:S01]  /*b800*/  STS [R15+0x2000], R140 ;  /* 0x0020008c0f007388 */ /* 0x000fe20000000800 */
[----:B------:R-:W-:Y:S01]  /*b810*/  FMUL.FTZ R71, R13, R71 ;  /* 0x000000470d477220 */ /* 0x000fe20000410000 */
[----:B------:R-:W-:Y:S01]  /*b820*/  IADD3 R23, R15, R12, RZ ;  /* 0x0000000c0f177210 */ /* 0x000fe20007ffe0ff */
[C---:B------:R-:W-:Y:S01]  /*b830*/  FMUL.FTZ R82, R13.reuse, R82 ;  /* 0x000000520d527220 */ /* 0x040fe20000410000 */
[----:B------:R-:W-:Y:S01]  /*b840*/  STS [R15+0x2400], R142 ;  /* 0x0024008e0f007388 */ /* 0x000fe20000000800 */
[----:B------:R-:W-:Y:S01]  /*b850*/  FMUL.FTZ R83, R13, R83 ;  /* 0x000000530d537220 */ /* 0x000fe20000410000 */
[----:B------:R-:W-:Y:S01]  /*b860*/  F2FP.PACK_AB R66, R67, R66 ;  /* 0x000000424342723e */ /* 0x000fe200000000ff */
[----:B------:R-:W-:Y:S01]  /*b870*/  FMUL.FTZ R86, R13, R86 ;  /* 0x000000560d567220 */ /* 0x000fe20000410000 */
[----:B------:R-:W-:Y:S01]  /*b880*/  STS [R17+0x2000], R144 ;  /* 0x0020009011007388 */ /* 0x000fe20000000800 */
[----:B------:R-:W-:Y:S01]  /*b890*/  IADD3 R25, R17, R12, RZ ;  /* 0x0000000c11197210 */ /* 0x000fe20007ffe0ff */
[----:B------:R-:W-:Y:S01]  /*b8a0*/  FMUL.FTZ R87, R13, R87 ;  /* 0x000000570d577220 */ /* 0x000fe20000410000 */
[----:B------:R-:W-:Y:S01]  /*b8b0*/  F2FP.PACK_AB R70, R71, R70 ;  /* 0x000000464746723e */ /* 0x000fe200000000ff */
[----:B------:R-:W-:Y:S01]  /*b8c0*/  STS [R17+0x2400], R146 ;  /* 0x0024009211007388 */ /* 0x000fe20000000800 */
[----:B------:R-:W-:Y:S01]  /*b8d0*/  FMUL.FTZ R98, R13, R98 ;  /* 0x000000620d627220 */ /* 0x000fe20000410000 */
[----:B------:R-:W-:Y:S01]  /*b8e0*/  F2FP.PACK_AB R82, R83, R82 ;  /* 0x000000525352723e */ /* 0x000fe200000000ff */
[C---:B------:R-:W-:Y:S01]  /*b8f0*/  FMUL.FTZ R99, R13.reuse, R99 ;  /* 0x000000630d637220 */ /* 0x040fe20000410000 */
[----:B------:R-:W-:Y:S01]  /*b900*/  STS [R19], R36 ;  /* 0x0000002413007388 */ /* 0x000fe20000000800 */
[----:B------:R-:W-:Y:S01]  /*b910*/  FMUL.FTZ R102, R13, R102 ;  /* 0x000000660d667220 */ /* 0x000fe20000410000 */
[----:B------:R-:W-:Y:S01]  /*b920*/  F2FP.PACK_AB R86, R87, R86 ;  /* 0x000000565756723e */ /* 0x000fe200000000ff */
[C---:B------:R-:W-:Y:S01]  /*b930*/  FMUL.FTZ R103, R13.reuse, R103 ;  /* 0x000000670d677220 */ /* 0x040fe20000410000 */
        /* <DEDUP_REMOVED lines=11> */
[----:B------:R-:W-:Y:S01]  /*b9f0*/  FMUL.FTZ R13, R13, R131 ;  /* 0x000000830d0d7220 */ /* 0x000fe20000410000 */
[----:B------:R-:W-:Y:S01]  /*ba00*/  STS [R19+0x2000], R40 ;  /* 0x0020002813007388 */ /* 0x000fe20000000800 */
[----:B------:R-:W-:Y:S01]  /*ba10*/  F2FP.PACK_AB R118, R119, R118 ;  /* 0x000000767776723e */ /* 0x000fe200000000ff */
[----:B------:R-:W-:Y:S01]  /*ba20*/  @P6 FMUL.FTZ R5, R5, 0.69314718246459960938 ;  /* 0x3f31721805056820 */ /* 0x000fe20000410000 */
[----:B------:R-:W-:Y:S01]  /*ba30*/  F2FP.PACK_AB R120, R121, R120 ;  /* 0x000000787978723e */ /* 0x000fe200000000ff */
[----:B------:R-:W-:Y:S01]  /*ba40*/  STS [R19+0x2400], R42 ;  /* 0x0024002a13007388 */ /* 0x000fe20000000800 */
[----:B------:R-:W-:Y:S01]  /*ba50*/  F2FP.PACK_AB R13, R13, R130 ;  /* 0x000000820d0d723e */ /* 0x000fe200000000ff */
[----:B------:R-:W-:Y:S01]  /*ba60*/  @P5 FMUL.FTZ R6, R6, 0.69314718246459960938 ;  /* 0x3f31721806065820 */ /* 0x000fe20000410000 */
[----:B------:R-:W-:Y:S01]  /*ba70*/  F2FP.PACK_AB R122, R123, R122 ;  /* 0x0000007a7b7a723e */ /* 0x000fe200000000ff */
[----:B------:R-:W-:Y:S01]  /*ba80*/  STS [R21+0x2000], R44 ;  /* 0x0020002c15007388 */ /* 0x000fe20000000800 */
[----:B------:R-:W-:Y:S01]  /*ba90*/  F2FP.PACK_AB R124, R125, R124 ;  /* 0x0000007c7d7c723e */ /* 0x000fe200000000ff */
[----:B--2---:R-:W-:Y:S01]  /*baa0*/  @P3 FMUL.FTZ R11, R11, 0.69314718246459960938 ;  /* 0x3f3172180b0b3820 */ /* 0x004fe20000410000 */
[----:B------:R-:W-:Y:S01]  /*bab0*/  F2FP.PACK_AB R126, R127, R126 ;  /* 0x0000007e7f7e723e */ /* 0x000fe200000000ff */
        /* <DEDUP_REMOVED lines=21> */
[----:B-1----:R-:W-:-:S02]  /*bc10*/  LOP3.LUT R7, R8, 0xffffffe0, RZ, 0xc0, !PT ;  /* 0xffffffe008077812 */ /* 0x002fc400078ec0ff */
[----:B------:R-:W-:Y:S01]  /*bc20*/  MOV R8, 0x7f800000 ;  /* 0x7f80000000087802 */ /* 0x000fe20000000f00 */
[----:B------:R-:W-:Y:S01]  /*bc30*/  STS [R15+0x6000], R88 ;  /* 0x006000580f007388 */ /* 0x000fe20000000800 */
[----:B------:R-:W-:Y:S01]  /*bc40*/  IADD3 R7, -R7, R4, RZ ;  /* 0x0000000407077210 */ /* 0x000fe20007ffe1ff */
[----:B------:R-:W-:Y:S01]  /*bc50*/  @P6 FFMA.FTZ R8, R164, c[0x0][0x238], R5 ;  /* 0x00008e00a4086a23 */ /* 0x000fe20000010005 */
[----:B------:R-:W-:Y:S01]  /*bc60*/  MOV R4, 0x7f800000 ;  /* 0x7f80000000047802 */ /* 0x000fe20000000f00 */
[----:B------:R-:W-:Y:S01]  /*bc70*/  STS [R15+0x6400], R90 ;  /* 0x0064005a0f007388 */ /* 0x000fe20000000800 */
[----:B------:R-:W-:Y:S02]  /*bc80*/  LOP3.LUT P0, RZ, R7, 0x3, RZ, 0xc0, !PT ;  /* 0x0000000307ff7812 */ /* 0x000fe4000780c0ff */
[----:B--2---:R-:W-:Y:S01]  /*bc90*/  MOV R9, 0x7f800000 ;  /* 0x7f80000000097802 */ /* 0x004fe20000000f00 */
[----:B------:R-:W-:Y:S01]  /*bca0*/  STS [R17+0x6000], R92 ;  /* 0x0060005c11007388 */ /* 0x000fe20000000800 */
[----:B------:R-:W-:Y:S01]  /*bcb0*/  MOV R7, 0x7f800000 ;  /* 0x7f80000000077802 */ /* 0x000fe20000000f00 */
[----:B------:R-:W-:-:S02]  /*bcc0*/  @P5 FFMA.FTZ R9, R3, c[0x0][0x238], R6 ;  /* 0x00008e0003095a23 */ /* 0x000fc40000010006 */
[----:B------:R1:W-:Y:S01]  /*bcd0*/  STS [R17+0x6400], R94 ;  /* 0x0064005e11007388 */ /* 0x0003e20000000800 */
[----:B------:R-:W-:-:S03]  /*bce0*/  @P3 FFMA.FTZ R7, R0, c[0x0][0x238], R11 ;  /* 0x00008e0000073a23 */ /* 0x000fc6000001000b */
[----:B------:R2:W-:Y:S04]  /*bcf0*/  STS [R19+0x4000], R100 ;  /* 0x0040006413007388 */ /* 0x0005e80000000800 */
[----:B------:R2:W-:Y:S04]  /*bd00*/  STS [R19+0x4400], R102 ;  /* 0x0044006613007388 */ /* 0x0005e80000000800 */
[----:B------:R2:W-:Y:S04]  /*bd10*/  STS [R21+0x4000], R112 ;  /* 0x0040007015007388 */ /* 0x0005e80000000800 */
[----:B------:R2:W-:Y:S04]  /*bd20*/  STS [R21+0x4400], R114 ;  /* 0x0044007215007388 */ /* 0x0005e80000000800 */
[----:B------:R2:W-:Y:S04]  /*bd30*/  STS [R19+0x6000], R104 ;  /* 0x0060006813007388 */ /* 0x0005e80000000800 */
[----:B------:R2:W-:Y:S01]  /*bd40*/  STS [R19+0x6400], R106 ;  /* 0x0064006a13007388 */ /* 0x0005e20000000800 */
[----:B-1----:R-:W-:-:S03]  /*bd50*/  @P4 FMUL.FTZ R17, R16, 0.69314718246459960938 ;  /* 0x3f31721810114820 */ /* 0x002fc60000410000 */
[----:B------:R2:W-:Y:S01]  /*bd60*/  STS [R21+0x6000], R108 ;  /* 0x0060006c15007388 */ /* 0x0005e20000000800 */
[----:B------:R-:W-:-:S03]  /*bd70*/  @P4 FFMA.FTZ R4, R2, c[0x0][0x238], R17 ;  /* 0x00008e0002044a23 */ /* 0x000fc60000010011 */
[----:B------:R2:W-:Y:S04]  /*bd80*/  STS [R21+0x6400], R110 ;  /* 0x0064006e15007388 */ /* 0x0005e80000000800 */
        /* <DEDUP_REMOVED lines=26> */
[----:B---34-:R-:W3:Y:S02]  /*bf30*/  LDL.LU R18, [R1+0x8] ;  /* 0x0000080001127983 */ /* 0x018ee40000300800 */
[----:B---3--:R-:W-:-:S02]  /*bf40*/  ISETP.GE.AND P6, PT, R18, UR13, PT ;  /* 0x0000000d12007c0c */ /* 0x008fc4000bfc6270 */
[C---:B------:R-:W-:Y:S02]  /*bf50*/  IADD3 R10, R18.reuse, 0x8, RZ ;  /* 0x00000008120a7810 */ /* 0x040fe40007ffe0ff */
[----:B------:R-:W-:Y:S02]  /*bf60*/  IADD3 R2, R18, 0x40, RZ ;  /* 0x0000004012027810 */ /* 0x000fe40007ffe0ff */
[----:B------:R-:W-:Y:S02]  /*bf70*/  ISETP.GE.AND P5, PT, R10, UR13, PT ;  /* 0x0000000d0a007c0c */ /* 0x000fe4000bfa6270 */
[----:B------:R-:W-:Y:S02]  /*bf80*/  IADD3 R0, R18, 0x48, RZ ;  /* 0x0000004812007810 */ /* 0x000fe40007ffe0ff */
[----:B------:R-:W-:Y:S02]  /*bf90*/  ISETP.GE.AND P4, PT, R2, UR13, PT ;  /* 0x0000000d02007c0c */ /* 0x000fe4000bf86270 */
        /* <DEDUP_REMOVED lines=11> */
[----:B------:R-:W-:Y:S01]  /*c050*/  @!P5 LEA R18, P2, R5, c[0x0][0x200], 0x2 ;  /* 0x000080000512da11 */ /* 0x000fe200078410ff */
[----:B------:R3:W-:Y:S01]  /*c060*/  @!P6 STG.E [R16.64], R8 ;  /* 0x000000081000e986 */ /* 0x0007e2000c101912 */
[----:B------:R-:W-:-:S02]  /*c070*/  @!P4 IADD3 R3, P1, R2, UR10, RZ ;  /* 0x0000000a0203cc10 */ /* 0x000fc4000ff3e0ff */
[----:B------:R-:W-:Y:S02]  /*c080*/  @!P3 IADD3 R6, P0, R0, UR10, RZ ;  /* 0x0000000a0006bc10 */ /* 0x000fe4000ff1e0ff */
[----:B--2---:R-:W-:Y:S02]  /*c090*/  @!P5 LEA.HI.X R19, R5, c[0x0][0x204], R10, 0x2, P2 ;  /* 0x000081000513da11 */ /* 0x004fe400010f140a */
[----:B------:R-:W-:Y:S02]  /*c0a0*/  @!P4 LEA.HI.X.SX32 R2, R2, UR4, 0x1, P1 ;  /* 0x000000040202cc11 */ /* 0x000fe400088f0eff */
[----:B------:R-:W-:Y:S01]  /*c0b0*/  @!P3 LEA.HI.X.SX32 R5, R0, UR4, 0x1, P0 ;  /* 0x000000040005bc11 */ /* 0x000fe200080f0eff */
[----:B------:R3:W-:Y:S01]  /*c0c0*/  @!P5 STG.E [R18.64], R9 ;  /* 0x000000091200d986 */ /* 0x0007e2000c101912 */
[----:B------:R-:W-:Y:S02]  /*c0d0*/  @!P4 LEA R80, P1, R3, c[0x0][0x200], 0x2 ;  /* 0x000080000350ca11 */ /* 0x000fe400078210ff */
[----:B------:R-:W-:-:S02]  /*c0e0*/  @!P3 LEA R10, P0, R6, c[0x0][0x200], 0x2 ;  /* 0x00008000060aba11 */ /* 0x000fc400078010ff */
[----:B------:R-:W-:Y:S02]  /*c0f0*/  @!P4 LEA.HI.X R81, R3, c[0x0][0x204], R2, 0x2, P1 ;  /* 0x000081000351ca11 */ /* 0x000fe400008f1402 */
[----:B------:R-:W-:-:S03]  /*c100*/  @!P3 LEA.HI.X R11, R6, c[0x0][0x204], R5, 0x2, P0 ;  /* 0x00008100060bba11 */ /* 0x000fc600000f1405 */
[----:B------:R3:W-:Y:S04]  /*c110*/  @!P4 STG.E [R80.64], R4 ;  /* 0x000000045000c986 */ /* 0x0007e8000c101912 */
[----:B------:R3:W-:Y:S02]  /*c120*/  @!P3 STG.E [R10.64], R7 ;  /* 0x000000070a00b986 */ /* 0x0007e4000c101912 */
.L_x_1598:
[----:B---34-:R-:W-:Y:S05]  /*c130*/  BSYNC B0 ;  /* 0x0000000000007941 */ /* 0x018fea0003800000 */
.L_x_1597:
[----:B------:R-:W3:Y:S04]  /*c140*/  LDL.64 R80, [R1+0x28] ;  /* 0x0000280001507983 */ /* 0x000ee80000100a00 */
[----:B------:R4:W5:Y:S01]  /*c150*/  LDL R18, [R1+0x4] ;  /* 0x0000040001127983 */ /* 0x0009620000100800 */
[----:B------:R-:W-:Y:S01]  /*c160*/  USHF.R.S32.HI UR6, URZ, 0x1f, UR11 ;  /* 0x0000001f3f067899 */ /* 0x000fe2000801140b */
[----:B------:R-:W-:Y:S01]  /*c170*/  BSSY B0, `(.L_x_1599) ;  /* 0x000001e000007945 */ /* 0x000fe20003800000 */
[----:B------:R-:W-:Y:S01]  /*c180*/  ULDC.64 UR4, c[0x0][0x1f0] ;  /* 0x00007c0000047ab9 */ /* 0x000fe20000000a00 */
[----:B------:R-:W2:Y:S01]  /*c190*/  S2R R4, SR_TID.X ;  /* 0x0000000000047919 */ /* 0x000ea20000002100 */
[----:B------:R-:W-:-:S03]  /*c1a0*/  UIMAD UR4, UR6, UR4, URZ ;  /* 0x00000004060472a4 */ /* 0x000fc6000f8e023f */
[----:B------:R-:W1:Y:S01]  /*c1b0*/  S2R R0, SR_CTAID.Z ;  /* 0x0000000000007919 */ /* 0x000e620000002700 */
[----:B------:R-:W-:Y:S01]  /*c1c0*/  UIMAD UR4, UR11, UR5, UR4 ;  /* 0x000000050b0472a4 */ /* 0x000fe2000f8e0204 */
[----:B--2---:R-:W-:-:S04]  /*c1d0*/  SHF.R.S32.HI R3, RZ, 0x1f, R4 ;  /* 0x0000001fff037819 */ /* 0x004fc80000011404 */
[----:B------:R-:W-:-:S04]  /*c1e0*/  LEA.HI R3, R3, R4, RZ, 0x3 ;  /* 0x0000000403037211 */ /* 0x000fc800078f18ff */
[----:B------:R-:W-:-:S04]  /*c1f0*/  SHF.R.S32.HI R4, RZ, 0x3, R3 ;  /* 0x00000003ff047819 */ /* 0x000fc80000011403 */
[----:B------:R-:W-:Y:S02]  /*c200*/  SHF.R.S32.HI R5, RZ, 0x1f, R4 ;  /* 0x0000001fff057819 */ /* 0x000fe40000011404 */
[----:B---3--:R-:W-:Y:S02]  /*c210*/  SHF.R.S32.HI R2, RZ, 0x1f, R80 ;  /* 0x0000001fff027819 */ /* 0x008fe40000011450 */
[----:B------:R-:W-:-:S04]  /*c220*/  IADD3 R6, P0, R80, UR16, RZ ;  /* 0x0000001050067c10 */ /* 0x000fc8000ff1e0ff */
[----:B------:R-:W-:Y:S02]  /*c230*/  IADD3.X R7, R2, UR7, RZ, P0, !PT ;  /* 0x0000000702077c10 */ /* 0x000fe400087fe4ff */
[----:B------:R-:W-:-:S03]  /*c240*/  ISETP.GE.AND P0, PT, R4, UR13, PT ;  /* 0x0000000d04007c0c */ /* 0x000fc6000bf06270 */
[----:B-1----:R-:W-:-:S04]  /*c250*/  IMAD.WIDE.U32 R6, R0, c[0x0][0x1f0], R6 ;  /* 0x00007c0000067a25 */ /* 0x002fc800078e0006 */
[----:B------:R-:W-:Y:S01]  /*c260*/  IMAD.U32 R0, RZ, RZ, UR12 ;  /* 0x0000000cff007e24 */ /* 0x000fe2000f8e00ff */
[----:B------:R-:W-:-:S03]  /*c270*/  IADD3 R9, R7, UR4, RZ ;  /* 0x0000000407097c10 */ /* 0x000fc6000fffe0ff */
[----:B------:R-:W-:Y:S02]  /*c280*/  IMAD.WIDE R10, R0, 0x80, R4 ;  /* 0x00000080000a7825 */ /* 0x000fe400078e0204 */
        /* <DEDUP_REMOVED lines=12> */
.L_x_1600:
[----:B----4-:R-:W-:Y:S05]  /*c350*/  BSYNC B0 ;  /* 0x0000000000007941 */ /* 0x010fea0003800000 */
.L_x_1599:
        /* <DEDUP_REMOVED lines=11> */
[----:B------:R-:W-:-:S04]  /*c410*/  IMAD R3, R0, c[0x0][0x1e8], RZ ;  /* 0x00007a0000037a24 */ /* 0x000fc800078e02ff */
[----:B------:R-:W-:Y:S01]  /*c420*/  IMAD R3, R2, c[0x0][0x1ec], R3 ;  /* 0x00007b0002037a24 */ /* 0x000fe200078e0203 */
[----:B------:R-:W-:-:S03]  /*c430*/  LEA R2, P2, R16, c[0x0][0x1d0], 0x1 ;  /* 0x0000740010027a11 */ /* 0x000fc600078408ff */
[----:B------:R-:W-:-:S05]  /*c440*/  IMAD.IADD R3, R17, 0x1, R3 ;  /* 0x0000000111037824 */ /* 0x000fca00078e0203 */
[----:B------:R-:W-:-:S05]  /*c450*/  LEA.HI.X R3, R16, c[0x0][0x1d4], R3, 0x1, P2 ;  /* 0x0000750010037a11 */ /* 0x000fca00010f0c03 */
[----:B------:R1:W-:Y:S04]  /*c460*/  @!P1 STG.E.128 [R2.64], R68 ;  /* 0x0000004402009986 */ /* 0x0003e8000c101d12 */
[----:B------:R1:W-:Y:S02]  /*c470*/  @!P0 STG.E.128 [R2.64+0x80], R36 ;  /* 0x0000802402008986 */ /* 0x0003e4000c101d12 */
.L_x_1602:
[----:B------:R-:W-:Y:S05]  /*c480*/  BSYNC B0 ;  /* 0x0000000000007941 */ /* 0x000fea0003800000 */
.L_x_1601:
[----:B------:R-:W-:Y:S01]  /*c490*/  IADD3 R0, R4, 0x20, RZ ;  /* 0x0000002004007810 */ /* 0x000fe20007ffe0ff */
[----:B------:R-:W-:Y:S03]  /*c4a0*/  BSSY B0, `(.L_x_1603) ;  /* 0x0000011000007945 */ /* 0x000fe60003800000 */
[----:B------:R-:W-:-:S13]  /*c4b0*/  ISETP.GE.AND P0, PT, R0, UR13, PT ;  /* 0x0000000d00007c0c */ /* 0x000fda000bf06270 */
[----:B------:R-:W-:Y:S05]  /*c4c0*/  @P0 BRA `(.L_x_1604) ;  /* 0x000000e000000947 */ /* 0x000fea0003800000 */
[----:B-1----:R-:W-:Y:S01]  /*c4d0*/  IADD3 R2, P0, R10, 0x20, RZ ;  /* 0x000000200a027810 */ /* 0x002fe20007f1e0ff */
[----:B------:R-:W-:Y:S01]  /*c4e0*/  IMAD.MOV.U32 R16, RZ, RZ, R6 ;  /* 0x000000ffff107224 */ /* 0x000fe200078e0006 */
        /* <DEDUP_REMOVED lines=12> */
.L_x_1604:
[----:B------:R-:W-:Y:S05]  /*c5b0*/  BSYNC B0 ;  /* 0x0000000000007941 */ /* 0x000fea0003800000 */
.L_x_1603:
        /* <DEDUP_REMOVED lines=18> */
.L_x_1606:
[----:B------:R-:W-:Y:S05]  /*c6e0*/  BSYNC B0 ;  /* 0x0000000000007941 */ /* 0x000fea0003800000 */
.L_x_1605:
        /* <DEDUP_REMOVED lines=18> */
.L_x_1608:
[----:B------:R-:W-:Y:S05]  /*c810*/  BSYNC B0 ;  /* 0x0000000000007941 */ /* 0x000fea0003800000 */
.L_x_1607:
        /* <DEDUP_REMOVED lines=18> */
.L_x_1610:
[----:B------:R-:W-:Y:S05]  /*c940*/  BSYNC B0 ;  /* 0x0000000000007941 */ /* 0x000fea0003800000 */
.L_x_1609:
        /* <DEDUP_REMOVED lines=18> */
.L_x_1612:
[----:B------:R-:W-:Y:S05]  /*ca70*/  BSYNC B0 ;  /* 0x0000000000007941 */ /* 0x000fea0003800000 */
.L_x_1611:
[----:B------:R-:W-:-:S04]  /*ca80*/  IADD3 R4, R4, 0x70, RZ ;  /* 0x0000007004047810 */ /* 0x000fc80007ffe0ff */
[----:B------:R-:W-:-:S13]  /*ca90*/  ISETP.GE.AND P0, PT, R4, UR13, PT ;  /* 0x0000000d04007c0c */ /* 0x000fda000bf06270 */
[----:B------:R-:W-:Y:S05]  /*caa0*/  @P0 EXIT ;  /* 0x000000000000094d */ /* 0x000fea0003800000 */
[----:B------:R-:W-:Y:S01]  /*cab0*/  IADD3 R0, P0, R10, 0x70, RZ ;  /* 0x000000700a007810 */ /* 0x000fe20007f1e0ff */
[----:B------:R-:W-:Y:S01]  /*cac0*/  IMAD.MOV.U32 R4, RZ, RZ, R6 ;  /* 0x000000ffff047224 */ /* 0x000fe200078e0006 */
[----:B------:R-:W-:-:S03]  /*cad0*/  MOV R5, R9 ;  /* 0x0000000900057202 */ /* 0x000fc60000000f00 */
[----:B------:R-:W-:Y:S01]  /*cae0*/  IMAD.X R10, RZ, RZ, R11, P0 ;  /* 0x000000ffff0a7224 */ /* 0x000fe200000e060b */
[----:B------:R-:W-:Y:S01]  /*caf0*/  ISETP.GE.AND P0, PT, R80, c[0x0][0x220], PT ;  /* 0x0000880050007a0c */ /* 0x000fe20003f06270 */
[----:B------:R-:W-:-:S04]  /*cb00*/  IMAD.WIDE.U32 R4, R0, c[0x0][0x1e8], R4 ;  /* 0x00007a0000047a25 */ /* 0x000fc800078e0004 */
[----:B-1----:R-:W-:Y:S01]  /*cb10*/  IMAD R3, R10, c[0x0][0x1e8], RZ ;  /* 0x00007a000a037a24 */ /* 0x002fe200078e02ff */
        /* <DEDUP_REMOVED lines=9> */
.L_x_1563:
[----:B------:R-:W-:Y:S01]  /*cbb0*/  UISETP.NE.AND UP3, UPT, UR9, -0x1, UPT ;  /* 0xffffffff0900788c */ /* 0x000fe2000bf65270 */
[----:B------:R-:W-:Y:S01]  /*cbc0*/  LEA.HI R7, R7, R74, RZ, 0x3 ;  /* 0x0000004a07077211 */ /* 0x000fe200078f18ff */
[----:B------:R-:W-:Y:S01]  /*cbd0*/  USHF.R.S32.HI UR8, URZ, 0x1f, UR10 ;  /* 0x0000001f3f087899 */ /* 0x000fe2000801140a */
[----:B------:R-:W1:Y:S01]  /*cbe0*/  S2R R12, SR_CTAID.Z ;  /* 0x00000000000c7919 */ /* 0x000e620000002700 */
[----:B------:R-:W-:Y:S01]  /*cbf0*/  ULDC.64 UR6, c[0x0][0x1e8] ;  /* 0x00007a0000067ab9 */ /* 0x000fe20000000a00 */
[----:B------:R-:W-:Y:S01]  /*cc00*/  LOP3.LUT R3, R7, 0xfffffff8, RZ, 0xc0, !PT ;  /* 0xfffffff807037812 */ /* 0x000fe200078ec0ff */
[----:B------:R-:W-:Y:S01]  /*cc10*/  ULDC.64 UR4, c[0x0][0x1f0] ;  /* 0x00007c0000047ab9 */ /* 0x000fe20000000a00 */
[----:B------:R-:W-:Y:S01]  /*cc20*/  SHF.R.S32.HI R16, RZ, 0x3, R7 ;  /* 0x00000003ff107819 */ /* 0x000fe20000011407 */
[----:B------:R-:W-:Y:S01]  /*cc30*/  UIMAD UR4, UR8, UR4, URZ ;  /* 0x00000004080472a4 */ /* 0x000fe2000f8e023f */
[----:B------:R-:W-:Y:S01]  /*cc40*/  IMAD.U32 R19, RZ, RZ, UR12 ;  /* 0x0000000cff137e24 */ /* 0x000fe2000f8e00ff */
[----:B------:R-:W-:Y:S01]  /*cc50*/  ULDC.U8 UR17, c[0x0][0x328] ;  /* 0x0000ca0000117ab9 */ /* 0x000fe20000000000 */
[----:B------:R-:W-:Y:S01]  /*cc60*/  IMAD.IADD R74, R74, 0x1, -R3 ;  /* 0x000000014a4a7824 */ /* 0x000fe200078e0a03 */
[----:B------:R-:W-:Y:S01]  /*cc70*/  @UP3 UIMAD.WIDE.U32 UR14, UR9, UR6, URZ ;  /* 0x00000006090e32a5 */ /* 0x000fe2000f8e003f */
[--C-:B------:R-:W-:Y:S01]  /*cc80*/  SHF.R.S32.HI R17, RZ, 0x1f, R16.reuse ;  /* 0x0000001fff117819 */ /* 0x100fe20000011410 */
[----:B------:R-:W-:Y:S01]  /*cc90*/  @!UP3 USHF.R.S32.HI UR20, URZ, 0x1f, UR11 ;  /* 0x0000001f3f14b899 */ /* 0x000fe2000801140b */
[----:B------:R-:W-:Y:S01]  /*cca0*/  IMAD.SHL.U32 R9, R74, 0x8, RZ ;  /* 0x000000084a097824 */ /* 0x000fe200078e00ff */
[----:B------:R-:W-:Y:S01]  /*ccb0*/  ULDC.U8 UR6, c[0x0][0x329] ;  /* 0x0000ca4000067ab9 */ /* 0x000fe20000000000 */
[----:B------:R-:W-:Y:S01]  /*ccc0*/  BSSY B0, `(.L_x_1613) ;  /* 0x000003a000007945 */ /* 0x000fe20003800000 */
[----:B------:R-:W-:Y:S01]  /*ccd0*/  UISETP.NE.AND UP2, UPT, UR6, URZ, UPT ;  /* 0x0000003f0600728c */ /* 0x000fe2000bf45270 */
[----:B------:R-:W-:Y:S01]  /*cce0*/  IMAD.WIDE R18, R19, 0x80, R16 ;  /* 0x0000008013127825 */ /* 0x000fe200078e0210 */
[----:B------:R-:W-:Y:S01]  /*ccf0*/  UIMAD UR8, UR10, UR5, UR4 ;  /* 0x000000050a0872a4 */ /* 0x000fe2000f8e0204 */
[----:B------:R-:W-:Y:S01]  /*cd00*/  IADD3 R8, R9, 0x40, RZ ;  /* 0x0000004009087810 */ /* 0x000fe20007ffe0ff */
[----:B------:R-:W-:-:S02]  /*cd10*/  UISETP.NE.AND UP4, UPT, UR17, URZ, UPT ;  /* 0x0000003f1100728c */ /* 0x000fc4000bf85270 */
[----:B------:R-:W-:Y:S02]  /*cd20*/  ULDC.64 UR4, c[0x0][0x1e0] ;  /* 0x0000780000047ab9 */ /* 0x000fe40000000a00 */
[----:B------:R-:W-:Y:S02]  /*cd30*/  @!UP3 UIMAD UR20, UR20, UR4, URZ ;  /* 0x000000041414b2a4 */ /* 0x000fe4000f8e023f */
[----:B------:R-:W-:Y:S02]  /*cd40*/  @UP3 UIMAD UR7, UR9, UR7, UR15 ;  /* 0x00000007090732a4 */ /* 0x000fe4000f8e020f */
[----:B------:R-:W-:Y:S02]  /*cd50*/  @UP3 UMOV UR21, UR14 ;  /* 0x0000000e00153c82 */ /* 0x000fe40008000000 */
[----:B------:R-:W-:Y:S02]  /*cd60*/  @!UP2 UISETP.NE.AND UP1, UPT, UR17, URZ, UPT ;  /* 0x0000003f1100a28c */ /* 0x000fe4000bf25270 */
[----:B------:R-:W-:-:S02]  /*cd70*/  @!UP3 UIMAD UR20, UR11, UR5, UR20 ;  /* 0x000000050b14b2a4 */ /* 0x000fc4000f8e0214 */
[----:B------:R-:W-:Y:S02]  /*cd80*/  ULDC UR15, c[0x0][0x214] ;  /* 0x00008500000f7ab9 */ /* 0x000fe40000000800 */
[----:B------:R-:W-:Y:S02]  /*cd90*/  @UP2 ULDC UR14, c[0x0][0x210] ;  /* 0x00008400000e2ab9 */ /* 0x000fe40000000800 */
[----:B------:R-:W-:Y:S02]  /*cda0*/  UISETP.EQ.AND UP4, UPT, UR6, URZ, UP4 ;  /* 0x0000003f0600728c */ /* 0x000fe4000a782270 */
[----:B------:R-:W-:Y:S02]  /*cdb0*/  ULDC UR5, c[0x0][0x234] ;  /* 0x00008d0000057ab9 */ /* 0x000fe40000000800 */
[----:B------:R-:W-:Y:S02]  /*cdc0*/  @!UP3 UIMAD.WIDE.U32 UR22, UR11, UR4, URZ ;  /* 0x000000040b16b2a5 */ /* 0x000fe4000f8e003f */
        /* <DEDUP_REMOVED lines=20> */
[----:B------:R-:W-:Y:S01]  /*cf10*/  @!UP4 UMOV UR26, URZ ;  /* 0x0000003f001acc82 */ /* 0x000fe20008000000 */
[----:B------:R-:W-:Y:S01]  /*cf20*/  IADD3 R15, R13, UR8, RZ ;  /* 0x000000080d0f7c10 */ /* 0x000fe2000fffe0ff */
[----:B------:R-:W-:Y:S02]  /*cf30*/  @UP4 UMOV UR26, UR9 ;  /* 0x00000009001a4c82 */ /* 0x000fe40008000000 */
[----:B------:R-:W-:-:S02]  /*cf40*/  @!UP4 UMOV UR27, URZ ;  /* 0x0000003f001bcc82 */ /* 0x000fc40008000000 */
[----:B------:R-:W-:Y:S02]  /*cf50*/  USHF.R.S32.HI UR5, URZ, 0x1f, UR10 ;  /* 0x0000001f3f057899 */ /* 0x000fe4000801140a */
[----:B------:R-:W-:Y:S02]  /*cf60*/  @UP4 USHF.R.S32.HI UR27, URZ, 0x1f, UR9 ;  /* 0x0000001f3f1b4899 */ /* 0x000fe40008011409 */
        /* <DEDUP_REMOVED lines=15> */
.L_x_1614:
[----:B------:R-:W-:Y:S05]  /*d060*/  BSYNC B0 ;  /* 0x0000000000007941 */ /* 0x000fea0003800000 */
.L_x_1613:
        /* <DEDUP_REMOVED lines=18> */
.L_x_1616:
[----:B------:R-:W-:Y:S05]  /*d190*/  BSYNC B0 ;  /* 0x0000000000007941 */ /* 0x000fea0003800000 */
.L_x_1615:
        /* <DEDUP_REMOVED lines=18> */
.L_x_1618:
[----:B------:R-:W-:Y:S05]  /*d2c0*/  BSYNC B0 ;  /* 0x0000000000007941 */ /* 0x000fea0003800000 */
.L_x_1617:
        /* <DEDUP_REMOVED lines=18> */
.L_x_1620:
[----:B------:R-:W-:Y:S05]  /*d3f0*/  BSYNC B0 ;  /* 0x0000000000007941 */ /* 0x000fea0003800000 */
.L_x_1619:
        /* <DEDUP_REMOVED lines=18> */
.L_x_1622:
[----:B------:R-:W-:Y:S05]  /*d520*/  BSYNC B0 ;  /* 0x0000000000007941 */ /* 0x000fea0003800000 */
.L_x_1621:
[----:B-1----:R-:W-:Y:S01]  /*d530*/  IADD3 R3, R16, 0x50, RZ ;  /* 0x0000005010037810 */ /* 0x002fe20007ffe0ff */
        /* <DEDUP_REMOVED lines=17> */
.L_x_1624:
[----:B------:R-:W-:Y:S05]  /*d650*/  BSYNC B0 ;  /* 0x0000000000007941 */ /* 0x000fea0003800000 */
.L_x_1623:
        /* <DEDUP_REMOVED lines=18> */
.L_x_1626:
[----:B------:R-:W-:Y:S05]  /*d780*/  BSYNC B0 ;  /* 0x0000000000007941 */ /* 0x000fea0003800000 */
.L_x_1625:
[----:B------:R-:W-:Y:S01]  /*d790*/  IADD3 R0, R16, 0x70, RZ ;  /* 0x0000007010007810 */ /* 0x000fe20007ffe0ff */
[----:B------:R-:W-:Y:S03]  /*d7a0*/  BSSY B0, `(.L_x_1627) ;  /* 0x0000010000007945 */ /* 0x000fe60003800000 */
[----:B------:R-:W-:-:S13]  /*d7b0*/  ISETP.GE.AND P0, PT, R0, UR16, PT ;  /* 0x0000001000007c0c */ /* 0x000fda000bf06270 */
[----:B------:R-:W-:Y:S05]  /*d7c0*/  @P0 BRA `(.L_x_1628) ;  /* 0x000000d000000947 */ /* 0x000fea0003800000 */
[----:B-1----:R-:W-:Y:S02]  /*d7d0*/  IADD3 R11, P0, R18, 0x70, RZ ;  /* 0x00000070120b7810 */ /* 0x002fe40007f1e0ff */
        /* <DEDUP_REMOVED lines=12> */
.L_x_1628:
[----:B------:R-:W-:Y:S05]  /*d8a0*/  BSYNC B0 ;  /* 0x0000000000007941 */ /* 0x000fea0003800000 */
.L_x_1627:
[----:B------:R-:W-:-:S04]  /*d8b0*/  ISETP.NE.AND P6, PT, R74, RZ, PT ;  /* 0x000000ff4a00720c */ /* 0x000fc80003fc5270 */
[----:B------:R-:W-:Y:S02]  /*d8c0*/  ISETP.GE.OR P2, PT, R16, UR16, P6 ;  /* 0x0000001010007c0c */ /* 0x000fe4000b746670 */
[----:B------:R-:W-:Y:S02]  /*d8d0*/  ISETP.GE.OR P1, PT, R7, UR16, P6 ;  /* 0x0000001007007c0c */ /* 0x000fe4000b726670 */
[----:B------:R-:W-:Y:S02]  /*d8e0*/  ISETP.GE.OR P5, PT, R6, UR16, P6 ;  /* 0x0000001006007c0c */ /* 0x000fe4000b7a6670 */
[----:B------:R-:W-:Y:S02]  /*d8f0*/  ISETP.GE.OR P4, PT, R5, UR16, P6 ;  /* 0x0000001005007c0c */ /* 0x000fe4000b786670 */
[----:B------:R-:W-:-:S05]  /*d900*/  ISETP.GE.OR P3, PT, R4, UR16, P6 ;  /* 0x0000001004007c0c */ /* 0x000fca000b766670 */
[----:B-1----:R-:W-:Y:S02]  /*d910*/  @!P2 IMAD R8, R16, UR25, RZ ;  /* 0x000000191008ac24 */ /* 0x002fe4000f8e02ff */
[----:B------:R-:W-:Y:S02]  /*d920*/  @!P1 IMAD R7, R7, UR25, RZ ;  /* 0x0000001907079c24 */ /* 0x000fe4000f8e02ff */
[----:B------:R-:W-:Y:S01]  /*d930*/  @!P5 IMAD R6, R6, UR25, RZ ;  /* 0x000000190606dc24 */ /* 0x000fe2000f8e02ff */
[----:B------:R-:W-:Y:S01]  /*d940*/  @!P2 IADD3 R9, P0, R8, UR10, RZ ;  /* 0x0000000a0809ac10 */ /* 0x000fe2000ff1e0ff */
[----:B------:R-:W-:Y:S02]  /*d950*/  @!P4 IMAD R5, R5, UR25, RZ ;  /* 0x000000190505cc24 */ /* 0x000fe4000f8e02ff */
[----:B------:R-:W-:Y:S01]  /*d960*/  @!P3 IMAD R4, R4, UR25, RZ ;  /* 0x000000190404bc24 */ /* 0x000fe2000f8e02ff */
[----:B------:R-:W-:Y:S01]  /*d970*/  @!P2 LEA.HI.X.SX32 R8, R8, UR4, 0x1, P0 ;  /* 0x000000040808ac11 */ /* 0x000fe200080f0eff */
[----:B------:R-:W-:Y:S01]  /*d980*/  @!P3 IMAD.MOV.U32 R13, RZ, RZ, 0x7f800000 ;  /* 0x7f800000ff0db424 */ /* 0x000fe200078e00ff */
[----:B------:R-:W-:-:S04]  /*d990*/  @!P2 LEA R10, P0, R9, c[0x0][0x200], 0x2 ;  /* 0x00008000090aaa11 */ /* 0x000fc800078010ff */
[----:B------:R-:W-:Y:S01]  /*d9a0*/  @!P2 LEA.HI.X R11, R9, c[0x0][0x204], R8, 0x2, P0 ;  /* 0x00008100090baa11 */ /* 0x000fe200000f1408 */
[----:B------:R-:W-:Y:S01]  /*d9b0*/  @!P2 IMAD.MOV.U32 R9, RZ, RZ, 0x7f800000 ;  /* 0x7f800000ff09a424 */ /* 0x000fe200078e00ff */
[----:B------:R-:W-:-:S04]  /*d9c0*/  @!P1 IADD3 R8, P0, R7, UR10, RZ ;  /* 0x0000000a07089c10 */ /* 0x000fc8000ff1e0ff */
[----:B------:R1:W-:Y:S01]  /*d9d0*/  @!P2 STG.E [R10.64], R9 ;  /* 0x000000090a00a986 */ /* 0x0003e2000c101912 */
[----:B------:R-:W-:Y:S02]  /*d9e0*/  @!P1 LEA.HI.X.SX32 R7, R7, UR4, 0x1, P0 ;  /* 0x0000000407079c11 */ /* 0x000fe400080f0eff */
[----:B------:R-:W-:Y:S02]  /*d9f0*/  @!P1 LEA R14, P2, R8, c[0x0][0x200], 0x2 ;  /* 0x00008000080e9a11 */ /* 0x000fe400078410ff */
[----:B------:R-:W-:Y:S02]  /*da00*/  @!P5 IADD3 R12, P0, R6, UR10, RZ ;  /* 0x0000000a060cdc10 */ /* 0x000fe4000ff1e0ff */
[----:B------:R-:W-:Y:S02]  /*da10*/  @!P1 LEA.HI.X R15, R8, c[0x0][0x204], R7, 0x2, P2 ;  /* 0x00008100080f9a11 */ /* 0x000fe400010f1407 */
[----:B------:R-:W-:Y:S02]  /*da20*/  @!P5 LEA.HI.X.SX32 R7, R6, UR4, 0x1, P0 ;  /* 0x000000040607dc11 */ /* 0x000fe400080f0eff */
[----:B------:R-:W-:-:S02]  /*da30*/  @!P5 LEA R16, P2, R12, c[0x0][0x200], 0x2 ;  /* 0x000080000c10da11 */ /* 0x000fc400078410ff */
[----:B------:R-:W-:Y:S02]  /*da40*/  @!P4 IADD3 R6, P0, R5, UR10, RZ ;  /* 0x0000000a0506cc10 */ /* 0x000fe4000ff1e0ff */
[----:B------:R-:W-:Y:S02]  /*da50*/  @!P5 LEA.HI.X R17, R12, c[0x0][0x204], R7, 0x2, P2 ;  /* 0x000081000c11da11 */ /* 0x000fe400010f1407 */
[----:B------:R-:W-:Y:S02]  /*da60*/  ISETP.GE.OR P2, PT, R3, UR16, P6 ;  /* 0x0000001003007c0c */ /* 0x000fe4000b746670 */
[----:B------:R-:W-:Y:S01]  /*da70*/  @!P4 LEA.HI.X.SX32 R7, R5, UR4, 0x1, P0 ;  /* 0x000000040507cc11 */ /* 0x000fe200080f0eff */
[----:B------:R-:W-:Y:S01]  /*da80*/  @!P1 IMAD.MOV.U32 R5, RZ, RZ, 0x7f800000 ;  /* 0x7f800000ff059424 */ /* 0x000fe200078e00ff */
[----:B------:R-:W-:-:S04]  /*da90*/  @!P4 LEA R8, P0, R6, c[0x0][0x200], 0x2 ;  /* 0x000080000608ca11 */ /* 0x000fc800078010ff */
[----:B------:R2:W-:Y:S01]  /*daa0*/  @!P1 STG.E [R14.64], R5 ;  /* 0x000000050e009986 */ /* 0x0005e2000c101912 */
[----:B------:R-:W-:Y:S02]  /*dab0*/  ISETP.GE.OR P1, PT, R2, UR16, P6 ;  /* 0x0000001002007c0c */ /* 0x000fe4000b726670 */
[----:B-1----:R-:W-:Y:S02]  /*dac0*/  @!P4 LEA.HI.X R9, R6, c[0x0][0x204], R7, 0x2, P0 ;  /* 0x000081000609ca11 */ /* 0x002fe400000f1407 */
[----:B------:R-:W-:Y:S01]  /*dad0*/  @!P3 IADD3 R6, P0, R4, UR10, RZ ;  /* 0x0000000a0406bc10 */ /* 0x000fe2000ff1e0ff */
[----:B------:R-:W-:Y:S01]  /*dae0*/  @!P2 IMAD R3, R3, UR25, RZ ;  /* 0x000000190303ac24 */ /* 0x000fe2000f8e02ff */
[----:B------:R-:W-:Y:S01]  /*daf0*/  ISETP.GE.OR P6, PT, R0, UR16, P6 ;  /* 0x0000001000007c0c */ /* 0x000fe2000b7c6670 */
[----:B------:R-:W-:Y:S01]  /*db00*/  @!P2 IMAD.MOV.U32 R21, RZ, RZ, 0x7f800000 ;  /* 0x7f800000ff15a424 */ /* 0x000fe200078e00ff */
[----:B------:R-:W-:Y:S02]  /*db10*/  @!P3 LEA.HI.X.SX32 R7, R4, UR4, 0x1, P0 ;  /* 0x000000040407bc11 */ /* 0x000fe400080f0eff */
[----:B------:R-:W-:-:S03]  /*db20*/  @!P3 LEA R10, P0, R6, c[0x0][0x200], 0x2 ;  /* 0x00008000060aba11 */ /* 0x000fc600078010ff */
[----:B------:R-:W-:Y:S01]  /*db30*/  @!P1 IMAD R2, R2, UR25, RZ ;  /* 0x0000001902029c24 */ /* 0x000fe2000f8e02ff */
[----:B------:R-:W-:Y:S01]  /*db40*/  @!P3 LEA.HI.X R11, R6, c[0x0][0x204], R7, 0x2, P0 ;  /* 0x00008100060bba11 */ /* 0x000fe200000f1407 */
[----:B------:R-:W-:Y:S01]  /*db50*/  @!P1 IMAD.MOV.U32 R19, RZ, RZ, 0x7f800000 ;  /* 0x7f800000ff139424 */ /* 0x000fe200078e00ff */
[----:B------:R-:W-:-:S04]  /*db60*/  @!P2 IADD3 R4, P0, R3, UR10, RZ ;  /* 0x0000000a0304ac10 */ /* 0x000fc8000ff1e0ff */
[----:B------:R-:W-:Y:S02]  /*db70*/  @!P2 LEA.HI.X.SX32 R3, R3, UR4, 0x1, P0 ;  /* 0x000000040303ac11 */ /* 0x000fe400080f0eff */
[----:B------:R-:W-:-:S04]  /*db80*/  @!P2 LEA R6, P0, R4, c[0x0][0x200], 0x2 ;  /* 0x000080000406aa11 */ /* 0x000fc800078010ff */
[----:B------:R-:W-:Y:S01]  /*db90*/  @!P2 LEA.HI.X R7, R4, c[0x0][0x204], R3, 0x2, P0 ;  /* 0x000081000407aa11 */ /* 0x000fe200000f1403 */
[----:B--2---:R-:W-:Y:S01]  /*dba0*/  @!P5 IMAD.MOV.U32 R5, RZ, RZ, 0x7f800000 ;  /* 0x7f800000ff05d424 */ /* 0x004fe200078e00ff */
[----:B------:R-:W-:-:S04]  /*dbb0*/  @!P1 IADD3 R3, P0, R2, UR10, RZ ;  /* 0x0000000a02039c10 */ /* 0x000fc8000ff1e0ff */
[----:B------:R-:W-:Y:S01]  /*dbc0*/  @!P1 LEA.HI.X.SX32 R2, R2, UR4, 0x1, P0 ;  /* 0x0000000402029c11 */ /* 0x000fe200080f0eff */
[----:B------:R1:W-:Y:S01]  /*dbd0*/  @!P5 STG.E [R16.64], R5 ;  /* 0x000000051000d986 */ /* 0x0003e2000c101912 */
[----:B------:R-:W-:-:S04]  /*dbe0*/  @!P1 LEA R14, P0, R3, c[0x0][0x200], 0x2 ;  /* 0x00008000030e9a11 */ /* 0x000fc800078010ff */
[----:B------:R-:W-:Y:S01]  /*dbf0*/  @!P1 LEA.HI.X R15, R3, c[0x0][0x204], R2, 0x2, P0 ;  /* 0x00008100030f9a11 */ /* 0x000fe200000f1402 */
[----:B------:R-:W-:-:S05]  /*dc00*/  @!P4 IMAD.MOV.U32 R3, RZ, RZ, 0x7f800000 ;  /* 0x7f800000ff03c424 */ /* 0x000fca00078e00ff */
[----:B------:R1:W-:Y:S04]  /*dc10*/  @!P4 STG.E [R8.64], R3 ;  /* 0x000000030800c986 */ /* 0x0003e8000c101912 */
[----:B------:R1:W-:Y:S04]  /*dc20*/  @!P3 STG.E [R10.64], R13 ;  /* 0x0000000d0a00b986 */ /* 0x0003e8000c101912 */
[----:B------:R1:W-:Y:S04]  /*dc30*/  @!P2 STG.E [R6.64], R21 ;  /* 0x000000150600a986 */ /* 0x0003e8000c101912 */
[----:B------:R1:W-:Y:S01]  /*dc40*/  @!P1 STG.E [R14.64], R19 ;  /* 0x000000130e009986 */ /* 0x0003e2000c101912 */
[----:B------:R-:W-:Y:S05]  /*dc50*/  @P6 EXIT ;  /* 0x000000000000694d */ /* 0x000fea0003800000 */
[----:B------:R-:W-:Y:S02]  /*dc60*/  IMAD R0, R0, UR25, RZ ;  /* 0x0000001900007c24 */ /* 0x000fe4000f8e02ff */
[----:B-1----:R-:W-:-:S03]  /*dc70*/  IMAD.MOV.U32 R5, RZ, RZ, 0x7f800000 ;  /* 0x7f800000ff057424 */ /* 0x002fc600078e00ff */
[----:B------:R-:W-:-:S04]  /*dc80*/  IADD3 R3, P0, R0, UR10, RZ ;  /* 0x0000000a00037c10 */ /* 0x000fc8000ff1e0ff */
[----:B------:R-:W-:Y:S02]  /*dc90*/  LEA.HI.X.SX32 R0, R0, UR4, 0x1, P0 ;  /* 0x0000000400007c11 */ /* 0x000fe400080f0eff */
[----:B------:R-:W-:-:S04]  /*dca0*/  LEA R2, P0, R3, c[0x0][0x200], 0x2 ;  /* 0x0000800003027a11 */ /* 0x000fc800078010ff */
[----:B------:R-:W-:-:S05]  /*dcb0*/  LEA.HI.X R3, R3, c[0x0][0x204], R0, 0x2, P0 ;  /* 0x0000810003037a11 */ /* 0x000fca00000f1400 */
[----:B------:R-:W-:Y:S01]  /*dcc0*/  STG.E [R2.64], R5 ;  /* 0x0000000502007986 */ /* 0x000fe2000c101912 */
[----:B------:R-:W-:Y:S05]  /*dcd0*/  EXIT ;  /* 0x000000000000794d */ /* 0x000fea0003800000 */
.L_x_1629:
        /* <DEDUP_REMOVED lines=10> */
.L_x_2400:


//--------------------- .text._ZN5flash16flash_fwd_kernelI23Flash_fwd_kernel_traitsILi128ELi128ELi32ELi4ELb0ELb0EN7cutlass6half_tE19Flash_kernel_traitsILi128ELi128ELi32ELi4ES3_EELb0ELb0ELb0ELb0ELb0ELb0ELb1ELb0EEEvNS_16Flash_fwd_paramsE --------------------------
	.section	.text._ZN5flash16flash_fwd_kernelI23Flash_fwd_kernel_traitsILi128ELi128ELi32ELi4ELb0ELb0EN7cutlass6half_tE19Flash_kernel_traitsILi128ELi128ELi32ELi4ES3_EELb0ELb0ELb0ELb0ELb0ELb0ELb1ELb0EEEvNS_16Flash_fwd_paramsE,"ax",@progbits
	.sectioninfo	@"SHI_REGISTERS=255"
	.align	128
        .global         _ZN5flash16flash_fwd_kernelI23Flash_fwd_kernel_traitsILi128ELi128ELi32ELi4ELb0ELb0EN7cutlass6half_tE19Flash_kernel_traitsILi128ELi128ELi32ELi4ES3_EELb0ELb0ELb0ELb0ELb0ELb0ELb1ELb0EEEvNS_16Flash_fwd_paramsE
        .type           _ZN5flash16flash_fwd_kernelI23Flash_fwd_kernel_traitsILi128ELi128ELi32ELi4ELb0ELb0EN7cutlass6half_tE19Flash_kernel_traitsILi128ELi128ELi32ELi4ES3_EELb0ELb0ELb0ELb0ELb0ELb0ELb1ELb0EEEvNS_16Flash_fwd_paramsE,@function
        .size           _ZN5flash16flash_fwd_kernelI23Flash_fwd_kernel_traitsILi128ELi128ELi32ELi4ELb0ELb0EN7cutlass6half_tE19Flash_kernel_traitsILi128ELi128ELi32ELi4ES3_EELb0ELb0ELb0ELb0ELb0ELb0ELb1ELb0EEEvNS_16Flash_fwd_paramsE,(.L_x_2401 - _ZN5flash16flash_fwd_kernelI23Flash_fwd_kernel_traitsILi128ELi128ELi32ELi4ELb0ELb0EN7cutlass6half_tE19Flash_kernel_traitsILi128ELi128ELi32ELi4ES3_EELb0ELb0ELb0ELb0ELb0ELb0ELb1ELb0EEEvNS_16Flash_fwd_paramsE)
        .other          _ZN5flash16flash_fwd_kernelI23Flash_fwd_kernel_traitsILi128ELi128ELi32ELi4ELb0ELb0EN7cutlass6half_tE19Flash_kernel_traitsILi128ELi128ELi32ELi4ES3_EELb0ELb0ELb0ELb0ELb0ELb0ELb1ELb0EEEvNS_16Flash_fwd_paramsE,@"STO_CUDA_ENTRY STV_DEFAULT"
_ZN5flash16flash_fwd_kernelI23Flash_fwd_kernel_traitsILi128ELi128ELi32ELi4ELb0ELb0EN7cutlass6half_tE19Flash_kernel_traitsILi128ELi128ELi32ELi4ES3_EELb0ELb0ELb0ELb0ELb0ELb0ELb1ELb0EEEvNS_16Flash_fwd_paramsE:
.text._ZN5flash16flash_fwd_kernelI23Flash_fwd_kernel_traitsILi128ELi128ELi32ELi4ELb0ELb0EN7cutlass6half_tE19Flash_kernel_traitsILi128ELi128ELi32ELi4ES3_EELb0ELb0ELb0ELb0ELb0ELb0ELb1ELb0EEEvNS_16Flash_fwd_paramsE:
        /* <DEDUP_REMOVED lines=23> */
[----:B-1----:R-:W-:-:S05]  /*0170*/  @P0 IMAD.WIDE R2, R17, R24, c[0x0][0x250] ;  /* 0x0000940011020625 */ /* 0x002fca00078e0218 */
[----:B------:R4:W5:Y:S01]  /*0180*/  @P0 LDG.E R6, [R2.64] ;  /* 0x0000000402060981 */ /* 0x000962000c1e1900 */
[----:B------:R-:W-:-:S04]  /*0190*/  ISETP.NE.U32.AND P0, PT, RZ, c[0x0][0x248], PT ;  /* 0x00009200ff007a0c */ /* 0x000fc80003f05070 */
[----:B------:R-:W-:Y:S01]  /*01a0*/  ISETP.NE.AND.EX P0, PT, RZ, c[0x0][0x24c], PT, P0 ;  /* 0x00009300ff007a0c */ /* 0x000fe20003f05300 */
[----:B--2---:R4:W-:Y:S01]  /*01b0*/  STL [R1+0x28], R9 ;  /* 0x0000280901007387 */ /* 0x0049e20000100800 */
[----:B---3--:R-:W-:Y:S02]  /*01c0*/  @P2 IMAD.IADD R14, R0, 0x1, -R9 ;  /* 0x00000001000e2824 */ /* 0x008fe400078e0a09 */
[----:B------:R-:W-:-:S09]  /*01d0*/  @!P2 IMAD.MOV.U32 R14, RZ, RZ, c[0x0][0x214] ;  /* 0x00008500ff0ea624 */ /* 0x000fd200078e00ff */
[----:B------:R-:W-:Y:S05]  /*01e0*/  @!P0 BRA `(.L_x_1630) ;  /* 0x0000004000008947 */ /* 0x000fea0003800000 */
[----:B------:R-:W2:Y:S02]  /*01f0*/  @P3 LDG.E R0, [R4.64+0x4] ;  /* 0x0000040404003981 */ /* 0x000ea4000c1e1900 */
[----:B--2--5:R-:W-:-:S06]  /*0200*/  @P3 IADD3 R0, R0, -R8, RZ ;  /* 0x8000000800003210 */ /* 0x024fcc0007ffe0ff */
[----:B------:R1:W5:Y:S01]  /*0210*/  @!P3 LDG.E R0, [R4.64] ;  /* 0x000000040400b981 */ /* 0x000362000c1e1900 */
[----:B------:R-:W-:Y:S05]  /*0220*/  BRA `(.L_x_1631) ;  /* 0x0000001000007947 */ /* 0x000fea0003800000 */
.L_x_1630:
[----:B------:R-:W-:Y:S02]  /*0230*/  MOV R0, c[0x0][0x218] ;  /* 0x0000860000007a02 */ /* 0x000fe40000000f00 */
.L_x_1631:
        /* <DEDUP_REMOVED lines=45> */
.L_x_1633:
        /* <DEDUP_REMOVED lines=42> */
.L_x_1634:
[----:B--2---:R-:W-:Y:S01]  /*07b0*/  SHF.R.S32.HI R21, RZ, 0x1f, R133 ;  /* 0x0000001fff157819 */ /* 0x004fe20000011485 */
[----:B------:R-:W-:Y:S01]  /*07c0*/  IMAD.IADD R36, R14, 0x1, -R19 ;  /* 0x000000010e247824 */ /* 0x000fe200078e0a13 */
[----:B------:R-:W-:Y:S01]  /*07d0*/  BSSY B0, `(.L_x_1635) ;  /* 0x0000058000007945 */ /* 0x000fe20003800000 */
[----:B------:R-:W-:Y:S01]  /*07e0*/  IMAD R17, R7, c[0x0][0x1a8], RZ ;  /* 0x00006a0007117a24 */ /* 0x000fe200078e02ff */
[CC--:B------:R-:W-:Y:S02]  /*07f0*/  LEA.HI R2, R21.reuse, R133.reuse, RZ, 0x3 ;  /* 0x0000008515027211 */ /* 0x0c0fe400078f18ff */
[----:B------:R-:W-:Y:S01]  /*0800*/  LEA.HI R23, R21, R133, RZ, 0x4 ;  /* 0x0000008515177211 */ /* 0x000fe200078f20ff */
[----:B------:R1:W-:Y:S01]  /*0810*/  STL [R1+0x24], R36 ;  /* 0x0000242401007387 */ /* 0x0003e20000100800 */
[----:B------:R-:W-:Y:S01]  /*0820*/  SHF.R.S32.HI R8, RZ, 0x3, R2 ;  /* 0x00000003ff087819 */ /* 0x000fe20000011402 */
[----:B------:R-:W-:Y:S01]  /*0830*/  IMAD R17, R25, c[0x0][0x1ac], R17 ;  /* 0x00006b0019117a24 */ /* 0x000fe200078e0211 */
        /* <DEDUP_REMOVED lines=17> */
[----:B------:R-:W-:Y:S01]  /*0950*/  LOP3.LUT R3, R3, R2, RZ, 0x3c, !PT ;  /* 0x0000000203037212 */ /* 0x000fe200078e3cff */
[----:B------:R1:W-:Y:S01]  /*0960*/  STL.64 [R1], R34 ;  /* 0x0000002201007387 */ /* 0x0003e20000100a00 */
        /* <DEDUP_REMOVED lines=22> */
[----:B------:R-:W-:Y:S01]  /*0ad0*/  IMAD.WIDE.U32 R28, R10, c[0x0][0x1b8], R2 ;  /* 0x00006e000a1c7a25 */ /* 0x000fe200078e0002 */
[----:B------:R-:W-:-:S03]  /*0ae0*/  LEA.HI R11, R21, R133, RZ, 0x5 ;  /* 0x00000085150b7211 */ /* 0x000fc600078f28ff */
[C---:B------:R-:W-:Y:S01]  /*0af0*/  IMAD R14, R10.reuse, c[0x0][0x1b4], R4 ;  /* 0x00006d000a0e7a24 */ /* 0x040fe200078e0204 */
[----:B------:R-:W-:Y:S01]  /*0b00*/  SHF.R.S32.HI R70, RZ, 0x5, R11 ;  /* 0x00000005ff467819 */ /* 0x000fe2000001140b */
[----:B------:R-:W-:-:S04]  /*0b10*/  IMAD.WIDE.U32 R30, R10, c[0x0][0x1b0], R6 ;  /* 0x00006c000a1e7a25 */ /* 0x000fc800078e0006 */
[----:B------:R-:W-:Y:S01]  /*0b20*/  IMAD.IADD R27, R29, 0x1, R5 ;  /* 0x000000011d1b7824 */ /* 0x000fe200078e0205 */
[----:B------:R1:W-:Y:S01]  /*0b30*/  STL.64 [R1+0x18], R30 ;  /* 0x0000181e01007387 */ /* 0x0003e20000100a00 */
[----:B------:R-:W-:Y:S02]  /*0b40*/  IMAD.IADD R33, R31, 0x1, R14 ;  /* 0x000000011f217824 */ /* 0x000fe400078e020e */
[----:B------:R-:W-:Y:S01]  /*0b50*/  IMAD.MOV.U32 R0, RZ, RZ, 0x20 ;  /* 0x00000020ff007424 */ /* 0x000fe200078e00ff */
[----:B------:R1:W-:Y:S01]  /*0b60*/  STL.64 [R1+0x10], R28 ;  /* 0x0000101c01007387 */ /* 0x0003e20000100a00 */
[----:B------:R-:W-:Y:S02]  /*0b70*/  IMAD.MOV.U32 R16, RZ, RZ, 0x10 ;  /* 0x00000010ff107424 */ /* 0x000fe400078e00ff */
[----:B------:R-:W-:Y:S01]  /*0b80*/  IMAD.SHL.U32 R227, R227, 0x2, RZ ;  /* 0x00000002e3e37824 */ /* 0x000fe200078e00ff */
[----:B------:R1:W-:Y:S01]  /*0b90*/  STL [R1+0x20], R27 ;  /* 0x0000201b01007387 */ /* 0x0003e20000100800 */
[----:B------:R-:W-:Y:S01]  /*0ba0*/  IMAD.IADD R11, R13, 0x1, R17 ;  /* 0x000000010d0b7824 */ /* 0x000fe200078e0211 */
[----:B------:R-:W-:-:S02]  /*0bb0*/  SEL R0, R0, 0xffffffe0, !P2 ;  /* 0xffffffe000007807 */ /* 0x000fc40005000000 */
[----:B------:R1:W-:Y:S01]  /*0bc0*/  STL [R1+0xc], R33 ;  /* 0x00000c2101007387 */ /* 0x0003e20000100800 */
[----:B------:R-:W-:Y:S01]  /*0bd0*/  SEL R4, R16, 0xfffffff0, !P1 ;  /* 0xfffffff010047807 */ /* 0x000fe20004800000 */
        /* <DEDUP_REMOVED lines=23> */
.L_x_1636:
[----:B------:R-:W-:Y:S05]  /*0d50*/  BSYNC B0 ;  /* 0x0000000000007941 */ /* 0x000fea0003800000 */
.L_x_1635:
[----:B------:R-:W-:Y:S01]  /*0d60*/  IADD3 R14, R8, 0x10, RZ ;  /* 0x00000010080e7810 */ /* 0x000fe20007ffe0ff */
[----:B------:R-:W-:Y:S03]  /*0d70*/  BSSY B0, `(.L_x_1637) ;  /* 0x000001c000007945 */ /* 0x000fe60003800000 */
[----:B------:R-:W-:-:S13]  /*0d80*/  ISETP.GE.AND P0, PT, R14, R36, PT ;  /* 0x000000240e00720c */ /* 0x000fda0003f06270 */
        /* <DEDUP_REMOVED lines=26> */
.L_x_1638:
[----:B------:R-:W-:Y:S05]  /*0f30*/  BSYNC B0 ;  /* 0x0000000000007941 */ /* 0x000fea0003800000 */
.L_x_1637:
[----:B--2---:R-:W-:Y:S01]  /*0f40*/  IADD3 R2, R8, 0x20, RZ ;  /* 0x0000002008027810 */ /* 0x004fe20007ffe0ff */
        /* <DEDUP_REMOVED lines=28> */
.L_x_1640:
[----:B------:R-:W-:Y:S05]  /*1110*/  BSYNC B0 ;  /* 0x0000000000007941 */ /* 0x000fea0003800000 */
.L_x_1639:
        /* <DEDUP_REMOVED lines=29> */
.L_x_1642:
[----:B------:R-:W-:Y:S05]  /*12f0*/  BSYNC B0 ;  /* 0x0000000000007941 */ /* 0x000fea0003800000 */
.L_x_1641:
        /* <DEDUP_REMOVED lines=30> */
.L_x_1644:
[----:B------:R-:W-:Y:S05]  /*14e0*/  BSYNC B0 ;  /* 0x0000000000007941 */ /* 0x000fea0003800000 */
.L_x_1643:
[----:B---3--:R-:W-:Y:S01]  /*14f0*/  IADD3 R2, R8, 0x50, RZ ;  /* 0x0000005008027810 */ /* 0x008fe20007ffe0ff */
        /* <DEDUP_REMOVED lines=29> */
.L_x_1646:
[----:B------:R-:W-:Y:S05]  /*16d0*/  BSYNC B0 ;  /* 0x0000000000007941 */ /* 0x000fea0003800000 */
.L_x_1645:
        /* <DEDUP_REMOVED lines=30> */
.L_x_1648:
[----:B------:R-:W-:Y:S05]  /*18c0*/  BSYNC B0 ;  /* 0x0000000000007941 */ /* 0x000fea0003800000 */
.L_x_1647:
[----:B---3--:R-:W-:Y:S01]  /*18d0*/  IADD3 R2, R8, 0x70, RZ ;  /* 0x0000007008027810 */ /* 0x008fe20007ffe0ff */
[----:B------:R-:W-:Y:S01]  /*18e0*/  IMAD.MOV.U32 R15, RZ, RZ, c[0x0][0x198] ;  /* 0x00006600ff0f7624 */ /* 0x000fe200078e00ff */
[----:B------:R-:W-:Y:S01]  /*18f0*/  BSSY B0, `(.L_x_1649) ;  /* 0x0000020000007945 */ /* 0x000fe20003800000 */
[----:B------:R-:W-:Y:S01]  /*1900*/  IMAD.MOV.U32 R134, RZ, RZ, 0x5 ;  /* 0x00000005ff867424 */ /* 0x000fe200078e00ff */
[----:B------:R-:W-:Y:S01]  /*1910*/  ISETP.GE.AND P0, PT, R2, R36, PT ;  /* 0x000000240200720c */ /* 0x000fe20003f06270 */
[----:B------:R3:W-:Y:S01]  /*1920*/  STL [R1+0x2c], R2 ;  /* 0x00002c0201007387 */ /* 0x0007e20000100800 */
[C---:B------:R-:W-:Y:S02]  /*1930*/  IMAD.SHL.U32 R135, R15.reuse, 0x20, RZ ;  /* 0x000000200f877824 */ /* 0x040fe400078e00ff */
[----:B------:R-:W-:-:S09]  /*1940*/  SHF.L.U64.HI R134, R15, R134, c[0x0][0x19c] ;  /* 0x000067000f867619 */ /* 0x000fd20000010286 */
        /* <DEDUP_REMOVED lines=26> */
.L_x_1650:
[----:B------:R-:W-:Y:S05]  /*1af0*/  BSYNC B0 ;  /* 0x0000000000007941 */ /* 0x000fea0003800000 */
.L_x_1649:
[----:B------:R-:W-:Y:S01]  /*1b00*/  MOV R140, R32 ;  /* 0x00000020008c7202 */ /* 0x000fe20000000f00 */
[----:B------:R-:W-:Y:S01]  /*1b10*/  BSSY B0, `(.L_x_1651) ;  /* 0x000001e000007945 */ /* 0x000fe20003800000 */
[----:B------:R-:W-:Y:S02]  /*1b20*/  MOV R141, R33 ;  /* 0x00000021008d7202 */ /* 0x000fe40000000f00 */
[----:B------:R-:W-:Y:S02]  /*1b30*/  LEA.HI.SX32 R68, R228, 0xffffffff, 0x1b ;  /* 0xffffffffe4447811 */ /* 0x000fe400078fdaff */
[----:B------:R-:W-:Y:S02]  /*1b40*/  MOV R140, R30 ;  /* 0x0000001e008c7202 */ /* 0x000fe40000000f00 */
[----:B------:R-:W-:Y:S01]  /*1b50*/  SHF.R.S32.HI R12, RZ, 0x1f, R68 ;  /* 0x0000001fff0c7819 */ /* 0x000fe20000011444 */
[----:B------:R-:W-:Y:S02]  /*1b60*/  IMAD R11, R68, -0x20, R69 ;  /* 0xffffffe0440b7824 */ /* 0x000fe400078e0245 */
[----:B------:R4:W-:Y:S01]  /*1b70*/  STL.64 [R1+0x8], R140 ;  /* 0x0000088c01007387 */ /* 0x0009e20000100a00 */
[----:B------:R-:W-:-:S02]  /*1b80*/  IMAD R10, R134, R68, RZ ;  /* 0x00000044860a7224 */ /* 0x000fc400078e02ff */
[----:B------:R-:W-:Y:S01]  /*1b90*/  ISETP.GE.AND P0, PT, R8, R11, PT ;  /* 0x0000000b0800720c */ /* 0x000fe20003f06270 */
[----:B--23--:R-:W-:-:S04]  /*1ba0*/  IMAD.WIDE.U32 R2, R68, R135, R140 ;  /* 0x0000008744027225 */ /* 0x00cfc800078e008c */
[----:B------:R-:W-:-:S05]  /*1bb0*/  IMAD R10, R12, R135, R10 ;  /* 0x000000870c0a7224 */ /* 0x000fca00078e020a */
[----:B------:R-:W-:-:S03]  /*1bc0*/  IADD3 R10, R3, R10, RZ ;  /* 0x0000000a030a7210 */ /* 0x000fc60007ffe0ff */
        /* <DEDUP_REMOVED lines=18> */
.L_x_1652:
[----:B------:R-:W-:Y:S05]  /*1cf0*/  BSYNC B0 ;  /* 0x0000000000007941 */ /* 0x000fea0003800000 */
.L_x_1651:
        /* <DEDUP_REMOVED lines=24> */
.L_x_1654:
[----:B------:R-:W-:Y:S05]  /*1e80*/  BSYNC B0 ;  /* 0x0000000000007941 */ /* 0x000fea0003800000 */
.L_x_1653:
[----:B------:R-:W0:Y:S01]  /*1e90*/  LDGDEPBAR ;  /* 0x00000000000079af */ /* 0x000e220000000000 */
[----:B------:R-:W-:Y:S01]  /*1ea0*/  ISETP.GE.AND P1, PT, R8, R11, PT ;  /* 0x0000000b0800720c */ /* 0x000fe20003f26270 */
[----:B---3--:R-:W-:Y:S01]  /*1eb0*/  IMAD R2, R12, c[0x0][0x1a0], RZ ;  /* 0x000068000c027a24 */ /* 0x008fe200078e02ff */
[----:B------:R-:W-:Y:S01]  /*1ec0*/  BSSY B0, `(.L_x_1655) ;  /* 0x000001c000007945 */ /* 0x000fe20003800000 */
[----:B--2---:R-:W-:-:S04]  /*1ed0*/  IMAD.WIDE.U32 R6, R68, c[0x0][0x1a0], RZ ;  /* 0x0000680044067a25 */ /* 0x004fc800078e00ff */
        /* <DEDUP_REMOVED lines=26> */
.L_x_1656:
[----:B------:R-:W-:Y:S05]  /*2080*/  BSYNC B0 ;  /* 0x0000000000007941 */ /* 0x000fea0003800000 */
.L_x_1655:
[----:B------:R-:W-:Y:S01]  /*2090*/  ISETP.GE.AND P0, PT, R14, R11, PT ;  /* 0x0000000b0e00720c */ /* 0x000fe20003f06270 */
[----:B------:R-:W-:-:S12]  /*20a0*/  BSSY B0, `(.L_x_1657) ;  /* 0x0000019000007945 */ /* 0x000fd80003800000 */
[----:B------:R1:W-:Y:S04]  /*20b0*/  @P0 STS.128 [R227+0xa800], RZ ;  /* 0x00a800ffe3000388 */ /* 0x0003e80000000c00 */
[----:B------:R1:W-:Y:S01]  /*20c0*/  @P0 STS.128 [R227+0xb800], RZ ;  /* 0x00b800ffe3000388 */ /* 0x0003e20000000c00 */
[----:B------:R-:W-:Y:S05]  /*20d0*/  @P0 BRA `(.L_x_1658) ;  /* 0x0000015000000947 */ /* 0x000fea0003800000 */
[----:B------:R-:W-:Y:S01]  /*20e0*/  ISETP.GE.AND P1, PT, R250, c[0x0][0x220], PT ;  /* 0x00008800fa007a0c */ /* 0x000fe20003f26270 */
[----:B---3--:R-:W-:Y:S01]  /*20f0*/  IMAD.WIDE.U32 R6, R16, c[0x0][0x1a0], RZ ;  /* 0x0000680010067a25 */ /* 0x008fe200078e00ff */
        /* <DEDUP_REMOVED lines=19> */
.L_x_1658:
[----:B------:R-:W-:Y:S05]  /*2230*/  BSYNC B0 ;  /* 0x0000000000007941 */ /* 0x000fea0003800000 */
.L_x_1657:
[----:B---3--:R-:W-:Y:S01]  /*2240*/  SHF.R.S32.HI R7, RZ, 0x4, R23 ;  /* 0x00000004ff077819 */ /* 0x008fe20000011417 */
        /* <DEDUP_REMOVED lines=30> */
[----:B------:R-:W3:Y:S01]  /*2430*/  LDSM.16.M88.4 R8, [R214+0x2000] ;  /* 0x00200000d608783b */ /* 0x000ee20000000200 */
[----:B------:R-:W-:Y:S01]  /*2440*/  @P1 IADD3 R223, R2, -0x20, RZ ;  /* 0xffffffe002df1810 */ /* 0x000fe20007ffe0ff */
[----:B------:R-:W-:Y:S02]  /*2450*/  IMAD.MOV.U32 R2, RZ, RZ, 0x40 ;  /* 0x00000040ff027424 */ /* 0x000fe400078e00ff */
[----:B------:R-:W5:Y:S01]  /*2460*/  LDSM.16.M88.4 R12, [R214] ;  /* 0x00000000d60c783b */ /* 0x000f620000000200 */
[C---:B------:R-:W-:Y:S01]  /*2470*/  IMAD R222, R0.reuse, 0x2, R214 ;  /* 0x0000000200de7824 */ /* 0x040fe200078e02d6 */
[----:B------:R-:W-:Y:S01]  /*2480*/  IADD3 R226, R223, 0x800, RZ ;  /* 0x00000800dfe27810 */ /* 0x000fe20007ffe0ff */
[----:B------:R-:W-:Y:S01]  /*2490*/  IMAD R220, R0, 0x2, R216 ;  /* 0x0000000200dc7824 */ /* 0x000fe200078e02d8 */
[----:B------:R-:W-:Y:S01]  /*24a0*/  LDSM.16.M88.4 R44, [R223] ;  /* 0x00000000df2c783b */ /* 0x000fe20000000200 */
[----:B------:R-:W-:-:S02]  /*24b0*/  SEL R2, R2, 0xffffffc0, !P2 ;  /* 0xffffffc002027807 */ /* 0x000fc40005000000 */
[C---:B------:R-:W-:Y:S01]  /*24c0*/  IADD3 R225, R223.reuse, 0x1000, RZ ;  /* 0x00001000dfe17810 */ /* 0x040fe20007ffe0ff */
[----:B------:R-:W1:Y:S01]  /*24d0*/  LDSM.16.M88.4 R20, [R216+0x2000] ;  /* 0x00200000d814783b */ /* 0x000e620000000200 */
[----:B------:R-:W-:Y:S01]  /*24e0*/  IADD3 R224, R223, 0x1800, RZ ;  /* 0x00001800dfe07810 */ /* 0x000fe20007ffe0ff */
[----:B------:R-:W-:Y:S02]  /*24f0*/  IMAD.IADD R221, R212, 0x1, R2 ;  /* 0x00000001d4dd7824 */ /* 0x000fe400078e0202 */
[----:B-1----:R-:W1:Y:S01]  /*2500*/  LDSM.16.M88.4 R24, [R216] ;  /* 0x00000000d818783b */ /* 0x002e620000000200 */
[----:B------:R-:W-:-:S03]  /*2510*/  IMAD.IADD R219, R2, 0x1, R223 ;  /* 0x0000000102db7824 */ /* 0x000fc600078e02df */
[----:B------:R-:W-:Y:S04]  /*2520*/  LDSM.16.M88.4 R48, [R221+0x8000] ;  /* 0x00800000dd30783b */ /* 0x000fe80000000200 */
[----:B------:R-:W2:Y:S04]  /*2530*/  LDSM.16.M88.4 R40, [R222+0x2000] ;  /* 0x00200000de28783b */ /* 0x000ea80000000200 */
[----:B------:R-:W4:Y:S04]  /*2540*/  LDSM.16.M88.4 R60, [R222] ;  /* 0x00000000de3c783b */ /* 0x000f280000000200 */
[----:B------:R-:W1:Y:S04]  /*2550*/  LDSM.16.M88.4 R64, [R212+0x8800] ;  /* 0x00880000d440783b */ /* 0x000e680000000200 */
[----:B------:R-:W-:Y:S01]  /*2560*/  LDSM.16.M88.4 R76, [R219] ;  /* 0x00000000db4c783b */ /* 0x000fe20000000200 */
[-C--:B---3--:R-:W-:Y:S03]  /*2570*/  HMMA.16816.F32 R32, R8, R16.reuse, RZ ;  /* 0x000000100820723c */ /* 0x088fe600000018ff */
[----:B------:R-:W-:Y:S04]  /*2580*/  LDSM.16.M88.4 R36, [R220] ;  /* 0x00000000dc24783b */ /* 0x000fe80000000200 */
[----:B------:R-:W-:Y:S01]  /*2590*/  LDSM.16.M88.4 R80, [R223+0x800] ;  /* 0x00080000df50783b */ /* 0x000fe20000000200 */
[C---:B-----5:R-:W-:Y:S03]  /*25a0*/  HMMA.16816.F32 R28, R12.reuse, R16, RZ ;  /* 0x000000100c1c723c */ /* 0x060fe600000018ff */
[----:B------:R-:W-:Y:S04]  /*25b0*/  LDSM.16.M88.4 R88, [R212+0x9000] ;  /* 0x00900000d458783b */ /* 0x000fe80000000200 */
[----:B------:R-:W-:Y:S01]  /*25c0*/  LDSM.16.M88.4 R116, [R223+0x1000] ;  /* 0x00100000df74783b */ /* 0x000fe20000000200 */
[----:B------:R-:W-:Y:S03]  /*25d0*/  HMMA.16816.F32 R72, R12, R18, RZ ;  /* 0x000000120c48723c */ /* 0x000fe600000018ff */
[----:B------:R-:W-:Y:S05]  /*25e0*/  LDSM.16.M88.4 R128, [R221+0x9000] ;  /* 0x00900000dd80783b */ /* 0x000fea0000000200 */
[-C--:B------:R-:W-:Y:S01]  /*25f0*/  HMMA.16816.F32 R56, R20, R44.reuse, R32 ;  /* 0x0000002c1438723c */ /* 0x080fe20000001820 */
[----:B------:R-:W3:Y:S07]  /*2600*/  LDSM.16.M88.4 R32, [R220+0x2000] ;  /* 0x00200000dc20783b */ /* 0x000eee0000000200 */
[----:B-1----:R-:W-:Y:S08]  /*2610*/  HMMA.16816.F32 R28, R24, R44, R28 ;  /* 0x0000002c181c723c */ /* 0x002ff0000000181c */
[----:B------:R-:W-:Y:S08]  /*2620*/  HMMA.16816.F32 R84, R8, R18, RZ ;  /* 0x000000120854723c */ /* 0x000ff000000018ff */
[-C--:B--2---:R-:W-:Y:S01]  /*2630*/  HMMA.16816.F32 R92, R40, R48.reuse, R56 ;  /* 0x00000030285c723c */ /* 0x084fe20000001838 */
[----:B------:R-:W-:Y:S07]  /*2640*/  LDSM.16.M88.4 R56, [R214+0x6000] ;  /* 0x00600000d638783b */ /* 0x000fee0000000200 */
[----:B----4-:R-:W-:Y:S01]  /*2650*/  HMMA.16816.F32 R52, R60, R48, R28 ;  /* 0x000000303c34723c */ /* 0x010fe2000000181c */
[----:B------:R-:W1:Y:S07]  /*2660*/  LDSM.16.M88.4 R28, [R214+0x4000] ;  /* 0x00400000d61c783b */ /* 0x000e6e0000000200 */
[-C--:B------:R-:W-:Y:S08]  /*2670*/  HMMA.16816.F32 R96, R24, R46.reuse, R72 ;  /* 0x0000002e1860723c */ /* 0x080ff00000001848 */
[----:B------:R-:W-:Y:S01]  /*2680*/  HMMA.16816.F32 R44, R20, R46, R84 ;  /* 0x0000002e142c723c */ /* 0x000fe20000001854 */
[----:B------:R-:W2:Y:S07]  /*2690*/  LDSM.16.M88.4 R84, [R221+0x8800] ;  /* 0x00880000dd54783b */ /* 0x000eae0000000200 */
[----:B------:R-:W-:Y:S08]  /*26a0*/  HMMA.16816.F32 R72, R8, R64, RZ ;  /* 0x000000400848723c */ /* 0x000ff000000018ff */
[-C--:B---3--:R-:W-:Y:S08]  /*26b0*/  HMMA.16816.F32 R112, R32, R76.reuse, R92 ;  /* 0x0000004c2070723c */ /* 0x088ff0000000185c */
[----:B------:R-:W-:Y:S01]  /*26c0*/  HMMA.16816.F32 R16, R36, R76, R52 ;  /* 0x0000004c2410723c */ /* 0x000fe20000001834 */
[----:B------:R-:W3:Y:S07]  /*26d0*/  LDSM.16.M88.4 R52, [R216+0x4000] ;  /* 0x00400000d834783b */ /* 0x000eee0000000200 */
[----:B------:R-:W-:Y:S08]  /*26e0*/  HMMA.16816.F32 R92, R12, R64, RZ ;  /* 0x000000400c5c723c */ /* 0x000ff000000018ff */
[-C--:B------:R-:W-:Y:S08]  /*26f0*/  HMMA.16816.F32 R100, R60, R50.reuse, R96 ;  /* 0x000000323c64723c */ /* 0x080ff00000001860 */
[----:B------:R-:W-:Y:S01]  /*2700*/  HMMA.16816.F32 R120, R40, R50, R44 ;  /* 0x000000322878723c */ /* 0x000fe2000000182c */
[----:B------:R-:W4:Y:S04]  /*2710*/  LDSM.16.M88.4 R48, [R216+0x6000] ;  /* 0x00600000d830783b */ /* 0x000f280000000200 */
[----:B------:R-:W-:Y:S03]  /*2720*/  LDSM.16.M88.4 R44, [R222+0x4000] ;  /* 0x00400000de2c783b */ /* 0x000fe60000000200 */
[-C--:B------:R-:W-:Y:S08]  /*2730*/  HMMA.16816.F32 R124, R8, R66.reuse, RZ ;  /* 0x00000042087c723c */ /* 0x080ff000000018ff */
[----:B------:R-:W-:Y:S01]  /*2740*/  HMMA.16816.F32 R108, R12, R66, RZ ;  /* 0x000000420c6c723c */ /* 0x000fe200000018ff */
[----:B------:R-:W-:Y:S07]  /*2750*/  LDSM.16.M88.4 R12, [R220+0x4000] ;  /* 0x00400000dc0c783b */ /* 0x000fee0000000200 */
[----:B------:R-:W-:Y:S01]  /*2760*/  HMMA.16816.F32 R96, R20, R80, R72 ;  /* 0x000000501460723c */ /* 0x000fe20000001848 */
[----:B------:R-:W5:Y:S07]  /*2770*/  LDSM.16.M88.4 R72, [R219+0x800] ;  /* 0x00080000db48783b */ /* 0x000f6e0000000200 */
[----:B-1----:R-:W-:Y:S08]  /*2780*/  HMMA.16816.F32 R16, R28, R88, R16 ;  /* 0x000000581c10723c */ /* 0x002ff00000001810 */
[----:B------:R-:W-:Y:S08]  /*2790*/  HMMA.16816.F32 R104, R24, R80, R92 ;  /* 0x000000501868723c */ /* 0x000ff0000000185c */
[----:B------:R-:W-:Y:S01]  /*27a0*/  HMMA.16816.F32 R64, R56, R88, R112 ;  /* 0x000000583840723c */ /* 0x000fe20000001870 */
[----:B------:R-:W-:Y:S07]  /*27b0*/  LDSM.16.M88.4 R112, [R219+0x1000] ;  /* 0x00100000db70783b */ /* 0x000fee0000000200 */
[-C--:B------:R-:W-:Y:S08]  /*27c0*/  HMMA.16816.F32 R92, R36, R78.reuse, R100 ;  /* 0x0000004e245c723c */ /* 0x080ff00000001864 */
[----:B------:R-:W-:Y:S08]  /*27d0*/  HMMA.16816.F32 R120, R32, R78, R120 ;  /* 0x0000004e2078723c */ /* 0x000ff00000001878 */
[-C--:B------:R-:W-:Y:S08]  /*27e0*/  HMMA.16816.F32 R100, R20, R82.reuse, R124 ;  /* 0x000000521464723c */ /* 0x080ff0000000187c */
[----:B------:R-:W-:Y:S08]  /*27f0*/  HMMA.16816.F32 R24, R24, R82, R108 ;  /* 0x000000521818723c */ /* 0x000ff0000000186c */
[----:B--2---:R-:W-:Y:S08]  /*2800*/  HMMA.16816.F32 R96, R40, R84, R96 ;  /* 0x000000542860723c */ /* 0x004ff00000001860 */
[----:B---3--:R-:W-:Y:S01]  /*2810*/  HMMA.16816.F32 R8, R52, R116, R16 ;  /* 0x000000743408723c */ /* 0x008fe20000001810 */
[----:B------:R-:W1:Y:S07]  /*2820*/  LDSM.16.M88.4 R16, [R222+0x6000] ;  /* 0x00600000de10783b */ /* 0x000e6e0000000200 */
[----:B------:R-:W-:Y:S08]  /*2830*/  HMMA.16816.F32 R20, R60, R84, R104 ;  /* 0x000000543c14723c */ /* 0x000ff00000001868 */
[----:B----4-:R-:W-:Y:S01]  /*2840*/  HMMA.16816.F32 R76, R48, R116, R64 ;  /* 0x00000074304c723c */ /* 0x010fe20000001840 */
[----:B------:R-:W2:Y:S07]  /*2850*/  LDSM.16.M88.4 R64, [R212+0x9800] ;  /* 0x00980000d440783b */ /* 0x000eae0000000200 */
[-C--:B------:R-:W-:Y:S08]  /*2860*/  HMMA.16816.F32 R80, R28, R90.reuse, R92 ;  /* 0x0000005a1c50723c */ /* 0x080ff0000000185c */
[----:B------:R-:W-:Y:S08]  /*2870*/  HMMA.16816.F32 R88, R56, R90, R120 ;  /* 0x0000005a3858723c */ /* 0x000ff00000001878 */
[-C--:B------:R-:W-:Y:S01]  /*2880*/  HMMA.16816.F32 R100, R40, R86.reuse, R100 ;  /* 0x000000562864723c */ /* 0x080fe20000001864 */
[----:B------:R-:W-:Y:S07]  /*2890*/  LDSM.16.M88.4 R40, [R223+0x1800] ;  /* 0x00180000df28783b */ /* 0x000fee0000000200 */
[----:B------:R-:W-:Y:S08]  /*28a0*/  HMMA.16816.F32 R60, R60, R86, R24 ;  /* 0x000000563c3c723c */ /* 0x000ff00000001818 */
[----:B-----5:R-:W-:Y:S08]  /*28b0*/  HMMA.16816.F32 R24, R32, R72, R96 ;  /* 0x000000482018723c */ /* 0x020ff00000001860 */
[----:B------:R-:W-:Y:S01]  /*28c0*/  HMMA.16816.F32 R92, R44, R128, R8 ;  /* 0x000000802c5c723c */ /* 0x000fe20000001808 */
[----:B------:R-:W3:Y:S07]  /*28d0*/  LDSM.16.M88.4 R8, [R220+0x6000] ;  /* 0x00600000dc08783b */ /* 0x000eee0000000200 */
[----:B------:R-:W-:Y:S08]  /*28e0*/  HMMA.16816.F32 R20, R36, R72, R20 ;  /* 0x000000482414723c */ /* 0x000ff00000001814 */
[----:B------:R-:W-:Y:S08]  /*28f0*/  HMMA.16816.F32 R80, R52, R118, R80 ;  /* 0x000000763450723c */ /* 0x000ff00000001850 */
[----:B-1----:R-:W-:Y:S08]  /*2900*/  HMMA.16816.F32 R76, R16, R128, R76 ;  /* 0x00000080104c723c */ /* 0x002ff0000000184c */
[----:B------:R-:W-:Y:S08]  /*2910*/  HMMA.16816.F32 R84, R48, R118, R88 ;  /* 0x000000763054723c */ /* 0x000ff00000001858 */
[-C--:B------:R-:W-:Y:S08]  /*2920*/  HMMA.16816.F32 R100, R32, R74.reuse, R100 ;  /* 0x0000004a2064723c */ /* 0x080ff00000001864 */
[----:B------:R-:W-:Y:S08]  /*2930*/  HMMA.16816.F32 R88, R36, R74, R60 ;  /* 0x0000004a2458723c */ /* 0x000ff0000000183c */
[-C--:B--2---:R-:W-:Y:S01]  /*2940*/  HMMA.16816.F32 R32, R56, R64.reuse, R24 ;  /* 0x000000403820723c */ /* 0x084fe20000001818 */
[----:B------:R-:W1:Y:S07]  /*2950*/  LDSM.16.M88.4 R24, [R221+0x9800] ;  /* 0x00980000dd18783b */ /* 0x000e6e0000000200 */
[----:B------:R-:W-:Y:S08]  /*2960*/  HMMA.16816.F32 R36, R28, R64, R20 ;  /* 0x000000401c24723c */ /* 0x000ff00000001814 */
[----:B------:R-:W-:Y:S08]  /*2970*/  HMMA.16816.F32 R20, R44, R130, R80 ;  /* 0x000000822c14723c */ /* 0x000ff00000001850 */
[----:B---3--:R-:W-:Y:S08]  /*2980*/  HMMA.16816.F32 R60, R8, R112, R76 ;  /* 0x00000070083c723c */ /* 0x008ff0000000184c */
[----:B------:R-:W-:Y:S08]  /*2990*/  HMMA.16816.F32 R76, R28, R66, R88 ;  /* 0x000000421c4c723c */ /* 0x000ff00000001858 */
[----:B------:R-:W-:Y:S08]  /*29a0*/  HMMA.16816.F32 R28, R48, R40, R32 ;  /* 0x00000028301c723c */ /* 0x000ff00000001820 */
[----:B------:R-:W-:Y:S08]  /*29b0*/  HMMA.16816.F32 R92, R12, R112, R92 ;  /* 0x000000700c5c723c */ /* 0x000ff0000000185c */
[----:B------:R-:W-:Y:S08]  /*29c0*/  HMMA.16816.F32 R36, R52, R40, R36 ;  /* 0x000000283424723c */ /* 0x000ff00000001824 */
[----:B------:R-:W-:Y:S01]  /*29d0*/  HMMA.16816.F32 R80, R12, R114, R20 ;  /* 0x000000720c50723c */ /* 0x000fe20000001814 */
[----:B------:R-:W2:Y:S01]  /*29e0*/  LDSM.16.M88.4 R20, [R219+0x1800] ;  /* 0x00180000db14783b */ /* 0x000ea20000000200 */
[----:B------:R-:W-:-:S06]  /*29f0*/  DEPBAR.LE SB0, 0x0 ;  /* 0x000080000000791a */ /* 0x000fcc0000000000 */
[----:B-1----:R-:W-:Y:S01]  /*2a00*/  HMMA.16816.F32 R28, R16, R24, R28 ;  /* 0x00000018101c723c */ /* 0x002fe2000000181c */
[----:B------:R-:W-:-:S04]  /*2a10*/  FMUL.FTZ R2, R92, c[0x0][0x2ec] ;  /* 0x0000bb005c027a20 */ /* 0x000fc80000410000 */
[----:B------:R1:W-:Y:S03]  /*2a20*/  MUFU.TANH R92, R2 ;  /* 0x00000002005c7308 */ /* 0x0003e60000002400 */
[----:B------:R-:W-:Y:S08]  /*2a30*/  HMMA.16816.F32 R52, R52, R42, R76 ;  /* 0x0000002a3434723c */ /* 0x000ff0000000184c */
[----:B------:R-:W-:Y:S01]  /*2a40*/  HMMA.16816.F32 R56, R56, R66, R100 ;  /* 0x000000423838723c */ /* 0x000fe20000001864 */
[----:B------:R-:W-:-:S02]  /*2a50*/  FMUL.FTZ R81, R81, c[0x0][0x2ec] ;  /* 0x0000bb0051517a20 */ /* 0x000fc40000410000 */
[----:B------:R-:W-:Y:S02]  /*2a60*/  FMUL.FTZ R82, R82, c[0x0][0x2ec] ;  /* 0x0000bb0052527a20 */ /* 0x000fe40000410000 */
[----:B-1----:R-:W-:Y:S02]  /*2a70*/  FMUL.FTZ R2, R93, c[0x0][0x2ec] ;  /* 0x0000bb005d027a20 */ /* 0x002fe40000410000 */
[----:B------:R-:W-:Y:S01]  /*2a80*/  FMUL.FTZ R83, R83, c[0x0][0x2ec] ;  /* 0x0000bb0053537a20 */ /* 0x000fe20000410000 */
[----:B------:R-:W-:Y:S01]  /*2a90*/  HMMA.16816.F32 R32, R44, R24, R36 ;  /* 0x000000182c20723c */ /* 0x000fe20000001824 */
[----:B------:R-:W-:Y:S07]  /*2aa0*/  MUFU.TANH R81, R81 ;  /* 0x0000005100517308 */ /* 0x000fee0000002400 */
[----:B------:R-:W-:Y:S01]  /*2ab0*/  HMMA.16816.F32 R72, R16, R130, R84 ;  /* 0x000000821048723c */ /* 0x000fe20000001854 */
[----:B------:R1:W-:Y:S07]  /*2ac0*/  MUFU.TANH R86, R2 ;  /* 0x0000000200567308 */ /* 0x0003ee0000002400 */
[----:B--2---:R-:W-:Y:S08]  /*2ad0*/  HMMA.16816.F32 R28, R8, R20, R28 ;  /* 0x00000014081c723c */ /* 0x004ff0000000181c */
[----:B------:R-:W-:Y:S01]  /*2ae0*/  HMMA.16816.F32 R44, R44, R26, R52 ;  /* 0x0000001a2c2c723c */ /* 0x000fe20000001834 */
[----:B-1----:R-:W-:-:S04]  /*2af0*/  FMUL.FTZ R2, R94, c[0x0][0x2ec] ;  /* 0x0000bb005e027a20 */ /* 0x002fc80000410000 */
[----:B------:R1:W-:Y:S03]  /*2b00*/  MUFU.TANH R85, R2 ;  /* 0x0000000200557308 */ /* 0x0003e60000002400 */
[----:B------:R-:W-:Y:S08]  /*2b10*/  HMMA.16816.F32 R48, R48, R42, R56 ;  /* 0x0000002a3030723c */ /* 0x000ff00000001838 */
[----:B------:R-:W-:Y:S01]  /*2b20*/  HMMA.16816.F32 R32, R12, R20, R32 ;  /* 0x000000140c20723c */ /* 0x000fe20000001820 */
[----:B------:R-:W-:-:S02]  /*2b30*/  FMUL.FTZ R28, R28, c[0x0][0x2ec] ;  /* 0x0000bb001c1c7a20 */ /* 0x000fc40000410000 */
[----:B-1----:R-:W-:-:S04]  /*2b40*/  FMUL.FTZ R2, R95, c[0x0][0x2ec] ;  /* 0x0000bb005f027a20 */ /* 0x002fc80000410000 */
[----:B------:R-:W-:Y:S01]  /*2b50*/  MUFU.TANH R28, R28 ;  /* 0x0000001c001c7308 */ /* 0x000fe20000002400 */
[----:B------:R-:W-:Y:S07]  /*2b60*/  HMMA.16816.F32 R44, R12, R22, R44 ;  /* 0x000000160c2c723c */ /* 0x000fee000000182c */
[----:B------:R1:W-:Y:S01]  /*2b70*/  MUFU.TANH R84, R2 ;  /* 0x0000000200547308 */ /* 0x0003e20000002400 */
[----:B------:R-:W-:Y:S08]  /*2b80*/  HMMA.16816.F32 R16, R16, R26, R48 ;  /* 0x0000001a1010723c */ /* 0x000ff00000001830 */
[----:B------:R-:W-:Y:S01]  /*2b90*/  HMMA.16816.F32 R72, R8, R114, R72 ;  /* 0x000000720848723c */ /* 0x000fe20000001848 */
[----:B------:R-:W-:-:S02]  /*2ba0*/  FMUL.FTZ R32, R32, c[0x0][0x2ec] ;  /* 0x0000bb0020207a20 */ /* 0x000fc40000410000 */
[----:B------:R-:W-:Y:S02]  /*2bb0*/  FMUL.FTZ R34, R34, c[0x0][0x2ec] ;  /* 0x0000bb0022227a20 */ /* 0x000fe40000410000 */
[----:B-1----:R-:W-:Y:S02]  /*2bc0*/  FMUL.FTZ R2, R60, c[0x0][0x2ec] ;  /* 0x0000bb003c027a20 */ /* 0x002fe40000410000 */
[----:B------:R-:W-:Y:S01]  /*2bd0*/  MUFU.TANH R32, R32 ;  /* 0x0000002000207308 */ /* 0x000fe20000002400 */
[----:B------:R-:W-:-:S07]  /*2be0*/  FMUL.FTZ R3, R46, c[0x0][0x2ec] ;  /* 0x0000bb002e037a20 */ /* 0x000fce0000410000 */
[----:B------:R1:W-:Y:S01]  /*2bf0*/  MUFU.TANH R65, R2 ;  /* 0x0000000200417308 */ /* 0x0003e20000002400 */
[----:B------:R-:W-:Y:S07]  /*2c00*/  HMMA.16816.F32 R8, R8, R22, R16 ;  /* 0x000000160808723c */ /* 0x000fee0000001810 */
[----:B------:R-:W-:Y:S01]  /*2c10*/  MUFU.TANH R7, R3 ;  /* 0x0000000300077308 */ /* 0x000fe20000002400 */
[----:B------:R-:W-:Y:S02]  /*2c20*/  FMUL.FTZ R72, R72, c[0x0][0x2ec] ;  /* 0x0000bb0048487a20 */ /* 0x000fe40000410000 */
[----:B------:R-:W-:-:S02]  /*2c30*/  FMUL.FTZ R73, R73, c[0x0][0x2ec] ;  /* 0x0000bb0049497a20 */ /* 0x000fc40000410000 */
[----:B------:R-:W-:Y:S02]  /*2c40*/  FMUL.FTZ R74, R74, c[0x0][0x2ec] ;  /* 0x0000bb004a4a7a20 */ /* 0x000fe40000410000 */
[----:B------:R-:W-:Y:S01]  /*2c50*/  FMUL.FTZ R75, R75, c[0x0][0x2ec] ;  /* 0x0000bb004b4b7a20 */ /* 0x000fe20000410000 */
[----:B------:R-:W-:Y:S01]  /*2c60*/  MUFU.TANH R60, R82 ;  /* 0x00000052003c7308 */ /* 0x000fe20000002400 */
[----:B-1----:R-:W-:-:S07]  /*2c70*/  FMUL.FTZ R2, R61, c[0x0][0x2ec] ;  /* 0x0000bb003d027a20 */ /* 0x002fce0000410000 */
[----:B------:R1:W-:Y:S01]  /*2c80*/  MUFU.TANH R64, R2 ;  /* 0x0000000200407308 */ /* 0x0003e20000002400 */
[----:B------:R-:W-:Y:S02]  /*2c90*/  FMUL.FTZ R8, R8, c[0x0][0x2ec] ;  /* 0x0000bb0008087a20 */ /* 0x000fe40000410000 */
[----:B------:R-:W-:Y:S02]  /*2ca0*/  FMUL.FTZ R10, R10, c[0x0][0x2ec] ;  /* 0x0000bb000a0a7a20 */ /* 0x000fe40000410000 */
[----:B------:R-:W-:-:S03]  /*2cb0*/  FMUL.FTZ R9, R9, c[0x0][0x2ec] ;  /* 0x0000bb0009097a20 */ /* 0x000fc60000410000 */
[----:B------:R-:W-:Y:S01]  /*2cc0*/  MUFU.TANH R61, R83 ;  /* 0x00000053003d7308 */ /* 0x000fe20000002400 */
[----:B-1----:R-:W-:-:S07]  /*2cd0*/  FMUL.FTZ R2, R62, c[0x0][0x2ec] ;  /* 0x0000bb003e027a20 */ /* 0x002fce0000410000 */
[----:B------:R-:W-:Y:S08]  /*2ce0*/  MUFU.TANH R72, R72 ;  /* 0x0000004800487308 */ /* 0x000ff00000002400 */
[----:B------:R1:W-:Y:S08]  /*2cf0*/  MUFU.TANH R41, R2 ;  /* 0x0000000200297308 */ /* 0x0003f00000002400 */
[----:B------:R-:W-:Y:S01]  /*2d00*/  MUFU.TANH R73, R73 ;  /* 0x0000004900497308 */ /* 0x000fe20000002400 */
[----:B-1----:R-:W-:-:S07]  /*2d10*/  FMUL.FTZ R2, R63, c[0x0][0x2ec] ;  /* 0x0000bb003f027a20 */ /* 0x002fce0000410000 */
[----:B------:R-:W-:Y:S08]  /*2d20*/  MUFU.TANH R74, R74 ;  /* 0x0000004a004a7308 */ /* 0x000ff00000002400 */
[----:B------:R1:W2:Y:S08]  /*2d30*/  MUFU.TANH R40, R2 ;  /* 0x0000000200287308 */ /* 0x0002b00000002400 */
        /* <DEDUP_REMOVED lines=12> */
[----:B------:R1:W3:Y:S02]  /*2e00*/  MUFU.TANH R24, R2 ;  /* 0x0000000200187308 */ /* 0x0002e40000002400 */
[----:B-1----:R-:W-:-:S06]  /*2e10*/  FMUL.FTZ R2, R29, c[0x0][0x2ec] ;  /* 0x0000bb001d027a20 */ /* 0x002fcc0000410000 */
[----:B------:R1:W-:Y:S02]  /*2e20*/  MUFU.TANH R13, R2 ;  /* 0x00000002000d7308 */ /* 0x0003e40000002400 */
[----:B-1----:R-:W-:-:S06]  /*2e30*/  FMUL.FTZ R2, R31, c[0x0][0x2ec] ;  /* 0x0000bb001f027a20 */ /* 0x002fcc0000410000 */
[----:B------:R1:W4:Y:S02]  /*2e40*/  MUFU.TANH R27, R2 ;  /* 0x00000002001b7308 */ /* 0x0003240000002400 */
[----:B-1----:R-:W-:-:S06]  /*2e50*/  FMUL.FTZ R2, R44, c[0x0][0x2ec] ;  /* 0x0000bb002c027a20 */ /* 0x002fcc0000410000 */
[----:B------:R1:W5:Y:S02]  /*2e60*/  MUFU.TANH R12, R2 ;  /* 0x00000002000c7308 */ /* 0x0003640000002400 */
[----:B-1----:R-:W-:-:S04]  /*2e70*/  SHF.R.S32.HI R2, RZ, 0x1f, R70 ;  /* 0x0000001fff027819 */ /* 0x002fc80000011446 */
[----:B------:R-:W-:-:S04]  /*2e80*/  LEA.HI R2, R2, R70, RZ, 0x2 ;  /* 0x0000004602027211 */ /* 0x000fc800078f10ff */
[----:B------:R-:W-:Y:S01]  /*2e90*/  LOP3.LUT R3, R2, 0xfffffffc, RZ, 0xc0, !PT ;  /* 0xfffffffc02037812 */ /* 0x000fe200078ec0ff */
[----:B------:R-:W-:-:S04]  /*2ea0*/  IMAD R2, R68, 0x20, R5 ;  /* 0x0000002044027824 */ /* 0x000fc800078e0205 */
[----:B------:R-:W-:Y:S01]  /*2eb0*/  IMAD.IADD R3, R70, 0x1, -R3 ;  /* 0x0000000146037824 */ /* 0x000fe200078e0a03 */
[C---:B------:R-:W-:Y:S02]  /*2ec0*/  IADD3 R5, R2.reuse, 0x8, RZ ;  /* 0x0000000802057810 */ /* 0x040fe40007ffe0ff */
[----:B------:R-:W-:Y:S02]  /*2ed0*/  IADD3 R6, R2, 0x1, RZ ;  /* 0x0000000102067810 */ /* 0x000fe40007ffe0ff */
[----:B------:R1:W-:Y:S04]  /*2ee0*/  STL [R1+0x3c], R3 ;  /* 0x00003c0301007387 */ /* 0x0003e80000100800 */
[----:B------:R-:W-:Y:S01]  /*2ef0*/  BAR.SYNC.DEFER_BLOCKING 0x0 ;  /* 0x0000000000007b1d */ /* 0x000fe20000010000 */
[----:B------:R-:W-:-:S02]  /*2f00*/  ISETP.GE.AND P6, PT, R5, R69, PT ;  /* 0x000000450500720c */ /* 0x000fc40003fc6270 */
[----:B------:R-:W-:Y:S02]  /*2f10*/  IADD3 R5, R2, 0x11, RZ ;  /* 0x0000001102057810 */ /* 0x000fe40007ffe0ff */
[-C--:B------:R-:W-:Y:S02]  /*2f20*/  ISETP.GE.AND P0, PT, R6, R69.reuse, PT ;  /* 0x000000450600720c */ /* 0x080fe40003f06270 */
[----:B------:R-:W-:Y:S02]  /*2f30*/  IADD3 R6, R2, 0x10, RZ ;  /* 0x0000001002067810 */ /* 0x000fe40007ffe0ff */
[-C--:B------:R-:W-:Y:S01]  /*2f40*/  ISETP.GE.AND P2, PT, R5, R69.reuse, PT ;  /* 0x000000450500720c */ /* 0x080fe20003f46270 */
[----:B------:R-:W-:Y:S01]  /*2f50*/  FMUL.FTZ R5, R45, c[0x0][0x2ec] ;  /* 0x0000bb002d057a20 */ /* 0x000fe20000410000 */
[-C--:B------:R-:W-:Y:S02]  /*2f60*/  ISETP.GE.AND P4, PT, R6, R69.reuse, PT ;  /* 0x000000450600720c */ /* 0x080fe40003f86270 */
[----:B------:R-:W-:Y:S01]  /*2f70*/  ISETP.GE.AND P3, PT, R2, R69, PT ;  /* 0x000000450200720c */ /* 0x000fe20003f66270 */
[----:B------:R-:W-:Y:S01]  /*2f80*/  MUFU.TANH R6, R5 ;  /* 0x0000000500067308 */ /* 0x000fe20000002400 */
[----:B--2---:R-:W-:-:S02]  /*2f90*/  FSEL R21, R40, -INF , !P0 ;  /* 0xff80000028157808 */ /* 0x004fc40004000000 */
[----:B------:R-:W-:Y:S02]  /*2fa0*/  FSEL R20, R41, -INF , !P3 ;  /* 0xff80000029147808 */ /* 0x000fe40005800000 */
[----:B------:R-:W-:Y:S02]  /*2fb0*/  FSEL R16, R65, -INF , !P3 ;  /* 0xff80000041107808 */ /* 0x000fe40005800000 */
[C---:B-1----:R-:W-:Y:S02]  /*2fc0*/  IADD3 R3, R2.reuse, 0x9, RZ ;  /* 0x0000000902037810 */ /* 0x042fe40007ffe0ff */
[----:B------:R-:W-:Y:S02]  /*2fd0*/  FSEL R46, R85, -INF , !P3 ;  /* 0xff800000552e7808 */ /* 0x000fe40005800000 */
[----:B------:R-:W-:Y:S02]  /*2fe0*/  ISETP.GE.AND P5, PT, R3, R69, PT ;  /* 0x000000450300720c */ /* 0x000fe40003fa6270 */
[----:B------:R-:W-:-:S02]  /*2ff0*/  IADD3 R3, R2, 0x18, RZ ;  /* 0x0000001802037810 */ /* 0x000fc40007ffe0ff */
[----:B------:R-:W-:Y:S02]  /*3000*/  FSEL R30, R92, -INF , !P3 ;  /* 0xff8000005c1e7808 */ /* 0x000fe40005800000 */
[----:B------:R-:W-:Y:S01]  /*3010*/  ISETP.GE.AND P1, PT, R3, R69, PT ;  /* 0x000000450300720c */ /* 0x000fe20003f26270 */
[----:B------:R-:W-:Y:S01]  /*3020*/  FMUL.FTZ R3, R47, c[0x0][0x2ec] ;  /* 0x0000bb002f037a20 */ /* 0x000fe20000410000 */
[----:B------:R-:W-:Y:S02]  /*3030*/  ISETP.GE.AND P3, PT, R69, 0x21, PT ;  /* 0x000000214500780c */ /* 0x000fe40003f66270 */
[----:B------:R-:W-:Y:S01]  /*3040*/  IADD3 R2, R2, 0x19, RZ ;  /* 0x0000001902027810 */ /* 0x000fe20007ffe0ff */
[----:B------:R1:W-:Y:S01]  /*3050*/  MUFU.TANH R5, R3 ;  /* 0x0000000300057308 */ /* 0x0003e20000002400 */
[----:B------:R-:W-:Y:S02]  /*3060*/  FSEL R15, R64, -INF , !P0 ;  /* 0xff800000400f7808 */ /* 0x000fe40004000000 */
[----:B------:R-:W-:-:S02]  /*3070*/  FSEL R47, R84, -INF , !P0 ;  /* 0xff800000542f7808 */ /* 0x000fc40004000000 */
[----:B------:R-:W-:Y:S02]  /*3080*/  FSEL R31, R86, -INF , !P0 ;  /* 0xff800000561f7808 */ /* 0x000fe40004000000 */
[----:B------:R-:W-:Y:S02]  /*3090*/  ISETP.GE.AND P0, PT, R2, R69, PT ;  /* 0x000000450200720c */ /* 0x000fe40003f06270 */
[----:B------:R-:W-:Y:S02]  /*30a0*/  LOP3.LUT R2, R71, R132, RZ, 0xfc, !PT ;  /* 0x0000008447027212 */ /* 0x000fe400078efcff */
[----:B------:R-:W-:Y:S02]  /*30b0*/  FSEL R22, R28, -INF , !P4 ;  /* 0xff8000001c167808 */ /* 0x000fe40006000000 */
[----:B---3--:R-:W-:Y:S02]  /*30c0*/  FSEL R133, R24, -INF , !P2 ;  /* 0xff80000018857808 */ /* 0x008fe40005000000 */
[----:B------:R-:W-:Y:S01]  /*30d0*/  FSEL R131, R25, -INF , !P2 ;  /* 0xff80000019837808 */ /* 0x000fe20005000000 */
[----:B-1----:R-:W-:Y:S01]  /*30e0*/  FMUL.FTZ R3, R11, c[0x0][0x2ec] ;  /* 0x0000bb000b037a20 */ /* 0x002fe20000410000 */
[----:B------:R-:W-:-:S02]  /*30f0*/  FSEL R18, R74, -INF , !P6 ;  /* 0xff8000004a127808 */ /* 0x000fc40007000000 */
[----:B------:R-:W-:Y:S02]  /*3100*/  FSEL R14, R72, -INF , !P6 ;  /* 0xff800000480e7808 */ /* 0x000fe40007000000 */
[----:B------:R-:W-:Y:S01]  /*3110*/  FSEL R60, R60, -INF , !P6 ;  /* 0xff8000003c3c7808 */ /* 0x000fe20007000000 */
[----:B------:R-:W1:Y:S01]  /*3120*/  MUFU.TANH R3, R3 ;  /* 0x0000000300037308 */ /* 0x000e620000002400 */
        /* <DEDUP_REMOVED lines=8> */
[----:B----4-:R-:W-:Y:S02]  /*31b0*/  FSEL R27, R27, -INF , !P2 ;  /* 0xff8000001b1b7808 */ /* 0x010fe40005000000 */
[----:B------:R-:W-:-:S02]  /*31c0*/  FSEL R23, R13, -INF , !P2 ;  /* 0xff8000000d177808 */ /* 0x000fc40005000000 */
[----:B------:R-:W-:Y:S02]  /*31d0*/  FSEL R29, R10, -INF , !P1 ;  /* 0xff8000000a1d7808 */ /* 0x000fe40004800000 */
[----:B------:R-:W-:Y:S02]  /*31e0*/  FSEL R24, R8, -INF , !P1 ;  /* 0xff80000008187808 */ /* 0x000fe40004800000 */
[----:B------:R-:W-:Y:S02]  /*31f0*/  FSEL R137, R7, -INF , !P1 ;  /* 0xff80000007897808 */ /* 0x000fe40004800000 */
[----:B-----5:R-:W-:Y:S02]  /*3200*/  FSEL R128, R12, -INF , !P1 ;  /* 0xff8000000c807808 */ /* 0x020fe40004800000 */
[----:B-1----:R-:W-:Y:S02]  /*3210*/  FSEL R28, R3, -INF , !P0 ;  /* 0xff800000031c7808 */ /* 0x002fe40004000000 */
[----:B------:R-:W-:-:S02]  /*3220*/  FSEL R25, R9, -INF , !P0 ;  /* 0xff80000009197808 */ /* 0x000fc40004000000 */
[----:B------:R-:W-:Y:S02]  /*3230*/  FSEL R138, R5, -INF , !P0 ;  /* 0xff800000058a7808 */ /* 0x000fe40004000000 */
        /* <DEDUP_REMOVED lines=42> */
.L_x_1661:
[----:B------:R-:W-:Y:S05]  /*34e0*/  BSYNC B0 ;  /* 0x0000000000007941 */ /* 0x000fea0003800000 */
.L_x_1660:
[----:B------:R-:W0:Y:S02]  /*34f0*/  LDGDEPBAR ;  /* 0x00000000000079af */ /* 0x000e240000000000 */
.L_x_1659:
        /* <DEDUP_REMOVED lines=52> */
[----:B------:R-:W-:Y:S02]  /*3840*/  FFMA.FTZ R5, R14, c[0x0][0x23c], -R8 ;  /* 0x00008f000e057a23 */ /* 0x000fe40000010808 */
[----:B------:R-:W2:Y:S01]  /*3850*/  LDSM.16.MT88.4 R12, [R218+0xa000] ;  /* 0x00a00000da0c783b */ /* 0x000ea20000004200 */
        /* <DEDUP_REMOVED lines=8> */
[--C-:B---3--:R-:W-:Y:S01]  /*38e0*/  FFMA.FTZ R5, R17, c[0x0][0x23c], -R8.reuse ;  /* 0x00008f0011057a23 */ /* 0x108fe20000010808 */
[----:B------:R-:W-:Y:S01]  /*38f0*/  LDSM.16.MT88.4 R20, [R218+0xa800] ;  /* 0x00a80000da14783b */ /* 0x000fe20000004200 */
[----:B------:R-:W-:-:S03]  /*3900*/  FFMA.FTZ R8, R25, c[0x0][0x23c], -R8 ;  /* 0x00008f0019087a23 */ /* 0x000fc60000010808 */
[----:B------:R-:W-:Y:S01]  /*3910*/  MUFU.EX2 R207, R10 ;  /* 0x0000000a00cf7308 */ /* 0x000fe20000000800 */
[----:B-1----:R-:W-:-:S07]  /*3920*/  FFMA.FTZ R0, R18, c[0x0][0x23c], -R2 ;  /* 0x00008f0012007a23 */ /* 0x002fce0000010802 */
        /* <DEDUP_REMOVED lines=45> */
[----:B------:R-:W-:Y:S01]  /*3c00*/  MUFU.EX2 R209, R9 ;  /* 0x0000000900d17308 */ /* 0x000fe20000000800 */
[----:B-1----:R-:W-:Y:S02]  /*3c10*/  FMNMX.FTZ R0, R10, R0, !PT ;  /* 0x000000000a007209 */ /* 0x002fe40007810000 */
[C---:B------:R-:W-:Y:S01]  /*3c20*/  HMMA.16816.F32 R168, R4.reuse, R34, RZ ;  /* 0x0000002204a8723c */ /* 0x040fe200000018ff */
[----:B----4-:R-:W-:Y:S02]  /*3c30*/  FMNMX.FTZ R136, R8, R11, !PT ;  /* 0x0000000b08887209 */ /* 0x010fe40007810000 */
[----:B------:R-:W1:Y:S02]  /*3c40*/  SHFL.BFLY PT, R8, R0, 0x1, 0x1f ;  /* 0x0c201f0000087f89 */ /* 0x000e6400000e0000 */
[----:B------:R2:W3:Y:S01]  /*3c50*/  MUFU.EX2 R246, R2 ;  /* 0x0000000200f67308 */ /* 0x0004e20000000800 */
[C---:B------:R-:W-:Y:S02]  /*3c60*/  FSETP.NEU.FTZ.AND P0, PT, R136.reuse, -INF , PT ;  /* 0xff8000008800780b */ /* 0x040fe40003f1d000 */
[C---:B------:R-:W-:Y:S08]  /*3c70*/  HMMA.16816.F32 R84, R4.reuse, R14, RZ ;  /* 0x0000000e0454723c */ /* 0x040ff000000018ff */
[----:B------:R-:W-:Y:S01]  /*3c80*/  HMMA.16816.F32 R76, R4, R50, RZ ;  /* 0x00000032044c723c */ /* 0x000fe200000018ff */
[----:B--2---:R-:W-:Y:S01]  /*3c90*/  FMUL.FTZ R2, R136, c[0x0][0x23c] ;  /* 0x00008f0088027a20 */ /* 0x004fe20000410000 */
[----:B---3--:R-:W-:-:S06]  /*3ca0*/  F2FP.PACK_AB R127, R246, R209 ;  /* 0x000000d1f67f723e */ /* 0x008fcc00000000ff */
[----:B------:R-:W-:Y:S01]  /*3cb0*/  HMMA.16816.F32 R92, R4, R54, RZ ;  /* 0x00000036045c723c */ /* 0x000fe200000018ff */
[----:B------:R-:W-:Y:S02]  /*3cc0*/  FSEL R2, R2, RZ, P0 ;  /* 0x000000ff02027208 */ /* 0x000fe40000000000 */
[----:B-1----:R-:W-:-:S03]  /*3cd0*/  FMNMX.FTZ R135, R0, R8, !PT ;  /* 0x0000000800877209 */ /* 0x002fc60007810000 */
[--C-:B------:R-:W-:Y:S02]  /*3ce0*/  FFMA.FTZ R0, R31, c[0x0][0x23c], -R2.reuse ;  /* 0x00008f001f007a23 */ /* 0x100fe40000010802 */
[C---:B------:R-:W-:Y:S01]  /*3cf0*/  HMMA.16816.F32 R108, R4.reuse, R18, RZ ;  /* 0x00000012046c723c */ /* 0x040fe200000018ff */
[C---:B------:R-:W-:Y:S01]  /*3d00*/  FSETP.NEU.FTZ.AND P0, PT, R135.reuse, -INF , PT ;  /* 0xff8000008700780b */ /* 0x040fe20003f1d000 */
[----:B------:R-:W-:Y:S01]  /*3d10*/  FFMA.FTZ R8, R130, c[0x0][0x23c], -R2 ;  /* 0x00008f0082087a23 */ /* 0x000fe20000010802 */
[----:B------:R1:W-:Y:S05]  /*3d20*/  MUFU.EX2 R203, R0 ;  /* 0x0000000000cb7308 */ /* 0x0003ea0000000800 */
[C---:B------:R-:W-:Y:S03]  /*3d30*/  HMMA.16816.F32 R116, R4.reuse, R66, RZ ;  /* 0x000000420474723c */ /* 0x040fe600000018ff */
[----:B------:R2:W-:Y:S05]  /*3d40*/  MUFU.EX2 R198, R8 ;  /* 0x0000000800c67308 */ /* 0x0005ea0000000800 */
[----:B------:R-:W-:Y:S01]  /*3d50*/  HMMA.16816.F32 R100, R4, R70, RZ ;  /* 0x000000460464723c */ /* 0x000fe200000018ff */
[----:B-1----:R-:W-:-:S06]  /*3d60*/  FMUL.FTZ R0, R135, c[0x0][0x23c] ;  /* 0x00008f0087007a20 */ /* 0x002fcc0000410000 */
[--C-:B------:R-:W-:Y:S01]  /*3d70*/  FFMA.FTZ R4, R30, c[0x0][0x23c], -R2.reuse ;  /* 0x00008f001e047a23 */ /* 0x100fe20000010802 */
[----:B------:R-:W-:Y:S01]  /*3d80*/  FSEL R0, R0, RZ, P0 ;  /* 0x000000ff00007208 */ /* 0x000fe20000000000 */
[----:B------:R-:W-:Y:S02]  /*3d90*/  HMMA.16816.F32 R144, R124, R156, R144 ;  /* 0x0000009c7c90723c */ /* 0x000fe40000001890 */
[----:B------:R1:W-:Y:S01]  /*3da0*/  MUFU.EX2 R206, R4 ;  /* 0x0000000400ce7308 */ /* 0x0003e20000000800 */
[----:B--2---:R-:W-:-:S05]  /*3db0*/  FFMA.FTZ R8, R131, c[0x0][0x23c], -R2 ;  /* 0x00008f0083087a23 */ /* 0x004fca0000010802 */
[C---:B------:R-:W-:Y:S02]  /*3dc0*/  HMMA.16816.F32 R164, R124.reuse, R172, R164 ;  /* 0x000000ac7ca4723c */ /* 0x040fe400000018a4 */
[----:B------:R2:W3:Y:S06]  /*3dd0*/  MUFU.EX2 R197, R8 ;  /* 0x0000000800c57308 */ /* 0x0004ec0000000800 */
        /* <DEDUP_REMOVED lines=8> */
[--C-:B-1----:R-:W-:Y:S02]  /*3e60*/  FFMA.FTZ R4, R45, c[0x0][0x23c], -R2.reuse ;  /* 0x00008f002d047a23 */ /* 0x102fe40000010802 */
[----:B------:R-:W-:-:S05]  /*3e70*/  FFMA.FTZ R2, R129, c[0x0][0x23c], -R2 ;  /* 0x00008f0081027a23 */ /* 0x000fca0000010802 */
[C---:B------:R-:W-:Y:S01]  /*3e80*/  HMMA.16816.F32 R88, R124.reuse, R96, R88 ;  /* 0x000000607c58723c */ /* 0x040fe20000001858 */
[----:B------:R1:W2:Y:S07]  /*3e90*/  MUFU.EX2 R205, R4 ;  /* 0x0000000400cd7308 */ /* 0x0002ae0000000800 */
[C---:B------:R-:W-:Y:S01]  /*3ea0*/  HMMA.16816.F32 R104, R124.reuse, R112, R104 ;  /* 0x000000707c68723c */ /* 0x040fe20000001868 */
[----:B------:R3:W4:Y:S07]  /*3eb0*/  MUFU.EX2 R249, R2 ;  /* 0x0000000200f97308 */ /* 0x00072e0000000800 */
        /* <DEDUP_REMOVED lines=18> */
[----:B----4-:R-:W-:-:S06]  /*3fe0*/  F2FP.PACK_AB R129, R133, R139 ;  /* 0x0000008b8581723e */ /* 0x010fcc00000000ff */
[----:B------:R2:W-:Y:S01]  /*3ff0*/  MUFU.EX2 R132, R2 ;  /* 0x0000000200847308 */ /* 0x0005e20000000800 */
[--C-:B-1----:R-:W-:Y:S02]  /*4000*/  FFMA.FTZ R4, R61, c[0x0][0x23c], -R0.reuse ;  /* 0x00008f003d047a23 */ /* 0x102fe40000010800 */
[----:B------:R-:W-:Y:S01]  /*4010*/  HMMA.16816.F32 R60, R124, R26, R76 ;  /* 0x0000001a7c3c723c */ /* 0x000fe2000000184c */
[----:B------:R-:W-:-:S04]  /*4020*/  FFMA.FTZ R0, R138, c[0x0][0x23c], -R0 ;  /* 0x00008f008a007a23 */ /* 0x000fc80000010800 */
[----:B------:R1:W4:Y:S01]  /*4030*/  MUFU.EX2 R200, R4 ;  /* 0x0000000400c87308 */ /* 0x0003220000000800 */
[----:B--2---:R-:W-:Y:S02]  /*4040*/  FADD.FTZ R2, R202, R201 ;  /* 0x000000c9ca027221 */ /* 0x004fe40000010000 */
[C---:B------:R-:W-:Y:S05]  /*4050*/  HMMA.16816.F32 R76, R124.reuse, R82, R92 ;  /* 0x000000527c4c723c */ /* 0x040fea000000185c */
[----:B------:R2:W5:Y:S01]  /*4060*/  MUFU.EX2 R248, R0 ;  /* 0x0000000000f87308 */ /* 0x0005620000000800 */
[----:B---3--:R-:W-:Y:S02]  /*4070*/  FADD.FTZ R2, R199, R2 ;  /* 0x00000002c7027221 */ /* 0x008fe40000010000 */
[----:B------:R-:W-:Y:S01]  /*4080*/  HMMA.16816.F32 R92, R124, R98, R108 ;  /* 0x000000627c5c723c */ /* 0x000fe2000000186c */
[----:B-1----:R-:W-:-:S02]  /*4090*/  F2FP.PACK_AB R4, R203, R206 ;  /* 0x000000cecb04723e */ /* 0x002fc400000000ff */
[----:B----4-:R-:W-:-:S05]  /*40a0*/  F2FP.PACK_AB R7, R200, R199 ;  /* 0x000000c7c807723e */ /* 0x010fca00000000ff */
[----:B------:R-:W-:Y:S01]  /*40b0*/  HMMA.16816.F32 R108, R124, R114, R116 ;  /* 0x000000727c6c723c */ /* 0x000fe20000001874 */
[----:B--2---:R-:W-:Y:S01]  /*40c0*/  FADD.FTZ R0, R206, R203 ;  /* 0x000000cbce007221 */ /* 0x004fe20000010000 */
[----:B-----5:R-:W-:-:S03]  /*40d0*/  F2FP.PACK_AB R131, R248, R132 ;  /* 0x00000084f883723e */ /* 0x020fc600000000ff */
[----:B------:R-:W-:-:S03]  /*40e0*/  FADD.FTZ R0, R204, R0 ;  /* 0x00000000cc007221 */ /* 0x000fc60000010000 */
[C---:B------:R-:W-:Y:S08]  /*40f0*/  HMMA.16816.F32 R148, R4.reuse, R36, RZ ;  /* 0x000000240494723c */ /* 0x040ff000000018ff */
[----:B------:R-:W-:Y:S08]  /*4100*/  HMMA.16816.F32 R192, R4, R38, RZ ;  /* 0x0000002604c0723c */ /* 0x000ff000000018ff */
        /* <DEDUP_REMOVED lines=62> */
[----:B------:R-:W-:Y:S01]  /*44f0*/  ISETP.GE.AND P2, PT, R252, c[0x0][0x220], PT ;  /* 0x00008800fc007a0c */ /* 0x000fe20003f46270 */
[----:B------:R-:W-:Y:S09]  /*4500*/  BRA `(.L_x_1663) ;  /* 0x000002f000007947 */ /* 0x000ff20003800000 */
.L_x_1665:
[----:B------:R-:W2:Y:S01]  /*4510*/  LDL.64 R230, [R1+0x18] ;  /* 0x0000180001e67983 */ /* 0x000ea20000100a00 */
[----:B------:R-:W-:Y:S01]  /*4520*/  IADD3 R0, R228, -0x1, RZ ;  /* 0xffffffffe4007810 */ /* 0x000fe20007ffe0ff */
[----:B------:R-:W-:Y:S02]  /*4530*/  IMAD.MOV.U32 R133, RZ, RZ, c[0x0][0x198] ;  /* 0x00006600ff857624 */ /* 0x000fe400078e00ff */
[----:B------:R-:W3:Y:S01]  /*4540*/  LDL.64 R134, [R1+0x8] ;  /* 0x0000080001867983 */ /* 0x000ee20000100a00 */
[----:B------:R-:W-:Y:S01]  /*4550*/  SHF.R.S32.HI R2, RZ, 0x1f, R0 ;  /* 0x0000001fff027819 */ /* 0x000fe20000011400 */
[----:B------:R-:W-:Y:S02]  /*4560*/  IMAD.WIDE.U32 R4, R0, c[0x0][0x198], RZ ;  /* 0x0000660000047a25 */ /* 0x000fe400078e00ff */
[----:B------:R1:W-:Y:S02]  /*4570*/  @P3 STS.128 [R227+0x8000], RZ ;  /* 0x008000ffe3003388 */ /* 0x0003e40000000c00 */
[----:B------:R-:W-:Y:S02]  /*4580*/  IMAD R2, R2, c[0x0][0x198], RZ ;  /* 0x0000660002027a24 */ /* 0x000fe400078e02ff */
[----:B------:R-:W-:Y:S02]  /*4590*/  IMAD.SHL.U32 R133, R133, 0x10, RZ ;  /* 0x0000001085857824 */ /* 0x000fe400078e00ff */
[----:B------:R-:W-:Y:S04]  /*45a0*/  IMAD R2, R0, c[0x0][0x19c], R2 ;  /* 0x0000670000027a24 */ /* 0x000fe800078e0202 */
[----:B------:R-:W-:Y:S02]  /*45b0*/  IMAD.IADD R3, R5, 0x1, R2 ;  /* 0x0000000105037824 */ /* 0x000fe400078e0202 */
[----:B---3--:R-:W-:Y:S01]  /*45c0*/  IMAD.MOV.U32 R134, RZ, RZ, 0x4 ;  /* 0x00000004ff867424 */ /* 0x008fe200078e00ff */
[----:B--2---:R-:W-:Y:S04]  /*45d0*/  LEA R0, P1, R4, R230, 0x5 ;  /* 0x000000e604007211 */ /* 0x004fe800078228ff */
[----:B------:R-:W-:Y:S02]  /*45e0*/  @!P3 LEA R10, P6, R0, c[0x0][0x168], 0x1 ;  /* 0x00005a00000aba11 */ /* 0x000fe400078c08ff */
[----:B------:R-:W-:Y:S02]  /*45f0*/  LEA.HI.X R3, R4, R135, R3, 0x5, P1 ;  /* 0x0000008704037211 */ /* 0x000fe400008f2c03 */
[----:B------:R-:W-:Y:S01]  /*4600*/  IADD3 R2, P0, R133, R0, RZ ;  /* 0x0000000085027210 */ /* 0x000fe20007f1e0ff */
[----:B------:R-:W-:Y:S01]  /*4610*/  IMAD.MOV.U32 R133, RZ, RZ, c[0x0][0x198] ;  /* 0x00006600ff857624 */ /* 0x000fe200078e00ff */
[C-C-:B------:R-:W-:Y:S02]  /*4620*/  @!P3 LEA.HI.X R11, R0.reuse, c[0x0][0x16c], R3.reuse, 0x1, P6 ;  /* 0x00005b00000bba11 */ /* 0x140fe400030f0c03 */
[----:B------:R-:W-:Y:S02]  /*4630*/  @!P2 LEA R6, P1, R0, c[0x0][0x168], 0x1 ;  /* 0x00005a000006aa11 */ /* 0x000fe400078208ff */
[----:B------:R-:W-:Y:S01]  /*4640*/  @!P3 LEA R8, P5, R2, c[0x0][0x168], 0x1 ;  /* 0x00005a000208ba11 */ /* 0x000fe200078a08ff */
[----:B------:R-:W-:Y:S01]  /*4650*/  @!PT LDS RZ, [RZ] ;  /* 0x00000000fffff984 */ /* 0x000fe20000000800 */
[----:B------:R-:W-:Y:S01]  /*4660*/  @!PT LDS RZ, [RZ] ;  /* 0x00000000fffff984 */ /* 0x000fe20000000800 */
[----:B------:R-:W-:Y:S01]  /*4670*/  @!PT LDS RZ, [RZ] ;  /* 0x00000000fffff984 */ /* 0x000fe20000000800 */
[----:B------:R1:W-:Y:S01]  /*4680*/  @!P3 LDGSTS.E.BYPASS.LTC128B.128 [R227+0x8000], [R10.64] ;  /* 0x080000000ae3bfae */ /* 0x0003e2000b901d44 */
[----:B------:R-:W-:Y:S02]  /*4690*/  SHF.L.U64.HI R133, R133, R134, c[0x0][0x19c] ;  /* 0x0000670085857619 */ /* 0x000fe40000010286 */
[--C-:B------:R-:W-:Y:S01]  /*46a0*/  @!P2 LEA.HI.X R7, R0, c[0x0][0x16c], R3.reuse, 0x1, P1 ;  /* 0x00005b000007aa11 */ /* 0x100fe200008f0c03 */
        /* <DEDUP_REMOVED lines=21> */
.L_x_1663:
[----:B------:R-:W2:Y:S01]  /*4800*/  LDL.64 R8, [R1+0x10] ;  /* 0x0000100001087983 */ /* 0x000ea20000100a00 */
[----:B------:R-:W-:Y:S04]  /*4810*/  DEPBAR.LE SB0, 0x0 ;  /* 0x000080000000791a */ /* 0x000fe80000000000 */
[----:B------:R-:W-:Y:S01]  /*4820*/  SHF.R.S32.HI R0, RZ, 0x1f, R228 ;  /* 0x0000001fff007819 */ /* 0x000fe200000114e4 */
[----:B------:R-:W3:Y:S01]  /*4830*/  LDL R6, [R1+0x20] ;  /* 0x0000200001067983 */ /* 0x000ee20000100800 */
[----:B------:R-:W-:Y:S01]  /*4840*/  IMAD.WIDE.U32 R4, R228, c[0x0][0x1a0], RZ ;  /* 0x00006800e4047a25 */ /* 0x000fe200078e00ff */
[----:B------:R-:W-:Y:S02]  /*4850*/  MOV R12, c[0x0][0x1a0] ;  /* 0x00006800000c7a02 */ /* 0x000fe40000000f00 */
[----:B------:R-:W-:Y:S01]  /*4860*/  BAR.SYNC.DEFER_BLOCKING 0x0 ;  /* 0x0000000000007b1d */ /* 0x000fe20000010000 */
[----:B------:R-:W-:Y:S01]  /*4870*/  IMAD R0, R0, c[0x0][0x1a0], RZ ;  /* 0x0000680000007a24 */ /* 0x000fe200078e02ff */
[----:B------:R-:W-:Y:S03]  /*4880*/  MOV R13, c[0x0][0x1a4] ;  /* 0x00006900000d7a02 */ /* 0x000fe60000000f00 */
[----:B------:R-:W-:Y:S05]  /*4890*/  IMAD R2, R228, c[0x0][0x1a4], R0 ;  /* 0x00006900e4027a24 */ /* 0x000fea00078e0200 */
[----:B------:R-:W-:Y:S01]  /*48a0*/  IADD3 R3, R5, R2, RZ ;  /* 0x0000000205037210 */ /* 0x000fe20007ffe0ff */
[----:B------:R-:W-:Y:S01]  /*48b0*/  @P3 STS.128 [R227+0xa000], RZ ;  /* 0x00a000ffe3003388 */ /* 0x000fe20000000c00 */
[----:B--2---:R-:W-:Y:S04]  /*48c0*/  LEA R0, P1, R4, R8, 0x5 ;  /* 0x0000000804007211 */ /* 0x004fe800078228ff */
[----:B------:R-:W-:Y:S02]  /*48d0*/  @!P3 LEA R10, P5, R0, c[0x0][0x170], 0x1 ;  /* 0x00005c00000aba11 */ /* 0x000fe400078a08ff */
[----:B---3--:R-:W-:Y:S02]  /*48e0*/  LEA.HI.X R3, R4, R6, R3, 0x5, P1 ;  /* 0x0000000604037211 */ /* 0x008fe400008f2c03 */
[C---:B------:R-:W-:Y:S02]  /*48f0*/  @!P2 LEA R6, P1, R0.reuse, c[0x0][0x170], 0x1 ;  /* 0x00005c000006aa11 */ /* 0x040fe400078208ff */
[C-C-:B------:R-:W-:Y:S02]  /*4900*/  @!P3 LEA.HI.X R11, R0.reuse, c[0x0][0x174], R3.reuse, 0x1, P5 ;  /* 0x00005d00000bba11 */ /* 0x140fe400028f0c03 */
[----:B------:R-:W-:Y:S02]  /*4910*/  @!P2 LEA.HI.X R7, R0, c[0x0][0x174], R3, 0x1, P1 ;  /* 0x00005d000007aa11 */ /* 0x000fe400008f0c03 */
[----:B------:R-:W-:Y:S01]  /*4920*/  LEA R2, P0, R12, R0, 0x4 ;  /* 0x000000000c027211 */ /* 0x000fe200078020ff */
[----:B------:R-:W-:Y:S01]  /*4930*/  @!PT LDS RZ, [RZ] ;  /* 0x00000000fffff984 */ /* 0x000fe20000000800 */
[----:B------:R-:W-:Y:S01]  /*4940*/  @!PT LDS RZ, [RZ] ;  /* 0x00000000fffff984 */ /* 0x000fe20000000800 */
[----:B------:R-:W-:Y:S01]  /*4950*/  @!PT LDS RZ, [RZ] ;  /* 0x00000000fffff984 */ /* 0x000fe20000000800 */
[----:B------:R1:W-:Y:S03]  /*4960*/  @!P3 LDGSTS.E.BYPASS.LTC128B.128 [R227+0xa000], [R10.64] ;  /* 0x0a0000000ae3bfae */ /* 0x0003e6000b901d44 */
[----:B------:R-:W-:Y:S02]  /*4970*/  @!P3 LEA R8, P4, R2, c[0x0][0x170], 0x1 ;  /* 0x00005c000208ba11 */ /* 0x000fe400078808ff */
[----:B------:R-:W-:Y:S02]  /*4980*/  LEA.HI.X R5, R12, R3, R13, 0x4, P0 ;  /* 0x000000030c057211 */ /* 0x000fe400000f240d */
[C---:B------:R-:W-:Y:S01]  /*4990*/  @!P2 LEA R4, P0, R2.reuse, c[0x0][0x170], 0x1 ;  /* 0x00005c000204aa11 */ /* 0x040fe200078008ff */
[----:B------:R-:W-:Y:S01]  /*49a0*/  @P2 STS.128 [R227+0xb000], RZ ;  /* 0x00b000ffe3002388 */ /* 0x000fe20000000c00 */
[C-C-:B------:R-:W-:Y:S02]  /*49b0*/  @!P3 LEA.HI.X R9, R2.reuse, c[0x0][0x174], R5.reuse, 0x1, P4 ;  /* 0x00005d000209ba11 */ /* 0x140fe400020f0c05 */
[----:B------:R-:W-:Y:S02]  /*49c0*/  @!P2 LEA.HI.X R5, R2, c[0x0][0x174], R5, 0x1, P0 ;  /* 0x00005d000205aa11 */ /* 0x000fe400000f0c05 */
[----:B------:R-:W-:Y:S03]  /*49d0*/  ISETP.GT.AND P4, PT, R228, RZ, PT ;  /* 0x000000ffe400720c */ /* 0x000fe60003f84270 */
        /* <DEDUP_REMOVED lines=15> */
[----:B------:R-:W2:Y:S08]  /*4ad0*/  LDSM.16.M88.4 R16, [R212+0x8000] ;  /* 0x00800000d410783b */ /* 0x000eb00000000200 */
[----:B------:R-:W1:Y:S08]  /*4ae0*/  LDSM.16.M88.4 R28, [R214+0x2000] ;  /* 0x00200000d61c783b */ /* 0x000e700000000200 */
[----:B------:R-:W3:Y:S08]  /*4af0*/  LDSM.16.M88.4 R140, [R212+0x8800] ;  /* 0x00880000d48c783b */ /* 0x000ef00000000200 */
[----:B------:R-:W0:Y:S08]  /*4b00*/  LDGDEPBAR ;  /* 0x00000000000079af */ /* 0x000e300000000000 */
[----:B------:R-:W-:Y:S01]  /*4b10*/  LDSM.16.M88.4 R176, [R216] ;  /* 0x00000000d8b0783b */ /* 0x000fe20000000200 */
[-C--:B--2---:R-:W-:Y:S07]  /*4b20*/  HMMA.16816.F32 R4, R32, R16.reuse, RZ ;  /* 0x000000102004723c */ /* 0x084fee00000018ff */
[----:B------:R-:W2:Y:S01]  /*4b30*/  LDSM.16.M88.4 R180, [R223] ;  /* 0x00000000dfb4783b */ /* 0x000ea20000000200 */
[C---:B-1----:R-:W-:Y:S07]  /*4b40*/  HMMA.16816.F32 R8, R28.reuse, R16, RZ ;  /* 0x000000101c08723c */ /* 0x042fee00000018ff */
[----:B------:R-:W1:Y:S01]  /*4b50*/  LDSM.16.M88.4 R184, [R216+0x2000] ;  /* 0x00200000d8b8783b */ /* 0x000e620000000200 */
[-C--:B------:R-:W-:Y:S07]  /*4b60*/  HMMA.16816.F32 R12, R28, R18.reuse, RZ ;  /* 0x000000121c0c723c */ /* 0x080fee00000018ff */
[----:B------:R-:W4:Y:S01]  /*4b70*/  LDSM.16.M88.4 R188, [R226] ;  /* 0x00000000e2bc783b */ /* 0x000f220000000200 */
[C---:B------:R-:W-:Y:S07]  /*4b80*/  HMMA.16816.F32 R16, R32.reuse, R18, RZ ;  /* 0x000000122010723c */ /* 0x040fee00000018ff */
[----:B------:R-:W-:Y:S01]  /*4b90*/  LDSM.16.M88.4 R192, [R222] ;  /* 0x00000000dec0783b */ /* 0x000fe20000000200 */
[-C--:B---3--:R-:W-:Y:S07]  /*4ba0*/  HMMA.16816.F32 R20, R32, R140.reuse, RZ ;  /* 0x0000008c2014723c */ /* 0x088fee00000018ff */
[----:B------:R-:W3:Y:S01]  /*4bb0*/  LDSM.16.M88.4 R196, [R221+0x8000] ;  /* 0x00800000ddc4783b */ /* 0x000ee20000000200 */
[C---:B------:R-:W-:Y:S07]  /*4bc0*/  HMMA.16816.F32 R24, R28.reuse, R140, RZ ;  /* 0x0000008c1c18723c */ /* 0x040fee00000018ff */
[----:B------:R-:W-:Y:S01]  /*4bd0*/  LDSM.16.M88.4 R200, [R221+0x8800] ;  /* 0x00880000ddc8783b */ /* 0x000fe20000000200 */
[-C--:B------:R-:W-:Y:S07]  /*4be0*/  HMMA.16816.F32 R28, R28, R142.reuse, RZ ;  /* 0x0000008e1c1c723c */ /* 0x080fee00000018ff */
[----:B------:R-:W-:Y:S01]  /*4bf0*/  LDSM.16.M88.4 R204, [R220] ;  /* 0x00000000dccc783b */ /* 0x000fe20000000200 */
[----:B------:R-:W-:Y:S07]  /*4c00*/  HMMA.16816.F32 R32, R32, R142, RZ ;  /* 0x0000008e2020723c */ /* 0x000fee00000018ff */
[----:B------:R-:W5:Y:S01]  /*4c10*/  LDSM.16.M88.4 R140, [R222+0x2000] ;  /* 0x00200000de8c783b */ /* 0x000f620000000200 */
[-C--:B--2---:R-:W-:Y:S07]  /*4c20*/  HMMA.16816.F32 R4, R176, R180.reuse, R4 ;  /* 0x000000b4b004723c */ /* 0x084fee0000001804 */
[----:B------:R-:W2:Y:S01]  /*4c30*/  LDSM.16.M88.4 R208, [R219] ;  /* 0x00000000dbd0783b */ /* 0x000ea20000000200 */
[C---:B-1----:R-:W-:Y:S08]  /*4c40*/  HMMA.16816.F32 R8, R184.reuse, R180, R8 ;  /* 0x000000b4b808723c */ /* 0x042ff00000001808 */
[-C--:B------:R-:W-:Y:S08]  /*4c50*/  HMMA.16816.F32 R12, R184, R182.reuse, R12 ;  /* 0x000000b6b80c723c */ /* 0x080ff0000000180c */
[C---:B------:R-:W-:Y:S01]  /*4c60*/  HMMA.16816.F32 R16, R176.reuse, R182, R16 ;  /* 0x000000b6b010723c */ /* 0x040fe20000001810 */
[----:B------:R-:W-:Y:S07]  /*4c70*/  LDSM.16.M88.4 R180, [R219+0x800] ;  /* 0x00080000dbb4783b */ /* 0x000fee0000000200 */
[-C--:B----4-:R-:W-:Y:S08]  /*4c80*/  HMMA.16816.F32 R20, R176, R188.reuse, R20 ;  /* 0x000000bcb014723c */ /* 0x090ff00000001814 */
[C---:B------:R-:W-:Y:S08]  /*4c90*/  HMMA.16816.F32 R24, R184.reuse, R188, R24 ;  /* 0x000000bcb818723c */ /* 0x040ff00000001818 */
[-C--:B------:R-:W-:Y:S01]  /*4ca0*/  HMMA.16816.F32 R28, R184, R190.reuse, R28 ;  /* 0x000000beb81c723c */ /* 0x080fe2000000181c */
[----:B------:R-:W-:Y:S07]  /*4cb0*/  LDSM.16.M88.4 R184, [R214+0x4000] ;  /* 0x00400000d6b8783b */ /* 0x000fee0000000200 */
[----:B------:R-:W-:Y:S01]  /*4cc0*/  HMMA.16816.F32 R32, R176, R190, R32 ;  /* 0x000000beb020723c */ /* 0x000fe20000001820 */
[----:B------:R-:W1:Y:S07]  /*4cd0*/  LDSM.16.M88.4 R176, [R220+0x2000] ;  /* 0x00200000dcb0783b */ /* 0x000e6e0000000200 */
[-C--:B---3--:R-:W-:Y:S01]  /*4ce0*/  HMMA.16816.F32 R4, R192, R196.reuse, R4 ;  /* 0x000000c4c004723c */ /* 0x088fe20000001804 */
[----:B------:R-:W3:Y:S07]  /*4cf0*/  LDSM.16.M88.4 R188, [R212+0x9000] ;  /* 0x00900000d4bc783b */ /* 0x000eee0000000200 */
[C---:B-----5:R-:W-:Y:S08]  /*4d00*/  HMMA.16816.F32 R8, R140.reuse, R196, R8 ;  /* 0x000000c48c08723c */ /* 0x060ff00000001808 */
[-C--:B------:R-:W-:Y:S08]  /*4d10*/  HMMA.16816.F32 R12, R140, R198.reuse, R12 ;  /* 0x000000c68c0c723c */ /* 0x080ff0000000180c */
[C---:B------:R-:W-:Y:S01]  /*4d20*/  HMMA.16816.F32 R16, R192.reuse, R198, R16 ;  /* 0x000000c6c010723c */ /* 0x040fe20000001810 */
[----:B------:R-:W-:Y:S07]  /*4d30*/  LDSM.16.M88.4 R196, [R216+0x4000] ;  /* 0x00400000d8c4783b */ /* 0x000fee0000000200 */
[-C--:B------:R-:W-:Y:S08]  /*4d40*/  HMMA.16816.F32 R20, R192, R200.reuse, R20 ;  /* 0x000000c8c014723c */ /* 0x080ff00000001814 */
[C---:B------:R-:W-:Y:S08]  /*4d50*/  HMMA.16816.F32 R24, R140.reuse, R200, R24 ;  /* 0x000000c88c18723c */ /* 0x040ff00000001818 */
[-C--:B------:R-:W-:Y:S01]  /*4d60*/  HMMA.16816.F32 R28, R140, R202.reuse, R28 ;  /* 0x000000ca8c1c723c */ /* 0x080fe2000000181c */
[----:B------:R-:W4:Y:S07]  /*4d70*/  LDSM.16.M88.4 R140, [R214+0x6000] ;  /* 0x00600000d68c783b */ /* 0x000f2e0000000200 */
[----:B------:R-:W-:Y:S01]  /*4d80*/  HMMA.16816.F32 R32, R192, R202, R32 ;  /* 0x000000cac020723c */ /* 0x000fe20000001820 */
[----:B------:R-:W5:Y:S07]  /*4d90*/  LDSM.16.M88.4 R192, [R212+0x9800] ;  /* 0x00980000d4c0783b */ /* 0x000f6e0000000200 */
[-C--:B--2---:R-:W-:Y:S01]  /*4da0*/  HMMA.16816.F32 R4, R204, R208.reuse, R4 ;  /* 0x000000d0cc04723c */ /* 0x084fe20000001804 */
[----:B------:R-:W2:Y:S07]  /*4db0*/  LDSM.16.M88.4 R200, [R225] ;  /* 0x00000000e1c8783b */ /* 0x000eae0000000200 */
        /* <DEDUP_REMOVED lines=9> */
[----:B------:R-:W1:Y:S07]  /*4e50*/  LDSM.16.M88.4 R180, [R224] ;  /* 0x00000000e0b4783b */ /* 0x000e6e0000000200 */
[-C--:B---3--:R-:W-:Y:S01]  /*4e60*/  HMMA.16816.F32 R4, R184, R188.reuse, R4 ;  /* 0x000000bcb804723c */ /* 0x088fe20000001804 */
[----:B------:R-:W3:Y:S07]  /*4e70*/  LDSM.16.M88.4 R204, [R222+0x4000] ;  /* 0x00400000decc783b */ /* 0x000eee0000000200 */
[C---:B----4-:R-:W-:Y:S08]  /*4e80*/  HMMA.16816.F32 R8, R140.reuse, R188, R8 ;  /* 0x000000bc8c08723c */ /* 0x050ff00000001808 */
[-C--:B------:R-:W-:Y:S08]  /*4e90*/  HMMA.16816.F32 R12, R140, R190.reuse, R12 ;  /* 0x000000be8c0c723c */ /* 0x080ff0000000180c */
[C---:B------:R-:W-:Y:S01]  /*4ea0*/  HMMA.16816.F32 R16, R184.reuse, R190, R16 ;  /* 0x000000beb810723c */ /* 0x040fe20000001810 */
[----:B------:R-:W-:Y:S07]  /*4eb0*/  LDSM.16.M88.4 R188, [R220+0x4000] ;  /* 0x00400000dcbc783b */ /* 0x000fee0000000200 */
[-C--:B-----5:R-:W-:Y:S08]  /*4ec0*/  HMMA.16816.F32 R20, R184, R192.reuse, R20 ;  /* 0x000000c0b814723c */ /* 0x0a0ff00000001814 */
[C---:B------:R-:W-:Y:S08]  /*4ed0*/  HMMA.16816.F32 R24, R140.reuse, R192, R24 ;  /* 0x000000c08c18723c */ /* 0x040ff00000001818 */
[-C--:B------:R-:W-:Y:S01]  /*4ee0*/  HMMA.16816.F32 R28, R140, R194.reuse, R28 ;  /* 0x000000c28c1c723c */ /* 0x080fe2000000181c */
[----:B------:R-:W4:Y:S07]  /*4ef0*/  LDSM.16.M88.4 R140, [R222+0x6000] ;  /* 0x00600000de8c783b */ /* 0x000f2e0000000200 */
[----:B------:R-:W-:Y:S01]  /*4f00*/  HMMA.16816.F32 R32, R184, R194, R32 ;  /* 0x000000c2b820723c */ /* 0x000fe20000001820 */
[----:B------:R-:W5:Y:S07]  /*4f10*/  LDSM.16.M88.4 R184, [R221+0x9800] ;  /* 0x00980000ddb8783b */ /* 0x000f6e0000000200 */
[-C--:B--2---:R-:W-:Y:S01]  /*4f20*/  HMMA.16816.F32 R4, R196, R200.reuse, R4 ;  /* 0x000000c8c404723c */ /* 0x084fe20000001804 */
[----:B------:R-:W2:Y:S07]  /*4f30*/  LDSM.16.M88.4 R192, [R219+0x1000] ;  /* 0x00100000dbc0783b */ /* 0x000eae0000000200 */
[C---:B-1----:R-:W-:Y:S08]  /*4f40*/  HMMA.16816.F32 R8, R176.reuse, R200, R8 ;  /* 0x000000c8b008723c */ /* 0x042ff00000001808 */
[-C--:B------:R-:W-:Y:S08]  /*4f50*/  HMMA.16816.F32 R12, R176, R202.reuse, R12 ;  /* 0x000000cab00c723c */ /* 0x080ff0000000180c */
[C---:B------:R-:W-:Y:S08]  /*4f60*/  HMMA.16816.F32 R16, R196.reuse, R202, R16 ;  /* 0x000000cac410723c */ /* 0x040ff00000001810 */
[-C--:B------:R-:W-:Y:S08]  /*4f70*/  HMMA.16816.F32 R20, R196, R180.reuse, R20 ;  /* 0x000000b4c414723c */ /* 0x080ff00000001814 */
[C---:B------:R-:W-:Y:S08]  /*4f80*/  HMMA.16816.F32 R24, R176.reuse, R180, R24 ;  /* 0x000000b4b018723c */ /* 0x040ff00000001818 */
[-C--:B------:R-:W-:Y:S01]  /*4f90*/  HMMA.16816.F32 R28, R176, R182.reuse, R28 ;  /* 0x000000b6b01c723c */ /* 0x080fe2000000181c */
[----:B------:R-:W1:Y:S07]  /*4fa0*/  LDSM.16.M88.4 R176, [R220+0x6000] ;  /* 0x00600000dcb0783b */ /* 0x000e6e0000000200 */
[----:B------:R-:W-:Y:S08]  /*4fb0*/  HMMA.16816.F32 R32, R196, R182, R32 ;  /* 0x000000b6c420723c */ /* 0x000ff00000001820 */
        /* <DEDUP_REMOVED lines=8> */
[-C--:B--2---:R-:W-:Y:S08]  /*5040*/  HMMA.16816.F32 R4, R188, R192.reuse, R4 ;  /* 0x000000c0bc04723c */ /* 0x084ff00000001804 */
[C---:B-1----:R-:W-:Y:S08]  /*5050*/  HMMA.16816.F32 R8, R176.reuse, R192, R8 ;  /* 0x000000c0b008723c */ /* 0x042ff00000001808 */
        /* <DEDUP_REMOVED lines=14> */
[----:B------:R-:W3:Y:S01]  /*5140*/  MUFU.TANH R143, R6 ;  /* 0x00000006008f7308 */ /* 0x000ee20000002400 */
[----:B------:R-:W-:Y:S02]  /*5150*/  FMUL.FTZ R10, R10, c[0x0][0x2ec] ;  /* 0x0000bb000a0a7a20 */ /* 0x000fe40000410000 */
[----:B------:R-:W-:Y:S07]  /*5160*/  FMUL.FTZ R11, R11, c[0x0][0x2ec] ;  /* 0x0000bb000b0b7a20 */ /* 0x000fee0000410000 */
        /* <DEDUP_REMOVED lines=12> */
[----:B------:R2:W1:Y:S01]  /*5230*/  MUFU.TANH R187, R9 ;  /* 0x0000000900bb7308 */ /* 0x0004620000002400 */
[-C--:B----4-:R-:W-:Y:S05]  /*5240*/  HMMA.16816.F32 R20, R188, R4.reuse, R20 ;  /* 0x00000004bc14723c */ /* 0x090fea0000001814 */
[----:B-----5:R-:W-:Y:S04]  /*5250*/  FMUL.FTZ R15, R19, c[0x0][0x2ec] ;  /* 0x0000bb00130f7a20 */ /* 0x020fe80000410000 */
[----:B------:R2:W4:Y:S01]  /*5260*/  MUFU.TANH R180, R10 ;  /* 0x0000000a00b47308 */ /* 0x0005220000002400 */
[C---:B------:R-:W-:Y:S09]  /*5270*/  HMMA.16816.F32 R24, R176.reuse, R4, R24 ;  /* 0x00000004b018723c */ /* 0x040ff20000001818 */
[----:B------:R2:W1:Y:S01]  /*5280*/  MUFU.TANH R193, R11 ;  /* 0x0000000b00c17308 */ /* 0x0004620000002400 */
[-C--:B------:R-:W-:Y:S04]  /*5290*/  HMMA.16816.F32 R28, R176, R6.reuse, R28 ;  /* 0x00000006b01c723c */ /* 0x080fe8000000181c */
[----:B------:R-:W-:Y:S04]  /*52a0*/  FMUL.FTZ R20, R20, c[0x0][0x2ec] ;  /* 0x0000bb0014147a20 */ /* 0x000fe80000410000 */
[----:B------:R-:W-:Y:S01]  /*52b0*/  HMMA.16816.F32 R32, R188, R6, R32 ;  /* 0x00000006bc20723c */ /* 0x000fe20000001820 */
[----:B------:R-:W1:Y:S03]  /*52c0*/  MUFU.TANH R14, R14 ;  /* 0x0000000e000e7308 */ /* 0x000e660000002400 */
        /* <DEDUP_REMOVED lines=35> */
.L_x_1664:
[----:B------:R-:W-:Y:S01]  /*5500*/  FMNMX.FTZ R0, R142, R132, !PT ;  /* 0x000000848e007209 */ /* 0x000fe20007810000 */
[----:B------:R-:W-:Y:S01]  /*5510*/  LDSM.16.MT88.4 R20, [R213+0xa000] ;  /* 0x00a00000d514783b */ /* 0x000fe20000004200 */
[----:B------:R-:W-:Y:S02]  /*5520*/  IADD3 R228, R228, -0x1, RZ ;  /* 0xffffffffe4e47810 */ /* 0x000fe40007ffe0ff */
[----:B------:R-:W-:Y:S02]  /*5530*/  FMNMX.FTZ R2, R181, R0, !PT ;  /* 0x00000000b5027209 */ /* 0x000fe40007810000 */
[----:B------:R-:W-:Y:S02]  /*5540*/  FMNMX.FTZ R0, R143, R137, !PT ;  /* 0x000000898f007209 */ /* 0x000fe40007810000 */
[----:B------:R-:W-:Y:S01]  /*5550*/  FMNMX.FTZ R3, R14, R2, !PT ;  /* 0x000000020e037209 */ /* 0x000fe20007810000 */
[----:B------:R-:W-:Y:S01]  /*5560*/  LDSM.16.MT88.4 R176, [R215+0xa000] ;  /* 0x00a00000d7b0783b */ /* 0x000fe20000004200 */
[----:B------:R-:W-:Y:S02]  /*5570*/  FMNMX.FTZ R2, R183, R0, !PT ;  /* 0x00000000b7027209 */ /* 0x000fe40007810000 */
        /* <DEDUP_REMOVED lines=81> */
[----:B------:R-:W-:Y:S01]  /*5a90*/  LDSM.16.MT88.4 R156, [R217+0xa000] ;  /* 0x00a00000d99c783b */ /* 0x000fe20000004200 */
[C---:B------:R-:W-:Y:S02]  /*5aa0*/  FMUL.FTZ R34, R132.reuse, R174 ;  /* 0x000000ae84227220 */ /* 0x040fe40000410000 */
[C---:B------:R-:W-:Y:S02]  /*5ab0*/  FMUL.FTZ R35, R132.reuse, R175 ;  /* 0x000000af84237220 */ /* 0x040fe40000410000 */
[----:B------:R4:W-:Y:S01]  /*5ac0*/  MUFU.EX2 R229, R143 ;  /* 0x0000008f00e57308 */ /* 0x0009e20000000800 */
[----:B------:R-:W-:Y:S02]  /*5ad0*/  FMUL.FTZ R38, R132, R38 ;  /* 0x0000002684267220 */ /* 0x000fe40000410000 */
[----:B------:R-:W-:Y:S01]  /*5ae0*/  LDSM.16.MT88.4 R172, [R215+0xa800] ;  /* 0x00a80000d7ac783b */ /* 0x000fe20000004200 */
[----:B-1----:R-:W-:Y:S02]  /*5af0*/  FADD.FTZ R0, -R3, R139 ;  /* 0x0000008b03007221 */ /* 0x002fe40000010100 */
[----:B------:R-:W-:Y:S02]  /*5b00*/  FMUL.FTZ R139, R134, c[0x0][0x23c] ;  /* 0x00008f00868b7a20 */ /* 0x000fe40000410000 */
[----:B------:R-:W-:Y:S02]  /*5b10*/  FMUL.FTZ R0, R0, c[0x0][0x23c] ;  /* 0x00008f0000007a20 */ /* 0x000fe40000410000 */
[----:B------:R1:W-:Y:S01]  /*5b20*/  MUFU.EX2 R240, R5 ;  /* 0x0000000500f07308 */ /* 0x0003e20000000800 */
[----:B------:R-:W-:Y:S01]  /*5b30*/  FSEL R139, R139, RZ, P0 ;  /* 0x000000ff8b8b7208 */ /* 0x000fe20000000000 */
[----:B--2---:R-:W-:Y:S01]  /*5b40*/  FMUL.FTZ R8, R2, R144 ;  /* 0x0000009002087220 */ /* 0x004fe20000410000 */
[----:B------:R-:W-:Y:S01]  /*5b50*/  FSETP.NEU.FTZ.AND P0, PT, R3, -INF , PT ;  /* 0xff8000000300780b */ /* 0x000fe20003f1d000 */
[--C-:B---3--:R-:W-:Y:S02]  /*5b60*/  FFMA.FTZ R4, R183, c[0x0][0x23c], -R138.reuse ;  /* 0x00008f00b7047a23 */ /* 0x108fe4000001088a */
[----:B------:R-:W-:Y:S01]  /*5b70*/  FFMA.FTZ R9, R186, c[0x0][0x23c], -R139 ;  /* 0x00008f00ba097a23 */ /* 0x000fe2000001088b */
[----:B------:R-:W-:Y:S01]  /*5b80*/  FSEL R142, R142, RZ, P0 ;  /* 0x000000ff8e8e7208 */ /* 0x000fe20000000000 */
[----:B------:R-:W-:Y:S02]  /*5b90*/  FMUL.FTZ R39, R132, R39 ;  /* 0x0000002784277220 */ /* 0x000fe40000410000 */
        /* <DEDUP_REMOVED lines=9> */
[C---:B-1----:R-:W-:Y:S02]  /*5c30*/  FMUL.FTZ R5, R133.reuse, R149 ;  /* 0x0000009585057220 */ /* 0x042fe40000410000 */
[----:B------:R-:W-:Y:S02]  /*5c40*/  FMUL.FTZ R53, R133, R53 ;  /* 0x0000003585357220 */ /* 0x000fe40000410000 */
[C---:B------:R-:W-:Y:S01]  /*5c50*/  FMUL.FTZ R54, R132.reuse, R54 ;  /* 0x0000003684367220 */ /* 0x040fe20000410000 */
[----:B------:R1:W-:Y:S01]  /*5c60*/  MUFU.EX2 R236, R9 ;  /* 0x0000000900ec7308 */ /* 0x0003e20000000800 */
[----:B------:R-:W-:Y:S02]  /*5c70*/  FMUL.FTZ R55, R132, R55 ;  /* 0x0000003784377220 */ /* 0x000fe40000410000 */
[----:B------:R-:W-:Y:S01]  /*5c80*/  FMUL.FTZ R56, R2, R56 ;  /* 0x0000003802387220 */ /* 0x000fe20000410000 */
[----:B--2---:R-:W-:Y:S01]  /*5c90*/  F2FP.PACK_AB R149, R241, R239 ;  /* 0x000000eff195723e */ /* 0x004fe200000000ff */
[--C-:B------:R-:W-:Y:S02]  /*5ca0*/  FFMA.FTZ R4, R14, c[0x0][0x23c], -R137.reuse ;  /* 0x00008f000e047a23 */ /* 0x100fe40000010889 */
[C---:B------:R-:W-:Y:S02]  /*5cb0*/  FMUL.FTZ R57, R2.reuse, R57 ;  /* 0x0000003902397220 */ /* 0x040fe40000410000 */
[C---:B------:R-:W-:Y:S01]  /*5cc0*/  FMUL.FTZ R60, R2.reuse, R60 ;  /* 0x0000003c023c7220 */ /* 0x040fe20000410000 */
[----:B------:R2:W-:Y:S01]  /*5cd0*/  MUFU.EX2 R242, R4 ;  /* 0x0000000400f27308 */ /* 0x0005e20000000800 */
[----:B------:R-:W-:Y:S02]  /*5ce0*/  FMUL.FTZ R61, R2, R61 ;  /* 0x0000003d023d7220 */ /* 0x000fe40000410000 */
[----:B------:R-:W-:Y:S02]  /*5cf0*/  FMUL.FTZ R64, R133, R64 ;  /* 0x0000004085407220 */ /* 0x000fe40000410000 */
[C---:B---3--:R-:W-:Y:S02]  /*5d00*/  FMUL.FTZ R10, R0.reuse, R146 ;  /* 0x00000092000a7220 */ /* 0x048fe40000410000 */
[C---:B------:R-:W-:Y:S02]  /*5d10*/  FMUL.FTZ R11, R0.reuse, R147 ;  /* 0x00000093000b7220 */ /* 0x040fe40000410000 */
[C---:B------:R-:W-:Y:S01]  /*5d20*/  FMUL.FTZ R14, R0.reuse, R154 ;  /* 0x0000009a000e7220 */ /* 0x040fe20000410000 */
[----:B------:R3:W-:Y:S01]  /*5d30*/  MUFU.EX2 R211, R143 ;  /* 0x0000008f00d37308 */ /* 0x0007e20000000800 */
[C---:B------:R-:W-:Y:S02]  /*5d40*/  FMUL.FTZ R15, R0.reuse, R155 ;  /* 0x0000009b000f7220 */ /* 0x040fe40000410000 */
[----:B------:R-:W-:Y:S02]  /*5d50*/  FMUL.FTZ R42, R0, R42 ;  /* 0x0000002a002a7220 */ /* 0x000fe40000410000 */
[----:B-1----:R-:W-:Y:S02]  /*5d60*/  FMUL.FTZ R9, R2, R145 ;  /* 0x0000009102097220 */ /* 0x002fe40000410000 */
[C---:B------:R-:W-:Y:S02]  /*5d70*/  FMUL.FTZ R43, R0.reuse, R43 ;  /* 0x0000002b002b7220 */ /* 0x040fe40000410000 */
[C---:B------:R-:W-:Y:S02]  /*5d80*/  FMUL.FTZ R46, R0.reuse, R46 ;  /* 0x0000002e002e7220 */ /* 0x040fe40000410000 */
[C---:B------:R-:W-:Y:S02]  /*5d90*/  FMUL.FTZ R47, R0.reuse, R47 ;  /* 0x0000002f002f7220 */ /* 0x040fe40000410000 */
[----:B------:R-:W-:Y:S02]  /*5da0*/  FMUL.FTZ R58, R0, R58 ;  /* 0x0000003a003a7220 */ /* 0x000fe40000410000 */
[----:B--2---:R-:W-:Y:S02]  /*5db0*/  FFMA.FTZ R4, R13, c[0x0][0x23c], -R137 ;  /* 0x00008f000d047a23 */ /* 0x004fe40000010889 */
[----:B------:R-:W-:Y:S02]  /*5dc0*/  FMUL.FTZ R13, R2, R153 ;  /* 0x00000099020d7220 */ /* 0x000fe40000410000 */
[----:B------:R-:W1:Y:S01]  /*5dd0*/  MUFU.EX2 R244, R4 ;  /* 0x0000000400f47308 */ /* 0x000e620000000800 */
[C---:B------:R-:W-:Y:S02]  /*5de0*/  FMUL.FTZ R59, R0.reuse, R59 ;  /* 0x0000003b003b7220 */ /* 0x040fe40000410000 */
[----:B------:R-:W-:Y:S02]  /*5df0*/  FMUL.FTZ R62, R0, R62 ;  /* 0x0000003e003e7220 */ /* 0x000fe40000410000 */
[--C-:B---3--:R-:W-:Y:S02]  /*5e00*/  FFMA.FTZ R143, R196, c[0x0][0x23c], -R138.reuse ;  /* 0x00008f00c48f7a23 */ /* 0x108fe4000001088a */
[----:B------:R-:W-:Y:S02]  /*5e10*/  FMUL.FTZ R63, R0, R63 ;  /* 0x0000003f003f7220 */ /* 0x000fe40000410000 */
[C---:B------:R-:W-:Y:S01]  /*5e20*/  FMUL.FTZ R65, R133.reuse, R65 ;  /* 0x0000004185417220 */ /* 0x040fe20000410000 */
[----:B------:R2:W-:Y:S01]  /*5e30*/  MUFU.EX2 R210, R143 ;  /* 0x0000008f00d27308 */ /* 0x0005e20000000800 */
        /* <DEDUP_REMOVED lines=10> */
[----:B------:R-:W1:Y:S01]  /*5ee0*/  MUFU.EX2 R238, R4 ;  /* 0x0000000400ee7308 */ /* 0x000e620000000800 */
[----:B------:R-:W3:Y:S01]  /*5ef0*/  LDSM.16.MT88.4 R152, [R218+0xa000] ;  /* 0x00a00000da98783b */ /* 0x000ee20000004200 */
[----:B------:R-:W-:Y:S02]  /*5f00*/  FMUL.FTZ R73, R2, R73 ;  /* 0x0000004902497220 */ /* 0x000fe40000410000 */
[C---:B------:R-:W-:Y:S02]  /*5f10*/  FMUL.FTZ R74, R0.reuse, R74 ;  /* 0x0000004a004a7220 */ /* 0x040fe40000410000 */
[--C-:B--2---:R-:W-:Y:S02]  /*5f20*/  FFMA.FTZ R143, R197, c[0x0][0x23c], -R138.reuse ;  /* 0x00008f00c58f7a23 */ /* 0x104fe4000001088a */
[----:B------:R-:W-:Y:S02]  /*5f30*/  FMUL.FTZ R75, R0, R75 ;  /* 0x0000004b004b7220 */ /* 0x000fe40000410000 */
[----:B------:R2:W-:Y:S01]  /*5f40*/  MUFU.EX2 R209, R143 ;  /* 0x0000008f00d17308 */ /* 0x0005e20000000800 */
[C---:B------:R-:W-:Y:S02]  /*5f50*/  FMUL.FTZ R76, R2.reuse, R76 ;  /* 0x0000004c024c7220 */ /* 0x040fe40000410000 */
[----:B------:R-:W-:Y:S02]  /*5f60*/  FMUL.FTZ R77, R2, R77 ;  /* 0x0000004d024d7220 */ /* 0x000fe40000410000 */
[C---:B------:R-:W-:Y:S02]  /*5f70*/  FMUL.FTZ R78, R0.reuse, R78 ;  /* 0x0000004e004e7220 */ /* 0x040fe40000410000 */
[----:B------:R-:W-:Y:S02]  /*5f80*/  FMUL.FTZ R79, R0, R79 ;  /* 0x0000004f004f7220 */ /* 0x000fe40000410000 */
[C---:B------:R-:W-:Y:S02]  /*5f90*/  FMUL.FTZ R80, R133.reuse, R80 ;  /* 0x0000005085507220 */ /* 0x040fe40000410000 */
[C---:B------:R-:W-:Y:S02]  /*5fa0*/  FMUL.FTZ R81, R133.reuse, R81 ;  /* 0x0000005185517220 */ /* 0x040fe40000410000 */
[----:B------:R-:W-:Y:S01]  /*5fb0*/  FMUL.FTZ R82, R132, R82 ;  /* 0x0000005284527220 */ /* 0x000fe20000410000 */
[----:B-1----:R-:W-:Y:S01]  /*5fc0*/  F2FP.PACK_AB R151, R240, R238 ;  /* 0x000000eef097723e */ /* 0x002fe200000000ff */
[----:B------:R-:W-:Y:S02]  /*5fd0*/  FFMA.FTZ R4, R182, c[0x0][0x23c], -R139 ;  /* 0x00008f00b6047a23 */ /* 0x000fe4000001088b */
[----:B------:R-:W-:Y:S02]  /*5fe0*/  FMUL.FTZ R83, R132, R83 ;  /* 0x0000005384537220 */ /* 0x000fe40000410000 */
[----:B------:R1:W-:Y:S01]  /*5ff0*/  MUFU.EX2 R235, R4 ;  /* 0x0000000400eb7308 */ /* 0x0003e20000000800 */
[C---:B------:R-:W-:Y:S02]  /*6000*/  FMUL.FTZ R84, R133.reuse, R84 ;  /* 0x0000005485547220 */ /* 0x040fe40000410000 */
[----:B------:R-:W-:Y:S02]  /*6010*/  FMUL.FTZ R85, R133, R85 ;  /* 0x0000005585557220 */ /* 0x000fe40000410000 */
[--C-:B--2---:R-:W-:Y:S02]  /*6020*/  FFMA.FTZ R143, R188, c[0x0][0x23c], -R137.reuse ;  /* 0x00008f00bc8f7a23 */ /* 0x104fe40000010889 */
        /* <DEDUP_REMOVED lines=8> */
[----:B------:R2:W-:Y:S01]  /*60b0*/  MUFU.EX2 R207, R137 ;  /* 0x0000008900cf7308 */ /* 0x0005e20000000800 */
[C---:B------:R-:W-:Y:S02]  /*60c0*/  FMUL.FTZ R92, R2.reuse, R92 ;  /* 0x0000005c025c7220 */ /* 0x040fe40000410000 */
[----:B------:R-:W-:Y:S02]  /*60d0*/  FMUL.FTZ R93, R2, R93 ;  /* 0x0000005d025d7220 */ /* 0x000fe40000410000 */
[--C-:B-1----:R-:W-:Y:S02]  /*60e0*/  FFMA.FTZ R4, R187, c[0x0][0x23c], -R139.reuse ;  /* 0x00008f00bb047a23 */ /* 0x102fe4000001088b */
[C---:B------:R-:W-:Y:S02]  /*60f0*/  FMUL.FTZ R94, R0.reuse, R94 ;  /* 0x0000005e005e7220 */ /* 0x040fe40000410000 */
[----:B------:R-:W-:Y:S01]  /*6100*/  FMUL.FTZ R95, R0, R95 ;  /* 0x0000005f005f7220 */ /* 0x000fe20000410000 */
[----:B------:R1:W4:Y:S01]  /*6110*/  MUFU.EX2 R237, R4 ;  /* 0x0000000400ed7308 */ /* 0x0003220000000800 */
[C---:B------:R-:W-:Y:S02]  /*6120*/  FMUL.FTZ R96, R133.reuse, R96 ;  /* 0x0000006085607220 */ /* 0x040fe40000410000 */
[----:B------:R-:W-:Y:S02]  /*6130*/  FMUL.FTZ R97, R133, R97 ;  /* 0x0000006185617220 */ /* 0x000fe40000410000 */
[C---:B------:R-:W-:Y:S02]  /*6140*/  FMUL.FTZ R98, R132.reuse, R98 ;  /* 0x0000006284627220 */ /* 0x040fe40000410000 */
[----:B------:R-:W-:Y:S02]  /*6150*/  FMUL.FTZ R99, R132, R99 ;  /* 0x0000006384637220 */ /* 0x000fe40000410000 */
[C---:B------:R-:W-:Y:S02]  /*6160*/  FMUL.FTZ R24, R2.reuse, R164 ;  /* 0x000000a402187220 */ /* 0x040fe40000410000 */
[----:B------:R-:W-:Y:S02]  /*6170*/  FMUL.FTZ R25, R2, R165 ;  /* 0x000000a502197220 */ /* 0x000fe40000410000 */
[----:B------:R-:W-:Y:S02]  /*6180*/  FMUL.FTZ R26, R0, R166 ;  /* 0x000000a6001a7220 */ /* 0x000fe40000410000 */
[--C-:B--2---:R-:W-:Y:S02]  /*6190*/  FFMA.FTZ R137, R190, c[0x0][0x23c], -R138.reuse ;  /* 0x00008f00be897a23 */ /* 0x104fe4000001088a */
[----:B------:R-:W-:Y:S02]  /*61a0*/  FFMA.FTZ R138, R191, c[0x0][0x23c], -R138 ;  /* 0x00008f00bf8a7a23 */ /* 0x000fe4000001088a */
[----:B------:R-:W-:Y:S01]  /*61b0*/  LDSM.16.MT88.4 R188, [R213+0xb800] ;  /* 0x00b80000d5bc783b */ /* 0x000fe20000004200 */
[----:B------:R-:W-:Y:S01]  /*61c0*/  FMUL.FTZ R27, R0, R167 ;  /* 0x000000a7001b7220 */ /* 0x000fe20000410000 */
[----:B------:R-:W-:Y:S01]  /*61d0*/  MUFU.EX2 R206, R137 ;  /* 0x0000008900ce7308 */ /* 0x000fe20000000800 */
[----:B------:R-:W-:Y:S02]  /*61e0*/  FMUL.FTZ R28, R2, R168 ;  /* 0x000000a8021c7220 */ /* 0x000fe40000410000 */
[--C-:B-1----:R-:W-:Y:S01]  /*61f0*/  FFMA.FTZ R4, R180, c[0x0][0x23c], -R142.reuse ;  /* 0x00008f00b4047a23 */ /* 0x102fe2000001088e */
[----:B----4-:R-:W-:Y:S01]  /*6200*/  F2FP.PACK_AB R144, R237, R235 ;  /* 0x000000ebed90723e */ /* 0x010fe200000000ff */
[----:B------:R-:W-:Y:S01]  /*6210*/  FMUL.FTZ R29, R2, R169 ;  /* 0x000000a9021d7220 */ /* 0x000fe20000410000 */
[----:B------:R-:W-:Y:S01]  /*6220*/  LDSM.16.MT88.4 R180, [R218+0xa800] ;  /* 0x00a80000dab4783b */ /* 0x000fe20000004200 */
[C---:B------:R-:W-:Y:S02]  /*6230*/  FMUL.FTZ R30, R0.reuse, R170 ;  /* 0x000000aa001e7220 */ /* 0x040fe40000410000 */
[----:B------:R-:W-:Y:S01]  /*6240*/  FMUL.FTZ R31, R0, R171 ;  /* 0x000000ab001f7220 */ /* 0x000fe20000410000 */
[----:B------:R1:W-:Y:S01]  /*6250*/  MUFU.EX2 R231, R4 ;  /* 0x0000000400e77308 */ /* 0x0003e20000000800 */
[C---:B------:R-:W-:Y:S02]  /*6260*/  FMUL.FTZ R100, R133.reuse, R100 ;  /* 0x0000006485647220 */ /* 0x040fe40000410000 */
[----:B------:R-:W-:Y:S02]  /*6270*/  FMUL.FTZ R101, R133, R101 ;  /* 0x0000006585657220 */ /* 0x000fe40000410000 */
[C---:B------:R-:W-:Y:S02]  /*6280*/  FMUL.FTZ R102, R132.reuse, R102 ;  /* 0x0000006684667220 */ /* 0x040fe40000410000 */
[----:B------:R-:W-:Y:S02]  /*6290*/  FMUL.FTZ R103, R132, R103 ;  /* 0x0000006784677220 */ /* 0x000fe40000410000 */
[C---:B------:R-:W-:Y:S01]  /*62a0*/  FMUL.FTZ R104, R2.reuse, R104 ;  /* 0x0000006802687220 */ /* 0x040fe20000410000 */
[----:B------:R-:W2:Y:S01]  /*62b0*/  MUFU.EX2 R205, R138 ;  /* 0x0000008a00cd7308 */ /* 0x000ea20000000800 */
[----:B------:R-:W-:Y:S02]  /*62c0*/  FMUL.FTZ R105, R2, R105 ;  /* 0x0000006902697220 */ /* 0x000fe40000410000 */
[C---:B------:R-:W-:Y:S02]  /*62d0*/  FMUL.FTZ R106, R0.reuse, R106 ;  /* 0x0000006a006a7220 */ /* 0x040fe40000410000 */
[----:B------:R-:W-:Y:S02]  /*62e0*/  FMUL.FTZ R107, R0, R107 ;  /* 0x0000006b006b7220 */ /* 0x000fe40000410000 */
[C---:B------:R-:W-:Y:S02]  /*62f0*/  FMUL.FTZ R108, R2.reuse, R108 ;  /* 0x0000006c026c7220 */ /* 0x040fe40000410000 */
[----:B------:R-:W-:Y:S02]  /*6300*/  FMUL.FTZ R109, R2, R109 ;  /* 0x0000006d026d7220 */ /* 0x000fe40000410000 */
[C---:B------:R-:W-:Y:S02]  /*6310*/  FMUL.FTZ R110, R0.reuse, R110 ;  /* 0x0000006e006e7220 */ /* 0x040fe40000410000 */
[----:B------:R-:W-:Y:S02]  /*6320*/  FMUL.FTZ R111, R0, R111 ;  /* 0x0000006f006f7220 */ /* 0x000fe40000410000 */
[--C-:B-1----:R-:W-:Y:S02]  /*6330*/  FFMA.FTZ R4, R193, c[0x0][0x23c], -R142.reuse ;  /* 0x00008f00c1047a23 */ /* 0x102fe4000001088e */
[C---:B------:R-:W-:Y:S02]  /*6340*/  FMUL.FTZ R112, R133.reuse, R112 ;  /* 0x0000007085707220 */ /* 0x040fe40000410000 */
[----:B------:R1:W4:Y:S01]  /*6350*/  MUFU.EX2 R233, R4 ;  /* 0x0000000400e97308 */ /* 0x0003220000000800 */
[----:B------:R-:W-:Y:S02]  /*6360*/  FMUL.FTZ R113, R133, R113 ;  /* 0x0000007185717220 */ /* 0x000fe40000410000 */
[C---:B------:R-:W-:Y:S01]  /*6370*/  FMUL.FTZ R114, R132.reuse, R114 ;  /* 0x0000007284727220 */ /* 0x040fe20000410000 */
[----:B--2---:R-:W-:Y:S01]  /*6380*/  F2FP.PACK_AB R143, R205, R206 ;  /* 0x000000cecd8f723e */ /* 0x004fe200000000ff */
[C---:B------:R-:W-:Y:S02]  /*6390*/  FMUL.FTZ R115, R132.reuse, R115 ;  /* 0x0000007384737220 */ /* 0x040fe40000410000 */
[C---:B------:R-:W-:Y:S02]  /*63a0*/  FMUL.FTZ R116, R133.reuse, R116 ;  /* 0x0000007485747220 */ /* 0x040fe40000410000 */
[----:B------:R-:W-:Y:S02]  /*63b0*/  FMUL.FTZ R117, R133, R117 ;  /* 0x0000007585757220 */ /* 0x000fe40000410000 */
[C---:B------:R-:W-:Y:S02]  /*63c0*/  FMUL.FTZ R118, R132.reuse, R118 ;  /* 0x0000007684767220 */ /* 0x040fe40000410000 */
[----:B------:R-:W-:Y:S02]  /*63d0*/  FMUL.FTZ R119, R132, R119 ;  /* 0x0000007784777220 */ /* 0x000fe40000410000 */
[--C-:B------:R-:W-:Y:S02]  /*63e0*/  FFMA.FTZ R140, R140, c[0x0][0x23c], -R142.reuse ;  /* 0x00008f008c8c7a23 */ /* 0x100fe4000001088e */
[C---:B------:R-:W-:Y:S02]  /*63f0*/  FMUL.FTZ R120, R2.reuse, R120 ;  /* 0x0000007802787220 */ /* 0x040fe40000410000 */
[----:B------:R-:W-:Y:S01]  /*6400*/  FMUL.FTZ R121, R2, R121 ;  /* 0x0000007902797220 */ /* 0x000fe20000410000 */
[----:B------:R2:W-:Y:S01]  /*6410*/  MUFU.EX2 R138, R140 ;  /* 0x0000008c008a7308 */ /* 0x0005e20000000800 */
[----:B------:R-:W-:Y:S02]  /*6420*/  FMUL.FTZ R122, R0, R122 ;  /* 0x0000007a007a7220 */ /* 0x000fe40000410000 */
[--C-:B-1----:R-:W-:Y:S01]  /*6430*/  FFMA.FTZ R4, R192, c[0x0][0x23c], -R139.reuse ;  /* 0x00008f00c0047a23 */ /* 0x102fe2000001088b */
[----:B----4-:R-:W-:Y:S01]  /*6440*/  F2FP.PACK_AB R145, R233, R231 ;  /* 0x000000e7e991723e */ /* 0x010fe200000000ff */
[----:B------:R-:W-:Y:S01]  /*6450*/  LDSM.16.MT88.4 R192, [R215+0xb800] ;  /* 0x00b80000d7c0783b */ /* 0x000fe20000004200 */
[----:B------:R-:W-:Y:S02]  /*6460*/  FMUL.FTZ R123, R0, R123 ;  /* 0x0000007b007b7220 */ /* 0x000fe40000410000 */
[C---:B------:R-:W-:Y:S02]  /*6470*/  FMUL.FTZ R124, R2.reuse, R124 ;  /* 0x0000007c027c7220 */ /* 0x040fe40000410000 */
[----:B------:R1:W4:Y:S01]  /*6480*/  MUFU.EX2 R234, R4 ;  /* 0x0000000400ea7308 */ /* 0x0003220000000800 */
[----:B------:R-:W-:Y:S02]  /*6490*/  FMUL.FTZ R125, R2, R125 ;  /* 0x0000007d027d7220 */ /* 0x000fe40000410000 */
[C---:B------:R-:W-:Y:S02]  /*64a0*/  FMUL.FTZ R126, R0.reuse, R126 ;  /* 0x0000007e007e7220 */ /* 0x040fe40000410000 */
[----:B------:R-:W-:Y:S02]  /*64b0*/  FMUL.FTZ R127, R0, R127 ;  /* 0x0000007f007f7220 */ /* 0x000fe40000410000 */
[C---:B------:R-:W-:Y:S02]  /*64c0*/  FMUL.FTZ R128, R133.reuse, R128 ;  /* 0x0000008085807220 */ /* 0x040fe40000410000 */
[----:B------:R-:W-:Y:S02]  /*64d0*/  FMUL.FTZ R129, R133, R129 ;  /* 0x0000008185817220 */ /* 0x000fe40000410000 */
[C---:B------:R-:W-:Y:S02]  /*64e0*/  FMUL.FTZ R130, R132.reuse, R130 ;  /* 0x0000008284827220 */ /* 0x040fe40000410000 */
[----:B------:R-:W-:Y:S01]  /*64f0*/  FMUL.FTZ R131, R132, R131 ;  /* 0x0000008384837220 */ /* 0x000fe20000410000 */
[----:B--2---:R-:W-:Y:S01]  /*6500*/  F2FP.PACK_AB R140, R211, R229 ;  /* 0x000000e5d38c723e */ /* 0x004fe200000000ff */
[----:B------:R-:W-:Y:S02]  /*6510*/  FFMA.FTZ R137, R198, c[0x0][0x23c], -R139 ;  /* 0x00008f00c6897a23 */ /* 0x000fe4000001088b */
[----:B------:R-:W-:Y:S02]  /*6520*/  FFMA.FTZ R2, R2, R247, R235 ;  /* 0x000000f702027223 */ /* 0x000fe400000100eb */
[----:B------:R2:W-:Y:S01]  /*6530*/  MUFU.EX2 R204, R137 ;  /* 0x0000008900cc7308 */ /* 0x0005e20000000800 */
[----:B------:R-:W-:Y:S02]  /*6540*/  FFMA.FTZ R0, R0, R246, R231 ;  /* 0x000000f600007223 */ /* 0x000fe400000100e7 */
[----:B-1----:R-:W-:Y:S01]  /*6550*/  FFMA.FTZ R4, R185, c[0x0][0x23c], -R142 ;  /* 0x00008f00b9047a23 */ /* 0x002fe2000001088e */
[----:B----4-:R-:W-:Y:S01]  /*6560*/  F2FP.PACK_AB R146, R236, R234 ;  /* 0x000000eaec92723e */ /* 0x010fe200000000ff */
[----:B------:R-:W-:Y:S05]  /*6570*/  FADD.FTZ R0, R233, R0 ;  /* 0x00000000e9007221 */ /* 0x000fea0000010000 */
[----:B------:R1:W4:Y:S01]  /*6580*/  MUFU.EX2 R230, R4 ;  /* 0x0000000400e67308 */ /* 0x0003220000000800 */
[----:B--2---:R-:W-:Y:S09]  /*6590*/  FFMA.FTZ R137, R199, c[0x0][0x23c], -R139 ;  /* 0x00008f00c7897a23 */ /* 0x004ff2000001088b */
[----:B------:R2:W-:Y:S01]  /*65a0*/  MUFU.EX2 R199, R137 ;  /* 0x0000008900c77308 */ /* 0x0005e20000000800 */
[----:B-1----:R-:W-:Y:S02]  /*65b0*/  FFMA.FTZ R4, R184, c[0x0][0x23c], -R142 ;  /* 0x00008f00b8047a23 */ /* 0x002fe4000001088e */
[----:B------:R-:W-:Y:S01]  /*65c0*/  LDSM.16.MT88.4 R184, [R217+0xa800] ;  /* 0x00a80000d9b8783b */ /* 0x000fe20000004200 */
[----:B----4-:R-:W-:Y:S06]  /*65d0*/  FADD.FTZ R0, R230, R0 ;  /* 0x00000000e6007221 */ /* 0x010fec0000010000 */
[----:B------:R1:W4:Y:S01]  /*65e0*/  MUFU.EX2 R232, R4 ;  /* 0x0000000400e87308 */ /* 0x0003220000000800 */
[----:B--2---:R-:W-:Y:S09]  /*65f0*/  FFMA.FTZ R137, R200, c[0x0][0x23c], -R142 ;  /* 0x00008f00c8897a23 */ /* 0x004ff2000001088e */
[----:B------:R2:W-:Y:S01]  /*6600*/  MUFU.EX2 R198, R137 ;  /* 0x0000008900c67308 */ /* 0x0005e20000000800 */
[----:B-1----:R-:W-:Y:S01]  /*6610*/  FMUL.FTZ R4, R133, R148 ;  /* 0x0000009485047220 */ /* 0x002fe20000410000 */
[----:B------:R-:W-:Y:S01]  /*6620*/  F2FP.PACK_AB R148, R245, R243 ;  /* 0x000000f3f594723e */ /* 0x000fe200000000ff */
[C---:B----4-:R-:W-:Y:S01]  /*6630*/  FADD.FTZ R0, R232.reuse, R0 ;  /* 0x00000000e8007221 */ /* 0x050fe20000010000 */
[----:B------:R-:W-:Y:S05]  /*6640*/  F2FP.PACK_AB R147, R232, R230 ;  /* 0x000000e6e893723e */ /* 0x000fea00000000ff */
[-C--:B------:R-:W-:Y:S08]  /*6650*/  HMMA.16816.F32 R4, R148, R20.reuse, R4 ;  /* 0x000000149404723c */ /* 0x080ff00000001804 */
[C---:B------:R-:W-:Y:S04]  /*6660*/  HMMA.16816.F32 R8, R144.reuse, R20, R8 ;  /* 0x000000149008723c */ /* 0x040fe80000001808 */
[--C-:B--2---:R-:W-:Y:S02]  /*6670*/  FFMA.FTZ R137, R202, c[0x0][0x23c], -R142.reuse ;  /* 0x00008f00ca897a23 */ /* 0x104fe4000001088e */
[----:B------:R-:W-:Y:S01]  /*6680*/  FFMA.FTZ R142, R141, c[0x0][0x23c], -R142 ;  /* 0x00008f008d8e7a23 */ /* 0x000fe2000001088e */
[----:B------:R-:W-:Y:S01]  /*6690*/  F2FP.PACK_AB R141, R209, R210 ;  /* 0x000000d2d18d723e */ /* 0x000fe200000000ff */
[-C--:B------:R-:W-:Y:S01]  /*66a0*/  HMMA.16816.F32 R12, R144, R22.reuse, R12 ;  /* 0x00000016900c723c */ /* 0x080fe2000000180c */
[----:B------:R1:W2:Y:S03]  /*66b0*/  MUFU.EX2 R197, R137 ;  /* 0x0000008900c57308 */ /* 0x0002a60000000800 */
[C---:B------:R-:W-:Y:S02]  /*66c0*/  FMUL.FTZ R20, R133.reuse, R160 ;  /* 0x000000a085147220 */ /* 0x040fe40000410000 */
[C---:B------:R-:W-:Y:S02]  /*66d0*/  FMUL.FTZ R21, R133.reuse, R161 ;  /* 0x000000a185157220 */ /* 0x040fe40000410000 */
[C---:B------:R-:W-:Y:S04]  /*66e0*/  HMMA.16816.F32 R16, R148.reuse, R22, R16 ;  /* 0x000000169410723c */ /* 0x040fe80000001810 */
[----:B------:R-:W-:Y:S03]  /*66f0*/  FFMA.FTZ R133, R133, R249, R243 ;  /* 0x000000f985857223 */ /* 0x000fe600000100f3 */
[C---:B------:R-:W-:Y:S02]  /*6700*/  FMUL.FTZ R22, R132.reuse, R162 ;  /* 0x000000a284167220 */ /* 0x040fe40000410000 */
[C---:B------:R-:W-:Y:S02]  /*6710*/  FMUL.FTZ R23, R132.reuse, R163 ;  /* 0x000000a384177220 */ /* 0x040fe40000410000 */
[----:B------:R-:W-:Y:S01]  /*6720*/  LDSM.16.MT88.4 R160, [R213+0xa800] ;  /* 0x00a80000d5a0783b */ /* 0x000fe20000004200 */
[----:B------:R-:W-:Y:S02]  /*6730*/  FFMA.FTZ R132, R132, R248, R239 ;  /* 0x000000f884847223 */ /* 0x000fe400000100ef */
[----:B------:R-:W-:Y:S02]  /*6740*/  FADD.FTZ R133, R245, R133 ;  /* 0x00000085f5857221 */ /* 0x000fe40000010000 */
[-C--:B------:R-:W-:Y:S03]  /*6750*/  HMMA.16816.F32 R20, R148, R176.reuse, R20 ;  /* 0x000000b09414723c */ /* 0x080fe60000001814 */
[--C-:B-1----:R-:W-:Y:S02]  /*6760*/  FFMA.FTZ R137, R203, c[0x0][0x23c], -R139.reuse ;  /* 0x00008f00cb897a23 */ /* 0x102fe4000001088b */
[----:B------:R-:W-:Y:S02]  /*6770*/  FFMA.FTZ R139, R201, c[0x0][0x23c], -R139 ;  /* 0x00008f00c98b7a23 */ /* 0x000fe4000001088b */
[----:B------:R-:W-:Y:S01]  /*6780*/  MUFU.EX2 R196, R137 ;  /* 0x0000008900c47308 */ /* 0x000fe20000000800 */
[C---:B------:R-:W-:Y:S07]  /*6790*/  HMMA.16816.F32 R24, R144.reuse, R176, R24 ;  /* 0x000000b09018723c */ /* 0x040fee0000001818 */
[----:B------:R-:W-:Y:S01]  /*67a0*/  F2FP.PACK_AB R176, R199, R204 ;  /* 0x000000ccc7b0723e */ /* 0x000fe200000000ff */
[-C--:B------:R-:W-:Y:S01]  /*67b0*/  HMMA.16816.F32 R28, R144, R178.reuse, R28 ;  /* 0x000000b2901c723c */ /* 0x080fe2000000181c */
[----:B------:R1:W4:Y:S03]  /*67c0*/  MUFU.EX2 R137, R142 ;  /* 0x0000008e00897308 */ /* 0x0003260000000800 */
[----:B--2---:R-:W-:Y:S04]  /*67d0*/  F2FP.PACK_AB R177, R197, R198 ;  /* 0x000000c6c5b1723e */ /* 0x004fe800000000ff */
[C---:B------:R-:W-:Y:S03]  /*67e0*/  HMMA.16816.F32 R32, R148.reuse, R178, R32 ;  /* 0x000000b29420723c */ /* 0x040fe60000001820 */
[----:B------:R-:W2:Y:S05]  /*67f0*/  MUFU.EX2 R139, R139 ;  /* 0x0000008b008b7308 */ /* 0x000eaa0000000800 */
[-C--:B---3--:R-:W-:Y:S08]  /*6800*/  HMMA.16816.F32 R36, R148, R152.reuse, R36 ;  /* 0x000000989424723c */ /* 0x088ff00000001824 */
[C---:B------:R-:W-:Y:S04]  /*6810*/  HMMA.16816.F32 R40, R144.reuse, R152, R40 ;  /* 0x000000989028723c */ /* 0x040fe80000001828 */
[----:B-1----:R-:W-:Y:S02]  /*6820*/  F2FP.PACK_AB R142, R207, R208 ;  /* 0x000000d0cf8e723e */ /* 0x002fe400000000ff */
[----:B----4-:R-:W-:Y:S02]  /*6830*/  F2FP.PACK_AB R179, R137, R138 ;  /* 0x0000008a89b3723e */ /* 0x010fe400000000ff */
[-C--:B------:R-:W-:Y:S04]  /*6840*/  HMMA.16816.F32 R44, R144, R154.reuse, R44 ;  /* 0x0000009a902c723c */ /* 0x080fe8000000182c */
[----:B--2---:R-:W-:Y:S04]  /*6850*/  F2FP.PACK_AB R178, R139, R196 ;  /* 0x000000c48bb2723e */ /* 0x004fe800000000ff */
        /* <DEDUP_REMOVED lines=26> */
[----:B------:R-:W1:Y:S07]  /*6a00*/  LDSM.16.MT88.4 R4, [R218+0xb800] ;  /* 0x00b80000da04783b */ /* 0x000e6e0000004200 */
        /* <DEDUP_REMOVED lines=35> */
[-C--:B--2---:R-:W-:Y:S04]  /*6c40*/  HMMA.16816.F32 R116, R140, R8.reuse, R116 ;  /* 0x000000088c74723c */ /* 0x084fe80000001874 */
        /* <DEDUP_REMOVED lines=25> */
.L_x_1662:
[----:B------:R-:W2:Y:S04]  /*6de0*/  LDL.LU R176, [R1+0x28] ;  /* 0x0000280001b07983 */ /* 0x000ea80000300800 */
[----:B------:R-:W1:Y:S04]  /*6df0*/  SHFL.BFLY PT, R2, R248, 0x2, 0x1f ;  /* 0x0c401f00f8027f89 */ /* 0x000e6800000e0000 */
[----:B------:R-:W3:Y:S04]  /*6e00*/  SHFL.BFLY PT, R0, R249, 0x2, 0x1f ;  /* 0x0c401f00f9007f89 */ /* 0x000ee800000e0000 */
[----:B------:R-:W4:Y:S04]  /*6e10*/  SHFL.BFLY PT, R4, R247, 0x2, 0x1f ;  /* 0x0c401f00f7047f89 */ /* 0x000f2800000e0000 */
[----:B------:R-:W4:Y:S04]  /*6e20*/  SHFL.BFLY PT, R5, R246, 0x2, 0x1f ;  /* 0x0c401f00f6057f89 */ /* 0x000f2800000e0000 */
[----:B------:R-:W2:Y:S04]  /*6e30*/  S2R R143, SR_CTAID.Y ;  /* 0x00000000008f7919 */ /* 0x000ea80000002600 */
[----:B------:R-:W2:Y:S01]  /*6e40*/  S2R R10, SR_TID.X ;  /* 0x00000000000a7919 */ /* 0x000ea20000002100 */
[----:B-1----:R-:W-:-:S02]  /*6e50*/  FADD.FTZ R248, R2, R248 ;  /* 0x000000f802f87221 */ /* 0x002fc40000010000 */
[----:B---3--:R-:W-:-:S03]  /*6e60*/  FADD.FTZ R249, R0, R249 ;  /* 0x000000f900f97221 */ /* 0x008fc60000010000 */
[----:B------:R-:W1:Y:S01]  /*6e70*/  SHFL.BFLY PT, R0, R248, 0x1, 0x1f ;  /* 0x0c201f00f8007f89 */ /* 0x000e6200000e0000 */
[----:B----4-:R-:W-:-:S03]  /*6e80*/  FADD.FTZ R247, R4, R247 ;  /* 0x000000f704f77221 */ /* 0x010fc60000010000 */
[----:B------:R-:W3:Y:S01]  /*6e90*/  SHFL.BFLY PT, R6, R249, 0x1, 0x1f ;  /* 0x0c201f00f9067f89 */ /* 0x000ee200000e0000 */
[----:B------:R-:W-:-:S03]  /*6ea0*/  FADD.FTZ R246, R5, R246 ;  /* 0x000000f605f67221 */ /* 0x000fc60000010000 */
[----:B------:R-:W4:Y:S04]  /*6eb0*/  SHFL.BFLY PT, R2, R247, 0x1, 0x1f ;  /* 0x0c201f00f7027f89 */ /* 0x000f2800000e0000 */
[----:B------:R-:W4:Y:S01]  /*6ec0*/  SHFL.BFLY PT, R7, R246, 0x1, 0x1f ;  /* 0x0c201f00f6077f89 */ /* 0x000f2200000e0000 */
[----:B-1----:R-:W-:Y:S01]  /*6ed0*/  FADD.FTZ R248, R248, R0 ;  /* 0x00000000f8f87221 */ /* 0x002fe20000010000 */
[----:B------:R-:W-:Y:S01]  /*6ee0*/  MOV R0, 0x3f800000 ;  /* 0x3f80000000007802 */ /* 0x000fe20000000f00 */
[----:B---3--:R-:W-:-:S03]  /*6ef0*/  FADD.FTZ R249, R249, R6 ;  /* 0x00000006f9f97221 */ /* 0x008fc60000010000 */
[----:B------:R-:W-:Y:S01]  /*6f00*/  FSETP.NE.FTZ.AND P5, PT, R248, RZ, PT ;  /* 0x000000fff800720b */ /* 0x000fe20003fb5000 */
[----:B----4-:R-:W-:Y:S01]  /*6f10*/  FADD.FTZ R247, R247, R2 ;  /* 0x00000002f7f77221 */ /* 0x010fe20000010000 */
[----:B------:R-:W-:Y:S01]  /*6f20*/  FSETP.NE.FTZ.AND P6, PT, R249, RZ, PT ;  /* 0x000000fff900720b */ /* 0x000fe20003fd5000 */
[----:B------:R-:W-:-:S03]  /*6f30*/  FADD.FTZ R246, R246, R7 ;  /* 0x00000007f6f67221 */ /* 0x000fc60000010000 */
[----:B------:R-:W-:Y:S02]  /*6f40*/  FSETP.NE.FTZ.AND P4, PT, R247, RZ, PT ;  /* 0x000000fff700720b */ /* 0x000fe40003f95000 */
[----:B------:R-:W-:-:S07]  /*6f50*/  FSETP.NE.FTZ.AND P3, PT, R246, RZ, PT ;  /* 0x000000fff600720b */ /* 0x000fce0003f75000 */
[----:B------:R-:W1:Y:S02]  /*6f60*/  @P6 MUFU.RCP R0, R249 ;  /* 0x000000f900006308 */ /* 0x000e640000001000 */
[C---:B-1----:R-:W-:Y:S02]  /*6f70*/  FMUL.FTZ R84, R0.reuse, R84 ;  /* 0x0000005400547220 */ /* 0x042fe40000410000 */
        /* <DEDUP_REMOVED lines=35> */
[----:B------:R-:W-:Y:S01]  /*71b0*/  FMUL.FTZ R129, R0, R129 ;  /* 0x0000008100817220 */ /* 0x000fe20000410000 */
[----:B--2---:R-:W-:-:S13]  /*71c0*/  ISETP.NE.AND P0, PT, R176, -0x1, PT ;  /* 0xffffffffb000780c */ /* 0x004fda0003f05270 */
[----:B------:R-:W-:Y:S01]  /*71d0*/  @P0 IMAD.WIDE.U32 R4, R176, c[0x0][0x1e8], RZ ;  /* 0x00007a00b0040a25 */ /* 0x000fe200078e00ff */
[----:B------:R-:W-:-:S03]  /*71e0*/  @!P0 SHF.R.S32.HI R2, RZ, 0x1f, R143 ;  /* 0x0000001fff028819 */ /* 0x000fc6000001148f */
[----:B------:R-:W-:Y:S01]  /*71f0*/  @P0 IMAD R141, R176, c[0x0][0x1ec], R5 ;  /* 0x00007b00b08d0a24 */ /* 0x000fe200078e0205 */
[----:B------:R-:W-:Y:S01]  /*7200*/  @P0 MOV R140, R4 ;  /* 0x00000004008c0202 */ /* 0x000fe20000000f00 */
[----:B------:R-:W-:Y:S01]  /*7210*/  @!P0 IMAD R7, R2, c[0x0][0x1e0], RZ ;  /* 0x0000780002078a24 */ /* 0x000fe200078e02ff */
[----:B------:R-:W-:Y:S01]  /*7220*/  SHF.R.S32.HI R4, RZ, 0x1f, R10 ;  /* 0x0000001fff047819 */ /* 0x000fe2000001140a */
[----:B------:R-:W-:-:S03]  /*7230*/  @!P0 IMAD.WIDE.U32 R8, R143, c[0x0][0x1e0], RZ ;  /* 0x000078008f088a25 */ /* 0x000fc600078e00ff */
[CC--:B------:R-:W-:Y:S01]  /*7240*/  LEA.HI R5, R4.reuse, R10.reuse, RZ, 0x2 ;  /* 0x0000000a04057211 */ /* 0x0c0fe200078f10ff */
[----:B------:R-:W-:Y:S01]  /*7250*/  @!P0 IMAD R7, R143, c[0x0][0x1e4], R7 ;  /* 0x000079008f078a24 */ /* 0x000fe200078e0207 */
[-C--:B------:R-:W-:Y:S02]  /*7260*/  LEA.HI R2, R4, R10.reuse, RZ, 0x5 ;  /* 0x0000000a04027211 */ /* 0x080fe400078f28ff */
[----:B------:R-:W-:Y:S02]  /*7270*/  MOV R4, 0x3f800000 ;  /* 0x3f80000000047802 */ /* 0x000fe40000000f00 */
[----:B------:R-:W-:Y:S02]  /*7280*/  LOP3.LUT R6, R5, 0x3ffffffc, RZ, 0xc0, !PT ;  /* 0x3ffffffc05067812 */ /* 0x000fe400078ec0ff */
[----:B------:R-:W-:Y:S02]  /*7290*/  SHF.R.S32.HI R2, RZ, 0x5, R2 ;  /* 0x00000005ff027819 */ /* 0x000fe40000011402 */
[----:B------:R-:W1:Y:S01]  /*72a0*/  @P5 MUFU.RCP R4, R248 ;  /* 0x000000f800045308 */ /* 0x000e620000001000 */
[----:B------:R-:W-:-:S02]  /*72b0*/  IADD3 R6, -R6, R10, RZ ;  /* 0x0000000a06067210 */ /* 0x000fc40007ffe1ff */
[----:B------:R-:W-:Y:S01]  /*72c0*/  @!P0 IADD3 R141, R9, R7, RZ ;  /* 0x00000007098d8210 */ /* 0x000fe20007ffe0ff */
[----:B------:R-:W-:Y:S01]  /*72d0*/  FMUL.FTZ R7, R0, R149 ;  /* 0x0000009500077220 */ /* 0x000fe20000410000 */
[----:B------:R-:W-:Y:S02]  /*72e0*/  LEA R142, R2, R6, 0x9 ;  /* 0x00000006028e7211 */ /* 0x000fe400078e48ff */
[----:B------:R-:W-:Y:S02]  /*72f0*/  MOV R2, 0x3f800000 ;  /* 0x3f80000000027802 */ /* 0x000fe40000000f00 */
[----:B------:R-:W-:Y:S02]  /*7300*/  MOV R0, 0x3f800000 ;  /* 0x3f80000000007802 */ /* 0x000fe40000000f00 */
[----:B------:R-:W-:Y:S02]  /*7310*/  @!P0 MOV R140, R8 ;  /* 0x00000008008c8202 */ /* 0x000fe40000000f00 */
[----:B------:R-:W2:Y:S01]  /*7320*/  @P4 MUFU.RCP R2, R247 ;  /* 0x000000f700024308 */ /* 0x000ea20000001000 */
[----:B------:R-:W-:Y:S01]  /*7330*/  F2FP.PACK_AB R7, R7, R148 ;  /* 0x000000940707723e */ /* 0x000fe200000000ff */
[----:B-1----:R-:W-:-:S02]  /*7340*/  FMUL.FTZ R38, R4, R38 ;  /* 0x0000002604267220 */ /* 0x002fc40000410000 */
[C---:B------:R-:W-:Y:S02]  /*7350*/  FMUL.FTZ R22, R4.reuse, R39 ;  /* 0x0000002704167220 */ /* 0x040fe40000410000 */
[C---:B------:R-:W-:Y:S02]  /*7360*/  FMUL.FTZ R150, R4.reuse, R150 ;  /* 0x0000009604967220 */ /* 0x040fe40000410000 */
[----:B------:R-:W1:Y:S01]  /*7370*/  @P3 MUFU.RCP R0, R246 ;  /* 0x000000f600003308 */ /* 0x000e620000001000 */
[----:B------:R-:W-:Y:S01]  /*7380*/  FMUL.FTZ R6, R4, R151 ;  /* 0x0000009704067220 */ /* 0x000fe20000410000 */
[----:B------:R-:W-:Y:S01]  /*7390*/  F2FP.PACK_AB R22, R22, R38 ;  /* 0x000000261616723e */ /* 0x000fe200000000ff */
[C---:B------:R-:W-:Y:S01]  /*73a0*/  FMUL.FTZ R158, R4.reuse, R158 ;  /* 0x0000009e049e7220 */ /* 0x040fe20000410000 */
[----:B------:R-:W-:Y:S01]  /*73b0*/  F2FP.PACK_AB R38, R85, R84 ;  /* 0x000000545526723e */ /* 0x000fe200000000ff */
[C---:B------:R-:W-:Y:S01]  /*73c0*/  FMUL.FTZ R8, R4.reuse, R159 ;  /* 0x0000009f04087220 */ /* 0x040fe20000410000 */
[----:B------:R3:W5:Y:S01]  /*73d0*/  LDL R85, [R1+0x24] ;  /* 0x0000240001557983 */ /* 0x0007620000100800 */
[----:B------:R-:W-:Y:S01]  /*73e0*/  FMUL.FTZ R162, R4, R162 ;  /* 0x000000a204a27220 */ /* 0x000fe20000410000 */
[----:B------:R-:W-:Y:S01]  /*73f0*/  F2FP.PACK_AB R6, R6, R150 ;  /* 0x000000960606723e */ /* 0x000fe200000000ff */
[----:B--2---:R-:W-:Y:S01]  /*7400*/  FMUL.FTZ R52, R2, R57 ;  /* 0x0000003902347220 */ /* 0x004fe20000410000 */
[----:B------:R-:W-:Y:S01]  /*7410*/  F2FP.PACK_AB R8, R8, R158 ;  /* 0x0000009e0808723e */ /* 0x000fe200000000ff */
[C---:B------:R-:W-:Y:S01]  /*7420*/  FMUL.FTZ R12, R4.reuse, R163 ;  /* 0x000000a3040c7220 */ /* 0x040fe20000410000 */
[----:B------:R-:W2:Y:S01]  /*7430*/  S2R R84, SR_CTAID.Z ;  /* 0x0000000000547919 */ /* 0x000ea20000002700 */
        /* <DEDUP_REMOVED lines=35> */
[----:B------:R-:W-:Y:S01]  /*7670*/  SHF.R.S32.HI R4, RZ, 0x1f, R5 ;  /* 0x0000001fff047819 */ /* 0x000fe20000011405 */
[C---:B------:R-:W-:Y:S01]  /*7680*/  FMUL.FTZ R144, R2.reuse, R144 ;  /* 0x0000009002907220 */ /* 0x040fe20000410000 */
        /* <DEDUP_REMOVED lines=130> */
[----:B----4-:R-:W-:Y:S02]  /*7eb0*/  IADD3 R5, R0, R4, RZ ;  /* 0x0000000400057210 */ /* 0x010fe40007ffe0ff */
[----:B------:R-:W-:Y:S02]  /*7ec0*/  IADD3 R4, R4, R2, RZ ;  /* 0x0000000204047210 */ /* 0x000fe40007ffe0ff */
[-C--:B--2---:R-:W-:Y:S01]  /*7ed0*/  IADD3 R8, R0, R6.reuse, RZ ;  /* 0x0000000600087210 */ /* 0x084fe20007ffe0ff */
[----:B------:R1:W-:Y:S01]  /*7ee0*/  STS [R5], R13 ;  /* 0x0000000d05007388 */ /* 0x0003e20000000800 */
[----:B------:R-:W-:Y:S01]  /*7ef0*/  IADD3 R7, R5, R6, RZ ;  /* 0x0000000605077210 */ /* 0x000fe20007ffe0ff */
[----:B---3--:R-:W2:Y:S02]  /*7f00*/  LDC.U8 R10, c[0x0][0x329] ;  /* 0x0000ca40ff0a7b82 */ /* 0x008ea40000000000 */
        /* <DEDUP_REMOVED lines=59> */
[----:B-1----:R-:W-:Y:S01]  /*82c0*/  @P1 IMAD R8, R0, c[0x0][0x214], RZ ;  /* 0x0000850000081a24 */ /* 0x002fe200078e02ff */
[----:B------:R-:W-:-:S02]  /*82d0*/  @!P1 MOV R0, c[0x0][0x214] ;  /* 0x0000850000009a02 */ /* 0x000fc40000000f00 */
[----:B------:R-:W-:Y:S02]  /*82e0*/  STS [R7+0x6000], R65 ;  /* 0x0060004107007388 */ /* 0x000fe40000000800 */
[----:B------:R-:W-:Y:S02]  /*82f0*/  @!P1 SEL R8, R0, c[0x0][0x234], !P2 ;  /* 0x00008d0000089a07 */ /* 0x000fe40005000000 */
[----:B------:R1:W-:Y:S01]  /*8300*/  STS [R7+0x6400], R64 ;  /* 0x0064004007007388 */ /* 0x0003e20000000800 */
[----:B--2---:R-:W1:Y:S01]  /*8310*/  @P6 MUFU.LG2 R9, R249 ;  /* 0x000000f900096308 */ /* 0x004e620000000c00 */
[----:B------:R-:W-:Y:S02]  /*8320*/  ISETP.NE.OR P2, PT, R10, RZ, !P2 ;  /* 0x000000ff0a00720c */ /* 0x000fe40005745670 */
[----:B------:R-:W-:Y:S01]  /*8330*/  STS [R6+0x6000], R68 ;  /* 0x0060004406007388 */ /* 0x000fe20000000800 */
[----:B------:R-:W-:Y:S01]  /*8340*/  @P1 MOV R0, 0x1 ;  /* 0x0000000100001802 */ /* 0x000fe20000000f00 */
[----:B------:R-:W-:-:S02]  /*8350*/  @!P1 IMAD R0, R8, c[0x0][0x1c0], RZ ;  /* 0x0000700008009a24 */ /* 0x000fc400078e02ff */
[----:B------:R2:W-:Y:S04]  /*8360*/  STS [R6+0x6400], R67 ;  /* 0x0064004306007388 */ /* 0x0005e80000000800 */
[----:B------:R-:W-:Y:S06]  /*8370*/  BAR.SYNC.DEFER_BLOCKING 0x0 ;  /* 0x0000000000007b1d */ /* 0x000fec0000010000 */
[----:B------:R-:W3:Y:S04]  /*8380*/  S2R R18, SR_TID.X ;  /* 0x0000000000127919 */ /* 0x000ee80000002100 */
[----:B------:R-:W4:Y:S01]  /*8390*/  S2R R15, SR_CTAID.X ;  /* 0x00000000000f7919 */ /* 0x000f220000002500 */
[----:B------:R-:W-:-:S02]  /*83a0*/  IMAD R0, R143, R0, RZ ;  /* 0x000000008f007224 */ /* 0x000fc400078e02ff */
[----:B------:R-:W-:Y:S02]  /*83b0*/  @!P2 IMAD R2, R143, c[0x0][0x214], RZ ;  /* 0x000085008f02aa24 */ /* 0x000fe400078e02ff */
[----:B-1----:R-:W-:Y:S01]  /*83c0*/  @P6 FMUL.FTZ R7, R9, 0.69314718246459960938 ;  /* 0x3f31721809076820 */ /* 0x002fe20000410000 */
        /* <DEDUP_REMOVED lines=16> */
[----:B---3--:R-:W-:Y:S01]  /*84d0*/  SHF.R.S32.HI R19, RZ, 0x1f, R18 ;  /* 0x0000001fff137819 */ /* 0x008fe20000011412 */
[----:B------:R-:W3:Y:S01]  /*84e0*/  @P3 MUFU.LG2 R11, R246 ;  /* 0x000000f6000b3308 */ /* 0x000ee20000000c00 */
[----:B------:R-:W-:-:S02]  /*84f0*/  @!P2 SEL R2, R2, R176, !P0 ;  /* 0x000000b00202a207 */ /* 0x000fc40004000000 */
[-C--:B------:R-:W-:Y:S02]  /*8500*/  LEA.HI R10, R19, R18.reuse, RZ, 0x5 ;  /* 0x00000012130a7211 */ /* 0x080fe400078f28ff */
[----:B------:R-:W-:Y:S02]  /*8510*/  SEL R9, R0, RZ, P2 ;  /* 0x000000ff00097207 */ /* 0x000fe40001000000 */
[----:B------:R-:W-:Y:S02]  /*8520*/  LOP3.LUT R0, R10, 0xffffffe0, RZ, 0xc0, !PT ;  /* 0xffffffe00a007812 */ /* 0x000fe400078ec0ff */
[----:B--2---:R-:W-:Y:S01]  /*8530*/  @P1 MOV R6, c[0x0][0x210] ;  /* 0x0000840000061a02 */ /* 0x004fe20000000f00 */
[----:B------:R-:W-:Y:S01]  /*8540*/  CS2R R4, SRZ ;  /* 0x0000000000047805 */ /* 0x000fe2000001ff00 */
[----:B------:R-:W-:Y:S02]  /*8550*/  @!P1 MOV R6, 0x1 ;  /* 0x0000000100069802 */ /* 0x000fe40000000f00 */
[----:B------:R-:W-:-:S02]  /*8560*/  IADD3 R0, -R0, R18, RZ ;  /* 0x0000001200007210 */ /* 0x000fc40007ffe1ff */
[----:B------:R-:W-:Y:S01]  /*8570*/  MOV R17, 0x7f800000 ;  /* 0x7f80000000117802 */ /* 0x000fe20000000f00 */
[----:B------:R-:W-:Y:S01]  /*8580*/  @P6 FFMA.FTZ R17, R136, c[0x0][0x238], R7 ;  /* 0x00008e0088116a23 */ /* 0x000fe20000010007 */
[----:B------:R-:W-:Y:S02]  /*8590*/  @!P2 SHF.R.S32.HI R5, RZ, 0x1f, R2 ;  /* 0x0000001fff05a819 */ /* 0x000fe40000011402 */
[----:B------:R-:W-:Y:S01]  /*85a0*/  @!P2 MOV R4, R2 ;  /* 0x000000020004a202 */ /* 0x000fe20000000f00 */
[----:B----4-:R-:W-:Y:S01]  /*85b0*/  IMAD R7, R15, R6, RZ ;  /* 0x000000060f077224 */ /* 0x010fe200078e02ff */
[----:B------:R-:W-:Y:S01]  /*85c0*/  LOP3.LUT P2, RZ, R0, 0x3, RZ, 0xc0, !PT ;  /* 0x0000000300ff7812 */ /* 0x000fe2000784c0ff */
[----:B------:R-:W-:-:S03]  /*85d0*/  IMAD R2, R84, R8, R9 ;  /* 0x0000000854027224 */ /* 0x000fc600078e0209 */
[----:B------:R-:W-:Y:S01]  /*85e0*/  SHF.L.U32 R10, R7, 0x7, RZ ;  /* 0x00000007070a7819 */ /* 0x000fe200000006ff */
[----:B---3--:R-:W-:Y:S01]  /*85f0*/  @P3 FMUL.FTZ R7, R11, 0.69314718246459960938 ;  /* 0x3f3172180b073820 */ /* 0x008fe20000410000 */
[----:B------:R-:W-:Y:S01]  /*8600*/  BSSY B0, `(.L_x_1666) ;  /* 0x0000032000007945 */ /* 0x000fe20003800000 */
[----:B------:R-:W-:Y:S01]  /*8610*/  @P5 FMUL.FTZ R9, R13, 0.69314718246459960938 ;  /* 0x3f3172180d095820 */ /* 0x000fe20000410000 */
[----:B------:R-:W-:Y:S01]  /*8620*/  IADD3 R11, P1, P0, R10, R4, R2 ;  /* 0x000000040a0b7210 */ /* 0x000fe2000783e002 */
        /* <DEDUP_REMOVED lines=11> */
[----:B-1----:R-:W2:Y:S01]  /*86e0*/  LDL.LU R86, [R1+0x3c] ;  /* 0x00003c0001567983 */ /* 0x002ea20000300800 */
[----:B------:R-:W-:-:S04]  /*86f0*/  SHF.R.S32.HI R2, RZ, 0x1f, R0 ;  /* 0x0000001fff027819 */ /* 0x000fc80000011400 */
[----:B------:R-:W-:-:S04]  /*8700*/  LEA.HI R0, R2, R0, RZ, 0x2 ;  /* 0x0000000002007211 */ /* 0x000fc800078f10ff */
[----:B------:R-:W-:-:S05]  /*8710*/  SHF.R.S32.HI R0, RZ, 0x2, R0 ;  /* 0x00000002ff007819 */ /* 0x000fca0000011400 */
[----:B--2---:R-:W-:-:S05]  /*8720*/  IMAD R0, R86, 0x10, R0 ;  /* 0x0000001056007824 */ /* 0x004fca00078e0200 */
        /* <DEDUP_REMOVED lines=31> */
.L_x_1667:
[----:B-1----:R-:W-:Y:S05]  /*8920*/  BSYNC B0 ;  /* 0x0000000000007941 */ /* 0x002fea0003800000 */
.L_x_1666:
[----:B------:R1:W5:Y:S01]  /*8930*/  LDL.64 R12, [R1] ;  /* 0x00000000010c7983 */ /* 0x0003620000100a00 */
[----:B------:R-:W-:Y:S01]  /*8940*/  LEA.HI R4, R19, R18, RZ, 0x3 ;  /* 0x0000001213047211 */ /* 0x000fe200078f18ff */
[----:B------:R-:W-:Y:S01]  /*8950*/  BSSY B0, `(.L_x_1668) ;  /* 0x0000017000007945 */ /* 0x000fe20003800000 */
[----:B------:R-:W-:-:S02]  /*8960*/  IADD3 R2, P0, R250, R140, RZ ;  /* 0x0000008cfa027210 */ /* 0x000fc40007f1e0ff */
[----:B------:R-:W-:Y:S02]  /*8970*/  SHF.R.S32.HI R0, RZ, 0x1f, R250 ;  /* 0x0000001fff007819 */ /* 0x000fe400000114fa */
[----:B------:R-:W-:Y:S02]  /*8980*/  SHF.R.S32.HI R7, RZ, 0x3, R4 ;  /* 0x00000003ff077819 */ /* 0x000fe40000011404 */
[----:B------:R-:W-:Y:S01]  /*8990*/  SHF.R.S32.HI R5, RZ, 0x1f, R84 ;  /* 0x0000001fff057819 */ /* 0x000fe20000011454 */
[----:B------:R-:W-:Y:S01]  /*89a0*/  IMAD.X R3, R0, 0x1, R141, P0 ;  /* 0x0000000100037824 */ /* 0x000fe200000e068d */
[----:B-----5:R-:W-:-:S03]  /*89b0*/  ISETP.GE.AND P0, PT, R7, R85, PT ;  /* 0x000000550700720c */ /* 0x020fc60003f06270 */
[----:B------:R-:W-:Y:S02]  /*89c0*/  IMAD R0, R5, c[0x0][0x1f0], RZ ;  /* 0x00007c0005007a24 */ /* 0x000fe400078e02ff */
[----:B------:R-:W-:-:S04]  /*89d0*/  IMAD.WIDE.U32 R10, R84, c[0x0][0x1f0], R2 ;  /* 0x00007c00540a7a25 */ /* 0x000fc800078e0002 */
[----:B------:R-:W-:-:S04]  /*89e0*/  IMAD R0, R84, c[0x0][0x1f4], R0 ;  /* 0x00007d0054007a24 */ /* 0x000fc800078e0200 */
[----:B------:R-:W-:Y:S01]  /*89f0*/  IMAD.IADD R9, R11, 0x1, R0 ;  /* 0x000000010b097824 */ /* 0x000fe200078e0200 */
[----:B------:R-:W-:Y:S05]  /*8a00*/  @P0 BRA `(.L_x_1669) ;  /* 0x000000b000000947 */ /* 0x000fea0003800000 */
[----:B-1----:R-:W-:Y:S01]  /*8a10*/  IMAD R0, R13, c[0x0][0x1e8], RZ ;  /* 0x00007a000d007a24 */ /* 0x002fe200078e02ff */
        /* <DEDUP_REMOVED lines=10> */
.L_x_1669:
[----:B-1----:R-:W-:Y:S05]  /*8ac0*/  BSYNC B0 ;  /* 0x0000000000007941 */ /* 0x002fea0003800000 */
.L_x_1668:
        /* <DEDUP_REMOVED lines=18> */
.L_x_1671:
[----:B------:R-:W-:Y:S05]  /*8bf0*/  BSYNC B0 ;  /* 0x0000000000007941 */ /* 0x000fea0003800000 */
.L_x_1670:
        /* <DEDUP_REMOVED lines=18> */
.L_x_1673:
[----:B------:R-:W-:Y:S05]  /*8d20*/  BSYNC B0 ;  /* 0x0000000000007941 */ /* 0x000fea0003800000 */
.L_x_1672:
        /* <DEDUP_REMOVED lines=18> */
.L_x_1675:
[----:B------:R-:W-:Y:S05]  /*8e50*/  BSYNC B0 ;  /* 0x0000000000007941 */ /* 0x000fea0003800000 */
.L_x_1674:
[----:B------:R-:W2:Y:S01]  /*8e60*/  LDL.LU R0, [R1+0x38] ;  /* 0x0000380001007983 */ /* 0x000ea20000300800 */
[----:B------:R-:W-:Y:S01]  /*8e70*/  BSSY B0, `(.L_x_1676) ;  /* 0x0000011000007945 */ /* 0x000fe20003800000 */
[----:B--2---:R-:W-:-:S13]  /*8e80*/  ISETP.GE.AND P0, PT, R0, R85, PT ;  /* 0x000000550000720c */ /* 0x004fda0003f06270 */
        /* <DEDUP_REMOVED lines=15> */
.L_x_1677:
[----:B------:R-:W-:Y:S05]  /*8f80*/  BSYNC B0 ;  /* 0x0000000000007941 */ /* 0x000fea0003800000 */
.L_x_1676:
        /* <DEDUP_REMOVED lines=18> */
.L_x_1679:
[----:B------:R-:W-:Y:S05]  /*90b0*/  BSYNC B0 ;  /* 0x0000000000007941 */ /* 0x000fea0003800000 */
.L_x_1678:
        /* <DEDUP_REMOVED lines=18> */
.L_x_1681:
[----:B------:R-:W-:Y:S05]  /*91e0*/  BSYNC B0 ;  /* 0x0000000000007941 */ /* 0x000fea0003800000 */
.L_x_1680:
[----:B------:R-:W2:Y:S02]  /*91f0*/  LDL.LU R0, [R1+0x2c] ;  /* 0x00002c0001007983 */ /* 0x000ea40000300800 */
[----:B--2---:R-:W-:-:S13]  /*9200*/  ISETP.GE.AND P0, PT, R0, R85, PT ;  /* 0x000000550000720c */ /* 0x004fda0003f06270 */
        /* <DEDUP_REMOVED lines=17> */
.L_x_1632:
[----:B------:R-:W3:Y:S01]  /*9320*/  LDL.LU R12, [R1+0x28] ;  /* 0x00002800010c7983 */ /* 0x000ee20000300800 */
[----:B------:R-:W4:Y:S01]  /*9330*/  LDC.U8 R2, c[0x0][0x329] ;  /* 0x0000ca40ff027b82 */ /* 0x000f220000000000 */
[----:B--2---:R-:W-:Y:S01]  /*9340*/  SHF.R.S32.HI R11, RZ, 0x1f, R133 ;  /* 0x0000001fff0b7819 */ /* 0x004fe20000011485 */
[----:B------:R-:W-:Y:S01]  /*9350*/  IMAD.IADD R14, R14, 0x1, -R19 ;  /* 0x000000010e0e7824 */ /* 0x000fe200078e0a13 */
[----:B------:R-:W-:Y:S02]  /*9360*/  BSSY B0, `(.L_x_1682) ;  /* 0x0000041000007945 */ /* 0x000fe40003800000 */
[----:B------:R-:W-:-:S03]  /*9370*/  LEA.HI R11, R11, R133, RZ, 0x3 ;  /* 0x000000850b0b7211 */ /* 0x000fc600078f18ff */
[----:B------:R-:W2:Y:S01]  /*9380*/  LDC.U8 R0, c[0x0][0x328] ;  /* 0x0000ca00ff007b82 */ /* 0x000ea20000000000 */
[----:B------:R-:W-:Y:S02]  /*9390*/  LOP3.LUT R10, R11, 0xfffffff8, RZ, 0xc0, !PT ;  /* 0xfffffff80b0a7812 */ /* 0x000fe400078ec0ff */
[----:B----4-:R-:W-:Y:S02]  /*93a0*/  ISETP.NE.AND P1, PT, R2, RZ, PT ;  /* 0x000000ff0200720c */ /* 0x010fe40003f25270 */
[----:B--2---:R-:W-:-:S04]  /*93b0*/  ISETP.NE.AND P3, PT, R0, RZ, PT ;  /* 0x000000ff0000720c */ /* 0x004fc80003f65270 */
[----:B------:R-:W-:-:S07]  /*93c0*/  ISETP.NE.OR P2, PT, R2, RZ, !P3 ;  /* 0x000000ff0200720c */ /* 0x000fce0005f45670 */
[----:B------:R-:W-:Y:S02]  /*93d0*/  @P1 IMAD.MOV.U32 R0, RZ, RZ, c[0x0][0x210] ;  /* 0x00008400ff001624 */ /* 0x000fe400078e00ff */
[----:B-1----:R-:W-:Y:S02]  /*93e0*/  @!P1 IMAD.MOV.U32 R4, RZ, RZ, c[0x0][0x214] ;  /* 0x00008500ff049624 */ /* 0x002fe400078e00ff */
[----:B------:R-:W-:Y:S02]  /*93f0*/  @P1 IMAD R0, R0, c[0x0][0x214], RZ ;  /* 0x0000850000001a24 */ /* 0x000fe400078e02ff */
[----:B------:R-:W-:Y:S01]  /*9400*/  @P1 IMAD.MOV.U32 R16, RZ, RZ, c[0x0][0x210] ;  /* 0x00008400ff101624 */ /* 0x000fe200078e00ff */
[----:B------:R-:W-:Y:S01]  /*9410*/  @!P1 SEL R0, R4, c[0x0][0x234], !P3 ;  /* 0x00008d0004009a07 */ /* 0x000fe20005800000 */
[----:B------:R-:W-:Y:S01]  /*9420*/  @!P1 IMAD.MOV.U32 R16, RZ, RZ, 0x1 ;  /* 0x00000001ff109424 */ /* 0x000fe200078e00ff */
[C---:B---3--:R-:W-:Y:S02]  /*9430*/  ISETP.NE.AND P4, PT, R12.reuse, -0x1, PT ;  /* 0xffffffff0c00780c */ /* 0x048fe40003f85270 */
[----:B------:R-:W-:-:S11]  /*9440*/  ISETP.NE.OR P0, PT, R12, -0x1, P2 ;  /* 0xffffffff0c00780c */ /* 0x000fd60001705670 */
[----:B------:R-:W-:Y:S01]  /*9450*/  @P4 IMAD.WIDE.U32 R2, R12, c[0x0][0x1e8], RZ ;  /* 0x00007a000c024a25 */ /* 0x000fe200078e00ff */
[----:B------:R-:W-:-:S03]  /*9460*/  @!P4 SHF.R.S32.HI R6, RZ, 0x1f, R17 ;  /* 0x0000001fff06c819 */ /* 0x000fc60000011411 */
        /* <DEDUP_REMOVED lines=8> */
[----:B------:R-:W-:Y:S01]  /*94f0*/  IMAD R6, R17, R3, RZ ;  /* 0x0000000311067224 */ /* 0x000fe200078e02ff */
[----:B------:R1:W-:Y:S01]  /*9500*/  @!P0 STL [R1+0x28], R12 ;  /* 0x0000280c01008387 */ /* 0x0003e20000100800 */
[----:B------:R-:W-:Y:S01]  /*9510*/  IMAD.IADD R17, R133, 0x1, -R10 ;  /* 0x0000000185117824 */ /* 0x000fe200078e0a0a */
[----:B------:R-:W-:Y:S01]  /*9520*/  SHF.R.S32.HI R10, RZ, 0x3, R11 ;  /* 0x00000003ff0a7819 */ /* 0x000fe2000001140b */
[----:B------:R-:W-:Y:S01]  /*9530*/  @!P4 IMAD.MOV.U32 R7, RZ, RZ, R4 ;  /* 0x000000ffff07c224 */ /* 0x000fe200078e0004 */
[----:B------:R-:W-:Y:S01]  /*9540*/  CS2R R2, SRZ ;  /* 0x0000000000027805 */ /* 0x000fe2000001ff00 */
[----:B------:R-:W-:Y:S01]  /*9550*/  SEL R6, R6, RZ, P2 ;  /* 0x000000ff06067207 */ /* 0x000fe20001000000 */
[----:B------:R-:W-:Y:S01]  /*9560*/  @!P2 IMAD.MOV.U32 R2, RZ, RZ, R12 ;  /* 0x000000ffff02a224 */ /* 0x000fe200078e000c */
[----:B------:R-:W-:-:S02]  /*9570*/  SHF.L.U32 R15, R17, 0x3, RZ ;  /* 0x00000003110f7819 */ /* 0x000fc400000006ff */
[----:B------:R-:W-:Y:S01]  /*9580*/  @!P2 SHF.R.S32.HI R3, RZ, 0x1f, R12 ;  /* 0x0000001fff03a819 */ /* 0x000fe2000001140c */
[----:B------:R-:W-:Y:S01]  /*9590*/  IMAD R6, R25, R0, R6 ;  /* 0x0000000019067224 */ /* 0x000fe200078e0206 */
[----:B------:R-:W-:Y:S01]  /*95a0*/  @!P4 IADD3 R9, R5, R8, RZ ;  /* 0x000000080509c210 */ /* 0x000fe20007ffe0ff */
[----:B------:R-:W-:Y:S01]  /*95b0*/  IMAD R0, R19, R16, RZ ;  /* 0x0000001013007224 */ /* 0x000fe200078e02ff */
[----:B------:R-:W-:Y:S02]  /*95c0*/  ISETP.GE.AND P2, PT, R10, R14, PT ;  /* 0x0000000e0a00720c */ /* 0x000fe40003f46270 */
[----:B------:R-:W-:Y:S02]  /*95d0*/  SHF.R.S32.HI R8, RZ, 0x1f, R25 ;  /* 0x0000001fff087819 */ /* 0x000fe40000011419 */
[C---:B------:R-:W-:Y:S02]  /*95e0*/  IADD3 R4, P0, R15.reuse, R7, RZ ;  /* 0x000000070f047210 */ /* 0x040fe40007f1e0ff */
[----:B------:R-:W-:Y:S01]  /*95f0*/  SHF.R.S32.HI R11, RZ, 0x1f, R10 ;  /* 0x0000001fff0b7819 */ /* 0x000fe2000001140a */
[----:B------:R-:W-:Y:S01]  /*9600*/  IMAD R8, R8, c[0x0][0x1f0], RZ ;  /* 0x00007c0008087a24 */ /* 0x000fe200078e02ff */
[----:B------:R-:W-:-:S02]  /*9610*/  LEA.HI.X.SX32 R5, R15, R9, 0x1, P0 ;  /* 0x000000090f057211 */ /* 0x000fc400000f0eff */
[----:B------:R-:W-:Y:S01]  /*9620*/  SHF.R.S32.HI R9, RZ, 0x1f, R0 ;  /* 0x0000001fff097819 */ /* 0x000fe20000011400 */
[C---:B------:R-:W-:Y:S01]  /*9630*/  IMAD R8, R25.reuse, c[0x0][0x1f4], R8 ;  /* 0x00007d0019087a24 */ /* 0x040fe200078e0208 */
[----:B------:R-:W-:Y:S01]  /*9640*/  IADD3 R20, P1, P0, R0, R2, R6 ;  /* 0x0000000200147210 */ /* 0x000fe2000783e006 */
[----:B-1----:R-:W-:Y:S01]  /*9650*/  IMAD.WIDE.U32 R12, R25, c[0x0][0x1f0], R4 ;  /* 0x00007c00190c7a25 */ /* 0x002fe200078e0004 */
[----:B------:R-:W-:Y:S02]  /*9660*/  SHF.R.S32.HI R0, RZ, 0x1f, R6 ;  /* 0x0000001fff007819 */ /* 0x000fe40000011406 */
        /* <DEDUP_REMOVED lines=9> */
[----:B------:R-:W-:-:S02]  /*9700*/  IMAD R0, R6, c[0x0][0x1ec], R0 ;  /* 0x00007b0006007a24 */ /* 0x000fc400078e0200 */
[----:B------:R-:W-:-:S05]  /*9710*/  IMAD.WIDE.U32 R4, R6, c[0x0][0x1e8], R8 ;  /* 0x00007a0006047a25 */ /* 0x000fca00078e0008 */
[----:B------:R-:W-:Y:S02]  /*9720*/  IADD3 R0, R5, R0, RZ ;  /* 0x0000000005007210 */ /* 0x000fe40007ffe0ff */
[----:B------:R-:W-:-:S04]  /*9730*/  LEA R2, P2, R4, c[0x0][0x1d0], 0x1 ;  /* 0x0000740004027a11 */ /* 0x000fc800078408ff */
[----:B------:R-:W-:-:S05]  /*9740*/  LEA.HI.X R3, R4, c[0x0][0x1d4], R0, 0x1, P2 ;  /* 0x0000750004037a11 */ /* 0x000fca00010f0c00 */
[----:B------:R1:W-:Y:S04]  /*9750*/  @!P1 STG.E.128 [R2.64], RZ ;  /* 0x000000ff02009986 */ /* 0x0003e8000c101d04 */
[----:B------:R1:W-:Y:S02]  /*9760*/  @!P0 STG.E.128 [R2.64+0x80], RZ ;  /* 0x000080ff02008986 */ /* 0x0003e4000c101d04 */
.L_x_1683:
[----:B------:R-:W-:Y:S05]  /*9770*/  BSYNC B0 ;  /* 0x0000000000007941 */ /* 0x000fea0003800000 */
.L_x_1682:
        /* <DEDUP_REMOVED lines=18> */
.L_x_1685:
[----:B------:R-:W-:Y:S05]  /*98a0*/  BSYNC B0 ;  /* 0x0000000000007941 */ /* 0x000fea0003800000 */
.L_x_1684:
        /* <DEDUP_REMOVED lines=18> */
.L_x_1687:
[----:B------:R-:W-:Y:S05]  /*99d0*/  BSYNC B0 ;  /* 0x0000000000007941 */ /* 0x000fea0003800000 */
.L_x_1686:
        /* <DEDUP_REMOVED lines=18> */
.L_x_1689:
[----:B------:R-:W-:Y:S05]  /*9b00*/  BSYNC B0 ;  /* 0x0000000000007941 */ /* 0x000fea0003800000 */
.L_x_1688:
        /* <DEDUP_REMOVED lines=18> */
.L_x_1691:
[----:B------:R-:W-:Y:S05]  /*9c30*/  BSYNC B0 ;  /* 0x0000000000007941 */ /* 0x000fea0003800000 */
.L_x_1690:
        /* <DEDUP_REMOVED lines=18> */
.L_x_1693:
[----:B------:R-:W-:Y:S05]  /*9d60*/  BSYNC B0 ;  /* 0x0000000000007941 */ /* 0x000fea0003800000 */
.L_x_1692:
        /* <DEDUP_REMOVED lines=18> */
.L_x_1695:
[----:B------:R-:W-:Y:S05]  /*9e90*/  BSYNC B0 ;  /* 0x0000000000007941 */ /* 0x000fea0003800000 */
.L_x_1694:
        /* <DEDUP_REMOVED lines=18> */
.L_x_1697:
[----:B------:R-:W-:Y:S05]  /*9fc0*/  BSYNC B0 ;  /* 0x0000000000007941 */ /* 0x000fea0003800000 */
.L_x_1696:
        /* <DEDUP_REMOVED lines=67> */
.L_x_1698:
        /* <DEDUP_REMOVED lines=16> */
.L_x_2401:


//--------------------- .text._ZN5flash16flash_fwd_kernelI23Flash_fwd_kernel_traitsILi128ELi128ELi32ELi4ELb0ELb0EN7cutlass6half_tE19Flash_kernel_traitsILi128ELi128ELi32ELi4ES3_EELb1ELb0ELb0ELb1ELb0ELb0ELb0ELb1EEEvNS_16Flash_fwd_paramsE --------------------------
	.section	.text._ZN5flash16flash_fwd_kernelI23Flash_fwd_kernel_traitsILi128ELi128ELi32ELi4ELb0ELb0EN7cutlass6half_tE19Flash_kernel_traitsILi128ELi128ELi32ELi4ES3_EELb1ELb0ELb0ELb1ELb0ELb0ELb0ELb1EEEvNS_16Flash_fwd_paramsE,"ax",@progbits
	.sectioninfo	@"SHI_REGISTERS=255"
	.align	128
        .global         _ZN5flash16flash_fwd_kernelI23Flash_fwd_kernel_traitsILi128ELi128ELi32ELi4ELb0ELb0EN7cutlass6half_tE19Flash_kernel_traitsILi128ELi128ELi32ELi4ES3_EELb1ELb0ELb0ELb1ELb0ELb0ELb0ELb1EEEvNS_16Flash_fwd_paramsE
        .type           _ZN5flash16flash_fwd_kernelI23Flash_fwd_kernel_traitsILi128ELi128ELi32ELi4ELb0ELb0EN7cutlass6half_tE19Flash_kernel_traitsILi128ELi128ELi32ELi4ES3_EELb1ELb0ELb0ELb1ELb0ELb0ELb0ELb1EEEvNS_16Flash_fwd_paramsE,@function
        .size           _ZN5flash16flash_fwd_kernelI23Flash_fwd_kernel_traitsILi128ELi128ELi32ELi4ELb0ELb0EN7cutlass6half_tE19Flash_kernel_traitsILi128ELi128ELi32ELi4ES3_EELb1ELb0ELb0ELb1ELb0ELb0ELb0ELb1EEEvNS_16Flash_fwd_paramsE,(.L_x_2402 - _ZN5flash16flash_fwd_kernelI23Flash_fwd_kernel_traitsILi128ELi128ELi32ELi4ELb0ELb0EN7cutlass6half_tE19Flash_kernel_traitsILi128ELi128ELi32ELi4ES3_EELb1ELb0ELb0ELb1ELb0ELb0ELb0ELb1EEEvNS_16Flash_fwd_paramsE)
        .other          _ZN5flash16flash_fwd_kernelI23Flash_fwd_kernel_traitsILi128ELi128ELi32ELi4ELb0ELb0EN7cutlass6half_tE19Flash_kernel_traitsILi128ELi128ELi32ELi4ES3_EELb1ELb0ELb0ELb1ELb0ELb0ELb0ELb1EEEvNS_16Flash_fwd_paramsE,@"STO_CUDA_ENTRY STV_DEFAULT"
_ZN5flash16flash_fwd_kernelI23Flash_fwd_kernel_traitsILi128ELi128ELi32ELi4ELb0ELb0EN7cutlass6half_tE19Flash_kernel_traitsILi128ELi128ELi32ELi4ES3_EELb1ELb0ELb0ELb1ELb0ELb0ELb0ELb1EEEvNS_16Flash_fwd_paramsE:
.text._ZN5flash16flash_fwd_kernelI23Flash_fwd_kernel_traitsILi128ELi128ELi32ELi4ELb0ELb0EN7cutlass6half_tE19Flash_kernel_traitsILi128ELi128ELi32ELi4ES3_EELb1ELb0ELb0ELb1ELb0ELb0ELb0ELb1EEEvNS_16Flash_fwd_paramsE:
        /* <DEDUP_REMOVED lines=13> */
[----:B------:R3:W4:Y:S02]  /*00d0*/  @P2 LDG.E.64 R4, [R2.64] ;  /* 0x0000001002042981 */ /* 0x000724000c1e1b00 */
[----:B---3--:R-:W-:Y:S01]  /*00e0*/  @P2 MOV R2, R7 ;  /* 0x0000000700022202 */ /* 0x008fe20000000f00 */
[----:B------:R-:W-:-:S06]  /*00f0*/  @P2 IMAD.MOV.U32 R3, RZ, RZ, R8 ;  /* 0x000000ffff032224 */ /* 0x000fcc00078e0008 */
[----:B------:R-:W3:Y:S01]  /*0100*/  @P2 LDG.E.64 R2, [R2.64] ;  /* 0x0000001002022981 */ /* 0x000ee2000c1e1b00 */
[----:B------:R-:W5:Y:S01]  /*0110*/  S2UR UR15, SR_CTAID.Y ;  /* 0x00000000000f79c3 */ /* 0x000f620000002600 */
[----:B------:R-:W-:Y:S02]  /*0120*/  UISETP.NE.U32.AND UP2, UPT, URZ, UR4, UPT ;  /* 0x000000043f00728c */ /* 0x000fe4000bf45070 */
[----:B------:R-:W-:Y:S02]  /*0130*/  UMOV UR21, 0x4 ;  /* 0x0000000400157882 */ /* 0x000fe40000000000 */
[----:B------:R-:W-:Y:S02]  /*0140*/  UISETP.NE.AND.EX UP2, UPT, URZ, UR5, UPT, UP2 ;  /* 0x000000053f00728c */ /* 0x000fe4000bf45320 */
[----:B------:R-:W-:Y:S01]  /*0150*/  ULDC.64 UR12, c[0x0][0x240] ;  /* 0x00009000000c7ab9 */ /* 0x000fe20000000a00 */
[----:B------:R-:W1:Y:S01]  /*0160*/  S2UR UR14, SR_CTAID.Z ;  /* 0x00000000000e79c3 */ /* 0x000e620000002700 */
[----:B------:R-:W-:-:S02]  /*0170*/  ULDC.64 UR4, c[0x0][0x250] ;  /* 0x0000940000047ab9 */ /* 0x000fc40000000a00 */
[----:B------:R-:W-:Y:S01]  /*0180*/  PLOP3.LUT P0, PT, PT, PT, UP2, 0x80, 0x0 ;  /* 0x000000000000781c */ /* 0x000fe20003f0f028 */
[----:B------:R-:W-:Y:S02]  /*0190*/  ULDC.U8 UR8, c[0x0][0x312] ;  /* 0x0000c48000087ab9 */ /* 0x000fe40000000000 */
[----:B------:R-:W-:Y:S02]  /*01a0*/  UISETP.NE.U32.AND UP0, UPT, URZ, UR4, UPT ;  /* 0x000000043f00728c */ /* 0x000fe4000bf05070 */
[----:B------:R-:W-:Y:S02]  /*01b0*/  UISETP.NE.AND UP3, UPT, UR8, URZ, UPT ;  /* 0x0000003f0800728c */ /* 0x000fe4000bf65270 */
[----:B------:R-:W-:Y:S02]  /*01c0*/  UISETP.NE.AND.EX UP0, UPT, URZ, UR5, UPT, UP0 ;  /* 0x000000053f00728c */ /* 0x000fe4000bf05300 */
[----:B-----5:R-:W-:Y:S02]  /*01d0*/  UIMAD.WIDE UR12, UR15, UR21, UR12 ;  /* 0x000000150f0c72a5 */ /* 0x020fe4000f8e020c */
[----:B-1----:R-:W-:-:S06]  /*01e0*/  ULOP3.LUT UR6, UR14, UR10, UR15, 0xfe, !UPT ;  /* 0x0000000a0e067292 */ /* 0x002fcc000f8efe0f */
[----:B--2---:R-:W-:Y:S01]  /*01f0*/  LOP3.LUT P3, RZ, R107, UR6, RZ, 0xfc, !PT ;  /* 0x000000066bff7c12 */ /* 0x004fe2000f86fcff */
[----:B------:R-:W-:Y:S02]  /*0200*/  ULDC.64 UR6, c[0x0][0x248] ;  /* 0x0000920000067ab9 */ /* 0x000fe40000000a00 */
[----:B------:R-:W-:-:S04]  /*0210*/  UISETP.EQ.U32.AND UP1, UPT, URZ, UR6, UPT ;  /* 0x000000063f00728c */ /* 0x000fc8000bf22070 */
[----:B------:R-:W-:-:S03]  /*0220*/  UISETP.EQ.OR.EX UP1, UPT, URZ, UR7, !UP3, UP1 ;  /* 0x000000073f00728c */ /* 0x000fc6000df22710 */
[----:B------:R-:W-:-:S03]  /*0230*/  ULDC.64 UR6, c[0x0][0x248] ;  /* 0x0000920000067ab9 */ /* 0x000fc60000000a00 */
[----:B------:R-:W-:Y:S02]  /*0240*/  @!P3 IMAD.MOV.U32 R10, RZ, RZ, c[0x0][0x308] ;  /* 0x0000c200ff0ab624 */ /* 0x000fe400078e00ff */
[----:B------:R-:W-:Y:S01]  /*0250*/  @!P3 IMAD.MOV.U32 R11, RZ, RZ, c[0x0][0x30c] ;  /* 0x0000c300ff0bb624 */ /* 0x000fe200078e00ff */
[----:B------:R-:W-:Y:S02]  /*0260*/  ULDC.64 UR4, c[0x0][0x250] ;  /* 0x0000940000047ab9 */ /* 0x000fe40000000a00 */
[----:B------:R-:W-:Y:S02]  /*0270*/  UIMAD.WIDE UR6, UR15, UR21, UR6 ;  /* 0x000000150f0672a5 */ /* 0x000fe4000f8e0206 */
[----:B------:R-:W-:Y:S01]  /*0280*/  @UP0 UIMAD.WIDE UR4, UR15, UR21, UR4 ;  /* 0x000000150f0402a5 */ /* 0x000fe2000f8e0204 */
[----:B----4-:R-:W1:Y:S08]  /*0290*/  @P2 R2UR UR18, R4 ;  /* 0x00000000041223c2 */ /* 0x010e7000000e0000 */
[----:B------:R-:W2:Y:S01]  /*02a0*/  @P2 R2UR UR19, R5 ;  /* 0x00000000051323c2 */ /* 0x000ea200000e0000 */
[----:B-1----:R-:W-:-:S02]  /*02b0*/  MOV R4, UR18 ;  /* 0x0000001200047c02 */ /* 0x002fc40008000f00 */
[----:B---3--:R-:W-:Y:S01]  /*02c0*/  @P2 IADD3 R7, P1, R2, c[0x0][0x300], RZ ;  /* 0x0000c00002072a10 */ /* 0x008fe20007f3e0ff */
[----:B--2---:R-:W-:Y:S02]  /*02d0*/  IMAD.U32 R5, RZ, RZ, UR19 ;  /* 0x00000013ff057e24 */ /* 0x004fe4000f8e00ff */
[----:B------:R-:W-:Y:S02]  /*02e0*/  IMAD.U32 R2, RZ, RZ, UR12 ;  /* 0x0000000cff027e24 */ /* 0x000fe4000f8e00ff */
[----:B------:R-:W-:Y:S01]  /*02f0*/  @P2 IMAD.X R8, RZ, RZ, R3, P1 ;  /* 0x000000ffff082224 */ /* 0x000fe200008e0603 */
[----:B------:R1:W-:Y:S01]  /*0300*/  @!P3 STG.E.64 [R10.64], R4 ;  /* 0x000000040a00b986 */ /* 0x0003e2000c101b10 */
[----:B------:R-:W-:Y:S02]  /*0310*/  MOV R3, UR13 ;  /* 0x0000000d00037c02 */ /* 0x000fe40008000f00 */
[----:B------:R-:W-:Y:S02]  /*0320*/  PLOP3.LUT P2, PT, PT, PT, UP1, 0x80, 0x0 ;  /* 0x000000000000781c */ /* 0x000fe40003f4f018 */
[----:B------:R-:W-:Y:S01]  /*0330*/  PLOP3.LUT P1, PT, PT, PT, UP0, 0x80, 0x0 ;  /* 0x000000000000781c */ /* 0x000fe20003f2f008 */
[----:B-1----:R-:W-:-:S02]  /*0340*/  @!P3 IMAD.MOV.U32 R4, RZ, RZ, R7 ;  /* 0x000000ffff04b224 */ /* 0x002fc400078e0007 */
[----:B------:R-:W-:-:S05]  /*0350*/  @!P3 IMAD.MOV.U32 R5, RZ, RZ, R8 ;  /* 0x000000ffff05b224 */ /* 0x000fca00078e0008 */
[----:B------:R1:W-:Y:S04]  /*0360*/  @!P3 STG.E.64 [R10.64+0x8], R4 ;  /* 0x000008040a00b986 */ /* 0x0003e8000c101b10 */
[----:B------:R2:W3:Y:S04]  /*0370*/  @P0 LDG.E R9, [R2.64] ;  /* 0x0000001002090981 */ /* 0x0004e8000c1e1900 */
[----:B------:R2:W4:Y:S01]  /*0380*/  @P0 LDG.E R6, [R2.64+0x4] ;  /* 0x0000041002060981 */ /* 0x000522000c1e1900 */
[----:B-1----:R-:W-:Y:S01]  /*0390*/  MOV R4, UR4 ;  /* 0x0000000400047c02 */ /* 0x002fe20008000f00 */
[----:B------:R-:W-:-:S02]  /*03a0*/  IMAD.U32 R5, RZ, RZ, UR5 ;  /* 0x00000005ff057e24 */ /* 0x000fc4000f8e00ff */
[----:B--2---:R-:W-:Y:S01]  /*03b0*/  IMAD.U32 R2, RZ, RZ, UR6 ;  /* 0x00000006ff027e24 */ /* 0x004fe2000f8e00ff */
[----:B------:R-:W-:Y:S02]  /*03c0*/  MOV R3, UR7 ;  /* 0x0000000700037c02 */ /* 0x000fe40008000f00 */
[----:B------:R1:W2:Y:S04]  /*03d0*/  @P1 LDG.E R4, [R4.64] ;  /* 0x0000001004041981 */ /* 0x0002a8000c1e1900 */
[----:B------:R-:W5:Y:S01]  /*03e0*/  @!P2 LDG.E R0, [R2.64] ;  /* 0x000000100200a981 */ /* 0x000f62000c1e1900 */
[----:B------:R-:W-:Y:S02]  /*03f0*/  UMOV UR9, 0xffffffff ;  /* 0xffffffff00097882 */ /* 0x000fe40000000000 */
[----:B------:R-:W-:-:S02]  /*0400*/  UMOV UR25, 0xffffffff ;  /* 0xffffffff00197882 */ /* 0x000fc40000000000 */
[----:B------:R-:W-:Y:S01]  /*0410*/  UMOV UR24, URZ ;  /* 0x0000003f00187c82 */ /* 0x000fe20008000000 */
[----:B-1----:R-:W-:-:S04]  /*0420*/  SHF.R.S32.HI R5, RZ, 0x1f, R107 ;  /* 0x0000001fff057819 */ /* 0x002fc8000001146b */
[----:B------:R-:W-:Y:S01]  /*0430*/  LEA.HI R14, R5, R107, RZ, 0x5 ;  /* 0x0000006b050e7211 */ /* 0x000fe200078f28ff */
[----:B---3--:R-:W1:Y:S08]  /*0440*/  @P0 R2UR UR9, R9 ;  /* 0x00000000090903c2 */ /* 0x008e7000000e0000 */
[----:B----4-:R-:W1:Y:S01]  /*0450*/  @P0 R2UR UR13, R6 ;  /* 0x00000000060d03c2 */ /* 0x010e6200000e0000 */
[----:B------:R-:W-:-:S04]  /*0460*/  ISETP.NE.U32.AND P0, PT, RZ, c[0x0][0x248], PT ;  /* 0x00009200ff007a0c */ /* 0x000fc80003f05070 */
[----:B------:R-:W-:-:S03]  /*0470*/  ISETP.NE.AND.EX P0, PT, RZ, c[0x0][0x24c], PT, P0 ;  /* 0x00009300ff007a0c */ /* 0x000fc60003f05300 */
[----:B--2---:R2:W3:Y:S01]  /*0480*/  @P1 R2UR UR24, R4 ;  /* 0x00000000041813c2 */ /* 0x0044e200000e0000 */
[----:B-1----:R-:W-:-:S07]  /*0490*/  @UP2 UIADD3 UR13, UR13, -UR9, URZ ;  /* 0x800000090d0d2290 */ /* 0x002fce000fffe03f */
[----:B-----5:R1:W4:Y:S01]  /*04a0*/  @!P2 R2UR UR25, R0 ;  /* 0x000000000019a3c2 */ /* 0x02032200000e0000 */
[----:B------:R-:W-:Y:S01]  /*04b0*/  @!UP2 ULDC UR13, c[0x0][0x214] ;  /* 0x00008500000daab9 */ /* 0x000fe20000000800 */
[----:B-1----:R-:W-:-:S05]  /*04c0*/  LOP3.LUT R0, R14, 0xffffffe0, RZ, 0xc0, !PT ;  /* 0xffffffe00e007812 */ /* 0x002fca00078ec0ff */
[----:B------:R-:W-:Y:S01]  /*04d0*/  IMAD.IADD R148, R107, 0x1, -R0 ;  /* 0x000000016b947824 */ /* 0x000fe200078e0a00 */
[----:B--234-:R-:W-:Y:S05]  /*04e0*/  @!P0 BRA `(.L_x_1699) ;  /* 0x0000007000008947 */ /* 0x01cfea0003800000 */
[----:B------:R-:W-:-:S13]  /*04f0*/  PLOP3.LUT P0, PT, PT, PT, UP3, 0x80, 0x0 ;  /* 0x000000000000781c */ /* 0x000fda0003f0f038 */
[----:B------:R-:W2:Y:S04]  /*0500*/  @P0 LDG.E R0, [R2.64+0x4] ;  /* 0x0000041002000981 */ /* 0x000ea8000c1e1900 */
[----:B------:R-:W3:Y:S01]  /*0510*/  @!P0 LDG.E R2, [R2.64] ;  /* 0x0000001002028981 */ /* 0x000ee2000c1e1900 */
[----:B--2---:R-:W1:Y:S02]  /*0520*/  @P0 R2UR UR6, R0 ;  /* 0x00000000000603c2 */ /* 0x004e6400000e0000 */
[----:B-1----:R-:W-:-:S11]  /*0530*/  @UP3 UIADD3 UR6, UR6, -UR25, URZ ;  /* 0x8000001906063290 */ /* 0x002fd6000fffe03f */
[----:B---3--:R1:W2:Y:S02]  /*0540*/  @!P0 R2UR UR6, R2 ;  /* 0x00000000020683c2 */ /* 0x0082a400000e0000 */
[----:B-12---:R-:W-:Y:S05]  /*0550*/  BRA `(.L_x_1700) ;  /* 0x0000001000007947 */ /* 0x006fea0003800000 */
.L_x_1699:
[----:B------:R-:W-:Y:S02]  /*0560*/  ULDC UR6, c[0x0][0x218] ;  /* 0x0000860000067ab9 */ /* 0x000fe40000000800 */
.L_x_1700:
        /* <DEDUP_REMOVED lines=40> */
[----:B------:R-:W-:Y:S02]  /*07f0*/  @UP0 UIMAD.WIDE.U32 UR28, UR20, UR4, URZ ;  /* 0x00000004141c02a5 */ /* 0x000fe4000f8e003f */
[----:B------:R-:W-:Y:S02]  /*0800*/  @!UP1 UIMAD.WIDE.U32 UR30, UR15, UR6, URZ ;  /* 0x000000060f1e92a5 */ /* 0x000fe4000f8e003f */
[----:B------:R-:W-:Y:S02]  /*0810*/  @!UP1 UIMAD UR4, UR15, UR7, UR23 ;  /* 0x000000070f0492a4 */ /* 0x000fe4000f8e0217 */
[----:B------:R-:W-:Y:S02]  /*0820*/  ULDC UR6, c[0x0][0x1c0] ;  /* 0x0000700000067ab9 */ /* 0x000fe40000000800 */
[----:B------:R-:W-:Y:S02]  /*0830*/  UIMAD UR6, UR15, UR6, UR14 ;  /* 0x000000060f0672a4 */ /* 0x000fe4000f8e020e */
[----:B------:R-:W-:-:S02]  /*0840*/  @UP0 UIMAD UR7, UR20, UR5, UR29 ;  /* 0x00000005140702a4 */ /* 0x000fc4000f8e021d */
[----:B------:R-:W-:Y:S02]  /*0850*/  USHF.R.S32.HI UR23, URZ, 0x1f, UR14 ;  /* 0x0000001f3f177899 */ /* 0x000fe4000801140e */
[----:B------:R-:W-:Y:S02]  /*0860*/  ULDC UR5, c[0x0][0x224] ;  /* 0x0000890000057ab9 */ /* 0x000fe40000000800 */
[----:B------:R-:W-:Y:S02]  /*0870*/  UIMAD UR5, UR6, UR5, UR11 ;  /* 0x00000005060572a4 */ /* 0x000fe4000f8e020b */
[----:B------:R-:W-:Y:S02]  /*0880*/  USHF.L.U32 UR6, UR6, 0x5, URZ ;  /* 0x0000000506067899 */ /* 0x000fe4000800063f */
[----:B------:R-:W-:Y:S02]  /*0890*/  ULDC UR20, c[0x0][0x228] ;  /* 0x00008a0000147ab9 */ /* 0x000fe40000000800 */
[----:B------:R-:W-:-:S02]  /*08a0*/  UIMAD UR20, UR5, UR20, URZ ;  /* 0x00000014051472a4 */ /* 0x000fc4000f8e023f */
[----:B------:R-:W-:Y:S01]  /*08b0*/  IADD3 R110, P2, P1, R7, UR6, R148 ;  /* 0x00000006076e7c10 */ /* 0x000fe2000f95e094 */
[----:B------:R-:W-:Y:S02]  /*08c0*/  USHF.R.S32.HI UR5, URZ, 0x1f, UR6 ;  /* 0x0000001f3f057899 */ /* 0x000fe40008011406 */
[----:B------:R-:W-:Y:S02]  /*08d0*/  @!UP1 UIADD3 UR22, UR31, UR4, URZ ;  /* 0x000000041f169290 */ /* 0x000fe4000fffe03f */
[----:B------:R2:W-:Y:S01]  /*08e0*/  STL [R1+0x88], R110 ;  /* 0x0000886e01007387 */ /* 0x0005e20000100800 */
[----:B------:R-:W-:Y:S01]  /*08f0*/  @UP1 UMOV UR6, UR26 ;  /* 0x0000001a00061c82 */ /* 0x000fe20008000000 */
        /* <DEDUP_REMOVED lines=12> */
[----:B------:R-:W-:Y:S02]  /*09c0*/  UMOV UR26, UR28 ;  /* 0x0000001c001a7c82 */ /* 0x000fe40008000000 */
[----:B------:R-:W-:Y:S02]  /*09d0*/  UIMAD UR7, UR15, UR5, UR7 ;  /* 0x000000050f0772a4 */ /* 0x000fe4000f8e0207 */
[----:B------:R-:W-:-:S04]  /*09e0*/  UIMAD.WIDE.U32 UR28, UR15, UR4, UR26 ;  /* 0x000000040f1c72a5 */ /* 0x000fc8000f8e001a */
[----:B------:R-:W-:Y:S02]  /*09f0*/  UIADD3 UR7, UR29, UR7, URZ ;  /* 0x000000071d077290 */ /* 0x000fe4000fffe03f */
.L_x_1702:
[----:B-1----:R-:W-:Y:S01]  /*0a00*/  IABS R4, c[0x0][0x1c8] ;  /* 0x0000720000047a13 */ /* 0x002fe20000000000 */
[----:B------:R-:W1:Y:S01]  /*0a10*/  S2R R6, SR_CTAID.Z ;  /* 0x0000000000067919 */ /* 0x000e620000002700 */
[----:B------:R-:W-:Y:S02]  /*0a20*/  ULDC UR4, c[0x0][0x1c8] ;  /* 0x0000720000047ab9 */ /* 0x000fe40000000800 */
[----:B------:R-:W3:Y:S01]  /*0a30*/  I2F.RP R2, R4 ;  /* 0x0000000400027306 */ /* 0x000ee20000209400 */
[----:B------:R-:W-:Y:S02]  /*0a40*/  ULOP3.LUT UR4, UR14, UR4, URZ, 0x3c, !UPT ;  /* 0x000000040e047292 */ /* 0x000fe4000f8e3c3f */
[----:B------:R-:W-:-:S04]  /*0a50*/  @UP0 UIADD3 UR25, UR24, UR25, URZ ;  /* 0x0000001918190290 */ /* 0x000fc8000fffe03f */
[----:B------:R-:W-:Y:S01]  /*0a60*/  ISETP.LE.AND P1, PT, RZ, UR4, PT ;  /* 0x00000004ff007c0c */ /* 0x000fe2000bf23270 */
[----:B------:R-:W-:Y:S02]  /*0a70*/  ULDC.64 UR4, c[0x0][0x1a0] ;  /* 0x0000680000047ab9 */ /* 0x000fe40000000a00 */
[----:B------:R-:W-:-:S04]  /*0a80*/  @UP0 UIMAD.WIDE.U32 UR26, UR25, UR4, URZ ;  /* 0x00000004191a02a5 */ /* 0x000fc8000f8e003f */
[----:B------:R-:W-:Y:S01]  /*0a90*/  @UP0 UIMAD UR5, UR25, UR5, UR27 ;  /* 0x00000005190502a4 */ /* 0x000fe2000f8e021b */
[----:B---3--:R-:W3:Y:S01]  /*0aa0*/  MUFU.RCP R2, R2 ;  /* 0x0000000200027308 */ /* 0x008ee20000001000 */
[----:B-1----:R-:W-:Y:S02]  /*0ab0*/  IABS R6, R6 ;  /* 0x0000000600067213 */ /* 0x002fe40000000000 */
[----:B---3--:R-:W-:-:S05]  /*0ac0*/  IADD3 R2, R2, 0xffffffe, RZ ;  /* 0x0ffffffe02027810 */ /* 0x008fca0007ffe0ff */
[----:B------:R-:W1:Y:S02]  /*0ad0*/  F2I.FTZ.U32.TRUNC.NTZ R3, R2 ;  /* 0x0000000200037305 */ /* 0x000e64000021f000 */
[----:B-1----:R-:W-:Y:S02]  /*0ae0*/  IMAD.MOV R0, RZ, RZ, -R3 ;  /* 0x000000ffff007224 */ /* 0x002fe400078e0a03 */
[----:B------:R-:W-:Y:S02]  /*0af0*/  IMAD.MOV.U32 R2, RZ, RZ, RZ ;  /* 0x000000ffff027224 */ /* 0x000fe400078e00ff */
[----:B------:R-:W-:-:S04]  /*0b00*/  IMAD R0, R0, R4, RZ ;  /* 0x0000000400007224 */ /* 0x000fc800078e02ff */
[----:B------:R-:W-:-:S04]  /*0b10*/  IMAD.HI.U32 R0, R3, R0, R2 ;  /* 0x0000000003007227 */ /* 0x000fc800078e0002 */
[----:B------:R-:W-:-:S04]  /*0b20*/  IMAD.MOV.U32 R3, RZ, RZ, R6 ;  /* 0x000000ffff037224 */ /* 0x000fc800078e0006 */
        /* <DEDUP_REMOVED lines=8> */
[----:B------:R-:W-:-:S05]  /*0bb0*/  @P3 IADD3 R0, R0, 0x1, RZ ;  /* 0x0000000100003810 */ /* 0x000fca0007ffe0ff */
[----:B------:R-:W-:Y:S01]  /*0bc0*/  @!P1 IMAD.MOV R0, RZ, RZ, -R0 ;  /* 0x000000ffff009224 */ /* 0x000fe200078e0a00 */
        /* <DEDUP_REMOVED lines=14> */
.L_x_1703:
[CC--:B------:R-:W-:Y:S01]  /*0cb0*/  LEA.HI R3, R5.reuse, R107.reuse, RZ, 0x3 ;  /* 0x0000006b05037211 */ /* 0x0c0fe200078f18ff */
[----:B------:R-:W1:Y:S01]  /*0cc0*/  S2R R16, SR_CTAID.Z ;  /* 0x0000000000107919 */ /* 0x000e620000002700 */
[-C--:B------:R-:W-:Y:S01]  /*0cd0*/  LEA.HI R21, R5, R107.reuse, RZ, 0x4 ;  /* 0x0000006b05157211 */ /* 0x080fe200078f20ff */
[----:B------:R-:W-:Y:S01]  /*0ce0*/  UIADD3 UR24, -UR11, UR13, URZ ;  /* 0x0000000d0b187290 */ /* 0x000fe2000fffe13f */
[----:B------:R-:W-:Y:S01]  /*0cf0*/  SHF.R.S32.HI R6, RZ, 0x3, R3 ;  /* 0x00000003ff067819 */ /* 0x000fe20000011403 */
[----:B------:R-:W-:Y:S01]  /*0d00*/  IMAD.MOV.U32 R22, RZ, RZ, 0x10 ;  /* 0x00000010ff167424 */ /* 0x000fe200078e00ff */
[----:B------:R-:W-:Y:S01]  /*0d10*/  LOP3.LUT R3, R3, 0xfffffff8, RZ, 0xc0, !PT ;  /* 0xfffffff803037812 */ /* 0x000fe200078ec0ff */
[----:B------:R-:W-:Y:S01]  /*0d20*/  IMAD.U32 R9, RZ, RZ, UR10 ;  /* 0x0000000aff097e24 */ /* 0x000fe2000f8e00ff */
        /* <DEDUP_REMOVED lines=8> */
[----:B------:R-:W-:Y:S01]  /*0db0*/  SHF.R.S32.HI R232, RZ, 0x5, R14 ;  /* 0x00000005ffe87819 */ /* 0x000fe2000001140e */
[C---:B------:R-:W-:Y:S01]  /*0dc0*/  IMAD R12, R7.reuse, c[0x0][0x1a0], RZ ;  /* 0x00006800070c7a24 */ /* 0x040fe200078e02ff */
[----:B------:R-:W-:Y:S01]  /*0dd0*/  SHF.R.S32.HI R5, RZ, 0x1f, R2 ;  /* 0x0000001fff057819 */ /* 0x000fe20000011402 */
[----:B------:R-:W-:Y:S01]  /*0de0*/  IMAD R13, R7, c[0x0][0x198], RZ ;  /* 0x00006600070d7a24 */ /* 0x000fe200078e02ff */
[----:B------:R-:W-:Y:S01]  /*0df0*/  LOP3.LUT R4, R3, 0x38, R114, 0xf8, !PT ;  /* 0x0000003803047812 */ /* 0x000fe200078ef872 */
[C---:B------:R-:W-:Y:S01]  /*0e00*/  IMAD R12, R6.reuse, c[0x0][0x1a4], R12 ;  /* 0x00006900060c7a24 */ /* 0x040fe200078e020c */
[----:B------:R-:W-:Y:S01]  /*0e10*/  SHF.R.U32.HI R3, RZ, 0x3, R3 ;  /* 0x00000003ff037819 */ /* 0x000fe20000011603 */
[----:B------:R-:W-:Y:S01]  /*0e20*/  IMAD R13, R6, c[0x0][0x19c], R13 ;  /* 0x00006700060d7a24 */ /* 0x000fe200078e020d */
[----:B------:R-:W-:Y:S01]  /*0e30*/  LEA.HI R20, R5, R2, RZ, 0x3 ;  /* 0x0000000205147211 */ /* 0x000fe200078f18ff */
[----:B------:R-:W-:Y:S01]  /*0e40*/  IMAD.SHL.U32 R5, R8, 0x8, RZ ;  /* 0x0000000808057824 */ /* 0x000fe200078e00ff */
[----:B------:R-:W-:Y:S01]  /*0e50*/  LOP3.LUT R4, R4, R3, RZ, 0x3c, !PT ;  /* 0x0000000304047212 */ /* 0x000fe200078e3cff */
[----:B------:R-:W-:Y:S01]  /*0e60*/  BSSY B0, `(.L_x_1704) ;  /* 0x0000049000007945 */ /* 0x000fe20003800000 */
[----:B------:R-:W-:Y:S01]  /*0e70*/  LOP3.LUT R3, R20, 0xfffffff8, RZ, 0xc0, !PT ;  /* 0xfffffff814037812 */ /* 0x000fe200078ec0ff */
[----:B------:R-:W-:Y:S01]  /*0e80*/  IMAD.WIDE R8, R9, 0x80, R6 ;  /* 0x0000008009087825 */ /* 0x000fe200078e0206 */
[----:B------:R-:W-:-:S02]  /*0e90*/  SHF.R.S32.HI R115, RZ, 0x1f, R114 ;  /* 0x0000001fff737819 */ /* 0x000fc40000011472 */
[----:B------:R-:W-:Y:S01]  /*0ea0*/  IADD3 R10, P0, R114, UR6, RZ ;  /* 0x00000006720a7c10 */ /* 0x000fe2000ff1e0ff */
[----:B------:R-:W-:Y:S01]  /*0eb0*/  IMAD.IADD R19, R2, 0x1, -R3 ;  /* 0x0000000102137824 */ /* 0x000fe200078e0a03 */
[----:B------:R-:W-:Y:S01]  /*0ec0*/  LOP3.LUT R207, R4, 0xfffffe00, R5, 0xf8, !PT ;  /* 0xfffffe0004cf7812 */ /* 0x000fe200078ef805 */
[--C-:B------:R-:W-:Y:S01]  /*0ed0*/  IMAD.WIDE.U32 R2, R6, c[0x0][0x1a0], R114.reuse ;  /* 0x0000680006027a25 */ /* 0x100fe200078e0072 */
[----:B------:R-:W-:Y:S01]  /*0ee0*/  IADD3.X R11, R115, UR22, RZ, P0, !PT ;  /* 0x00000016730b7c10 */ /* 0x000fe200087fe4ff */
[----:B------:R3:W-:Y:S01]  /*0ef0*/  STL.64 [R1+0x50], R114 ;  /* 0x0000507201007387 */ /* 0x0007e20000100a00 */
[----:B------:R-:W-:Y:S01]  /*0f00*/  IADD3 R111, R114, 0x40, RZ ;  /* 0x00000040726f7810 */ /* 0x000fe20007ffe0ff */
[----:B------:R-:W-:Y:S01]  /*0f10*/  IMAD.WIDE.U32 R4, R6, c[0x0][0x198], R114 ;  /* 0x0000660006047a25 */ /* 0x000fe200078e0072 */
[----:B------:R-:W-:-:S03]  /*0f20*/  IADD3 R2, P0, R2, UR26, RZ ;  /* 0x0000001a02027c10 */ /* 0x000fc6000ff1e0ff */
[----:B-1----:R-:W-:Y:S01]  /*0f30*/  IMAD.WIDE.U32 R16, R16, c[0x0][0x1a8], R10 ;  /* 0x00006a0010107a25 */ /* 0x002fe200078e000a */
[----:B------:R-:W-:Y:S02]  /*0f40*/  SHF.R.S32.HI R10, RZ, 0x1f, R0 ;  /* 0x0000001fff0a7819 */ /* 0x000fe40000011400 */
[----:B------:R-:W-:Y:S01]  /*0f50*/  IADD3 R4, P1, R4, UR28, RZ ;  /* 0x0000001c04047c10 */ /* 0x000fe2000ff3e0ff */
[----:B------:R-:W-:Y:S01]  /*0f60*/  IMAD.SHL.U32 R207, R207, 0x2, RZ ;  /* 0x00000002cfcf7824 */ /* 0x000fe200078e00ff */
[----:B------:R-:W-:Y:S02]  /*0f70*/  SHF.R.S32.HI R11, RZ, 0x1f, R14 ;  /* 0x0000001fff0b7819 */ /* 0x000fe4000001140e */
[----:B------:R-:W-:Y:S01]  /*0f80*/  IADD3.X R3, R3, UR5, R12, P0, !PT ;  /* 0x0000000503037c10 */ /* 0x000fe200087fe40c */
[C---:B------:R-:W-:Y:S01]  /*0f90*/  IMAD R12, R10.reuse, c[0x0][0x1b0], RZ ;  /* 0x00006c000a0c7a24 */ /* 0x040fe200078e02ff */
[----:B------:R-:W-:Y:S01]  /*0fa0*/  IADD3.X R5, R5, UR7, R13, P1, !PT ;  /* 0x0000000705057c10 */ /* 0x000fe20008ffe40d */
[----:B------:R-:W-:Y:S01]  /*0fb0*/  IMAD R10, R10, c[0x0][0x1b8], RZ ;  /* 0x00006e000a0a7a24 */ /* 0x000fe200078e02ff */
[----:B------:R-:W-:Y:S01]  /*0fc0*/  SHF.R.S32.HI R13, RZ, 0x1f, R148 ;  /* 0x0000001fff0d7819 */ /* 0x000fe20000011494 */
[C---:B------:R-:W-:Y:S01]  /*0fd0*/  IMAD R12, R0.reuse, c[0x0][0x1b4], R12 ;  /* 0x00006d00000c7a24 */ /* 0x040fe200078e020c */
[----:B------:R-:W-:Y:S01]  /*0fe0*/  LEA.HI R11, R11, R232, RZ, 0x2 ;  /* 0x000000e80b0b7211 */ /* 0x000fe200078f10ff */
[C---:B------:R-:W-:Y:S01]  /*0ff0*/  IMAD R10, R0.reuse, c[0x0][0x1bc], R10 ;  /* 0x00006f00000a7a24 */ /* 0x040fe200078e020a */
[----:B------:R-:W-:Y:S01]  /*1000*/  LEA.HI R149, R13, R148, RZ, 0x2 ;  /* 0x000000940d957211 */ /* 0x000fe200078f10ff */
[C---:B------:R-:W-:Y:S01]  /*1010*/  IMAD.WIDE.U32 R26, R0.reuse, c[0x0][0x1b0], R4 ;  /* 0x00006c00001a7a25 */ /* 0x040fe200078e0004 */
[----:B------:R-:W-:Y:S01]  /*1020*/  R2P PR, R19, 0x6 ;  /* 0x0000000613007804 */ /* 0x000fe20000000000 */
[----:B------:R-:W-:Y:S01]  /*1030*/  ULDC.64 UR4, c[0x0][0x1a8] ;  /* 0x00006a0000047ab9 */ /* 0x000fe20000000a00 */
[----:B------:R-:W-:Y:S01]  /*1040*/  SHF.R.S32.HI R92, RZ, 0x2, R149 ;  /* 0x00000002ff5c7819 */ /* 0x000fe20000011495 */
[----:B------:R-:W-:Y:S01]  /*1050*/  IMAD.WIDE.U32 R24, R0, c[0x0][0x1b8], R2 ;  /* 0x00006e0000187a25 */ /* 0x000fe200078e0002 */
[----:B------:R-:W-:Y:S01]  /*1060*/  LOP3.LUT R0, R11, 0xffffffc, RZ, 0xc0, !PT ;  /* 0x0ffffffc0b007812 */ /* 0x000fe200078ec0ff */
[----:B------:R3:W-:Y:S01]  /*1070*/  STL.64 [R1+0x80], R26 ;  /* 0x0000801a01007387 */ /* 0x0007e20000100a00 */
[----:B------:R-:W-:Y:S01]  /*1080*/  ISETP.GE.AND P0, PT, R6, UR24, PT ;  /* 0x0000001806007c0c */ /* 0x000fe2000bf06270 */
[----:B------:R-:W-:Y:S01]  /*1090*/  IMAD.IADD R23, R25, 0x1, R10 ;  /* 0x0000000119177824 */ /* 0x000fe200078e020a */
[----:B------:R-:W-:Y:S01]  /*10a0*/  UIMAD UR4, UR23, UR4, URZ ;  /* 0x00000004170472a4 */ /* 0x000fe2000f8e023f */
[----:B------:R-:W-:Y:S01]  /*10b0*/  IMAD.IADD R0, R232, 0x1, -R0 ;  /* 0x00000001e8007824 */ /* 0x000fe200078e0a00 */
[----:B------:R3:W-:Y:S01]  /*10c0*/  STL.64 [R1+0x78], R24 ;  /* 0x0000781801007387 */ /* 0x0007e20000100a00 */
[----:B------:R-:W-:Y:S01]  /*10d0*/  IMAD.IADD R29, R27, 0x1, R12 ;  /* 0x000000011b1d7824 */ /* 0x000fe200078e020c */
[----:B------:R-:W-:Y:S01]  /*10e0*/  UIMAD UR5, UR14, UR5, UR4 ;  /* 0x000000050e0572a4 */ /* 0x000fe2000f8e0204 */
[----:B------:R-:W-:Y:S01]  /*10f0*/  IMAD R109, R0, 0x10, R92 ;  /* 0x00000010006d7824 */ /* 0x000fe200078e025c */
[----:B------:R-:W-:Y:S01]  /*1100*/  SEL R4, R22, 0xfffffff0, !P1 ;  /* 0xfffffff016047807 */ /* 0x000fe20004800000 */
[----:B------:R-:W-:-:S03]  /*1110*/  IMAD.MOV.U32 R3, RZ, RZ, 0x20 ;  /* 0x00000020ff037424 */ /* 0x000fc600078e00ff */
[----:B------:R3:W-:Y:S01]  /*1120*/  STL [R1+0x90], R109 ;  /* 0x0000906d01007387 */ /* 0x0007e20000100800 */
[----:B------:R-:W-:Y:S02]  /*1130*/  IADD3 R11, R17, UR5, RZ ;  /* 0x00000005110b7c10 */ /* 0x000fe4000fffe0ff */
[----:B------:R-:W-:Y:S01]  /*1140*/  SEL R3, R3, 0xffffffe0, !P2 ;  /* 0xffffffe003037807 */ /* 0x000fe20005000000 */
[----:B------:R3:W-:Y:S04]  /*1150*/  STL [R1+0x6c], R111 ;  /* 0x00006c6f01007387 */ /* 0x0007e80000100800 */
[----:B------:R3:W-:Y:S04]  /*1160*/  STL [R1+0x8c], R23 ;  /* 0x00008c1701007387 */ /* 0x0007e80000100800 */
[----:B------:R3:W-:Y:S01]  /*1170*/  STL [R1+0x74], R29 ;  /* 0x0000741d01007387 */ /* 0x0007e20000100800 */
        /* <DEDUP_REMOVED lines=23> */
.L_x_1705:
[----:B------:R-:W-:Y:S05]  /*12f0*/  BSYNC B0 ;  /* 0x0000000000007941 */ /* 0x000fea0003800000 */
.L_x_1704:
        /* <DEDUP_REMOVED lines=29> */
.L_x_1707:
[----:B------:R-:W-:Y:S05]  /*14d0*/  BSYNC B0 ;  /* 0x0000000000007941 */ /* 0x000fea0003800000 */
.L_x_1706:
        /* <DEDUP_REMOVED lines=29> */
.L_x_1709:
[----:B------:R-:W-:Y:S05]  /*16b0*/  BSYNC B0 ;  /* 0x0000000000007941 */ /* 0x000fea0003800000 */
.L_x_1708:
        /* <DEDUP_REMOVED lines=29> */
.L_x_1711:
[----:B------:R-:W-:Y:S05]  /*1890*/  BSYNC B0 ;  /* 0x0000000000007941 */ /* 0x000fea0003800000 */
.L_x_1710:
        /* <DEDUP_REMOVED lines=29> */
.L_x_1713:
[----:B------:R-:W-:Y:S05]  /*1a70*/  BSYNC B0 ;  /* 0x0000000000007941 */ /* 0x000fea0003800000 */
.L_x_1712:
        /* <DEDUP_REMOVED lines=29> */
.L_x_1715:
[----:B------:R-:W-:Y:S05]  /*1c50*/  BSYNC B0 ;  /* 0x0000000000007941 */ /* 0x000fea0003800000 */
.L_x_1714:
        /* <DEDUP_REMOVED lines=29> */
.L_x_1717:
[----:B------:R-:W-:Y:S05]  /*1e30*/  BSYNC B0 ;  /* 0x0000000000007941 */ /* 0x000fea0003800000 */
.L_x_1716:
[----:B------:R-:W-:Y:S01]  /*1e40*/  IADD3 R0, R6, 0x70, RZ ;  /* 0x0000007006007810 */ /* 0x000fe20007ffe0ff */
[----:B------:R-:W-:Y:S01]  /*1e50*/  UMOV UR27, 0x5 ;  /* 0x00000005001b7882 */ /* 0x000fe20000000000 */
[----:B------:R-:W-:Y:S01]  /*1e60*/  BSSY B0, `(.L_x_1718) ;  /* 0x000001f000007945 */ /* 0x000fe20003800000 */
[----:B------:R-:W-:Y:S01]  /*1e70*/  ULDC.64 UR4, c[0x0][0x198] ;  /* 0x0000660000047ab9 */ /* 0x000fe20000000a00 */
[----:B------:R-:W-:Y:S01]  /*1e80*/  ISETP.GE.AND P0, PT, R0, UR24, PT ;  /* 0x0000001800007c0c */ /* 0x000fe2000bf06270 */
[----:B------:R-:W-:Y:S02]  /*1e90*/  USHF.R.S32.HI UR22, URZ, 0x5, UR8 ;  /* 0x000000053f167899 */ /* 0x000fe40008011408 */
[----:B------:R-:W-:Y:S02]  /*1ea0*/  USHF.L.U64.HI UR27, UR4, UR27, UR5 ;  /* 0x0000001b041b7299 */ /* 0x000fe40008010205 */
[----:B------:R-:W-:-:S08]  /*1eb0*/  USHF.L.U32 UR28, UR4, 0x5, URZ ;  /* 0x00000005041c7899 */ /* 0x000fd0000800063f */
        /* <DEDUP_REMOVED lines=25> */
.L_x_1719:
[----:B------:R-:W-:Y:S05]  /*2050*/  BSYNC B0 ;  /* 0x0000000000007941 */ /* 0x000fea0003800000 */
.L_x_1718:
        /* <DEDUP_REMOVED lines=11> */
[----:B----4-:R-:W-:Y:S01]  /*2110*/  IMAD.WIDE.U32 R8, R108, UR26, R112 ;  /* 0x0000001a6c087c25 */ /* 0x010fe2000f8e0070 */
        /* <DEDUP_REMOVED lines=20> */
.L_x_1721:
[----:B------:R-:W-:Y:S05]  /*2260*/  BSYNC B0 ;  /* 0x0000000000007941 */ /* 0x000fea0003800000 */
.L_x_1720:
        /* <DEDUP_REMOVED lines=25> */
.L_x_1723:
[----:B------:R-:W-:Y:S05]  /*2400*/  BSYNC B0 ;  /* 0x0000000000007941 */ /* 0x000fea0003800000 */
.L_x_1722:
        /* <DEDUP_REMOVED lines=16> */
[----:B-1----:R-:W-:Y:S01]  /*2510*/  IMAD.U32 R8, RZ, RZ, UR6 ;  /* 0x00000006ff087e24 */ /* 0x002fe2000f8e00ff */
[----:B------:R-:W1:Y:S01]  /*2520*/  @P0 MUFU.RCP R2, c[0x0][0x238] ;  /* 0x00008e0000020b08 */ /* 0x000e620000001000 */
[----:B------:R-:W-:Y:S01]  /*2530*/  ISETP.GE.AND P1, PT, R6, UR25, PT ;  /* 0x0000001906007c0c */ /* 0x000fe2000bf26270 */
[----:B------:R-:W-:Y:S02]  /*2540*/  ULDC.64 UR4, c[0x0][0x1a0] ;  /* 0x0000680000047ab9 */ /* 0x000fe40000000a00 */
[----:B------:R-:W-:-:S05]  /*2550*/  IMAD.U32 R9, RZ, RZ, UR7 ;  /* 0x00000007ff097e24 */ /* 0x000fca000f8e00ff */
[----:B------:R5:W1:Y:S01]  /*2560*/  @P0 LDG.E R0, [R8.64] ;  /* 0x0000001008000981 */ /* 0x000a62000c1e1900 */
        /* <DEDUP_REMOVED lines=10> */
[----:B-1----:R-:W-:Y:S01]  /*2610*/  @P0 FMUL.FTZ R0, R0, R2 ;  /* 0x0000000200000220 */ /* 0x002fe20000410000 */
[----:B------:R-:W-:Y:S01]  /*2620*/  MOV R2, UR4 ;  /* 0x0000000400027c02 */ /* 0x000fe20008000f00 */
[----:B------:R-:W-:-:S02]  /*2630*/  UMOV UR4, URZ ;  /* 0x0000003f00047c82 */ /* 0x000fc40008000000 */
[----:B------:R1:W5:Y:S02]  /*2640*/  @P0 R2UR UR6, R0 ;  /* 0x00000000000603c2 */ /* 0x00036400000e0000 */
[----:B-1----:R-:W-:Y:S01]  /*2650*/  LEA R0, P0, R8, R24, 0x5 ;  /* 0x0000001808007211 */ /* 0x002fe200078028ff */
[----:B-----5:R-:W-:-:S03]  /*2660*/  @UP1 UMOV UR4, UR6 ;  /* 0x0000000600041c82 */ /* 0x020fc60008000000 */
[----:B------:R-:W-:Y:S01]  /*2670*/  LEA.HI.X R2, R8, R23, R2, 0x5, P0 ;  /* 0x0000001708027211 */ /* 0x000fe200000f2c02 */
        /* <DEDUP_REMOVED lines=18> */
.L_x_1725:
[----:B--2---:R-:W-:Y:S05]  /*27a0*/  BSYNC B0 ;  /* 0x0000000000007941 */ /* 0x004fea0003800000 */
.L_x_1724:
        /* <DEDUP_REMOVED lines=26> */
.L_x_1727:
[----:B------:R-:W-:Y:S05]  /*2950*/  BSYNC B0 ;  /* 0x0000000000007941 */ /* 0x000fea0003800000 */
.L_x_1726:
[----:B------:R-:W-:Y:S01]  /*2960*/  SHF.R.S32.HI R7, RZ, 0x4, R21 ;  /* 0x00000004ff077819 */ /* 0x000fe20000011415 */
[C---:B------:R-:W-:Y:S01]  /*2970*/  IMAD.SHL.U32 R5, R18.reuse, 0x40, RZ ;  /* 0x0000004012057824 */ /* 0x040fe200078e00ff */
[----:B------:R-:W-:Y:S01]  /*2980*/  R2P PR, R18, 0x6 ;  /* 0x0000000612007804 */ /* 0x000fe20000000000 */
[----:B------:R-:W-:Y:S01]  /*2990*/  IMAD.SHL.U32 R2, R19, 0x40, RZ ;  /* 0x0000004013027824 */ /* 0x000fe200078e00ff */
[----:B------:R-:W-:Y:S01]  /*29a0*/  LEA.HI R0, R21, R7, RZ, 0x1 ;  /* 0x0000000715007211 */ /* 0x000fe200078f08ff */
[----:B-1----:R-:W-:Y:S01]  /*29b0*/  IMAD.SHL.U32 R8, R20, 0x40, RZ ;  /* 0x0000004014087824 */ /* 0x002fe200078e00ff */
        /* <DEDUP_REMOVED lines=16> */
[----:B------:R-:W-:-:S02]  /*2ac0*/  IMAD R5, R232, 0x10, R92 ;  /* 0x00000010e8057824 */ /* 0x000fc400078e025c */
[----:B------:R-:W-:Y:S02]  /*2ad0*/  IMAD R0, R7, 0x200, R0 ;  /* 0x0000020007007824 */ /* 0x000fe400078e0200 */
[----:B------:R-:W-:Y:S01]  /*2ae0*/  IMAD.IADD R2, R105, 0x1, R2 ;  /* 0x0000000169027824 */ /* 0x000fe200078e0202 */
[----:B------:R-:W-:Y:S01]  /*2af0*/  IADD3 R93, R5, UR11, RZ ;  /* 0x0000000b055d7c10 */ /* 0x000fe2000fffe0ff */
[----:B------:R-:W-:Y:S02]  /*2b00*/  IMAD.SHL.U32 R192, R0, 0x2, RZ ;  /* 0x0000000200c07824 */ /* 0x000fe400078e00ff */
[----:B------:R-:W-:Y:S02]  /*2b10*/  IMAD.SHL.U32 R194, R2, 0x2, RZ ;  /* 0x0000000202c27824 */ /* 0x000fe400078e00ff */
[----:B------:R-:W-:Y:S01]  /*2b20*/  IMAD.U32 R2, RZ, RZ, UR26 ;  /* 0x0000001aff027e24 */ /* 0x000fe2000f8e00ff */
[----:B---3--:R-:W-:Y:S01]  /*2b30*/  LDSM.16.M88.4 R20, [R192+0x8800] ;  /* 0x00880000c014783b */ /* 0x008fe20000000200 */
[----:B------:R-:W-:Y:S01]  /*2b40*/  IADD3 R0, R192, 0x8000, RZ ;  /* 0x00008000c0007810 */ /* 0x000fe20007ffe0ff */
[----:B------:R-:W-:Y:S01]  /*2b50*/  IMAD R196, R4, 0x2, R194 ;  /* 0x0000000204c47824 */ /* 0x000fe200078e02c2 */
[----:B------:R-:W-:Y:S01]  /*2b60*/  IADD3 R203, R192, 0x8020, RZ ;  /* 0x00008020c0cb7810 */ /* 0x000fe20007ffe0ff */
[----:B----4-:R-:W1:Y:S01]  /*2b70*/  LDSM.16.M88.4 R8, [R194+0x2000] ;  /* 0x00200000c208783b */ /* 0x010e620000000200 */
[----:B------:R-:W-:Y:S01]  /*2b80*/  @P1 IADD3 R203, R0, -0x20, RZ ;  /* 0xffffffe000cb1810 */ /* 0x000fe20007ffe0ff */
[----:B------:R-:W-:-:S02]  /*2b90*/  IMAD.MOV.U32 R0, RZ, RZ, 0x40 ;  /* 0x00000040ff007424 */ /* 0x000fc400078e00ff */
[----:B------:R-:W3:Y:S01]  /*2ba0*/  LDSM.16.M88.4 R28, [R192+0x8000] ;  /* 0x00800000c01c783b */ /* 0x000ee20000000200 */
[----:B------:R-:W-:Y:S01]  /*2bb0*/  IMAD R202, R3, 0x2, R194 ;  /* 0x0000000203ca7824 */ /* 0x000fe200078e02c2 */
[----:B------:R-:W-:Y:S01]  /*2bc0*/  IADD3 R206, R203, 0x800, RZ ;  /* 0x00000800cbce7810 */ /* 0x000fe20007ffe0ff */
[----:B------:R-:W-:Y:S01]  /*2bd0*/  IMAD R200, R3, 0x2, R196 ;  /* 0x0000000203c87824 */ /* 0x000fe200078e02c4 */
[----:B------:R-:W4:Y:S01]  /*2be0*/  LDSM.16.M88.4 R12, [R194] ;  /* 0x00000000c20c783b */ /* 0x000f220000000200 */
[----:B------:R-:W-:Y:S02]  /*2bf0*/  SEL R0, R0, 0xffffffc0, !P2 ;  /* 0xffffffc000007807 */ /* 0x000fe40005000000 */
[C---:B------:R-:W-:Y:S01]  /*2c00*/  IADD3 R205, R203.reuse, 0x1000, RZ ;  /* 0x00001000cbcd7810 */ /* 0x040fe20007ffe0ff */
[----:B------:R-:W-:Y:S01]  /*2c10*/  LDSM.16.M88.4 R16, [R196+0x2000] ;  /* 0x00200000c410783b */ /* 0x000fe20000000200 */
[----:B------:R-:W-:Y:S01]  /*2c20*/  IADD3 R204, R203, 0x1800, RZ ;  /* 0x00001800cbcc7810 */ /* 0x000fe20007ffe0ff */
[----:B------:R-:W-:-:S02]  /*2c30*/  IMAD.IADD R201, R192, 0x1, R0 ;  /* 0x00000001c0c97824 */ /* 0x000fc400078e0200 */
[----:B------:R-:W5:Y:S01]  /*2c40*/  LDSM.16.M88.4 R32, [R203+0x800] ;  /* 0x00080000cb20783b */ /* 0x000f620000000200 */
[----:B------:R-:W-:Y:S02]  /*2c50*/  IMAD.IADD R199, R0, 0x1, R203 ;  /* 0x0000000100c77824 */ /* 0x000fe400078e02cb */
[----:B------:R-:W-:Y:S01]  /*2c60*/  IMAD.U32 R0, RZ, RZ, UR12 ;  /* 0x0000000cff007e24 */ /* 0x000fe2000f8e00ff */
[----:B------:R-:W2:Y:S04]  /*2c70*/  LDSM.16.M88.4 R36, [R203] ;  /* 0x00000000cb24783b */ /* 0x000ea80000000200 */
[----:B------:R-:W2:Y:S01]  /*2c80*/  LDSM.16.M88.4 R24, [R196] ;  /* 0x00000000c418783b */ /* 0x000ea20000000200 */
[----:B------:R-:W-:-:S03]  /*2c90*/  IADD3 R0, R0, -UR13, R93 ;  /* 0x8000000d00007c10 */ /* 0x000fc6000fffe05d */
[----:B------:R-:W-:Y:S04]  /*2ca0*/  LDSM.16.M88.4 R68, [R201+0x8000] ;  /* 0x00800000c944783b */ /* 0x000fe80000000200 */
[----:B------:R-:W-:Y:S04]  /*2cb0*/  LDSM.16.M88.4 R72, [R201+0x8800] ;  /* 0x00880000c948783b */ /* 0x000fe80000000200 */
[----:B------:R-:W-:Y:S01]  /*2cc0*/  STL [R1+0x38], R93 ;  /* 0x0000385d01007387 */ /* 0x000fe20000100800 */
[C---:B-1----:R-:W-:Y:S08]  /*2cd0*/  HMMA.16816.F32 R40, R8.reuse, R20, RZ ;  /* 0x000000140828723c */ /* 0x042ff000000018ff */
[C---:B---3--:R-:W-:Y:S08]  /*2ce0*/  HMMA.16816.F32 R44, R8.reuse, R28, RZ ;  /* 0x0000001c082c723c */ /* 0x048ff000000018ff */
[C---:B------:R-:W-:Y:S08]  /*2cf0*/  HMMA.16816.F32 R48, R8.reuse, R30, RZ ;  /* 0x0000001e0830723c */ /* 0x040ff000000018ff */
[----:B------:R-:W-:Y:S01]  /*2d00*/  HMMA.16816.F32 R52, R8, R22, RZ ;  /* 0x000000160834723c */ /* 0x000fe200000018ff */
[----:B------:R-:W1:Y:S07]  /*2d10*/  LDSM.16.M88.4 R8, [R202+0x2000] ;  /* 0x00200000ca08783b */ /* 0x000e6e0000000200 */
[C---:B----4-:R-:W-:Y:S08]  /*2d20*/  HMMA.16816.F32 R80, R12.reuse, R28, RZ ;  /* 0x0000001c0c50723c */ /* 0x050ff000000018ff */
[C---:B------:R-:W-:Y:S08]  /*2d30*/  HMMA.16816.F32 R76, R12.reuse, R30, RZ ;  /* 0x0000001e0c4c723c */ /* 0x040ff000000018ff */
[C---:B------:R-:W-:Y:S08]  /*2d40*/  HMMA.16816.F32 R64, R12.reuse, R20, RZ ;  /* 0x000000140c40723c */ /* 0x040ff000000018ff */
[----:B------:R-:W-:Y:S01]  /*2d50*/  HMMA.16816.F32 R56, R12, R22, RZ ;  /* 0x000000160c38723c */ /* 0x000fe200000018ff */
[----:B------:R-:W3:Y:S04]  /*2d60*/  LDSM.16.M88.4 R20, [R202] ;  /* 0x00000000ca14783b */ /* 0x000ee80000000200 */
[----:B------:R-:W-:Y:S03]  /*2d70*/  LDSM.16.M88.4 R12, [R200+0x2000] ;  /* 0x00200000c80c783b */ /* 0x000fe60000000200 */
[C---:B-----5:R-:W-:Y:S08]  /*2d80*/  HMMA.16816.F32 R28, R16.reuse, R32, R40 ;  /* 0x00000020101c723c */ /* 0x060ff00000001828 */
[C---:B--2---:R-:W-:Y:S08]  /*2d90*/  HMMA.16816.F32 R60, R16.reuse, R36, R44 ;  /* 0x00000024103c723c */ /* 0x044ff0000000182c */
[C---:B------:R-:W-:Y:S01]  /*2da0*/  HMMA.16816.F32 R40, R16.reuse, R38, R48 ;  /* 0x000000261028723c */ /* 0x040fe20000001830 */
[----:B------:R-:W-:Y:S07]  /*2db0*/  LDSM.16.M88.4 R48, [R199+0x800] ;  /* 0x00080000c730783b */ /* 0x000fee0000000200 */
[----:B------:R-:W-:Y:S01]  /*2dc0*/  HMMA.16816.F32 R44, R16, R34, R52 ;  /* 0x00000022102c723c */ /* 0x000fe20000001834 */
[----:B------:R-:W2:Y:S04]  /*2dd0*/  LDSM.16.M88.4 R52, [R199] ;  /* 0x00000000c734783b */ /* 0x000ea80000000200 */
[----:B------:R-:W4:Y:S03]  /*2de0*/  LDSM.16.M88.4 R16, [R200] ;  /* 0x00000000c810783b */ /* 0x000f260000000200 */
[C---:B------:R-:W-:Y:S08]  /*2df0*/  HMMA.16816.F32 R84, R24.reuse, R36, R80 ;  /* 0x000000241854723c */ /* 0x040ff00000001850 */
[C---:B------:R-:W-:Y:S01]  /*2e00*/  HMMA.16816.F32 R76, R24.reuse, R38, R76 ;  /* 0x00000026184c723c */ /* 0x040fe2000000184c */
[----:B------:R-:W-:Y:S07]  /*2e10*/  LDSM.16.M88.4 R36, [R192+0x9000] ;  /* 0x00900000c024783b */ /* 0x000fee0000000200 */
[C---:B------:R-:W-:Y:S08]  /*2e20*/  HMMA.16816.F32 R88, R24.reuse, R32, R64 ;  /* 0x000000201858723c */ /* 0x040ff00000001840 */
[----:B------:R-:W-:Y:S08]  /*2e30*/  HMMA.16816.F32 R32, R24, R34, R56 ;  /* 0x000000221820723c */ /* 0x000ff00000001838 */
[C---:B-1----:R-:W-:Y:S08]  /*2e40*/  HMMA.16816.F32 R60, R8.reuse, R68, R60 ;  /* 0x00000044083c723c */ /* 0x042ff0000000183c */
[C---:B------:R-:W-:Y:S08]  /*2e50*/  HMMA.16816.F32 R80, R8.reuse, R72, R28 ;  /* 0x000000480850723c */ /* 0x040ff0000000181c */
[C---:B------:R-:W-:Y:S08]  /*2e60*/  HMMA.16816.F32 R24, R8.reuse, R70, R40 ;  /* 0x000000460818723c */ /* 0x040ff00000001828 */
[----:B------:R-:W-:Y:S01]  /*2e70*/  HMMA.16816.F32 R56, R8, R74, R44 ;  /* 0x0000004a0838723c */ /* 0x000fe2000000182c */
[----:B------:R-:W1:Y:S04]  /*2e80*/  LDSM.16.M88.4 R8, [R194+0x6000] ;  /* 0x00600000c208783b */ /* 0x000e680000000200 */
[----:B------:R-:W5:Y:S03]  /*2e90*/  LDSM.16.M88.4 R44, [R192+0x9800] ;  /* 0x00980000c02c783b */ /* 0x000f660000000200 */
[C---:B---3--:R-:W-:Y:S08]  /*2ea0*/  HMMA.16816.F32 R64, R20.reuse, R68, R84 ;  /* 0x000000441440723c */ /* 0x048ff00000001854 */
[C---:B------:R-:W-:Y:S08]  /*2eb0*/  HMMA.16816.F32 R68, R20.reuse, R70, R76 ;  /* 0x000000461444723c */ /* 0x040ff0000000184c */
[C---:B------:R-:W-:Y:S08]  /*2ec0*/  HMMA.16816.F32 R76, R20.reuse, R72, R88 ;  /* 0x00000048144c723c */ /* 0x040ff00000001858 */
[----:B------:R-:W-:Y:S08]  /*2ed0*/  HMMA.16816.F32 R40, R20, R74, R32 ;  /* 0x0000004a1428723c */ /* 0x000ff00000001820 */
[C---:B--2---:R-:W-:Y:S08]  /*2ee0*/  HMMA.16816.F32 R32, R12.reuse, R52, R60 ;  /* 0x000000340c20723c */ /* 0x044ff0000000183c */
[C---:B------:R-:W-:Y:S01]  /*2ef0*/  HMMA.16816.F32 R28, R12.reuse, R54, R24 ;  /* 0x000000360c1c723c */ /* 0x040fe20000001818 */
[----:B------:R-:W2:Y:S07]  /*2f00*/  LDSM.16.M88.4 R24, [R194+0x4000] ;  /* 0x00400000c218783b */ /* 0x000eae0000000200 */
[C---:B------:R-:W-:Y:S08]  /*2f10*/  HMMA.16816.F32 R20, R12.reuse, R48, R80 ;  /* 0x000000300c14723c */ /* 0x040ff00000001850 */
[----:B------:R-:W-:Y:S08]  /*2f20*/  HMMA.16816.F32 R12, R12, R50, R56 ;  /* 0x000000320c0c723c */ /* 0x000ff00000001838 */
[C---:B----4-:R-:W-:Y:S08]  /*2f30*/  HMMA.16816.F32 R60, R16.reuse, R48, R76 ;  /* 0x00000030103c723c */ /* 0x050ff0000000184c */
[C---:B------:R-:W-:Y:S07]  /*2f40*/  HMMA.16816.F32 R48, R16.reuse, R50, R40 ;  /* 0x000000321030723c */ /* 0x040fee0000001828 */
[----:B------:R-:W-:Y:S01]  /*2f50*/  IMAD.SHL.U32 R40, R107, 0x2, RZ ;  /* 0x000000026b287824 */ /* 0x000fe200078e00ff */
[----:B------:R-:W-:Y:S04]  /*2f60*/  HMMA.16816.F32 R56, R16, R52, R64 ;  /* 0x000000341038723c */ /* 0x000fe80000001840 */
[----:B------:R-:W-:-:S04]  /*2f70*/  LOP3.LUT R40, R40, 0x6, RZ, 0xc0, !PT ;  /* 0x0000000628287812 */ /* 0x000fc800078ec0ff */
[----:B------:R-:W-:Y:S01]  /*2f80*/  HMMA.16816.F32 R52, R16, R54, R68 ;  /* 0x000000361034723c */ /* 0x000fe20000001844 */
[----:B------:R-:W-:-:S04]  /*2f90*/  IMAD R40, R2, 0x20, R40 ;  /* 0x0000002002287824 */ /* 0x000fc800078e0228 */
[----:B------:R-:W-:Y:S01]  /*2fa0*/  IMAD.IADD R2, R0, 0x1, -R40 ;  /* 0x0000000100027824 */ /* 0x000fe200078e0a28 */
[C---:B------:R-:W-:Y:S02]  /*2fb0*/  IADD3 R83, R40.reuse, 0x1, RZ ;  /* 0x0000000128537810 */ /* 0x040fe40007ffe0ff */
[C---:B-1----:R-:W-:Y:S01]  /*2fc0*/  HMMA.16816.F32 R32, R8.reuse, R36, R32 ;  /* 0x000000240820723c */ /* 0x042fe20000001820 */
[----:B------:R-:W-:Y:S02]  /*2fd0*/  IADD3 R43, R40, 0x8, RZ ;  /* 0x00000008282b7810 */ /* 0x000fe40007ffe0ff */
[----:B------:R-:W-:Y:S01]  /*2fe0*/  IABS R2, R2 ;  /* 0x0000000200027213 */ /* 0x000fe20000000000 */
[----:B------:R-:W-:Y:S01]  /*2ff0*/  IMAD.IADD R6, R0, 0x1, -R83 ;  /* 0x0000000100067824 */ /* 0x000fe200078e0a53 */
[C---:B------:R-:W-:Y:S02]  /*3000*/  IADD3 R42, R40.reuse, 0x9, RZ ;  /* 0x00000009282a7810 */ /* 0x040fe40007ffe0ff */
[----:B------:R-:W-:Y:S01]  /*3010*/  IADD3 R41, R40, 0x10, RZ ;  /* 0x0000001028297810 */ /* 0x000fe20007ffe0ff */
[----:B------:R-:W-:Y:S01]  /*3020*/  HMMA.16816.F32 R16, R8, R38, R28 ;  /* 0x000000260810723c */ /* 0x000fe2000000181c */
[----:B------:R-:W-:Y:S01]  /*3030*/  IMAD.MOV.U32 R5, RZ, RZ, R2 ;  /* 0x000000ffff057224 */ /* 0x000fe200078e0002 */
[----:B------:R-:W-:Y:S01]  /*3040*/  IABS R2, R6 ;  /* 0x0000000600027213 */ /* 0x000fe20000000000 */
[----:B------:R-:W-:Y:S01]  /*3050*/  LDSM.16.M88.4 R28, [R203+0x1800] ;  /* 0x00180000cb1c783b */ /* 0x000fe20000000200 */
[----:B------:R-:W-:Y:S01]  /*3060*/  IMAD.IADD R6, R0, 0x1, -R41 ;  /* 0x0000000100067824 */ /* 0x000fe200078e0a29 */
[----:B------:R1:W-:Y:S01]  /*3070*/  I2F R101, R5 ;  /* 0x0000000500657306 */ /* 0x0003e20000201400 */
[----:B------:R-:W-:-:S02]  /*3080*/  IADD3 R82, R40, 0x11, RZ ;  /* 0x0000001128527810 */ /* 0x000fc40007ffe0ff */
[C---:B-----5:R-:W-:Y:S01]  /*3090*/  HMMA.16816.F32 R64, R8.reuse, R44, R20 ;  /* 0x0000002c0840723c */ /* 0x060fe20000001814 */
[----:B------:R-:W-:Y:S01]  /*30a0*/  LDSM.16.M88.4 R20, [R196+0x4000] ;  /* 0x00400000c414783b */ /* 0x000fe20000000200 */
[C---:B------:R-:W-:Y:S02]  /*30b0*/  IADD3 R81, R40.reuse, 0x18, RZ ;  /* 0x0000001828517810 */ /* 0x040fe40007ffe0ff */
[C---:B------:R-:W-:Y:S01]  /*30c0*/  IADD3 R80, R40.reuse, 0x19, RZ ;  /* 0x0000001928507810 */ /* 0x040fe20007ffe0ff */
[----:B------:R3:W-:Y:S01]  /*30d0*/  I2F R104, R2 ;  /* 0x0000000200687306 */ /* 0x0007e20000201400 */
[----:B------:R-:W-:Y:S02]  /*30e0*/  ISETP.GE.AND P1, PT, R40, UR12, PT ;  /* 0x0000000c28007c0c */ /* 0x000fe4000bf26270 */
[----:B------:R-:W-:Y:S01]  /*30f0*/  HMMA.16816.F32 R68, R8, R46, R12 ;  /* 0x0000002e0844723c */ /* 0x000fe2000000180c */
[----:B------:R-:W4:Y:S01]  /*3100*/  LDSM.16.M88.4 R12, [R203+0x1000] ;  /* 0x00100000cb0c783b */ /* 0x000f220000000200 */
[----:B------:R-:W-:-:S02]  /*3110*/  ISETP.GE.AND P6, PT, R43, UR12, PT ;  /* 0x0000000c2b007c0c */ /* 0x000fc4000bfc6270 */
[----:B------:R-:W-:Y:S01]  /*3120*/  ISETP.GE.AND P5, PT, R42, UR12, PT ;  /* 0x0000000c2a007c0c */ /* 0x000fe2000bfa6270 */
[----:B------:R-:W5:Y:S01]  /*3130*/  LDSM.16.M88.4 R8, [R196+0x6000] ;  /* 0x00600000c408783b */ /* 0x000f620000000200 */
[C---:B-1----:R-:W-:Y:S01]  /*3140*/  IMAD.IADD R5, R0.reuse, 0x1, -R43 ;  /* 0x0000000100057824 */ /* 0x042fe200078e0a2b */
[----:B------:R-:W-:Y:S01]  /*3150*/  ISETP.GE.AND P4, PT, R41, UR12, PT ;  /* 0x0000000c29007c0c */ /* 0x000fe2000bf86270 */
[C---:B--2---:R-:W-:Y:S01]  /*3160*/  HMMA.16816.F32 R56, R24.reuse, R36, R56 ;  /* 0x000000241838723c */ /* 0x044fe20000001838 */
[----:B------:R-:W-:Y:S02]  /*3170*/  ISETP.GE.AND P0, PT, R83, UR12, PT ;  /* 0x0000000c53007c0c */ /* 0x000fe4000bf06270 */
[----:B------:R-:W-:Y:S01]  /*3180*/  IABS R5, R5 ;  /* 0x0000000500057213 */ /* 0x000fe20000000000 */
[----:B---3--:R-:W-:Y:S01]  /*3190*/  IMAD.IADD R2, R0, 0x1, -R42 ;  /* 0x0000000100027824 */ /* 0x008fe200078e0a2a */
[----:B------:R-:W-:Y:S02]  /*31a0*/  ISETP.GE.AND P3, PT, R82, UR12, PT ;  /* 0x0000000c52007c0c */ /* 0x000fe4000bf66270 */
[----:B------:R1:W-:Y:S01]  /*31b0*/  I2F R103, R5 ;  /* 0x0000000500677306 */ /* 0x0003e20000201400 */
[----:B------:R-:W-:Y:S01]  /*31c0*/  HMMA.16816.F32 R76, R24, R38, R52 ;  /* 0x00000026184c723c */ /* 0x000fe20000001834 */
[----:B------:R-:W-:Y:S01]  /*31d0*/  LDSM.16.M88.4 R36, [R201+0x9000] ;  /* 0x00900000c924783b */ /* 0x000fe20000000200 */
[----:B------:R-:W-:-:S02]  /*31e0*/  IABS R2, R2 ;  /* 0x0000000200027213 */ /* 0x000fc40000000000 */
[----:B------:R-:W-:-:S04]  /*31f0*/  ISETP.GE.AND P2, PT, R81, UR12, PT ;  /* 0x0000000c51007c0c */ /* 0x000fc8000bf46270 */
[----:B------:R-:W-:Y:S01]  /*3200*/  HMMA.16816.F32 R72, R24, R44, R60 ;  /* 0x0000002c1848723c */ /* 0x000fe2000000183c */
[----:B-1----:R-:W-:Y:S01]  /*3210*/  IMAD.MOV.U32 R5, RZ, RZ, R2 ;  /* 0x000000ffff057224 */ /* 0x002fe200078e0002 */
[----:B------:R-:W-:Y:S01]  /*3220*/  IABS R2, R6 ;  /* 0x0000000600027213 */ /* 0x000fe20000000000 */
[----:B------:R-:W-:-:S05]  /*3230*/  IMAD.IADD R6, R0, 0x1, -R82 ;  /* 0x0000000100067824 */ /* 0x000fca00078e0a52 */
[----:B------:R-:W-:Y:S01]  /*3240*/  HMMA.16816.F32 R60, R24, R46, R48 ;  /* 0x0000002e183c723c */ /* 0x000fe20000001830 */
[----:B------:R1:W-:Y:S07]  /*3250*/  I2F R102, R5 ;  /* 0x0000000500667306 */ /* 0x0003ee0000201400 */
[-C--:B----4-:R-:W-:Y:S08]  /*3260*/  HMMA.16816.F32 R56, R20, R12.reuse, R56 ;  /* 0x0000000c1438723c */ /* 0x090ff00000001838 */
[C---:B-----5:R-:W-:Y:S01]  /*3270*/  HMMA.16816.F32 R52, R8.reuse, R12, R32 ;  /* 0x0000000c0834723c */ /* 0x060fe20000001820 */
[----:B-1----:R-:W-:Y:S01]  /*3280*/  IMAD.MOV.U32 R5, RZ, RZ, R2 ;  /* 0x000000ffff057224 */ /* 0x002fe200078e0002 */
[----:B------:R-:W-:Y:S01]  /*3290*/  IABS R2, R6 ;  /* 0x0000000600027213 */ /* 0x000fe20000000000 */
[C---:B------:R-:W-:Y:S01]  /*32a0*/  IMAD.IADD R6, R0.reuse, 0x1, -R81 ;  /* 0x0000000100067824 */ /* 0x040fe200078e0a51 */
[----:B------:R-:W-:Y:S01]  /*32b0*/  LDSM.16.M88.4 R32, [R201+0x9800] ;  /* 0x00980000c920783b */ /* 0x000fe20000000200 */
[----:B------:R1:W-:Y:S03]  /*32c0*/  I2F R100, R5 ;  /* 0x0000000500647306 */ /* 0x0003e60000201400 */
[----:B------:R-:W-:Y:S01]  /*32d0*/  IABS R6, R6 ;  /* 0x0000000600067213 */ /* 0x000fe20000000000 */
[C---:B------:R-:W-:Y:S01]  /*32e0*/  HMMA.16816.F32 R24, R8.reuse, R14, R16 ;  /* 0x0000000e0818723c */ /* 0x040fe20000001810 */
[----:B------:R-:W2:Y:S03]  /*32f0*/  LDSM.16.M88.4 R16, [R202+0x6000] ;  /* 0x00600000ca10783b */ /* 0x000ea60000000200 */
[----:B------:R3:W4:Y:S04]  /*3300*/  I2F R99, R2 ;  /* 0x0000000200637306 */ /* 0x0007280000201400 */
[----:B------:R-:W-:Y:S01]  /*3310*/  HMMA.16816.F32 R44, R8, R28, R64 ;  /* 0x0000001c082c723c */ /* 0x000fe20000001840 */
[----:B-1----:R-:W-:-:S03]  /*3320*/  IADD3 R5, R0, 0x8, RZ ;  /* 0x0000000800057810 */ /* 0x002fc60007ffe0ff */
[----:B------:R1:W-:Y:S04]  /*3330*/  I2F R98, R6 ;  /* 0x0000000600627306 */ /* 0x0003e80000201400 */
[----:B------:R-:W-:Y:S01]  /*3340*/  HMMA.16816.F32 R48, R8, R30, R68 ;  /* 0x0000001e0830723c */ /* 0x000fe20000001844 */
[----:B---3--:R-:W-:-:S07]  /*3350*/  IMAD.IADD R2, R0, 0x1, -R80 ;  /* 0x0000000100027824 */ /* 0x008fce00078e0a50 */
[----:B------:R-:W-:Y:S01]  /*3360*/  HMMA.16816.F32 R64, R20, R14, R76 ;  /* 0x0000000e1440723c */ /* 0x000fe2000000184c */
[----:B------:R-:W-:Y:S01]  /*3370*/  IABS R2, R2 ;  /* 0x0000000200027213 */ /* 0x000fe20000000000 */
[----:B------:R-:W3:Y:S01]  /*3380*/  LDSM.16.M88.4 R12, [R202+0x4000] ;  /* 0x00400000ca0c783b */ /* 0x000ee20000000200 */
[----:B-1----:R-:W-:-:S03]  /*3390*/  IMAD.IADD R6, R5, 0x1, -R40 ;  /* 0x0000000105067824 */ /* 0x002fc600078e0a28 */
[----:B------:R-:W-:Y:S01]  /*33a0*/  IMAD.MOV.U32 R7, RZ, RZ, R2 ;  /* 0x000000ffff077224 */ /* 0x000fe200078e0002 */
[C---:B------:R-:W-:Y:S01]  /*33b0*/  IADD3 R2, R0.reuse, 0x40, RZ ;  /* 0x0000004000027810 */ /* 0x040fe20007ffe0ff */
[----:B------:R-:W-:Y:S01]  /*33c0*/  HMMA.16816.F32 R68, R20, R28, R72 ;  /* 0x0000001c1444723c */ /* 0x000fe20000001848 */
[----:B------:R-:W-:Y:S01]  /*33d0*/  IABS R6, R6 ;  /* 0x0000000600067213 */ /* 0x000fe20000000000 */
[----:B------:R1:W-:Y:S01]  /*33e0*/  I2F R97, R7 ;  /* 0x0000000700617306 */ /* 0x0003e20000201400 */
[----:B------:R-:W-:Y:S01]  /*33f0*/  IADD3 R0, R0, 0x48, RZ ;  /* 0x0000004800007810 */ /* 0x000fe20007ffe0ff */
[----:B------:R-:W-:-:S04]  /*3400*/  IMAD.IADD R8, R2, 0x1, -R40 ;  /* 0x0000000102087824 */ /* 0x000fc800078e0a28 */
[C---:B--2---:R-:W-:Y:S08]  /*3410*/  HMMA.16816.F32 R52, R16.reuse, R36, R52 ;  /* 0x000000241034723c */ /* 0x044ff00000001834 */
[----:B------:R-:W-:Y:S01]  /*3420*/  HMMA.16816.F32 R72, R16, R38, R24 ;  /* 0x000000261048723c */ /* 0x000fe20000001818 */
[----:B------:R-:W-:Y:S01]  /*3430*/  LDSM.16.M88.4 R24, [R199+0x1000] ;  /* 0x00100000c718783b */ /* 0x000fe20000000200 */
[----:B-1----:R-:W-:Y:S01]  /*3440*/  IMAD.MOV.U32 R7, RZ, RZ, R6 ;  /* 0x000000ffff077224 */ /* 0x002fe200078e0006 */
[----:B------:R-:W-:Y:S01]  /*3450*/  IABS R6, R8 ;  /* 0x0000000800067213 */ /* 0x000fe20000000000 */
[----:B------:R-:W-:-:S02]  /*3460*/  IMAD.IADD R8, R2, 0x1, -R83 ;  /* 0x0000000102087824 */ /* 0x000fc400078e0a53 */
[----:B------:R1:W-:Y:S02]  /*3470*/  I2F R94, R7 ;  /* 0x00000007005e7306 */ /* 0x0003e40000201400 */
[C---:B------:R-:W-:Y:S06]  /*3480*/  HMMA.16816.F32 R76, R16.reuse, R32, R44 ;  /* 0x00000020104c723c */ /* 0x040fec000000182c */
[----:B------:R2:W5:Y:S02]  /*3490*/  I2F R92, R6 ;  /* 0x00000006005c7306 */ /* 0x0005640000201400 */
[----:B------:R-:W-:Y:S01]  /*34a0*/  HMMA.16816.F32 R84, R16, R34, R48 ;  /* 0x000000221054723c */ /* 0x000fe20000001830 */
[----:B-1----:R-:W-:-:S06]  /*34b0*/  IMAD.IADD R7, R0, 0x1, -R40 ;  /* 0x0000000100077824 */ /* 0x002fcc00078e0a28 */
[----:B------:R-:W-:Y:S01]  /*34c0*/  IMAD.IADD R16, R2, 0x1, -R43 ;  /* 0x0000000102107824 */ /* 0x000fe200078e0a2b */
[----:B------:R-:W-:Y:S01]  /*34d0*/  HMMA.16816.F32 R60, R20, R30, R60 ;  /* 0x0000001e143c723c */ /* 0x000fe2000000183c */
[----:B------:R-:W1:Y:S01]  /*34e0*/  LDSM.16.M88.4 R20, [R200+0x6000] ;  /* 0x00600000c814783b */ /* 0x000e620000000200 */
[----:B------:R-:W-:Y:S01]  /*34f0*/  IABS R7, R7 ;  /* 0x0000000700077213 */ /* 0x000fe20000000000 */
[----:B--2---:R-:W-:-:S03]  /*3500*/  IMAD.IADD R6, R5, 0x1, -R83 ;  /* 0x0000000105067824 */ /* 0x004fc600078e0a53 */
[----:B------:R2:W1:Y:S01]  /*3510*/  I2F R90, R7 ;  /* 0x00000007005a7306 */ /* 0x0004620000201400 */
[----:B------:R-:W-:Y:S01]  /*3520*/  LDSM.16.M88.4 R28, [R199+0x1800] ;  /* 0x00180000c71c783b */ /* 0x000fe20000000200 */
[----:B---3--:R-:W-:Y:S01]  /*3530*/  HMMA.16816.F32 R48, R12, R36, R56 ;  /* 0x000000240c30723c */ /* 0x008fe20000001838 */
[----:B------:R-:W-:-:S07]  /*3540*/  IABS R6, R6 ;  /* 0x0000000600067213 */ /* 0x000fce0000000000 */
[----:B------:R-:W-:Y:S01]  /*3550*/  HMMA.16816.F32 R44, R12, R38, R64 ;  /* 0x000000260c2c723c */ /* 0x000fe20000001840 */
[----:B--2---:R-:W-:Y:S01]  /*3560*/  IMAD.MOV.U32 R7, RZ, RZ, R6 ;  /* 0x000000ffff077224 */ /* 0x004fe200078e0006 */
[----:B------:R-:W-:Y:S01]  /*3570*/  IABS R6, R8 ;  /* 0x0000000800067213 */ /* 0x000fe20000000000 */
[----:B------:R-:W-:-:S05]  /*3580*/  IMAD.IADD R8, R0, 0x1, -R83 ;  /* 0x0000000100087824 */ /* 0x000fca00078e0a53 */
[----:B------:R-:W-:Y:S01]  /*3590*/  HMMA.16816.F32 R36, R12, R32, R68 ;  /* 0x000000200c24723c */ /* 0x000fe20000001844 */
[----:B------:R2:W-:Y:S07]  /*35a0*/  I2F R96, R7 ;  /* 0x0000000700607306 */ /* 0x0005ee0000201400 */
[----:B-1----:R-:W-:Y:S01]  /*35b0*/  HMMA.16816.F32 R64, R20, R24, R52 ;  /* 0x000000181440723c */ /* 0x002fe20000001834 */
[----:B--2---:R-:W-:Y:S01]  /*35c0*/  IMAD.MOV.U32 R7, RZ, RZ, R6 ;  /* 0x000000ffff077224 */ /* 0x004fe200078e0006 */
[----:B------:R-:W-:Y:S01]  /*35d0*/  IABS R6, R8 ;  /* 0x0000000800067213 */ /* 0x000fe20000000000 */
[----:B------:R-:W-:-:S02]  /*35e0*/  IMAD.IADD R8, R5, 0x1, -R43 ;  /* 0x0000000105087824 */ /* 0x000fc400078e0a2b */
[----:B------:R1:W2:Y:S02]  /*35f0*/  I2F R95, R7 ;  /* 0x00000007005f7306 */ /* 0x0002a40000201400 */
[----:B-1----:R-:W-:Y:S01]  /*3600*/  IMAD.MOV.U32 R7, RZ, RZ, R6 ;  /* 0x000000ffff077224 */ /* 0x002fe200078e0006 */
[----:B------:R-:W-:Y:S02]  /*3610*/  IABS R6, R8 ;  /* 0x0000000800067213 */ /* 0x000fe40000000000 */
[----:B------:R-:W1:Y:S03]  /*3620*/  LDSM.16.M88.4 R8, [R200+0x4000] ;  /* 0x00400000c808783b */ /* 0x000e660000000200 */
[----:B------:R3:W-:Y:S01]  /*3630*/  I2F R93, R7 ;  /* 0x00000007005d7306 */ /* 0x0007e20000201400 */
[----:B------:R-:W-:-:S04]  /*3640*/  DEPBAR.LE SB0, 0x0 ;  /* 0x000080000000791a */ /* 0x000fc80000000000 */
[----:B---3--:R-:W-:Y:S01]  /*3650*/  IMAD.MOV.U32 R7, RZ, RZ, R6 ;  /* 0x000000ffff077224 */ /* 0x008fe200078e0006 */
[----:B------:R-:W-:Y:S01]  /*3660*/  IABS R6, R16 ;  /* 0x0000001000067213 */ /* 0x000fe20000000000 */
[----:B------:R-:W-:Y:S02]  /*3670*/  IMAD.IADD R16, R0, 0x1, -R43 ;  /* 0x0000000100107824 */ /* 0x000fe400078e0a2b */
[----:B------:R3:W1:Y:S02]  /*3680*/  I2F R91, R7 ;  /* 0x00000007005b7306 */ /* 0x0006640000201400 */
[----:B---3--:R-:W-:Y:S01]  /*3690*/  IMAD.MOV.U32 R7, RZ, RZ, R6 ;  /* 0x000000ffff077224 */ /* 0x008fe200078e0006 */
[----:B------:R-:W-:Y:S01]  /*36a0*/  IABS R6, R16 ;  /* 0x0000001000067213 */ /* 0x000fe20000000000 */
[----:B------:R-:W-:Y:S01]  /*36b0*/  IMAD.IADD R16, R5, 0x1, -R42 ;  /* 0x0000000105107824 */ /* 0x000fe200078e0a2a */
[C---:B-1----:R-:W-:Y:S03]  /*36c0*/  HMMA.16816.F32 R56, R8.reuse, R28, R36 ;  /* 0x0000001c0838723c */ /* 0x042fe60000001824 */
[----:B------:R1:W3:Y:S05]  /*36d0*/  I2F R89, R7 ;  /* 0x0000000700597306 */ /* 0x0002ea0000201400 */
[----:B------:R-:W-:Y:S01]  /*36e0*/  HMMA.16816.F32 R48, R8, R24, R48 ;  /* 0x000000180830723c */ /* 0x000fe20000001830 */
[----:B-1----:R-:W-:Y:S01]  /*36f0*/  IMAD.MOV.U32 R7, RZ, RZ, R6 ;  /* 0x000000ffff077224 */ /* 0x002fe200078e0006 */
[----:B------:R-:W-:-:S06]  /*3700*/  IABS R6, R16 ;  /* 0x0000001000067213 */ /* 0x000fcc0000000000 */
[----:B------:R-:W-:Y:S01]  /*3710*/  HMMA.16816.F32 R16, R12, R34, R60 ;  /* 0x000000220c10723c */ /* 0x000fe2000000183c */
[----:B------:R1:W-:Y:S07]  /*3720*/  I2F R88, R7 ;  /* 0x0000000700587306 */ /* 0x0003ee0000201400 */
[----:B----4-:R-:W-:Y:S02]  /*3730*/  FFMA.FTZ R33, R99, -UR4, R57 ;  /* 0x8000000463217c23 */ /* 0x010fe40008010039 */
[----:B------:R-:W-:Y:S01]  /*3740*/  IMAD.IADD R12, R5, 0x1, -R41 ;  /* 0x00000001050c7824 */ /* 0x000fe200078e0a29 */
[----:B------:R-:W-:Y:S01]  /*3750*/  HMMA.16816.F32 R60, R8, R26, R44 ;  /* 0x0000001a083c723c */ /* 0x000fe2000000182c */
[----:B------:R4:W-:Y:S01]  /*3760*/  I2F R70, R6 ;  /* 0x0000000600467306 */ /* 0x0009e20000201400 */
[----:B------:R-:W-:-:S03]  /*3770*/  FFMA.FTZ R34, R100, -UR4, R56 ;  /* 0x8000000464227c23 */ /* 0x000fc60008010038 */
[----:B------:R-:W-:Y:S02]  /*3780*/  FFMA.FTZ R32, R104, -UR4, R49 ;  /* 0x8000000468207c23 */ /* 0x000fe40008010031 */
[----:B-1----:R-:W-:-:S05]  /*3790*/  IMAD.IADD R7, R2, 0x1, -R42 ;  /* 0x0000000102077824 */ /* 0x002fca00078e0a2a */
[----:B------:R-:W-:Y:S01]  /*37a0*/  IABS R7, R7 ;  /* 0x0000000700077213 */ /* 0x000fe20000000000 */
[----:B------:R-:W-:Y:S01]  /*37b0*/  HMMA.16816.F32 R44, R8, R30, R16 ;  /* 0x0000001e082c723c */ /* 0x000fe20000001810 */
[C---:B----4-:R-:W-:Y:S02]  /*37c0*/  IMAD.IADD R6, R0.reuse, 0x1, -R42 ;  /* 0x0000000100067824 */ /* 0x050fe400078e0a2a */
[----:B------:R1:W4:Y:S03]  /*37d0*/  I2F R69, R7 ;  /* 0x0000000700457306 */ /* 0x0003260000201400 */
[----:B------:R-:W-:Y:S01]  /*37e0*/  IABS R6, R6 ;  /* 0x0000000600067213 */ /* 0x000fe20000000000 */
[----:B------:R-:W-:Y:S01]  /*37f0*/  IMAD.IADD R8, R0, 0x1, -R81 ;  /* 0x0000000100087824 */ /* 0x000fe200078e0a51 */
[----:B------:R-:W-:Y:S01]  /*3800*/  HMMA.16816.F32 R16, R20, R26, R72 ;  /* 0x0000001a1410723c */ /* 0x000fe20000001848 */
[----:B-----5:R-:W-:-:S02]  /*3810*/  FFMA.FTZ R10, R92, -UR4, R64 ;  /* 0x800000045c0a7c23 */ /* 0x020fc40008010040 */
[----:B------:R-:W-:Y:S02]  /*3820*/  FFMA.FTZ R9, R90, -UR4, R66 ;  /* 0x800000045a097c23 */ /* 0x000fe40008010042 */
[----:B------:R-:W-:Y:S02]  /*3830*/  FFMA.FTZ R11, R94, -UR4, R50 ;  /* 0x800000045e0b7c23 */ /* 0x000fe40008010032 */
[----:B------:R-:W-:Y:S01]  /*3840*/  FFMA.FTZ R36, R103, -UR4, R60 ;  /* 0x8000000467247c23 */ /* 0x000fe2000801003c */
[----:B------:R-:W-:Y:S01]  /*3850*/  FSEL R64, R9, -INF , !P1 ;  /* 0xff80000009407808 */ /* 0x000fe20004800000 */
[----:B--2---:R-:W-:Y:S01]  /*3860*/  FFMA.FTZ R9, R95, -UR4, R65 ;  /* 0x800000045f097c23 */ /* 0x004fe20008010041 */
[----:B------:R-:W-:Y:S01]  /*3870*/  FSEL R38, R11, -INF , !P1 ;  /* 0xff8000000b267808 */ /* 0x000fe20004800000 */
[----:B-1----:R-:W-:Y:S01]  /*3880*/  IMAD.MOV.U32 R7, RZ, RZ, R6 ;  /* 0x000000ffff077224 */ /* 0x002fe200078e0006 */
[----:B------:R-:W-:Y:S01]  /*3890*/  IABS R6, R12 ;  /* 0x0000000c00067213 */ /* 0x000fe20000000000 */
[----:B------:R-:W-:-:S02]  /*38a0*/  IMAD.IADD R12, R2, 0x1, -R41 ;  /* 0x00000001020c7824 */ /* 0x000fc400078e0a29 */
[----:B------:R1:W-:Y:S01]  /*38b0*/  I2F R68, R7 ;  /* 0x0000000700447306 */ /* 0x0003e20000201400 */
[----:B------:R-:W-:Y:S01]  /*38c0*/  FFMA.FTZ R26, R97, -UR4, R45 ;  /* 0x80000004611a7c23 */ /* 0x000fe2000801002d */
[----:B------:R-:W-:Y:S01]  /*38d0*/  FSEL R45, R32, -INF , !P0 ;  /* 0xff800000202d7808 */ /* 0x000fe20004000000 */
[----:B------:R-:W-:Y:S02]  /*38e0*/  FFMA.FTZ R35, R102, -UR4, R61 ;  /* 0x8000000466237c23 */ /* 0x000fe4000801003d */
[----:B------:R-:W-:Y:S02]  /*38f0*/  FFMA.FTZ R27, R98, -UR4, R44 ;  /* 0x80000004621b7c23 */ /* 0x000fe4000801002c */
[----:B------:R-:W-:Y:S01]  /*3900*/  FFMA.FTZ R25, R91, -UR4, R62 ;  /* 0x800000045b197c23 */ /* 0x000fe2000801003e */
[----:B------:R-:W-:Y:S01]  /*3910*/  FSEL R44, R35, -INF , !P5 ;  /* 0xff800000232c7808 */ /* 0x000fe20006800000 */
[----:B---3--:R-:W-:Y:S02]  /*3920*/  FFMA.FTZ R24, R89, -UR4, R16 ;  /* 0x8000000459187c23 */ /* 0x008fe40008010010 */
[----:B----4-:R-:W-:Y:S01]  /*3930*/  FFMA.FTZ R17, R69, -UR4, R17 ;  /* 0x8000000445117c23 */ /* 0x010fe20008010011 */
[----:B------:R-:W-:-:S02]  /*3940*/  FSEL R25, R25, -INF , !P6 ;  /* 0xff80000019197808 */ /* 0x000fc40007000000 */
[----:B------:R-:W-:Y:S01]  /*3950*/  FSEL R24, R24, -INF , !P6 ;  /* 0xff80000018187808 */ /* 0x000fe20007000000 */
[----:B-1----:R-:W-:Y:S01]  /*3960*/  IMAD.MOV.U32 R7, RZ, RZ, R6 ;  /* 0x000000ffff077224 */ /* 0x002fe200078e0006 */
[----:B------:R-:W-:Y:S01]  /*3970*/  IABS R6, R12 ;  /* 0x0000000c00067213 */ /* 0x000fe20000000000 */
[----:B------:R-:W-:Y:S02]  /*3980*/  IMAD.IADD R12, R0, 0x1, -R41 ;  /* 0x00000001000c7824 */ /* 0x000fe400078e0a29 */
[----:B------:R1:W2:Y:S01]  /*3990*/  I2F R55, R7 ;  /* 0x0000000700377306 */ /* 0x0002a20000201400 */
[C---:B------:R-:W-:Y:S08]  /*39a0*/  HMMA.16816.F32 R40, R20.reuse, R28, R76 ;  /* 0x0000001c1428723c */ /* 0x040ff0000000184c */
[----:B------:R-:W-:Y:S01]  /*39b0*/  HMMA.16816.F32 R28, R20, R30, R84 ;  /* 0x0000001e141c723c */ /* 0x000fe20000001854 */
[----:B-1----:R-:W-:Y:S01]  /*39c0*/  IMAD.MOV.U32 R7, RZ, RZ, R6 ;  /* 0x000000ffff077224 */ /* 0x002fe200078e0006 */
[----:B------:R-:W-:Y:S01]  /*39d0*/  IABS R6, R12 ;  /* 0x0000000c00067213 */ /* 0x000fe20000000000 */
[----:B------:R-:W-:-:S02]  /*39e0*/  IMAD.IADD R12, R5, 0x1, -R82 ;  /* 0x00000001050c7824 */ /* 0x000fc400078e0a52 */
[----:B------:R1:W3:Y:S02]  /*39f0*/  I2F R54, R7 ;  /* 0x0000000700367306 */ /* 0x0002e40000201400 */
[----:B------:R-:W-:Y:S02]  /*3a00*/  FFMA.FTZ R23, R88, -UR4, R18 ;  /* 0x8000000458177c23 */ /* 0x000fe40008010012 */
[----:B------:R-:W-:Y:S02]  /*3a10*/  FFMA.FTZ R22, R70, -UR4, R63 ;  /* 0x8000000446167c23 */ /* 0x000fe4000801003f */
[----:B--2---:R-:W-:-:S03]  /*3a20*/  FFMA.FTZ R21, R55, -UR4, R58 ;  /* 0x8000000437157c23 */ /* 0x004fc6000801003a */
[----:B------:R-:W-:Y:S02]  /*3a30*/  FSEL R22, R22, -INF , !P5 ;  /* 0xff80000016167808 */ /* 0x000fe40006800000 */
[----:B------:R-:W-:Y:S01]  /*3a40*/  FSEL R21, R21, -INF , !P4 ;  /* 0xff80000015157808 */ /* 0x000fe20006000000 */
[----:B-1----:R-:W-:Y:S01]  /*3a50*/  IMAD.MOV.U32 R7, RZ, RZ, R6 ;  /* 0x000000ffff077224 */ /* 0x002fe200078e0006 */
[----:B------:R-:W-:Y:S01]  /*3a60*/  IABS R6, R12 ;  /* 0x0000000c00067213 */ /* 0x000fe20000000000 */
[C---:B------:R-:W-:Y:S02]  /*3a70*/  IMAD.IADD R12, R5.reuse, 0x1, -R81 ;  /* 0x00000001050c7824 */ /* 0x040fe400078e0a51 */
[----:B------:R-:W-:Y:S01]  /*3a80*/  IMAD.IADD R5, R5, 0x1, -R80 ;  /* 0x0000000105057824 */ /* 0x000fe200078e0a50 */
[----:B------:R1:W2:Y:S01]  /*3a90*/  I2F R53, R7 ;  /* 0x0000000700357306 */ /* 0x0002a20000201400 */
[----:B---3--:R-:W-:-:S03]  /*3aa0*/  FFMA.FTZ R16, R54, -UR4, R40 ;  /* 0x8000000436107c23 */ /* 0x008fc60008010028 */
[----:B------:R-:W-:Y:S01]  /*3ab0*/  IABS R5, R5 ;  /* 0x0000000500057213 */ /* 0x000fe20000000000 */
[----:B-1----:R-:W-:Y:S01]  /*3ac0*/  IMAD.MOV.U32 R7, RZ, RZ, R6 ;  /* 0x000000ffff077224 */ /* 0x002fe200078e0006 */
[----:B------:R-:W-:Y:S01]  /*3ad0*/  IABS R6, R12 ;  /* 0x0000000c00067213 */ /* 0x000fe20000000000 */
[----:B------:R-:W-:Y:S01]  /*3ae0*/  FFMA.FTZ R12, R101, -UR4, R48 ;  /* 0x80000004650c7c23 */ /* 0x000fe20008010030 */
[----:B------:R-:W-:Y:S01]  /*3af0*/  FSEL R48, R10, -INF , !P1 ;  /* 0xff8000000a307808 */ /* 0x000fe20004800000 */
[----:B------:R1:W3:Y:S01]  /*3b00*/  I2F R52, R7 ;  /* 0x0000000700347306 */ /* 0x0002e20000201400 */
[----:B------:R-:W-:Y:S02]  /*3b10*/  FFMA.FTZ R10, R96, -UR4, R51 ;  /* 0x80000004600a7c23 */ /* 0x000fe40008010033 */
[----:B------:R-:W-:Y:S01]  /*3b20*/  FSEL R66, R12, -INF , !P1 ;  /* 0xff8000000c427808 */ /* 0x000fe20004800000 */
[----:B------:R-:W-:Y:S01]  /*3b30*/  FFMA.FTZ R12, R68, -UR4, R19 ;  /* 0x80000004440c7c23 */ /* 0x000fe20008010013 */
[----:B------:R-:W-:Y:S01]  /*3b40*/  BAR.SYNC.DEFER_BLOCKING 0x0 ;  /* 0x0000000000007b1d */ /* 0x000fe20000010000 */
[----:B------:R-:W-:Y:S01]  /*3b50*/  ISETP.GE.AND P1, PT, R80, UR12, PT ;  /* 0x0000000c50007c0c */ /* 0x000fe2000bf26270 */
[----:B--2---:R-:W-:Y:S01]  /*3b60*/  FFMA.FTZ R11, R53, -UR4, R42 ;  /* 0x80000004350b7c23 */ /* 0x004fe2000801002a */
[----:B------:R-:W-:-:S03]  /*3b70*/  FSEL R42, R33, -INF , !P3 ;  /* 0xff800000212a7808 */ /* 0x000fc60005800000 */
[----:B------:R2:W4:Y:S01]  /*3b80*/  I2F R39, R6 ;  /* 0x0000000600277306 */ /* 0x0005220000201400 */
[----:B------:R-:W-:Y:S01]  /*3b90*/  FSEL R35, R11, -INF , !P4 ;  /* 0xff8000000b237808 */ /* 0x000fe20006000000 */
[----:B-1----:R-:W-:Y:S02]  /*3ba0*/  IMAD.IADD R7, R2, 0x1, -R82 ;  /* 0x0000000102077824 */ /* 0x002fe400078e0a52 */
[----:B---3--:R-:W-:-:S05]  /*3bb0*/  FFMA.FTZ R20, R52, -UR4, R59 ;  /* 0x8000000434147c23 */ /* 0x008fca000801003b */
[----:B------:R-:W-:Y:S01]  /*3bc0*/  FSEL R20, R20, -INF , !P3 ;  /* 0xff80000014147808 */ /* 0x000fe20005800000 */
[----:B--2---:R-:W-:Y:S01]  /*3bd0*/  IMAD.MOV.U32 R6, RZ, RZ, R5 ;  /* 0x000000ffff067224 */ /* 0x004fe200078e0005 */
[----:B------:R-:W-:Y:S01]  /*3be0*/  IABS R5, R7 ;  /* 0x0000000700057213 */ /* 0x000fe20000000000 */
[----:B------:R-:W-:Y:S02]  /*3bf0*/  IMAD.IADD R7, R0, 0x1, -R82 ;  /* 0x0000000100077824 */ /* 0x000fe400078e0a52 */
[----:B------:R1:W2:Y:S01]  /*3c00*/  I2F R37, R6 ;  /* 0x0000000600257306 */ /* 0x0002a20000201400 */
[----:B----4-:R-:W-:Y:S01]  /*3c10*/  FFMA.FTZ R19, R39, -UR4, R46 ;  /* 0x8000000427137c23 */ /* 0x010fe2000801002e */
[----:B------:R-:W-:Y:S02]  /*3c20*/  FSEL R46, R36, -INF , !P6 ;  /* 0xff800000242e7808 */ /* 0x000fe40007000000 */
[----:B------:R-:W-:Y:S02]  /*3c30*/  FSEL R39, R27, -INF , !P2 ;  /* 0xff8000001b277808 */ /* 0x000fe40005000000 */
[----:B------:R-:W-:-:S02]  /*3c40*/  FSEL R36, R26, -INF , !P1 ;  /* 0xff8000001a247808 */ /* 0x000fc40004800000 */
[----:B------:R-:W3:Y:S01]  /*3c50*/  I2F R15, R5 ;  /* 0x00000005000f7306 */ /* 0x000ee20000201400 */
[----:B------:R-:W-:Y:S01]  /*3c60*/  FSEL R19, R19, -INF , !P2 ;  /* 0xff80000013137808 */ /* 0x000fe20005000000 */
[C---:B-1----:R-:W-:Y:S02]  /*3c70*/  IMAD.IADD R6, R2.reuse, 0x1, -R81 ;  /* 0x0000000102067824 */ /* 0x042fe400078e0a51 */
[----:B------:R-:W-:Y:S02]  /*3c80*/  IMAD.IADD R2, R2, 0x1, -R80 ;  /* 0x0000000102027824 */ /* 0x000fe400078e0a50 */
[----:B--2---:R-:W-:Y:S01]  /*3c90*/  FFMA.FTZ R18, R37, -UR4, R47 ;  /* 0x8000000425127c23 */ /* 0x004fe2000801002f */
[----:B------:R-:W-:Y:S02]  /*3ca0*/  IABS R6, R6 ;  /* 0x0000000600067213 */ /* 0x000fe40000000000 */
[----:B------:R-:W-:Y:S01]  /*3cb0*/  IABS R2, R2 ;  /* 0x0000000200027213 */ /* 0x000fe20000000000 */
[----:B---3--:R-:W-:Y:S01]  /*3cc0*/  FFMA.FTZ R15, R15, -UR4, R41 ;  /* 0x800000040f0f7c23 */ /* 0x008fe20008010029 */
[----:B------:R-:W-:Y:S01]  /*3cd0*/  FSEL R41, R23, -INF , !P6 ;  /* 0xff80000017297808 */ /* 0x000fe20007000000 */
[----:B------:R-:W-:Y:S01]  /*3ce0*/  IMAD.MOV.U32 R5, RZ, RZ, R6 ;  /* 0x000000ffff057224 */ /* 0x000fe200078e0006 */
[----:B------:R1:W2:Y:S01]  /*3cf0*/  I2F R13, R2 ;  /* 0x00000002000d7306 */ /* 0x0002a20000201400 */
[----:B------:R-:W-:Y:S01]  /*3d00*/  IMAD.IADD R6, R0, 0x1, -R80 ;  /* 0x0000000100067824 */ /* 0x000fe200078e0a50 */
[----:B------:R-:W-:-:S02]  /*3d10*/  LOP3.LUT R0, R105, R106, RZ, 0xfc, !PT ;  /* 0x0000006a69007212 */ /* 0x000fc400078efcff */
[----:B------:R-:W-:Y:S02]  /*3d20*/  FSEL R23, R17, -INF , !P5 ;  /* 0xff80000011177808 */ /* 0x000fe40006800000 */
[----:B------:R-:W-:Y:S02]  /*3d30*/  FSEL R37, R12, -INF , !P5 ;  /* 0xff8000000c257808 */ /* 0x000fe40006800000 */
[----:B------:R3:W4:Y:S01]  /*3d40*/  I2F R14, R5 ;  /* 0x00000005000e7306 */ /* 0x0007220000201400 */
[----:B------:R-:W-:Y:S02]  /*3d50*/  FSEL R32, R15, -INF , !P3 ;  /* 0xff8000000f207808 */ /* 0x000fe40005800000 */
[----:B------:R-:W-:Y:S02]  /*3d60*/  FSEL R18, R18, -INF , !P1 ;  /* 0xff80000012127808 */ /* 0x000fe40004800000 */
[----:B-1----:R-:W-:Y:S01]  /*3d70*/  IABS R2, R8 ;  /* 0x0000000800027213 */ /* 0x002fe20000000000 */
[----:B------:R-:W-:-:S02]  /*3d80*/  FFMA.FTZ R8, R93, -UR4, R67 ;  /* 0x800000045d087c23 */ /* 0x000fc40008010043 */
[----:B--2---:R-:W-:Y:S01]  /*3d90*/  FFMA.FTZ R13, R13, -UR4, R29 ;  /* 0x800000040d0d7c23 */ /* 0x004fe2000801001d */
[----:B------:R-:W-:Y:S02]  /*3da0*/  FSEL R29, R9, -INF , !P0 ;  /* 0xff800000091d7808 */ /* 0x000fe40004000000 */
[----:B------:R-:W-:Y:S02]  /*3db0*/  FSEL R40, R8, -INF , !P0 ;  /* 0xff80000008287808 */ /* 0x000fe40004000000 */
[----:B---3--:R-:W-:Y:S01]  /*3dc0*/  IABS R5, R7 ;  /* 0x0000000700057213 */ /* 0x008fe20000000000 */
[----:B----4-:R-:W-:Y:S01]  /*3dd0*/  FFMA.FTZ R14, R14, -UR4, R28 ;  /* 0x800000040e0e7c23 */ /* 0x010fe2000801001c */
[----:B------:R-:W-:Y:S02]  /*3de0*/  FSEL R28, R10, -INF , !P0 ;  /* 0xff8000000a1c7808 */ /* 0x000fe40004000000 */
[----:B------:R1:W2:Y:S01]  /*3df0*/  I2F R7, R5 ;  /* 0x0000000500077306 */ /* 0x0002a20000201400 */
[----:B------:R-:W-:-:S02]  /*3e00*/  PLOP3.LUT P0, PT, PT, PT, UP0, 0x80, 0x0 ;  /* 0x000000000000781c */ /* 0x000fc40003f0f008 */
[----:B------:R-:W-:Y:S01]  /*3e10*/  FSEL R26, R13, -INF , !P1 ;  /* 0xff8000000d1a7808 */ /* 0x000fe20004800000 */
[----:B-1----:R-:W-:Y:S01]  /*3e20*/  IMAD.MOV.U32 R5, RZ, RZ, R2 ;  /* 0x000000ffff057224 */ /* 0x002fe200078e0002 */
[----:B------:R-:W-:Y:S01]  /*3e30*/  IABS R2, R6 ;  /* 0x0000000600027213 */ /* 0x000fe20000000000 */
[----:B--2---:R-:W-:Y:S01]  /*3e40*/  FFMA.FTZ R6, R7, -UR4, R43 ;  /* 0x8000000407067c23 */ /* 0x004fe2000801002b */
[----:B------:R-:W-:-:S03]  /*3e50*/  FSEL R43, R34, -INF , !P4 ;  /* 0xff800000222b7808 */ /* 0x000fc60006000000 */
[----:B------:R-:W1:Y:S01]  /*3e60*/  I2F R5, R5 ;  /* 0x0000000500057306 */ /* 0x000e620000201400 */
[----:B------:R-:W-:-:S07]  /*3e70*/  FSEL R34, R6, -INF , !P3 ;  /* 0xff80000006227808 */ /* 0x000fce0005800000 */
[----:B------:R-:W2:Y:S01]  /*3e80*/  I2F R2, R2 ;  /* 0x0000000200027306 */ /* 0x000ea20000201400 */
[----:B-1----:R-:W-:Y:S01]  /*3e90*/  FFMA.FTZ R5, R5, -UR4, R30 ;  /* 0x8000000405057c23 */ /* 0x002fe2000801001e */
[----:B------:R-:W-:-:S04]  /*3ea0*/  FSEL R30, R16, -INF , !P4 ;  /* 0xff800000101e7808 */ /* 0x000fc80006000000 */
[----:B------:R-:W-:Y:S01]  /*3eb0*/  FSEL R33, R5, -INF , !P2 ;  /* 0xff80000005217808 */ /* 0x000fe20005000000 */
[----:B--2---:R-:W-:Y:S01]  /*3ec0*/  FFMA.FTZ R2, R2, -UR4, R31 ;  /* 0x8000000402027c23 */ /* 0x004fe2000801001f */
[----:B------:R-:W-:-:S04]  /*3ed0*/  FSEL R31, R14, -INF , !P2 ;  /* 0xff8000000e1f7808 */ /* 0x000fc80005000000 */
        /* <DEDUP_REMOVED lines=42> */
.L_x_1730:
[----:B------:R-:W-:Y:S05]  /*4180*/  BSYNC B0 ;  /* 0x0000000000007941 */ /* 0x000fea0003800000 */
.L_x_1729:
[----:B------:R-:W0:Y:S02]  /*4190*/  LDGDEPBAR ;  /* 0x00000000000079af */ /* 0x000e240000000000 */
.L_x_1728:
[----:B------:R-:W-:Y:S01]  /*41a0*/  FMNMX.FTZ R2, R38, R28, !PT ;  /* 0x0000001c26027209 */ /* 0x000fe20007810000 */
[----:B------:R-:W-:Y:S01]  /*41b0*/  ULEA.HI.SX32 UR5, UR8, 0xffffffff, 0x1b ;  /* 0xffffffff08057891 */ /* 0x000fe2000f8fda3f */
[----:B--2---:R-:W-:Y:S01]  /*41c0*/  FMNMX.FTZ R7, R66, R45, !PT ;  /* 0x0000002d42077209 */ /* 0x004fe20007810000 */
[----:B------:R-:W-:Y:S01]  /*41d0*/  IMAD.WIDE.U32 R14, R110, -0x2daee0ad, RZ ;  /* 0xd2511f536e0e7825 */ /* 0x000fe200078e00ff */
[----:B------:R-:W-:Y:S01]  /*41e0*/  FMNMX.FTZ R2, R25, R2, !PT ;  /* 0x0000000219027209 */ /* 0x000fe20007810000 */
[----:B------:R-:W-:Y:S01]  /*41f0*/  ULOP3.LUT UR5, UR5, UR19, URZ, 0x3c, !UPT ;  /* 0x0000001305057292 */ /* 0x000fe2000f8e3c3f */
[----:B-1----:R-:W-:Y:S01]  /*4200*/  FMNMX.FTZ R8, R46, R7, !PT ;  /* 0x000000072e087209 */ /* 0x002fe20007810000 */
[----:B------:R-:W-:Y:S01]  /*4210*/  UIADD3 UR7, UR18, -0x61c88647, URZ ;  /* 0x9e3779b912077890 */ /* 0x000fe2000fffe03f */
[----:B------:R-:W-:Y:S01]  /*4220*/  FMNMX.FTZ R2, R22, R2, !PT ;  /* 0x0000000216027209 */ /* 0x000fe20007810000 */
[----:B------:R-:W-:Y:S01]  /*4230*/  UIADD3 UR6, UR19, 0x76cf5d0a, URZ ;  /* 0x76cf5d0a13067890 */ /* 0x000fe2000fffe03f */
[----:B------:R-:W-:Y:S01]  /*4240*/  LOP3.LUT R231, R231, UR18, RZ, 0x3c, !PT ;  /* 0x00000012e7e77c12 */ /* 0x000fe2000f8e3cff */
[----:B------:R-:W-:Y:S01]  /*4250*/  UIADD3 UR23, UR18, -0x255992d5, URZ ;  /* 0xdaa66d2b12177890 */ /* 0x000fe2000fffe03f */
[----:B------:R-:W-:Y:S01]  /*4260*/  FMNMX.FTZ R2, R21, R2, !PT ;  /* 0x0000000215027209 */ /* 0x000fe20007810000 */
[----:B------:R-:W-:Y:S01]  /*4270*/  UIADD3 UR15, UR19, 0x32370b8f, URZ ;  /* 0x32370b8f130f7890 */ /* 0x000fe2000fffe03f */
[----:B------:R-:W-:Y:S01]  /*4280*/  LOP3.LUT R12, R15, UR5, RZ, 0x3c, !PT ;  /* 0x000000050f0c7c12 */ /* 0x000fe2000f8e3cff */
[----:B------:R-:W-:Y:S01]  /*4290*/  UIADD3 UR5, UR19, -0x4498517b, URZ ;  /* 0xbb67ae8513057890 */ /* 0x000fe2000fffe03f */
[----:B------:R-:W-:Y:S01]  /*42a0*/  FMNMX.FTZ R2, R20, R2, !PT ;  /* 0x0000000214027209 */ /* 0x000fe20007810000 */
[----:B------:R-:W-:Y:S01]  /*42b0*/  UIADD3 UR11, UR19, -0x126145ec, URZ ;  /* 0xed9eba14130b7890 */ /* 0x000fe2000fffe03f */
[----:B------:R-:W-:Y:S01]  /*42c0*/  STL [R1+0xa0], R199 ;  /* 0x0000a0c701007387 */ /* 0x000fe20000100800 */
[----:B------:R-:W-:Y:S01]  /*42d0*/  IMAD.WIDE.U32 R98, R12, -0x326172a9, RZ ;  /* 0xcd9e8d570c627825 */ /* 0x000fe200078e00ff */
[----:B------:R-:W-:Y:S01]  /*42e0*/  FMNMX.FTZ R2, R19, R2, !PT ;  /* 0x0000000213027209 */ /* 0x000fe20007810000 */
[----:B------:R-:W-:Y:S01]  /*42f0*/  UIADD3 UR14, UR18, 0x78dde6e4, URZ ;  /* 0x78dde6e4120e7890 */ /* 0x000fe2000fffe03f */
[----:B------:R-:W-:Y:S01]  /*4300*/  STL [R1+0x9c], R196 ;  /* 0x00009cc401007387 */ /* 0x000fe20000100800 */
[----:B------:R-:W-:Y:S01]  /*4310*/  UIADD3 UR8, UR18, 0x1715609d, URZ ;  /* 0x1715609d12087890 */ /* 0x000fe2000fffe03f */
[----:B------:R-:W-:Y:S01]  /*4320*/  FMNMX.FTZ R2, R18, R2, !PT ;  /* 0x0000000212027209 */ /* 0x000fe20007810000 */
[----:B------:R-:W-:Y:S01]  /*4330*/  UIADD3 UR25, UR19, 0x646e171e, URZ ;  /* 0x646e171e13197890 */ /* 0x000fe2000fffe03f */
[----:B------:R-:W-:Y:S01]  /*4340*/  STL [R1+0x98], R194 ;  /* 0x000098c201007387 */ /* 0x000fe20000100800 */
[----:B------:R-:W-:Y:S01]  /*4350*/  UIADD3 UR26, UR18, -0x4ab325aa, URZ ;  /* 0xb54cda56121a7890 */ /* 0x000fe2000fffe03f */
[----:B------:R-:W-:-:S02]  /*4360*/  IMAD.SHL.U32 R193, R0, 0x2, RZ ;  /* 0x0000000200c17824 */ /* 0x000fc400078e00ff */
[----:B------:R-:W1:Y:S02]  /*4370*/  SHFL.BFLY PT, R5, R2, 0x2, 0x1f ;  /* 0x0c401f0002057f89 */ /* 0x000e6400000e0000 */
[--C-:B------:R-:W-:Y:S02]  /*4380*/  IMAD R195, R4, 0x2, R193.reuse ;  /* 0x0000000204c37824 */ /* 0x100fe400078e02c1 */
[----:B------:R-:W-:Y:S01]  /*4390*/  STL [R1+0x94], R192 ;  /* 0x000094c001007387 */ /* 0x000fe20000100800 */
[C---:B------:R-:W-:Y:S02]  /*43a0*/  IMAD R198, R3.reuse, 0x2, R193 ;  /* 0x0000000203c67824 */ /* 0x040fe400078e02c1 */
[----:B------:R-:W-:Y:S01]  /*43b0*/  IMAD R197, R3, 0x2, R195 ;  /* 0x0000000203c57824 */ /* 0x000fe200078e02c3 */
[----:B------:R-:W-:Y:S04]  /*43c0*/  LDSM.16.MT88.4 R156, [R195+0xa000] ;  /* 0x00a00000c39c783b */ /* 0x000fe80000004200 */
[----:B------:R-:W-:Y:S04]  /*43d0*/  LDSM.16.MT88.4 R164, [R193+0xa800] ;  /* 0x00a80000c1a4783b */ /* 0x000fe80000004200 */
[----:B------:R-:W-:Y:S04]  /*43e0*/  LDSM.16.MT88.4 R80, [R197+0xa000] ;  /* 0x00a00000c550783b */ /* 0x000fe80000004200 */
[----:B------:R-:W-:Y:S01]  /*43f0*/  LDSM.16.MT88.4 R92, [R193+0xb000] ;  /* 0x00b00000c15c783b */ /* 0x000fe20000004200 */
[----:B-1----:R-:W-:-:S03]  /*4400*/  FMNMX.FTZ R2, R5, R2, !PT ;  /* 0x0000000205027209 */ /* 0x002fc60007810000 */
[----:B------:R-:W-:Y:S01]  /*4410*/  LDSM.16.MT88.4 R216, [R195+0xb000] ;  /* 0x00b00000c3d8783b */ /* 0x000fe20000004200 */
[----:B------:R-:W-:-:S03]  /*4420*/  FMNMX.FTZ R5, R48, R29, !PT ;  /* 0x0000001d30057209 */ /* 0x000fc60007810000 */
[----:B------:R-:W1:Y:S01]  /*4430*/  SHFL.BFLY PT, R135, R2, 0x1, 0x1f ;  /* 0x0c201f0002877f89 */ /* 0x000e6200000e0000 */
[----:B------:R-:W-:-:S03]  /*4440*/  FMNMX.FTZ R5, R24, R5, !PT ;  /* 0x0000000518057209 */ /* 0x000fc60007810000 */
[----:B------:R-:W-:Y:S01]  /*4450*/  LDSM.16.MT88.4 R76, [R193+0xb800] ;  /* 0x00b80000c14c783b */ /* 0x000fe20000004200 */
[----:B------:R-:W-:-:S03]  /*4460*/  FMNMX.FTZ R5, R23, R5, !PT ;  /* 0x0000000517057209 */ /* 0x000fc60007810000 */
[----:B------:R-:W-:Y:S01]  /*4470*/  LDSM.16.MT88.4 R188, [R195+0xb800] ;  /* 0x00b80000c3bc783b */ /* 0x000fe20000004200 */
[----:B------:R-:W-:Y:S02]  /*4480*/  FMNMX.FTZ R6, R30, R5, !PT ;  /* 0x000000051e067209 */ /* 0x000fe40007810000 */
        /* <DEDUP_REMOVED lines=9> */
[----:B------:R-:W-:Y:S02]  /*4520*/  FMNMX.FTZ R6, R44, R8, !PT ;  /* 0x000000082c067209 */ /* 0x000fe40007810000 */
[----:B-1----:R-:W-:Y:S01]  /*4530*/  FMNMX.FTZ R135, R2, R135, !PT ;  /* 0x0000008702877209 */ /* 0x002fe20007810000 */
[----:B------:R-:W1:Y:S01]  /*4540*/  SHFL.BFLY PT, R10, R5, 0x2, 0x1f ;  /* 0x0c401f00050a7f89 */ /* 0x000e6200000e0000 */
[----:B------:R-:W-:Y:S02]  /*4550*/  FMNMX.FTZ R2, R35, R7, !PT ;  /* 0x0000000723027209 */ /* 0x000fe40007810000 */
[----:B------:R-:W-:Y:S01]  /*4560*/  FMNMX.FTZ R7, R43, R6, !PT ;  /* 0x000000062b077209 */ /* 0x000fe20007810000 */
[----:B------:R-:W-:Y:S01]  /*4570*/  FMUL.FTZ R6, R135, c[0x0][0x23c] ;  /* 0x00008f0087067a20 */ /* 0x000fe20000410000 */
[----:B------:R-:W-:Y:S02]  /*4580*/  FMNMX.FTZ R2, R34, R2, !PT ;  /* 0x0000000222027209 */ /* 0x000fe40007810000 */
[----:B------:R-:W-:-:S02]  /*4590*/  FMNMX.FTZ R7, R42, R7, !PT ;  /* 0x000000072a077209 */ /* 0x000fc40007810000 */
[----:B------:R-:W-:Y:S02]  /*45a0*/  FMNMX.FTZ R8, R33, R2, !PT ;  /* 0x0000000221087209 */ /* 0x000fe40007810000 */
[----:B------:R-:W-:Y:S01]  /*45b0*/  FMNMX.FTZ R9, R39, R7, !PT ;  /* 0x0000000727097209 */ /* 0x000fe20007810000 */
[----:B------:R-:W-:Y:S01]  /*45c0*/  IMAD.U32 R7, RZ, RZ, UR10 ;  /* 0x0000000aff077e24 */ /* 0x000fe2000f8e00ff */
[----:B------:R-:W-:Y:S02]  /*45d0*/  FMNMX.FTZ R8, R27, R8, !PT ;  /* 0x000000081b087209 */ /* 0x000fe40007810000 */
[----:B------:R-:W-:Y:S01]  /*45e0*/  FMNMX.FTZ R9, R36, R9, !PT ;  /* 0x0000000924097209 */ /* 0x000fe20007810000 */
[----:B------:R-:W-:Y:S01]  /*45f0*/  IMAD R232, R7, 0x8, R232 ;  /* 0x0000000807e87824 */ /* 0x000fe200078e02e8 */
[----:B------:R-:W-:Y:S01]  /*4600*/  FSETP.NEU.FTZ.AND P1, PT, R135, -INF , PT ;  /* 0xff8000008700780b */ /* 0x000fe20003f3d000 */
[----:B------:R-:W2:Y:S03]  /*4610*/  SHFL.BFLY PT, R11, R8, 0x2, 0x1f ;  /* 0x0c401f00080b7f89 */ /* 0x000ea600000e0000 */
[----:B------:R-:W-:Y:S01]  /*4620*/  FSEL R2, R6, RZ, P1 ;  /* 0x000000ff06027208 */ /* 0x000fe20000800000 */
[----:B------:R-:W3:Y:S01]  /*4630*/  SHFL.BFLY PT, R13, R9, 0x2, 0x1f ;  /* 0x0c401f00090d7f89 */ /* 0x000ee200000e0000 */
[----:B------:R-:W-:-:S02]  /*4640*/  IADD3 R234, R232, 0x4, RZ ;  /* 0x00000004e8ea7810 */ /* 0x000fc40007ffe0ff */
[----:B-1----:R-:W-:Y:S01]  /*4650*/  FMNMX.FTZ R5, R10, R5, !PT ;  /* 0x000000050a057209 */ /* 0x002fe20007810000 */
[--C-:B------:R-:W-:Y:S02]  /*4660*/  FFMA.FTZ R6, R38, c[0x0][0x23c], -R2.reuse ;  /* 0x00008f0026067a23 */ /* 0x100fe40000010802 */
[----:B------:R-:W-:Y:S02]  /*4670*/  FFMA.FTZ R10, R25, c[0x0][0x23c], -R2 ;  /* 0x00008f00190a7a23 */ /* 0x000fe40000010802 */
[----:B------:R-:W1:Y:S01]  /*4680*/  SHFL.BFLY PT, R134, R5, 0x1, 0x1f ;  /* 0x0c201f0005867f89 */ /* 0x000e6200000e0000 */
[----:B------:R4:W-:Y:S01]  /*4690*/  MUFU.EX2 R116, R6 ;  /* 0x0000000600747308 */ /* 0x0009e20000000800 */
[----:B------:R-:W-:-:S07]  /*46a0*/  IMAD.WIDE.U32 R100, R234, -0x326172a9, RZ ;  /* 0xcd9e8d57ea647825 */ /* 0x000fce00078e00ff */
[----:B------:R1:W-:Y:S01]  /*46b0*/  MUFU.EX2 R56, R10 ;  /* 0x0000000a00387308 */ /* 0x0003e20000000800 */
[----:B--2---:R-:W-:Y:S02]  /*46c0*/  FMNMX.FTZ R8, R11, R8, !PT ;  /* 0x000000080b087209 */ /* 0x004fe40007810000 */
[----:B---3--:R-:W-:Y:S01]  /*46d0*/  FMNMX.FTZ R9, R9, R13, !PT ;  /* 0x0000000d09097209 */ /* 0x008fe20007810000 */
[--C-:B----4-:R-:W-:Y:S02]  /*46e0*/  FFMA.FTZ R6, R28, c[0x0][0x23c], -R2.reuse ;  /* 0x00008f001c067a23 */ /* 0x110fe40000010802 */
[----:B------:R-:W2:Y:S02]  /*46f0*/  SHFL.BFLY PT, R133, R8, 0x1, 0x1f ;  /* 0x0c201f0008857f89 */ /* 0x000ea400000e0000 */
[----:B------:R3:W-:Y:S02]  /*4700*/  MUFU.EX2 R47, R6 ;  /* 0x00000006002f7308 */ /* 0x0007e40000000800 */
[----:B------:R-:W4:Y:S01]  /*4710*/  SHFL.BFLY PT, R136, R9, 0x1, 0x1f ;  /* 0x0c201f0009887f89 */ /* 0x000f2200000e0000 */
[----:B-1----:R-:W-:Y:S01]  /*4720*/  FMNMX.FTZ R134, R5, R134, !PT ;  /* 0x0000008605867209 */ /* 0x002fe20007810000 */
[----:B------:R-:W-:-:S02]  /*4730*/  FFMA.FTZ R10, R22, c[0x0][0x23c], -R2 ;  /* 0x00008f00160a7a23 */ /* 0x000fc40000010802 */
[----:B------:R-:W-:Y:S01]  /*4740*/  FFMA.FTZ R5, R19, c[0x0][0x23c], -R2 ;  /* 0x00008f0013057a23 */ /* 0x000fe20000010802 */
[----:B------:R-:W-:Y:S01]  /*4750*/  FSETP.NEU.FTZ.AND P1, PT, R134, -INF , PT ;  /* 0xff8000008600780b */ /* 0x000fe20003f3d000 */
[----:B------:R1:W-:Y:S01]  /*4760*/  MUFU.EX2 R52, R10 ;  /* 0x0000000a00347308 */ /* 0x0003e20000000800 */
[----:B---3--:R-:W-:-:S07]  /*4770*/  IMAD.WIDE.U32 R6, R232, -0x326172a9, RZ ;  /* 0xcd9e8d57e8067825 */ /* 0x008fce00078e00ff */
[----:B------:R3:W-:Y:S01]  /*4780*/  MUFU.EX2 R102, R5 ;  /* 0x0000000500667308 */ /* 0x0007e20000000800 */
[----:B------:R-:W-:Y:S02]  /*4790*/  LOP3.LUT R15, R7, R231, RZ, 0x3c, !PT ;  /* 0x000000e7070f7212 */ /* 0x000fe400078e3cff */
[----:B------:R-:W-:Y:S01]  /*47a0*/  LOP3.LUT R17, R99, UR7, R6, 0x96, !PT ;  /* 0x0000000763117c12 */ /* 0x000fe2000f8e9606 */
[----:B------:R-:W-:Y:S01]  /*47b0*/  IMAD.WIDE.U32 R6, R234, -0x326172a9, RZ ;  /* 0xcd9e8d57ea067825 */ /* 0x000fe200078e00ff */
[----:B--2---:R-:W-:Y:S02]  /*47c0*/  FMNMX.FTZ R133, R8, R133, !PT ;  /* 0x0000008508857209 */ /* 0x004fe40007810000 */
[----:B----4-:R-:W-:Y:S01]  /*47d0*/  FMNMX.FTZ R136, R9, R136, !PT ;  /* 0x0000008809887209 */ /* 0x010fe20007810000 */
[----:B-1----:R-:W-:Y:S01]  /*47e0*/  FFMA.FTZ R10, R21, c[0x0][0x23c], -R2 ;  /* 0x00008f00150a7a23 */ /* 0x002fe20000010802 */
[-C--:B------:R-:W-:Y:S01]  /*47f0*/  LOP3.LUT R11, R7, R231.reuse, RZ, 0x3c, !PT ;  /* 0x000000e7070b7212 */ /* 0x080fe200078e3cff */
[----:B------:R-:W-:Y:S01]  /*4800*/  IMAD.WIDE.U32 R114, R15, -0x2daee0ad, RZ ;  /* 0xd2511f530f727825 */ /* 0x000fe200078e00ff */
[----:B------:R-:W-:Y:S01]  /*4810*/  LOP3.LUT R12, R99, UR7, R6, 0x96, !PT ;  /* 0x00000007630c7c12 */ /* 0x000fe2000f8e9606 */
[----:B------:R1:W-:Y:S01]  /*4820*/  MUFU.EX2 R54, R10 ;  /* 0x0000000a00367308 */ /* 0x0003e20000000800 */
[----:B------:R-:W-:Y:S01]  /*4830*/  LOP3.LUT R7, R101, R231, RZ, 0x3c, !PT ;  /* 0x000000e765077212 */ /* 0x000fe200078e3cff */
[----:B------:R-:W-:-:S02]  /*4840*/  FFMA.FTZ R6, R20, c[0x0][0x23c], -R2 ;  /* 0x00008f0014067a23 */ /* 0x000fc40000010802 */
[----:B------:R-:W-:-:S04]  /*4850*/  IMAD.WIDE.U32 R96, R17, -0x2daee0ad, RZ ;  /* 0xd2511f5311607825 */ /* 0x000fc800078e00ff */
[----:B---3--:R-:W-:Y:S01]  /*4860*/  FMUL.FTZ R5, R134, c[0x0][0x23c] ;  /* 0x00008f0086057a20 */ /* 0x008fe20000410000 */
[----:B------:R2:W-:Y:S01]  /*4870*/  MUFU.EX2 R88, R6 ;  /* 0x0000000600587308 */ /* 0x0005e20000000800 */
[----:B------:R-:W-:Y:S01]  /*4880*/  IMAD.WIDE.U32 R142, R7, -0x2daee0ad, RZ ;  /* 0xd2511f53078e7825 */ /* 0x000fe200078e00ff */
[----:B------:R-:W-:Y:S02]  /*4890*/  LOP3.LUT R8, R97, UR6, R114, 0x96, !PT ;  /* 0x0000000661087c12 */ /* 0x000fe4000f8e9672 */
[----:B------:R-:W-:Y:S01]  /*48a0*/  FSEL R5, R5, RZ, P1 ;  /* 0x000000ff05057208 */ /* 0x000fe20000800000 */
[----:B------:R-:W-:Y:S01]  /*48b0*/  IMAD.WIDE.U32 R12, R12, -0x2daee0ad, RZ ;  /* 0xd2511f530c0c7825 */ /* 0x000fe200078e00ff */
[--C-:B------:R-:W-:Y:S02]  /*48c0*/  LOP3.LUT R15, R143, UR5, R14.reuse, 0x96, !PT ;  /* 0x000000058f0f7c12 */ /* 0x100fe4000f8e960e */
[----:B-1----:R-:W-:Y:S01]  /*48d0*/  LOP3.LUT R10, R115, UR5, R14, 0x96, !PT ;  /* 0x00000005730a7c12 */ /* 0x002fe2000f8e960e */
[----:B------:R-:W-:Y:S01]  /*48e0*/  FFMA.FTZ R2, R18, c[0x0][0x23c], -R2 ;  /* 0x00008f0012027a23 */ /* 0x000fe20000010802 */
[----:B------:R-:W-:Y:S01]  /*48f0*/  FSETP.NEU.FTZ.AND P1, PT, R133, -INF , PT ;  /* 0xff8000008500780b */ /* 0x000fe20003f3d000 */
[----:B------:R-:W-:-:S02]  /*4900*/  IMAD.WIDE.U32 R8, R8, -0x326172a9, RZ ;  /* 0xcd9e8d5708087825 */ /* 0x000fc400078e00ff */
[----:B------:R1:W-:Y:S02]  /*4910*/  MUFU.EX2 R55, R2 ;  /* 0x0000000200377308 */ /* 0x0003e40000000800 */
[----:B------:R-:W-:-:S04]  /*4920*/  IMAD.WIDE.U32 R112, R10, -0x326172a9, RZ ;  /* 0xcd9e8d570a707825 */ /* 0x000fc800078e00ff */
[----:B--2---:R-:W-:-:S04]  /*4930*/  IMAD.WIDE.U32 R6, R11, -0x2daee0ad, RZ ;  /* 0xd2511f530b067825 */ /* 0x004fc800078e00ff */
[----:B------:R-:W-:Y:S01]  /*4940*/  IMAD.WIDE.U32 R140, R15, -0x326172a9, RZ ;  /* 0xcd9e8d570f8c7825 */ /* 0x000fe200078e00ff */
[----:B------:R-:W-:Y:S01]  /*4950*/  LOP3.LUT R16, R7, UR5, R14, 0x96, !PT ;  /* 0x0000000507107c12 */ /* 0x000fe2000f8e960e */
[----:B------:R-:W-:Y:S01]  /*4960*/  UIADD3 UR5, UR18, 0x3c6ef372, URZ ;  /* 0x3c6ef37212057890 */ /* 0x000fe2000fffe03f */
[----:B------:R-:W-:Y:S01]  /*4970*/  LOP3.LUT R11, R13, UR6, R6, 0x96, !PT ;  /* 0x000000060d0b7c12 */ /* 0x000fe2000f8e9606 */
[--C-:B------:R-:W-:Y:S01]  /*4980*/  FFMA.FTZ R7, R24, c[0x0][0x23c], -R5.reuse ;  /* 0x00008f0018077a23 */ /* 0x100fe20000010805 */
[----:B------:R-:W-:Y:S01]  /*4990*/  LOP3.LUT R14, R9, UR23, R112, 0x96, !PT ;  /* 0x00000017090e7c12 */ /* 0x000fe2000f8e9670 */
[----:B-1----:R-:W-:Y:S02]  /*49a0*/  FFMA.FTZ R2, R48, c[0x0][0x23c], -R5 ;  /* 0x00008f0030027a23 */ /* 0x002fe40000010805 */
[----:B------:R-:W-:Y:S01]  /*49b0*/  LOP3.LUT R6, R113, UR5, R98, 0x96, !PT ;  /* 0x0000000571067c12 */ /* 0x000fe2000f8e9662 */
[----:B------:R-:W-:Y:S01]  /*49c0*/  IMAD R16, R16, -0x326172a9, RZ ;  /* 0xcd9e8d5710107824 */ /* 0x000fe200078e02ff */
[----:B------:R1:W-:Y:S01]  /*49d0*/  MUFU.EX2 R151, R2 ;  /* 0x0000000200977308 */ /* 0x0003e20000000800 */
[----:B------:R-:W-:-:S04]  /*49e0*/  IMAD.WIDE.U32 R10, R11, -0x326172a9, RZ ;  /* 0xcd9e8d570b0a7825 */ /* 0x000fc800078e00ff */
[----:B------:R-:W-:Y:S01]  /*49f0*/  IMAD.WIDE.U32 R50, R6, -0x2daee0ad, RZ ;  /* 0xd2511f5306327825 */ /* 0x000fe200078e00ff */
[----:B------:R-:W-:Y:S02]  /*4a00*/  LOP3.LUT R16, R11, UR23, R16, 0x96, !PT ;  /* 0x000000170b107c12 */ /* 0x000fe4000f8e9610 */
[----:B------:R2:W-:Y:S01]  /*4a10*/  MUFU.EX2 R53, R7 ;  /* 0x0000000700357308 */ /* 0x0005e20000000800 */
[----:B------:R-:W-:Y:S01]  /*4a20*/  IMAD.WIDE.U32 R14, R14, -0x2daee0ad, RZ ;  /* 0xd2511f530e0e7825 */ /* 0x000fe200078e00ff */
[----:B------:R-:W-:-:S03]  /*4a30*/  LOP3.LUT R6, R51, UR15, R96, 0x96, !PT ;  /* 0x0000000f33067c12 */ /* 0x000fc6000f8e9660 */
[----:B------:R-:W-:Y:S01]  /*4a40*/  IMAD.WIDE.U32 R16, R16, -0x2daee0ad, RZ ;  /* 0xd2511f5310107825 */ /* 0x000fe200078e00ff */
[----:B------:R-:W-:-:S03]  /*4a50*/  LOP3.LUT R20, R15, UR11, R50, 0x96, !PT ;  /* 0x0000000b0f147c12 */ /* 0x000fc6000f8e9632 */
[--C-:B-1----:R-:W-:Y:S02]  /*4a60*/  FFMA.FTZ R2, R29, c[0x0][0x23c], -R5.reuse ;  /* 0x00008f001d027a23 */ /* 0x102fe40000010805 */
[----:B------:R-:W-:Y:S02]  /*4a70*/  FFMA.FTZ R9, R23, c[0x0][0x23c], -R5 ;  /* 0x00008f0017097a23 */ /* 0x000fe40000010805 */
[----:B------:R1:W3:Y:S01]  /*4a80*/  MUFU.EX2 R150, R2 ;  /* 0x0000000200967308 */ /* 0x0002e20000000800 */
[----:B------:R-:W-:-:S04]  /*4a90*/  IMAD.WIDE.U32 R20, R20, -0x326172a9, RZ ;  /* 0xcd9e8d5714147825 */ /* 0x000fc800078e00ff */
[----:B--2---:R-:W-:-:S03]  /*4aa0*/  IMAD.WIDE.U32 R6, R6, -0x326172a9, RZ ;  /* 0xcd9e8d5706067825 */ /* 0x004fc600078e00ff */
[----:B------:R2:W-:Y:S02]  /*4ab0*/  MUFU.EX2 R118, R9 ;  /* 0x0000000900767308 */ /* 0x0005e40000000800 */
[----:B------:R-:W-:Y:S02]  /*4ac0*/  LOP3.LUT R11, R21, UR8, R6, 0x96, !PT ;  /* 0x00000008150b7c12 */ /* 0x000fe4000f8e9606 */
[----:B-1----:R-:W-:Y:S01]  /*4ad0*/  LOP3.LUT R2, R141, UR5, R98, 0x96, !PT ;  /* 0x000000058d027c12 */ /* 0x002fe2000f8e9662 */
[----:B------:R-:W-:Y:S01]  /*4ae0*/  UIADD3 UR5, UR19, -0x56f99767, URZ ;  /* 0xa906689913057890 */ /* 0x000fe2000fffe03f */
[----:B---3--:R-:W-:-:S03]  /*4af0*/  F2FP.PACK_AB R4, R150, R151 ;  /* 0x000000979604723e */ /* 0x008fc600000000ff */
[----:B------:R-:W-:Y:S01]  /*4b00*/  IMAD.WIDE.U32 R48, R2, -0x2daee0ad, RZ ;  /* 0xd2511f5302307825 */ /* 0x000fe200078e00ff */
[----:B------:R-:W-:Y:S02]  /*4b10*/  PRMT R210, R4, 0x7610, R210 ;  /* 0x0000761004d27816 */ /* 0x000fe400000000d2 */
[----:B--2---:R-:W-:Y:S01]  /*4b20*/  LOP3.LUT R9, R7, UR14, R8, 0x96, !PT ;  /* 0x0000000e07097c12 */ /* 0x004fe2000f8e9608 */
[--C-:B------:R-:W-:Y:S01]  /*4b30*/  FFMA.FTZ R2, R30, c[0x0][0x23c], -R5.reuse ;  /* 0x00008f001e027a23 */ /* 0x100fe20000010805 */
[----:B------:R-:W-:Y:S01]  /*4b40*/  LOP3.LUT R12, R49, UR15, R12, 0x96, !PT ;  /* 0x0000000f310c7c12 */ /* 0x000fe2000f8e960c */
[----:B------:R-:W-:Y:S01]  /*4b50*/  FFMA.FTZ R8, R32, c[0x0][0x23c], -R5 ;  /* 0x00008f0020087a23 */ /* 0x000fe20000010805 */
[----:B------:R-:W-:Y:S01]  /*4b60*/  LOP3.LUT R18, R17, UR11, R48, 0x96, !PT ;  /* 0x0000000b11127c12 */ /* 0x000fe2000f8e9630 */
[----:B------:R1:W-:Y:S01]  /*4b70*/  MUFU.EX2 R106, R2 ;  /* 0x00000002006a7308 */ /* 0x0003e20000000800 */
[----:B------:R-:W-:Y:S01]  /*4b80*/  PRMT R209, R4, 0x7632, R209 ;  /* 0x0000763204d17816 */ /* 0x000fe200000000d1 */
[----:B------:R-:W-:-:S04]  /*4b90*/  IMAD.WIDE.U32 R6, R12, -0x326172a9, RZ ;  /* 0xcd9e8d570c067825 */ /* 0x000fc800078e00ff */
[----:B------:R-:W-:Y:S01]  /*4ba0*/  IMAD.WIDE.U32 R18, R18, -0x326172a9, RZ ;  /* 0xcd9e8d5712127825 */ /* 0x000fe200078e00ff */
[----:B------:R-:W-:Y:S01]  /*4bb0*/  LOP3.LUT R12, R7, UR14, R10, 0x96, !PT ;  /* 0x0000000e070c7c12 */ /* 0x000fe2000f8e960a */
[----:B------:R2:W-:Y:S02]  /*4bc0*/  MUFU.EX2 R72, R8 ;  /* 0x0000000800487308 */ /* 0x0005e40000000800 */
[--C-:B------:R-:W-:Y:S01]  /*4bd0*/  FFMA.FTZ R7, R31, c[0x0][0x23c], -R5.reuse ;  /* 0x00008f001f077a23 */ /* 0x100fe20000010805 */
[----:B------:R-:W-:Y:S01]  /*4be0*/  LOP3.LUT R15, R19, UR8, R6, 0x96, !PT ;  /* 0x00000008130f7c12 */ /* 0x000fe2000f8e9606 */
[----:B------:R-:W-:Y:S02]  /*4bf0*/  FFMA.FTZ R6, R26, c[0x0][0x23c], -R5 ;  /* 0x00008f001a067a23 */ /* 0x000fe40000010805 */
[----:B------:R-:W-:Y:S02]  /*4c00*/  FMUL.FTZ R5, R136, c[0x0][0x23c] ;  /* 0x00008f0088057a20 */ /* 0x000fe40000410000 */
[----:B-1----:R-:W-:Y:S01]  /*4c10*/  FMUL.FTZ R2, R133, c[0x0][0x23c] ;  /* 0x00008f0085027a20 */ /* 0x002fe20000410000 */
[----:B------:R-:W-:Y:S01]  /*4c20*/  MUFU.EX2 R104, R7 ;  /* 0x0000000700687308 */ /* 0x000fe20000000800 */
[----:B------:R-:W-:-:S03]  /*4c30*/  IMAD.WIDE.U32 R12, R12, -0x2daee0ad, RZ ;  /* 0xd2511f530c0c7825 */ /* 0x000fc600078e00ff */
[----:B------:R-:W-:Y:S02]  /*4c40*/  FSEL R2, R2, RZ, P1 ;  /* 0x000000ff02027208 */ /* 0x000fe40000800000 */
[----:B------:R-:W-:Y:S02]  /*4c50*/  FSETP.NEU.FTZ.AND P1, PT, R136, -INF , PT ;  /* 0xff8000008800780b */ /* 0x000fe40003f3d000 */
[----:B------:R1:W-:Y:S01]  /*4c60*/  MUFU.EX2 R196, R6 ;  /* 0x0000000600c47308 */ /* 0x0003e20000000800 */
[----:B--2---:R-:W-:Y:S01]  /*4c70*/  FFMA.FTZ R8, R64, c[0x0][0x23c], -R2 ;  /* 0x00008f0040087a23 */ /* 0x004fe20000010802 */
[----:B------:R-:W-:Y:S01]  /*4c80*/  LOP3.LUT R16, R13, UR5, R16, 0x96, !PT ;  /* 0x000000050d107c12 */ /* 0x000fe2000f8e9610 */
[--C-:B------:R-:W-:Y:S02]  /*4c90*/  FFMA.FTZ R10, R40, c[0x0][0x23c], -R2.reuse ;  /* 0x00008f00280a7a23 */ /* 0x100fe40000010802 */
[--C-:B------:R-:W-:Y:S02]  /*4ca0*/  FFMA.FTZ R41, R41, c[0x0][0x23c], -R2.reuse ;  /* 0x00008f0029297a23 */ /* 0x100fe40000010802 */
[--C-:B------:R-:W-:Y:S01]  /*4cb0*/  FFMA.FTZ R37, R37, c[0x0][0x23c], -R2.reuse ;  /* 0x00008f0025257a23 */ /* 0x100fe20000010802 */
[----:B------:R2:W-:Y:S01]  /*4cc0*/  MUFU.EX2 R143, R8 ;  /* 0x00000008008f7308 */ /* 0x0005e20000000800 */
[----:B------:R-:W-:-:S02]  /*4cd0*/  FFMA.FTZ R35, R35, c[0x0][0x23c], -R2 ;  /* 0x00008f0023237a23 */ /* 0x000fc40000010802 */
[--C-:B------:R-:W-:Y:S02]  /*4ce0*/  FFMA.FTZ R34, R34, c[0x0][0x23c], -R2.reuse ;  /* 0x00008f0022227a23 */ /* 0x100fe40000010802 */
[--C-:B------:R-:W-:Y:S02]  /*4cf0*/  FFMA.FTZ R38, R33, c[0x0][0x23c], -R2.reuse ;  /* 0x00008f0021267a23 */ /* 0x100fe40000010802 */
[----:B------:R-:W-:Y:S01]  /*4d00*/  FFMA.FTZ R40, R27, c[0x0][0x23c], -R2 ;  /* 0x00008f001b287a23 */ /* 0x000fe20000010802 */
[----:B------:R-:W-:Y:S01]  /*4d10*/  FSEL R2, R5, RZ, P1 ;  /* 0x000000ff05027208 */ /* 0x000fe20000800000 */
[----:B-1----:R-:W-:Y:S01]  /*4d20*/  IMAD.WIDE.U32 R6, R9, -0x2daee0ad, RZ ;  /* 0xd2511f5309067825 */ /* 0x002fe200078e00ff */
[----:B------:R1:W-:Y:S03]  /*4d30*/  MUFU.EX2 R141, R10 ;  /* 0x0000000a008d7308 */ /* 0x0003e60000000800 */
[----:B------:R-:W-:Y:S01]  /*4d40*/  FFMA.FTZ R5, R66, c[0x0][0x23c], -R2 ;  /* 0x00008f0042057a23 */ /* 0x000fe20000010802 */
[----:B------:R-:W-:Y:S01]  /*4d50*/  LOP3.LUT R14, R7, UR5, R14, 0x96, !PT ;  /* 0x00000005070e7c12 */ /* 0x000fe2000f8e960e */
[--C-:B------:R-:W-:Y:S01]  /*4d60*/  FFMA.FTZ R17, R45, c[0x0][0x23c], -R2.reuse ;  /* 0x00008f002d117a23 */ /* 0x100fe20000010802 */
[----:B------:R-:W-:Y:S01]  /*4d70*/  LDSM.16.MT88.4 R64, [R198+0xa000] ;  /* 0x00a00000c640783b */ /* 0x000fe20000004200 */
[----:B--2---:R-:W-:Y:S01]  /*4d80*/  IMAD.WIDE.U32 R8, R11, -0x2daee0ad, RZ ;  /* 0xd2511f530b087825 */ /* 0x004fe200078e00ff */
[----:B------:R-:W-:Y:S03]  /*4d90*/  MUFU.EX2 R115, R5 ;  /* 0x0000000500737308 */ /* 0x000fe60000000800 */
[----:B------:R-:W-:Y:S01]  /*4da0*/  FFMA.FTZ R25, R46, c[0x0][0x23c], -R2 ;  /* 0x00008f002e197a23 */ /* 0x000fe20000010802 */
[----:B------:R-:W-:Y:S01]  /*4db0*/  LOP3.LUT R11, R9, UR25, R6, 0x96, !PT ;  /* 0x00000019090b7c12 */ /* 0x000fe2000f8e9606 */
[----:B------:R-:W-:Y:S01]  /*4dc0*/  IMAD.WIDE.U32 R6, R15, -0x2daee0ad, RZ ;  /* 0xd2511f530f067825 */ /* 0x000fe200078e00ff */
[----:B------:R-:W-:-:S02]  /*4dd0*/  SHF.R.U32.HI R15, RZ, 0x10, R8 ;  /* 0x00000010ff0f7819 */ /* 0x000fc40000011608 */
[----:B------:R-:W-:Y:S01]  /*4de0*/  SHF.R.U32.HI R22, RZ, 0x18, R8 ;  /* 0x00000018ff167819 */ /* 0x000fe20000011608 */
[----:B------:R-:W-:Y:S01]  /*4df0*/  FFMA.FTZ R26, R44, c[0x0][0x23c], -R2 ;  /* 0x00008f002c1a7a23 */ /* 0x000fe20000010802 */
[----:B-1----:R-:W-:Y:S01]  /*4e00*/  LOP3.LUT R10, R7, UR25, R12, 0x96, !PT ;  /* 0x00000019070a7c12 */ /* 0x002fe2000f8e960c */
[--C-:B------:R-:W-:Y:S01]  /*4e10*/  FFMA.FTZ R29, R43, c[0x0][0x23c], -R2.reuse ;  /* 0x00008f002b1d7a23 */ /* 0x100fe20000010802 */
[----:B------:R-:W-:Y:S01]  /*4e20*/  LOP3.LUT R13, R6, 0xffff, RZ, 0xc0, !PT ;  /* 0x0000ffff060d7812 */ /* 0x000fe200078ec0ff */
[--C-:B------:R-:W-:Y:S01]  /*4e30*/  FFMA.FTZ R32, R42, c[0x0][0x23c], -R2.reuse ;  /* 0x00008f002a207a23 */ /* 0x100fe20000010802 */
[----:B------:R-:W-:Y:S01]  /*4e40*/  LOP3.LUT R23, R6, 0xff, RZ, 0xc0, !PT ;  /* 0x000000ff06177812 */ /* 0x000fe200078ec0ff */
[----:B------:R-:W-:Y:S01]  /*4e50*/  FFMA.FTZ R33, R39, c[0x0][0x23c], -R2 ;  /* 0x00008f0027217a23 */ /* 0x000fe20000010802 */
[----:B------:R-:W-:Y:S01]  /*4e60*/  SHF.R.U32.HI R19, RZ, 0x10, R6 ;  /* 0x00000010ff137819 */ /* 0x000fe20000011606 */
[----:B------:R-:W-:Y:S01]  /*4e70*/  FFMA.FTZ R36, R36, c[0x0][0x23c], -R2 ;  /* 0x00008f0024247a23 */ /* 0x000fe20000010802 */
[----:B------:R-:W-:Y:S01]  /*4e80*/  LOP3.LUT R2, R8, 0xffff, RZ, 0xc0, !PT ;  /* 0x0000ffff08027812 */ /* 0x000fe200078ec0ff */
[----:B------:R1:W-:Y:S01]  /*4e90*/  MUFU.EX2 R73, R25 ;  /* 0x0000001900497308 */ /* 0x0003e20000000800 */
[----:B------:R-:W-:Y:S01]  /*4ea0*/  SHF.R.U32.HI R21, RZ, 0x18, R6 ;  /* 0x00000018ff157819 */ /* 0x000fe20000011606 */
[----:B------:R-:W-:Y:S01]  /*4eb0*/  IMAD.WIDE.U32 R6, R16, -0x326172a9, RZ ;  /* 0xcd9e8d5710067825 */ /* 0x000fe200078e00ff */
[----:B------:R-:W-:-:S02]  /*4ec0*/  SHF.R.U32.HI R12, RZ, 0x8, R2 ;  /* 0x00000008ff0c7819 */ /* 0x000fc40000011602 */
[----:B------:R-:W-:Y:S02]  /*4ed0*/  LOP3.LUT R2, R15, 0xff, RZ, 0xc0, !PT ;  /* 0x000000ff0f027812 */ /* 0x000fe400078ec0ff */
[----:B------:R-:W-:Y:S01]  /*4ee0*/  LOP3.LUT R24, R8, 0xff, RZ, 0xc0, !PT ;  /* 0x000000ff08187812 */ /* 0x000fe200078ec0ff */
[----:B------:R-:W-:Y:S01]  /*4ef0*/  IMAD.WIDE.U32 R8, R14, -0x326172a9, RZ ;  /* 0xcd9e8d570e087825 */ /* 0x000fe200078e00ff */
[----:B------:R-:W-:Y:S01]  /*4f00*/  PRMT R30, R2, 0x5410, R22 ;  /* 0x00005410021e7816 */ /* 0x000fe20000000016 */
[----:B------:R2:W-:Y:S01]  /*4f10*/  MUFU.EX2 R98, R17 ;  /* 0x0000001100627308 */ /* 0x0005e20000000800 */
[C---:B------:R-:W-:Y:S02]  /*4f20*/  LOP3.LUT R22, R6.reuse, 0xffff, RZ, 0xc0, !PT ;  /* 0x0000ffff06167812 */ /* 0x040fe400078ec0ff */
[----:B------:R-:W-:Y:S02]  /*4f30*/  LOP3.LUT R28, R6, 0xff, RZ, 0xc0, !PT ;  /* 0x000000ff061c7812 */ /* 0x000fe400078ec0ff */
[----:B------:R-:W-:-:S02]  /*4f40*/  SHF.R.U32.HI R27, RZ, 0x18, R6 ;  /* 0x00000018ff1b7819 */ /* 0x000fc40000011606 */
[----:B-1----:R-:W-:Y:S01]  /*4f50*/  SHF.R.U32.HI R25, RZ, 0x10, R6 ;  /* 0x00000010ff197819 */ /* 0x002fe20000011606 */
[----:B------:R-:W-:Y:S01]  /*4f60*/  MUFU.EX2 R108, R29 ;  /* 0x0000001d006c7308 */ /* 0x000fe20000000800 */
[----:B------:R-:W-:Y:S02]  /*4f70*/  LOP3.LUT R6, R11, 0xffff, RZ, 0xc0, !PT ;  /* 0x0000ffff0b067812 */ /* 0x000fe400078ec0ff */
[----:B------:R-:W-:Y:S02]  /*4f80*/  LOP3.LUT R5, R9, UR26, R20, 0x96, !PT ;  /* 0x0000001a09057c12 */ /* 0x000fe4000f8e9614 */
[C---:B------:R-:W-:Y:S02]  /*4f90*/  LOP3.LUT R14, R8.reuse, 0xffff, RZ, 0xc0, !PT ;  /* 0x0000ffff080e7812 */ /* 0x040fe400078ec0ff */
[----:B------:R-:W-:Y:S01]  /*4fa0*/  LOP3.LUT R20, R8, 0xff, RZ, 0xc0, !PT ;  /* 0x000000ff08147812 */ /* 0x000fe200078ec0ff */
[----:B------:R-:W1:Y:S01]  /*4fb0*/  MUFU.EX2 R119, R32 ;  /* 0x0000002000777308 */ /* 0x000e620000000800 */
[----:B--2---:R-:W-:-:S02]  /*4fc0*/  SHF.R.U32.HI R17, RZ, 0x10, R8 ;  /* 0x00000010ff117819 */ /* 0x004fc40000011608 */
[----:B------:R-:W-:Y:S02]  /*4fd0*/  SHF.R.U32.HI R15, RZ, 0x18, R8 ;  /* 0x00000018ff0f7819 */ /* 0x000fe40000011608 */
[----:B------:R-:W-:Y:S02]  /*4fe0*/  PRMT R31, R24, 0x5410, R12 ;  /* 0x00005410181f7816 */ /* 0x000fe4000000000c */
[----:B------:R-:W-:Y:S01]  /*4ff0*/  LOP3.LUT R2, R7, UR26, R18, 0x96, !PT ;  /* 0x0000001a07027c12 */ /* 0x000fe2000f8e9612 */
[----:B------:R-:W-:Y:S01]  /*5000*/  MUFU.EX2 R103, R33 ;  /* 0x0000002100677308 */ /* 0x000fe20000000800 */
[----:B------:R-:W-:Y:S02]  /*5010*/  SHF.R.U32.HI R8, RZ, 0x8, R13 ;  /* 0x00000008ff087819 */ /* 0x000fe4000001160d */
[----:B------:R-:W-:Y:S02]  /*5020*/  LOP3.LUT R9, R11, 0xff, RZ, 0xc0, !PT ;  /* 0x000000ff0b097812 */ /* 0x000fe400078ec0ff */
[----:B------:R-:W-:-:S02]  /*5030*/  SHF.R.U32.HI R6, RZ, 0x8, R6 ;  /* 0x00000008ff067819 */ /* 0x000fc40000011606 */
[----:B------:R-:W-:Y:S01]  /*5040*/  LOP3.LUT R7, R19, 0xff, RZ, 0xc0, !PT ;  /* 0x000000ff13077812 */ /* 0x000fe200078ec0ff */
[----:B------:R-:W2:Y:S01]  /*5050*/  MUFU.EX2 R192, R36 ;  /* 0x0000002400c07308 */ /* 0x000ea20000000800 */
[----:B------:R-:W-:Y:S01]  /*5060*/  LOP3.LUT R12, R17, 0xff, RZ, 0xc0, !PT ;  /* 0x000000ff110c7812 */ /* 0x000fe200078ec0ff */
[----:B------:R-:W-:Y:S01]  /*5070*/  IMAD R17, R233, 0x10000, R233 ;  /* 0x00010000e9117824 */ /* 0x000fe200078e02e9 */
[----:B------:R-:W-:Y:S02]  /*5080*/  SHF.R.U32.HI R13, RZ, 0x8, R14 ;  /* 0x00000008ff0d7819 */ /* 0x000fe4000001160e */
[----:B------:R-:W-:Y:S02]  /*5090*/  PRMT R24, R23, 0x5410, R8 ;  /* 0x0000541017187816 */ /* 0x000fe40000000008 */
[----:B------:R-:W-:Y:S01]  /*50a0*/  PRMT R18, R9, 0x5410, R6 ;  /* 0x0000541009127816 */ /* 0x000fe20000000006 */
[----:B------:R-:W3:Y:S01]  /*50b0*/  MUFU.EX2 R117, R26 ;  /* 0x0000001a00757308 */ /* 0x000ee20000000800 */
[----:B------:R-:W-:Y:S01]  /*50c0*/  PRMT R23, R7, 0x5410, R21 ;  /* 0x0000541007177816 */ /* 0x000fe20000000015 */
[--C-:B------:R-:W-:Y:S01]  /*50d0*/  HSET2.LE.AND R21, R31, R17.reuse, PT ;  /* 0x000000111f157233 */ /* 0x100fe20003803000 */
[----:B------:R-:W-:Y:S01]  /*50e0*/  PRMT R19, R12, 0x5410, R15 ;  /* 0x000054100c137816 */ /* 0x000fe2000000000f */
[--C-:B------:R-:W-:Y:S01]  /*50f0*/  HSET2.LE.AND R24, R24, R17.reuse, PT ;  /* 0x0000001118187233 */ /* 0x100fe20003803000 */
[----:B------:R-:W-:Y:S01]  /*5100*/  SHF.R.U32.HI R9, RZ, 0x10, R11 ;  /* 0x00000010ff097819 */ /* 0x000fe2000001160b */
[--C-:B------:R-:W-:Y:S01]  /*5110*/  HSET2.LE.AND R23, R23, R17.reuse, PT ;  /* 0x0000001117177233 */ /* 0x100fe20003803000 */
[----:B------:R-:W-:Y:S01]  /*5120*/  LOP3.LUT R7, R10, 0xffff, RZ, 0xc0, !PT ;  /* 0x0000ffff0a077812 */ /* 0x000fe200078ec0ff */
[----:B------:R-:W-:Y:S01]  /*5130*/  HSET2.LE.AND R18, R18, R17, PT ;  /* 0x0000001112127233 */ /* 0x000fe20003803000 */
[----:B------:R-:W-:Y:S01]  /*5140*/  SHF.R.U32.HI R12, RZ, 0x10, R5 ;  /* 0x00000010ff0c7819 */ /* 0x000fe20000011605 */
[----:B------:R-:W-:Y:S01]  /*5150*/  MUFU.EX2 R113, R41 ;  /* 0x0000002900717308 */ /* 0x000fe20000000800 */
[----:B------:R-:W-:-:S02]  /*5160*/  PRMT R20, R20, 0x5410, R13 ;  /* 0x0000541014147816 */ /* 0x000fc4000000000d */
[--C-:B------:R-:W-:Y:S02]  /*5170*/  SHF.R.U32.HI R8, RZ, 0x10, R10.reuse ;  /* 0x00000010ff087819 */ /* 0x100fe4000001160a */
[----:B------:R-:W-:Y:S02]  /*5180*/  SHF.R.U32.HI R16, RZ, 0x18, R11 ;  /* 0x00000018ff107819 */ /* 0x000fe4000001160b */
[----:B------:R-:W-:Y:S01]  /*5190*/  LOP3.LUT R15, R10, 0xff, RZ, 0xc0, !PT ;  /* 0x000000ff0a0f7812 */ /* 0x000fe200078ec0ff */
[----:B------:R-:W4:Y:S01]  /*51a0*/  MUFU.EX2 R199, R37 ;  /* 0x0000002500c77308 */ /* 0x000f220000000800 */
[----:B------:R-:W-:Y:S02]  /*51b0*/  SHF.R.U32.HI R13, RZ, 0x18, R10 ;  /* 0x00000018ff0d7819 */ /* 0x000fe4000001160a */
[C---:B------:R-:W-:Y:S02]  /*51c0*/  LOP3.LUT R6, R5.reuse, 0xffff, RZ, 0xc0, !PT ;  /* 0x0000ffff05067812 */ /* 0x040fe400078ec0ff */
[----:B------:R-:W-:-:S02]  /*51d0*/  LOP3.LUT R14, R5, 0xff, RZ, 0xc0, !PT ;  /* 0x000000ff050e7812 */ /* 0x000fc400078ec0ff */
[----:B------:R-:W-:Y:S01]  /*51e0*/  SHF.R.U32.HI R11, RZ, 0x18, R5 ;  /* 0x00000018ff0b7819 */ /* 0x000fe20000011605 */
[----:B------:R-:W-:Y:S01]  /*51f0*/  MUFU.EX2 R105, R38 ;  /* 0x0000002600697308 */ /* 0x000fe20000000800 */
[----:B------:R-:W-:Y:S02]  /*5200*/  LOP3.LUT R10, R9, 0xff, RZ, 0xc0, !PT ;  /* 0x000000ff090a7812 */ /* 0x000fe400078ec0ff */
[----:B------:R-:W-:Y:S02]  /*5210*/  SHF.R.U32.HI R9, RZ, 0x8, R7 ;  /* 0x00000008ff097819 */ /* 0x000fe40000011607 */
[----:B------:R-:W-:Y:S02]  /*5220*/  LOP3.LUT R5, R12, 0xff, RZ, 0xc0, !PT ;  /* 0x000000ff0c057812 */ /* 0x000fe400078ec0ff */
[----:B------:R-:W-:Y:S01]  /*5230*/  LOP3.LUT R7, R8, 0xff, RZ, 0xc0, !PT ;  /* 0x000000ff08077812 */ /* 0x000fe200078ec0ff */
[----:B------:R-:W1:Y:S01]  /*5240*/  MUFU.EX2 R194, R40 ;  /* 0x0000002800c27308 */ /* 0x000e620000000800 */
[----:B------:R-:W-:-:S02]  /*5250*/  SHF.R.U32.HI R6, RZ, 0x8, R6 ;  /* 0x00000008ff067819 */ /* 0x000fc40000011606 */
[----:B------:R-:W-:Y:S02]  /*5260*/  PRMT R11, R5, 0x5410, R11 ;  /* 0x00005410050b7816 */ /* 0x000fe4000000000b */
[----:B------:R-:W-:Y:S02]  /*5270*/  PRMT R16, R10, 0x5410, R16 ;  /* 0x000054100a107816 */ /* 0x000fe40000000010 */
[----:B------:R-:W-:Y:S01]  /*5280*/  PRMT R15, R15, 0x5410, R9 ;  /* 0x000054100f0f7816 */ /* 0x000fe20000000009 */
[--C-:B------:R-:W-:Y:S01]  /*5290*/  HSET2.LE.AND R11, R11, R17.reuse, PT ;  /* 0x000000110b0b7233 */ /* 0x100fe20003803000 */
[----:B------:R-:W-:Y:S01]  /*52a0*/  PRMT R13, R7, 0x5410, R13 ;  /* 0x00005410070d7816 */ /* 0x000fe2000000000d */
[----:B------:R-:W-:Y:S01]  /*52b0*/  HSET2.LE.AND R16, R16, R17, PT ;  /* 0x0000001110107233 */ /* 0x000fe20003803000 */
[C---:B------:R-:W-:Y:S01]  /*52c0*/  LOP3.LUT R5, R2.reuse, 0xffff, RZ, 0xc0, !PT ;  /* 0x0000ffff02057812 */ /* 0x040fe200078ec0ff */
[----:B------:R-:W-:Y:S01]  /*52d0*/  MUFU.EX2 R107, R35 ;  /* 0x00000023006b7308 */ /* 0x000fe20000000800 */
[----:B------:R-:W-:-:S02]  /*52e0*/  LOP3.LUT R10, R2, 0xff, RZ, 0xc0, !PT ;  /* 0x000000ff020a7812 */ /* 0x000fc400078ec0ff */
[--C-:B------:R-:W-:Y:S02]  /*52f0*/  SHF.R.U32.HI R7, RZ, 0x10, R2.reuse ;  /* 0x00000010ff077819 */ /* 0x100fe40000011602 */
[----:B------:R-:W-:Y:S02]  /*5300*/  SHF.R.U32.HI R9, RZ, 0x18, R2 ;  /* 0x00000018ff097819 */ /* 0x000fe40000011602 */
[----:B------:R-:W-:Y:S01]  /*5310*/  PRMT R14, R14, 0x5410, R6 ;  /* 0x000054100e0e7816 */ /* 0x000fe20000000006 */
[----:B------:R2:W2:Y:S01]  /*5320*/  MUFU.EX2 R120, R34 ;  /* 0x0000002200787308 */ /* 0x0004a20000000800 */
[----:B------:R-:W-:Y:S02]  /*5330*/  LOP3.LUT R2, R25, 0xff, RZ, 0xc0, !PT ;  /* 0x000000ff19027812 */ /* 0x000fe400078ec0ff */
[----:B------:R-:W-:Y:S01]  /*5340*/  SHF.R.U32.HI R6, RZ, 0x8, R22 ;  /* 0x00000008ff067819 */ /* 0x000fe20000011616 */
[----:B------:R-:W-:Y:S01]  /*5350*/  HSET2.LE.AND R22, R30, R17, PT ;  /* 0x000000111e167233 */ /* 0x000fe20003803000 */
[----:B------:R-:W-:-:S02]  /*5360*/  SHF.R.U32.HI R8, RZ, 0x8, R5 ;  /* 0x00000008ff087819 */ /* 0x000fc40000011605 */
[----:B-1----:R-:W-:Y:S02]  /*5370*/  F2FP.PACK_AB R0, R119, R108 ;  /* 0x0000006c7700723e */ /* 0x002fe400000000ff */
[----:B------:R-:W-:Y:S02]  /*5380*/  LOP3.LUT R5, R7, 0xff, RZ, 0xc0, !PT ;  /* 0x000000ff07057812 */ /* 0x000fe400078ec0ff */
[----:B------:R-:W-:Y:S02]  /*5390*/  PRMT R2, R2, 0x5410, R27 ;  /* 0x0000541002027816 */ /* 0x000fe4000000001b */
[----:B------:R-:W-:Y:S02]  /*53a0*/  PRMT R7, R28, 0x5410, R6 ;  /* 0x000054101c077816 */ /* 0x000fe40000000006 */
[----:B------:R-:W-:Y:S01]  /*53b0*/  PRMT R6, R10, 0x5410, R8 ;  /* 0x000054100a067816 */ /* 0x000fe20000000008 */
[--C-:B------:R-:W-:Y:S01]  /*53c0*/  HSET2.LE.AND R8, R20, R17.reuse, PT ;  /* 0x0000001114087233 */ /* 0x100fe20003803000 */
[C---:B------:R-:W-:Y:S01]  /*53d0*/  PRMT R224, R0.reuse, 0x7610, R224 ;  /* 0x0000761000e07816 */ /* 0x040fe200000000e0 */
[--C-:B------:R-:W-:Y:S01]  /*53e0*/  HSET2.LE.AND R20, R13, R17.reuse, PT ;  /* 0x000000110d147233 */ /* 0x100fe20003803000 */
[----:B------:R-:W-:Y:S01]  /*53f0*/  PRMT R222, R0, 0x7632, R222 ;  /* 0x0000763200de7816 */ /* 0x000fe200000000de */
[--C-:B------:R-:W-:Y:S01]  /*5400*/  HSET2.LE.AND R13, R2, R17.reuse, PT ;  /* 0x00000011020d7233 */ /* 0x100fe20003803000 */
[----:B--2---:R-:W-:Y:S01]  /*5410*/  F2FP.PACK_AB R0, R192, R103 ;  /* 0x00000067c000723e */ /* 0x004fe200000000ff */
[--C-:B------:R-:W-:Y:S01]  /*5420*/  HSET2.LE.AND R10, R14, R17.reuse, PT ;  /* 0x000000110e0a7233 */ /* 0x100fe20003803000 */
[----:B---3--:R-:W-:Y:S01]  /*5430*/  F2FP.PACK_AB R2, R117, R73 ;  /* 0x000000497502723e */ /* 0x008fe200000000ff */
[--C-:B------:R-:W-:Y:S01]  /*5440*/  HSET2.LE.AND R14, R6, R17.reuse, PT ;  /* 0x00000011060e7233 */ /* 0x100fe20003803000 */
[C---:B------:R-:W-:Y:S01]  /*5450*/  PRMT R214, R0.reuse, 0x7610, R214 ;  /* 0x0000761000d67816 */ /* 0x040fe200000000d6 */
[----:B------:R-:W-:Y:S01]  /*5460*/  HSET2.LE.AND R12, R7, R17, PT ;  /* 0x00000011070c7233 */ /* 0x000fe20003803000 */
[----:B------:R-:W-:Y:S01]  /*5470*/  PRMT R213, R0, 0x7632, R213 ;  /* 0x0000763200d57816 */ /* 0x000fe200000000d5 */
[----:B------:R-:W1:Y:S01]  /*5480*/  LDSM.16.MT88.4 R28, [R193+0xa000] ;  /* 0x00a00000c11c783b */ /* 0x000e620000004200 */
[----:B------:R-:W-:-:S02]  /*5490*/  F2FP.PACK_AB R0, R55, R102 ;  /* 0x000000663700723e */ /* 0x000fc400000000ff */
[----:B------:R-:W-:Y:S01]  /*54a0*/  PRMT R5, R5, 0x5410, R9 ;  /* 0x0000541005057816 */ /* 0x000fe20000000009 */
[--C-:B------:R-:W-:Y:S01]  /*54b0*/  HSET2.LE.AND R9, R19, R17.reuse, PT ;  /* 0x0000001113097233 */ /* 0x100fe20003803000 */
[C---:B------:R-:W-:Y:S01]  /*54c0*/  PRMT R228, R2.reuse, 0x7610, R228 ;  /* 0x0000761002e47816 */ /* 0x040fe200000000e4 */
[--C-:B------:R-:W-:Y:S01]  /*54d0*/  HSET2.LE.AND R19, R15, R17.reuse, PT ;  /* 0x000000110f137233 */ /* 0x100fe20003803000 */
[----:B------:R-:W-:Y:S01]  /*54e0*/  PRMT R227, R2, 0x7632, R227 ;  /* 0x0000763202e37816 */ /* 0x000fe200000000e3 */
[----:B------:R-:W-:Y:S01]  /*54f0*/  HSET2.LE.AND R15, R5, R17, PT ;  /* 0x00000011050f7233 */ /* 0x000fe20003803000 */
[----:B------:R-:W-:Y:S01]  /*5500*/  F2FP.PACK_AB R2, R52, R56 ;  /* 0x000000383402723e */ /* 0x000fe200000000ff */
[----:B------:R-:W-:Y:S01]  /*5510*/  IMAD.MOV.U32 R17, RZ, RZ, R47 ;  /* 0x000000ffff117224 */ /* 0x000fe200078e002f */
[----:B------:R-:W-:Y:S01]  /*5520*/  F2FP.PACK_AB R6, R98, R115 ;  /* 0x000000736206723e */ /* 0x000fe200000000ff */
[----:B------:R-:W2:Y:S01]  /*5530*/  LDSM.16.MT88.4 R44, [R198+0xa800] ;  /* 0x00a80000c62c783b */ /* 0x000ea20000004200 */
[----:B------:R-:W-:-:S02]  /*5540*/  PRMT R212, R0, 0x7632, R212 ;  /* 0x0000763200d47816 */ /* 0x000fc400000000d4 */
[----:B------:R-:W-:Y:S01]  /*5550*/  PRMT R211, R0, 0x7610, R211 ;  /* 0x0000761000d37816 */ /* 0x000fe200000000d3 */
[----:B------:R-:W3:Y:S01]  /*5560*/  LDSM.16.MT88.4 R32, [R195+0xa800] ;  /* 0x00a80000c320783b */ /* 0x000ee20000004200 */
[----:B------:R-:W-:Y:S02]  /*5570*/  PRMT R0, R228, 0x5410, R227 ;  /* 0x00005410e4007816 */ /* 0x000fe400000000e3 */
[C---:B------:R-:W-:Y:S02]  /*5580*/  PRMT R226, R2.reuse, 0x7632, R226 ;  /* 0x0000763202e27816 */ /* 0x040fe400000000e2 */
[----:B------:R-:W-:Y:S02]  /*5590*/  PRMT R225, R2, 0x7610, R225 ;  /* 0x0000761002e17816 */ /* 0x000fe400000000e1 */
[C---:B------:R-:W-:Y:S02]  /*55a0*/  PRMT R221, R6.reuse, 0x7610, R221 ;  /* 0x0000761006dd7816 */ /* 0x040fe400000000dd */
[----:B------:R-:W-:-:S02]  /*55b0*/  PRMT R223, R6, 0x7632, R223 ;  /* 0x0000763206df7816 */ /* 0x000fc400000000df */
[----:B------:R-:W-:Y:S02]  /*55c0*/  LOP3.LUT R6, R8, R0, RZ, 0xc0, !PT ;  /* 0x0000000008067212 */ /* 0x000fe400078ec0ff */
[----:B------:R-:W-:Y:S02]  /*55d0*/  PRMT R0, R225, 0x5410, R226 ;  /* 0x00005410e1007816 */ /* 0x000fe400000000e2 */
[----:B------:R-:W-:Y:S02]  /*55e0*/  F2FP.PACK_AB R5, R17, R116 ;  /* 0x000000741105723e */ /* 0x000fe400000000ff */
[----:B------:R-:W-:Y:S02]  /*55f0*/  F2FP.PACK_AB R2, R88, R54 ;  /* 0x000000365802723e */ /* 0x000fe400000000ff */
[----:B------:R-:W-:Y:S02]  /*5600*/  LOP3.LUT R7, R9, R0, RZ, 0xc0, !PT ;  /* 0x0000000009077212 */ /* 0x000fe400078ec0ff */
[----:B------:R-:W-:-:S02]  /*5610*/  PRMT R0, R221, 0x5410, R223 ;  /* 0x00005410dd007816 */ /* 0x000fc400000000df */
[C---:B------:R-:W-:Y:S02]  /*5620*/  PRMT R230, R5.reuse, 0x7632, R230 ;  /* 0x0000763205e67816 */ /* 0x040fe400000000e6 */
[----:B------:R-:W-:Y:S02]  /*5630*/  PRMT R229, R5, 0x7610, R229 ;  /* 0x0000761005e57816 */ /* 0x000fe400000000e5 */
[C---:B------:R-:W-:Y:S02]  /*5640*/  PRMT R220, R2.reuse, 0x7632, R220 ;  /* 0x0000763202dc7816 */ /* 0x040fe400000000dc */
[----:B------:R-:W-:Y:S02]  /*5650*/  PRMT R215, R2, 0x7610, R215 ;  /* 0x0000761002d77816 */ /* 0x000fe400000000d7 */
[----:B------:R-:W-:Y:S02]  /*5660*/  F2FP.PACK_AB R2, R141, R143 ;  /* 0x0000008f8d02723e */ /* 0x000fe400000000ff */
[----:B------:R-:W-:-:S02]  /*5670*/  LOP3.LUT R4, R10, R0, RZ, 0xc0, !PT ;  /* 0x000000000a047212 */ /* 0x000fc400078ec0ff */
[----:B------:R-:W-:Y:S02]  /*5680*/  PRMT R0, R229, 0x5410, R230 ;  /* 0x00005410e5007816 */ /* 0x000fe400000000e6 */
[C---:B------:R-:W-:Y:S02]  /*5690*/  PRMT R208, R2.reuse, 0x7632, R208 ;  /* 0x0000763202d07816 */ /* 0x040fe400000000d0 */
[----:B------:R-:W-:Y:S02]  /*56a0*/  PRMT R187, R2, 0x7610, R187 ;  /* 0x0000761002bb7816 */ /* 0x000fe400000000bb */
[----:B------:R-:W-:Y:S02]  /*56b0*/  F2FP.PACK_AB R2, R118, R53 ;  /* 0x000000357602723e */ /* 0x000fe400000000ff */
[----:B------:R-:W-:Y:S02]  /*56c0*/  LOP3.LUT R5, R11, R0, RZ, 0xc0, !PT ;  /* 0x000000000b057212 */ /* 0x000fe400078ec0ff */
[----:B------:R-:W-:-:S02]  /*56d0*/  F2FP.PACK_AB R0, R72, R106 ;  /* 0x0000006a4800723e */ /* 0x000fc400000000ff */
[C---:B------:R-:W-:Y:S02]  /*56e0*/  PRMT R186, R2.reuse, 0x7610, R186 ;  /* 0x0000761002ba7816 */ /* 0x040fe400000000ba */
[----:B------:R-:W-:Y:S01]  /*56f0*/  PRMT R185, R2, 0x7632, R185 ;  /* 0x0000763202b97816 */ /* 0x000fe200000000b9 */
[C---:B-1----:R-:W-:Y:S01]  /*5700*/  HMMA.16816.F32 R152, R4.reuse, R28, RZ ;  /* 0x0000001c0498723c */ /* 0x042fe200000018ff */
[----:B----4-:R-:W-:Y:S02]  /*5710*/  F2FP.PACK_AB R8, R199, R113 ;  /* 0x00000071c708723e */ /* 0x010fe400000000ff */
[C---:B------:R-:W-:Y:S02]  /*5720*/  PRMT R182, R0.reuse, 0x7610, R182 ;  /* 0x0000761000b67816 */ /* 0x040fe400000000b6 */
[----:B------:R-:W-:Y:S02]  /*5730*/  PRMT R181, R0, 0x7632, R181 ;  /* 0x0000763200b57816 */ /* 0x000fe400000000b5 */
[----:B------:R-:W-:Y:S01]  /*5740*/  PRMT R0, R186, 0x5410, R185 ;  /* 0x00005410ba007816 */ /* 0x000fe200000000b9 */
[----:B------:R-:W-:Y:S01]  /*5750*/  HMMA.16816.F32 R36, R4, R64, RZ ;  /* 0x000000400424723c */ /* 0x000fe200000018ff */
[----:B------:R-:W-:-:S02]  /*5760*/  PRMT R184, R8, 0x7632, R184 ;  /* 0x0000763208b87816 */ /* 0x000fc400000000b8 */
[----:B------:R-:W-:Y:S02]  /*5770*/  PRMT R183, R8, 0x7610, R183 ;  /* 0x0000761008b77816 */ /* 0x000fe400000000b7 */
[----:B------:R-:W-:Y:S02]  /*5780*/  LOP3.LUT R10, R12, R0, RZ, 0xc0, !PT ;  /* 0x000000000c0a7212 */ /* 0x000fe400078ec0ff */
[----:B------:R-:W-:Y:S01]  /*5790*/  PRMT R0, R183, 0x5410, R184 ;  /* 0x00005410b7007816 */ /* 0x000fe200000000b8 */
[----:B------:R-:W-:Y:S01]  /*57a0*/  HMMA.16816.F32 R144, R4, R156, RZ ;  /* 0x0000009c0490723c */ /* 0x000fe200000018ff */
[----:B------:R-:W-:Y:S02]  /*57b0*/  F2FP.PACK_AB R2, R196, R104 ;  /* 0x00000068c402723e */ /* 0x000fe400000000ff */
[----:B------:R-:W-:Y:S02]  /*57c0*/  LOP3.LUT R11, R13, R0, RZ, 0xc0, !PT ;  /* 0x000000000d0b7212 */ /* 0x000fe400078ec0ff */
[----:B------:R-:W-:-:S02]  /*57d0*/  PRMT R0, R210, 0x5410, R209 ;  /* 0x00005410d2007816 */ /* 0x000fc400000000d1 */
[----:B------:R-:W-:Y:S01]  /*57e0*/  PRMT R138, R2, 0x7610, R138 ;  /* 0x00007610028a7816 */ /* 0x000fe2000000008a */
[C---:B------:R-:W-:Y:S01]  /*57f0*/  HMMA.16816.F32 R68, R4.reuse, R92, RZ ;  /* 0x0000005c0444723c */ /* 0x040fe200000018ff */
[----:B------:R-:W-:Y:S02]  /*5800*/  LOP3.LUT R8, R14, R0, RZ, 0xc0, !PT ;  /* 0x000000000e087212 */ /* 0x000fe400078ec0ff */
[----:B------:R-:W-:Y:S02]  /*5810*/  PRMT R0, R187, 0x5410, R208 ;  /* 0x00005410bb007816 */ /* 0x000fe400000000d0 */
[----:B------:R-:W-:Y:S02]  /*5820*/  PRMT R137, R2, 0x7632, R137 ;  /* 0x0000763202897816 */ /* 0x000fe40000000089 */
[----:B------:R-:W-:Y:S01]  /*5830*/  LOP3.LUT R9, R15, R0, RZ, 0xc0, !PT ;  /* 0x000000000f097212 */ /* 0x000fe200078ec0ff */
[----:B------:R-:W-:Y:S01]  /*5840*/  HMMA.16816.F32 R84, R4, R216, RZ ;  /* 0x000000d80454723c */ /* 0x000fe200000018ff */
[----:B------:R-:W-:-:S02]  /*5850*/  F2FP.PACK_AB R0, R194, R105 ;  /* 0x00000069c200723e */ /* 0x000fc400000000ff */
[----:B------:R-:W-:Y:S02]  /*5860*/  F2FP.PACK_AB R12, R120, R107 ;  /* 0x0000006b780c723e */ /* 0x000fe400000000ff */
[----:B------:R-:W-:Y:S02]  /*5870*/  PRMT R132, R0, 0x7610, R132 ;  /* 0x0000761000847816 */ /* 0x000fe40000000084 */
[C---:B------:R-:W-:Y:S01]  /*5880*/  PRMT R180, R12.reuse, 0x7610, R180 ;  /* 0x000076100cb47816 */ /* 0x040fe200000000b4 */
[----:B------:R-:W-:Y:S01]  /*5890*/  HMMA.16816.F32 R168, R8, R28, RZ ;  /* 0x0000001c08a8723c */ /* 0x000fe200000018ff */
[----:B------:R-:W-:Y:S02]  /*58a0*/  PRMT R139, R12, 0x7632, R139 ;  /* 0x000076320c8b7816 */ /* 0x000fe4000000008b */
[----:B------:R-:W-:Y:S01]  /*58b0*/  LOP3.LUT R2, R99, UR7, R100, 0x96, !PT ;  /* 0x0000000763027c12 */ /* 0x000fe2000f8e9664 */
[----:B------:R-:W-:Y:S01]  /*58c0*/  IMAD.MOV.U32 R99, RZ, RZ, R105 ;  /* 0x000000ffff637224 */ /* 0x000fe200078e0069 */
[----:B------:R-:W-:-:S02]  /*58d0*/  LOP3.LUT R12, R97, UR6, R114, 0x96, !PT ;  /* 0x00000006610c7c12 */ /* 0x000fc4000f8e9672 */
[----:B------:R-:W-:Y:S01]  /*58e0*/  PRMT R28, R0, 0x7632, R28 ;  /* 0x00007632001c7816 */ /* 0x000fe2000000001c */
[----:B------:R-:W-:Y:S01]  /*58f0*/  HMMA.16816.F32 R40, R8, R64, RZ ;  /* 0x000000400828723c */ /* 0x000fe200000018ff */
[----:B------:R-:W-:Y:S01]  /*5900*/  PRMT R0, R214, 0x5410, R213 ;  /* 0x00005410d6007816 */ /* 0x000fe200000000d5 */
[----:B------:R-:W-:-:S03]  /*5910*/  IMAD.WIDE.U32 R2, R2, -0x2daee0ad, RZ ;  /* 0xd2511f5302027825 */ /* 0x000fc600078e00ff */
[----:B------:R-:W-:Y:S01]  /*5920*/  LOP3.LUT R130, R21, R0, RZ, 0xc0, !PT ;  /* 0x0000000015827212 */ /* 0x000fe200078ec0ff */
[----:B------:R-:W-:Y:S01]  /*5930*/  IMAD.WIDE.U32 R12, R12, -0x326172a9, RZ ;  /* 0xcd9e8d570c0c7825 */ /* 0x000fe200078e00ff */
[----:B------:R-:W-:Y:S01]  /*5940*/  PRMT R0, R211, 0x5410, R212 ;  /* 0x00005410d3007816 */ /* 0x000fe200000000d4 */
[----:B------:R-:W-:Y:S01]  /*5950*/  HMMA.16816.F32 R160, R8, R156, RZ ;  /* 0x0000009c08a0723c */ /* 0x000fe200000018ff */
[----:B------:R-:W-:Y:S01]  /*5960*/  LOP3.LUT R14, R3, UR6, R142, 0x96, !PT ;  /* 0x00000006030e7c12 */ /* 0x000fe2000f8e968e */
[----:B------:R-:W-:Y:S01]  /*5970*/  IMAD.MOV.U32 R64, RZ, RZ, R118 ;  /* 0x000000ffff407224 */ /* 0x000fe200078e0076 */
[----:B------:R-:W-:Y:S01]  /*5980*/  LOP3.LUT R131, R22, R0, RZ, 0xc0, !PT ;  /* 0x0000000016837212 */ /* 0x000fe200078ec0ff */
[----:B------:R-:W-:Y:S01]  /*5990*/  IMAD.MOV.U32 R65, RZ, RZ, R117 ;  /* 0x000000ffff417224 */ /* 0x000fe200078e0075 */
[----:B------:R-:W-:Y:S01]  /*59a0*/  PRMT R0, R224, 0x5410, R222 ;  /* 0x00005410e0007816 */ /* 0x000fe200000000de */
[----:B------:R-:W-:Y:S01]  /*59b0*/  IMAD.WIDE.U32 R14, R14, -0x326172a9, RZ ;  /* 0xcd9e8d570e0e7825 */ /* 0x000fe200078e00ff */
[----:B------:R-:W-:-:S02]  /*59c0*/  LOP3.LUT R22, R49, UR15, R2, 0x96, !PT ;  /* 0x0000000f31167c12 */ /* 0x000fc4000f8e9602 */
[----:B------:R-:W-:Y:S01]  /*59d0*/  LOP3.LUT R128, R18, R0, RZ, 0xc0, !PT ;  /* 0x0000000012807212 */ /* 0x000fe200078ec0ff */
[----:B------:R-:W-:Y:S01]  /*59e0*/  IMAD.MOV.U32 R157, RZ, RZ, R56 ;  /* 0x000000ffff9d7224 */ /* 0x000fe200078e0038 */
[----:B------:R-:W-:Y:S01]  /*59f0*/  PRMT R0, R215, 0x5410, R220 ;  /* 0x00005410d7007816 */ /* 0x000fe200000000dc */
[----:B------:R-:W-:Y:S01]  /*5a00*/  HMMA.16816.F32 R56, R8, R80, RZ ;  /* 0x000000500838723c */ /* 0x000fe200000018ff */
[----:B------:R-:W-:Y:S01]  /*5a10*/  IMAD.MOV.U32 R156, RZ, RZ, R109 ;  /* 0x000000ffff9c7224 */ /* 0x000fe200078e006d */
[----:B------:R-:W-:Y:S02]  /*5a20*/  LOP3.LUT R18, R15, UR23, R140, 0x96, !PT ;  /* 0x000000170f127c12 */ /* 0x000fe4000f8e968c */
[----:B------:R-:W-:Y:S02]  /*5a30*/  LOP3.LUT R129, R16, R0, RZ, 0xc0, !PT ;  /* 0x0000000010817212 */ /* 0x000fe400078ec0ff */
[----:B------:R-:W-:Y:S02]  /*5a40*/  PRMT R0, R138, 0x5410, R137 ;  /* 0x000054108a007816 */ /* 0x000fe40000000089 */
[----:B------:R-:W-:-:S02]  /*5a50*/  LOP3.LUT R16, R13, UR23, R112, 0x96, !PT ;  /* 0x000000170d107c12 */ /* 0x000fc4000f8e9670 */
[----:B------:R-:W-:Y:S01]  /*5a60*/  LOP3.LUT R126, R24, R0, RZ, 0xc0, !PT ;  /* 0x00000000187e7212 */ /* 0x000fe200078ec0ff */
[C---:B------:R-:W-:Y:S01]  /*5a70*/  HMMA.16816.F32 R152, R128.reuse, R164, R152 ;  /* 0x000000a48098723c */ /* 0x040fe20000001898 */
[----:B------:R-:W-:Y:S01]  /*5a80*/  PRMT R0, R132, 0x5410, R28 ;  /* 0x0000541084007816 */ /* 0x000fe2000000001c */
[----:B------:R-:W1:Y:S03]  /*5a90*/  LDSM.16.MT88.4 R24, [R198+0xb000] ;  /* 0x00b00000c618783b */ /* 0x000e660000004200 */
[----:B------:R-:W-:Y:S02]  /*5aa0*/  LOP3.LUT R127, R23, R0, RZ, 0xc0, !PT ;  /* 0x00000000177f7212 */ /* 0x000fe400078ec0ff */
[----:B------:R-:W-:Y:S01]  /*5ab0*/  PRMT R0, R182, 0x5410, R181 ;  /* 0x00005410b6007816 */ /* 0x000fe200000000b5 */
[----:B--2---:R-:W-:Y:S03]  /*5ac0*/  HMMA.16816.F32 R36, R128, R44, R36 ;  /* 0x0000002c8024723c */ /* 0x004fe60000001824 */
[----:B------:R-:W-:Y:S01]  /*5ad0*/  LOP3.LUT R124, R19, R0, RZ, 0xc0, !PT ;  /* 0x00000000137c7212 */ /* 0x000fe200078ec0ff */
[----:B------:R-:W-:Y:S01]  /*5ae0*/  IMAD.WIDE.U32 R18, R18, -0x2daee0ad, RZ ;  /* 0xd2511f5312127825 */ /* 0x000fe200078e00ff */
[----:B------:R-:W-:-:S03]  /*5af0*/  PRMT R0, R180, 0x5410, R139 ;  /* 0x00005410b4007816 */ /* 0x000fc6000000008b */
[----:B------:R-:W-:Y:S01]  /*5b00*/  HMMA.16816.F32 R68, R128, R76, R68 ;  /* 0x0000004c8044723c */ /* 0x000fe20000001844 */
[----:B------:R-:W-:Y:S02]  /*5b10*/  LOP3.LUT R125, R20, R0, RZ, 0xc0, !PT ;  /* 0x00000000147d7212 */ /* 0x000fe400078ec0ff */
[----:B------:R-:W-:Y:S02]  /*5b20*/  LOP3.LUT R0, R149, 0x7ffffffc, RZ, 0xc0, !PT ;  /* 0x7ffffffc95007812 */ /* 0x000fe400078ec0ff */
[----:B------:R-:W-:-:S03]  /*5b30*/  LOP3.LUT R13, R19, UR11, R48, 0x96, !PT ;  /* 0x0000000b130d7c12 */ /* 0x000fc6000f8e9630 */
[C---:B------:R-:W-:Y:S07]  /*5b40*/  HMMA.16816.F32 R168, R124.reuse, R164, R168 ;  /* 0x000000a47ca8723c */ /* 0x040fee00000018a8 */
[----:B------:R-:W-:Y:S01]  /*5b50*/  IMAD.MOV.U32 R165, RZ, RZ, R55 ;  /* 0x000000ffffa57224 */ /* 0x000fe200078e0037 */
[----:B------:R-:W-:Y:S01]  /*5b60*/  HMMA.16816.F32 R40, R124, R44, R40 ;  /* 0x0000002c7c28723c */ /* 0x000fe20000001828 */
[----:B------:R-:W-:-:S06]  /*5b70*/  IMAD.MOV.U32 R164, RZ, RZ, R54 ;  /* 0x000000ffffa47224 */ /* 0x000fcc00078e0036 */
[----:B------:R-:W-:Y:S01]  /*5b80*/  IMAD.MOV.U32 R45, RZ, RZ, R53 ;  /* 0x000000ffff2d7224 */ /* 0x000fe200078e0035 */
[----:B------:R-:W-:Y:S01]  /*5b90*/  HMMA.16816.F32 R84, R128, R188, R84 ;  /* 0x000000bc8054723c */ /* 0x000fe20000001854 */
[----:B------:R-:W-:-:S07]  /*5ba0*/  IMAD.MOV.U32 R44, RZ, RZ, R52 ;  /* 0x000000ffff2c7224 */ /* 0x000fce00078e0034 */
[----:B------:R-:W-:Y:S07]  /*5bb0*/  HMMA.16816.F32 R52, R4, R80, RZ ;  /* 0x000000500434723c */ /* 0x000fee00000018ff */
[----:B------:R-:W-:Y:S01]  /*5bc0*/  IMAD.MOV.U32 R81, RZ, RZ, R73 ;  /* 0x000000ffff517224 */ /* 0x000fe200078e0049 */
[----:B------:R-:W-:Y:S01]  /*5bd0*/  HMMA.16816.F32 R56, R124, R60, R56 ;  /* 0x0000003c7c38723c */ /* 0x000fe20000001838 */
[----:B------:R-:W-:Y:S02]  /*5be0*/  IMAD.MOV.U32 R80, RZ, RZ, R72 ;  /* 0x000000ffff507224 */ /* 0x000fe400078e0048 */
[----:B------:R-:W-:-:S02]  /*5bf0*/  IMAD.MOV.U32 R112, RZ, RZ, R81 ;  /* 0x000000ffff707224 */ /* 0x000fc400078e0051 */
[----:B------:R-:W-:-:S03]  /*5c00*/  IMAD.MOV.U32 R81, RZ, RZ, R156 ;  /* 0x000000ffff517224 */ /* 0x000fc600078e009c */
[----:B------:R-:W-:Y:S07]  /*5c10*/  HMMA.16816.F32 R72, R8, R92, RZ ;  /* 0x0000005c0848723c */ /* 0x000fee00000018ff */
[----:B------:R-:W-:Y:S01]  /*5c20*/  IMAD.MOV.U32 R93, RZ, RZ, R88 ;  /* 0x000000ffff5d7224 */ /* 0x000fe200078e0058 */
[----:B------:R-:W-:Y:S07]  /*5c30*/  HMMA.16816.F32 R52, R128, R60, R52 ;  /* 0x0000003c8034723c */ /* 0x000fee0000001834 */
[----:B------:R-:W-:Y:S01]  /*5c40*/  IMAD.MOV.U32 R61, RZ, RZ, R119 ;  /* 0x000000ffff3d7224 */ /* 0x000fe200078e0077 */
[----:B------:R-:W-:Y:S01]  /*5c50*/  HMMA.16816.F32 R88, R8, R216, RZ ;  /* 0x000000d80858723c */ /* 0x000fe200000018ff */
[----:B------:R-:W-:-:S06]  /*5c60*/  IMAD.MOV.U32 R60, RZ, RZ, R116 ;  /* 0x000000ffff3c7224 */ /* 0x000fcc00078e0074 */
[----:B------:R-:W-:Y:S01]  /*5c70*/  IMAD.MOV.U32 R217, RZ, RZ, R108 ;  /* 0x000000ffffd97224 */ /* 0x000fe200078e006c */
[----:B------:R-:W-:Y:S01]  /*5c80*/  HMMA.16816.F32 R72, R124, R76, R72 ;  /* 0x0000004c7c48723c */ /* 0x000fe20000001848 */
[----:B------:R-:W2:Y:S01]  /*5c90*/  LDSM.16.MT88.4 R108, [R198+0xb800] ;  /* 0x00b80000c66c783b */ /* 0x000ea20000004200 */
[----:B------:R-:W-:-:S05]  /*5ca0*/  IMAD.MOV.U32 R216, RZ, RZ, R103 ;  /* 0x000000ffffd87224 */ /* 0x000fca00078e0067 */
[----:B------:R-:W-:Y:S01]  /*5cb0*/  IMAD.MOV.U32 R77, RZ, RZ, R107 ;  /* 0x000000ffff4d7224 */ /* 0x000fe200078e006b */
[----:B------:R-:W-:Y:S01]  /*5cc0*/  HMMA.16816.F32 R116, R4, R176, RZ ;  /* 0x000000b00474723c */ /* 0x000fe200000018ff */
[----:B------:R-:W-:Y:S02]  /*5cd0*/  IMAD.MOV.U32 R76, RZ, RZ, R106 ;  /* 0x000000ffff4c7224 */ /* 0x000fe400078e006a */
[----:B------:R-:W-:Y:S02]  /*5ce0*/  IMAD.MOV.U32 R97, RZ, RZ, R77 ;  /* 0x000000ffff617224 */ /* 0x000fe400078e004d */
[----:B------:R-:W-:Y:S02]  /*5cf0*/  IMAD.MOV.U32 R114, RZ, RZ, R76 ;  /* 0x000000ffff727224 */ /* 0x000fe400078e004c */
[----:B------:R-:W-:Y:S01]  /*5d00*/  FADD.FTZ R76, R151, R150 ;  /* 0x00000096974c7221 */ /* 0x000fe20000010000 */
[----:B------:R-:W-:Y:S01]  /*5d10*/  HMMA.16816.F32 R88, R124, R188, R88 ;  /* 0x000000bc7c58723c */ /* 0x000fe20000001858 */
[----:B------:R-:W-:-:S06]  /*5d20*/  FADD.FTZ R77, R143, R141 ;  /* 0x0000008d8f4d7221 */ /* 0x000fcc0000010000 */
[----:B------:R-:W-:Y:S01]  /*5d30*/  IMAD.MOV.U32 R189, RZ, RZ, R104 ;  /* 0x000000ffffbd7224 */ /* 0x000fe200078e0068 */
[----:B---3--:R-:W-:Y:S01]  /*5d40*/  HMMA.16816.F32 R144, R128, R32, R144 ;  /* 0x000000208090723c */ /* 0x008fe20000001890 */
[----:B------:R-:W-:-:S07]  /*5d50*/  IMAD.MOV.U32 R188, RZ, RZ, R102 ;  /* 0x000000ffffbc7224 */ /* 0x000fce00078e0066 */
[-C--:B-1----:R-:W-:Y:S08]  /*5d60*/  HMMA.16816.F32 R100, R4, R24.reuse, RZ ;  /* 0x000000180464723c */ /* 0x082ff000000018ff */
[----:B------:R-:W-:Y:S07]  /*5d70*/  HMMA.16816.F32 R104, R8, R24, RZ ;  /* 0x000000180868723c */ /* 0x000fee00000018ff */
[----:B------:R-:W-:Y:S01]  /*5d80*/  IMAD.MOV.U32 R24, RZ, RZ, R120 ;  /* 0x000000ffff187224 */ /* 0x000fe200078e0078 */
[----:B------:R-:W-:Y:S08]  /*5d90*/  HMMA.16816.F32 R160, R124, R32, R160 ;  /* 0x000000207ca0723c */ /* 0x000ff000000018a0 */
[----:B------:R-:W-:Y:S07]  /*5da0*/  HMMA.16816.F32 R120, R8, R176, RZ ;  /* 0x000000b00878723c */ /* 0x000fee00000018ff */
[----:B------:R-:W-:Y:S01]  /*5db0*/  IMAD.MOV.U32 R177, RZ, RZ, R17 ;  /* 0x000000ffffb17224 */ /* 0x000fe200078e0011 */
[----:B--2---:R-:W-:Y:S01]  /*5dc0*/  HMMA.16816.F32 R100, R128, R108, R100 ;  /* 0x0000006c8064723c */ /* 0x004fe20000001864 */
[----:B------:R-:W-:-:S04]  /*5dd0*/  IMAD.WIDE.U32 R16, R16, -0x2daee0ad, RZ ;  /* 0xd2511f5310107825 */ /* 0x000fc800078e00ff */
[----:B------:R-:W-:Y:S01]  /*5de0*/  FADD.FTZ R60, R60, R177 ;  /* 0x000000b13c3c7221 */ /* 0x000fe20000010000 */
[----:B------:R-:W-:Y:S01]  /*5df0*/  LOP3.LUT R20, R17, UR11, R50, 0x96, !PT ;  /* 0x0000000b11147c12 */ /* 0x000fe2000f8e9632 */
[----:B------:R-:W-:Y:S01]  /*5e00*/  IMAD.MOV.U32 R176, RZ, RZ, R93 ;  /* 0x000000ffffb07224 */ /* 0x000fe200078e005d */
[----:B------:R-:W-:Y:S01]  /*5e10*/  HMMA.16816.F32 R104, R124, R108, R104 ;  /* 0x0000006c7c68723c */ /* 0x000fe20000001868 */
[----:B------:R-:W-:Y:S02]  /*5e20*/  IMAD.MOV.U32 R177, RZ, RZ, R80 ;  /* 0x000000ffffb17224 */ /* 0x000fe400078e0050 */
[----:B------:R-:W-:-:S04]  /*5e30*/  IMAD.WIDE.U32 R20, R20, -0x326172a9, RZ ;  /* 0xcd9e8d5714147825 */ /* 0x000fc800078e00ff */
[----:B------:R-:W-:Y:S01]  /*5e40*/  IMAD.IADD R109, R148, 0x1, -R0 ;  /* 0x00000001946d7824 */ /* 0x000fe200078e0a00 */
[----:B------:R-:W-:Y:S01]  /*5e50*/  LOP3.LUT R0, R51, UR15, R96, 0x96, !PT ;  /* 0x0000000f33007c12 */ /* 0x000fe2000f8e9660 */
[----:B------:R-:W-:Y:S01]  /*5e60*/  HMMA.16816.F32 R116, R128, R172, R116 ;  /* 0x000000ac8074723c */ /* 0x000fe20000001874 */
[----:B------:R-:W-:Y:S02]  /*5e70*/  IMAD.MOV.U32 R96, RZ, RZ, R217 ;  /* 0x000000ffff607224 */ /* 0x000fe400078e00d9 */
[----:B------:R-:W-:Y:S02]  /*5e80*/  FADD.FTZ R93, R115, R98 ;  /* 0x00000062735d7221 */ /* 0x000fe40000010000 */
[----:B------:R-:W-:-:S03]  /*5e90*/  IMAD.WIDE.U32 R2, R0, -0x326172a9, RZ ;  /* 0xcd9e8d5700027825 */ /* 0x000fc600078e00ff */
[----:B------:R-:W-:Y:S01]  /*5ea0*/  HMMA.16816.F32 R120, R124, R172, R120 ;  /* 0x000000ac7c78723c */ /* 0x000fe20000001878 */
[----:B------:R-:W-:Y:S01]  /*5eb0*/  IMAD.MOV.U32 R217, RZ, RZ, R164 ;  /* 0x000000ffffd97224 */ /* 0x000fe200078e00a4 */
[----:B------:R-:W-:Y:S01]  /*5ec0*/  LOP3.LUT R12, R3, UR14, R12, 0x96, !PT ;  /* 0x0000000e030c7c12 */ /* 0x000fe2000f8e960c */
[----:B------:R-:W-:Y:S01]  /*5ed0*/  IMAD.MOV.U32 R80, RZ, RZ, R165 ;  /* 0x000000ffff507224 */ /* 0x000fe200078e00a5 */
[----:B------:R-:W-:Y:S01]  /*5ee0*/  LOP3.LUT R0, R21, UR8, R2, 0x96, !PT ;  /* 0x0000000815007c12 */ /* 0x000fe2000f8e9602 */
[----:B------:R-:W-:-:S03]  /*5ef0*/  IMAD.WIDE.U32 R2, R22, -0x326172a9, RZ ;  /* 0xcd9e8d5716027825 */ /* 0x000fc600078e00ff */
[----:B------:R-:W-:Y:S01]  /*5f00*/  HMMA.16816.F32 R148, R4, R30, RZ ;  /* 0x0000001e0494723c */ /* 0x000fe200000018ff */
[----:B------:R-:W-:Y:S01]  /*5f10*/  IMAD.WIDE.U32 R22, R13, -0x326172a9, RZ ;  /* 0xcd9e8d570d167825 */ /* 0x000fe200078e00ff */
[----:B------:R-:W-:-:S03]  /*5f20*/  LOP3.LUT R15, R3, UR14, R14, 0x96, !PT ;  /* 0x0000000e030f7c12 */ /* 0x000fc6000f8e960e */
[----:B------:R-:W-:Y:S01]  /*5f30*/  IMAD.WIDE.U32 R12, R12, -0x2daee0ad, RZ ;  /* 0xd2511f530c0c7825 */ /* 0x000fe200078e00ff */
[----:B------:R-:W-:Y:S02]  /*5f40*/  LOP3.LUT R14, R23, UR8, R2, 0x96, !PT ;  /* 0x00000008170e7c12 */ /* 0x000fe4000f8e9602 */
[----:B------:R-:W-:Y:S01]  /*5f50*/  HMMA.16816.F32 R140, R4, R158, RZ ;  /* 0x0000009e048c723c */ /* 0x000fe200000018ff */
[----:B------:R-:W-:Y:S01]  /*5f60*/  IMAD.WIDE.U32 R2, R0, -0x2daee0ad, RZ ;  /* 0xd2511f5300027825 */ /* 0x000fe200078e00ff */
[----:B------:R-:W-:-:S03]  /*5f70*/  LOP3.LUT R16, R13, UR5, R16, 0x96, !PT ;  /* 0x000000050d107c12 */ /* 0x000fc6000f8e9610 */
[----:B------:R-:W-:Y:S01]  /*5f80*/  IMAD.MOV.U32 R172, RZ, RZ, R24 ;  /* 0x000000ffffac7224 */ /* 0x000fe200078e0018 */
[----:B------:R-:W-:Y:S01]  /*5f90*/  LOP3.LUT R0, R3, UR25, R12, 0x96, !PT ;  /* 0x0000001903007c12 */ /* 0x000fe2000f8e960c */
[----:B------:R-:W-:Y:S01]  /*5fa0*/  IMAD.WIDE.U32 R12, R15, -0x2daee0ad, RZ ;  /* 0xd2511f530f0c7825 */ /* 0x000fe200078e00ff */
[C---:B------:R-:W-:Y:S01]  /*5fb0*/  LOP3.LUT R23, R2.reuse, 0xff, RZ, 0xc0, !PT ;  /* 0x000000ff02177812 */ /* 0x040fe200078ec0ff */
[----:B------:R-:W-:Y:S01]  /*5fc0*/  HMMA.16816.F32 R48, R4, R66, RZ ;  /* 0x000000420430723c */ /* 0x000fe200000018ff */
[----:B------:R-:W-:Y:S01]  /*5fd0*/  LOP3.LUT R33, R2, 0xffff, RZ, 0xc0, !PT ;  /* 0x0000ffff02217812 */ /* 0x000fe200078ec0ff */
[----:B------:R-:W-:Y:S01]  /*5fe0*/  IMAD.MOV.U32 R115, RZ, RZ, R157 ;  /* 0x000000ffff737224 */ /* 0x000fe200078e009d */
[--C-:B------:R-:W-:Y:S01]  /*5ff0*/  SHF.R.U32.HI R32, RZ, 0x10, R2.reuse ;  /* 0x00000010ff207819 */ /* 0x100fe20000011602 */
[----:B------:R-:W-:Y:S01]  /*6000*/  IMAD.MOV.U32 R98, RZ, RZ, R45 ;  /* 0x000000ffff627224 */ /* 0x000fe200078e002d */
[----:B------:R-:W-:Y:S01]  /*6010*/  SHF.R.U32.HI R21, RZ, 0x18, R2 ;  /* 0x00000018ff157819 */ /* 0x000fe20000011602 */
[----:B------:R-:W-:Y:S01]  /*6020*/  IMAD.WIDE.U32 R2, R14, -0x2daee0ad, RZ ;  /* 0xd2511f530e027825 */ /* 0x000fe200078e00ff */
[----:B------:R-:W-:Y:S01]  /*6030*/  LOP3.LUT R29, R13, UR5, R18, 0x96, !PT ;  /* 0x000000050d1d7c12 */ /* 0x000fe2000f8e9612 */
[----:B------:R-:W-:Y:S01]  /*6040*/  HMMA.16816.F32 R148, R128, R166, R148 ;  /* 0x000000a68094723c */ /* 0x000fe20000001894 */
[----:B------:R-:W-:Y:S01]  /*6050*/  ISETP.GE.U32.AND P2, PT, R233, R21, PT ;  /* 0x00000015e900720c */ /* 0x000fe20003f46070 */
[----:B------:R-:W-:Y:S01]  /*6060*/  FADD.FTZ R21, R115, R60 ;  /* 0x0000003c73157221 */ /* 0x000fe20000010000 */
[----:B------:R-:W-:Y:S01]  /*6070*/  LOP3.LUT R13, R3, UR25, R12, 0x96, !PT ;  /* 0x00000019030d7c12 */ /* 0x000fe2000f8e960c */
[----:B------:R-:W-:Y:S01]  /*6080*/  IMAD.MOV.U32 R115, RZ, RZ, R96 ;  /* 0x000000ffff737224 */ /* 0x000fe200078e0060 */
[C---:B------:R-:W-:Y:S01]  /*6090*/  LOP3.LUT R15, R2.reuse, 0xff, RZ, 0xc0, !PT ;  /* 0x000000ff020f7812 */ /* 0x040fe200078ec0ff */
[----:B------:R-:W-:Y:S01]  /*60a0*/  IMAD.MOV.U32 R96, RZ, RZ, R172 ;  /* 0x000000ffff607224 */ /* 0x000fe200078e00ac */
[----:B------:R-:W-:Y:S01]  /*60b0*/  LOP3.LUT R108, R2, 0xffff, RZ, 0xc0, !PT ;  /* 0x0000ffff026c7812 */ /* 0x000fe200078ec0ff */
[C---:B------:R-:W-:Y:S01]  /*60c0*/  HMMA.16816.F32 R156, R8.reuse, R158, RZ ;  /* 0x0000009e089c723c */ /* 0x040fe200000018ff */
[----:B------:R-:W-:Y:S01]  /*60d0*/  SHF.R.U32.HI R92, RZ, 0x10, R2 ;  /* 0x00000010ff5c7819 */ /* 0x000fe20000011602 */
[----:B------:R-:W-:Y:S01]  /*60e0*/  IMAD.MOV.U32 R173, RZ, RZ, R188 ;  /* 0x000000ffffad7224 */ /* 0x000fe200078e00bc */
[----:B------:R-:W-:Y:S01]  /*60f0*/  SHF.R.U32.HI R25, RZ, 0x18, R2 ;  /* 0x00000018ff197819 */ /* 0x000fe20000011602 */
[----:B------:R-:W-:Y:S01]  /*6100*/  IMAD.WIDE.U32 R2, R16, -0x326172a9, RZ ;  /* 0xcd9e8d5710027825 */ /* 0x000fe200078e00ff */
[C---:B------:R-:W-:Y:S01]  /*6110*/  ISETP.GE.U32.AND P6, PT, R233.reuse, R15, PT ;  /* 0x0000000fe900720c */ /* 0x040fe20003fc6070 */
[----:B------:R-:W-:Y:S01]  /*6120*/  @!P2 HADD2 R246, -R212.H0_H0, -RZ.H0_H0 ;  /* 0xa00000ffd4f6a230 */ /* 0x000fe20000000900 */
[----:B------:R-:W-:Y:S01]  /*6130*/  ISETP.GE.U32.AND P1, PT, R233, R23, PT ;  /* 0x00000017e900720c */ /* 0x000fe20003f26070 */
[----:B------:R-:W-:Y:S01]  /*6140*/  HMMA.16816.F32 R16, R8, R30, RZ ;  /* 0x0000001e0810723c */ /* 0x000fe200000018ff */
[----:B------:R-:W-:Y:S01]  /*6150*/  LOP3.LUT R12, R3, UR26, R20, 0x96, !PT ;  /* 0x0000001a030c7c12 */ /* 0x000fe2000f8e9614 */
[----:B------:R-:W-:Y:S01]  /*6160*/  IMAD.MOV.U32 R188, RZ, RZ, R189 ;  /* 0x000000ffffbc7224 */ /* 0x000fe200078e00bd */
[C---:B------:R-:W-:Y:S01]  /*6170*/  LOP3.LUT R20, R2.reuse, 0xffff, RZ, 0xc0, !PT ;  /* 0x0000ffff02147812 */ /* 0x040fe200078ec0ff */
[----:B------:R-:W-:Y:S01]  /*6180*/  IMAD.MOV.U32 R189, RZ, RZ, R99 ;  /* 0x000000ffffbd7224 */ /* 0x000fe200078e0063 */
[----:B------:R-:W-:Y:S01]  /*6190*/  LOP3.LUT R14, R2, 0xff, RZ, 0xc0, !PT ;  /* 0x000000ff020e7812 */ /* 0x000fe200078ec0ff */
[----:B------:R-:W-:Y:S01]  /*61a0*/  IMAD.MOV.U32 R99, RZ, RZ, R44 ;  /* 0x000000ffff637224 */ /* 0x000fe200078e002c */
[----:B------:R-:W-:Y:S01]  /*61b0*/  SHF.R.U32.HI R24, RZ, 0x10, R2 ;  /* 0x00000010ff187819 */ /* 0x000fe20000011602 */
[----:B------:R-:W-:Y:S01]  /*61c0*/  IMAD.MOV.U32 R30, RZ, RZ, R98 ;  /* 0x000000ffff1e7224 */ /* 0x000fe200078e0062 */
[----:B------:R-:W-:Y:S01]  /*61d0*/  SHF.R.U32.HI R3, RZ, 0x18, R2 ;  /* 0x00000018ff037819 */ /* 0x000fe20000011602 */
[----:B------:R-:W-:Y:S01]  /*61e0*/  IMAD.MOV.U32 R31, RZ, RZ, R112 ;  /* 0x000000ffff1f7224 */ /* 0x000fe200078e0070 */
[----:B------:R-:W-:Y:S01]  /*61f0*/  LOP3.LUT R2, R12, 0xff, RZ, 0xc0, !PT ;  /* 0x000000ff0c027812 */ /* 0x000fe200078ec0ff */
[----:B------:R-:W-:Y:S01]  /*6200*/  IMAD.MOV.U32 R98, RZ, RZ, R97 ;  /* 0x000000ffff627224 */ /* 0x000fe200078e0061 */
[C---:B------:R-:W-:Y:S01]  /*6210*/  ISETP.GE.U32.AND P4, PT, R233.reuse, R14, PT ;  /* 0x0000000ee900720c */ /* 0x040fe20003f86070 */
[----:B------:R-:W-:Y:S01]  /*6220*/  IMAD.MOV.U32 R112, RZ, RZ, R114 ;  /* 0x000000ffff707224 */ /* 0x000fe200078e0072 */
[C---:B------:R-:W-:Y:S01]  /*6230*/  ISETP.GE.U32.AND P3, PT, R233.reuse, R2, PT ;  /* 0x00000002e900720c */ /* 0x040fe20003f66070 */
[----:B------:R-:W-:Y:S01]  /*6240*/  IMAD.MOV.U32 R97, RZ, RZ, R64 ;  /* 0x000000ffff617224 */ /* 0x000fe200078e0040 */
[----:B------:R-:W-:Y:S01]  /*6250*/  SHF.R.U32.HI R2, RZ, 0x10, R12 ;  /* 0x00000010ff027819 */ /* 0x000fe2000001160c */
[----:B------:R-:W-:Y:S01]  /*6260*/  IMAD.MOV.U32 R114, RZ, RZ, R65 ;  /* 0x000000ffff727224 */ /* 0x000fe200078e0041 */
[----:B------:R-:W-:Y:S01]  /*6270*/  HMMA.16816.F32 R48, R128, R46, R48 ;  /* 0x0000002e8030723c */ /* 0x000fe20000001830 */
[----:B------:R-:W-:Y:S01]  /*6280*/  IMAD.MOV.U32 R15, RZ, RZ, R31 ;  /* 0x000000ffff0f7224 */ /* 0x000fe200078e001f */
[----:B------:R-:W-:Y:S01]  /*6290*/  LOP3.LUT R2, R2, 0xff, RZ, 0xc0, !PT ;  /* 0x000000ff02027812 */ /* 0x000fe200078ec0ff */
[----:B------:R-:W-:Y:S01]  /*62a0*/  IMAD.MOV.U32 R31, RZ, RZ, R98 ;  /* 0x000000ffff1f7224 */ /* 0x000fe200078e0062 */
[----:B------:R-:W-:Y:S01]  /*62b0*/  @!P1 HADD2 R249, -R214.H0_H0, -RZ.H0_H0 ;  /* 0xa00000ffd6f99230 */ /* 0x000fe20000000900 */
[----:B------:R-:W-:Y:S01]  /*62c0*/  IMAD.MOV.U32 R98, RZ, RZ, R96 ;  /* 0x000000ffff627224 */ /* 0x000fe200078e0060 */
[----:B------:R-:W-:Y:S01]  /*62d0*/  ISETP.GE.U32.AND P5, PT, R233, R2, PT ;  /* 0x00000002e900720c */ /* 0x000fe20003fa6070 */
[----:B------:R-:W-:Y:S01]  /*62e0*/  @!P4 HADD2 R236, -R228.H0_H0, -RZ.H0_H0 ;  /* 0xa00000ffe4ecc230 */ /* 0x000fe20000000900 */
[----:B------:R-:W-:Y:S01]  /*62f0*/  SHF.R.U32.HI R2, RZ, 0x18, R12 ;  /* 0x00000018ff027819 */ /* 0x000fe2000001160c */
[----:B------:R-:W-:Y:S01]  /*6300*/  @!P3 HADD2 R235, -R221.H0_H0, -RZ.H0_H0 ;  /* 0xa00000ffddebb230 */ /* 0x000fe20000000900 */
[----:B------:R-:W-:Y:S01]  /*6310*/  HMMA.16816.F32 R164, R124, R166, R16 ;  /* 0x000000a67ca4723c */ /* 0x000fe20000001810 */
[----:B------:R-:W-:Y:S01]  /*6320*/  IMAD.MOV.U32 R96, RZ, RZ, R114 ;  /* 0x000000ffff607224 */ /* 0x000fe200078e0072 */
[----:B------:R-:W-:Y:S01]  /*6330*/  @!P4 PRMT R228, R236, 0x5410, RZ ;  /* 0x00005410ece4c816 */ /* 0x000fe200000000ff */
[----:B------:R-:W-:Y:S01]  /*6340*/  IMAD.MOV.U32 R114, RZ, RZ, R81 ;  /* 0x000000ffff727224 */ /* 0x000fe200078e0051 */
[----:B------:R-:W-:Y:S01]  /*6350*/  @!P3 PRMT R221, R235, 0x5410, RZ ;  /* 0x00005410ebddb816 */ /* 0x000fe200000000ff */
[----:B------:R-:W-:Y:S01]  /*6360*/  IMAD.MOV.U32 R235, RZ, RZ, R31 ;  /* 0x000000ffffeb7224 */ /* 0x000fe200078e001f */
[----:B------:R-:W-:Y:S01]  /*6370*/  ISETP.GE.U32.AND P3, PT, R233, R2, PT ;  /* 0x00000002e900720c */ /* 0x000fe20003f66070 */
[----:B------:R-:W-:Y:S01]  /*6380*/  FADD.FTZ R23, R113, R77 ;  /* 0x0000004d71177221 */ /* 0x000fe20000010000 */
[----:B------:R-:W-:Y:S01]  /*6390*/  SHF.R.U32.HI R2, RZ, 0x8, R20 ;  /* 0x00000008ff027819 */ /* 0x000fe20000011614 */
[----:B------:R-:W-:Y:S01]  /*63a0*/  @!P5 HADD2 R238, -R229.H0_H0, -RZ.H0_H0 ;  /* 0xa00000ffe5eed230 */ /* 0x000fe20000000900 */
[----:B------:R-:W-:Y:S01]  /*63b0*/  HMMA.16816.F32 R16, R8, R66, RZ ;  /* 0x000000420810723c */ /* 0x000fe200000018ff */
[----:B------:R-:W-:Y:S01]  /*63c0*/  FADD.FTZ R20, R30, R76 ;  /* 0x0000004c1e147221 */ /* 0x000fe20000010000 */
[----:B------:R-:W-:Y:S01]  /*63d0*/  LOP3.LUT R2, R2, 0xffff, RZ, 0xc0, !PT ;  /* 0x0000ffff02027812 */ /* 0x000fe200078ec0ff */
[----:B------:R-:W-:Y:S01]  /*63e0*/  IMAD.MOV.U32 R30, RZ, RZ, R115 ;  /* 0x000000ffff1e7224 */ /* 0x000fe200078e0073 */
[----:B------:R-:W-:Y:S01]  /*63f0*/  @!P5 PRMT R229, R238, 0x5410, RZ ;  /* 0x00005410eee5d816 */ /* 0x000fe200000000ff */
[----:B------:R-:W-:Y:S01]  /*6400*/  IMAD.MOV.U32 R115, RZ, RZ, R112 ;  /* 0x000000ffff737224 */ /* 0x000fe200078e0070 */
[C---:B------:R-:W-:Y:S01]  /*6410*/  ISETP.GE.U32.AND P5, PT, R233.reuse, R2, PT ;  /* 0x00000002e900720c */ /* 0x040fe20003fa6070 */
[----:B------:R-:W-:Y:S01]  /*6420*/  IMAD.MOV.U32 R112, RZ, RZ, R97 ;  /* 0x000000ffff707224 */ /* 0x000fe200078e0061 */
[----:B------:R-:W-:Y:S01]  /*6430*/  LOP3.LUT R2, R24, 0xff, RZ, 0xc0, !PT ;  /* 0x000000ff18027812 */ /* 0x000fe200078ec0ff */
[----:B------:R-:W-:Y:S01]  /*6440*/  @!P3 HADD2 R237, -R230.H0_H0, -RZ.H0_H0 ;  /* 0xa00000ffe6edb230 */ /* 0x000fe20000000900 */
[----:B------:R-:W-:Y:S01]  /*6450*/  IMAD.MOV.U32 R97, RZ, RZ, R217 ;  /* 0x000000ffff617224 */ /* 0x000fe200078e00d9 */
[-C--:B------:R-:W-:Y:S01]  /*6460*/  HMMA.16816.F32 R140, R128, R34.reuse, R140 ;  /* 0x00000022808c723c */ /* 0x080fe2000000188c */
[----:B------:R-:W-:Y:S01]  /*6470*/  ISETP.GE.U32.AND P4, PT, R233, R2, PT ;  /* 0x00000002e900720c */ /* 0x000fe20003f86070 */
[----:B------:R-:W-:Y:S01]  /*6480*/  IMAD.MOV.U32 R217, RZ, RZ, R80 ;  /* 0x000000ffffd97224 */ /* 0x000fe200078e0050 */
[----:B------:R-:W-:Y:S01]  /*6490*/  @!P3 PRMT R230, R237, 0x5410, RZ ;  /* 0x00005410ede6b816 */ /* 0x000fe200000000ff */
[----:B------:R-:W-:Y:S01]  /*64a0*/  IMAD.MOV.U32 R31, RZ, RZ, R98 ;  /* 0x000000ffff1f7224 */ /* 0x000fe200078e0062 */
[----:B------:R-:W-:Y:S01]  /*64b0*/  ISETP.GE.U32.AND P3, PT, R233, R3, PT ;  /* 0x00000003e900720c */ /* 0x000fe20003f66070 */
[----:B------:R-:W-:Y:S01]  /*64c0*/  IMAD.MOV.U32 R237, RZ, RZ, R96 ;  /* 0x000000ffffed7224 */ /* 0x000fe200078e0060 */
[----:B------:R-:W-:Y:S01]  /*64d0*/  LOP3.LUT R2, R0, 0xffff, RZ, 0xc0, !PT ;  /* 0x0000ffff00027812 */ /* 0x000fe200078ec0ff */
[C---:B------:R-:W-:Y:S01]  /*64e0*/  HMMA.16816.F32 R156, R124.reuse, R34, R156 ;  /* 0x000000227c9c723c */ /* 0x040fe2000000189c */
[----:B------:R-:W-:Y:S01]  /*64f0*/  IMAD.MOV.U32 R238, RZ, RZ, R97 ;  /* 0x000000ffffee7224 */ /* 0x000fe200078e0061 */
[----:B------:R-:W-:Y:S01]  /*6500*/  @!P1 PRMT R214, R249, 0x5410, RZ ;  /* 0x00005410f9d69816 */ /* 0x000fe200000000ff */
[----:B------:R-:W-:Y:S01]  /*6510*/  IMAD.MOV.U32 R236, RZ, RZ, R114 ;  /* 0x000000ffffec7224 */ /* 0x000fe200078e0072 */
[----:B------:R-:W-:Y:S01]  /*6520*/  SHF.R.U32.HI R2, RZ, 0x8, R2 ;  /* 0x00000008ff027819 */ /* 0x000fe20000011602 */
[----:B------:R-:W-:Y:S01]  /*6530*/  IMAD.MOV.U32 R24, RZ, RZ, R99 ;  /* 0x000000ffff187224 */ /* 0x000fe200078e0063 */
[----:B------:R-:W-:Y:S01]  /*6540*/  @!P4 HADD2 R241, -R225.H0_H0, -RZ.H0_H0 ;  /* 0xa00000ffe1f1c230 */ /* 0x000fe20000000900 */
[----:B------:R-:W-:Y:S01]  /*6550*/  IMAD.MOV.U32 R35, RZ, RZ, R115 ;  /* 0x000000ffff237224 */ /* 0x000fe200078e0073 */
[----:B------:R-:W-:Y:S01]  /*6560*/  LOP3.LUT R2, R2, 0xffff, RZ, 0xc0, !PT ;  /* 0x0000ffff02027812 */ /* 0x000fe200078ec0ff */
[----:B------:R-:W-:Y:S01]  /*6570*/  HMMA.16816.F32 R44, R124, R46, R16 ;  /* 0x0000002e7c2c723c */ /* 0x000fe20000001810 */
[----:B------:R-:W-:Y:S01]  /*6580*/  @!P3 HADD2 R240, -R226.H0_H0, -RZ.H0_H0 ;  /* 0xa00000ffe2f0b230 */ /* 0x000fe20000000900 */
[----:B------:R-:W-:Y:S01]  /*6590*/  @!P4 PRMT R225, R241, 0x5410, RZ ;  /* 0x00005410f1e1c816 */ /* 0x000fe200000000ff */
[----:B------:R-:W-:Y:S01]  /*65a0*/  IMAD.MOV.U32 R34, RZ, RZ, R112 ;  /* 0x000000ffff227224 */ /* 0x000fe200078e0070 */
[----:B------:R-:W-:Y:S01]  /*65b0*/  @!P2 PRMT R212, R246, 0x5410, RZ ;  /* 0x00005410f6d4a816 */ /* 0x000fe200000000ff */
[----:B------:R-:W-:Y:S01]  /*65c0*/  IMAD.MOV.U32 R172, RZ, RZ, R61 ;  /* 0x000000ffffac7224 */ /* 0x000fe200078e003d */
[----:B------:R-:W-:Y:S01]  /*65d0*/  @!P3 PRMT R226, R240, 0x5410, RZ ;  /* 0x00005410f0e2b816 */ /* 0x000fe200000000ff */
[----:B------:R-:W-:Y:S01]  /*65e0*/  @!P5 HADD2 R239, -R227.H0_H0, -RZ.H0_H0 ;  /* 0xa00000ffe3efd230 */ /* 0x000fe20000000900 */
[----:B------:R-:W-:Y:S01]  /*65f0*/  ISETP.GE.U32.AND P3, PT, R233, R2, PT ;  /* 0x00000002e900720c */ /* 0x000fe20003f66070 */
[----:B------:R-:W-:Y:S01]  /*6600*/  HMMA.16816.F32 R64, R4, R82, RZ ;  /* 0x000000520440723c */ /* 0x000fe200000018ff */
[----:B------:R-:W-:-:S02]  /*6610*/  LOP3.LUT R2, R0, 0xff, RZ, 0xc0, !PT ;  /* 0x000000ff00027812 */ /* 0x000fc400078ec0ff */
[----:B------:R-:W-:Y:S01]  /*6620*/  @!P5 PRMT R227, R239, 0x5410, RZ ;  /* 0x00005410efe3d816 */ /* 0x000fe200000000ff */
[----:B------:R-:W-:Y:S01]  /*6630*/  IMAD.MOV.U32 R239, RZ, RZ, R236 ;  /* 0x000000ffffef7224 */ /* 0x000fe200078e00ec */
[----:B------:R-:W-:Y:S01]  /*6640*/  ISETP.GE.U32.AND P4, PT, R233, R2, PT ;  /* 0x00000002e900720c */ /* 0x000fe20003f86070 */
[----:B------:R-:W-:Y:S01]  /*6650*/  IMAD.MOV.U32 R236, RZ, RZ, R237 ;  /* 0x000000ffffec7224 */ /* 0x000fe200078e00ed */
[--C-:B------:R-:W-:Y:S01]  /*6660*/  SHF.R.U32.HI R2, RZ, 0x18, R0.reuse ;  /* 0x00000018ff027819 */ /* 0x100fe20000011600 */
[----:B------:R-:W-:Y:S01]  /*6670*/  HMMA.16816.F32 R16, R8, R82, RZ ;  /* 0x000000520810723c */ /* 0x000fe200000018ff */
[----:B------:R-:W-:-:S07]  /*6680*/  SHF.R.U32.HI R0, RZ, 0x10, R0 ;  /* 0x00000010ff007819 */ /* 0x000fce0000011600 */
[----:B------:R-:W-:Y:S01]  /*6690*/  HMMA.16816.F32 R96, R4, R218, RZ ;  /* 0x000000da0460723c */ /* 0x000fe200000018ff */
[----:B------:R-:W-:Y:S01]  /*66a0*/  @!P3 HADD2 R243, -R222.H0_H0, -RZ.H0_H0 ;  /* 0xa00000ffdef3b230 */ /* 0x000fe20000000900 */
[----:B------:R-:W-:Y:S01]  /*66b0*/  LOP3.LUT R0, R0, 0xff, RZ, 0xc0, !PT ;  /* 0x000000ff00007812 */ /* 0x000fe200078ec0ff */
[----:B------:R-:W-:-:S05]  /*66c0*/  @!P4 HADD2 R242, -R224.H0_H0, -RZ.H0_H0 ;  /* 0xa00000ffe0f2c230 */ /* 0x000fca0000000900 */
[C---:B------:R-:W-:Y:S01]  /*66d0*/  HMMA.16816.F32 R112, R4.reuse, R26, RZ ;  /* 0x0000001a0470723c */ /* 0x040fe200000018ff */
[----:B------:R-:W-:Y:S02]  /*66e0*/  @!P4 PRMT R224, R242, 0x5410, RZ ;  /* 0x00005410f2e0c816 */ /* 0x000fe400000000ff */
[----:B------:R-:W-:Y:S02]  /*66f0*/  ISETP.GE.U32.AND P4, PT, R233, R2, PT ;  /* 0x00000002e900720c */ /* 0x000fe40003f86070 */
[----:B------:R-:W-:Y:S02]  /*6700*/  @!P3 PRMT R222, R243, 0x5410, RZ ;  /* 0x00005410f3deb816 */ /* 0x000fe400000000ff */
[C---:B------:R-:W-:Y:S01]  /*6710*/  ISETP.GE.U32.AND P3, PT, R233.reuse, R0, PT ;  /* 0x00000000e900720c */ /* 0x040fe20003f66070 */
[----:B------:R-:W-:Y:S01]  /*6720*/  HMMA.16816.F32 R80, R4, R94, RZ ;  /* 0x0000005e0450723c */ /* 0x000fe200000018ff */
[----:B------:R-:W-:Y:S02]  /*6730*/  LOP3.LUT R0, R32, 0xff, RZ, 0xc0, !PT ;  /* 0x000000ff20007812 */ /* 0x000fe400078ec0ff */
[----:B------:R-:W-:Y:S01]  /*6740*/  SHF.R.U32.HI R2, RZ, 0x8, R33 ;  /* 0x00000008ff027819 */ /* 0x000fe20000011621 */
[----:B------:R-:W-:Y:S01]  /*6750*/  IMAD.MOV.U32 R240, RZ, RZ, R34 ;  /* 0x000000fffff07224 */ /* 0x000fe200078e0022 */
[----:B------:R-:W-:-:S03]  /*6760*/  ISETP.GE.U32.AND P5, PT, R233, R25, PT ;  /* 0x00000019e900720c */ /* 0x000fc60003fa6070 */
[----:B------:R-:W-:Y:S01]  /*6770*/  HMMA.16816.F32 R4, R4, R178, RZ ;  /* 0x000000b20404723c */ /* 0x000fe200000018ff */
[----:B------:R-:W-:-:S03]  /*6780*/  @!P4 HADD2 R244, -R220.H0_H0, -RZ.H0_H0 ;  /* 0xa00000ffdcf4c230 */ /* 0x000fc60000000900 */
[----:B------:R-:W-:Y:S02]  /*6790*/  @!P3 HADD2 R245, -R215.H0_H0, -RZ.H0_H0 ;  /* 0xa00000ffd7f5b230 */ /* 0x000fe40000000900 */
[----:B------:R-:W-:Y:S02]  /*67a0*/  @!P4 PRMT R220, R244, 0x5410, RZ ;  /* 0x00005410f4dcc816 */ /* 0x000fe400000000ff */
[----:B------:R-:W-:Y:S01]  /*67b0*/  ISETP.GE.U32.AND P4, PT, R233, R0, PT ;  /* 0x00000000e900720c */ /* 0x000fe20003f86070 */
[----:B------:R-:W-:Y:S01]  /*67c0*/  HMMA.16816.F32 R64, R128, R62, R64 ;  /* 0x0000003e8040723c */ /* 0x000fe20000001840 */
[----:B------:R-:W-:Y:S01]  /*67d0*/  LOP3.LUT R0, R2, 0xffff, RZ, 0xc0, !PT ;  /* 0x0000ffff02007812 */ /* 0x000fe200078ec0ff */
[----:B------:R-:W-:Y:S01]  /*67e0*/  IMAD.WIDE.U32 R2, R29, -0x326172a9, RZ ;  /* 0xcd9e8d571d027825 */ /* 0x000fe200078e00ff */
[----:B------:R-:W-:Y:S02]  /*67f0*/  @!P3 PRMT R215, R245, 0x5410, RZ ;  /* 0x00005410f5d7b816 */ /* 0x000fe400000000ff */
[----:B------:R-:W-:-:S02]  /*6800*/  ISETP.GE.U32.AND P3, PT, R233, R0, PT ;  /* 0x00000000e900720c */ /* 0x000fc40003f66070 */
[----:B------:R-:W-:Y:S01]  /*6810*/  LOP3.LUT R14, R2, 0xff, RZ, 0xc0, !PT ;  /* 0x000000ff020e7812 */ /* 0x000fe200078ec0ff */
[----:B------:R-:W-:Y:S01]  /*6820*/  HMMA.16816.F32 R80, R128, R78, R80 ;  /* 0x0000004e8050723c */ /* 0x000fe20000001850 */
[----:B------:R-:W-:-:S03]  /*6830*/  LOP3.LUT R0, R3, UR26, R22, 0x96, !PT ;  /* 0x0000001a03007c12 */ /* 0x000fc6000f8e9616 */
[----:B------:R-:W-:-:S04]  /*6840*/  @!P4 HADD2 R247, -R211.H0_H0, -RZ.H0_H0 ;  /* 0xa00000ffd3f7c230 */ /* 0x000fc80000000900 */
[----:B------:R-:W-:Y:S01]  /*6850*/  HMMA.16816.F32 R96, R128, R190, R96 ;  /* 0x000000be8060723c */ /* 0x000fe20000001860 */
[----:B------:R-:W-:Y:S01]  /*6860*/  @!P4 PRMT R211, R247, 0x5410, RZ ;  /* 0x00005410f7d3c816 */ /* 0x000fe200000000ff */
[----:B------:R-:W-:-:S05]  /*6870*/  @!P3 HADD2 R248, -R213.H0_H0, -RZ.H0_H0 ;  /* 0xa00000ffd5f8b230 */ /* 0x000fca0000000900 */
[----:B------:R-:W-:Y:S01]  /*6880*/  @!P3 PRMT R213, R248, 0x5410, RZ ;  /* 0x00005410f8d5b816 */ /* 0x000fe200000000ff */
[----:B------:R-:W-:Y:S01]  /*6890*/  HMMA.16816.F32 R112, R128, R110, R112 ;  /* 0x0000006e8070723c */ /* 0x000fe20000001870 */
[----:B------:R-:W-:Y:S01]  /*68a0*/  ISETP.GE.U32.AND P3, PT, R233, R14, PT ;  /* 0x0000000ee900720c */ /* 0x000fe20003f66070 */
[----:B------:R-:W-:-:S06]  /*68b0*/  FADD.FTZ R14, R24, R21 ;  /* 0x00000015180e7221 */ /* 0x000fcc0000010000 */
[----:B------:R-:W-:Y:S01]  /*68c0*/  HMMA.16816.F32 R128, R128, R174, R4 ;  /* 0x000000ae8080723c */ /* 0x000fe20000001804 */
[----:B------:R1:W2:Y:S04]  /*68d0*/  LDL.LU.S16 R4, [R1] ;  /* 0x0000000001047983 */ /* 0x0002a80000300600 */
[----:B------:R1:W3:Y:S03]  /*68e0*/  LDL.LU.S16 R22, [R1+0x8] ;  /* 0x0000080001167983 */ /* 0x0002e60000300600 */
[----:B------:R-:W-:Y:S01]  /*68f0*/  HMMA.16816.F32 R60, R124, R62, R16 ;  /* 0x0000003e7c3c723c */ /* 0x000fe20000001810 */
[----:B------:R1:W4:Y:S07]  /*6900*/  LDL.LU.S16 R21, [R1+0xc] ;  /* 0x00000c0001157983 */ /* 0x00032e0000300600 */
[----:B------:R-:W-:Y:S11]  /*6910*/  HMMA.16816.F32 R16, R8, R94, RZ ;  /* 0x0000005e0810723c */ /* 0x000ff600000018ff */
[----:B------:R-:W-:Y:S11]  /*6920*/  @!UPT UIADD3 URZ, URZ, URZ, URZ ;  /* 0x0000003f3f3ff290 */ /* 0x000ff6000fffe03f */
[----:B------:R-:W-:Y:S02]  /*6930*/  @!UPT UIADD3 URZ, URZ, URZ, URZ ;  /* 0x0000003f3f3ff290 */ /* 0x000fe4000fffe03f */
[----:B------:R-:W-:Y:S07]  /*6940*/  HMMA.16816.F32 R76, R124, R78, R16 ;  /* 0x0000004e7c4c723c */ /* 0x000fee0000001810 */
[----:B------:R-:W-:Y:S01]  /*6950*/  FADD.FTZ R17, R15, R93 ;  /* 0x0000005d0f117221 */ /* 0x000fe20000010000 */
[----:B------:R-:W-:Y:S02]  /*6960*/  LOP3.LUT R16, R2, 0xffff, RZ, 0xc0, !PT ;  /* 0x0000ffff02107812 */ /* 0x000fe400078ec0ff */
[----:B------:R-:W-:-:S02]  /*6970*/  SHF.R.U32.HI R15, RZ, 0x10, R2 ;  /* 0x00000010ff0f7819 */ /* 0x000fc40000011602 */
[----:B------:R-:W-:Y:S02]  /*6980*/  SHF.R.U32.HI R3, RZ, 0x18, R2 ;  /* 0x00000018ff037819 */ /* 0x000fe40000011602 */
[----:B------:R-:W-:-:S04]  /*6990*/  LOP3.LUT R2, R92, 0xff, RZ, 0xc0, !PT ;  /* 0x000000ff5c027812 */ /* 0x000fc800078ec0ff */
[----:B------:R-:W-:Y:S02]  /*69a0*/  ISETP.GE.U32.AND P1, PT, R233, R2, PT ;  /* 0x00000002e900720c */ /* 0x000fe40003f26070 */
[----:B------:R-:W-:-:S04]  /*69b0*/  LOP3.LUT R2, R0, 0xff, RZ, 0xc0, !PT ;  /* 0x000000ff00027812 */ /* 0x000fc800078ec0ff */
[----:B------:R-:W-:Y:S02]  /*69c0*/  ISETP.GE.U32.AND P2, PT, R233, R2, PT ;  /* 0x00000002e900720c */ /* 0x000fe40003f46070 */
[----:B------:R-:W-:-:S04]  /*69d0*/  SHF.R.U32.HI R2, RZ, 0x18, R0 ;  /* 0x00000018ff027819 */ /* 0x000fc80000011600 */
[----:B------:R-:W-:-:S07]  /*69e0*/  ISETP.GE.U32.AND P4, PT, R233, R2, PT ;  /* 0x00000002e900720c */ /* 0x000fce0003f86070 */
[----:B------:R-:W-:-:S05]  /*69f0*/  @!P2 HADD2 R252, -R210.H0_H0, -RZ.H0_H0 ;  /* 0xa00000ffd2fca230 */ /* 0x000fca0000000900 */
[----:B------:R-:W-:Y:S02]  /*6a00*/  @!P2 PRMT R210, R252, 0x5410, RZ ;  /* 0x00005410fcd2a816 */ /* 0x000fe400000000ff */
[----:B------:R-:W-:Y:S01]  /*6a10*/  ISETP.GE.U32.AND P2, PT, R233, R3, PT ;  /* 0x00000003e900720c */ /* 0x000fe20003f46070 */
[----:B------:R-:W-:Y:S01]  /*6a20*/  @!P4 HADD2 R251, -R208.H0_H0, -RZ.H0_H0 ;  /* 0xa00000ffd0fbc230 */ /* 0x000fe20000000900 */
[----:B------:R-:W-:Y:S02]  /*6a30*/  SHF.R.U32.HI R2, RZ, 0x10, R13 ;  /* 0x00000010ff027819 */ /* 0x000fe4000001160d */
[----:B------:R-:W-:Y:S01]  /*6a40*/  LOP3.LUT R3, R13, 0xff, RZ, 0xc0, !PT ;  /* 0x000000ff0d037812 */ /* 0x000fe200078ec0ff */
[----:B------:R-:W-:Y:S01]  /*6a50*/  @!P3 HADD2 R250, -R186.H0_H0, -RZ.H0_H0 ;  /* 0xa00000ffbafab230 */ /* 0x000fe20000000900 */
[----:B------:R-:W-:Y:S02]  /*6a60*/  @!P4 PRMT R208, R251, 0x5410, RZ ;  /* 0x00005410fbd0c816 */ /* 0x000fe400000000ff */
[----:B------:R-:W-:-:S02]  /*6a70*/  LOP3.LUT R2, R2, 0xff, RZ, 0xc0, !PT ;  /* 0x000000ff02027812 */ /* 0x000fc400078ec0ff */
[C---:B------:R-:W-:Y:S02]  /*6a80*/  ISETP.GE.U32.AND P4, PT, R233.reuse, R3, PT ;  /* 0x00000003e900720c */ /* 0x040fe40003f86070 */
[----:B------:R-:W-:Y:S02]  /*6a90*/  @!P3 PRMT R186, R250, 0x5410, RZ ;  /* 0x00005410fabab816 */ /* 0x000fe400000000ff */
[----:B------:R-:W-:Y:S02]  /*6aa0*/  ISETP.GE.U32.AND P3, PT, R233, R2, PT ;  /* 0x00000002e900720c */ /* 0x000fe40003f66070 */
[----:B------:R-:W-:Y:S01]  /*6ab0*/  SHF.R.U32.HI R2, RZ, 0x18, R13 ;  /* 0x00000018ff027819 */ /* 0x000fe2000001160d */
[----:B------:R-:W-:Y:S02]  /*6ac0*/  IMAD.MOV.U32 R237, RZ, RZ, R35 ;  /* 0x000000ffffed7224 */ /* 0x000fe400078e0023 */
[----:B------:R-:W-:Y:S02]  /*6ad0*/  IMAD.MOV.U32 R34, RZ, RZ, R235 ;  /* 0x000000ffff227224 */ /* 0x000fe400078e00eb */
[----:B------:R-:W-:Y:S01]  /*6ae0*/  IMAD.MOV.U32 R35, RZ, RZ, R30 ;  /* 0x000000ffff237224 */ /* 0x000fe200078e001e */
[----:B------:R-:W-:Y:S01]  /*6af0*/  HMMA.16816.F32 R92, R8, R218, RZ ;  /* 0x000000da085c723c */ /* 0x000fe200000018ff */
[----:B------:R-:W-:-:S02]  /*6b00*/  IMAD.MOV.U32 R235, RZ, RZ, R176 ;  /* 0x000000ffffeb7224 */ /* 0x000fc400078e00b0 */
[----:B------:R-:W-:-:S05]  /*6b10*/  IMAD.MOV.U32 R30, RZ, RZ, R177 ;  /* 0x000000ffff1e7224 */ /* 0x000fca00078e00b1 */
[C---:B------:R-:W-:Y:S08]  /*6b20*/  HMMA.16816.F32 R24, R8.reuse, R26, RZ ;  /* 0x0000001a0818723c */ /* 0x040ff000000018ff */
[----:B------:R-:W-:Y:S07]  /*6b30*/  HMMA.16816.F32 R176, R8, R178, RZ ;  /* 0x000000b208b0723c */ /* 0x000fee00000018ff */
[----:B------:R-:W-:Y:S01]  /*6b40*/  FADD.FTZ R10, R240, R20 ;  /* 0x00000014f00a7221 */ /* 0x000fe20000010000 */
[----:B--2---:R-:W-:-:S05]  /*6b50*/  @!P2 HADD2 R4, -R184.H0_H0, -RZ.H0_H0 ;  /* 0xa00000ffb804a230 */ /* 0x004fca0000000900 */
[----:B------:R-:W-:Y:S02]  /*6b60*/  PRMT R19, R4, 0x7610, R19 ;  /* 0x0000761004137816 */ /* 0x000fe40000000013 */
[----:B------:R1:W2:Y:S01]  /*6b70*/  LDL.LU.S16 R4, [R1+0x4] ;  /* 0x0000040001047983 */ /* 0x0002a20000300600 */
[----:B---3--:R-:W-:Y:S01]  /*6b80*/  @!P4 HADD2 R22, -R182.H0_H0, -RZ.H0_H0 ;  /* 0xa00000ffb616c230 */ /* 0x008fe20000000900 */
[----:B------:R-:W-:Y:S02]  /*6b90*/  @!P2 PRMT R184, R19, 0x5410, RZ ;  /* 0x0000541013b8a816 */ /* 0x000fe400000000ff */
[----:B------:R-:W-:Y:S01]  /*6ba0*/  ISETP.GE.U32.AND P2, PT, R233, R2, PT ;  /* 0x00000002e900720c */ /* 0x000fe20003f46070 */
[----:B----4-:R-:W-:Y:S01]  /*6bb0*/  @!P3 HADD2 R21, -R180.H0_H0, -RZ.H0_H0 ;  /* 0xa00000ffb415b230 */ /* 0x010fe20000000900 */
[----:B------:R-:W-:Y:S01]  /*6bc0*/  SHF.R.U32.HI R2, RZ, 0x8, R108 ;  /* 0x00000008ff027819 */ /* 0x000fe2000001166c */
[----:B------:R1:W3:Y:S01]  /*6bd0*/  LDL.LU.S16 R19, [R1+0x14] ;  /* 0x0000140001137983 */ /* 0x0002e20000300600 */
[----:B------:R-:W-:-:S02]  /*6be0*/  PRMT R20, R22, 0x7610, R20 ;  /* 0x0000761016147816 */ /* 0x000fc40000000014 */
[----:B------:R-:W-:Y:S02]  /*6bf0*/  LOP3.LUT R2, R2, 0xffff, RZ, 0xc0, !PT ;  /* 0x0000ffff02027812 */ /* 0x000fe400078ec0ff */
[----:B------:R-:W-:Y:S02]  /*6c00*/  PRMT R18, R21, 0x7610, R18 ;  /* 0x0000761015127816 */ /* 0x000fe40000000012 */
[----:B------:R-:W-:Y:S02]  /*6c10*/  @!P4 PRMT R182, R20, 0x5410, RZ ;  /* 0x0000541014b6c816 */ /* 0x000fe400000000ff */
[----:B------:R-:W-:Y:S02]  /*6c20*/  ISETP.GE.U32.AND P4, PT, R233, R2, PT ;  /* 0x00000002e900720c */ /* 0x000fe40003f86070 */
[----:B------:R-:W-:Y:S02]  /*6c30*/  LOP3.LUT R2, R15, 0xff, RZ, 0xc0, !PT ;  /* 0x000000ff0f027812 */ /* 0x000fe400078ec0ff */
[----:B------:R-:W-:-:S02]  /*6c40*/  @!P3 PRMT R180, R18, 0x5410, RZ ;  /* 0x0000541012b4b816 */ /* 0x000fc400000000ff */
[----:B------:R1:W4:Y:S01]  /*6c50*/  LDL.LU.S16 R18, [R1+0x10] ;  /* 0x0000100001127983 */ /* 0x0003220000300600 */
[----:B------:R-:W-:Y:S02]  /*6c60*/  ISETP.GE.U32.AND P3, PT, R233, R2, PT ;  /* 0x00000002e900720c */ /* 0x000fe40003f66070 */
[----:B------:R-:W-:Y:S01]  /*6c70*/  LOP3.LUT R2, R13, 0xffff, RZ, 0xc0, !PT ;  /* 0x0000ffff0d027812 */ /* 0x000fe200078ec0ff */
[----:B------:R1:W4:Y:S04]  /*6c80*/  LDL.LU.S16 R15, [R1+0x18] ;  /* 0x00001800010f7983 */ /* 0x0003280000300600 */
[----:B------:R1:W4:Y:S01]  /*6c90*/  LDL.LU.S16 R13, [R1+0x1c] ;  /* 0x00001c00010d7983 */ /* 0x0003220000300600 */
[----:B--2---:R-:W-:-:S05]  /*6ca0*/  @!P2 HADD2 R4, -R139.H0_H0, -RZ.H0_H0 ;  /* 0xa00000ff8b04a230 */ /* 0x004fca0000000900 */
[----:B------:R-:W-:Y:S02]  /*6cb0*/  PRMT R3, R4, 0x7610, R3 ;  /* 0x0000761004037816 */ /* 0x000fe40000000003 */
[----:B------:R1:W2:Y:S02]  /*6cc0*/  LDL.LU.S16 R4, [R1+0x20] ;  /* 0x0000200001047983 */ /* 0x0002a40000300600 */
[----:B------:R-:W-:Y:S02]  /*6cd0*/  @!P2 PRMT R139, R3, 0x5410, RZ ;  /* 0x00005410038ba816 */ /* 0x000fe400000000ff */
[----:B------:R-:W-:Y:S01]  /*6ce0*/  SHF.R.U32.HI R3, RZ, 0x8, R2 ;  /* 0x00000008ff037819 */ /* 0x000fe20000011602 */
[----:B---3--:R-:W-:-:S03]  /*6cf0*/  @!P6 HADD2 R19, -R138.H0_H0, -RZ.H0_H0 ;  /* 0xa00000ff8a13e230 */ /* 0x008fc60000000900 */
[----:B------:R-:W-:Y:S02]  /*6d00*/  LOP3.LUT R3, R3, 0xffff, RZ, 0xc0, !PT ;  /* 0x0000ffff03037812 */ /* 0x000fe400078ec0ff */
[----:B------:R-:W-:Y:S01]  /*6d10*/  LOP3.LUT R2, R12, 0xffff, RZ, 0xc0, !PT ;  /* 0x0000ffff0c027812 */ /* 0x000fe200078ec0ff */
[----:B----4-:R-:W-:Y:S02]  /*6d20*/  @!P4 HADD2 R18, -R137.H0_H0, -RZ.H0_H0 ;  /* 0xa00000ff8912c230 */ /* 0x010fe40000000900 */
[----:B------:R-:W-:Y:S02]  /*6d30*/  @!P1 HADD2 R15, -R132.H0_H0, -RZ.H0_H0 ;  /* 0xa00000ff840f9230 */ /* 0x000fe40000000900 */
[----:B------:R-:W-:Y:S01]  /*6d40*/  @!P3 HADD2 R13, -R183.H0_H0, -RZ.H0_H0 ;  /* 0xa00000ffb70db230 */ /* 0x000fe20000000900 */
[----:B------:R-:W-:Y:S02]  /*6d50*/  PRMT R12, R19, 0x7610, R12 ;  /* 0x00007610130c7816 */ /* 0x000fe4000000000c */
[----:B------:R-:W-:-:S02]  /*6d60*/  ISETP.GE.U32.AND P2, PT, R233, R3, PT ;  /* 0x00000003e900720c */ /* 0x000fc40003f46070 */
[----:B------:R-:W-:Y:S02]  /*6d70*/  PRMT R7, R15, 0x7610, R7 ;  /* 0x000076100f077816 */ /* 0x000fe40000000007 */
[----:B------:R-:W-:Y:S01]  /*6d80*/  PRMT R9, R18, 0x7610, R9 ;  /* 0x0000761012097816 */ /* 0x000fe20000000009 */
[----:B------:R1:W3:Y:S01]  /*6d90*/  LDL.LU.S16 R15, [R1+0x24] ;  /* 0x00002400010f7983 */ /* 0x0002e20000300600 */
[----:B------:R-:W-:-:S03]  /*6da0*/  PRMT R3, R13, 0x7610, R3 ;  /* 0x000076100d037816 */ /* 0x000fc60000000003 */
[----:B------:R1:W4:Y:S01]  /*6db0*/  LDL.LU.S16 R13, [R1+0x2c] ;  /* 0x00002c00010d7983 */ /* 0x0003220000300600 */
[----:B------:R-:W-:Y:S02]  /*6dc0*/  @!P6 PRMT R138, R12, 0x5410, RZ ;  /* 0x000054100c8ae816 */ /* 0x000fe400000000ff */
[----:B------:R-:W-:Y:S01]  /*6dd0*/  @!P4 PRMT R137, R9, 0x5410, RZ ;  /* 0x000054100989c816 */ /* 0x000fe200000000ff */
[----:B------:R1:W3:Y:S04]  /*6de0*/  LDL.LU.S16 R12, [R1+0x30] ;  /* 0x00003000010c7983 */ /* 0x0002e80000300600 */
[----:B------:R1:W3:Y:S01]  /*6df0*/  LDL.LU.S16 R9, [R1+0x28] ;  /* 0x0000280001097983 */ /* 0x0002e20000300600 */
[----:B------:R-:W-:-:S03]  /*6e00*/  @!P1 PRMT R132, R7, 0x5410, RZ ;  /* 0x0000541007849816 */ /* 0x000fc600000000ff */
[----:B------:R1:W3:Y:S01]  /*6e10*/  LDL.LU.S16 R7, [R1+0x34] ;  /* 0x0000340001077983 */ /* 0x0002e20000300600 */
[----:B------:R-:W-:-:S04]  /*6e20*/  SHF.R.U32.HI R2, RZ, 0x8, R2 ;  /* 0x00000008ff027819 */ /* 0x000fc80000011602 */
[----:B------:R-:W-:-:S04]  /*6e30*/  LOP3.LUT R2, R2, 0xffff, RZ, 0xc0, !PT ;  /* 0x0000ffff02027812 */ /* 0x000fc800078ec0ff */
[----:B------:R-:W-:Y:S02]  /*6e40*/  ISETP.GE.U32.AND P6, PT, R233, R2, PT ;  /* 0x00000002e900720c */ /* 0x000fe40003fc6070 */
[----:B------:R-:W-:-:S04]  /*6e50*/  SHF.R.U32.HI R2, RZ, 0x10, R0 ;  /* 0x00000010ff027819 */ /* 0x000fc80000011600 */
[----:B------:R-:W-:Y:S01]  /*6e60*/  LOP3.LUT R2, R2, 0xff, RZ, 0xc0, !PT ;  /* 0x000000ff02027812 */ /* 0x000fe200078ec0ff */
[----:B------:R-:W-:Y:S01]  /*6e70*/  ULEA UR7, UR22, UR20, 0x5 ;  /* 0x0000001416077291 */ /* 0x000fe2000f8e283f */
[----:B------:R-:W-:Y:S02]  /*6e80*/  @!P3 PRMT R183, R3, 0x5410, RZ ;  /* 0x0000541003b7b816 */ /* 0x000fe400000000ff */
[----:B------:R-:W-:Y:S02]  /*6e90*/  ISETP.GE.U32.AND P4, PT, R233, R2, PT ;  /* 0x00000002e900720c */ /* 0x000fe40003f86070 */
[----:B------:R-:W-:Y:S02]  /*6ea0*/  SHF.R.U32.HI R2, RZ, 0x8, R16 ;  /* 0x00000008ff027819 */ /* 0x000fe40000011610 */
[----:B------:R-:W-:Y:S01]  /*6eb0*/  LOP3.LUT R3, R0, 0xffff, RZ, 0xc0, !PT ;  /* 0x0000ffff00037812 */ /* 0x000fe200078ec0ff */
[----:B------:R-:W-:Y:S01]  /*6ec0*/  UIADD3 UR7, UR7, -0x20, URZ ;  /* 0xffffffe007077890 */ /* 0x000fe2000fffe03f */
[----:B------:R-:W-:-:S02]  /*6ed0*/  LOP3.LUT R2, R2, 0xffff, RZ, 0xc0, !PT ;  /* 0x0000ffff02027812 */ /* 0x000fc400078ec0ff */
[----:B------:R-:W-:Y:S01]  /*6ee0*/  SHF.R.U32.HI R3, RZ, 0x8, R3 ;  /* 0x00000008ff037819 */ /* 0x000fe20000011603 */
[----:B------:R-:W-:Y:S01]  /*6ef0*/  USHF.R.S32.HI UR6, URZ, 0x1f, UR7 ;  /* 0x0000001f3f067899 */ /* 0x000fe20008011407 */
[----:B------:R-:W-:Y:S02]  /*6f00*/  ISETP.GE.U32.AND P3, PT, R233, R2, PT ;  /* 0x00000002e900720c */ /* 0x000fe40003f66070 */
[----:B------:R-:W-:Y:S01]  /*6f10*/  LOP3.LUT R3, R3, 0xffff, RZ, 0xc0, !PT ;  /* 0x0000ffff03037812 */ /* 0x000fe200078ec0ff */
[----:B--2---:R-:W-:-:S05]  /*6f20*/  @!P5 HADD2 R4, -R28.H0_H0, -RZ.H0_H0 ;  /* 0xa00000ff1c04d230 */ /* 0x004fca0000000900 */
[----:B------:R-:W-:Y:S01]  /*6f30*/  PRMT R5, R4, 0x7610, R5 ;  /* 0x0000761004057816 */ /* 0x000fe20000000005 */
[----:B------:R-:W-:-:S04]  /*6f40*/  IMAD.SHL.U32 R4, R109, 0x2, RZ ;  /* 0x000000026d047824 */ /* 0x000fc800078e00ff */
[----:B------:R-:W-:Y:S01]  /*6f50*/  IMAD R0, R239, c[0x0][0x228], R4 ;  /* 0x00008a00ef007a24 */ /* 0x000fe200078e0204 */
[----:B------:R-:W-:Y:S02]  /*6f60*/  @!P5 PRMT R28, R5, 0x5410, RZ ;  /* 0x00005410051cd816 */ /* 0x000fe400000000ff */
[----:B------:R-:W-:Y:S02]  /*6f70*/  ISETP.GE.U32.AND P5, PT, R233, R3, PT ;  /* 0x00000003e900720c */ /* 0x000fe40003fa6070 */
[----:B------:R-:W-:-:S04]  /*6f80*/  IADD3 R2, P1, R0, UR7, RZ ;  /* 0x0000000700027c10 */ /* 0x000fc8000ff3e0ff */
[----:B------:R-:W-:Y:S02]  /*6f90*/  LEA.HI.X.SX32 R0, R0, UR6, 0x1, P1 ;  /* 0x0000000600007c11 */ /* 0x000fe400088f0eff */
[----:B------:R-:W-:-:S04]  /*6fa0*/  LEA R4, P1, R2, c[0x0][0x1f8], 0x1 ;  /* 0x00007e0002047a11 */ /* 0x000fc800078208ff */
[----:B------:R-:W-:Y:S01]  /*6fb0*/  LEA.HI.X R5, R2, c[0x0][0x1fc], R0, 0x1, P1 ;  /* 0x00007f0002057a11 */ /* 0x000fe200008f0c00 */
[----:B----4-:R-:W-:Y:S02]  /*6fc0*/  @!P6 HADD2 R13, -R223.H0_H0, -RZ.H0_H0 ;  /* 0xa00000ffdf0de230 */ /* 0x010fe40000000900 */
[----:B---3--:R-:W-:-:S03]  /*6fd0*/  @!P4 HADD2 R12, -R187.H0_H0, -RZ.H0_H0 ;  /* 0xa00000ffbb0cc230 */ /* 0x008fc60000000900 */
[----:B------:R-:W-:Y:S01]  /*6fe0*/  PRMT R2, R13, 0x7610, R2 ;  /* 0x000076100d027816 */ /* 0x000fe20000000002 */
[----:B------:R-:W-:Y:S01]  /*6ff0*/  @!P3 HADD2 R9, -R185.H0_H0, -RZ.H0_H0 ;  /* 0xa00000ffb909b230 */ /* 0x000fe20000000900 */
[----:B------:R-:W-:Y:S02]  /*7000*/  PRMT R8, R12, 0x7610, R8 ;  /* 0x000076100c087816 */ /* 0x000fe40000000008 */
[----:B------:R-:W-:Y:S01]  /*7010*/  @!P6 PRMT R223, R2, 0x5410, RZ ;  /* 0x0000541002dfe816 */ /* 0x000fe200000000ff */
[----:B------:R-:W-:Y:S01]  /*7020*/  IMAD.MOV.U32 R2, RZ, RZ, c[0x0][0x228] ;  /* 0x00008a00ff027624 */ /* 0x000fe200078e00ff */
[----:B------:R-:W-:Y:S01]  /*7030*/  PRMT R6, R9, 0x7610, R6 ;  /* 0x0000761009067816 */ /* 0x000fe20000000006 */
[----:B------:R-:W-:Y:S01]  /*7040*/  @!P5 HADD2 R7, -R209.H0_H0, -RZ.H0_H0 ;  /* 0xa00000ffd107d230 */ /* 0x000fe20000000900 */
[----:B------:R-:W-:Y:S01]  /*7050*/  @!P4 PRMT R187, R8, 0x5410, RZ ;  /* 0x0000541008bbc816 */ /* 0x000fe200000000ff */
[----:B------:R-:W-:Y:S01]  /*7060*/  IMAD.SHL.U32 R8, R2, 0x8, RZ ;  /* 0x0000000802087824 */ /* 0x000fe200078e00ff */
[----:B------:R-:W-:Y:S01]  /*7070*/  @!P3 PRMT R185, R6, 0x5410, RZ ;  /* 0x0000541006b9b816 */ /* 0x000fe200000000ff */
[C---:B------:R-:W-:Y:S01]  /*7080*/  IMAD.SHL.U32 R6, R2.reuse, 0x40, RZ ;  /* 0x0000004002067824 */ /* 0x040fe200078e00ff */
[----:B------:R-:W-:Y:S01]  /*7090*/  PRMT R3, R7, 0x7610, R3 ;  /* 0x0000761007037816 */ /* 0x000fe20000000003 */
[----:B------:R-:W-:Y:S01]  /*70a0*/  IMAD R2, R2, 0x48, RZ ;  /* 0x0000004802027824 */ /* 0x000fe200078e02ff */
[----:B------:R-:W-:Y:S01]  /*70b0*/  @!P2 HADD2 R15, -R181.H0_H0, -RZ.H0_H0 ;  /* 0xa00000ffb50fa230 */ /* 0x000fe20000000900 */
[----:B------:R-:W-:Y:S01]  /*70c0*/  IMAD.WIDE R8, R8, 0x2, R4 ;  /* 0x0000000208087825 */ /* 0x000fe200078e0204 */
[----:B------:R-:W-:-:S03]  /*70d0*/  @!P5 PRMT R209, R3, 0x5410, RZ ;  /* 0x0000541003d1d816 */ /* 0x000fc600000000ff */
[--C-:B------:R-:W-:Y:S01]  /*70e0*/  IMAD.WIDE R6, R6, 0x2, R4.reuse ;  /* 0x0000000206067825 */ /* 0x100fe200078e0204 */
[----:B------:R-:W-:Y:S03]  /*70f0*/  STG.E.U16 [R4.64], R221 ;  /* 0x000000dd04007986 */ /* 0x000fe6000c101510 */
[----:B------:R-:W-:Y:S01]  /*7100*/  IMAD.WIDE R2, R2, 0x2, R4 ;  /* 0x0000000202027825 */ /* 0x000fe200078e0204 */
[----:B------:R-:W-:Y:S01]  /*7110*/  STG.E.U16 [R4.64+0x2], R223 ;  /* 0x000002df04007986 */ /* 0x000fe2000c101510 */
[----:B------:R-:W-:-:S03]  /*7120*/  PRMT R11, R15, 0x7610, R11 ;  /* 0x000076100f0b7816 */ /* 0x000fc6000000000b */
[----:B------:R-:W-:Y:S04]  /*7130*/  STG.E.U16 [R8.64], R229 ;  /* 0x000000e508007986 */ /* 0x000fe8000c101510 */
[----:B------:R-:W-:Y:S01]  /*7140*/  STG.E.U16 [R8.64+0x2], R230 ;  /* 0x000002e608007986 */ /* 0x000fe2000c101510 */
[----:B------:R-:W-:-:S03]  /*7150*/  @!P2 PRMT R181, R11, 0x5410, RZ ;  /* 0x000054100bb5a816 */ /* 0x000fc600000000ff */
[----:B------:R-:W-:Y:S04]  /*7160*/  STG.E.U16 [R6.64], R210 ;  /* 0x000000d206007986 */ /* 0x000fe8000c101510 */
[----:B------:R-:W-:Y:S04]  /*7170*/  STG.E.U16 [R6.64+0x2], R209 ;  /* 0x000002d106007986 */ /* 0x000fe8000c101510 */
[----:B------:R-:W-:Y:S04]  /*7180*/  STG.E.U16 [R2.64], R187 ;  /* 0x000000bb02007986 */ /* 0x000fe8000c101510 */
[----:B------:R2:W-:Y:S04]  /*7190*/  STG.E.U16 [R2.64+0x2], R208 ;  /* 0x000002d002007986 */ /* 0x0005e8000c101510 */
        /* <DEDUP_REMOVED lines=11> */
[----:B------:R-:W-:Y:S01]  /*7250*/  STG.E.U16 [R8.64+0x22], R220 ;  /* 0x000022dc08007986 */ /* 0x000fe2000c101510 */
[----:B------:R-:W-:-:S03]  /*7260*/  FADD.FTZ R0, R199, R23 ;  /* 0x00000017c7007221 */ /* 0x000fc60000010000 */
[----:B------:R-:W-:Y:S04]  /*7270*/  STG.E.U16 [R6.64+0x20], R182 ;  /* 0x000020b606007986 */ /* 0x000fe8000c101510 */
[----:B------:R-:W-:Y:S01]  /*7280*/  STG.E.U16 [R6.64+0x22], R181 ;  /* 0x000022b506007986 */ /* 0x000fe2000c101510 */
[----:B--2---:R-:W-:-:S03]  /*7290*/  FADD.FTZ R208, R236, R17 ;  /* 0x00000011ecd07221 */ /* 0x004fc60000010000 */
[----:B------:R-:W-:Y:S04]  /*72a0*/  STG.E.U16 [R2.64+0x20], R180 ;  /* 0x000020b402007986 */ /* 0x000fe8000c101510 */
[----:B------:R-:W-:Y:S04]  /*72b0*/  STG.E.U16 [R2.64+0x22], R139 ;  /* 0x0000228b02007986 */ /* 0x000fe8000c101510 */
[----:B------:R-:W-:Y:S04]  /*72c0*/  STG.E.U16 [R4.64+0x30], R214 ;  /* 0x000030d604007986 */ /* 0x000fe8000c101510 */
[----:B------:R-:W-:Y:S04]  /*72d0*/  STG.E.U16 [R4.64+0x32], R213 ;  /* 0x000032d504007986 */ /* 0x000fe8000c101510 */
[----:B------:R2:W-:Y:S04]  /*72e0*/  STG.E.U16 [R8.64+0x30], R211 ;  /* 0x000030d308007986 */ /* 0x0005e8000c101510 */
[----:B------:R-:W-:Y:S01]  /*72f0*/  STG.E.U16 [R8.64+0x32], R212 ;  /* 0x000032d408007986 */ /* 0x000fe2000c101510 */
[----:B------:R-:W-:-:S03]  /*7300*/  FADD.FTZ R0, R34, R0 ;  /* 0x0000000022007221 */ /* 0x000fc60000010000 */
[----:B------:R-:W-:Y:S04]  /*7310*/  STG.E.U16 [R6.64+0x30], R138 ;  /* 0x0000308a06007986 */ /* 0x000fe8000c101510 */
[----:B------:R-:W-:Y:S01]  /*7320*/  STG.E.U16 [R6.64+0x32], R137 ;  /* 0x0000328906007986 */ /* 0x000fe2000c101510 */
[----:B------:R-:W-:-:S03]  /*7330*/  FADD.FTZ R208, R35, R208 ;  /* 0x000000d023d07221 */ /* 0x000fc60000010000 */
[----:B------:R-:W-:Y:S04]  /*7340*/  STG.E.U16 [R2.64+0x30], R132 ;  /* 0x0000308402007986 */ /* 0x000fe8000c101510 */
[----:B------:R3:W-:Y:S01]  /*7350*/  STG.E.U16 [R2.64+0x32], R28 ;  /* 0x0000321c02007986 */ /* 0x0007e2000c101510 */
[----:B------:R-:W-:Y:S02]  /*7360*/  FADD.FTZ R0, R31, R0 ;  /* 0x000000001f007221 */ /* 0x000fe40000010000 */
[----:B------:R-:W-:Y:S01]  /*7370*/  FADD.FTZ R208, R172, R208 ;  /* 0x000000d0acd07221 */ /* 0x000fe20000010000 */
[----:B------:R1:W5:Y:S01]  /*7380*/  LDL.LU R199, [R1+0xa0] ;  /* 0x0000a00001c77983 */ /* 0x0003620000300800 */
[----:B------:R-:W-:Y:S02]  /*7390*/  FADD.FTZ R0, R189, R0 ;  /* 0x00000000bd007221 */ /* 0x000fe40000010000 */
[----:B------:R-:W-:-:S02]  /*73a0*/  FADD.FTZ R208, R216, R208 ;  /* 0x000000d0d8d07221 */ /* 0x000fc40000010000 */
[----:B--2---:R-:W-:Y:S02]  /*73b0*/  FADD.FTZ R211, R194, R0 ;  /* 0x00000000c2d37221 */ /* 0x004fe40000010000 */
[----:B------:R-:W-:Y:S02]  /*73c0*/  FADD.FTZ R208, R192, R208 ;  /* 0x000000d0c0d07221 */ /* 0x000fe40000010000 */
[----:B---3--:R-:W-:-:S04]  /*73d0*/  FADD.FTZ R2, R237, R10 ;  /* 0x0000000aed027221 */ /* 0x008fc80000010000 */
[----:B------:R-:W-:-:S04]  /*73e0*/  FADD.FTZ R2, R30, R2 ;  /* 0x000000021e027221 */ /* 0x000fc80000010000 */
[----:B------:R-:W-:-:S04]  /*73f0*/  FADD.FTZ R2, R188, R2 ;  /* 0x00000002bc027221 */ /* 0x000fc80000010000 */
[----:B------:R-:W-:Y:S02]  /*7400*/  FADD.FTZ R210, R196, R2 ;  /* 0x00000002c4d27221 */ /* 0x000fe40000010000 */
[----:B------:R1:W5:Y:S04]  /*7410*/  LDL.LU R196, [R1+0x9c] ;  /* 0x00009c0001c47983 */ /* 0x0003680000300800 */
[----:B------:R1:W5:Y:S04]  /*7420*/  LDL.LU R194, [R1+0x98] ;  /* 0x0000980001c27983 */ /* 0x0003680000300800 */
[----:B------:R1:W5:Y:S01]  /*7430*/  LDL.LU R192, [R1+0x94] ;  /* 0x0000940001c07983 */ /* 0x0003620000300800 */
[----:B------:R-:W-:-:S04]  /*7440*/  FADD.FTZ R3, R238, R14 ;  /* 0x0000000eee037221 */ /* 0x000fc80000010000 */
[----:B------:R-:W-:Y:S01]  /*7450*/  FADD.FTZ R3, R235, R3 ;  /* 0x00000003eb037221 */ /* 0x000fe20000010000 */
[----:B------:R-:W-:Y:S03]  /*7460*/  HMMA.16816.F32 R92, R124, R190, R92 ;  /* 0x000000be7c5c723c */ /* 0x000fe6000000185c */
[----:B------:R-:W-:-:S05]  /*7470*/  FADD.FTZ R3, R173, R3 ;  /* 0x00000003ad037221 */ /* 0x000fca0000010000 */
[----:B------:R-:W-:Y:S01]  /*7480*/  HMMA.16816.F32 R108, R124, R110, R24 ;  /* 0x0000006e7c6c723c */ /* 0x000fe20000001818 */
[----:B------:R-:W-:-:S07]  /*7490*/  FADD.FTZ R209, R217, R3 ;  /* 0x00000003d9d17221 */ /* 0x000fce0000010000 */
[----:B------:R-:W-:Y:S01]  /*74a0*/  HMMA.16816.F32 R124, R124, R174, R176 ;  /* 0x000000ae7c7c723c */ /* 0x000fe200000018b0 */
[----:B------:R-:W-:Y:S07]  /*74b0*/  @!P0 BRA `(.L_x_1731) ;  /* 0x00004a4000008947 */ /* 0x000fee0003800000 */
[----:B-1----:R-:W2:Y:S01]  /*74c0*/  LDL.LU R216, [R1+0x38] ;  /* 0x0000380001d87983 */ /* 0x002ea20000300800 */
[----:B------:R-:W-:Y:S01]  /*74d0*/  IMAD.U32 R0, RZ, RZ, UR12 ;  /* 0x0000000cff007e24 */ /* 0x000fe2000f8e00ff */
[----:B------:R-:W-:Y:S02]  /*74e0*/  IADD3 R139, P0, R4, -0x40, RZ ;  /* 0xffffffc0048b7810 */ /* 0x000fe40007f1e0ff */
[----:B------:R-:W1:Y:S01]  /*74f0*/  S2R R217, SR_TID.X ;  /* 0x0000000000d97919 */ /* 0x000e620000002100 */
[----:B------:R-:W-:Y:S01]  /*7500*/  IMAD.MOV.U32 R3, RZ, RZ, R135 ;  /* 0x000000ffff037224 */ /* 0x000fe200078e0087 */
[----:B------:R-:W-:Y:S01]  /*7510*/  IADD3.X R138, R5, -0x1, RZ, P0, !PT ;  /* 0xffffffff058a7810 */ /* 0x000fe200007fe4ff */
[----:B------:R-:W-:Y:S01]  /*7520*/  IMAD.MOV.U32 R137, RZ, RZ, R133 ;  /* 0x000000ffff897224 */ /* 0x000fe200078e0085 */
[----:B------:R-:W-:Y:S01]  /*7530*/  MOV R132, R134 ;  /* 0x0000008600847202 */ /* 0x000fe20000000f00 */
[----:B------:R-:W-:Y:S01]  /*7540*/  UIADD3 UR22, UR22, -0x2, URZ ;  /* 0xfffffffe16167890 */ /* 0x000fe2000fffe03f */
[----:B-1----:R-:W-:-:S05]  /*7550*/  LOP3.LUT R217, R217, 0x3, RZ, 0xc0, !PT ;  /* 0x00000003d9d97812 */ /* 0x002fca00078ec0ff */
[----:B--2---:R-:W-:-:S05]  /*7560*/  IMAD R2, R217, -0x2, R216 ;  /* 0xfffffffed9027824 */ /* 0x004fca00078e02d8 */
[----:B------:R-:W-:Y:S01]  /*7570*/  IADD3 R2, R0, -UR13, R2 ;  /* 0x8000000d00027c10 */ /* 0x000fe2000fffe002 */
[----:B------:R-:W-:Y:S01]  /*7580*/  IMAD.WIDE.U32 R4, R232, -0x326172a9, RZ ;  /* 0xcd9e8d57e8047825 */ /* 0x000fe200078e00ff */
[----:B------:R-:W-:Y:S01]  /*7590*/  MOV R0, R136 ;  /* 0x0000008800007202 */ /* 0x000fe20000000f00 */
[----:B------:R-:W-:Y:S02]  /*75a0*/  ULDC.64 UR12, c[0x0][0x1a0] ;  /* 0x00006800000c7ab9 */ /* 0x000fe40000000a00 */
[----:B------:R1:W-:Y:S04]  /*75b0*/  STL [R1+0x68], R2 ;  /* 0x0000680201007387 */ /* 0x0003e80000100800 */
[----:B------:R-:W2:Y:S04]  /*75c0*/  LDL.64 R188, [R1+0x50] ;  /* 0x0000500001bc7983 */ /* 0x000ea80000100a00 */
[----:B------:R-:W3:Y:S04]  /*75d0*/  LDL R216, [R1+0x6c] ;  /* 0x00006c0001d87983 */ /* 0x000ee80000100800 */
[----:B------:R-:W4:Y:S01]  /*75e0*/  LDL R217, [R1+0x88] ;  /* 0x0000880001d97983 */ /* 0x000f220000100800 */
[----:B------:R-:W-:-:S03]  /*75f0*/  IMAD.WIDE.U32 R8, R234, -0x326172a9, RZ ;  /* 0xcd9e8d57ea087825 */ /* 0x000fc600078e00ff */
[----:B------:R1:W-:Y:S04]  /*7600*/  STL.64 [R1+0x60], R4 ;  /* 0x0000600401007387 */ /* 0x0003e80000100a00 */
[----:B------:R1:W-:Y:S02]  /*7610*/  STL.64 [R1+0x58], R8 ;  /* 0x0000580801007387 */ /* 0x0003e40000100a00 */
[----:B-1----:R-:W-:-:S05]  /*7620*/  IMAD.MOV.U32 R2, RZ, RZ, c[0x0][0x228] ;  /* 0x00008a00ff027624 */ /* 0x002fca00078e00ff */
[----:B------:R-:W-:-:S05]  /*7630*/  SHF.L.U32 R6, R2, 0x3, RZ ;  /* 0x0000000302067819 */ /* 0x000fca00000006ff */
[----:B------:R-:W-:-:S05]  /*7640*/  IMAD R2, R2, 0x38, R6 ;  /* 0x0000003802027824 */ /* 0x000fca00078e0206 */
[----:B------:R-:W-:Y:S02]  /*7650*/  IADD3 R2, R2, 0x1, RZ ;  /* 0x0000000102027810 */ /* 0x000fe40007ffe0ff */
[-C--:B------:R-:W-:Y:S02]  /*7660*/  LOP3.LUT R5, R5, R231.reuse, RZ, 0x3c, !PT ;  /* 0x000000e705057212 */ /* 0x080fe400078e3cff */
[----:B------:R-:W-:Y:S02]  /*7670*/  LOP3.LUT R4, R9, R231, RZ, 0x3c, !PT ;  /* 0x000000e709047212 */ /* 0x000fe400078e3cff */
[----:B------:R-:W-:Y:S01]  /*7680*/  PRMT R8, R233, 0x7054, R233 ;  /* 0x00007054e9087816 */ /* 0x000fe200000000e9 */
[----:B------:R-:W-:-:S04]  /*7690*/  IMAD.WIDE.U32 R6, R5, -0x2daee0ad, RZ ;  /* 0xd2511f5305067825 */ /* 0x000fc800078e00ff */
[----:B------:R-:W-:Y:S01]  /*76a0*/  IMAD.WIDE.U32 R4, R4, -0x2daee0ad, RZ ;  /* 0xd2511f5304047825 */ /* 0x000fe200078e00ff */
[----:B------:R1:W-:Y:S04]  /*76b0*/  STL.64 [R1+0x40], R6 ;  /* 0x0000400601007387 */ /* 0x0003e80000100a00 */
[----:B------:R1:W-:Y:S01]  /*76c0*/  STL.64 [R1+0x48], R4 ;  /* 0x0000480401007387 */ /* 0x0003e20000100a00 */
[----:B--2---:R-:W-:Y:S02]  /*76d0*/  ISETP.GE.AND P2, PT, R188, c[0x0][0x220], PT ;  /* 0x00008800bc007a0c */ /* 0x004fe40003f46270 */
[----:B---3--:R-:W-:Y:S01]  /*76e0*/  ISETP.GE.AND P1, PT, R216, c[0x0][0x220], PT ;  /* 0x00008800d8007a0c */ /* 0x008fe20003f26270 */
[----:B----4-:R-:W-:Y:S01]  /*76f0*/  IMAD.WIDE.U32 R234, R217, -0x2daee0ad, RZ ;  /* 0xd2511f53d9ea7825 */ /* 0x010fe200078e00ff */
[----:B-1----:R-:W-:Y:S05]  /*7700*/  BRA `(.L_x_1732) ;  /* 0x000002e000007947 */ /* 0x002fea0003800000 */
.L_x_1734:
        /* <DEDUP_REMOVED lines=46> */
.L_x_1732:
[----:B------:R-:W2:Y:S01]  /*79f0*/  LDL.64 R4, [R1+0x78] ;  /* 0x0000780001047983 */ /* 0x000ea20000100a00 */
        /* <DEDUP_REMOVED lines=47> */
[----:B-----5:R-:W-:Y:S05]  /*7cf0*/  LDSM.16.M88.4 R32, [R194] ;  /* 0x00000000c220783b */ /* 0x020fea0000000200 */
[----:B------:R-:W3:Y:S05]  /*7d00*/  LDSM.16.M88.4 R16, [R192+0x8000] ;  /* 0x00800000c010783b */ /* 0x000eea0000000200 */
[----:B------:R-:W2:Y:S05]  /*7d10*/  LDSM.16.M88.4 R28, [R194+0x2000] ;  /* 0x00200000c21c783b */ /* 0x000eaa0000000200 */
[----:B------:R-:W4:Y:S05]  /*7d20*/  LDSM.16.M88.4 R172, [R192+0x8800] ;  /* 0x00880000c0ac783b */ /* 0x000f2a0000000200 */
[----:B------:R-:W0:Y:S05]  /*7d30*/  LDGDEPBAR ;  /* 0x00000000000079af */ /* 0x000e2a0000000000 */
[----:B------:R-:W-:Y:S05]  /*7d40*/  LDSM.16.M88.4 R176, [R196] ;  /* 0x00000000c4b0783b */ /* 0x000fea0000000200 */
[----:B------:R-:W4:Y:S05]  /*7d50*/  LDSM.16.M88.4 R180, [R203] ;  /* 0x00000000cbb4783b */ /* 0x000f2a0000000200 */
[----:B------:R-:W4:Y:S05]  /*7d60*/  LDSM.16.M88.4 R184, [R196+0x2000] ;  /* 0x00200000c4b8783b */ /* 0x000f2a0000000200 */
[----:B------:R-:W4:Y:S01]  /*7d70*/  LDSM.16.M88.4 R188, [R206] ;  /* 0x00000000cebc783b */ /* 0x000f220000000200 */
[-C--:B---3--:R-:W-:Y:S08]  /*7d80*/  HMMA.16816.F32 R4, R32, R16.reuse, RZ ;  /* 0x000000102004723c */ /* 0x088ff000000018ff */
[C---:B--2---:R-:W-:Y:S08]  /*7d90*/  HMMA.16816.F32 R8, R28.reuse, R16, RZ ;  /* 0x000000101c08723c */ /* 0x044ff000000018ff */
[-C--:B-1----:R-:W-:Y:S08]  /*7da0*/  HMMA.16816.F32 R12, R28, R18.reuse, RZ ;  /* 0x000000121c0c723c */ /* 0x082ff000000018ff */
[C---:B------:R-:W-:Y:S08]  /*7db0*/  HMMA.16816.F32 R16, R32.reuse, R18, RZ ;  /* 0x000000122010723c */ /* 0x040ff000000018ff */
[-C--:B----4-:R-:W-:Y:S08]  /*7dc0*/  HMMA.16816.F32 R20, R32, R172.reuse, RZ ;  /* 0x000000ac2014723c */ /* 0x090ff000000018ff */
[C---:B------:R-:W-:Y:S08]  /*7dd0*/  HMMA.16816.F32 R24, R28.reuse, R172, RZ ;  /* 0x000000ac1c18723c */ /* 0x040ff000000018ff */
[-C--:B------:R-:W-:Y:S08]  /*7de0*/  HMMA.16816.F32 R28, R28, R174.reuse, RZ ;  /* 0x000000ae1c1c723c */ /* 0x080ff000000018ff */
[----:B------:R-:W-:Y:S01]  /*7df0*/  HMMA.16816.F32 R32, R32, R174, RZ ;  /* 0x000000ae2020723c */ /* 0x000fe200000018ff */
[----:B------:R-:W-:Y:S07]  /*7e00*/  LDSM.16.M88.4 R172, [R202] ;  /* 0x00000000caac783b */ /* 0x000fee0000000200 */
[-C--:B------:R-:W-:Y:S08]  /*7e10*/  HMMA.16816.F32 R4, R176, R180.reuse, R4 ;  /* 0x000000b4b004723c */ /* 0x080ff00000001804 */
[C---:B------:R-:W-:Y:S08]  /*7e20*/  HMMA.16816.F32 R8, R184.reuse, R180, R8 ;  /* 0x000000b4b808723c */ /* 0x040ff00000001808 */
        /* <DEDUP_REMOVED lines=77> */
[-C--:B------:R-:W-:Y:S07]  /*8300*/  HMMA.16816.F32 R28, R188, R174.reuse, R28 ;  /* 0x000000aebc1c723c */ /* 0x080fee000000181c */
[----:B------:R-:W-:Y:S01]  /*8310*/  IMAD.MOV.U32 R188, RZ, RZ, R139 ;  /* 0x000000ffffbc7224 */ /* 0x000fe200078e008b */
[----:B------:R-:W-:Y:S04]  /*8320*/  HMMA.16816.F32 R32, R180, R174, R32 ;  /* 0x000000aeb420723c */ /* 0x000fe80000001820 */
[----:B------:R-:W-:Y:S04]  /*8330*/  IMAD.MOV.U32 R189, RZ, RZ, R138 ;  /* 0x000000ffffbd7224 */ /* 0x000fe800078e008a */
[----:B------:R-:W-:-:S05]  /*8340*/  @P0 BRA `(.L_x_1734) ;  /* 0xfffff3c000000947 */ /* 0x000fca000383ffff */
.L_x_1733:
[----:B------:R-:W-:Y:S01]  /*8350*/  LOP3.LUT R212, R212, 0xfffffff7, RZ, 0xc0, !PT ;  /* 0xfffffff7d4d47812 */ /* 0x000fe200078ec0ff */
[----:B------:R-:W2:Y:S01]  /*8360*/  LDL R2, [R1+0x68] ;  /* 0x0000680001027983 */ /* 0x000ea20000100800 */
[----:B------:R-:W-:Y:S01]  /*8370*/  IMAD.U32 R134, RZ, RZ, UR22 ;  /* 0x00000016ff867e24 */ /* 0x000fe2000f8e00ff */
[----:B------:R-:W-:Y:S01]  /*8380*/  ULOP3.LUT UR6, UR22, UR19, URZ, 0x3c, !UPT ;  /* 0x0000001316067292 */ /* 0x000fe2000f8e3c3f */
[----:B------:R-:W-:Y:S01]  /*8390*/  @P2 LOP3.LUT R212, R212, 0x8, RZ, 0xfc, !PT ;  /* 0x00000008d4d42812 */ /* 0x000fe200078efcff */
[----:B------:R-:W3:Y:S01]  /*83a0*/  LDL.64 R214, [R1+0x60] ;  /* 0x0000600001d67983 */ /* 0x000ee20000100a00 */
[----:B------:R-:W-:Y:S02]  /*83b0*/  UIADD3 UR20, UR18, -0x61c88647, URZ ;  /* 0x9e3779b912147890 */ /* 0x000fe4000fffe03f */
[----:B------:R-:W-:Y:S01]  /*83c0*/  LOP3.LUT R212, R212, 0xfffffffb, RZ, 0xc0, !PT ;  /* 0xfffffffbd4d47812 */ /* 0x000fe200078ec0ff */
[----:B------:R-:W-:Y:S02]  /*83d0*/  UIADD3 UR7, UR19, -0x4498517b, URZ ;  /* 0xbb67ae8513077890 */ /* 0x000fe4000fffe03f */
[----:B------:R-:W4:Y:S01]  /*83e0*/  LDL.64 R190, [R1+0x40] ;  /* 0x0000400001be7983 */ /* 0x000f220000100a00 */
[----:B------:R-:W-:Y:S01]  /*83f0*/  @P1 LOP3.LUT R212, R212, 0x4, RZ, 0xfc, !PT ;  /* 0x00000004d4d41812 */ /* 0x000fe200078efcff */
[----:B------:R-:W-:Y:S04]  /*8400*/  UIADD3 UR27, UR19, 0x76cf5d0a, URZ ;  /* 0x76cf5d0a131b7890 */ /* 0x000fe8000fffe03f */
[----:B------:R-:W5:Y:S01]  /*8410*/  LDL.64 R216, [R1+0x58] ;  /* 0x0000580001d87983 */ /* 0x000f620000100a00 */
[----:B--2---:R-:W-:Y:S05]  /*8420*/  IMAD R134, R134, -0x20, R2 ;  /* 0xffffffe086867824 */ /* 0x004fea00078e0202 */
[----:B------:R-:W-:Y:S02]  /*8430*/  IADD3 R2, R134, 0x8, RZ ;  /* 0x0000000886027810 */ /* 0x000fe40007ffe0ff */
[----:B------:R-:W-:Y:S02]  /*8440*/  IABS R133, R134 ;  /* 0x0000008600857213 */ /* 0x000fe40000000000 */
[----:B------:R-:W-:Y:S02]  /*8450*/  ISETP.GE.AND P3, PT, R2, RZ, PT ;  /* 0x000000ff0200720c */ /* 0x000fe40003f66270 */
[C---:B------:R-:W-:Y:S01]  /*8460*/  IADD3 R135, R134.reuse, 0x7, RZ ;  /* 0x0000000786877810 */ /* 0x040fe20007ffe0ff */
[----:B-1----:R-:W-:Y:S01]  /*8470*/  IMAD.MOV.U32 R172, RZ, RZ, R133 ;  /* 0x000000ffffac7224 */ /* 0x002fe200078e0085 */
[C---:B------:R-:W-:Y:S02]  /*8480*/  IADD3 R133, R134.reuse, 0x48, RZ ;  /* 0x0000004886857810 */ /* 0x040fe40007ffe0ff */
[C---:B------:R-:W-:Y:S02]  /*8490*/  IADD3 R136, R134.reuse, -0x1, RZ ;  /* 0xffffffff86887810 */ /* 0x040fe40007ffe0ff */
[----:B------:R-:W-:Y:S01]  /*84a0*/  ISETP.GE.AND P0, PT, R133, RZ, PT ;  /* 0x000000ff8500720c */ /* 0x000fe20003f06270 */
[----:B------:R-:W1:Y:S01]  /*84b0*/  I2F R172, R172 ;  /* 0x000000ac00ac7306 */ /* 0x000e620000201400 */
[C---:B------:R-:W-:Y:S02]  /*84c0*/  IADD3 R138, R134.reuse, 0x28, RZ ;  /* 0x00000028868a7810 */ /* 0x040fe40007ffe0ff */
[C---:B------:R-:W-:Y:S02]  /*84d0*/  IADD3 R139, R134.reuse, 0x37, RZ ;  /* 0x00000037868b7810 */ /* 0x040fe40007ffe0ff */
[C---:B------:R-:W-:Y:S02]  /*84e0*/  @!P3 IADD3 R2, -R134.reuse, -0x8, RZ ;  /* 0xfffffff88602b810 */ /* 0x040fe40007ffe1ff */
[----:B------:R-:W-:Y:S02]  /*84f0*/  ISETP.GE.AND P3, PT, R135, RZ, PT ;  /* 0x000000ff8700720c */ /* 0x000fe40003f66270 */
[----:B------:R-:W-:Y:S01]  /*8500*/  ISETP.GE.AND P5, PT, R139, RZ, PT ;  /* 0x000000ff8b00720c */ /* 0x000fe20003fa6270 */
[----:B------:R2:W2:Y:S02]  /*8510*/  I2F R176, R2 ;  /* 0x0000000200b07306 */ /* 0x0004a40000201400 */
[C---:B------:R-:W-:Y:S08]  /*8520*/  @!P0 IADD3 R133, -R134.reuse, -0x48, RZ ;  /* 0xffffffb886858810 */ /* 0x040ff00007ffe1ff */
[C---:B------:R-:W-:Y:S01]  /*8530*/  @!P3 IADD3 R135, -R134.reuse, -0x7, RZ ;  /* 0xfffffff98687b810 */ /* 0x040fe20007ffe1ff */
[----:B------:R3:W3:Y:S01]  /*8540*/  I2F R183, R133 ;  /* 0x0000008500b77306 */ /* 0x0006e20000201400 */
[----:B------:R-:W-:Y:S01]  /*8550*/  @!P5 IADD3 R139, -R134, -0x37, RZ ;  /* 0xffffffc9868bd810 */ /* 0x000fe20007ffe1ff */
[C---:B-1----:R-:W-:Y:S02]  /*8560*/  FFMA.FTZ R4, R172.reuse, -UR4, R4 ;  /* 0x80000004ac047c23 */ /* 0x042fe40008010004 */
[----:B------:R-:W-:Y:S06]  /*8570*/  FFMA.FTZ R18, R172, -UR4, R18 ;  /* 0x80000004ac127c23 */ /* 0x000fec0008010012 */
[----:B------:R1:W1:Y:S01]  /*8580*/  I2F R182, R135 ;  /* 0x0000008700b67306 */ /* 0x0002620000201400 */
[----:B--2---:R-:W-:Y:S01]  /*8590*/  IADD3 R2, R134, 0x47, RZ ;  /* 0x0000004786027810 */ /* 0x004fe20007ffe0ff */
[----:B------:R-:W-:Y:S01]  /*85a0*/  FFMA.FTZ R6, R176, -UR4, R6 ;  /* 0x80000004b0067c23 */ /* 0x000fe20008010006 */
[----:B----4-:R-:W-:Y:S02]  /*85b0*/  LOP3.LUT R176, R191, UR7, R234, 0x96, !PT ;  /* 0x00000007bfb07c12 */ /* 0x010fe4000f8e96ea */
[----:B------:R-:W-:Y:S05]  /*85c0*/  ISETP.GE.AND P0, PT, R2, RZ, PT ;  /* 0x000000ff0200720c */ /* 0x000fea0003f06270 */
[----:B------:R-:W2:Y:S01]  /*85d0*/  I2F R139, R139 ;  /* 0x0000008b008b7306 */ /* 0x000ea20000201400 */
[C---:B---3--:R-:W-:Y:S01]  /*85e0*/  IADD3 R133, R134.reuse, 0x40, RZ ;  /* 0x0000004086857810 */ /* 0x048fe20007ffe0ff */
[----:B------:R-:W-:Y:S03]  /*85f0*/  FFMA.FTZ R10, R183, -UR4, R10 ;  /* 0x80000004b70a7c23 */ /* 0x000fe6000801000a */
[----:B------:R-:W-:Y:S03]  /*8600*/  ISETP.GE.AND P3, PT, R133, RZ, PT ;  /* 0x000000ff8500720c */ /* 0x000fe60003f66270 */
[----:B------:R-:W-:Y:S02]  /*8610*/  @!P0 IADD3 R2, -R134, -0x47, RZ ;  /* 0xffffffb986028810 */ /* 0x000fe40007ffe1ff */
[----:B------:R-:W-:Y:S02]  /*8620*/  ISETP.GE.AND P0, PT, R136, RZ, PT ;  /* 0x000000ff8800720c */ /* 0x000fe40003f06270 */
[----:B-1----:R-:W-:Y:S01]  /*8630*/  IADD3 R135, R134, -0x8, RZ ;  /* 0xfffffff886877810 */ /* 0x002fe20007ffe0ff */
[----:B------:R1:W3:Y:S01]  /*8640*/  I2F R177, R2 ;  /* 0x0000000200b17306 */ /* 0x0002e20000201400 */
[----:B------:R-:W-:Y:S04]  /*8650*/  FFMA.FTZ R7, R182, -UR4, R7 ;  /* 0x80000004b6077c23 */ /* 0x000fe80008010007 */
[C---:B------:R-:W-:Y:S01]  /*8660*/  @!P3 IADD3 R133, -R134.reuse, -0x40, RZ ;  /* 0xffffffc08685b810 */ /* 0x040fe20007ffe1ff */
[----:B--2---:R-:W-:Y:S04]  /*8670*/  FFMA.FTZ R13, R139, -UR4, R13 ;  /* 0x800000048b0d7c23 */ /* 0x004fe8000801000d */
[C---:B------:R-:W-:Y:S01]  /*8680*/  @!P0 IADD3 R136, -R134.reuse, 0x1, RZ ;  /* 0x0000000186888810 */ /* 0x040fe20007ffe1ff */
[----:B------:R2:W4:Y:S01]  /*8690*/  I2F R173, R133 ;  /* 0x0000008500ad7306 */ /* 0x0005220000201400 */
[----:B------:R-:W-:Y:S01]  /*86a0*/  ISETP.GE.AND P0, PT, R135, RZ, PT ;  /* 0x000000ff8700720c */ /* 0x000fe20003f06270 */
[----:B------:R-:W-:Y:S08]  /*86b0*/  FFMA.FTZ R27, R139, -UR4, R27 ;  /* 0x800000048b1b7c23 */ /* 0x000ff0000801001b */
[----:B------:R5:W5:Y:S01]  /*86c0*/  I2F R180, R136 ;  /* 0x0000008800b47306 */ /* 0x000b620000201400 */
[C---:B-1----:R-:W-:Y:S01]  /*86d0*/  IADD3 R2, R134.reuse, 0x3f, RZ ;  /* 0x0000003f86027810 */ /* 0x042fe20007ffe0ff */
[----:B---3--:R-:W-:Y:S02]  /*86e0*/  FFMA.FTZ R11, R177, -UR4, R11 ;  /* 0x80000004b10b7c23 */ /* 0x008fe4000801000b */
[----:B------:R-:W-:Y:S01]  /*86f0*/  @!P0 IADD3 R135, -R134, 0x8, RZ ;  /* 0x0000000886878810 */ /* 0x000fe20007ffe1ff */
[----:B------:R-:W-:Y:S01]  /*8700*/  IMAD.WIDE.U32 R176, R176, -0x326172a9, RZ ;  /* 0xcd9e8d57b0b07825 */ /* 0x000fe200078e00ff */
[----:B------:R-:W-:Y:S04]  /*8710*/  ISETP.GE.AND P3, PT, R2, RZ, PT ;  /* 0x000000ff0200720c */ /* 0x000fe80003f66270 */
[----:B------:R1:W3:Y:S01]  /*8720*/  I2F R175, R135 ;  /* 0x0000008700af7306 */ /* 0x0002e20000201400 */
[C---:B--2---:R-:W-:Y:S01]  /*8730*/  IADD3 R133, R134.reuse, -0x18, RZ ;  /* 0xffffffe886857810 */ /* 0x044fe20007ffe0ff */
[C---:B----4-:R-:W-:Y:S02]  /*8740*/  FFMA.FTZ R14, R173.reuse, -UR4, R14 ;  /* 0x80000004ad0e7c23 */ /* 0x050fe4000801000e */
[----:B------:R-:W-:Y:S05]  /*8750*/  FFMA.FTZ R8, R173, -UR4, R8 ;  /* 0x80000004ad087c23 */ /* 0x000fea0008010008 */
[C---:B------:R-:W-:Y:S02]  /*8760*/  @!P3 IADD3 R2, -R134.reuse, -0x3f, RZ ;  /* 0xffffffc18602b810 */ /* 0x040fe40007ffe1ff */
[----:B------:R-:W-:Y:S02]  /*8770*/  ISETP.GE.AND P3, PT, R133, RZ, PT ;  /* 0x000000ff8500720c */ /* 0x000fe40003f66270 */
[----:B-----5:R-:W-:Y:S01]  /*8780*/  IADD3 R136, R134, -0x11, RZ ;  /* 0xffffffef86887810 */ /* 0x020fe20007ffe0ff */
[----:B------:R2:W4:Y:S01]  /*8790*/  I2F R178, R2 ;  /* 0x0000000200b27306 */ /* 0x0005220000201400 */
[----:B------:R-:W-:Y:S02]  /*87a0*/  FFMA.FTZ R5, R180, -UR4, R5 ;  /* 0x80000004b4057c23 */ /* 0x000fe40008010005 */
[----:B------:R-:W-:Y:S01]  /*87b0*/  ISETP.GE.AND P6, PT, R136, RZ, PT ;  /* 0x000000ff8800720c */ /* 0x000fe20003fc6270 */
[----:B------:R-:W-:Y:S01]  /*87c0*/  FFMA.FTZ R19, R180, -UR4, R19 ;  /* 0x80000004b4137c23 */ /* 0x000fe20008010013 */
[C---:B-1----:R-:W-:Y:S01]  /*87d0*/  IADD3 R135, R134.reuse, -0x9, RZ ;  /* 0xfffffff786877810 */ /* 0x042fe20007ffe0ff */
[C---:B---3--:R-:W-:Y:S04]  /*87e0*/  FFMA.FTZ R16, R175.reuse, -UR4, R16 ;  /* 0x80000004af107c23 */ /* 0x048fe80008010010 */
[C---:B------:R-:W-:Y:S01]  /*87f0*/  @!P3 IADD3 R133, -R134.reuse, 0x18, RZ ;  /* 0x000000188685b810 */ /* 0x040fe20007ffe1ff */
[----:B------:R-:W-:Y:S01]  /*8800*/  FFMA.FTZ R22, R175, -UR4, R22 ;  /* 0x80000004af167c23 */ /* 0x000fe20008010016 */
[----:B------:R-:W-:Y:S02]  /*8810*/  ISETP.GE.AND P3, PT, R135, RZ, PT ;  /* 0x000000ff8700720c */ /* 0x000fe40003f66270 */
[----:B------:R1:W3:Y:S02]  /*8820*/  I2F R185, R133 ;  /* 0x0000008500b97306 */ /* 0x0002e40000201400 */
[C---:B------:R-:W-:Y:S02]  /*8830*/  @!P6 IADD3 R136, -R134.reuse, 0x11, RZ ;  /* 0x000000118688e810 */ /* 0x040fe40007ffe1ff */
[----:B--2---:R-:W-:Y:S01]  /*8840*/  IADD3 R2, R134, 0x38, RZ ;  /* 0x0000003886027810 */ /* 0x004fe20007ffe0ff */
[----:B----4-:R-:W-:Y:S06]  /*8850*/  FFMA.FTZ R9, R178, -UR4, R9 ;  /* 0x80000004b2097c23 */ /* 0x010fec0008010009 */
[----:B------:R-:W-:Y:S01]  /*8860*/  @!P3 IADD3 R135, -R134, 0x9, RZ ;  /* 0x000000098687b810 */ /* 0x000fe20007ffe1ff */
[----:B------:R-:W-:Y:S01]  /*8870*/  FFMA.FTZ R15, R178, -UR4, R15 ;  /* 0x80000004b20f7c23 */ /* 0x000fe2000801000f */
[----:B------:R-:W-:Y:S01]  /*8880*/  ISETP.GE.AND P0, PT, R2, RZ, PT ;  /* 0x000000ff0200720c */ /* 0x000fe20003f06270 */
[----:B------:R-:W2:Y:S01]  /*8890*/  I2F R136, R136 ;  /* 0x0000008800887306 */ /* 0x000ea20000201400 */
[C---:B-1----:R-:W-:Y:S09]  /*88a0*/  IADD3 R133, R134.reuse, -0x19, RZ ;  /* 0xffffffe786857810 */ /* 0x042ff20007ffe0ff */
[----:B------:R1:W4:Y:S02]  /*88b0*/  I2F R179, R135 ;  /* 0x0000008700b37306 */ /* 0x0003240000201400 */
[----:B------:R-:W-:Y:S01]  /*88c0*/  @!P0 IADD3 R2, -R134, -0x38, RZ ;  /* 0xffffffc886028810 */ /* 0x000fe20007ffe1ff */
[----:B---3--:R-:W-:Y:S01]  /*88d0*/  FFMA.FTZ R32, R185, -UR4, R32 ;  /* 0x80000004b9207c23 */ /* 0x008fe20008010020 */
[----:B------:R-:W-:Y:S06]  /*88e0*/  ISETP.GE.AND P0, PT, R133, RZ, PT ;  /* 0x000000ff8500720c */ /* 0x000fec0003f06270 */
[----:B------:R-:W3:Y:S01]  /*88f0*/  I2F R181, R2 ;  /* 0x0000000200b57306 */ /* 0x000ee20000201400 */
[C---:B--2---:R-:W-:Y:S02]  /*8900*/  FFMA.FTZ R21, R136.reuse, -UR4, R21 ;  /* 0x8000000488157c23 */ /* 0x044fe40008010015 */
[----:B------:R-:W-:Y:S04]  /*8910*/  FFMA.FTZ R35, R136, -UR4, R35 ;  /* 0x8000000488237c23 */ /* 0x000fe80008010023 */
[----:B------:R-:W-:Y:S02]  /*8920*/  @!P0 IADD3 R133, -R134, 0x19, RZ ;  /* 0x0000001986858810 */ /* 0x000fe40007ffe1ff */
[----:B------:R-:W-:Y:S02]  /*8930*/  ISETP.GE.AND P0, PT, R138, RZ, PT ;  /* 0x000000ff8a00720c */ /* 0x000fe40003f06270 */
[----:B------:R2:W5:Y:S01]  /*8940*/  I2F R186, R133 ;  /* 0x0000008500ba7306 */ /* 0x0005620000201400 */
[C---:B-1----:R-:W-:Y:S01]  /*8950*/  IADD3 R135, R134.reuse, 0x27, RZ ;  /* 0x0000002786877810 */ /* 0x042fe20007ffe0ff */
[C---:B----4-:R-:W-:Y:S02]  /*8960*/  FFMA.FTZ R17, R179.reuse, -UR4, R17 ;  /* 0x80000004b3117c23 */ /* 0x050fe40008010011 */
[----:B------:R-:W-:Y:S07]  /*8970*/  FFMA.FTZ R23, R179, -UR4, R23 ;  /* 0x80000004b3177c23 */ /* 0x000fee0008010017 */
[C---:B------:R-:W-:Y:S02]  /*8980*/  @!P0 IADD3 R138, -R134.reuse, -0x28, RZ ;  /* 0xffffffd8868a8810 */ /* 0x040fe40007ffe1ff */
[----:B------:R-:W-:Y:S01]  /*8990*/  ISETP.GE.AND P0, PT, R135, RZ, PT ;  /* 0x000000ff8700720c */ /* 0x000fe20003f06270 */
[C---:B---3--:R-:W-:Y:S01]  /*89a0*/  FFMA.FTZ R12, R181.reuse, -UR4, R12 ;  /* 0x80000004b50c7c23 */ /* 0x048fe2000801000c */
[----:B------:R-:W-:Y:S01]  /*89b0*/  IADD3 R2, R134, -0x10, RZ ;  /* 0xfffffff086027810 */ /* 0x000fe20007ffe0ff */
[----:B------:R-:W-:Y:S01]  /*89c0*/  FFMA.FTZ R26, R181, -UR4, R26 ;  /* 0x80000004b51a7c23 */ /* 0x000fe2000801001a */
[----:B------:R-:W1:Y:S02]  /*89d0*/  I2F R184, R138 ;  /* 0x0000008a00b87306 */ /* 0x000e640000201400 */
[----:B------:R-:W-:Y:S02]  /*89e0*/  ISETP.GE.AND P3, PT, R2, RZ, PT ;  /* 0x000000ff0200720c */ /* 0x000fe40003f66270 */
[----:B--2---:R-:W-:Y:S01]  /*89f0*/  IADD3 R133, R134, 0x30, RZ ;  /* 0x0000003086857810 */ /* 0x004fe20007ffe0ff */
[----:B-----5:R-:W-:Y:S04]  /*8a00*/  FFMA.FTZ R33, R186, -UR4, R33 ;  /* 0x80000004ba217c23 */ /* 0x020fe80008010021 */
[C---:B------:R-:W-:Y:S02]  /*8a10*/  @!P0 IADD3 R135, -R134.reuse, -0x27, RZ ;  /* 0xffffffd986878810 */ /* 0x040fe40007ffe1ff */
[----:B------:R-:W-:Y:S02]  /*8a20*/  ISETP.GE.AND P4, PT, R133, RZ, PT ;  /* 0x000000ff8500720c */ /* 0x000fe40003f86270 */
[----:B------:R-:W2:Y:S02]  /*8a30*/  I2F R138, R135 ;  /* 0x00000087008a7306 */ /* 0x000ea40000201400 */
[C---:B------:R-:W-:Y:S08]  /*8a40*/  @!P3 IADD3 R2, -R134.reuse, 0x10, RZ ;  /* 0x000000108602b810 */ /* 0x040ff00007ffe1ff */
[----:B------:R3:W4:Y:S01]  /*8a50*/  I2F R174, R2 ;  /* 0x0000000200ae7306 */ /* 0x0007220000201400 */
[----:B------:R-:W-:Y:S01]  /*8a60*/  @!P4 IADD3 R133, -R134, -0x30, RZ ;  /* 0xffffffd08685c810 */ /* 0x000fe20007ffe1ff */
[----:B-1----:R-:W-:Y:S08]  /*8a70*/  FFMA.FTZ R28, R184, -UR4, R28 ;  /* 0x80000004b81c7c23 */ /* 0x002ff0000801001c */
[----:B------:R-:W1:Y:S01]  /*8a80*/  I2F R133, R133 ;  /* 0x0000008500857306 */ /* 0x000e620000201400 */
[----:B--2---:R-:W-:Y:S01]  /*8a90*/  FFMA.FTZ R29, R138, -UR4, R29 ;  /* 0x800000048a1d7c23 */ /* 0x004fe2000801001d */
[----:B---3--:R-:W-:Y:S01]  /*8aa0*/  IADD3 R2, R134, 0x2f, RZ ;  /* 0x0000002f86027810 */ /* 0x008fe20007ffe0ff */
[C---:B----4-:R-:W-:Y:S02]  /*8ab0*/  FFMA.FTZ R20, R174.reuse, -UR4, R20 ;  /* 0x80000004ae147c23 */ /* 0x050fe40008010014 */
[----:B------:R-:W-:Y:S01]  /*8ac0*/  FFMA.FTZ R34, R174, -UR4, R34 ;  /* 0x80000004ae227c23 */ /* 0x000fe20008010022 */
[----:B------:R-:W-:Y:S01]  /*8ad0*/  ISETP.GE.AND P3, PT, R2, RZ, PT ;  /* 0x000000ff0200720c */ /* 0x000fe20003f66270 */
[C---:B-1----:R-:W-:Y:S02]  /*8ae0*/  FFMA.FTZ R24, R133.reuse, -UR4, R24 ;  /* 0x8000000485187c23 */ /* 0x042fe40008010018 */
[----:B------:R-:W-:Y:S01]  /*8af0*/  FFMA.FTZ R30, R133, -UR4, R30 ;  /* 0x80000004851e7c23 */ /* 0x000fe2000801001e */
[----:B------:R-:W-:Y:S09]  /*8b00*/  FMNMX.FTZ R133, R6, R3, !PT ;  /* 0x0000000306857209 */ /* 0x000ff20007810000 */
[----:B------:R-:W-:Y:S02]  /*8b10*/  @!P3 IADD3 R2, -R134, -0x2f, RZ ;  /* 0xffffffd18602b810 */ /* 0x000fe40007ffe1ff */
[----:B------:R-:W-:Y:S01]  /*8b20*/  LOP3.LUT R134, R235, UR6, RZ, 0x3c, !PT ;  /* 0x00000006eb867c12 */ /* 0x000fe2000f8e3cff */
[----:B------:R-:W-:Y:S03]  /*8b30*/  UIADD3 UR6, UR18, 0x3c6ef372, URZ ;  /* 0x3c6ef37212067890 */ /* 0x000fe6000fffe03f */
[----:B------:R-:W1:Y:S01]  /*8b40*/  I2F R2, R2 ;  /* 0x0000000200027306 */ /* 0x000e620000201400 */
[----:B------:R-:W-:Y:S05]  /*8b50*/  IMAD.WIDE.U32 R182, R134, -0x326172a9, RZ ;  /* 0xcd9e8d5786b67825 */ /* 0x000fea00078e00ff */
[----:B------:R-:W-:Y:S02]  /*8b60*/  LOP3.LUT R134, R183, UR20, R214, 0x96, !PT ;  /* 0x00000014b7867c12 */ /* 0x000fe4000f8e96d6 */
[----:B------:R-:W-:Y:S03]  /*8b70*/  LOP3.LUT R172, R177, UR6, R182, 0x96, !PT ;  /* 0x00000006b1ac7c12 */ /* 0x000fe6000f8e96b6 */
[----:B------:R-:W-:Y:S04]  /*8b80*/  IMAD.WIDE.U32 R134, R134, -0x2daee0ad, RZ ;  /* 0xd2511f5386867825 */ /* 0x000fe800078e00ff */
[----:B------:R-:W-:Y:S01]  /*8b90*/  IMAD.WIDE.U32 R172, R172, -0x2daee0ad, RZ ;  /* 0xd2511f53acac7825 */ /* 0x000fe200078e00ff */
[----:B------:R-:W-:Y:S02]  /*8ba0*/  LOP3.LUT R175, R135, UR27, R190, 0x96, !PT ;  /* 0x0000001b87af7c12 */ /* 0x000fe4000f8e96be */
[----:B------:R-:W-:Y:S01]  /*8bb0*/  FMNMX.FTZ R135, R7, R133, !PT ;  /* 0x0000008507877209 */ /* 0x000fe20007810000 */
[----:B------:R-:W2:Y:S01]  /*8bc0*/  LDL.64 R190, [R1+0x48] ;  /* 0x0000480001be7983 */ /* 0x000ea20000100a00 */
[----:B------:R-:W-:Y:S02]  /*8bd0*/  LOP3.LUT R173, R173, UR15, R134, 0x96, !PT ;  /* 0x0000000fadad7c12 */ /* 0x000fe4000f8e9686 */
[----:B------:R-:W-:Y:S01]  /*8be0*/  FMNMX.FTZ R134, R4, R0, !PT ;  /* 0x0000000004867209 */ /* 0x000fe20007810000 */
[C---:B-1----:R-:W-:Y:S03]  /*8bf0*/  FFMA.FTZ R25, R2.reuse, -UR4, R25 ;  /* 0x8000000402197c23 */ /* 0x042fe60008010019 */
[----:B------:R-:W-:Y:S01]  /*8c00*/  FMNMX.FTZ R134, R5, R134, !PT ;  /* 0x0000008605867209 */ /* 0x000fe20007810000 */
[----:B------:R-:W-:Y:S01]  /*8c10*/  FFMA.FTZ R31, R2, -UR4, R31 ;  /* 0x80000004021f7c23 */ /* 0x000fe2000801001f */
[----:B------:R-:W-:Y:S01]  /*8c20*/  FMNMX.FTZ R2, R8, R132, !PT ;  /* 0x0000008408027209 */ /* 0x000fe20007810000 */
[----:B------:R-:W-:Y:S01]  /*8c30*/  IMAD.WIDE.U32 R138, R173, -0x326172a9, RZ ;  /* 0xcd9e8d57ad8a7825 */ /* 0x000fe200078e00ff */
        /* <DEDUP_REMOVED lines=22> */
[----:B------:R-:W-:Y:S01]  /*8da0*/  IMAD.WIDE.U32 R134, R175, -0x326172a9, RZ ;  /* 0xcd9e8d57af867825 */ /* 0x000fe200078e00ff */
[----:B------:R-:W-:Y:S02]  /*8db0*/  FMNMX.FTZ R175, R28, R2, !PT ;  /* 0x000000021caf7209 */ /* 0x000fe40007810000 */
[----:B------:R-:W-:Y:S02]  /*8dc0*/  FMNMX.FTZ R174, R35, R174, !PT ;  /* 0x000000ae23ae7209 */ /* 0x000fe40007810000 */
[----:B------:R-:W-:Y:S02]  /*8dd0*/  FMNMX.FTZ R175, R29, R175, !PT ;  /* 0x000000af1daf7209 */ /* 0x000fe40007810000 */
[----:B------:R-:W-:Y:S02]  /*8de0*/  LOP3.LUT R135, R135, UR23, R176, 0x96, !PT ;  /* 0x0000001787877c12 */ /* 0x000fe4000f8e96b0 */
[----:B------:R-:W-:Y:S01]  /*8df0*/  LOP3.LUT R2, R139, UR14, R134, 0x96, !PT ;  /* 0x0000000e8b027c12 */ /* 0x000fe2000f8e9686 */
[----:B------:R-:W3:Y:S01]  /*8e00*/  SHFL.BFLY PT, R176, R174, 0x2, 0x1f ;  /* 0x0c401f00aeb07f89 */ /* 0x000ee200000e0000 */
[----:B------:R-:W-:Y:S01]  /*8e10*/  FMNMX.FTZ R133, R27, R133, !PT ;  /* 0x000000851b857209 */ /* 0x000fe20007810000 */
[----:B------:R-:W-:Y:S03]  /*8e20*/  IMAD.WIDE.U32 R134, R135, -0x2daee0ad, RZ ;  /* 0xd2511f5387867825 */ /* 0x000fe600078e00ff */
[----:B------:R-:W-:Y:S01]  /*8e30*/  FMNMX.FTZ R133, R30, R133, !PT ;  /* 0x000000851e857209 */ /* 0x000fe20007810000 */
[----:B------:R-:W-:Y:S01]  /*8e40*/  IMAD.WIDE.U32 R214, R2, -0x2daee0ad, RZ ;  /* 0xd2511f5302d67825 */ /* 0x000fe200078e00ff */
[----:B------:R-:W-:Y:S01]  /*8e50*/  LOP3.LUT R173, R135, UR11, R172, 0x96, !PT ;  /* 0x0000000b87ad7c12 */ /* 0x000fe2000f8e96ac */
[----:B------:R-:W4:Y:S01]  /*8e60*/  SHFL.BFLY PT, R177, R175, 0x2, 0x1f ;  /* 0x0c401f00afb17f89 */ /* 0x000f2200000e0000 */
[----:B------:R-:W-:Y:S02]  /*8e70*/  FMNMX.FTZ R133, R31, R133, !PT ;  /* 0x000000851f857209 */ /* 0x000fe40007810000 */
[----:B------:R-:W-:Y:S01]  /*8e80*/  LOP3.LUT R172, R215, UR5, R134, 0x96, !PT ;  /* 0x00000005d7ac7c12 */ /* 0x000fe2000f8e9686 */
[----:B------:R-:W-:Y:S01]  /*8e90*/  IMAD.WIDE.U32 R180, R173, -0x326172a9, RZ ;  /* 0xcd9e8d57adb47825 */ /* 0x000fe200078e00ff */
[----:B-1----:R-:W-:Y:S03]  /*8ea0*/  FMNMX.FTZ R136, R136, R179, !PT ;  /* 0x000000b388887209 */ /* 0x002fe60007810000 */
[----:B------:R-:W-:Y:S01]  /*8eb0*/  IMAD.WIDE.U32 R172, R172, -0x326172a9, RZ ;  /* 0xcd9e8d57acac7825 */ /* 0x000fe200078e00ff */
[----:B------:R-:W-:Y:S01]  /*8ec0*/  LOP3.LUT R228, R181, UR8, R138, 0x96, !PT ;  /* 0x00000008b5e47c12 */ /* 0x000fe2000f8e968a */
[----:B------:R-:W1:Y:S03]  /*8ed0*/  SHFL.BFLY PT, R178, R133, 0x2, 0x1f ;  /* 0x0c401f0085b27f89 */ /* 0x000e6600000e0000 */
[----:B------:R-:W-:Y:S02]  /*8ee0*/  LOP3.LUT R2, R173, UR26, R180, 0x96, !PT ;  /* 0x0000001aad027c12 */ /* 0x000fe4000f8e96b4 */
[----:B---3--:R-:W-:Y:S02]  /*8ef0*/  FMNMX.FTZ R135, R174, R176, !PT ;  /* 0x000000b0ae877209 */ /* 0x008fe40007810000 */
[C---:B------:R-:W-:Y:S01]  /*8f00*/  LOP3.LUT R139, R2.reuse, 0xffff, RZ, 0xc0, !PT ;  /* 0x0000ffff028b7812 */ /* 0x040fe200078ec0ff */
[----:B------:R-:W3:Y:S01]  /*8f10*/  SHFL.BFLY PT, R179, R136, 0x1, 0x1f ;  /* 0x0c201f0088b37f89 */ /* 0x000ee200000e0000 */
[----:B------:R-:W-:Y:S02]  /*8f20*/  LOP3.LUT R174, R2, 0xff, RZ, 0xc0, !PT ;  /* 0x000000ff02ae7812 */ /* 0x000fe400078ec0ff */
[----:B------:R-:W-:Y:S02]  /*8f30*/  SHF.R.U32.HI R138, RZ, 0x8, R139 ;  /* 0x00000008ff8a7819 */ /* 0x000fe4000001168b */
[----:B----4-:R-:W-:Y:S02]  /*8f40*/  FMNMX.FTZ R134, R175, R177, !PT ;  /* 0x000000b1af867209 */ /* 0x010fe40007810000 */
[----:B------:R-:W-:Y:S01]  /*8f50*/  LOP3.LUT R138, R138, 0xffff, RZ, 0xc0, !PT ;  /* 0x0000ffff8a8a7812 */ /* 0x000fe200078ec0ff */
[----:B------:R-:W4:Y:S01]  /*8f60*/  SHFL.BFLY PT, R175, R135, 0x1, 0x1f ;  /* 0x0c201f0087af7f89 */ /* 0x000f2200000e0000 */
[--C-:B------:R-:W-:Y:S02]  /*8f70*/  SHF.R.U32.HI R139, RZ, 0x18, R2.reuse ;  /* 0x00000018ff8b7819 */ /* 0x100fe40000011602 */
[----:B------:R-:W-:Y:S02]  /*8f80*/  ISETP.GE.U32.AND P3, PT, R233, R138, PT ;  /* 0x0000008ae900720c */ /* 0x000fe40003f66070 */
[----:B------:R-:W-:Y:S02]  /*8f90*/  SHF.R.U32.HI R2, RZ, 0x10, R2 ;  /* 0x00000010ff027819 */ /* 0x000fe40000011602 */
[----:B-1----:R-:W-:Y:S01]  /*8fa0*/  FMNMX.FTZ R133, R133, R178, !PT ;  /* 0x000000b285857209 */ /* 0x002fe20007810000 */
[----:B------:R-:W1:Y:S01]  /*8fb0*/  SHFL.BFLY PT, R176, R134, 0x1, 0x1f ;  /* 0x0c201f0086b07f89 */ /* 0x000e6200000e0000 */
[C---:B------:R-:W-:Y:S02]  /*8fc0*/  ISETP.GE.U32.AND P4, PT, R233.reuse, R174, PT ;  /* 0x000000aee900720c */ /* 0x040fe40003f86070 */
[C---:B------:R-:W-:Y:S02]  /*8fd0*/  ISETP.GE.U32.AND P5, PT, R233.reuse, R139, PT ;  /* 0x0000008be900720c */ /* 0x040fe40003fa6070 */
[----:B------:R-:W-:Y:S02]  /*8fe0*/  LOP3.LUT R2, R2, 0xff, RZ, 0xc0, !PT ;  /* 0x000000ff02027812 */ /* 0x000fe400078ec0ff */
[----:B---3--:R-:W-:Y:S01]  /*8ff0*/  FMNMX.FTZ R136, R136, R179, !PT ;  /* 0x000000b388887209 */ /* 0x008fe20007810000 */
[----:B------:R-:W3:Y:S01]  /*9000*/  SHFL.BFLY PT, R177, R133, 0x1, 0x1f ;  /* 0x0c201f0085b17f89 */ /* 0x000ee200000e0000 */
[----:B------:R-:W-:Y:S02]  /*9010*/  ISETP.GE.U32.AND P6, PT, R233, R2, PT ;  /* 0x00000002e900720c */ /* 0x000fe40003fc6070 */
[C---:B------:R-:W-:Y:S01]  /*9020*/  FSETP.NEU.FTZ.AND P0, PT, R136.reuse, -INF , PT ;  /* 0xff8000008800780b */ /* 0x040fe20003f1d000 */
[C---:B------:R-:W-:Y:S02]  /*9030*/  FMUL.FTZ R2, R136.reuse, c[0x0][0x23c] ;  /* 0x00008f0088027a20 */ /* 0x040fe40000410000 */
[----:B------:R-:W-:Y:S01]  /*9040*/  FADD.FTZ R0, -R136, R0 ;  /* 0x0000000088007221 */ /* 0x000fe20000010100 */
[----:B----4-:R-:W-:Y:S02]  /*9050*/  FMNMX.FTZ R135, R135, R175, !PT ;  /* 0x000000af87877209 */ /* 0x010fe40007810000 */
[----:B------:R-:W-:Y:S01]  /*9060*/  FSEL R2, R2, RZ, P0 ;  /* 0x000000ff02027208 */ /* 0x000fe20000000000 */
[----:B------:R-:W-:Y:S01]  /*9070*/  FMUL.FTZ R0, R0, c[0x0][0x23c] ;  /* 0x00008f0000007a20 */ /* 0x000fe20000410000 */
[----:B------:R-:W-:Y:S03]  /*9080*/  FSETP.NEU.FTZ.AND P0, PT, R135, -INF , PT ;  /* 0xff8000008700780b */ /* 0x000fe60003f1d000 */
[--C-:B------:R-:W-:Y:S01]  /*9090*/  FFMA.FTZ R187, R17, c[0x0][0x23c], -R2.reuse ;  /* 0x00008f0011bb7a23 */ /* 0x100fe20000010802 */
[----:B-1----:R-:W-:Y:S01]  /*90a0*/  FMNMX.FTZ R134, R134, R176, !PT ;  /* 0x000000b086867209 */ /* 0x002fe20007810000 */
[--C-:B------:R-:W-:Y:S02]  /*90b0*/  FFMA.FTZ R220, R20, c[0x0][0x23c], -R2.reuse ;  /* 0x00008f0014dc7a23 */ /* 0x100fe40000010802 */
[--C-:B------:R-:W-:Y:S02]  /*90c0*/  FFMA.FTZ R5, R5, c[0x0][0x23c], -R2.reuse ;  /* 0x00008f0005057a23 */ /* 0x100fe40000010802 */
[--C-:B------:R-:W-:Y:S02]  /*90d0*/  FFMA.FTZ R184, R16, c[0x0][0x23c], -R2.reuse ;  /* 0x00008f0010b87a23 */ /* 0x100fe40000010802 */
[--C-:B------:R-:W-:Y:S01]  /*90e0*/  FFMA.FTZ R219, R21, c[0x0][0x23c], -R2.reuse ;  /* 0x00008f0015db7a23 */ /* 0x100fe20000010802 */
[----:B---3--:R-:W-:Y:S01]  /*90f0*/  FMNMX.FTZ R133, R133, R177, !PT ;  /* 0x000000b185857209 */ /* 0x008fe20007810000 */
[--C-:B------:R-:W-:Y:S02]  /*9100*/  FFMA.FTZ R223, R32, c[0x0][0x23c], -R2.reuse ;  /* 0x00008f0020df7a23 */ /* 0x100fe40000010802 */
[----:B------:R-:W-:Y:S06]  /*9110*/  FFMA.FTZ R226, R33, c[0x0][0x23c], -R2 ;  /* 0x00008f0021e27a23 */ /* 0x000fec0000010802 */
[----:B------:R-:W-:Y:S01]  /*9120*/  MUFU.EX2 R226, R226 ;  /* 0x000000e200e27308 */ /* 0x000fe20000000800 */
[----:B--2---:R-:W-:Y:S05]  /*9130*/  LOP3.LUT R138, R191, UR7, R234, 0x96, !PT ;  /* 0x00000007bf8a7c12 */ /* 0x004fea000f8e96ea */
[----:B------:R-:W-:Y:S01]  /*9140*/  IMAD.WIDE.U32 R178, R138, -0x326172a9, RZ ;  /* 0xcd9e8d578ab27825 */ /* 0x000fe200078e00ff */
[----:B------:R-:W-:Y:S04]  /*9150*/  LOP3.LUT R138, R183, UR20, R216, 0x96, !PT ;  /* 0x00000014b78a7c12 */ /* 0x000fe8000f8e96d8 */
        /* <DEDUP_REMOVED lines=8> */
[----:B------:R-:W-:Y:S03]  /*91e0*/  LOP3.LUT R176, R139, UR23, R178, 0x96, !PT ;  /* 0x000000178bb07c12 */ /* 0x000fe6000f8e96b2 */
[----:B------:R-:W-:Y:S01]  /*91f0*/  FFMA.FTZ R139, R4, c[0x0][0x23c], -R2 ;  /* 0x00008f00048b7a23 */ /* 0x000fe20000010802 */
[----:B------:R-:W-:Y:S01]  /*9200*/  LOP3.LUT R138, R17, UR14, R138, 0x96, !PT ;  /* 0x0000000e118a7c12 */ /* 0x000fe2000f8e968a */
[----:B------:R1:W2:Y:S01]  /*9210*/  MUFU.EX2 R2, R0 ;  /* 0x0000000000027308 */ /* 0x0002a20000000800 */
[----:B------:R-:W-:Y:S02]  /*9220*/  FMUL.FTZ R4, R135, c[0x0][0x23c] ;  /* 0x00008f0087047a20 */ /* 0x000fe40000410000 */
[----:B------:R-:W-:Y:S04]  /*9230*/  IMAD.WIDE.U32 R176, R176, -0x2daee0ad, RZ ;  /* 0xd2511f53b0b07825 */ /* 0x000fe800078e00ff */
[----:B------:R-:W-:Y:S01]  /*9240*/  IMAD.WIDE.U32 R182, R138, -0x2daee0ad, RZ ;  /* 0xd2511f538ab67825 */ /* 0x000fe200078e00ff */
[----:B------:R-:W-:Y:S02]  /*9250*/  LOP3.LUT R174, R177, UR11, R174, 0x96, !PT ;  /* 0x0000000bb1ae7c12 */ /* 0x000fe4000f8e96ae */
[----:B------:R-:W-:Y:S02]  /*9260*/  MUFU.EX2 R139, R139 ;  /* 0x0000008b008b7308 */ /* 0x000fe40000000800 */
[----:B------:R-:W-:Y:S01]  /*9270*/  LOP3.LUT R138, R183, UR5, R176, 0x96, !PT ;  /* 0x00000005b78a7c12 */ /* 0x000fe2000f8e96b0 */
[----:B------:R-:W-:Y:S05]  /*9280*/  IMAD.WIDE.U32 R176, R174, -0x326172a9, RZ ;  /* 0xcd9e8d57aeb07825 */ /* 0x000fea00078e00ff */
[----:B------:R-:W-:Y:S02]  /*9290*/  LOP3.LUT R227, R177, UR8, R16, 0x96, !PT ;  /* 0x00000008b1e37c12 */ /* 0x000fe4000f8e9610 */
[----:B------:R3:W-:Y:S01]  /*92a0*/  MUFU.EX2 R174, R5 ;  /* 0x0000000500ae7308 */ /* 0x0007e20000000800 */
[----:B-1----:R-:W-:Y:S01]  /*92b0*/  FADD.FTZ R0, -R135, R3 ;  /* 0x0000000387007221 */ /* 0x002fe20000010100 */
[----:B------:R-:W-:Y:S01]  /*92c0*/  FSEL R3, R4, RZ, P0 ;  /* 0x000000ff04037208 */ /* 0x000fe20000000000 */
[C---:B------:R-:W-:Y:S01]  /*92d0*/  FMUL.FTZ R4, R134.reuse, c[0x0][0x23c] ;  /* 0x00008f0086047a20 */ /* 0x040fe20000410000 */
[----:B------:R-:W-:Y:S01]  /*92e0*/  FSETP.NEU.FTZ.AND P0, PT, R134, -INF , PT ;  /* 0xff8000008600780b */ /* 0x000fe20003f1d000 */
[----:B--2---:R-:W-:Y:S02]  /*92f0*/  FMUL.FTZ R32, R2, R140 ;  /* 0x0000008c02207220 */ /* 0x004fe40000410000 */
[--C-:B------:R-:W-:Y:S01]  /*9300*/  FFMA.FTZ R216, R18, c[0x0][0x23c], -R3.reuse ;  /* 0x00008f0012d87a23 */ /* 0x100fe20000010803 */
[----:B------:R-:W-:Y:S01]  /*9310*/  FSEL R4, R4, RZ, P0 ;  /* 0x000000ff04047208 */ /* 0x000fe20000000000 */
[----:B------:R-:W-:Y:S01]  /*9320*/  FMUL.FTZ R17, R2, R149 ;  /* 0x0000009502117220 */ /* 0x000fe20000410000 */
[----:B------:R-:W-:Y:S01]  /*9330*/  FSETP.NEU.FTZ.AND P0, PT, R133, -INF , PT ;  /* 0xff8000008500780b */ /* 0x000fe20003f1d000 */
        /* <DEDUP_REMOVED lines=8> */
[----:B------:R-:W-:Y:S02]  /*93c0*/  FFMA.FTZ R232, R29, c[0x0][0x23c], -R4 ;  /* 0x00008f001de87a23 */ /* 0x000fe40000010804 */
[----:B------:R-:W-:Y:S02]  /*93d0*/  FMUL.FTZ R4, R133, c[0x0][0x23c] ;  /* 0x00008f0085047a20 */ /* 0x000fe40000410000 */
[----:B---3--:R-:W-:Y:S02]  /*93e0*/  FMUL.FTZ R5, R2, R153 ;  /* 0x0000009902057220 */ /* 0x008fe40000410000 */
[----:B------:R-:W-:Y:S01]  /*93f0*/  IMAD.SHL.U32 R153, R190, 0x8, RZ ;  /* 0x00000008be997824 */ /* 0x000fe200078e00ff */
[----:B------:R-:W-:Y:S01]  /*9400*/  FSEL R4, R4, RZ, P0 ;  /* 0x000000ff04047208 */ /* 0x000fe20000000000 */
[--C-:B------:R-:W-:Y:S02]  /*9410*/  FFMA.FTZ R6, R6, c[0x0][0x23c], -R3.reuse ;  /* 0x00008f0006067a23 */ /* 0x100fe40000010803 */
[--C-:B------:R-:W-:Y:S01]  /*9420*/  FFMA.FTZ R175, R7, c[0x0][0x23c], -R3.reuse ;  /* 0x00008f0007af7a23 */ /* 0x100fe20000010803 */
[----:B------:R-:W-:Y:S01]  /*9430*/  LEA R190, P0, R153, R188, 0x1 ;  /* 0x000000bc99be7211 */ /* 0x000fe200078008ff */
[--C-:B------:R-:W-:Y:S01]  /*9440*/  FFMA.FTZ R181, R14, c[0x0][0x23c], -R4.reuse ;  /* 0x00008f000eb57a23 */ /* 0x100fe20000010804 */
[----:B------:R-:W-:Y:S01]  /*9450*/  MUFU.EX2 R140, R6 ;  /* 0x00000006008c7308 */ /* 0x000fe20000000800 */
[--C-:B------:R-:W-:Y:S01]  /*9460*/  FFMA.FTZ R179, R15, c[0x0][0x23c], -R4.reuse ;  /* 0x00008f000fb37a23 */ /* 0x100fe20000010804 */
[----:B------:R-:W-:Y:S01]  /*9470*/  LEA.HI.X.SX32 R191, R153, R189, 0x1, P0 ;  /* 0x000000bd99bf7211 */ /* 0x000fe200000f0eff */
[--C-:B------:R-:W-:Y:S02]  /*9480*/  FFMA.FTZ R10, R10, c[0x0][0x23c], -R4.reuse ;  /* 0x00008f000a0a7a23 */ /* 0x100fe40000010804 */
[--C-:B------:R-:W-:Y:S02]  /*9490*/  FFMA.FTZ R177, R11, c[0x0][0x23c], -R4.reuse ;  /* 0x00008f000bb17a23 */ /* 0x100fe40000010804 */
[--C-:B------:R-:W-:Y:S02]  /*94a0*/  FFMA.FTZ R217, R26, c[0x0][0x23c], -R4.reuse ;  /* 0x00008f001ad97a23 */ /* 0x100fe40000010804 */
[--C-:B------:R-:W-:Y:S01]  /*94b0*/  FFMA.FTZ R218, R27, c[0x0][0x23c], -R4.reuse ;  /* 0x00008f001bda7a23 */ /* 0x100fe20000010804 */
[----:B------:R-:W-:Y:S01]  /*94c0*/  MUFU.EX2 R149, R10 ;  /* 0x0000000a00957308 */ /* 0x000fe20000000800 */
[--C-:B------:R-:W-:Y:S02]  /*94d0*/  FFMA.FTZ R186, R30, c[0x0][0x23c], -R4.reuse ;  /* 0x00008f001eba7a23 */ /* 0x100fe40000010804 */
[----:B------:R-:W-:Y:S02]  /*94e0*/  FFMA.FTZ R185, R31, c[0x0][0x23c], -R4 ;  /* 0x00008f001fb97a23 */ /* 0x000fe40000010804 */
[----:B------:R-:W-:Y:S02]  /*94f0*/  FMUL.FTZ R4, R2, R152 ;  /* 0x0000009802047220 */ /* 0x000fe40000410000 */
[----:B------:R1:W2:Y:S01]  /*9500*/  LDL.S16 R152, [R1] ;  /* 0x0000000001987983 */ /* 0x0002a20000100600 */
[--C-:B------:R-:W-:Y:S02]  /*9510*/  FFMA.FTZ R215, R19, c[0x0][0x23c], -R3.reuse ;  /* 0x00008f0013d77a23 */ /* 0x100fe40000010803 */
[--C-:B------:R-:W-:Y:S01]  /*9520*/  FFMA.FTZ R224, R22, c[0x0][0x23c], -R3.reuse ;  /* 0x00008f0016e07a23 */ /* 0x100fe20000010803 */
[----:B------:R-:W-:Y:S01]  /*9530*/  MUFU.EX2 R186, R186 ;  /* 0x000000ba00ba7308 */ /* 0x000fe20000000800 */
[--C-:B------:R-:W-:Y:S02]  /*9540*/  FFMA.FTZ R225, R23, c[0x0][0x23c], -R3.reuse ;  /* 0x00008f0017e17a23 */ /* 0x100fe40000010803 */
[--C-:B------:R-:W-:Y:S02]  /*9550*/  FFMA.FTZ R229, R34, c[0x0][0x23c], -R3.reuse ;  /* 0x00008f0022e57a23 */ /* 0x100fe40000010803 */
[----:B------:R-:W-:Y:S02]  /*9560*/  FFMA.FTZ R230, R35, c[0x0][0x23c], -R3 ;  /* 0x00008f0023e67a23 */ /* 0x000fe40000010803 */
[C---:B------:R-:W-:Y:S02]  /*9570*/  FMUL.FTZ R20, R2.reuse, R144 ;  /* 0x0000009002147220 */ /* 0x040fe40000410000 */
[C---:B------:R-:W-:Y:S01]  /*9580*/  FMUL.FTZ R21, R2.reuse, R145 ;  /* 0x0000009102157220 */ /* 0x040fe20000410000 */
[----:B------:R3:W4:Y:S01]  /*9590*/  MUFU.EX2 R3, R0 ;  /* 0x0000000000037308 */ /* 0x0007220000000800 */
[C---:B------:R-:W-:Y:S02]  /*95a0*/  FMUL.FTZ R16, R2.reuse, R148 ;  /* 0x0000009402107220 */ /* 0x040fe40000410000 */
[C---:B------:R-:W-:Y:S02]  /*95b0*/  FMUL.FTZ R33, R2.reuse, R141 ;  /* 0x0000008d02217220 */ /* 0x040fe40000410000 */
        /* <DEDUP_REMOVED lines=12> */
[----:B---3--:R-:W-:Y:S02]  /*9680*/  FADD.FTZ R0, -R134, R132 ;  /* 0x0000008486007221 */ /* 0x008fe40000010100 */
[C---:B----4-:R-:W-:Y:S02]  /*9690*/  FMUL.FTZ R22, R3.reuse, R146 ;  /* 0x0000009203167220 */ /* 0x050fe40000410000 */
[----:B------:R-:W-:Y:S02]  /*96a0*/  FMUL.FTZ R0, R0, c[0x0][0x23c] ;  /* 0x00008f0000007a20 */ /* 0x000fe40000410000 */
[C---:B------:R-:W-:Y:S02]  /*96b0*/  FMUL.FTZ R23, R3.reuse, R147 ;  /* 0x0000009303177220 */ /* 0x040fe40000410000 */
[----:B------:R3:W-:Y:S01]  /*96c0*/  MUFU.EX2 R132, R0 ;  /* 0x0000000000847308 */ /* 0x0007e20000000800 */
[----:B------:R-:W-:Y:S04]  /*96d0*/  IMAD.WIDE.U32 R146, R138, -0x326172a9, RZ ;  /* 0xcd9e8d578a927825 */ /* 0x000fe800078e00ff */
[----:B------:R-:W-:Y:S01]  /*96e0*/  FMUL.FTZ R34, R3, R142 ;  /* 0x0000008e03227220 */ /* 0x000fe20000410000 */
[----:B------:R-:W-:Y:S01]  /*96f0*/  LOP3.LUT R142, R147, UR26, R176, 0x96, !PT ;  /* 0x0000001a938e7c12 */ /* 0x000fe2000f8e96b0 */
        /* <DEDUP_REMOVED lines=11> */
[----:B---3--:R-:W-:Y:S01]  /*97b0*/  FADD.FTZ R0, -R133, R137 ;  /* 0x0000008985007221 */ /* 0x008fe20000010100 */
[----:B------:R-:W-:Y:S01]  /*97c0*/  F2FP.PACK_AB R137, R174, R139 ;  /* 0x0000008bae89723e */ /* 0x000fe200000000ff */
[C---:B------:R-:W-:Y:S02]  /*97d0*/  FMUL.FTZ R54, R3.reuse, R54 ;  /* 0x0000003603367220 */ /* 0x040fe40000410000 */
[----:B------:R-:W-:Y:S02]  /*97e0*/  FMUL.FTZ R0, R0, c[0x0][0x23c] ;  /* 0x00008f0000007a20 */ /* 0x000fe40000410000 */
[C---:B------:R-:W-:Y:S02]  /*97f0*/  FMUL.FTZ R55, R3.reuse, R55 ;  /* 0x0000003703377220 */ /* 0x040fe40000410000 */
[C---:B------:R-:W-:Y:S02]  /*9800*/  FMUL.FTZ R66, R3.reuse, R66 ;  /* 0x0000004203427220 */ /* 0x040fe40000410000 */
[----:B------:R-:W3:Y:S01]  /*9810*/  MUFU.EX2 R0, R0 ;  /* 0x0000000000007308 */ /* 0x000ee20000000800 */
        /* <DEDUP_REMOVED lines=17> */
[----:B------:R-:W-:Y:S02]  /*9930*/  FFMA.FTZ R154, R3, R209, R140 ;  /* 0x000000d1039a7223 */ /* 0x000fe4000001008c */
[----:B------:R-:W4:Y:S01]  /*9940*/  MUFU.EX2 R3, R178 ;  /* 0x000000b200037308 */ /* 0x000f220000000800 */
[C---:B---3--:R-:W-:Y:S02]  /*9950*/  FMUL.FTZ R10, R0.reuse, R170 ;  /* 0x000000aa000a7220 */ /* 0x048fe40000410000 */
        /* <DEDUP_REMOVED lines=23> */
[C---:B------:R-:W-:Y:S02]  /*9ad0*/  FFMA.FTZ R145, R0.reuse, R211, R149 ;  /* 0x000000d300917223 */ /* 0x040fe40000010095 */
        /* <DEDUP_REMOVED lines=8> */
[----:B------:R-:W-:Y:S01]  /*9b60*/  LOP3.LUT R0, R142, 0xff, RZ, 0xc0, !PT ;  /* 0x000000ff8e007812 */ /* 0x000fe200078ec0ff */
[C---:B------:R-:W-:Y:S02]  /*9b70*/  FMUL.FTZ R9, R132.reuse, R169 ;  /* 0x000000a984097220 */ /* 0x040fe40000410000 */
[----:B------:R-:W-:Y:S01]  /*9b80*/  FMUL.FTZ R12, R132, R164 ;  /* 0x000000a4840c7220 */ /* 0x000fe20000410000 */
[----:B------:R-:W-:Y:S01]  /*9b90*/  ISETP.GE.U32.AND P0, PT, R233, R0, PT ;  /* 0x00000000e900720c */ /* 0x000fe20003f06070 */
[----:B------:R-:W-:Y:S01]  /*9ba0*/  FMUL.FTZ R80, R2, R80 ;  /* 0x0000005002507220 */ /* 0x000fe20000410000 */
[----:B------:R-:W-:Y:S01]  /*9bb0*/  LOP3.LUT R0, R172, 0xff, RZ, 0xc0, !PT ;  /* 0x000000ffac007812 */ /* 0x000fe200078ec0ff */
[C---:B------:R-:W-:Y:S02]  /*9bc0*/  FMUL.FTZ R81, R2.reuse, R81 ;  /* 0x0000005102517220 */ /* 0x040fe40000410000 */
[C---:B------:R-:W-:Y:S02]  /*9bd0*/  FMUL.FTZ R84, R2.reuse, R84 ;  /* 0x0000005402547220 */ /* 0x040fe40000410000 */
[C---:B------:R-:W-:Y:S02]  /*9be0*/  FMUL.FTZ R85, R2.reuse, R85 ;  /* 0x0000005502557220 */ /* 0x040fe40000410000 */
[C---:B------:R-:W-:Y:S02]  /*9bf0*/  FMUL.FTZ R96, R2.reuse, R96 ;  /* 0x0000006002607220 */ /* 0x040fe40000410000 */
[C---:B------:R-:W-:Y:S02]  /*9c00*/  FMUL.FTZ R97, R2.reuse, R97 ;  /* 0x0000006102617220 */ /* 0x040fe40000410000 */
[C---:B------:R-:W-:Y:S02]  /*9c10*/  FFMA.FTZ R148, R2.reuse, R208, R139 ;  /* 0x000000d002947223 */ /* 0x040fe4000001008b */
[C---:B------:R-:W-:Y:S01]  /*9c20*/  FMUL.FTZ R100, R2.reuse, R100 ;  /* 0x0000006402647220 */ /* 0x040fe20000410000 */
[----:B------:R-:W3:Y:S01]  /*9c30*/  MUFU.EX2 R139, R177 ;  /* 0x000000b1008b7308 */ /* 0x000ee20000000800 */
[C---:B------:R-:W-:Y:S02]  /*9c40*/  FMUL.FTZ R101, R2.reuse, R101 ;  /* 0x0000006502657220 */ /* 0x040fe40000410000 */
[C---:B------:R-:W-:Y:S02]  /*9c50*/  FMUL.FTZ R112, R2.reuse, R112 ;  /* 0x0000007002707220 */ /* 0x040fe40000410000 */
[C---:B------:R-:W-:Y:S02]  /*9c60*/  FMUL.FTZ R113, R2.reuse, R113 ;  /* 0x0000007102717220 */ /* 0x040fe40000410000 */
[C---:B------:R-:W-:Y:S02]  /*9c70*/  FMUL.FTZ R116, R2.reuse, R116 ;  /* 0x0000007402747220 */ /* 0x040fe40000410000 */
[C---:B------:R-:W-:Y:S02]  /*9c80*/  FMUL.FTZ R117, R2.reuse, R117 ;  /* 0x0000007502757220 */ /* 0x040fe40000410000 */
[C---:B------:R-:W-:Y:S02]  /*9c90*/  FMUL.FTZ R128, R2.reuse, R128 ;  /* 0x0000008002807220 */ /* 0x040fe40000410000 */
[----:B------:R-:W-:Y:S01]  /*9ca0*/  FMUL.FTZ R129, R2, R129 ;  /* 0x0000008102817220 */ /* 0x000fe20000410000 */
[C---:B------:R-:W-:Y:S01]  /*9cb0*/  PRMT R2, R137.reuse, 0x7632, R2 ;  /* 0x0000763289027816 */ /* 0x040fe20000000002 */
[C---:B------:R-:W-:Y:S02]  /*9cc0*/  FMUL.FTZ R28, R132.reuse, R156 ;  /* 0x0000009c841c7220 */ /* 0x040fe40000410000 */
[----:B------:R-:W-:Y:S01]  /*9cd0*/  IMAD.MOV.U32 R156, RZ, RZ, c[0x0][0x228] ;  /* 0x00008a00ff9c7624 */ /* 0x000fe200078e00ff */
[----:B------:R-:W-:Y:S01]  /*9ce0*/  PRMT R141, R137, 0x5410, R2 ;  /* 0x00005410898d7816 */ /* 0x000fe20000000002 */
[----:B------:R-:W-:Y:S01]  /*9cf0*/  @!P3 HADD2 R246, -R2.H0_H0, -RZ.H0_H0 ;  /* 0xa00000ff02f6b230 */ /* 0x000fe20000000900 */
[C---:B------:R-:W-:Y:S02]  /*9d00*/  FMUL.FTZ R8, R132.reuse, R168 ;  /* 0x000000a884087220 */ /* 0x040fe40000410000 */
[----:B------:R-:W-:Y:S02]  /*9d10*/  FMUL.FTZ R13, R132, R165 ;  /* 0x000000a5840d7220 */ /* 0x000fe40000410000 */
[----:B------:R-:W-:Y:S01]  /*9d20*/  @!P3 PRMT R2, R246, 0x5410, RZ ;  /* 0x00005410f602b816 */ /* 0x000fe200000000ff */
[C---:B------:R-:W-:Y:S02]  /*9d30*/  FMUL.FTZ R24, R132.reuse, R160 ;  /* 0x000000a084187220 */ /* 0x040fe40000410000 */
[C---:B------:R-:W-:Y:S02]  /*9d40*/  FMUL.FTZ R25, R132.reuse, R161 ;  /* 0x000000a184197220 */ /* 0x040fe40000410000 */
[C---:B------:R-:W-:Y:S01]  /*9d50*/  FMUL.FTZ R29, R132.reuse, R157 ;  /* 0x0000009d841d7220 */ /* 0x040fe20000410000 */
[----:B------:R5:W-:Y:S01]  /*9d60*/  STG.E.U16 [R188.64+0x2], R2 ;  /* 0x00000202bc007986 */ /* 0x000be2000c101510 */
        /* <DEDUP_REMOVED lines=14> */
[----:B-----5:R-:W-:Y:S01]  /*9e50*/  MUFU.EX2 R2, R213 ;  /* 0x000000d500027308 */ /* 0x020fe20000000800 */
[C---:B------:R-:W-:Y:S02]  /*9e60*/  FMUL.FTZ R92, R132.reuse, R92 ;  /* 0x0000005c845c7220 */ /* 0x040fe40000410000 */
[C---:B------:R-:W-:Y:S02]  /*9e70*/  FMUL.FTZ R93, R132.reuse, R93 ;  /* 0x0000005d845d7220 */ /* 0x040fe40000410000 */
[C---:B------:R-:W-:Y:S02]  /*9e80*/  FFMA.FTZ R155, R132.reuse, R210, R144 ;  /* 0x000000d2849b7223 */ /* 0x040fe40000010090 */
        /* <DEDUP_REMOVED lines=8> */
[----:B------:R-:W-:Y:S01]  /*9f10*/  FMUL.FTZ R125, R132, R125 ;  /* 0x0000007d847d7220 */ /* 0x000fe20000410000 */
[----:B------:R-:W-:Y:S01]  /*9f20*/  F2FP.PACK_AB R132, R138, R140 ;  /* 0x0000008c8a84723e */ /* 0x000fe200000000ff */
[----:B------:R-:W-:Y:S02]  /*9f30*/  IMAD R159, R156, 0x38, R153 ;  /* 0x000000389c9f7824 */ /* 0x000fe400078e0299 */
[----:B------:R-:W-:Y:S02]  /*9f40*/  FADD.FTZ R148, R174, R148 ;  /* 0x00000094ae947221 */ /* 0x000fe40000010000 */
[----:B------:R-:W-:Y:S01]  /*9f50*/  @!P6 HADD2 R252, -R132.H0_H0, -RZ.H0_H0 ;  /* 0xa00000ff84fce230 */ /* 0x000fe20000000900 */
[----:B------:R-:W-:Y:S01]  /*9f60*/  IADD3 R159, R159, 0x1, RZ ;  /* 0x000000019f9f7810 */ /* 0x000fe20007ffe0ff */
[----:B------:R-:W-:Y:S01]  /*9f70*/  FADD.FTZ R154, R138, R154 ;  /* 0x0000009a8a9a7221 */ /* 0x000fe20000010000 */
[----:B------:R-:W-:Y:S01]  /*9f80*/  PRMT R138, R132, 0x7632, R138 ;  /* 0x00007632848a7816 */ /* 0x000fe2000000008a */
[----:B----4-:R-:W-:Y:S02]  /*9f90*/  FADD.FTZ R155, R3, R155 ;  /* 0x0000009b039b7221 */ /* 0x010fe40000010000 */
[----:B------:R-:W-:Y:S02]  /*9fa0*/  IMAD.WIDE.U32 R166, R228, -0x2daee0ad, RZ ;  /* 0xd2511f53e4a67825 */ /* 0x000fe400078e00ff */
[----:B------:R-:W-:Y:S02]  /*9fb0*/  @!P5 HADD2 R251, -R138.H0_H0, -RZ.H0_H0 ;  /* 0xa00000ff8afbd230 */ /* 0x000fe40000000900 */
[----:B--2---:R-:W-:Y:S05]  /*9fc0*/  @!P4 HADD2 R152, -R137.H0_H0, -RZ.H0_H0 ;  /* 0xa00000ff8998c230 */ /* 0x004fea0000000900 */
[----:B------:R-:W-:Y:S01]  /*9fd0*/  PRMT R143, R152, 0x7610, R143 ;  /* 0x00007610988f7816 */ /* 0x000fe2000000008f */
[----:B------:R3:W-:Y:S03]  /*9fe0*/  @!P4 STL.S16 [R1], R152 ;  /* 0x000000980100c387 */ /* 0x0007e60000100600 */
[----:B------:R-:W-:Y:S01]  /*9ff0*/  @!P4 PRMT R137, R143, 0x5410, RZ ;  /* 0x000054108f89c816 */ /* 0x000fe200000000ff */
[----:B------:R1:W2:Y:S01]  /*a000*/  LDL.S16 R164, [R1+0x18] ;  /* 0x0000180001a47983 */ /* 0x0002a20000100600 */
[C---:B------:R-:W-:Y:S01]  /*a010*/  ISETP.GE.U32.AND P4, PT, R233.reuse, R0, PT ;  /* 0x00000000e900720c */ /* 0x040fe20003f86070 */
[----:B------:R-:W4:Y:S01]  /*a020*/  MUFU.EX2 R143, R184 ;  /* 0x000000b8008f7308 */ /* 0x000f220000000800 */
[----:B------:R-:W-:Y:S01]  /*a030*/  LOP3.LUT R0, R172, 0xffff, RZ, 0xc0, !PT ;  /* 0x0000ffffac007812 */ /* 0x000fe200078ec0ff */
[----:B------:R5:W-:Y:S03]  /*a040*/  STG.E.U16 [R188.64], R137 ;  /* 0x00000089bc007986 */ /* 0x000be6000c101510 */
[----:B------:R-:W-:Y:S04]  /*a050*/  SHF.R.U32.HI R0, RZ, 0x8, R0 ;  /* 0x00000008ff007819 */ /* 0x000fe80000011600 */
[----:B------:R-:W-:Y:S04]  /*a060*/  LOP3.LUT R0, R0, 0xffff, RZ, 0xc0, !PT ;  /* 0x0000ffff00007812 */ /* 0x000fe800078ec0ff */
[----:B------:R-:W-:Y:S02]  /*a070*/  ISETP.GE.U32.AND P3, PT, R233, R0, PT ;  /* 0x00000000e900720c */ /* 0x000fe40003f66070 */
[----:B------:R-:W-:Y:S04]  /*a080*/  SHF.R.U32.HI R0, RZ, 0x10, R172 ;  /* 0x00000010ff007819 */ /* 0x000fe800000116ac */
[----:B------:R-:W-:Y:S01]  /*a090*/  LOP3.LUT R140, R0, 0xff, RZ, 0xc0, !PT ;  /* 0x000000ff008c7812 */ /* 0x000fe200078ec0ff */
[----:B---3--:R-:W-:Y:S01]  /*a0a0*/  FADD.FTZ R152, R139, R145 ;  /* 0x000000918b987221 */ /* 0x008fe20000010000 */
[----:B------:R-:W-:Y:S01]  /*a0b0*/  F2FP.PACK_AB R0, R3, R144 ;  /* 0x000000900300723e */ /* 0x000fe200000000ff */
[----:B------:R-:W-:Y:S01]  /*a0c0*/  MUFU.EX2 R145, R181 ;  /* 0x000000b500917308 */ /* 0x000fe20000000800 */
[----:B------:R-:W-:Y:S01]  /*a0d0*/  ISETP.GE.U32.AND P1, PT, R233, R140, PT ;  /* 0x0000008ce900720c */ /* 0x000fe20003f26070 */
[----:B----4-:R-:W-:Y:S01]  /*a0e0*/  FADD.FTZ R151, R143, R148 ;  /* 0x000000948f977221 */ /* 0x010fe20000010000 */
[----:B------:R-:W-:Y:S01]  /*a0f0*/  PRMT R140, R0, 0x7632, R140 ;  /* 0x00007632008c7816 */ /* 0x000fe2000000008c */
[----:B------:R-:W-:Y:S01]  /*a100*/  @!P0 HADD2 R247, -R0.H0_H0, -RZ.H0_H0 ;  /* 0xa00000ff00f78230 */ /* 0x000fe20000000900 */
[----:B------:R-:W-:Y:S02]  /*a110*/  PRMT R144, R132, 0x5410, R138 ;  /* 0x0000541084907816 */ /* 0x000fe4000000008a */
[----:B------:R-:W-:Y:S02]  /*a120*/  PRMT R153, R0, 0x5410, R140 ;  /* 0x0000541000997816 */ /* 0x000fe4000000008c */
[----:B------:R-:W-:Y:S01]  /*a130*/  @!P0 PRMT R0, R247, 0x5410, RZ ;  /* 0x00005410f7008816 */ /* 0x000fe200000000ff */
[----:B-----5:R-:W3:Y:S01]  /*a140*/  MUFU.EX2 R137, R179 ;  /* 0x000000b300897308 */ /* 0x020ee20000000800 */
[CC--:B------:R-:W-:Y:S02]  /*a150*/  LEA R210, P0, R159.reuse, R188.reuse, 0x1 ;  /* 0x000000bc9fd27211 */ /* 0x0c0fe400078008ff */
[----:B------:R-:W-:Y:S02]  /*a160*/  @!P6 PRMT R132, R252, 0x5410, RZ ;  /* 0x00005410fc84e816 */ /* 0x000fe400000000ff */
[----:B------:R-:W-:Y:S02]  /*a170*/  LEA.HI.X.SX32 R211, R159, R189, 0x1, P0 ;  /* 0x000000bd9fd37211 */ /* 0x000fe400000f0eff */
[----:B------:R1:W4:Y:S01]  /*a180*/  LDL.S16 R159, [R1+0x1c] ;  /* 0x00001c00019f7983 */ /* 0x0003220000100600 */
[----:B------:R-:W-:Y:S02]  /*a190*/  @!P5 PRMT R138, R251, 0x5410, RZ ;  /* 0x00005410fb8ad816 */ /* 0x000fe400000000ff */
[----:B------:R-:W-:Y:S01]  /*a1a0*/  F2FP.PACK_AB R3, R139, R149 ;  /* 0x000000958b03723e */ /* 0x000fe200000000ff */
[C---:B------:R-:W-:Y:S01]  /*a1b0*/  IMAD.WIDE R148, R156.reuse, 0x70, R190 ;  /* 0x000000709c947825 */ /* 0x040fe200078e02be */
[----:B------:R5:W-:Y:S01]  /*a1c0*/  STG.E.U16 [R190.64], R132 ;  /* 0x00000084be007986 */ /* 0x000be2000c101510 */
[----:B------:R-:W-:Y:S02]  /*a1d0*/  SHF.R.U32.HI R139, RZ, 0x18, R142 ;  /* 0x00000018ff8b7819 */ /* 0x000fe4000001168e */
[----:B------:R-:W-:Y:S01]  /*a1e0*/  IMAD R156, R156, 0x48, RZ ;  /* 0x000000489c9c7824 */ /* 0x000fe200078e02ff */
[----:B------:R1:W-:Y:S01]  /*a1f0*/  STG.E.U16 [R190.64+0x2], R138 ;  /* 0x0000028abe007986 */ /* 0x0003e2000c101510 */
[C---:B------:R-:W-:Y:S01]  /*a200*/  F2FP.PACK_AB R143, R150.reuse, R143 ;  /* 0x0000008f968f723e */ /* 0x040fe200000000ff */
[----:B------:R-:W-:Y:S01]  /*a210*/  FADD.FTZ R150, R150, R151 ;  /* 0x0000009796967221 */ /* 0x000fe20000010000 */
[----:B------:R-:W-:Y:S01]  /*a220*/  ISETP.GE.U32.AND P5, PT, R233, R139, PT ;  /* 0x0000008be900720c */ /* 0x000fe20003fa6070 */
[----:B------:R1:W-:Y:S01]  /*a230*/  STG.E.U16 [R148.64], R0 ;  /* 0x0000000094007986 */ /* 0x0003e2000c101510 */
[C---:B------:R-:W-:Y:S01]  /*a240*/  LEA R208, P0, R156.reuse, R188, 0x1 ;  /* 0x000000bc9cd07211 */ /* 0x040fe200078008ff */
[----:B------:R-:W1:Y:S01]  /*a250*/  MUFU.EX2 R151, R223 ;  /* 0x000000df00977308 */ /* 0x000e620000000800 */
[----:B------:R-:W-:Y:S02]  /*a260*/  PRMT R139, R143, 0x7632, R139 ;  /* 0x000076328f8b7816 */ /* 0x000fe4000000008b */
[----:B------:R-:W-:Y:S02]  /*a270*/  LEA.HI.X.SX32 R209, R156, R189, 0x1, P0 ;  /* 0x000000bd9cd17211 */ /* 0x000fe400000f0eff */
[----:B---3--:R-:W-:Y:S01]  /*a280*/  F2FP.PACK_AB R163, R137, R145 ;  /* 0x0000009189a3723e */ /* 0x008fe200000000ff */
[----:B------:R-:W-:Y:S04]  /*a290*/  @!P3 HADD2 R249, -R139.H0_H0, -RZ.H0_H0 ;  /* 0xa00000ff8bf9b230 */ /* 0x000fe80000000900 */
[----:B------:R3:W-:Y:S01]  /*a2a0*/  MUFU.EX2 R156, R220 ;  /* 0x000000dc009c7308 */ /* 0x0007e20000000800 */
[----:B-----5:R-:W-:Y:S09]  /*a2b0*/  PRMT R132, R143, 0x7610, R132 ;  /* 0x000076108f847816 */ /* 0x020ff20000000084 */
[----:B-1----:R-:W1:Y:S01]  /*a2c0*/  MUFU.EX2 R138, R216 ;  /* 0x000000d8008a7308 */ /* 0x002e620000000800 */
[----:B------:R-:W-:Y:S01]  /*a2d0*/  PRMT R143, R132, 0x5410, R139 ;  /* 0x00005410848f7816 */ /* 0x000fe2000000008b */
[----:B------:R-:W-:Y:S01]  /*a2e0*/  @!P4 HADD2 R250, -R132.H0_H0, -RZ.H0_H0 ;  /* 0xa00000ff84fac230 */ /* 0x000fe20000000900 */
[----:B------:R-:W-:Y:S02]  /*a2f0*/  @!P3 PRMT R139, R249, 0x5410, RZ ;  /* 0x00005410f98bb816 */ /* 0x000fe400000000ff */
[----:B------:R-:W-:Y:S02]  /*a300*/  SHF.R.U32.HI R0, RZ, 0x10, R142 ;  /* 0x00000010ff007819 */ /* 0x000fe4000001168e */
[----:B------:R-:W-:Y:S02]  /*a310*/  LOP3.LUT R142, R142, 0xffff, RZ, 0xc0, !PT ;  /* 0x0000ffff8e8e7812 */ /* 0x000fe400078ec0ff */
[----:B------:R-:W-:Y:S01]  /*a320*/  LOP3.LUT R0, R0, 0xff, RZ, 0xc0, !PT ;  /* 0x000000ff00007812 */ /* 0x000fe200078ec0ff */
[----:B------:R-:W-:Y:S01]  /*a330*/  MUFU.EX2 R148, R183 ;  /* 0x000000b700947308 */ /* 0x000fe20000000800 */
[----:B------:R-:W-:Y:S02]  /*a340*/  F2FP.PACK_AB R158, R226, R151 ;  /* 0x00000097e29e723e */ /* 0x000fe400000000ff */
[C---:B------:R-:W-:Y:S01]  /*a350*/  ISETP.GE.U32.AND P2, PT, R233.reuse, R0, PT ;  /* 0x00000000e900720c */ /* 0x040fe20003f46070 */
[----:B---3--:R3:W5:Y:S01]  /*a360*/  LDL.S16 R220, [R1+0x30] ;  /* 0x0000300001dc7983 */ /* 0x0087620000100600 */
[----:B------:R-:W-:Y:S02]  /*a370*/  SHF.R.U32.HI R0, RZ, 0x8, R142 ;  /* 0x00000008ff007819 */ /* 0x000fe4000001168e */
[----:B------:R-:W-:Y:S02]  /*a380*/  @!P4 PRMT R132, R250, 0x5410, RZ ;  /* 0x00005410fa84c816 */ /* 0x000fe400000000ff */
[----:B------:R-:W-:Y:S01]  /*a390*/  LOP3.LUT R0, R0, 0xffff, RZ, 0xc0, !PT ;  /* 0x0000ffff00007812 */ /* 0x000fe200078ec0ff */
[----:B------:R-:W-:Y:S01]  /*a3a0*/  MUFU.EX2 R149, R219 ;  /* 0x000000db00957308 */ /* 0x000fe20000000800 */
[----:B------:R-:W-:Y:S02]  /*a3b0*/  PRMT R184, R158, 0x7632, R184 ;  /* 0x000076329eb87816 */ /* 0x000fe400000000b8 */
[----:B------:R-:W-:Y:S01]  /*a3c0*/  ISETP.GE.U32.AND P0, PT, R233, R0, PT ;  /* 0x00000000e900720c */ /* 0x000fe20003f06070 */
[----:B-1----:R-:W-:Y:S06]  /*a3d0*/  FADD.FTZ R142, R138, R154 ;  /* 0x0000009a8a8e7221 */ /* 0x002fec0000010000 */
[----:B------:R-:W1:Y:S10]  /*a3e0*/  MUFU.EX2 R0, R215 ;  /* 0x000000d700007308 */ /* 0x000e740000000800 */
[----:B------:R-:W-:Y:S01]  /*a3f0*/  MUFU.EX2 R215, R229 ;  /* 0x000000e500d77308 */ /* 0x000fe20000000800 */
[C---:B-1----:R-:W-:Y:S01]  /*a400*/  F2FP.PACK_AB R138, R0.reuse, R138 ;  /* 0x0000008a008a723e */ /* 0x042fe200000000ff */
[----:B------:R-:W-:Y:S01]  /*a410*/  FADD.FTZ R154, R0, R142 ;  /* 0x0000008e009a7221 */ /* 0x000fe20000010000 */
[----:B------:R-:W-:Y:S01]  /*a420*/  LOP3.LUT R142, R167, UR25, R214, 0x96, !PT ;  /* 0x00000019a78e7c12 */ /* 0x000fe2000f8e96d6 */
[----:B------:R-:W-:Y:S01]  /*a430*/  FADD.FTZ R0, R2, R155 ;  /* 0x0000009b02007221 */ /* 0x000fe20000010000 */
[C---:B------:R-:W-:Y:S03]  /*a440*/  F2FP.PACK_AB R2, R148.reuse, R2 ;  /* 0x000000029402723e */ /* 0x040fe600000000ff */
[----:B------:R-:W-:Y:S01]  /*a450*/  FADD.FTZ R161, R148, R0 ;  /* 0x0000000094a17221 */ /* 0x000fe20000010000 */
[----:B------:R-:W-:Y:S01]  /*a460*/  LOP3.LUT R0, R142, 0xff, RZ, 0xc0, !PT ;  /* 0x000000ff8e007812 */ /* 0x000fe200078ec0ff */
[----:B------:R-:W-:Y:S01]  /*a470*/  FADD.FTZ R148, R156, R150 ;  /* 0x000000969c947221 */ /* 0x000fe20000010000 */
[----:B------:R-:W-:Y:S02]  /*a480*/  F2FP.PACK_AB R156, R149, R156 ;  /* 0x0000009c959c723e */ /* 0x000fe400000000ff */
[----:B------:R-:W-:Y:S01]  /*a490*/  ISETP.GE.U32.AND P3, PT, R233, R0, PT ;  /* 0x00000000e900720c */ /* 0x000fe20003f66070 */
[----:B------:R-:W-:Y:S01]  /*a4a0*/  FADD.FTZ R0, R145, R152 ;  /* 0x0000009891007221 */ /* 0x000fe20000010000 */
[----:B------:R-:W-:Y:S02]  /*a4b0*/  PRMT R157, R156, 0x7632, R157 ;  /* 0x000076329c9d7816 */ /* 0x000fe4000000009d */
[----:B------:R-:W-:Y:S01]  /*a4c0*/  LOP3.LUT R152, R166, 0xff, RZ, 0xc0, !PT ;  /* 0x000000ffa6987812 */ /* 0x000fe200078ec0ff */
[----:B------:R-:W-:Y:S01]  /*a4d0*/  FADD.FTZ R155, R137, R0 ;  /* 0x00000000899b7221 */ /* 0x000fe20000010000 */
[----:B------:R-:W-:Y:S01]  /*a4e0*/  LOP3.LUT R0, R142, 0xffff, RZ, 0xc0, !PT ;  /* 0x0000ffff8e007812 */ /* 0x000fe200078ec0ff */
[----:B------:R-:W1:Y:S01]  /*a4f0*/  MUFU.EX2 R137, R224 ;  /* 0x000000e000897308 */ /* 0x000e620000000800 */
[----:B------:R-:W-:Y:S02]  /*a500*/  PRMT R160, R156, 0x5410, R157 ;  /* 0x000054109ca07816 */ /* 0x000fe4000000009d */
[----:B------:R-:W-:Y:S02]  /*a510*/  SHF.R.U32.HI R0, RZ, 0x8, R0 ;  /* 0x00000008ff007819 */ /* 0x000fe40000011600 */
[----:B------:R-:W-:Y:S02]  /*a520*/  ISETP.GE.U32.AND P6, PT, R233, R152, PT ;  /* 0x00000098e900720c */ /* 0x000fe40003fc6070 */
[----:B------:R-:W-:Y:S03]  /*a530*/  LOP3.LUT R145, R0, 0xffff, RZ, 0xc0, !PT ;  /* 0x0000ffff00917812 */ /* 0x000fe600078ec0ff */
[----:B------:R-:W3:Y:S01]  /*a540*/  MUFU.EX2 R0, R225 ;  /* 0x000000e100007308 */ /* 0x000ee20000000800 */
[----:B-1----:R-:W-:Y:S01]  /*a550*/  FADD.FTZ R154, R137, R154 ;  /* 0x0000009a899a7221 */ /* 0x002fe20000010000 */
[C---:B---3--:R-:W-:Y:S03]  /*a560*/  F2FP.PACK_AB R168, R0.reuse, R137 ;  /* 0x0000008900a8723e */ /* 0x048fe600000000ff */
[----:B------:R-:W-:Y:S01]  /*a570*/  FADD.FTZ R219, R0, R154 ;  /* 0x0000009a00db7221 */ /* 0x000fe20000010000 */
[----:B----4-:R-:W-:Y:S05]  /*a580*/  @!P3 HADD2 R159, -R156.H0_H0, -RZ.H0_H0 ;  /* 0xa00000ff9c9fb230 */ /* 0x010fea0000000900 */
[----:B------:R-:W-:Y:S01]  /*a590*/  PRMT R150, R159, 0x7610, R150 ;  /* 0x000076109f967816 */ /* 0x000fe20000000096 */
[----:B------:R1:W-:Y:S03]  /*a5a0*/  @!P3 STL.S16 [R1+0x1c], R159 ;  /* 0x00001c9f0100b387 */ /* 0x0003e60000100600 */
[----:B------:R-:W-:Y:S01]  /*a5b0*/  @!P3 PRMT R156, R150, 0x5410, RZ ;  /* 0x00005410969cb816 */ /* 0x000fe200000000ff */
[----:B------:R3:W4:Y:S01]  /*a5c0*/  LDL.S16 R187, [R1+0x28] ;  /* 0x0000280001bb7983 */ /* 0x0007220000100600 */
[----:B------:R-:W-:Y:S01]  /*a5d0*/  ISETP.GE.U32.AND P3, PT, R233, R145, PT ;  /* 0x00000091e900720c */ /* 0x000fe20003f66070 */
[----:B------:R-:W3:Y:S02]  /*a5e0*/  MUFU.EX2 R150, R221 ;  /* 0x000000dd00967308 */ /* 0x000ee40000000800 */
[----:B------:R4:W4:Y:S04]  /*a5f0*/  LDL.S16 R179, [R1+0x24] ;  /* 0x0000240001b37983 */ /* 0x0009280000100600 */
[----:B------:R4:W4:Y:S04]  /*a600*/  LDL.S16 R178, [R1+0x20] ;  /* 0x0000200001b27983 */ /* 0x0009280000100600 */
[----:B------:R4:W4:Y:S01]  /*a610*/  LDL.S16 R169, [R1+0x38] ;  /* 0x0000380001a97983 */ /* 0x0009220000100600 */
[----:B------:R-:W-:Y:S01]  /*a620*/  MUFU.EX2 R145, R218 ;  /* 0x000000da00917308 */ /* 0x000fe20000000800 */
[----:B--2---:R-:W-:Y:S05]  /*a630*/  @!P3 HADD2 R164, -R157.H0_H0, -RZ.H0_H0 ;  /* 0xa00000ff9da4b230 */ /* 0x004fea0000000900 */
[----:B------:R-:W-:Y:S01]  /*a640*/  PRMT R162, R164, 0x7610, R162 ;  /* 0x00007610a4a27816 */ /* 0x000fe200000000a2 */
[----:B------:R2:W-:Y:S01]  /*a650*/  @!P3 STL.S16 [R1+0x18], R164 ;  /* 0x000018a40100b387 */ /* 0x0005e20000100600 */
[----:B-1----:R-:W-:Y:S02]  /*a660*/  FADD.FTZ R159, R149, R148 ;  /* 0x00000094959f7221 */ /* 0x002fe40000010000 */
[----:B------:R-:W-:Y:S01]  /*a670*/  @!P3 PRMT R157, R162, 0x5410, RZ ;  /* 0x00005410a29db816 */ /* 0x000fe200000000ff */
[----:B------:R-:W1:Y:S01]  /*a680*/  MUFU.EX2 R148, R217 ;  /* 0x000000d900947308 */ /* 0x000e620000000800 */
[----:B------:R1:W4:Y:S01]  /*a690*/  LDL.S16 R162, [R1+0x34] ;  /* 0x0000340001a27983 */ /* 0x0003220000100600 */
[----:B---3--:R-:W-:Y:S02]  /*a6a0*/  FADD.FTZ R137, R150, R161 ;  /* 0x000000a196897221 */ /* 0x008fe40000010000 */
[----:B------:R-:W-:Y:S06]  /*a6b0*/  FADD.FTZ R216, R151, R159 ;  /* 0x0000009f97d87221 */ /* 0x000fec0000010000 */
[----:B------:R-:W3:Y:S01]  /*a6c0*/  MUFU.EX2 R149, R222 ;  /* 0x000000de00957308 */ /* 0x000ee20000000800 */
[----:B-----5:R-:W-:Y:S01]  /*a6d0*/  @!P6 HADD2 R220, -R158.H0_H0, -RZ.H0_H0 ;  /* 0xa00000ff9edce230 */ /* 0x020fe20000000900 */
[----:B--2---:R2:W5:Y:S04]  /*a6e0*/  LDL.S16 R164, [R1+0x2c] ;  /* 0x00002c0001a47983 */ /* 0x0045680000100600 */
[----:B------:R-:W-:Y:S01]  /*a6f0*/  PRMT R161, R220, 0x7610, R161 ;  /* 0x00007610dca17816 */ /* 0x000fe200000000a1 */
[----:B-1----:R-:W-:Y:S01]  /*a700*/  FADD.FTZ R0, R148, R155 ;  /* 0x0000009b94007221 */ /* 0x002fe20000010000 */
[----:B------:R-:W-:Y:S01]  /*a710*/  @!P6 STL.S16 [R1+0x30], R220 ;  /* 0x000030dc0100e387 */ /* 0x000fe20000100600 */
[C---:B------:R-:W-:Y:S02]  /*a720*/  F2FP.PACK_AB R171, R145.reuse, R148 ;  /* 0x0000009491ab723e */ /* 0x040fe400000000ff */
[--C-:B------:R-:W-:Y:S01]  /*a730*/  FADD.FTZ R217, R145, R0.reuse ;  /* 0x0000000091d97221 */ /* 0x100fe20000010000 */
[----:B------:R-:W-:Y:S02]  /*a740*/  PRMT R0, R3, 0x7632, R0 ;  /* 0x0000763203007816 */ /* 0x000fe40000000000 */
[----:B------:R-:W-:Y:S01]  /*a750*/  LOP3.LUT R145, R146, 0xff, RZ, 0xc0, !PT ;  /* 0x000000ff92917812 */ /* 0x000fe200078ec0ff */
[----:B---3--:R-:W-:Y:S01]  /*a760*/  FADD.FTZ R218, R149, R137 ;  /* 0x0000008995da7221 */ /* 0x008fe20000010000 */
[----:B------:R-:W-:Y:S02]  /*a770*/  SHF.R.U32.HI R137, RZ, 0x18, R172 ;  /* 0x00000018ff897819 */ /* 0x000fe400000116ac */
[C---:B------:R-:W-:Y:S02]  /*a780*/  ISETP.GE.U32.AND P3, PT, R233.reuse, R145, PT ;  /* 0x00000091e900720c */ /* 0x040fe40003f66070 */
[----:B------:R-:W-:Y:S02]  /*a790*/  ISETP.GE.U32.AND P4, PT, R233, R137, PT ;  /* 0x00000089e900720c */ /* 0x000fe40003f86070 */
[----:B------:R-:W-:Y:S02]  /*a7a0*/  PRMT R137, R138, 0x7632, R137 ;  /* 0x000076328a897816 */ /* 0x000fe40000000089 */
[----:B------:R-:W-:Y:S02]  /*a7b0*/  LOP3.LUT R145, R166, 0xffff, RZ, 0xc0, !PT ;  /* 0x0000ffffa6917812 */ /* 0x000fe400078ec0ff */
[----:B------:R-:W-:Y:S02]  /*a7c0*/  PRMT R151, R138, 0x5410, R137 ;  /* 0x000054108a977816 */ /* 0x000fe40000000089 */
[----:B------:R-:W-:Y:S02]  /*a7d0*/  SHF.R.U32.HI R145, RZ, 0x8, R145 ;  /* 0x00000008ff917819 */ /* 0x000fe40000011691 */
[----:B------:R-:W-:Y:S02]  /*a7e0*/  F2FP.PACK_AB R170, R149, R150 ;  /* 0x0000009695aa723e */ /* 0x000fe400000000ff */
[----:B------:R-:W-:Y:S01]  /*a7f0*/  LOP3.LUT R145, R145, 0xffff, RZ, 0xc0, !PT ;  /* 0x0000ffff91917812 */ /* 0x000fe200078ec0ff */
[----:B----4-:R-:W-:Y:S02]  /*a800*/  @!P0 HADD2 R187, -R140.H0_H0, -RZ.H0_H0 ;  /* 0xa00000ff8cbb8230 */ /* 0x010fe40000000900 */
[----:B------:R-:W-:Y:S03]  /*a810*/  @!P2 HADD2 R179, -R3.H0_H0, -RZ.H0_H0 ;  /* 0xa00000ff03b3a230 */ /* 0x000fe60000000900 */
[----:B------:R1:W-:Y:S01]  /*a820*/  @!P0 STL.S16 [R1+0x28], R187 ;  /* 0x000028bb01008387 */ /* 0x0003e20000100600 */
[----:B------:R-:W-:Y:S01]  /*a830*/  PRMT R152, R187, 0x7610, R152 ;  /* 0x00007610bb987816 */ /* 0x000fe20000000098 */
[----:B------:R-:W-:Y:S02]  /*a840*/  @!P5 HADD2 R178, -R0.H0_H0, -RZ.H0_H0 ;  /* 0xa00000ff00b2d230 */ /* 0x000fe40000000900 */
[----:B------:R-:W-:Y:S01]  /*a850*/  @!P2 STL.S16 [R1+0x24], R179 ;  /* 0x000024b30100a387 */ /* 0x000fe20000100600 */
[----:B------:R-:W-:Y:S01]  /*a860*/  @!P0 PRMT R140, R152, 0x5410, RZ ;  /* 0x00005410988c8816 */ /* 0x000fe200000000ff */
[----:B------:R-:W-:Y:S02]  /*a870*/  @!P1 HADD2 R169, -R138.H0_H0, -RZ.H0_H0 ;  /* 0xa00000ff8aa99230 */ /* 0x000fe40000000900 */
[----:B------:R3:W-:Y:S01]  /*a880*/  @!P5 STL.S16 [R1+0x20], R178 ;  /* 0x000020b20100d387 */ /* 0x0007e20000100600 */
[----:B------:R-:W-:Y:S02]  /*a890*/  PRMT R175, R179, 0x7610, R175 ;  /* 0x00007610b3af7816 */ /* 0x000fe400000000af */
[----:B------:R-:W-:Y:S01]  /*a8a0*/  PRMT R152, R3, 0x5410, R0 ;  /* 0x0000541003987816 */ /* 0x000fe20000000000 */
[----:B------:R-:W-:Y:S01]  /*a8b0*/  @!P1 STL.S16 [R1+0x38], R169 ;  /* 0x000038a901009387 */ /* 0x000fe20000100600 */
[----:B------:R-:W-:Y:S02]  /*a8c0*/  PRMT R165, R169, 0x7610, R165 ;  /* 0x00007610a9a57816 */ /* 0x000fe400000000a5 */
[----:B------:R-:W-:Y:S01]  /*a8d0*/  @!P2 PRMT R3, R175, 0x5410, RZ ;  /* 0x00005410af03a816 */ /* 0x000fe200000000ff */
[----:B------:R4:W-:Y:S01]  /*a8e0*/  STG.E.U16 [R210.64], R140 ;  /* 0x0000008cd2007986 */ /* 0x0009e2000c101510 */
[----:B------:R-:W-:Y:S02]  /*a8f0*/  PRMT R174, R178, 0x7610, R174 ;  /* 0x00007610b2ae7816 */ /* 0x000fe400000000ae */
[----:B------:R-:W-:Y:S01]  /*a900*/  @!P1 PRMT R138, R165, 0x5410, RZ ;  /* 0x00005410a58a9816 */ /* 0x000fe200000000ff */
[----:B------:R-:W-:Y:S01]  /*a910*/  @!P4 HADD2 R162, -R137.H0_H0, -RZ.H0_H0 ;  /* 0xa00000ff89a2c230 */ /* 0x000fe20000000900 */
[----:B------:R-:W-:Y:S01]  /*a920*/  @!P5 PRMT R0, R174, 0x5410, RZ ;  /* 0x00005410ae00d816 */ /* 0x000fe200000000ff */
[----:B------:R2:W-:Y:S01]  /*a930*/  STG.E.U16 [R208.64], R3 ;  /* 0x00000003d0007986 */ /* 0x0005e2000c101510 */
[----:B------:R-:W-:Y:S02]  /*a940*/  LOP3.LUT P2, RZ, R212, 0x8, RZ, 0xc0, !PT ;  /* 0x00000008d4ff7812 */ /* 0x000fe4000784c0ff */
[----:B------:R-:W-:Y:S01]  /*a950*/  PRMT R148, R162, 0x7610, R148 ;  /* 0x00007610a2947816 */ /* 0x000fe20000000094 */
[----:B------:R5:W-:Y:S01]  /*a960*/  @!P4 STL.S16 [R1+0x34], R162 ;  /* 0x000034a20100c387 */ /* 0x000be20000100600 */
[----:B-1----:R-:W-:Y:S01]  /*a970*/  MUFU.EX2 R187, R232 ;  /* 0x000000e800bb7308 */ /* 0x002fe20000000800 */
[----:B------:R-:W-:Y:S02]  /*a980*/  LOP3.LUT P1, RZ, R212, 0x4, RZ, 0xc0, !PT ;  /* 0x00000004d4ff7812 */ /* 0x000fe4000782c0ff */
[----:B------:R-:W-:Y:S01]  /*a990*/  @!P4 PRMT R137, R148, 0x5410, RZ ;  /* 0x000054109489c816 */ /* 0x000fe200000000ff */
[----:B------:R1:W-:Y:S01]  /*a9a0*/  STG.E.U16 [R208.64+0x2], R0 ;  /* 0x00000200d0007986 */ /* 0x0003e2000c101510 */
[----:B---3--:R-:W-:Y:S03]  /*a9b0*/  PRMT R178, R233, 0x7054, R233 ;  /* 0x00007054e9b27816 */ /* 0x008fe600000000e9 */
[----:B------:R3:W-:Y:S04]  /*a9c0*/  STG.E.U16 [R188.64+0x12], R139 ;  /* 0x0000128bbc007986 */ /* 0x0007e8000c101510 */
[----:B------:R-:W-:Y:S01]  /*a9d0*/  STG.E.U16 [R188.64+0x10], R132 ;  /* 0x00001084bc007986 */ /* 0x000fe2000c101510 */
[----:B----4-:R-:W-:Y:S03]  /*a9e0*/  LOP3.LUT R140, R146, 0xffff, RZ, 0xc0, !PT ;  /* 0x0000ffff928c7812 */ /* 0x010fe600078ec0ff */
[----:B------:R4:W-:Y:S01]  /*a9f0*/  STG.E.U16 [R190.64+0x10], R138 ;  /* 0x0000108abe007986 */ /* 0x0009e2000c101510 */
[----:B------:R-:W-:Y:S03]  /*aa00*/  SHF.R.U32.HI R140, RZ, 0x8, R140 ;  /* 0x00000008ff8c7819 */ /* 0x000fe6000001168c */
[----:B------:R-:W-:Y:S01]  /*aa10*/  STG.E.U16 [R190.64+0x12], R137 ;  /* 0x00001289be007986 */ /* 0x000fe2000c101510 */
[----:B--2---:R-:W-:Y:S02]  /*aa20*/  SHF.R.U32.HI R3, RZ, 0x18, R146 ;  /* 0x00000018ff037819 */ /* 0x004fe40000011692 */
[----:B-----5:R-:W-:Y:S02]  /*aa30*/  PRMT R162, R158, 0x5410, R184 ;  /* 0x000054109ea27816 */ /* 0x020fe400000000b8 */
[----:B------:R-:W-:Y:S02]  /*aa40*/  @!P6 PRMT R158, R161, 0x5410, RZ ;  /* 0x00005410a19ee816 */ /* 0x000fe400000000ff */
[C---:B------:R-:W-:Y:S02]  /*aa50*/  ISETP.GE.U32.AND P6, PT, R233.reuse, R145, PT ;  /* 0x00000091e900720c */ /* 0x040fe40003fc6070 */
[----:B------:R-:W-:Y:S02]  /*aa60*/  LOP3.LUT R140, R140, 0xffff, RZ, 0xc0, !PT ;  /* 0x0000ffff8c8c7812 */ /* 0x000fe400078ec0ff */
[C---:B------:R-:W-:Y:S02]  /*aa70*/  ISETP.GE.U32.AND P5, PT, R233.reuse, R3, PT ;  /* 0x00000003e900720c */ /* 0x040fe40003fa6070 */
[----:B------:R-:W-:Y:S02]  /*aa80*/  ISETP.GE.U32.AND P0, PT, R233, R140, PT ;  /* 0x0000008ce900720c */ /* 0x000fe40003f06070 */
[----:B------:R-:W-:Y:S02]  /*aa90*/  SHF.R.U32.HI R140, RZ, 0x10, R146 ;  /* 0x00000010ff8c7819 */ /* 0x000fe40000011692 */
[----:B-1----:R-:W-:Y:S02]  /*aaa0*/  PRMT R0, R2, 0x7632, R0 ;  /* 0x0000763202007816 */ /* 0x002fe40000000000 */
[----:B------:R-:W-:Y:S01]  /*aab0*/  LOP3.LUT R140, R140, 0xff, RZ, 0xc0, !PT ;  /* 0x000000ff8c8c7812 */ /* 0x000fe200078ec0ff */
[----:B------:R-:W-:Y:S01]  /*aac0*/  @!P6 HADD2 R164, -R184.H0_H0, -RZ.H0_H0 ;  /* 0xa00000ffb8a4e230 */ /* 0x000fe20000000900 */
[----:B------:R-:W-:Y:S02]  /*aad0*/  SHF.R.U32.HI R3, RZ, 0x10, R142 ;  /* 0x00000010ff037819 */ /* 0x000fe4000001168e */
[----:B---3--:R-:W-:Y:S02]  /*aae0*/  PRMT R139, R163, 0x7632, R139 ;  /* 0x00007632a38b7816 */ /* 0x008fe4000000008b */
[----:B------:R1:W-:Y:S01]  /*aaf0*/  @!P6 STL.S16 [R1+0x2c], R164 ;  /* 0x00002ca40100e387 */ /* 0x0003e20000100600 */
[----:B------:R-:W-:Y:S02]  /*ab00*/  PRMT R145, R164, 0x7610, R145 ;  /* 0x00007610a4917816 */ /* 0x000fe40000000091 */
[----:B----4-:R-:W-:Y:S01]  /*ab10*/  PRMT R138, R168, 0x7610, R138 ;  /* 0x00007610a88a7816 */ /* 0x010fe2000000008a */
[----:B------:R2:W3:Y:S01]  /*ab20*/  LDL.S16 R169, [R1+0xc] ;  /* 0x00000c0001a97983 */ /* 0x0004e20000100600 */
[----:B------:R-:W-:Y:S02]  /*ab30*/  @!P6 PRMT R184, R145, 0x5410, RZ ;  /* 0x0000541091b8e816 */ /* 0x000fe400000000ff */
[----:B------:R-:W-:Y:S01]  /*ab40*/  ISETP.GE.U32.AND P6, PT, R233, R140, PT ;  /* 0x0000008ce900720c */ /* 0x000fe20003fc6070 */
[----:B------:R2:W4:Y:S01]  /*ab50*/  LDL.S16 R161, [R1+0x8] ;  /* 0x0000080001a17983 */ /* 0x0005220000100600 */
[----:B------:R-:W-:Y:S02]  /*ab60*/  LOP3.LUT R145, R3, 0xff, RZ, 0xc0, !PT ;  /* 0x000000ff03917812 */ /* 0x000fe400078ec0ff */
[----:B------:R-:W-:Y:S01]  /*ab70*/  PRMT R3, R163, 0x7610, R3 ;  /* 0x00007610a3037816 */ /* 0x000fe20000000003 */
[----:B------:R2:W5:Y:S04]  /*ab80*/  LDL.S16 R159, [R1+0x4] ;  /* 0x00000400019f7983 */ /* 0x0005680000100600 */
[----:B------:R2:W2:Y:S04]  /*ab90*/  LDL.S16 R148, [R1+0x14] ;  /* 0x0000140001947983 */ /* 0x0004a80000100600 */
[----:B-1----:R1:W2:Y:S01]  /*aba0*/  LDL.S16 R164, [R1+0x10] ;  /* 0x0000100001a47983 */ /* 0x0022a20000100600 */
[----:B---3--:R-:W-:Y:S02]  /*abb0*/  @!P0 HADD2 R169, -R0.H0_H0, -RZ.H0_H0 ;  /* 0xa00000ff00a98230 */ /* 0x008fe40000000900 */
[----:B----4-:R-:W-:Y:S03]  /*abc0*/  @!P6 HADD2 R161, -R3.H0_H0, -RZ.H0_H0 ;  /* 0xa00000ff03a1e230 */ /* 0x010fe60000000900 */
[----:B------:R-:W-:Y:S01]  /*abd0*/  PRMT R154, R169, 0x7610, R154 ;  /* 0x00007610a99a7816 */ /* 0x000fe2000000009a */
[----:B-----5:R-:W-:Y:S01]  /*abe0*/  @!P5 HADD2 R159, -R139.H0_H0, -RZ.H0_H0 ;  /* 0xa00000ff8b9fd230 */ /* 0x020fe20000000900 */
[----:B------:R-:W-:Y:S04]  /*abf0*/  PRMT R150, R161, 0x7610, R150 ;  /* 0x00007610a1967816 */ /* 0x000fe80000000096 */
[----:B------:R-:W-:Y:S01]  /*ac00*/  PRMT R149, R159, 0x7610, R149 ;  /* 0x000076109f957816 */ /* 0x000fe20000000095 */
[----:B--2---:R-:W-:Y:S05]  /*ac10*/  @!P3 HADD2 R164, -R2.H0_H0, -RZ.H0_H0 ;  /* 0xa00000ff02a4b230 */ /* 0x004fea0000000900 */
[----:B------:R2:W-:Y:S01]  /*ac20*/  @!P3 STL.S16 [R1+0x10], R164 ;  /* 0x000010a40100b387 */ /* 0x0005e20000100600 */
[----:B------:R-:W-:Y:S03]  /*ac30*/  PRMT R155, R164, 0x7610, R155 ;  /* 0x00007610a49b7816 */ /* 0x000fe6000000009b */
[----:B------:R3:W-:Y:S04]  /*ac40*/  @!P0 STL.S16 [R1+0xc], R169 ;  /* 0x00000ca901008387 */ /* 0x0007e80000100600 */
[----:B------:R-:W-:Y:S04]  /*ac50*/  @!P6 STL.S16 [R1+0x8], R161 ;  /* 0x000008a10100e387 */ /* 0x000fe80000100600 */
[----:B------:R4:W-:Y:S01]  /*ac60*/  @!P5 STL.S16 [R1+0x4], R159 ;  /* 0x0000049f0100d387 */ /* 0x0009e20000100600 */
[----:B--2---:R-:W-:Y:S01]  /*ac70*/  IMAD.WIDE.U32 R164, R227, -0x2daee0ad, RZ ;  /* 0xd2511f53e3a47825 */ /* 0x004fe200078e00ff */
[----:B---3--:R-:W-:Y:S04]  /*ac80*/  SHF.R.U32.HI R169, RZ, 0x18, R142 ;  /* 0x00000018ffa97819 */ /* 0x008fe8000001168e */
[----:B------:R-:W-:Y:S02]  /*ac90*/  LOP3.LUT R140, R165, UR25, R182, 0x96, !PT ;  /* 0x00000019a58c7c12 */ /* 0x000fe4000f8e96b6 */
[----:B------:R-:W-:Y:S02]  /*aca0*/  SHF.R.U32.HI R142, RZ, 0x10, R172 ;  /* 0x00000010ff8e7819 */ /* 0x000fe400000116ac */
[----:B------:R-:W-:Y:S02]  /*acb0*/  LOP3.LUT R132, R140, 0xff, RZ, 0xc0, !PT ;  /* 0x000000ff8c847812 */ /* 0x000fe400078ec0ff */
[----:B----4-:R-:W-:Y:S02]  /*acc0*/  PRMT R159, R3, 0x5410, R139 ;  /* 0x00005410039f7816 */ /* 0x010fe4000000008b */
[----:B------:R-:W-:Y:S02]  /*acd0*/  ISETP.GE.U32.AND P4, PT, R233, R132, PT ;  /* 0x00000084e900720c */ /* 0x000fe40003f86070 */
[----:B------:R-:W-:Y:S02]  /*ace0*/  PRMT R132, R2, 0x5410, R0 ;  /* 0x0000541002847816 */ /* 0x000fe40000000000 */
[----:B------:R-:W-:Y:S02]  /*acf0*/  @!P3 PRMT R2, R155, 0x5410, RZ ;  /* 0x000054109b02b816 */ /* 0x000fe400000000ff */
[----:B------:R-:W-:Y:S02]  /*ad00*/  @!P0 PRMT R0, R154, 0x5410, RZ ;  /* 0x000054109a008816 */ /* 0x000fe400000000ff */
[----:B------:R-:W-:Y:S01]  /*ad10*/  @!P6 PRMT R3, R150, 0x5410, RZ ;  /* 0x000054109603e816 */ /* 0x000fe200000000ff */
[----:B------:R2:W-:Y:S01]  /*ad20*/  STG.E.U16 [R210.64+0xe], R2 ;  /* 0x00000e02d2007986 */ /* 0x0005e2000c101510 */
[----:B------:R-:W-:Y:S02]  /*ad30*/  ISETP.GE.U32.AND P6, PT, R233, R145, PT ;  /* 0x00000091e900720c */ /* 0x000fe40003fc6070 */
[----:B------:R-:W-:Y:S01]  /*ad40*/  LOP3.LUT R137, R140, 0xffff, RZ, 0xc0, !PT ;  /* 0x0000ffff8c897812 */ /* 0x000fe200078ec0ff */
[----:B------:R3:W-:Y:S01]  /*ad50*/  STG.E.U16 [R210.64+0x10], R0 ;  /* 0x00001000d2007986 */ /* 0x0007e2000c101510 */
[----:B------:R-:W-:Y:S02]  /*ad60*/  @!P5 PRMT R139, R149, 0x5410, RZ ;  /* 0x00005410958bd816 */ /* 0x000fe400000000ff */
[----:B------:R-:W-:Y:S01]  /*ad70*/  SHF.R.U32.HI R137, RZ, 0x8, R137 ;  /* 0x00000008ff897819 */ /* 0x000fe20000011689 */
[----:B------:R-:W-:Y:S01]  /*ad80*/  STG.E.U16 [R208.64+0x10], R3 ;  /* 0x00001003d0007986 */ /* 0x000fe2000c101510 */
[----:B------:R-:W-:Y:S02]  /*ad90*/  LOP3.LUT R142, R142, 0xff, RZ, 0xc0, !PT ;  /* 0x000000ff8e8e7812 */ /* 0x000fe400078ec0ff */
[----:B------:R-:W-:Y:S01]  /*ada0*/  LOP3.LUT R137, R137, 0xffff, RZ, 0xc0, !PT ;  /* 0x0000ffff89897812 */ /* 0x000fe200078ec0ff */
[----:B------:R-:W-:Y:S02]  /*adb0*/  STG.E.U16 [R208.64+0x12], R139 ;  /* 0x0000128bd0007986 */ /* 0x000fe4000c101510 */
[----:B------:R-:W-:Y:S01]  /*adc0*/  @!P6 HADD2 R148, -R138.H0_H0, -RZ.H0_H0 ;  /* 0xa00000ff8a94e230 */ /* 0x000fe20000000900 */
[----:B------:R-:W-:Y:S01]  /*add0*/  ISETP.GE.U32.AND P3, PT, R233, R137, PT ;  /* 0x00000089e900720c */ /* 0x000fe20003f66070 */
[----:B------:R-:W-:Y:S01]  /*ade0*/  STG.E.U16 [R188.64+0x20], R156 ;  /* 0x0000209cbc007986 */ /* 0x000fe2000c101510 */
[--C-:B------:R-:W-:Y:S02]  /*adf0*/  SHF.R.U32.HI R137, RZ, 0x10, R140.reuse ;  /* 0x00000010ff897819 */ /* 0x100fe4000001168c */
[----:B------:R-:W-:Y:S01]  /*ae00*/  SHF.R.U32.HI R140, RZ, 0x18, R140 ;  /* 0x00000018ff8c7819 */ /* 0x000fe2000001168c */
[----:B------:R4:W-:Y:S01]  /*ae10*/  @!P6 STL.S16 [R1+0x14], R148 ;  /* 0x000014940100e387 */ /* 0x0009e20000100600 */
[----:B------:R-:W-:Y:S02]  /*ae20*/  LOP3.LUT R137, R137, 0xff, RZ, 0xc0, !PT ;  /* 0x000000ff89897812 */ /* 0x000fe400078ec0ff */
[C---:B------:R-:W-:Y:S01]  /*ae30*/  ISETP.GE.U32.AND P5, PT, R233.reuse, R140, PT ;  /* 0x0000008ce900720c */ /* 0x040fe20003fa6070 */
[----:B------:R5:W-:Y:S01]  /*ae40*/  STG.E.U16 [R188.64+0x22], R157 ;  /* 0x0000229dbc007986 */ /* 0x000be2000c101510 */
[----:B------:R-:W-:Y:S02]  /*ae50*/  ISETP.GE.U32.AND P0, PT, R233, R137, PT ;  /* 0x00000089e900720c */ /* 0x000fe40003f06070 */
[----:B--2---:R-:W-:Y:S02]  /*ae60*/  PRMT R2, R148, 0x7610, R2 ;  /* 0x0000761094027816 */ /* 0x004fe40000000002 */
[----:B------:R-:W-:Y:S02]  /*ae70*/  PRMT R137, R168, 0x7632, R137 ;  /* 0x00007632a8897816 */ /* 0x000fe40000000089 */
[----:B---3--:R-:W-:Y:S02]  /*ae80*/  LOP3.LUT R0, R173, UR26, R180, 0x96, !PT ;  /* 0x0000001aad007c12 */ /* 0x008fe4000f8e96b4 */
[----:B------:R-:W-:Y:S02]  /*ae90*/  PRMT R161, R138, 0x5410, R137 ;  /* 0x000054108aa17816 */ /* 0x000fe40000000089 */
[----:B------:R-:W-:Y:S02]  /*aea0*/  @!P6 PRMT R138, R2, 0x5410, RZ ;  /* 0x00005410028ae816 */ /* 0x000fe400000000ff */
[C---:B------:R-:W-:Y:S02]  /*aeb0*/  LOP3.LUT R2, R0.reuse, 0xffff, RZ, 0xc0, !PT ;  /* 0x0000ffff00027812 */ /* 0x040fe400078ec0ff */
[----:B------:R-:W-:Y:S01]  /*aec0*/  LOP3.LUT R140, R0, 0xff, RZ, 0xc0, !PT ;  /* 0x000000ff008c7812 */ /* 0x000fe200078ec0ff */
[----:B------:R-:W-:Y:S01]  /*aed0*/  STG.E.U16 [R190.64+0x20], R138 ;  /* 0x0000208abe007986 */ /* 0x000fe2000c101510 */
[----:B------:R-:W-:Y:S02]  /*aee0*/  SHF.R.U32.HI R2, RZ, 0x8, R2 ;  /* 0x00000008ff027819 */ /* 0x000fe40000011602 */
[----:B------:R-:W-:Y:S02]  /*aef0*/  SHF.R.U32.HI R145, RZ, 0x18, R0 ;  /* 0x00000018ff917819 */ /* 0x000fe40000011600 */
[----:B----4-:R-:W-:Y:S02]  /*af00*/  PRMT R148, R140, 0x5410, R2 ;  /* 0x000054108c947816 */ /* 0x010fe40000000002 */
[C---:B------:R-:W-:Y:S02]  /*af10*/  LOP3.LUT R2, R172.reuse, 0xffff, RZ, 0xc0, !PT ;  /* 0x0000ffffac027812 */ /* 0x040fe400078ec0ff */
[----:B------:R-:W-:Y:S02]  /*af20*/  LOP3.LUT R140, R172, 0xff, RZ, 0xc0, !PT ;  /* 0x000000ffac8c7812 */ /* 0x000fe400078ec0ff */
[----:B------:R-:W-:Y:S02]  /*af30*/  SHF.R.U32.HI R2, RZ, 0x8, R2 ;  /* 0x00000008ff027819 */ /* 0x000fe40000011602 */
[----:B------:R-:W-:Y:S02]  /*af40*/  SHF.R.U32.HI R172, RZ, 0x18, R172 ;  /* 0x00000018ffac7819 */ /* 0x000fe400000116ac */
[----:B------:R-:W-:Y:S02]  /*af50*/  PRMT R154, R140, 0x5410, R2 ;  /* 0x000054108c9a7816 */ /* 0x000fe40000000002 */
[----:B------:R-:W-:Y:S02]  /*af60*/  SHF.R.U32.HI R2, RZ, 0x10, R0 ;  /* 0x00000010ff027819 */ /* 0x000fe40000011600 */
[----:B------:R-:W-:Y:S02]  /*af70*/  LOP3.LUT R0, R147, UR26, R176, 0x96, !PT ;  /* 0x0000001a93007c12 */ /* 0x000fe4000f8e96b0 */
[----:B------:R-:W-:Y:S02]  /*af80*/  LOP3.LUT R140, R2, 0xff, RZ, 0xc0, !PT ;  /* 0x000000ff028c7812 */ /* 0x000fe400078ec0ff */
[----:B------:R-:W-:Y:S02]  /*af90*/  LOP3.LUT R2, R146, 0xffff, RZ, 0xc0, !PT ;  /* 0x0000ffff92027812 */ /* 0x000fe400078ec0ff */
[----:B------:R-:W-:Y:S01]  /*afa0*/  PRMT R149, R140, 0x5410, R145 ;  /* 0x000054108c957816 */ /* 0x000fe20000000091 */
[--C-:B------:R-:W-:Y:S01]  /*afb0*/  HSET2.LE.AND R140, R148, R178.reuse, PT ;  /* 0x000000b2948c7233 */ /* 0x100fe20003803000 */
[----:B------:R-:W-:Y:S02]  /*afc0*/  LOP3.LUT R145, R146, 0xff, RZ, 0xc0, !PT ;  /* 0x000000ff92917812 */ /* 0x000fe400078ec0ff */
[----:B------:R-:W-:Y:S02]  /*afd0*/  SHF.R.U32.HI R2, RZ, 0x8, R2 ;  /* 0x00000008ff027819 */ /* 0x000fe40000011602 */
[----:B------:R-:W-:Y:S02]  /*afe0*/  LOP3.LUT R140, R140, R141, RZ, 0xc0, !PT ;  /* 0x0000008d8c8c7212 */ /* 0x000fe400078ec0ff */
[----:B------:R-:W-:Y:S02]  /*aff0*/  SHF.R.U32.HI R141, RZ, 0x10, R0 ;  /* 0x00000010ff8d7819 */ /* 0x000fe40000011600 */
[----:B------:R-:W-:Y:S02]  /*b000*/  PRMT R150, R145, 0x5410, R2 ;  /* 0x0000541091967816 */ /* 0x000fe40000000002 */
[----:B------:R-:W-:Y:S02]  /*b010*/  PRMT R172, R142, 0x5410, R172 ;  /* 0x000054108eac7816 */ /* 0x000fe400000000ac */
[----:B------:R-:W-:Y:S01]  /*b020*/  SHF.R.U32.HI R142, RZ, 0x10, R146 ;  /* 0x00000010ff8e7819 */ /* 0x000fe20000011692 */
[--C-:B------:R-:W-:Y:S01]  /*b030*/  HSET2.LE.AND R150, R150, R178.reuse, PT ;  /* 0x000000b296967233 */ /* 0x100fe20003803000 */
[C---:B------:R-:W-:Y:S02]  /*b040*/  LOP3.LUT R2, R0.reuse, 0xffff, RZ, 0xc0, !PT ;  /* 0x0000ffff00027812 */ /* 0x040fe400078ec0ff */
[----:B------:R-:W-:Y:S02]  /*b050*/  LOP3.LUT R147, R0, 0xff, RZ, 0xc0, !PT ;  /* 0x000000ff00937812 */ /* 0x000fe400078ec0ff */
[----:B------:R-:W-:Y:S02]  /*b060*/  SHF.R.U32.HI R145, RZ, 0x18, R0 ;  /* 0x00000018ff917819 */ /* 0x000fe40000011600 */
[----:B------:R-:W-:Y:S01]  /*b070*/  LOP3.LUT R0, R141, 0xff, RZ, 0xc0, !PT ;  /* 0x000000ff8d007812 */ /* 0x000fe200078ec0ff */
[--C-:B------:R-:W-:Y:S01]  /*b080*/  HSET2.LE.AND R141, R149, R178.reuse, PT ;  /* 0x000000b2958d7233 */ /* 0x100fe20003803000 */
[----:B------:R-:W-:Y:S02]  /*b090*/  SHF.R.U32.HI R148, RZ, 0x18, R146 ;  /* 0x00000018ff947819 */ /* 0x000fe40000011692 */
[----:B------:R-:W-:Y:S01]  /*b0a0*/  LOP3.LUT R146, R142, 0xff, RZ, 0xc0, !PT ;  /* 0x000000ff8e927812 */ /* 0x000fe200078ec0ff */
[--C-:B------:R-:W-:Y:S01]  /*b0b0*/  HSET2.LE.AND R142, R154, R178.reuse, PT ;  /* 0x000000b29a8e7233 */ /* 0x100fe20003803000 */
[----:B------:R-:W-:Y:S02]  /*b0c0*/  SHF.R.U32.HI R2, RZ, 0x8, R2 ;  /* 0x00000008ff027819 */ /* 0x000fe40000011602 */
[----:B------:R-:W-:Y:S02]  /*b0d0*/  PRMT R163, R146, 0x5410, R148 ;  /* 0x0000541092a37816 */ /* 0x000fe40000000094 */
[----:B------:R-:W-:Y:S02]  /*b0e0*/  PRMT R2, R147, 0x5410, R2 ;  /* 0x0000541093027816 */ /* 0x000fe40000000002 */
[----:B------:R-:W-:Y:S02]  /*b0f0*/  PRMT R0, R0, 0x5410, R145 ;  /* 0x0000541000007816 */ /* 0x000fe40000000091 */
[----:B------:R-:W-:Y:S01]  /*b100*/  LOP3.LUT R141, R141, R144, RZ, 0xc0, !PT ;  /* 0x000000908d8d7212 */ /* 0x000fe200078ec0ff */
[--C-:B------:R-:W-:Y:S01]  /*b110*/  HSET2.LE.AND R148, R2, R178.reuse, PT ;  /* 0x000000b202947233 */ /* 0x100fe20003803000 */
[----:B------:R-:W2:Y:S01]  /*b120*/  LDSM.16.MT88.4 R144, [R193+0xa000] ;  /* 0x00a00000c190783b */ /* 0x000ea20000004200 */
[--C-:B------:R-:W-:Y:S01]  /*b130*/  HSET2.LE.AND R149, R0, R178.reuse, PT ;  /* 0x000000b200957233 */ /* 0x100fe20003803000 */
[----:B------:R-:W-:Y:S01]  /*b140*/  LOP3.LUT R142, R142, R143, RZ, 0xc0, !PT ;  /* 0x0000008f8e8e7212 */ /* 0x000fe200078ec0ff */
[--C-:B------:R-:W-:Y:S01]  /*b150*/  HSET2.LE.AND R143, R172, R178.reuse, PT ;  /* 0x000000b2ac8f7233 */ /* 0x100fe20003803000 */
[----:B------:R-:W-:Y:S02]  /*b160*/  LOP3.LUT R148, R148, R153, RZ, 0xc0, !PT ;  /* 0x0000009994947212 */ /* 0x000fe400078ec0ff */
[----:B------:R-:W-:Y:S02]  /*b170*/  LOP3.LUT R149, R149, R152, RZ, 0xc0, !PT ;  /* 0x0000009895957212 */ /* 0x000fe400078ec0ff */
[----:B------:R-:W3:Y:S01]  /*b180*/  LDSM.16.MT88.4 R152, [R195+0xa000] ;  /* 0x00a00000c398783b */ /* 0x000ee20000004200 */
[----:B------:R-:W-:Y:S01]  /*b190*/  LOP3.LUT R143, R143, R151, RZ, 0xc0, !PT ;  /* 0x000000978f8f7212 */ /* 0x000fe200078ec0ff */
[--C-:B------:R-:W-:Y:S01]  /*b1a0*/  HSET2.LE.AND R151, R163, R178.reuse, PT ;  /* 0x000000b2a3977233 */ /* 0x100fe20003803000 */
[----:B-----5:R-:W-:Y:S02]  /*b1b0*/  LOP3.LUT R157, R165, UR25, R182, 0x96, !PT ;  /* 0x00000019a59d7c12 */ /* 0x020fe4000f8e96b6 */
[----:B------:R-:W-:Y:S02]  /*b1c0*/  LOP3.LUT R150, R150, R132, RZ, 0xc0, !PT ;  /* 0x0000008496967212 */ /* 0x000fe400078ec0ff */
[----:B------:R-:W-:Y:S01]  /*b1d0*/  LOP3.LUT R151, R151, R159, RZ, 0xc0, !PT ;  /* 0x0000009f97977212 */ /* 0x000fe200078ec0ff */
[----:B------:R-:W-:Y:S01]  /*b1e0*/  LDSM.16.MT88.4 R180, [R195+0xa800] ;  /* 0x00a80000c3b4783b */ /* 0x000fe20000004200 */
[----:B------:R-:W-:Y:S02]  /*b1f0*/  ISETP.GE.U32.AND P6, PT, R233, R169, PT ;  /* 0x000000a9e900720c */ /* 0x000fe40003fc6070 */
[C---:B------:R-:W-:Y:S02]  /*b200*/  PRMT R0, R170.reuse, 0x7610, R0 ;  /* 0x00007610aa007816 */ /* 0x040fe40000000000 */
[----:B------:R-:W-:Y:S02]  /*b210*/  PRMT R132, R170, 0x7632, R132 ;  /* 0x00007632aa847816 */ /* 0x000fe40000000084 */
[----:B------:R-:W-:Y:S01]  /*b220*/  PRMT R3, R171, 0x7632, R3 ;  /* 0x00007632ab037816 */ /* 0x000fe20000000003 */
[----:B------:R-:W-:Y:S01]  /*b230*/  @!P4 HADD2 R244, -R0.H0_H0, -RZ.H0_H0 ;  /* 0xa00000ff00f4c230 */ /* 0x000fe20000000900 */
[----:B------:R-:W-:Y:S01]  /*b240*/  PRMT R159, R0, 0x5410, R132 ;  /* 0x00005410009f7816 */ /* 0x000fe20000000084 */
[----:B------:R-:W-:Y:S01]  /*b250*/  @!P3 HADD2 R241, -R132.H0_H0, -RZ.H0_H0 ;  /* 0xa00000ff84f1b230 */ /* 0x000fe20000000900 */
[----:B------:R-:W-:Y:S01]  /*b260*/  LOP3.LUT R163, R167, UR25, R214, 0x96, !PT ;  /* 0x00000019a7a37c12 */ /* 0x000fe2000f8e96d6 */
[----:B------:R-:W-:Y:S01]  /*b270*/  @!P5 HADD2 R242, -R3.H0_H0, -RZ.H0_H0 ;  /* 0xa00000ff03f2d230 */ /* 0x000fe20000000900 */
[----:B------:R-:W-:Y:S01]  /*b280*/  @!P4 PRMT R0, R244, 0x5410, RZ ;  /* 0x00005410f400c816 */ /* 0x000fe200000000ff */
[----:B------:R-:W-:Y:S01]  /*b290*/  @!P6 HADD2 R245, -R137.H0_H0, -RZ.H0_H0 ;  /* 0xa00000ff89f5e230 */ /* 0x000fe20000000900 */
[----:B------:R-:W-:Y:S01]  /*b2a0*/  @!P3 PRMT R132, R241, 0x5410, RZ ;  /* 0x00005410f184b816 */ /* 0x000fe200000000ff */
[----:B------:R-:W4:Y:S01]  /*b2b0*/  MUFU.EX2 R214, R230 ;  /* 0x000000e600d67308 */ /* 0x000f220000000800 */
[C---:B------:R-:W-:Y:S02]  /*b2c0*/  LOP3.LUT R167, R166.reuse, 0xffff, RZ, 0xc0, !PT ;  /* 0x0000ffffa6a77812 */ /* 0x040fe400078ec0ff */
[----:B------:R-:W-:Y:S02]  /*b2d0*/  @!P6 PRMT R137, R245, 0x5410, RZ ;  /* 0x00005410f589e816 */ /* 0x000fe400000000ff */
[----:B------:R-:W-:Y:S02]  /*b2e0*/  SHF.R.U32.HI R169, RZ, 0x10, R166 ;  /* 0x00000010ffa97819 */ /* 0x000fe400000116a6 */
[----:B------:R-:W-:Y:S01]  /*b2f0*/  LOP3.LUT R172, R166, 0xff, RZ, 0xc0, !PT ;  /* 0x000000ffa6ac7812 */ /* 0x000fe200078ec0ff */
[-C--:B--2---:R-:W-:Y:S01]  /*b300*/  HMMA.16816.F32 R4, R140, R144.reuse, R4 ;  /* 0x000000908c04723c */ /* 0x084fe20000001804 */
[----:B------:R2:W-:Y:S01]  /*b310*/  STG.E.U16 [R190.64+0x22], R137 ;  /* 0x00002289be007986 */ /* 0x0005e2000c101510 */
[----:B------:R-:W-:Y:S02]  /*b320*/  SHF.R.U32.HI R170, RZ, 0x18, R164 ;  /* 0x00000018ffaa7819 */ /* 0x000fe400000116a4 */
[----:B------:R-:W-:Y:S01]  /*b330*/  SHF.R.U32.HI R2, RZ, 0x10, R166 ;  /* 0x00000010ff027819 */ /* 0x000fe200000116a6 */
[----:B------:R-:W-:Y:S01]  /*b340*/  STG.E.U16 [R210.64+0x1e], R0 ;  /* 0x00001e00d2007986 */ /* 0x000fe2000c101510 */
[----:B------:R-:W-:Y:S02]  /*b350*/  LOP3.LUT R139, R164, 0xffff, RZ, 0xc0, !PT ;  /* 0x0000ffffa48b7812 */ /* 0x000fe400078ec0ff */
[C---:B------:R-:W-:Y:S01]  /*b360*/  HMMA.16816.F32 R8, R148.reuse, R144, R8 ;  /* 0x000000909408723c */ /* 0x040fe20000001808 */
[----:B------:R-:W-:Y:S03]  /*b370*/  STG.E.U16 [R210.64+0x20], R132 ;  /* 0x00002084d2007986 */ /* 0x000fe6000c101510 */
[----:B------:R-:W-:Y:S02]  /*b380*/  LOP3.LUT R2, R2, 0xff, RZ, 0xc0, !PT ;  /* 0x000000ff02027812 */ /* 0x000fe400078ec0ff */
[----:B------:R-:W-:Y:S02]  /*b390*/  SHF.R.U32.HI R168, RZ, 0x18, R164 ;  /* 0x00000018ffa87819 */ /* 0x000fe400000116a4 */
[-C--:B------:R-:W-:Y:S01]  /*b3a0*/  HMMA.16816.F32 R12, R148, R146.reuse, R12 ;  /* 0x00000092940c723c */ /* 0x080fe2000000180c */
[C---:B------:R-:W-:Y:S03]  /*b3b0*/  ISETP.GE.U32.AND P6, PT, R233.reuse, R2, PT ;  /* 0x00000002e900720c */ /* 0x040fe60003fc6070 */
[----:B----4-:R-:W-:Y:S02]  /*b3c0*/  F2FP.PACK_AB R138, R214, R215 ;  /* 0x000000d7d68a723e */ /* 0x010fe400000000ff */
[----:B------:R-:W-:Y:S02]  /*b3d0*/  SHF.R.U32.HI R2, RZ, 0x18, R166 ;  /* 0x00000018ff027819 */ /* 0x000fe400000116a6 */
[C---:B------:R-:W-:Y:S01]  /*b3e0*/  HMMA.16816.F32 R16, R140.reuse, R146, R16 ;  /* 0x000000928c10723c */ /* 0x040fe20000001810 */
[----:B------:R-:W4:Y:S01]  /*b3f0*/  LDSM.16.MT88.4 R144, [R198+0xa000] ;  /* 0x00a00000c690783b */ /* 0x000f220000004200 */
[C---:B------:R-:W-:Y:S02]  /*b400*/  ISETP.GE.U32.AND P4, PT, R233.reuse, R2, PT ;  /* 0x00000002e900720c */ /* 0x040fe40003f86070 */
[----:B--2---:R-:W-:Y:S02]  /*b410*/  PRMT R137, R138, 0x7632, R137 ;  /* 0x000076328a897816 */ /* 0x004fe40000000089 */
[----:B------:R-:W-:Y:S01]  /*b420*/  @!P6 HADD2 R248, -R138.H0_H0, -RZ.H0_H0 ;  /* 0xa00000ff8af8e230 */ /* 0x000fe20000000900 */
[----:B------:R-:W-:Y:S01]  /*b430*/  LOP3.LUT R2, R164, 0xff, RZ, 0xc0, !PT ;  /* 0x000000ffa4027812 */ /* 0x000fe200078ec0ff */
[-C--:B---3--:R-:W-:Y:S01]  /*b440*/  HMMA.16816.F32 R20, R140, R152.reuse, R20 ;  /* 0x000000988c14723c */ /* 0x088fe20000001814 */
[----:B------:R-:W-:Y:S02]  /*b450*/  SHF.R.U32.HI R139, RZ, 0x8, R139 ;  /* 0x00000008ff8b7819 */ /* 0x000fe4000001168b */
[----:B------:R-:W-:Y:S02]  /*b460*/  ISETP.GE.U32.AND P3, PT, R233, R2, PT ;  /* 0x00000002e900720c */ /* 0x000fe40003f66070 */
[----:B------:R-:W-:Y:S02]  /*b470*/  PRMT R2, R171, 0x7610, R2 ;  /* 0x00007610ab027816 */ /* 0x000fe40000000002 */
[----:B------:R-:W-:Y:S01]  /*b480*/  @!P4 HADD2 R240, -R137.H0_H0, -RZ.H0_H0 ;  /* 0xa00000ff89f0c230 */ /* 0x000fe20000000900 */
[C---:B------:R-:W-:Y:S01]  /*b490*/  HMMA.16816.F32 R24, R148.reuse, R152, R24 ;  /* 0x000000989418723c */ /* 0x040fe20000001818 */
[----:B------:R-:W-:Y:S03]  /*b4a0*/  PRMT R156, R2, 0x5410, R3 ;  /* 0x00005410029c7816 */ /* 0x000fe60000000003 */
[----:B------:R-:W-:Y:S01]  /*b4b0*/  @!P5 PRMT R3, R242, 0x5410, RZ ;  /* 0x00005410f203d816 */ /* 0x000fe200000000ff */
[----:B------:R-:W-:Y:S01]  /*b4c0*/  @!P0 HADD2 R243, -R2.H0_H0, -RZ.H0_H0 ;  /* 0xa00000ff02f38230 */ /* 0x000fe20000000900 */
[----:B------:R-:W-:Y:S02]  /*b4d0*/  LOP3.LUT R139, R139, 0xffff, RZ, 0xc0, !PT ;  /* 0x0000ffff8b8b7812 */ /* 0x000fe400078ec0ff */
[-C--:B------:R-:W-:Y:S01]  /*b4e0*/  HMMA.16816.F32 R28, R148, R154.reuse, R28 ;  /* 0x0000009a941c723c */ /* 0x080fe2000000181c */
[----:B------:R2:W-:Y:S03]  /*b4f0*/  STG.E.U16 [R208.64+0x22], R3 ;  /* 0x00002203d0007986 */ /* 0x0005e6000c101510 */
[----:B------:R-:W-:Y:S02]  /*b500*/  @!P0 PRMT R2, R243, 0x5410, RZ ;  /* 0x00005410f3028816 */ /* 0x000fe400000000ff */
[----:B------:R-:W-:Y:S02]  /*b510*/  ISETP.GE.U32.AND P0, PT, R233, R139, PT ;  /* 0x0000008be900720c */ /* 0x000fe40003f06070 */
[C---:B------:R-:W-:Y:S01]  /*b520*/  HMMA.16816.F32 R32, R140.reuse, R154, R32 ;  /* 0x0000009a8c20723c */ /* 0x040fe20000001820 */
[----:B------:R-:W3:Y:S03]  /*b530*/  LDSM.16.MT88.4 R152, [R197+0xa000] ;  /* 0x00a00000c598783b */ /* 0x000ee60000004200 */
[----:B------:R-:W-:Y:S02]  /*b540*/  SHF.R.U32.HI R139, RZ, 0x10, R164 ;  /* 0x00000010ff8b7819 */ /* 0x000fe400000116a4 */
[----:B------:R-:W-:Y:S02]  /*b550*/  SHF.R.U32.HI R171, RZ, 0x18, R166 ;  /* 0x00000018ffab7819 */ /* 0x000fe400000116a6 */
[----:B------:R-:W-:Y:S01]  /*b560*/  SHF.R.U32.HI R166, RZ, 0x10, R164 ;  /* 0x00000010ffa67819 */ /* 0x000fe200000116a4 */
[-C--:B----4-:R-:W-:Y:S01]  /*b570*/  HMMA.16816.F32 R36, R140, R144.reuse, R36 ;  /* 0x000000908c24723c */ /* 0x090fe20000001824 */
[----:B------:R4:W-:Y:S02]  /*b580*/  STG.E.U16 [R208.64+0x20], R2 ;  /* 0x00002002d0007986 */ /* 0x0009e4000c101510 */
[----:B------:R-:W-:Y:S02]  /*b590*/  LOP3.LUT R0, R166, 0xff, RZ, 0xc0, !PT ;  /* 0x000000ffa6007812 */ /* 0x000fe400078ec0ff */
[----:B------:R-:W-:Y:S01]  /*b5a0*/  STG.E.U16 [R188.64+0x30], R158 ;  /* 0x0000309ebc007986 */ /* 0x000fe2000c101510 */
[----:B------:R-:W-:Y:S02]  /*b5b0*/  LOP3.LUT R139, R139, 0xff, RZ, 0xc0, !PT ;  /* 0x000000ff8b8b7812 */ /* 0x000fe400078ec0ff */
[C---:B------:R-:W-:Y:S01]  /*b5c0*/  HMMA.16816.F32 R40, R148.reuse, R144, R40 ;  /* 0x000000909428723c */ /* 0x040fe20000001828 */
[----:B------:R-:W-:Y:S01]  /*b5d0*/  STG.E.U16 [R188.64+0x32], R184 ;  /* 0x000032b8bc007986 */ /* 0x000fe2000c101510 */
[----:B------:R-:W-:Y:S02]  /*b5e0*/  ISETP.GE.U32.AND P5, PT, R233, R139, PT ;  /* 0x0000008be900720c */ /* 0x000fe40003fa6070 */
[----:B------:R-:W-:Y:S02]  /*b5f0*/  PRMT R168, R0, 0x5410, R168 ;  /* 0x0000541000a87816 */ /* 0x000fe400000000a8 */
[----:B--2---:R-:W-:Y:S01]  /*b600*/  F2FP.PACK_AB R3, R185, R186 ;  /* 0x000000bab903723e */ /* 0x004fe200000000ff */
[----:B------:R-:W-:Y:S01]  /*b610*/  FADD.FTZ R186, R186, R217 ;  /* 0x000000d9baba7221 */ /* 0x000fe20000010000 */
[-C--:B------:R-:W-:Y:S01]  /*b620*/  HMMA.16816.F32 R44, R148, R146.reuse, R44 ;  /* 0x00000092942c723c */ /* 0x080fe2000000182c */
[--C-:B------:R-:W-:Y:S03]  /*b630*/  HSET2.LE.AND R179, R168, R178.reuse, PT ;  /* 0x000000b2a8b37233 */ /* 0x100fe60003803000 */
[C---:B------:R-:W-:Y:S02]  /*b640*/  LOP3.LUT R139, R164.reuse, 0xffff, RZ, 0xc0, !PT ;  /* 0x0000ffffa48b7812 */ /* 0x040fe400078ec0ff */
[----:B------:R-:W-:Y:S01]  /*b650*/  LOP3.LUT R179, R179, R3, RZ, 0xc0, !PT ;  /* 0x00000003b3b37212 */ /* 0x000fe200078ec0ff */
[----:B------:R-:W-:Y:S01]  /*b660*/  @!P5 HADD2 R239, -R3.H0_H0, -RZ.H0_H0 ;  /* 0xa00000ff03efd230 */ /* 0x000fe20000000900 */
[C---:B------:R-:W-:Y:S01]  /*b670*/  HMMA.16816.F32 R48, R140.reuse, R146, R48 ;  /* 0x000000928c30723c */ /* 0x040fe20000001830 */
[----:B------:R-:W2:Y:S03]  /*b680*/  LDSM.16.MT88.4 R144, [R193+0xb000] ;  /* 0x00b00000c190783b */ /* 0x000ea60000004200 */
[----:B----4-:R-:W-:Y:S02]  /*b690*/  F2FP.PACK_AB R2, R187, R213 ;  /* 0x000000d5bb02723e */ /* 0x010fe400000000ff */
[----:B------:R-:W-:Y:S02]  /*b6a0*/  LOP3.LUT R165, R164, 0xff, RZ, 0xc0, !PT ;  /* 0x000000ffa4a57812 */ /* 0x000fe400078ec0ff */
[-C--:B---3--:R-:W-:Y:S01]  /*b6b0*/  HMMA.16816.F32 R52, R140, R152.reuse, R52 ;  /* 0x000000988c34723c */ /* 0x088fe20000001834 */
[----:B------:R-:W-:Y:S03]  /*b6c0*/  SHF.R.U32.HI R164, RZ, 0x8, R167 ;  /* 0x00000008ffa47819 */ /* 0x000fe600000116a7 */
[----:B------:R-:W-:Y:S01]  /*b6d0*/  @!P3 HADD2 R237, -R2.H0_H0, -RZ.H0_H0 ;  /* 0xa00000ff02edb230 */ /* 0x000fe20000000900 */
[----:B------:R-:W-:Y:S02]  /*b6e0*/  PRMT R164, R172, 0x5410, R164 ;  /* 0x00005410aca47816 */ /* 0x000fe400000000a4 */
[----:B------:R-:W-:Y:S01]  /*b6f0*/  LOP3.LUT R0, R157, 0xffff, RZ, 0xc0, !PT ;  /* 0x0000ffff9d007812 */ /* 0x000fe200078ec0ff */
[C---:B------:R-:W-:Y:S04]  /*b700*/  HMMA.16816.F32 R56, R148.reuse, R152, R56 ;  /* 0x000000989438723c */ /* 0x040fe80000001838 */
[--C-:B------:R-:W-:Y:S01]  /*b710*/  HSET2.LE.AND R174, R164, R178.reuse, PT ;  /* 0x000000b2a4ae7233 */ /* 0x100fe20003803000 */
[----:B------:R-:W-:Y:S03]  /*b720*/  SHF.R.U32.HI R0, RZ, 0x8, R0 ;  /* 0x00000008ff007819 */ /* 0x000fe60000011600 */
[-C--:B------:R-:W-:Y:S01]  /*b730*/  HMMA.16816.F32 R60, R148, R154.reuse, R60 ;  /* 0x0000009a943c723c */ /* 0x080fe2000000183c */
[----:B------:R-:W-:Y:S07]  /*b740*/  LOP3.LUT R174, R174, R162, RZ, 0xc0, !PT ;  /* 0x000000a2aeae7212 */ /* 0x000fee00078ec0ff */
[C---:B------:R-:W-:Y:S01]  /*b750*/  HMMA.16816.F32 R64, R140.reuse, R154, R64 ;  /* 0x0000009a8c40723c */ /* 0x040fe20000001840 */
[----:B------:R-:W3:Y:S07]  /*b760*/  LDSM.16.MT88.4 R152, [R195+0xb000] ;  /* 0x00b00000c398783b */ /* 0x000eee0000004200 */
        /* <DEDUP_REMOVED lines=10> */
[-C--:B--2---:R-:W-:Y:S08]  /*b810*/  HMMA.16816.F32 R100, R140, R144.reuse, R100 ;  /* 0x000000908c64723c */ /* 0x084ff00000001864 */
[C---:B------:R-:W-:Y:S07]  /*b820*/  HMMA.16816.F32 R104, R148.reuse, R144, R104 ;  /* 0x000000909468723c */ /* 0x040fee0000001868 */
[----:B------:R-:W-:Y:S01]  /*b830*/  LOP3.LUT R145, R169, 0xff, RZ, 0xc0, !PT ;  /* 0x000000ffa9917812 */ /* 0x000fe200078ec0ff */
[-C--:B------:R-:W-:Y:S01]  /*b840*/  HMMA.16816.F32 R108, R148, R146.reuse, R108 ;  /* 0x00000092946c723c */ /* 0x080fe2000000186c */
[----:B------:R-:W-:Y:S03]  /*b850*/  SHF.R.U32.HI R144, RZ, 0x8, R139 ;  /* 0x00000008ff907819 */ /* 0x000fe6000001168b */
[----:B------:R-:W-:Y:S02]  /*b860*/  PRMT R171, R145, 0x5410, R171 ;  /* 0x0000541091ab7816 */ /* 0x000fe400000000ab */
[----:B------:R-:W-:Y:S02]  /*b870*/  PRMT R165, R165, 0x5410, R144 ;  /* 0x00005410a5a57816 */ /* 0x000fe40000000090 */
[C---:B------:R-:W-:Y:S01]  /*b880*/  HMMA.16816.F32 R112, R140.reuse, R146, R112 ;  /* 0x000000928c70723c */ /* 0x040fe20000001870 */
[C---:B------:R-:W-:Y:S03]  /*b890*/  LOP3.LUT R144, R163.reuse, 0xffff, RZ, 0xc0, !PT ;  /* 0x0000ffffa3907812 */ /* 0x040fe600078ec0ff */
[----:B------:R-:W-:Y:S01]  /*b8a0*/  SHF.R.U32.HI R145, RZ, 0x10, R163 ;  /* 0x00000010ff917819 */ /* 0x000fe200000116a3 */
[--C-:B------:R-:W-:Y:S01]  /*b8b0*/  HSET2.LE.AND R175, R171, R178.reuse, PT ;  /* 0x000000b2abaf7233 */ /* 0x100fe20003803000 */
[----:B------:R-:W-:Y:S02]  /*b8c0*/  PRMT R139, R138, 0x5410, R137 ;  /* 0x000054108a8b7816 */ /* 0x000fe40000000089 */
[-C--:B---3--:R-:W-:Y:S01]  /*b8d0*/  HMMA.16816.F32 R116, R140, R152.reuse, R116 ;  /* 0x000000988c74723c */ /* 0x088fe20000001874 */
[----:B------:R-:W-:Y:S03]  /*b8e0*/  LOP3.LUT R147, R163, 0xff, RZ, 0xc0, !PT ;  /* 0x000000ffa3937812 */ /* 0x000fe600078ec0ff */
[----:B------:R-:W-:Y:S02]  /*b8f0*/  SHF.R.U32.HI R146, RZ, 0x8, R144 ;  /* 0x00000008ff927819 */ /* 0x000fe40000011690 */
[----:B------:R-:W-:Y:S02]  /*b900*/  LOP3.LUT R145, R145, 0xff, RZ, 0xc0, !PT ;  /* 0x000000ff91917812 */ /* 0x000fe400078ec0ff */
[C---:B------:R-:W-:Y:S01]  /*b910*/  HMMA.16816.F32 R120, R148.reuse, R152, R120 ;  /* 0x000000989478723c */ /* 0x040fe20000001878 */
[----:B------:R-:W-:Y:S03]  /*b920*/  LOP3.LUT R144, R157, 0xff, RZ, 0xc0, !PT ;  /* 0x000000ff9d907812 */ /* 0x000fe600078ec0ff */
[----:B------:R-:W-:Y:S02]  /*b930*/  SHF.R.U32.HI R163, RZ, 0x18, R163 ;  /* 0x00000018ffa37819 */ /* 0x000fe400000116a3 */
[----:B------:R-:W-:Y:S02]  /*b940*/  PRMT R172, R147, 0x5410, R146 ;  /* 0x0000541093ac7816 */ /* 0x000fe40000000092 */
[-C--:B------:R-:W-:Y:S01]  /*b950*/  HMMA.16816.F32 R124, R148, R154.reuse, R124 ;  /* 0x0000009a947c723c */ /* 0x080fe2000000187c */
[----:B------:R-:W-:Y:S03]  /*b960*/  PRMT R173, R145, 0x5410, R163 ;  /* 0x0000541091ad7816 */ /* 0x000fe600000000a3 */
[--C-:B------:R-:W-:Y:S01]  /*b970*/  PRMT R176, R144, 0x5410, R0.reuse ;  /* 0x0000541090b07816 */ /* 0x100fe20000000000 */
[--C-:B------:R-:W-:Y:S01]  /*b980*/  HSET2.LE.AND R172, R172, R178.reuse, PT ;  /* 0x000000b2acac7233 */ /* 0x100fe20003803000 */
[----:B------:R-:W2:Y:S01]  /*b990*/  LDSM.16.MT88.4 R144, [R193+0xa800] ;  /* 0x00a80000c190783b */ /* 0x000ea20000004200 */
[--C-:B------:R-:W-:Y:S01]  /*b9a0*/  SHF.R.U32.HI R163, RZ, 0x10, R157.reuse ;  /* 0x00000010ffa37819 */ /* 0x100fe2000001169d */
[----:B------:R-:W-:Y:S01]  /*b9b0*/  HMMA.16816.F32 R128, R140, R154, R128 ;  /* 0x0000009a8c80723c */ /* 0x000fe20000001880 */
[----:B------:R-:W-:Y:S03]  /*b9c0*/  SHF.R.U32.HI R157, RZ, 0x18, R157 ;  /* 0x00000018ff9d7819 */ /* 0x000fe6000001169d */
[----:B------:R-:W-:Y:S01]  /*b9d0*/  LOP3.LUT R163, R163, 0xff, RZ, 0xc0, !PT ;  /* 0x000000ffa3a37812 */ /* 0x000fe200078ec0ff */
[--C-:B------:R-:W-:Y:S01]  /*b9e0*/  HSET2.LE.AND R173, R173, R178.reuse, PT ;  /* 0x000000b2adad7233 */ /* 0x100fe20003803000 */
[----:B------:R-:W-:Y:S01]  /*b9f0*/  LOP3.LUT R172, R172, R160, RZ, 0xc0, !PT ;  /* 0x000000a0acac7212 */ /* 0x000fe200078ec0ff */
[--C-:B------:R-:W-:Y:S01]  /*ba00*/  HSET2.LE.AND R176, R176, R178.reuse, PT ;  /* 0x000000b2b0b07233 */ /* 0x100fe20003803000 */
[----:B------:R-:W-:Y:S04]  /*ba10*/  PRMT R157, R163, 0x5410, R157 ;  /* 0x00005410a39d7816 */ /* 0x000fe8000000009d */
[C---:B------:R-:W-:Y:S01]  /*ba20*/  PRMT R0, R2.reuse, 0x7632, R0 ;  /* 0x0000763202007816 */ /* 0x040fe20000000000 */
[--C-:B------:R-:W-:Y:S01]  /*ba30*/  HSET2.LE.AND R177, R157, R178.reuse, PT ;  /* 0x000000b29db17233 */ /* 0x100fe20003803000 */
[----:B------:R-:W-:Y:S01]  /*ba40*/  LOP3.LUT R173, R173, R161, RZ, 0xc0, !PT ;  /* 0x000000a1adad7212 */ /* 0x000fe200078ec0ff */
[----:B------:R-:W-:Y:S01]  /*ba50*/  HSET2.LE.AND R178, R165, R178, PT ;  /* 0x000000b2a5b27233 */ /* 0x000fe20003803000 */
[----:B------:R-:W-:Y:S01]  /*ba60*/  LOP3.LUT R175, R175, R139, RZ, 0xc0, !PT ;  /* 0x0000008bafaf7212 */ /* 0x000fe200078ec0ff */
[----:B------:R-:W-:Y:S01]  /*ba70*/  @!P0 HADD2 R236, -R0.H0_H0, -RZ.H0_H0 ;  /* 0xa00000ff00ec8230 */ /* 0x000fe20000000900 */
[----:B------:R-:W-:Y:S02]  /*ba80*/  PRMT R132, R2, 0x5410, R0 ;  /* 0x0000541002847816 */ /* 0x000fe40000000000 */
[----:B------:R-:W-:Y:S02]  /*ba90*/  @!P6 PRMT R138, R248, 0x5410, RZ ;  /* 0x00005410f88ae816 */ /* 0x000fe400000000ff */
[----:B------:R-:W-:Y:S02]  /*baa0*/  @!P4 PRMT R137, R240, 0x5410, RZ ;  /* 0x00005410f089c816 */ /* 0x000fe400000000ff */
[----:B------:R-:W-:Y:S01]  /*bab0*/  @!P3 PRMT R2, R237, 0x5410, RZ ;  /* 0x00005410ed02b816 */ /* 0x000fe200000000ff */
[----:B------:R3:W-:Y:S01]  /*bac0*/  STG.E.U16 [R190.64+0x30], R138 ;  /* 0x0000308abe007986 */ /* 0x0007e2000c101510 */
[----:B------:R-:W-:Y:S02]  /*bad0*/  @!P0 PRMT R0, R236, 0x5410, RZ ;  /* 0x00005410ec008816 */ /* 0x000fe400000000ff */
[----:B------:R-:W-:Y:S01]  /*bae0*/  LOP3.LUT R176, R176, R159, RZ, 0xc0, !PT ;  /* 0x0000009fb0b07212 */ /* 0x000fe200078ec0ff */
[----:B------:R4:W-:Y:S01]  /*baf0*/  STG.E.U16 [R190.64+0x32], R137 ;  /* 0x00003289be007986 */ /* 0x0009e2000c101510 */
[----:B------:R-:W-:Y:S02]  /*bb00*/  LOP3.LUT R177, R177, R156, RZ, 0xc0, !PT ;  /* 0x0000009cb1b17212 */ /* 0x000fe400078ec0ff */
[----:B------:R-:W-:Y:S01]  /*bb10*/  LOP3.LUT R178, R178, R132, RZ, 0xc0, !PT ;  /* 0x00000084b2b27212 */ /* 0x000fe200078ec0ff */
[----:B------:R5:W-:Y:S01]  /*bb20*/  STG.E.U16 [R210.64+0x2e], R2 ;  /* 0x00002e02d2007986 */ /* 0x000be2000c101510 */
[----:B------:R-:W-:Y:S01]  /*bb30*/  ISETP.GE.U32.AND P6, PT, R233, R170, PT ;  /* 0x000000aae900720c */ /* 0x000fe20003fc6070 */
[----:B------:R-:W-:Y:S01]  /*bb40*/  IMAD.MOV.U32 R132, RZ, RZ, R134 ;  /* 0x000000ffff847224 */ /* 0x000fe200078e0086 */
[----:B------:R-:W-:Y:S01]  /*bb50*/  IADD3 R139, P0, R188, -0x40, RZ ;  /* 0xffffffc0bc8b7810 */ /* 0x000fe20007f1e0ff */
[----:B------:R1:W-:Y:S01]  /*bb60*/  STG.E.U16 [R210.64+0x30], R0 ;  /* 0x00003000d2007986 */ /* 0x0003e2000c101510 */
[-C--:B--2---:R-:W-:Y:S03]  /*bb70*/  HMMA.16816.F32 R152, R172, R144.reuse, R4 ;  /* 0x00000090ac98723c */ /* 0x084fe60000001804 */
[----:B------:R-:W2:Y:S05]  /*bb80*/  LDSM.16.MT88.4 R4, [R198+0xa800] ;  /* 0x00a80000c604783b */ /* 0x000eaa0000004200 */
[C---:B------:R-:W-:Y:S01]  /*bb90*/  HMMA.16816.F32 R168, R176.reuse, R144, R8 ;  /* 0x00000090b0a8723c */ /* 0x040fe20000001808 */
[----:B------:R-:W-:Y:S02]  /*bba0*/  @!P6 HADD2 R238, -R3.H1_H1, -RZ.H0_H0 ;  /* 0xa00000ff03eee230 */ /* 0x000fe40000000d00 */
[----:B------:R-:W2:Y:S01]  /*bbb0*/  LDSM.16.MT88.4 R8, [R197+0xa800] ;  /* 0x00a80000c508783b */ /* 0x000ea20000004200 */
[----:B---3--:R-:W-:Y:S04]  /*bbc0*/  IADD3.X R138, R189, -0x1, RZ, P0, !PT ;  /* 0xffffffffbd8a7810 */ /* 0x008fe800007fe4ff */
[-C--:B------:R-:W-:Y:S01]  /*bbd0*/  HMMA.16816.F32 R164, R176, R146.reuse, R12 ;  /* 0x00000092b0a4723c */ /* 0x080fe2000000180c */
[----:B------:R-:W-:Y:S01]  /*bbe0*/  ISETP.LT.AND P0, PT, RZ, UR22, PT ;  /* 0x00000016ff007c0c */ /* 0x000fe2000bf01270 */
[----:B------:R-:W-:Y:S01]  /*bbf0*/  UIADD3 UR22, UR22, -0x1, URZ ;  /* 0xffffffff16167890 */ /* 0x000fe2000fffe03f */
[----:B------:R-:W3:Y:S01]  /*bc00*/  LDSM.16.MT88.4 R12, [R193+0xb800] ;  /* 0x00b80000c10c783b */ /* 0x000ee20000004200 */
[----:B----4-:R-:W-:Y:S02]  /*bc10*/  IMAD.MOV.U32 R137, RZ, RZ, R133 ;  /* 0x000000ffff897224 */ /* 0x010fe400078e0085 */
[----:B-----5:R-:W-:Y:S02]  /*bc20*/  FADD.FTZ R2, R215, R219 ;  /* 0x000000dbd7027221 */ /* 0x020fe40000010000 */
[C---:B------:R-:W-:Y:S03]  /*bc30*/  HMMA.16816.F32 R148, R172.reuse, R146, R16 ;  /* 0x00000092ac94723c */ /* 0x040fe60000001810 */
[----:B------:R-:W4:Y:S01]  /*bc40*/  LDSM.16.MT88.4 R16, [R195+0xb800] ;  /* 0x00b80000c310783b */ /* 0x000f220000004200 */
[----:B-1----:R-:W-:Y:S02]  /*bc50*/  FADD.FTZ R0, R213, R218 ;  /* 0x000000dad5007221 */ /* 0x002fe40000010000 */
[----:B------:R-:W-:Y:S02]  /*bc60*/  FADD.FTZ R211, R185, R186 ;  /* 0x000000bab9d37221 */ /* 0x000fe40000010000 */
[-C--:B------:R-:W-:Y:S01]  /*bc70*/  HMMA.16816.F32 R144, R172, R180.reuse, R20 ;  /* 0x000000b4ac90723c */ /* 0x080fe20000001814 */
[----:B------:R-:W-:Y:S02]  /*bc80*/  FADD.FTZ R210, R187, R0 ;  /* 0x00000000bbd27221 */ /* 0x000fe40000010000 */
[----:B------:R-:W1:Y:S01]  /*bc90*/  LDSM.16.MT88.4 R20, [R198+0xb800] ;  /* 0x00b80000c614783b */ /* 0x000e620000004200 */
[----:B------:R-:W-:Y:S04]  /*bca0*/  IMAD.MOV.U32 R0, RZ, RZ, R136 ;  /* 0x000000ffff007224 */ /* 0x000fe800078e0088 */
[C---:B------:R-:W-:Y:S03]  /*bcb0*/  HMMA.16816.F32 R160, R176.reuse, R180, R24 ;  /* 0x000000b4b0a0723c */ /* 0x040fe60000001818 */
[----:B------:R-:W5:Y:S05]  /*bcc0*/  LDSM.16.MT88.4 R24, [R197+0xb800] ;  /* 0x00b80000c518783b */ /* 0x000f6a0000004200 */
[-C--:B------:R-:W-:Y:S08]  /*bcd0*/  HMMA.16816.F32 R156, R176, R182.reuse, R28 ;  /* 0x000000b6b09c723c */ /* 0x080ff0000000181c */
[C---:B------:R-:W-:Y:S08]  /*bce0*/  HMMA.16816.F32 R140, R172.reuse, R182, R32 ;  /* 0x000000b6ac8c723c */ /* 0x040ff00000001820 */
[-C--:B--2---:R-:W-:Y:S08]  /*bcf0*/  HMMA.16816.F32 R36, R172, R4.reuse, R36 ;  /* 0x00000004ac24723c */ /* 0x084ff00000001824 */
[C---:B------:R-:W-:Y:S07]  /*bd00*/  HMMA.16816.F32 R40, R176.reuse, R4, R40 ;  /* 0x00000004b028723c */ /* 0x040fee0000001828 */
[----:B------:R-:W-:Y:S01]  /*bd10*/  @P6 PRMT R4, R3, 0x7632, R4 ;  /* 0x0000763203046816 */ /* 0x000fe20000000004 */
[-C--:B------:R-:W-:Y:S01]  /*bd20*/  HMMA.16816.F32 R44, R176, R6.reuse, R44 ;  /* 0x00000006b02c723c */ /* 0x080fe2000000182c */
[----:B------:R-:W-:Y:S03]  /*bd30*/  @!P5 PRMT R3, R239, 0x5410, RZ ;  /* 0x00005410ef03d816 */ /* 0x000fe600000000ff */
[----:B------:R-:W-:Y:S02]  /*bd40*/  @!P6 PRMT R4, R238, 0x5410, RZ ;  /* 0x00005410ee04e816 */ /* 0x000fe400000000ff */
[----:B------:R2:W-:Y:S02]  /*bd50*/  STG.E.U16 [R208.64+0x30], R3 ;  /* 0x00003003d0007986 */ /* 0x0005e4000c101510 */
[C---:B------:R-:W-:Y:S02]  /*bd60*/  HMMA.16816.F32 R48, R172.reuse, R6, R48 ;  /* 0x00000006ac30723c */ /* 0x040fe40000001830 */
[----:B------:R1:W-:Y:S06]  /*bd70*/  STG.E.U16 [R208.64+0x32], R4 ;  /* 0x00003204d0007986 */ /* 0x0003ec000c101510 */
[-C--:B------:R-:W-:Y:S08]  /*bd80*/  HMMA.16816.F32 R52, R172, R8.reuse, R52 ;  /* 0x00000008ac34723c */ /* 0x080ff00000001834 */
[C---:B------:R-:W-:Y:S08]  /*bd90*/  HMMA.16816.F32 R56, R176.reuse, R8, R56 ;  /* 0x00000008b038723c */ /* 0x040ff00000001838 */
[-C--:B------:R-:W-:Y:S01]  /*bda0*/  HMMA.16816.F32 R60, R176, R10.reuse, R60 ;  /* 0x0000000ab03c723c */ /* 0x080fe2000000183c */
[----:B--2---:R-:W-:Y:S03]  /*bdb0*/  IMAD.MOV.U32 R3, RZ, RZ, R135 ;  /* 0x000000ffff037224 */ /* 0x004fe600078e0087 */
[----:B-1----:R-:W-:Y:S02]  /*bdc0*/  FADD.FTZ R208, R226, R216 ;  /* 0x000000d8e2d07221 */ /* 0x002fe40000010000 */
[----:B------:R-:W-:Y:S02]  /*bdd0*/  FADD.FTZ R209, R214, R2 ;  /* 0x00000002d6d17221 */ /* 0x000fe40000010000 */
[C---:B------:R-:W-:Y:S08]  /*bde0*/  HMMA.16816.F32 R64, R172.reuse, R10, R64 ;  /* 0x0000000aac40723c */ /* 0x040ff00000001840 */
[-C--:B---3--:R-:W-:Y:S08]  /*bdf0*/  HMMA.16816.F32 R68, R172, R12.reuse, R68 ;  /* 0x0000000cac44723c */ /* 0x088ff00000001844 */
        /* <DEDUP_REMOVED lines=11> */
[-C--:B-----5:R-:W-:Y:S08]  /*beb0*/  HMMA.16816.F32 R116, R172, R24.reuse, R116 ;  /* 0x00000018ac74723c */ /* 0x0a0ff00000001874 */
[C---:B------:R-:W-:Y:S08]  /*bec0*/  HMMA.16816.F32 R120, R176.reuse, R24, R120 ;  /* 0x00000018b078723c */ /* 0x040ff00000001878 */
[-C--:B------:R-:W-:Y:S08]  /*bed0*/  HMMA.16816.F32 R124, R176, R26.reuse, R124 ;  /* 0x0000001ab07c723c */ /* 0x080ff0000000187c */
[----:B------:R-:W-:Y:S01]  /*bee0*/  HMMA.16816.F32 R128, R172, R26, R128 ;  /* 0x0000001aac80723c */ /* 0x000fe20000001880 */
[----:B------:R-:W-:-:S07]  /*bef0*/  @P0 BRA `(.L_x_1732) ;  /* 0xffffbaf000000947 */ /* 0x000fce000383ffff */
.L_x_1731:
[----:B-1----:R-:W1:Y:S01]  /*bf00*/  SHFL.BFLY PT, R0, R208, 0x2, 0x1f ;  /* 0x0c401f00d0007f89 */ /* 0x002e6200000e0000 */
[----:B------:R-:W2:Y:S01]  /*bf10*/  S2UR UR6, SR_CTAID.Y ;  /* 0x00000000000679c3 */ /* 0x000ea20000002600 */
[----:B------:R-:W-:Y:S01]  /*bf20*/  UISETP.NE.AND UP0, UPT, UR9, -0x1, UPT ;  /* 0xffffffff0900788c */ /* 0x000fe2000bf05270 */
[----:B------:R-:W-:Y:S01]  /*bf30*/  BSSY B0, `(.L_x_1735) ;  /* 0x00001b0000007945 */ /* 0x000fe20003800000 */
[----:B------:R-:W3:Y:S01]  /*bf40*/  SHFL.BFLY PT, R2, R209, 0x2, 0x1f ;  /* 0x0c401f00d1027f89 */ /* 0x000ee200000e0000 */
[----:B------:R-:W-:-:S02]  /*bf50*/  ULDC.64 UR4, c[0x0][0x1e8] ;  /* 0x00007a0000047ab9 */ /* 0x000fc40000000a00 */
[----:B------:R-:W-:Y:S01]  /*bf60*/  ULDC UR8, c[0x0][0x214] ;  /* 0x0000850000087ab9 */ /* 0x000fe20000000800 */
[----:B------:R-:W4:Y:S01]  /*bf70*/  SHFL.BFLY PT, R3, R211, 0x2, 0x1f ;  /* 0x0c401f00d3037f89 */ /* 0x000f2200000e0000 */
[----:B------:R-:W4:Y:S01]  /*bf80*/  S2UR UR11, SR_CTAID.X ;  /* 0x00000000000b79c3 */ /* 0x000f220000002500 */
[----:B------:R-:W-:Y:S02]  /*bf90*/  UMOV UR26, URZ ;  /* 0x0000003f001a7c82 */ /* 0x000fe40008000000 */
[----:B------:R-:W4:Y:S01]  /*bfa0*/  S2R R174, SR_TID.X ;  /* 0x0000000000ae7919 */ /* 0x000f220000002100 */
[----:B------:R-:W-:Y:S02]  /*bfb0*/  @UP0 UIMAD.WIDE.U32 UR14, UR9, UR4, URZ ;  /* 0x00000004090e02a5 */ /* 0x000fe4000f8e003f */
[----:B------:R-:W-:Y:S02]  /*bfc0*/  UMOV UR27, URZ ;  /* 0x0000003f001b7c82 */ /* 0x000fe40008000000 */
[----:B------:R-:W-:Y:S01]  /*bfd0*/  @UP0 UIMAD UR7, UR9, UR5, UR15 ;  /* 0x00000005090702a4 */ /* 0x000fe2000f8e020f */
[----:B------:R-:W4:Y:S02]  /*bfe0*/  S2UR UR12, SR_CTAID.Z ;  /* 0x00000000000c79c3 */ /* 0x000f240000002700 */
        /* <DEDUP_REMOVED lines=9> */
[----:B------:R-:W-:-:S02]  /*c080*/  MOV R3, 0x3f800000 ;  /* 0x3f80000000037802 */ /* 0x000fc40000000f00 */
[----:B------:R-:W3:Y:S01]  /*c090*/  SHFL.BFLY PT, R2, R209, 0x1, 0x1f ;  /* 0x0c201f00d1027f89 */ /* 0x000ee200000e0000 */
[----:B------:R-:W-:Y:S01]  /*c0a0*/  ULDC.U8 UR4, c[0x0][0x329] ;  /* 0x0000ca4000047ab9 */ /* 0x000fe20000000000 */
[----:B------:R-:W-:Y:S01]  /*c0b0*/  SHF.R.S32.HI R173, RZ, 0x1f, R174 ;  /* 0x0000001fffad7819 */ /* 0x000fe200000114ae */
[----:B------:R-:W-:Y:S01]  /*c0c0*/  UISETP.NE.AND UP1, UPT, UR4, URZ, UPT ;  /* 0x0000003f0400728c */ /* 0x000fe2000bf25270 */
[----:B------:R-:W4:Y:S01]  /*c0d0*/  SHFL.BFLY PT, R7, R211, 0x1, 0x1f ;  /* 0x0c201f00d3077f89 */ /* 0x000f2200000e0000 */
[----:B------:R-:W-:Y:S02]  /*c0e0*/  @!UP0 UIMAD UR13, UR6, UR5, UR13 ;  /* 0x00000005060d82a4 */ /* 0x000fe4000f8e020d */
[----:B------:R-:W-:Y:S02]  /*c0f0*/  @!UP0 UMOV UR14, UR22 ;  /* 0x00000016000e8c82 */ /* 0x000fe40008000000 */
[----:B------:R-:W-:Y:S02]  /*c100*/  ULDC.U8 UR5, c[0x0][0x328] ;  /* 0x0000ca0000057ab9 */ /* 0x000fe40000000000 */
[----:B------:R-:W-:-:S02]  /*c110*/  UISETP.NE.AND UP2, UPT, UR5, URZ, UPT ;  /* 0x0000003f0500728c */ /* 0x000fc4000bf45270 */
[----:B------:R-:W-:Y:S02]  /*c120*/  @!UP0 UIADD3 UR7, UR23, UR13, URZ ;  /* 0x0000000d17078290 */ /* 0x000fe4000fffe03f */
[----:B------:R-:W-:Y:S01]  /*c130*/  UISETP.NE.OR UP3, UPT, UR4, URZ, !UP2 ;  /* 0x0000003f0400728c */ /* 0x000fe2000d765670 */
[----:B-1----:R-:W-:Y:S01]  /*c140*/  FADD.FTZ R210, R0, R210 ;  /* 0x000000d200d27221 */ /* 0x002fe20000010000 */
[----:B------:R-:W-:Y:S01]  /*c150*/  MOV R0, 0x3f800000 ;  /* 0x3f80000000007802 */ /* 0x000fe20000000f00 */
[----:B------:R-:W-:Y:S01]  /*c160*/  @UP1 ULDC UR15, c[0x0][0x210] ;  /* 0x00008400000f1ab9 */ /* 0x000fe20000000800 */
[----:B--2---:R-:W-:Y:S02]  /*c170*/  FADD.FTZ R208, R208, R4 ;  /* 0x00000004d0d07221 */ /* 0x004fe40000010000 */
[----:B------:R-:W1:Y:S01]  /*c180*/  SHFL.BFLY PT, R6, R210, 0x1, 0x1f ;  /* 0x0c201f00d2067f89 */ /* 0x000e6200000e0000 */
[----:B------:R-:W-:Y:S01]  /*c190*/  LEA.HI R4, R173, R174, RZ, 0x2 ;  /* 0x000000aead047211 */ /* 0x000fe200078f10ff */
[----:B------:R-:W-:Y:S01]  /*c1a0*/  ULDC UR5, c[0x0][0x234] ;  /* 0x00008d0000057ab9 */ /* 0x000fe20000000800 */
[----:B---3--:R-:W-:Y:S01]  /*c1b0*/  FADD.FTZ R209, R209, R2 ;  /* 0x00000002d1d17221 */ /* 0x008fe20000010000 */
[----:B------:R-:W-:Y:S01]  /*c1c0*/  FSETP.NE.FTZ.AND P6, PT, R208, RZ, PT ;  /* 0x000000ffd000720b */ /* 0x000fe20003fd5000 */
[----:B------:R-:W-:Y:S01]  /*c1d0*/  @UP1 UIMAD UR15, UR15, UR8, URZ ;  /* 0x000000080f0f12a4 */ /* 0x000fe2000f8e023f */
[--C-:B------:R-:W-:Y:S01]  /*c1e0*/  SHF.R.S32.HI R2, RZ, 0x2, R4.reuse ;  /* 0x00000002ff027819 */ /* 0x100fe20000011404 */
[----:B----4-:R-:W-:Y:S01]  /*c1f0*/  FADD.FTZ R211, R211, R7 ;  /* 0x00000007d3d37221 */ /* 0x010fe20000010000 */
[----:B------:R-:W-:Y:S01]  /*c200*/  SHF.R.S32.HI R5, RZ, 0x1f, R4 ;  /* 0x0000001fff057819 */ /* 0x000fe20000011404 */
[----:B------:R-:W-:Y:S01]  /*c210*/  @!UP1 USEL UR15, UR8, UR5, !UP2 ;  /* 0x00000005080f9287 */ /* 0x000fe2000d000000 */
[----:B------:R-:W-:Y:S01]  /*c220*/  FSETP.NE.FTZ.AND P5, PT, R209, RZ, PT ;  /* 0x000000ffd100720b */ /* 0x000fe20003fb5000 */
[----:B------:R-:W-:Y:S01]  /*c230*/  ULDC UR4, c[0x0][0x1c0] ;  /* 0x0000700000047ab9 */ /* 0x000fe20000000800 */
[----:B------:R-:W-:Y:S01]  /*c240*/  LEA.HI R5, R5, R2, RZ, 0x3 ;  /* 0x0000000205057211 */ /* 0x000fe200078f18ff */
[----:B------:R-:W-:Y:S01]  /*c250*/  @UP1 UMOV UR18, 0x1 ;  /* 0x0000000100121882 */ /* 0x000fe20000000000 */
[----:B------:R-:W-:Y:S01]  /*c260*/  FSETP.NE.FTZ.AND P3, PT, R211, RZ, PT ;  /* 0x000000ffd300720b */ /* 0x000fe20003f75000 */
[----:B------:R-:W-:Y:S01]  /*c270*/  @!UP1 UIMAD UR18, UR15, UR4, URZ ;  /* 0x000000040f1292a4 */ /* 0x000fe2000f8e023f */
[----:B------:R-:W-:Y:S01]  /*c280*/  LOP3.LUT R25, R5, 0xfffffff8, RZ, 0xc0, !PT ;  /* 0xfffffff805197812 */ /* 0x000fe200078ec0ff */
[----:B------:R-:W2:Y:S01]  /*c290*/  @P6 MUFU.RCP R0, R208 ;  /* 0x000000d000006308 */ /* 0x000ea20000001000 */
[-C--:B------:R-:W-:Y:S01]  /*c2a0*/  LEA.HI R173, R173, R174.reuse, RZ, 0x5 ;  /* 0x000000aeadad7211 */ /* 0x080fe200078f28ff */
[----:B------:R-:W-:Y:S01]  /*c2b0*/  @!UP3 UIMAD UR20, UR6, UR8, URZ ;  /* 0x000000080614b2a4 */ /* 0x000fe2000f8e023f */
[----:B------:R-:W-:Y:S01]  /*c2c0*/  IADD3 R25, R2, -R25, RZ ;  /* 0x8000001902197210 */ /* 0x000fe20007ffe0ff */
[----:B------:R-:W-:Y:S01]  /*c2d0*/  @UP1 ULDC UR19, c[0x0][0x210] ;  /* 0x0000840000131ab9 */ /* 0x000fe20000000800 */
[----:B------:R-:W-:Y:S01]  /*c2e0*/  MOV R2, 0x3f800000 ;  /* 0x3f80000000027802 */ /* 0x000fe20000000f00 */
[----:B------:R-:W-:Y:S01]  /*c2f0*/  UIMAD UR4, UR6, UR18, URZ ;  /* 0x00000012060472a4 */ /* 0x000fe2000f8e023f */
[----:B-1----:R-:W-:Y:S01]  /*c300*/  FADD.FTZ R210, R210, R6 ;  /* 0x00000006d2d27221 */ /* 0x002fe20000010000 */
[----:B------:R-:W-:Y:S01]  /*c310*/  @P5 MUFU.RCP R3, R209 ;  /* 0x000000d100035308 */ /* 0x000fe20000001000 */
[----:B------:R-:W-:Y:S01]  /*c320*/  LOP3.LUT R4, R4, 0x3ffffffc, RZ, 0xc0, !PT ;  /* 0x3ffffffc04047812 */ /* 0x000fe200078ec0ff */
[----:B------:R-:W-:Y:S01]  /*c330*/  @!UP1 UMOV UR19, 0x1 ;  /* 0x0000000100139882 */ /* 0x000fe20000000000 */
[----:B------:R-:W-:Y:S01]  /*c340*/  SHF.R.S32.HI R6, RZ, 0x5, R173 ;  /* 0x00000005ff067819 */ /* 0x000fe200000114ad */
[----:B------:R-:W-:Y:S01]  /*c350*/  @!UP3 USEL UR20, UR20, UR9, !UP0 ;  /* 0x000000091414b287 */ /* 0x000fe2000c000000 */
[----:B------:R-:W-:Y:S01]  /*c360*/  FSETP.NE.FTZ.AND P4, PT, R210, RZ, PT ;  /* 0x000000ffd200720b */ /* 0x000fe20003f95000 */
[----:B------:R-:W-:Y:S01]  /*c370*/  UIMAD UR11, UR11, UR19, URZ ;  /* 0x000000130b0b72a4 */ /* 0x000fe2000f8e023f */
[----:B------:R-:W-:Y:S01]  /*c380*/  IADD3 R4, -R4, R174, RZ ;  /* 0x000000ae04047210 */ /* 0x000fe20007ffe1ff */
[----:B--2---:R-:W-:Y:S01]  /*c390*/  FMUL.FTZ R0, R0, c[0x0][0x2dc] ;  /* 0x0000b70000007a20 */ /* 0x004fe20000410000 */
[----:B------:R-:W-:Y:S01]  /*c3a0*/  R2P PR, R25, 0x6 ;  /* 0x0000000619007804 */ /* 0x000fe20000000000 */
[----:B------:R-:W-:Y:S01]  /*c3b0*/  USEL UR4, UR4, URZ, UP3 ;  /* 0x0000003f04047287 */ /* 0x000fe20009800000 */
[----:B------:R-:W-:Y:S01]  /*c3c0*/  LEA R172, R6, R4, 0x9 ;  /* 0x0000000406ac7211 */ /* 0x000fe200078e48ff */
[C---:B------:R-:W-:Y:S01]  /*c3d0*/  FMUL.FTZ R14, R0.reuse, R141 ;  /* 0x0000008d000e7220 */ /* 0x040fe20000410000 */
[----:B------:R-:W-:Y:S01]  /*c3e0*/  USHF.L.U32 UR11, UR11, 0x7, URZ ;  /* 0x000000070b0b7899 */ /* 0x000fe2000800063f */
[C---:B------:R-:W-:Y:S01]  /*c3f0*/  FMUL.FTZ R152, R0.reuse, R152 ;  /* 0x0000009800987220 */ /* 0x040fe20000410000 */
[----:B------:R-:W-:Y:S01]  /*c400*/  UIMAD UR15, UR12, UR15, UR4 ;  /* 0x0000000f0c0f72a4 */ /* 0x000fe2000f8e0204 */
[C---:B------:R-:W-:Y:S01]  /*c410*/  FMUL.FTZ R5, R0.reuse, R153 ;  /* 0x0000009900057220 */ /* 0x040fe20000410000 */
[----:B------:R-:W-:Y:S01]  /*c420*/  @!UP3 UMOV UR26, UR20 ;  /* 0x00000014001abc82 */ /* 0x000fe20008000000 */
[C---:B------:R-:W-:Y:S01]  /*c430*/  FMUL.FTZ R148, R0.reuse, R148 ;  /* 0x0000009400947220 */ /* 0x040fe20000410000 */
[----:B------:R-:W1:Y:S01]  /*c440*/  @P4 MUFU.RCP R2, R210 ;  /* 0x000000d200024308 */ /* 0x000e620000001000 */
[C---:B------:R-:W-:Y:S01]  /*c450*/  FMUL.FTZ R149, R0.reuse, R149 ;  /* 0x0000009500957220 */ /* 0x040fe20000410000 */
[----:B------:R-:W-:Y:S01]  /*c460*/  F2FP.PACK_AB R5, R5, R152 ;  /* 0x000000980505723e */ /* 0x000fe200000000ff */
[C---:B------:R-:W-:Y:S01]  /*c470*/  FMUL.FTZ R144, R0.reuse, R144 ;  /* 0x0000009000907220 */ /* 0x040fe20000410000 */
[----:B------:R-:W-:Y:S01]  /*c480*/  USHF.R.S32.HI UR4, URZ, 0x1f, UR11 ;  /* 0x0000001f3f047899 */ /* 0x000fe2000801140b */
[C---:B------:R-:W-:Y:S01]  /*c490*/  FMUL.FTZ R11, R0.reuse, R145 ;  /* 0x00000091000b7220 */ /* 0x040fe20000410000 */
[----:B------:R-:W-:Y:S01]  /*c4a0*/  @!UP3 USHF.R.S32.HI UR27, URZ, 0x1f, UR20 ;  /* 0x0000001f3f1bb899 */ /* 0x000fe20008011414 */
[C---:B------:R-:W-:Y:S01]  /*c4b0*/  FMUL.FTZ R140, R0.reuse, R140 ;  /* 0x0000008c008c7220 */ /* 0x040fe20000410000 */
[----:B------:R-:W-:Y:S01]  /*c4c0*/  USHF.R.S32.HI UR5, URZ, 0x1f, UR15 ;  /* 0x0000001f3f057899 */ /* 0x000fe2000801140f */
[C---:B------:R-:W-:Y:S01]  /*c4d0*/  FMUL.FTZ R18, R0.reuse, R36 ;  /* 0x0000002400127220 */ /* 0x040fe20000410000 */
[----:B------:R-:W-:Y:S01]  /*c4e0*/  F2FP.PACK_AB R11, R11, R144 ;  /* 0x000000900b0b723e */ /* 0x000fe200000000ff */
[----:B------:R-:W-:Y:S01]  /*c4f0*/  FMUL.FTZ R21, R0, R37 ;  /* 0x0000002500157220 */ /* 0x000fe20000410000 */
[----:B------:R-:W-:Y:S01]  /*c500*/  F2FP.PACK_AB R14, R14, R140 ;  /* 0x0000008c0e0e723e */ /* 0x000fe200000000ff */
[C---:B------:R-:W-:Y:S01]  /*c510*/  FMUL.FTZ R132, R0.reuse, R48 ;  /* 0x0000003000847220 */ /* 0x040fe20000410000 */
[----:B------:R-:W-:Y:S01]  /*c520*/  UIADD3 UR11, UP2, UP1, UR11, UR26, UR15 ;  /* 0x0000001a0b0b7290 */ /* 0x000fe2000f95e00f */
[C---:B------:R-:W-:Y:S01]  /*c530*/  FMUL.FTZ R35, R0.reuse, R49 ;  /* 0x0000003100237220 */ /* 0x040fe20000410000 */
[----:B------:R-:W-:Y:S01]  /*c540*/  F2FP.PACK_AB R21, R21, R18 ;  /* 0x000000121515723e */ /* 0x000fe200000000ff */
[C---:B------:R-:W-:Y:S01]  /*c550*/  FMUL.FTZ R138, R0.reuse, R52 ;  /* 0x00000034008a7220 */ /* 0x040fe20000410000 */
[----:B------:R-:W-:Y:S01]  /*c560*/  UIADD3.X UR4, UR4, UR27, UR5, UP2, UP1 ;  /* 0x0000001b04047290 */ /* 0x000fe200097e2405 */
        /* <DEDUP_REMOVED lines=26> */
[C---:B------:R-:W-:Y:S02]  /*c710*/  FMUL.FTZ R65, R2.reuse, R45 ;  /* 0x0000002d02417220 */ /* 0x040fe40000410000 */
        /* <DEDUP_REMOVED lines=8> */
[----:B------:R-:W-:Y:S02]  /*c7a0*/  FMUL.FTZ R156, R2, R156 ;  /* 0x0000009c029c7220 */ /* 0x000fe40000410000 */
[----:B-1----:R-:W-:Y:S01]  /*c7b0*/  FMUL.FTZ R0, R0, c[0x0][0x2dc] ;  /* 0x0000b70000007a20 */ /* 0x002fe20000410000 */
[----:B------:R-:W-:Y:S01]  /*c7c0*/  F2FP.PACK_AB R15, R15, R160 ;  /* 0x000000a00f0f723e */ /* 0x000fe200000000ff */
[----:B------:R-:W-:-:S02]  /*c7d0*/  FMUL.FTZ R23, R2, R157 ;  /* 0x0000009d02177220 */ /* 0x000fc40000410000 */
[C---:B------:R-:W-:Y:S02]  /*c7e0*/  FMUL.FTZ R17, R2.reuse, R40 ;  /* 0x0000002802117220 */ /* 0x040fe40000410000 */
        /* <DEDUP_REMOVED lines=34> */
[----:B------:R-:W-:Y:S02]  /*ca10*/  FMUL.FTZ R31, R3, R66 ;  /* 0x00000042031f7220 */ /* 0x000fe40000410000 */
        /* <DEDUP_REMOVED lines=230> */
[C---:B------:R-:W-:Y:S02]  /*d880*/  IADD3 R0, R175.reuse, 0x48, RZ ;  /* 0x00000048af007810 */ /* 0x040fe40007ffe0ff */
[----:B------:R-:W-:Y:S02]  /*d890*/  ISETP.GE.AND P4, PT, R2, UR24, PT ;  /* 0x0000001802007c0c */ /* 0x000fe4000bf86270 */
[----:B------:R-:W-:Y:S01]  /*d8a0*/  ISETP.GE.AND P3, PT, R0, UR24, PT ;  /* 0x0000001800007c0c */ /* 0x000fe2000bf66270 */
[----:B------:R-:W-:-:S05]  /*d8b0*/  @!P6 IMAD R4, R175, UR19, RZ ;  /* 0x00000013af04ec24 */ /* 0x000fca000f8e02ff */
[----:B--2---:R-:W-:Y:S01]  /*d8c0*/  @!P6 IADD3 R5, P0, R4, UR11, RZ ;  /* 0x0000000b0405ec10 */ /* 0x004fe2000ff1e0ff */
        /* <DEDUP_REMOVED lines=12> */
[----:B------:R-:W-:Y:S02]  /*d990*/  @!P5 LEA.HI.X R7, R7, c[0x0][0x204], R3, 0x2, P2 ;  /* 0x000081000707da11 */ /* 0x000fe400010f1403 */
        /* <DEDUP_REMOVED lines=9> */
.L_x_1736:
[----:B---34-:R-:W-:Y:S05]  /*da30*/  BSYNC B0 ;  /* 0x0000000000007941 */ /* 0x018fea0003800000 */
.L_x_1735:
[----:B------:R-:W3:Y:S04]  /*da40*/  LDL.64 R80, [R1+0x50] ;  /* 0x0000500001507983 */ /* 0x000ee80000100a00 */
[----:B------:R4:W5:Y:S01]  /*da50*/  LDL R15, [R1+0x6c] ;  /* 0x00006c00010f7983 */ /* 0x0009620000100800 */
[----:B------:R-:W-:Y:S01]  /*da60*/  USHF.R.S32.HI UR6, URZ, 0x1f, UR12 ;  /* 0x0000001f3f067899 */ /* 0x000fe2000801140c */
[----:B------:R-:W-:Y:S01]  /*da70*/  BSSY B0, `(.L_x_1737) ;  /* 0x000001e000007945 */ /* 0x000fe20003800000 */
[----:B------:R-:W-:Y:S01]  /*da80*/  ULDC.64 UR4, c[0x0][0x1f0] ;  /* 0x00007c0000047ab9 */ /* 0x000fe20000000a00 */
[----:B--2---:R-:W2:Y:S01]  /*da90*/  S2R R3, SR_TID.X ;  /* 0x0000000000037919 */ /* 0x004ea20000002100 */
        /* <DEDUP_REMOVED lines=27> */
.L_x_1738:
[----:B----4-:R-:W-:Y:S05]  /*dc50*/  BSYNC B0 ;  /* 0x0000000000007941 */ /* 0x010fea0003800000 */
.L_x_1737:
        /* <DEDUP_REMOVED lines=18> */
.L_x_1740:
[----:B------:R-:W-:Y:S05]  /*dd80*/  BSYNC B0 ;  /* 0x0000000000007941 */ /* 0x000fea0003800000 */
.L_x_1739:
        /* <DEDUP_REMOVED lines=18> */
.L_x_1742:
[----:B------:R-:W-:Y:S05]  /*deb0*/  BSYNC B0 ;  /* 0x0000000000007941 */ /* 0x000fea0003800000 */
.L_x_1741:
        /* <DEDUP_REMOVED lines=18> */
.L_x_1744:
[----:B------:R-:W-:Y:S05]  /*dfe0*/  BSYNC B0 ;  /* 0x0000000000007941 */ /* 0x000fea0003800000 */
.L_x_1743:
        /* <DEDUP_REMOVED lines=18> */
.L_x_1746:
[----:B------:R-:W-:Y:S05]  /*e110*/  BSYNC B0 ;  /* 0x0000000000007941 */ /* 0x000fea0003800000 */
.L_x_1745:
        /* <DEDUP_REMOVED lines=18> */
.L_x_1748:
[----:B------:R-:W-:Y:S05]  /*e240*/  BSYNC B0 ;  /* 0x0000000000007941 */ /* 0x000fea0003800000 */
.L_x_1747:
        /* <DEDUP_REMOVED lines=18> */
.L_x_1750:
[----:B------:R-:W-:Y:S05]  /*e370*/  BSYNC B0 ;  /* 0x0000000000007941 */ /* 0x000fea0003800000 */
.L_x_1749:
        /* <DEDUP_REMOVED lines=19> */
.L_x_1701:
        /* <DEDUP_REMOVED lines=10> */
[----:B------:R-:W-:Y:S01]  /*e550*/  ULDC UR12, c[0x0][0x214] ;  /* 0x00008500000c7ab9 */ /* 0x000fe20000000800 */
        /* <DEDUP_REMOVED lines=9> */
[----:B------:R-:W-:Y:S01]  /*e5f0*/  @UP3 UIMAD UR7, UR9, UR7, UR19 ;  /* 0x00000007090732a4 */ /* 0x000fe2000f8e0213 */
[----:B------:R-:W-:Y:S01]  /*e600*/  IADD3 R23, R14, 0x40, RZ ;  /* 0x000000400e177810 */ /* 0x000fe20007ffe0ff */
[----:B------:R-:W-:-:S02]  /*e610*/  UIMAD UR8, UR14, UR5, UR4 ;  /* 0x000000050e0872a4 */ /* 0x000fc4000f8e0204 */
[----:B------:R-:W-:Y:S02]  /*e620*/  ULDC.U8 UR19, c[0x0][0x328] ;  /* 0x0000ca0000137ab9 */ /* 0x000fe40000000000 */
[----:B------:R-:W-:Y:S02]  /*e630*/  ULDC.64 UR4, c[0x0][0x1e0] ;  /* 0x0000780000047ab9 */ /* 0x000fe40000000a00 */
[----:B------:R-:W-:Y:S02]  /*e640*/  UISETP.NE.AND UP4, UPT, UR19, URZ, UPT ;  /* 0x0000003f1300728c */ /* 0x000fe4000bf85270 */
[----:B------:R-:W-:Y:S02]  /*e650*/  @!UP3 UIMAD UR20, UR20, UR4, URZ ;  /* 0x000000041414b2a4 */ /* 0x000fe4000f8e023f */
[----:B------:R-:W-:Y:S02]  /*e660*/  @UP3 UMOV UR21, UR18 ;  /* 0x0000001200153c82 */ /* 0x000fe40008000000 */
[----:B------:R-:W-:-:S02]  /*e670*/  UISETP.EQ.AND UP4, UPT, UR6, URZ, UP4 ;  /* 0x0000003f0600728c */ /* 0x000fc4000a782270 */
[----:B------:R-:W-:Y:S02]  /*e680*/  @!UP2 UISETP.NE.AND UP1, UPT, UR19, URZ, UPT ;  /* 0x0000003f1300a28c */ /* 0x000fe4000bf25270 */
[----:B------:R-:W-:Y:S02]  /*e690*/  @!UP3 UIMAD UR20, UR15, UR5, UR20 ;  /* 0x000000050f14b2a4 */ /* 0x000fe4000f8e0214 */
[----:B------:R-:W-:Y:S02]  /*e6a0*/  @UP2 ULDC UR18, c[0x0][0x210] ;  /* 0x0000840000122ab9 */ /* 0x000fe40000000800 */
[----:B------:R-:W-:Y:S02]  /*e6b0*/  @!UP3 UIMAD.WIDE.U32 UR22, UR15, UR4, URZ ;  /* 0x000000040f16b2a5 */ /* 0x000fe4000f8e003f */
[----:B------:R-:W-:Y:S02]  /*e6c0*/  ULDC UR5, c[0x0][0x234] ;  /* 0x00008d0000057ab9 */ /* 0x000fe40000000800 */
[----:B------:R-:W-:-:S02]  /*e6d0*/  @UP2 UIMAD UR18, UR18, UR12, URZ ;  /* 0x0000000c121222a4 */ /* 0x000fc4000f8e023f */
[----:B------:R-:W-:Y:S02]  /*e6e0*/  UISETP.NE.OR UP0, UPT, UR9, -0x1, !UP4 ;  /* 0xffffffff0900788c */ /* 0x000fe4000e705670 */
[----:B------:R-:W-:Y:S02]  /*e6f0*/  @!UP2 USEL UR18, UR12, UR5, !UP1 ;  /* 0x000000050c12a287 */ /* 0x000fe4000c800000 */
        /* <DEDUP_REMOVED lines=10> */
[----:B------:R-:W-:Y:S01]  /*e7a0*/  @UP2 ULDC UR25, c[0x0][0x210] ;  /* 0x0000840000192ab9 */ /* 0x000fe20000000800 */
[----:B------:R-:W-:Y:S01]  /*e7b0*/  ISETP.GE.AND P0, PT, R8, UR13, PT ;  /* 0x0000000d08007c0c */ /* 0x000fe2000bf06270 */
[----:B------:R-:W-:-:S02]  /*e7c0*/  USEL UR24, UR24, URZ, !UP4 ;  /* 0x0000003f18187287 */ /* 0x000fc4000e000000 */
[----:B------:R-:W-:Y:S01]  /*e7d0*/  @!UP2 UMOV UR25, 0x1 ;  /* 0x000000010019a882 */ /* 0x000fe20000000000 */
[----:B-1----:R-:W-:Y:S01]  /*e7e0*/  IMAD.WIDE.U32 R12, R12, c[0x0][0x1f0], R2 ;  /* 0x00007c000c0c7a25 */ /* 0x002fe200078e0002 */
[----:B------:R-:W-:Y:S02]  /*e7f0*/  UIMAD UR11, UR11, UR25, URZ ;  /* 0x000000190b0b72a4 */ /* 0x000fe4000f8e023f */
[----:B------:R-:W-:Y:S02]  /*e800*/  UIMAD UR14, UR14, UR18, UR24 ;  /* 0x000000120e0e72a4 */ /* 0x000fe4000f8e0218 */
        /* <DEDUP_REMOVED lines=21> */
.L_x_1752:
[----:B------:R-:W-:Y:S05]  /*e960*/  BSYNC B0 ;  /* 0x0000000000007941 */ /* 0x000fea0003800000 */
.L_x_1751:
        /* <DEDUP_REMOVED lines=18> */
.L_x_1754:
[----:B------:R-:W-:Y:S05]  /*ea90*/  BSYNC B0 ;  /* 0x0000000000007941 */ /* 0x000fea0003800000 */
.L_x_1753:
        /* <DEDUP_REMOVED lines=18> */
.L_x_1756:
[----:B------:R-:W-:Y:S05]  /*ebc0*/  BSYNC B0 ;  /* 0x0000000000007941 */ /* 0x000fea0003800000 */
.L_x_1755:
        /* <DEDUP_REMOVED lines=18> */
.L_x_1758:
[----:B------:R-:W-:Y:S05]  /*ecf0*/  BSYNC B0 ;  /* 0x0000000000007941 */ /* 0x000fea0003800000 */
.L_x_1757:
        /* <DEDUP_REMOVED lines=18> */
.L_x_1760:
[----:B------:R-:W-:Y:S05]  /*ee20*/  BSYNC B0 ;  /* 0x0000000000007941 */ /* 0x000fea0003800000 */
.L_x_1759:
        /* <DEDUP_REMOVED lines=18> */
.L_x_1762:
[----:B------:R-:W-:Y:S05]  /*ef50*/  BSYNC B0 ;  /* 0x0000000000007941 */ /* 0x000fea0003800000 */
.L_x_1761:
        /* <DEDUP_REMOVED lines=18> */
.L_x_1764:
[----:B------:R-:W-:Y:S05]  /*f080*/  BSYNC B0 ;  /* 0x0000000000007941 */ /* 0x000fea0003800000 */
.L_x_1763:
        /* <DEDUP_REMOVED lines=18> */
.L_x_1766:
[----:B------:R-:W-:Y:S05]  /*f1b0*/  BSYNC B0 ;  /* 0x0000000000007941 */ /* 0x000fea0003800000 */
.L_x_1765:
        /* <DEDUP_REMOVED lines=67> */
.L_x_1767:
        /* <DEDUP_REMOVED lines=9> */
.L_x_2402:


//--------------------- .text._ZN5flash16flash_fwd_kernelI23Flash_fwd_kernel_traitsILi128ELi128ELi32ELi4ELb0ELb0EN7cutlass6half_tE19Flash_kernel_traitsILi128ELi128ELi32ELi4ES3_EELb0ELb0ELb0ELb1ELb0ELb0ELb1ELb0EEEvNS_16Flash_fwd_paramsE --------------------------
	.section	.text._ZN5flash16flash_fwd_kernelI23Flash_fwd_kernel_traitsILi128ELi128ELi32ELi4ELb0ELb0EN7cutlass6half_tE19Flash_kernel_traitsILi128ELi128ELi32ELi4ES3_EELb0ELb0ELb0ELb1ELb0ELb0ELb1ELb0EEEvNS_16Flash_fwd_paramsE,"ax",@progbits
	.sectioninfo	@"SHI_REGISTERS=255"
	.align	128
        .global         _ZN5flash16flash_fwd_kernelI23Flash_fwd_kernel_traitsILi128ELi128ELi32ELi4ELb0ELb0EN7cutlass6half_tE19Flash_kernel_traitsILi128ELi128ELi32ELi4ES3_EELb0ELb0ELb0ELb1ELb0ELb0ELb1ELb0EEEvNS_16Flash_fwd_paramsE
        .type           _ZN5flash16flash_fwd_kernelI23Flash_fwd_kernel_traitsILi128ELi128ELi32ELi4ELb0ELb0EN7cutlass6half_tE19Flash_kernel_traitsILi128ELi128ELi32ELi4ES3_EELb0ELb0ELb0ELb1ELb0ELb0ELb1ELb0EEEvNS_16Flash_fwd_paramsE,@function
        .size           _ZN5flash16flash_fwd_kernelI23Flash_fwd_kernel_traitsILi128ELi128ELi32ELi4ELb0ELb0EN7cutlass6half_tE19Flash_kernel_traitsILi128ELi128ELi32ELi4ES3_EELb0ELb0ELb0ELb1ELb0ELb0ELb1ELb0EEEvNS_16Flash_fwd_paramsE,(.L_x_2403 - _ZN5flash16flash_fwd_kernelI23Flash_fwd_kernel_traitsILi128ELi128ELi32ELi4ELb0ELb0EN7cutlass6half_tE19Flash_kernel_traitsILi128ELi128ELi32ELi4ES3_EELb0ELb0ELb0ELb1ELb0ELb0ELb1ELb0EEEvNS_16Flash_fwd_paramsE)
        .other          _ZN5flash16flash_fwd_kernelI23Flash_fwd_kernel_traitsILi128ELi128ELi32ELi4ELb0ELb0EN7cutlass6half_tE19Flash_kernel_traitsILi128ELi128ELi32ELi4ES3_EELb0ELb0ELb0ELb1ELb0ELb0ELb1ELb0EEEvNS_16Flash_fwd_paramsE,@"STO_CUDA_ENTRY STV_DEFAULT"
_ZN5flash16flash_fwd_kernelI23Flash_fwd_kernel_traitsILi128ELi128ELi32ELi4ELb0ELb0EN7cutlass6half_tE19Flash_kernel_traitsILi128ELi128ELi32ELi4ES3_EELb0ELb0ELb0ELb1ELb0ELb0ELb1ELb0EEEvNS_16Flash_fwd_paramsE:
.text._ZN5flash16flash_fwd_kernelI23Flash_fwd_kernel_traitsILi128ELi128ELi32ELi4ELb0ELb0EN7cutlass6half_tE19Flash_kernel_traitsILi128ELi128ELi32ELi4ES3_EELb0ELb0ELb0ELb1ELb0ELb0ELb1ELb0EEEvNS_16Flash_fwd_paramsE:
        /* <DEDUP_REMOVED lines=35> */
.L_x_1768:
[----:B------:R-:W-:Y:S02]  /*0230*/  MOV R0, c[0x0][0x218] ;  /* 0x0000860000007a02 */ /* 0x000fe40000000f00 */
.L_x_1769:
        /* <DEDUP_REMOVED lines=43> */
.L_x_1771:
        /* <DEDUP_REMOVED lines=41> */
.L_x_1772:
[----:B--2---:R-:W-:Y:S01]  /*0780*/  SHF.R.S32.HI R21, RZ, 0x1f, R148 ;  /* 0x0000001fff157819 */ /* 0x004fe20000011494 */
[----:B------:R-:W-:Y:S01]  /*0790*/  IMAD.IADD R28, R134, 0x1, -R252 ;  /* 0x00000001861c7824 */ /* 0x000fe200078e0afc */
[----:B------:R-:W-:Y:S02]  /*07a0*/  BSSY B0, `(.L_x_1773) ;  /* 0x000005a000007945 */ /* 0x000fe40003800000 */
[CC--:B------:R-:W-:Y:S02]  /*07b0*/  LEA.HI R0, R21.reuse, R148.reuse, RZ, 0x3 ;  /* 0x0000009415007211 */ /* 0x0c0fe400078f18ff */
[----:B------:R-:W-:Y:S02]  /*07c0*/  LEA.HI R22, R21, R148, RZ, 0x4 ;  /* 0x0000009415167211 */ /* 0x000fe400078f20ff */
[----:B------:R-:W-:-:S02]  /*07d0*/  SHF.R.S32.HI R10, RZ, 0x3, R0 ;  /* 0x00000003ff0a7819 */ /* 0x000fc40000011400 */
[----:B------:R-:W-:Y:S02]  /*07e0*/  LOP3.LUT R2, R0, 0xfffffff8, RZ, 0xc0, !PT ;  /* 0xfffffff800027812 */ /* 0x000fe400078ec0ff */
[----:B------:R-:W-:Y:S01]  /*07f0*/  SHF.R.S32.HI R11, RZ, 0x1f, R10 ;  /* 0x0000001fff0b7819 */ /* 0x000fe2000001140a */
[----:B------:R-:W-:Y:S01]  /*0800*/  IMAD.SHL.U32 R0, R10, 0x40, RZ ;  /* 0x000000400a007824 */ /* 0x000fe200078e00ff */
[----:B------:R-:W-:Y:S01]  /*0810*/  LEA.HI R3, R21, R148, RZ, 0x6 ;  /* 0x0000009415037211 */ /* 0x000fe200078f30ff */
[----:B------:R-:W-:Y:S02]  /*0820*/  IMAD.IADD R29, R148, 0x1, -R2 ;  /* 0x00000001941d7824 */ /* 0x000fe400078e0a02 */
[----:B------:R-:W-:Y:S01]  /*0830*/  IMAD R13, R11, c[0x0][0x1a0], RZ ;  /* 0x000068000b0d7a24 */ /* 0x000fe200078e02ff */
[----:B------:R-:W-:Y:S01]  /*0840*/  LOP3.LUT R0, R0, 0x1c0, RZ, 0xc0, !PT ;  /* 0x000001c000007812 */ /* 0x000fe200078ec0ff */
[----:B------:R-:W-:Y:S02]  /*0850*/  IMAD.SHL.U32 R248, R29, 0x8, RZ ;  /* 0x000000081df87824 */ /* 0x000fe400078e00ff */
[----:B------:R-:W-:-:S02]  /*0860*/  IMAD.SHL.U32 R3, R3, 0x8, RZ ;  /* 0x0000000803037824 */ /* 0x000fc400078e00ff */
        /* <DEDUP_REMOVED lines=13> */
[----:B------:R-:W-:Y:S01]  /*0940*/  IADD3 R4, P0, R16, R4, RZ ;  /* 0x0000000410047210 */ /* 0x000fe20007f1e0ff */
[C---:B------:R-:W-:Y:S01]  /*0950*/  IMAD R12, R10.reuse, c[0x0][0x19c], R0 ;  /* 0x000067000a0c7a24 */ /* 0x040fe200078e0200 */
[----:B------:R-:W-:Y:S01]  /*0960*/  SHF.R.S32.HI R17, RZ, 0x1f, R6 ;  /* 0x0000001fff117819 */ /* 0x000fe20000011406 */
[----:B------:R-:W-:Y:S01]  /*0970*/  IMAD.WIDE.U32 R2, R10, c[0x0][0x1a0], R248 ;  /* 0x000068000a027a25 */ /* 0x000fe200078e00f8 */
[----:B------:R-:W-:-:S02]  /*0980*/  SHF.R.S32.HI R0, RZ, 0x1f, R7 ;  /* 0x0000001fff007819 */ /* 0x000fc40000011407 */
[----:B------:R-:W-:Y:S01]  /*0990*/  IADD3.X R5, R20, R5, R12, P0, !PT ;  /* 0x0000000514057210 */ /* 0x000fe200007fe40c */
[----:B------:R-:W-:Y:S01]  /*09a0*/  IMAD R12, R10, c[0x0][0x1a4], R13 ;  /* 0x000069000a0c7a24 */ /* 0x000fe200078e020d */
[----:B------:R-:W-:Y:S01]  /*09b0*/  LEA.HI R17, R17, R6, RZ, 0x3 ;  /* 0x0000000611117211 */ /* 0x000fe200078f18ff */
[----:B------:R-:W-:Y:S01]  /*09c0*/  IMAD R13, R0, c[0x0][0x1b0], RZ ;  /* 0x00006c00000d7a24 */ /* 0x000fe200078e02ff */
[----:B------:R-:W-:Y:S01]  /*09d0*/  IADD3 R2, P0, R14, R2, RZ ;  /* 0x000000020e027210 */ /* 0x000fe20007f1e0ff */
[----:B------:R-:W-:Y:S01]  /*09e0*/  IMAD R0, R0, c[0x0][0x1b8], RZ ;  /* 0x00006e0000007a24 */ /* 0x000fe200078e02ff */
[----:B------:R-:W-:Y:S01]  /*09f0*/  LOP3.LUT R14, R17, 0xfffffff8, RZ, 0xc0, !PT ;  /* 0xfffffff8110e7812 */ /* 0x000fe200078ec0ff */
[----:B------:R-:W-:Y:S01]  /*0a00*/  IMAD.WIDE.U32 R32, R7, c[0x0][0x1b0], R4 ;  /* 0x00006c0007207a25 */ /* 0x000fe200078e0004 */
[----:B------:R-:W-:-:S03]  /*0a10*/  IADD3.X R3, R15, R3, R12, P0, !PT ;  /* 0x000000030f037210 */ /* 0x000fc600007fe40c */
[----:B------:R-:W-:Y:S01]  /*0a20*/  IMAD.IADD R15, R6, 0x1, -R14 ;  /* 0x00000001060f7824 */ /* 0x000fe200078e0a0e */
[----:B------:R1:W-:Y:S01]  /*0a30*/  STL.64 [R1+0x18], R32 ;  /* 0x0000182001007387 */ /* 0x0003e20000100a00 */
[C---:B------:R-:W-:Y:S02]  /*0a40*/  IMAD R6, R7.reuse, c[0x0][0x1bc], R0 ;  /* 0x00006f0007067a24 */ /* 0x040fe400078e0200 */
[----:B------:R-:W-:Y:S01]  /*0a50*/  IMAD.WIDE.U32 R26, R7, c[0x0][0x1b8], R2 ;  /* 0x00006e00071a7a25 */ /* 0x000fe200078e0002 */
[----:B------:R-:W-:Y:S02]  /*0a60*/  R2P PR, R15, 0x6 ;  /* 0x000000060f007804 */ /* 0x000fe40000000000 */
[----:B------:R-:W-:Y:S01]  /*0a70*/  ISETP.GE.AND P0, PT, R10, R28, PT ;  /* 0x0000001c0a00720c */ /* 0x000fe20003f06270 */
[----:B------:R-:W-:Y:S01]  /*0a80*/  IMAD R14, R7, c[0x0][0x1b4], R13 ;  /* 0x00006d00070e7a24 */ /* 0x000fe200078e020d */
[----:B------:R1:W-:Y:S01]  /*0a90*/  STL.64 [R1+0x10], R26 ;  /* 0x0000101a01007387 */ /* 0x0003e20000100a00 */
[----:B------:R-:W-:Y:S01]  /*0aa0*/  IMAD.IADD R25, R27, 0x1, R6 ;  /* 0x000000011b197824 */ /* 0x000fe200078e0206 */
[----:B------:R-:W-:Y:S01]  /*0ab0*/  LEA.HI R3, R21, R148, RZ, 0x5 ;  /* 0x0000009415037211 */ /* 0x000fe200078f28ff */
[----:B------:R-:W-:Y:S01]  /*0ac0*/  IMAD.IADD R35, R33, 0x1, R14 ;  /* 0x0000000121237824 */ /* 0x000fe200078e020e */
[----:B------:R1:W-:Y:S01]  /*0ad0*/  STL [R1+0xc], R28 ;  /* 0x00000c1c01007387 */ /* 0x0003e20000100800 */
[----:B------:R-:W-:Y:S01]  /*0ae0*/  IMAD R0, R19, c[0x0][0x1a8], RZ ;  /* 0x00006a0013007a24 */ /* 0x000fe200078e02ff */
[----:B------:R-:W-:Y:S01]  /*0af0*/  LOP3.LUT R2, R3, 0xffffffe0, RZ, 0xc0, !PT ;  /* 0xffffffe003027812 */ /* 0x000fe200078ec0ff */
[----:B------:R-:W-:Y:S01]  /*0b00*/  IMAD.MOV.U32 R4, RZ, RZ, 0x20 ;  /* 0x00000020ff047424 */ /* 0x000fe200078e00ff */
[----:B------:R1:W-:Y:S01]  /*0b10*/  STL [R1+0x8], R236 ;  /* 0x000008ec01007387 */ /* 0x0003e20000100800 */
[C---:B------:R-:W-:Y:S01]  /*0b20*/  IMAD R0, R18.reuse, c[0x0][0x1ac], R0 ;  /* 0x00006b0012007a24 */ /* 0x040fe200078e0200 */
[----:B------:R-:W-:Y:S01]  /*0b30*/  SHF.R.S32.HI R31, RZ, 0x5, R3 ;  /* 0x00000005ff1f7819 */ /* 0x000fe20000011403 */
[----:B------:R-:W-:Y:S01]  /*0b40*/  IMAD.WIDE.U32 R12, R18, c[0x0][0x1a8], R8 ;  /* 0x00006a00120c7a25 */ /* 0x000fe200078e0008 */
[----:B------:R1:W-:Y:S03]  /*0b50*/  STL [R1+0x20], R25 ;  /* 0x0000201901007387 */ /* 0x0003e60000100800 */
[----:B------:R-:W-:Y:S01]  /*0b60*/  IMAD.MOV.U32 R20, RZ, RZ, 0x10 ;  /* 0x00000010ff147424 */ /* 0x000fe200078e00ff */
[----:B------:R1:W-:Y:S01]  /*0b70*/  STL [R1+0x4], R35 ;  /* 0x0000042301007387 */ /* 0x0003e20000100800 */
[----:B------:R-:W-:Y:S01]  /*0b80*/  IMAD.IADD R9, R13, 0x1, R0 ;  /* 0x000000010d097824 */ /* 0x000fe200078e0200 */
[----:B------:R-:W-:Y:S01]  /*0b90*/  SEL R0, R4, 0xffffffe0, !P2 ;  /* 0xffffffe004007807 */ /* 0x000fe20005000000 */
[----:B------:R-:W-:Y:S01]  /*0ba0*/  IMAD.IADD R30, R148, 0x1, -R2 ;  /* 0x00000001941e7824 */ /* 0x000fe200078e0a02 */
[----:B------:R-:W-:Y:S01]  /*0bb0*/  SEL R4, R20, 0xfffffff0, !P1 ;  /* 0xfffffff014047807 */ /* 0x000fe20004800000 */
[----:B------:R-:W-:Y:S01]  /*0bc0*/  IMAD.SHL.U32 R231, R231, 0x2, RZ ;  /* 0x00000002e7e77824 */ /* 0x000fe200078e00ff */
        /* <DEDUP_REMOVED lines=23> */
.L_x_1774:
[----:B------:R-:W-:Y:S05]  /*0d40*/  BSYNC B0 ;  /* 0x0000000000007941 */ /* 0x000fea0003800000 */
.L_x_1773:
        /* <DEDUP_REMOVED lines=29> */
.L_x_1776:
[----:B------:R-:W-:Y:S05]  /*0f20*/  BSYNC B0 ;  /* 0x0000000000007941 */ /* 0x000fea0003800000 */
.L_x_1775:
        /* <DEDUP_REMOVED lines=29> */
.L_x_1778:
[----:B------:R-:W-:Y:S05]  /*1100*/  BSYNC B0 ;  /* 0x0000000000007941 */ /* 0x000fea0003800000 */
.L_x_1777:
        /* <DEDUP_REMOVED lines=29> */
.L_x_1780:
[----:B------:R-:W-:Y:S05]  /*12e0*/  BSYNC B0 ;  /* 0x0000000000007941 */ /* 0x000fea0003800000 */
.L_x_1779:
        /* <DEDUP_REMOVED lines=29> */
.L_x_1782:
[----:B------:R-:W-:Y:S05]  /*14c0*/  BSYNC B0 ;  /* 0x0000000000007941 */ /* 0x000fea0003800000 */
.L_x_1781:
        /* <DEDUP_REMOVED lines=30> */
.L_x_1784:
[----:B------:R-:W-:Y:S05]  /*16b0*/  BSYNC B0 ;  /* 0x0000000000007941 */ /* 0x000fea0003800000 */
.L_x_1783:
        /* <DEDUP_REMOVED lines=30> */
.L_x_1786:
[----:B------:R-:W-:Y:S05]  /*18a0*/  BSYNC B0 ;  /* 0x0000000000007941 */ /* 0x000fea0003800000 */
.L_x_1785:
[----:B------:R-:W-:Y:S01]  /*18b0*/  IADD3 R3, R10, 0x70, RZ ;  /* 0x000000700a037810 */ /* 0x000fe20007ffe0ff */
[----:B------:R-:W-:Y:S01]  /*18c0*/  IMAD.MOV.U32 R16, RZ, RZ, c[0x0][0x198] ;  /* 0x00006600ff107624 */ /* 0x000fe200078e00ff */
[----:B---3--:R-:W-:Y:S01]  /*18d0*/  IADD3 R2, R133, 0x1f, RZ ;  /* 0x0000001f85027810 */ /* 0x008fe20007ffe0ff */
[----:B------:R-:W-:Y:S01]  /*18e0*/  IMAD.MOV.U32 R149, RZ, RZ, 0x5 ;  /* 0x00000005ff957424 */ /* 0x000fe200078e00ff */
[----:B------:R-:W-:Y:S01]  /*18f0*/  ISETP.GE.AND P0, PT, R3, R28, PT ;  /* 0x0000001c0300720c */ /* 0x000fe20003f06270 */
[----:B------:R3:W-:Y:S01]  /*1900*/  STL [R1+0x2c], R3 ;  /* 0x00002c0301007387 */ /* 0x0007e20000100800 */
[----:B------:R-:W-:Y:S01]  /*1910*/  BSSY B0, `(.L_x_1787) ;  /* 0x000001f000007945 */ /* 0x000fe20003800000 */
[C---:B------:R-:W-:Y:S01]  /*1920*/  IMAD.SHL.U32 R150, R16.reuse, 0x20, RZ ;  /* 0x0000002010967824 */ /* 0x040fe200078e00ff */
[----:B------:R-:W-:Y:S02]  /*1930*/  SHF.L.U64.HI R149, R16, R149, c[0x0][0x19c] ;  /* 0x0000670010957619 */ /* 0x000fe40000010295 */
[----:B---3--:R-:W-:-:S04]  /*1940*/  SHF.R.S32.HI R3, RZ, 0x1f, R2 ;  /* 0x0000001fff037819 */ /* 0x008fc80000011402 */
        /* <DEDUP_REMOVED lines=27> */
.L_x_1788:
[----:B------:R-:W-:Y:S05]  /*1b00*/  BSYNC B0 ;  /* 0x0000000000007941 */ /* 0x000fea0003800000 */
.L_x_1787:
[----:B------:R-:W-:Y:S01]  /*1b10*/  MOV R154, R34 ;  /* 0x00000022009a7202 */ /* 0x000fe20000000f00 */
[----:B------:R-:W-:Y:S01]  /*1b20*/  BSSY B0, `(.L_x_1789) ;  /* 0x000001e000007945 */ /* 0x000fe20003800000 */
[----:B------:R-:W-:Y:S02]  /*1b30*/  MOV R155, R35 ;  /* 0x00000023009b7202 */ /* 0x000fe40000000f00 */
[----:B-1----:R-:W-:Y:S02]  /*1b40*/  LEA.HI.SX32 R28, R232, 0xffffffff, 0x1b ;  /* 0xffffffffe81c7811 */ /* 0x002fe400078fdaff */
[----:B------:R-:W-:Y:S02]  /*1b50*/  MOV R154, R32 ;  /* 0x00000020009a7202 */ /* 0x000fe40000000f00 */
[----:B------:R-:W-:Y:S01]  /*1b60*/  SHF.R.S32.HI R12, RZ, 0x1f, R28 ;  /* 0x0000001fff0c7819 */ /* 0x000fe2000001141c */
[----:B------:R-:W-:Y:S02]  /*1b70*/  IMAD R9, R28, -0x20, R133 ;  /* 0xffffffe01c097824 */ /* 0x000fe400078e0285 */
[----:B------:R1:W-:Y:S01]  /*1b80*/  STL.64 [R1], R154 ;  /* 0x0000009a01007387 */ /* 0x0003e20000100a00 */
[----:B------:R-:W-:-:S02]  /*1b90*/  IMAD R8, R149, R28, RZ ;  /* 0x0000001c95087224 */ /* 0x000fc400078e02ff */
[----:B------:R-:W-:Y:S01]  /*1ba0*/  ISETP.GE.AND P0, PT, R10, R9, PT ;  /* 0x000000090a00720c */ /* 0x000fe20003f06270 */
[----:B--2---:R-:W-:-:S04]  /*1bb0*/  IMAD.WIDE.U32 R2, R28, R150, R154 ;  /* 0x000000961c027225 */ /* 0x004fc800078e009a */
        /* <DEDUP_REMOVED lines=20> */
.L_x_1790:
[----:B------:R-:W-:Y:S05]  /*1d00*/  BSYNC B0 ;  /* 0x0000000000007941 */ /* 0x000fea0003800000 */
.L_x_1789:
        /* <DEDUP_REMOVED lines=24> */
.L_x_1792:
[----:B------:R-:W-:Y:S05]  /*1e90*/  BSYNC B0 ;  /* 0x0000000000007941 */ /* 0x000fea0003800000 */
.L_x_1791:
[----:B------:R-:W-:Y:S01]  /*1ea0*/  ISETP.NE.U32.AND P2, PT, RZ, c[0x0][0x318], PT ;  /* 0x0000c600ff007a0c */ /* 0x000fe20003f45070 */
[----:B------:R-:W0:Y:S03]  /*1eb0*/  LDGDEPBAR ;  /* 0x00000000000079af */ /* 0x000e260000000000 */
[----:B------:R-:W-:-:S13]  /*1ec0*/  ISETP.NE.AND.EX P2, PT, RZ, c[0x0][0x31c], PT, P2 ;  /* 0x0000c700ff007a0c */ /* 0x000fda0003f45320 */
[----:B------:R-:W-:Y:S01]  /*1ed0*/  @P2 SHF.R.S32.HI R5, RZ, 0x1f, R23 ;  /* 0x0000001fff052819 */ /* 0x000fe20000011417 */
[----:B---3--:R-:W-:-:S04]  /*1ee0*/  @P2 IMAD.WIDE.U32 R2, R23, c[0x0][0x320], R18 ;  /* 0x0000c80017022a25 */ /* 0x008fc800078e0012 */
[----:B------:R-:W-:Y:S01]  /*1ef0*/  @P2 IMAD R5, R5, c[0x0][0x320], RZ ;  /* 0x0000c80005052a24 */ /* 0x000fe200078e02ff */
[----:B--2---:R-:W-:Y:S01]  /*1f00*/  @P2 LEA R6, P0, R2, c[0x0][0x318], 0x2 ;  /* 0x0000c60002062a11 */ /* 0x004fe200078010ff */
[----:B------:R-:W-:-:S04]  /*1f10*/  DEPBAR.LE SB0, 0x0 ;  /* 0x000080000000791a */ /* 0x000fc80000000000 */
[----:B------:R-:W-:-:S04]  /*1f20*/  @P2 IMAD R5, R23, c[0x0][0x324], R5 ;  /* 0x0000c90017052a24 */ /* 0x000fc800078e0205 */
[----:B------:R-:W-:-:S05]  /*1f30*/  @P2 IMAD.IADD R5, R3, 0x1, R5 ;  /* 0x0000000103052824 */ /* 0x000fca00078e0205 */
[----:B------:R-:W-:-:S05]  /*1f40*/  @P2 LEA.HI.X R7, R2, c[0x0][0x31c], R5, 0x2, P0 ;  /* 0x0000c70002072a11 */ /* 0x000fca00000f1405 */
[----:B------:R2:W3:Y:S04]  /*1f50*/  @P2 LDG.E R5, [R6.64] ;  /* 0x0000000406052981 */ /* 0x0004e8000c1e1900 */
[----:B------:R-:W-:Y:S01]  /*1f60*/  BAR.SYNC.DEFER_BLOCKING 0x0 ;  /* 0x0000000000007b1d */ /* 0x000fe20000010000 */
[----:B------:R-:W-:Y:S01]  /*1f70*/  ISETP.GE.AND P1, PT, R10, R9, PT ;  /* 0x000000090a00720c */ /* 0x000fe20003f26270 */
[----:B------:R-:W-:Y:S01]  /*1f80*/  IMAD R2, R12, c[0x0][0x1a0], RZ ;  /* 0x000068000c027a24 */ /* 0x000fe200078e02ff */
[----:B------:R-:W-:-:S03]  /*1f90*/  MOV R132, RZ ;  /* 0x000000ff00847202 */ /* 0x000fc60000000f00 */
[----:B------:R-:W3:Y:S01]  /*1fa0*/  @P2 MUFU.RCP R8, c[0x0][0x238] ;  /* 0x00008e0000082b08 */ /* 0x000ee20000001000 */
[C---:B------:R-:W-:Y:S01]  /*1fb0*/  IMAD R3, R28.reuse, c[0x0][0x1a4], R2 ;  /* 0x000069001c037a24 */ /* 0x040fe200078e0202 */
[----:B------:R-:W-:Y:S01]  /*1fc0*/  BSSY B0, `(.L_x_1793) ;  /* 0x000001a000007945 */ /* 0x000fe20003800000 */
[----:B--2---:R-:W-:-:S05]  /*1fd0*/  IMAD.WIDE.U32 R6, R28, c[0x0][0x1a0], RZ ;  /* 0x000068001c067a25 */ /* 0x004fca00078e00ff */
[----:B------:R2:W-:Y:S01]  /*1fe0*/  @P1 STS.128 [R231+0xa000], RZ ;  /* 0x00a000ffe7001388 */ /* 0x0005e20000000c00 */
[----:B------:R-:W-:Y:S01]  /*1ff0*/  IMAD.IADD R3, R7, 0x1, R3 ;  /* 0x0000000107037824 */ /* 0x000fe200078e0203 */
[C---:B------:R-:W-:Y:S02]  /*2000*/  LEA R2, P0, R6.reuse, R26, 0x5 ;  /* 0x0000001a06027211 */ /* 0x040fe400078028ff */
[----:B------:R2:W-:Y:S02]  /*2010*/  @P1 STS.128 [R231+0xb000], RZ ;  /* 0x00b000ffe7001388 */ /* 0x0005e40000000c00 */
[----:B------:R-:W-:Y:S01]  /*2020*/  LEA.HI.X R3, R6, R25, R3, 0x5, P0 ;  /* 0x0000001906037211 */ /* 0x000fe200000f2c03 */
[----:B---3--:R-:W-:Y:S01]  /*2030*/  @P2 FMUL.FTZ R132, R5, R8 ;  /* 0x0000000805842220 */ /* 0x008fe20000410000 */
        /* <DEDUP_REMOVED lines=18> */
.L_x_1794:
[----:B--2---:R-:W-:Y:S05]  /*2160*/  BSYNC B0 ;  /* 0x0000000000007941 */ /* 0x004fea0003800000 */
.L_x_1793:
        /* <DEDUP_REMOVED lines=26> */
.L_x_1796:
[----:B------:R-:W-:Y:S05]  /*2310*/  BSYNC B0 ;  /* 0x0000000000007941 */ /* 0x000fea0003800000 */
.L_x_1795:
        /* <DEDUP_REMOVED lines=9> */
[----:B------:R-:W-:Y:S01]  /*23b0*/  IMAD.SHL.U32 R92, R148, 0x2, RZ ;  /* 0x00000002945c7824 */ /* 0x000fe200078e00ff */
[----:B------:R-:W-:-:S02]  /*23c0*/  LOP3.LUT R3, R3, 0x1c0, RZ, 0xc0, !PT ;  /* 0x000001c003037812 */ /* 0x000fc400078ec0ff */
[----:B------:R-:W-:Y:S01]  /*23d0*/  LOP3.LUT R126, R8, 0xfffffe00, RZ, 0xc0, !PT ;  /* 0xfffffe00087e7812 */ /* 0x000fe200078ec0ff */
[----:B------:R-:W-:Y:S01]  /*23e0*/  IMAD.IADD R7, R7, 0x1, -R2 ;  /* 0x0000000107077824 */ /* 0x000fe200078e0a02 */
[----:B------:R-:W-:Y:S02]  /*23f0*/  LOP3.LUT R2, R6, 0x1c0, RZ, 0xc0, !PT ;  /* 0x000001c006027812 */ /* 0x000fe400078ec0ff */
[----:B------:R-:W-:Y:S02]  /*2400*/  LOP3.LUT R92, R92, 0x6, RZ, 0xc0, !PT ;  /* 0x000000065c5c7812 */ /* 0x000fe400078ec0ff */
[----:B------:R-:W-:Y:S02]  /*2410*/  SHF.L.U32 R6, R7, 0x3, RZ ;  /* 0x0000000307067819 */ /* 0x000fe400000006ff */
[----:B------:R-:W-:Y:S01]  /*2420*/  LOP3.LUT R8, R2, 0x8, R5, 0xf8, !PT ;  /* 0x0000000802087812 */ /* 0x000fe200078ef805 */
[----:B------:R-:W-:Y:S01]  /*2430*/  IMAD R92, R28, 0x20, R92 ;  /* 0x000000201c5c7824 */ /* 0x000fe200078e025c */
[----:B------:R-:W-:-:S02]  /*2440*/  SHF.R.U32.HI R2, RZ, 0x3, R2 ;  /* 0x00000003ff027819 */ /* 0x000fc40000011602 */
[----:B------:R-:W-:Y:S02]  /*2450*/  LOP3.LUT R6, R3, 0x8, R6, 0xf8, !PT ;  /* 0x0000000803067812 */ /* 0x000fe400078ef806 */
[----:B------:R-:W-:Y:S01]  /*2460*/  SHF.R.U32.HI R5, RZ, 0x3, R3 ;  /* 0x00000003ff057819 */ /* 0x000fe20000011603 */
[----:B------:R-:W-:Y:S01]  /*2470*/  IMAD R3, R31, 0x400, R126 ;  /* 0x000004001f037824 */ /* 0x000fe200078e027e */
[----:B------:R-:W-:Y:S02]  /*2480*/  LOP3.LUT R2, R8, R2, RZ, 0x3c, !PT ;  /* 0x0000000208027212 */ /* 0x000fe400078e3cff */
[----:B------:R-:W-:Y:S02]  /*2490*/  LOP3.LUT R125, R6, R5, RZ, 0x3c, !PT ;  /* 0x00000005067d7212 */ /* 0x000fe400078e3cff */
[C---:B------:R-:W-:Y:S01]  /*24a0*/  IADD3 R119, R92.reuse, 0x1, RZ ;  /* 0x000000015c777810 */ /* 0x040fe20007ffe0ff */
[----:B------:R-:W-:Y:S01]  /*24b0*/  IMAD R2, R7, 0x200, R2 ;  /* 0x0000020007027824 */ /* 0x000fe200078e0202 */
[C---:B------:R-:W-:Y:S01]  /*24c0*/  IADD3 R117, R92.reuse, 0x8, RZ ;  /* 0x000000085c757810 */ /* 0x040fe20007ffe0ff */
[----:B------:R-:W-:Y:S01]  /*24d0*/  IMAD.IADD R3, R125, 0x1, R3 ;  /* 0x000000017d037824 */ /* 0x000fe200078e0203 */
[----:B------:R-:W-:Y:S01]  /*24e0*/  IADD3 R115, R92, 0x9, RZ ;  /* 0x000000095c737810 */ /* 0x000fe20007ffe0ff */
[----:B------:R-:W-:Y:S01]  /*24f0*/  IMAD.SHL.U32 R216, R2, 0x2, RZ ;  /* 0x0000000202d87824 */ /* 0x000fe200078e00ff */
[----:B------:R-:W-:Y:S01]  /*2500*/  IADD3 R113, R92, 0x10, RZ ;  /* 0x000000105c717810 */ /* 0x000fe20007ffe0ff */
[----:B------:R-:W-:Y:S01]  /*2510*/  IMAD.SHL.U32 R218, R3, 0x2, RZ ;  /* 0x0000000203da7824 */ /* 0x000fe200078e00ff */
[----:B------:R-:W-:-:S02]  /*2520*/  SHF.R.S32.HI R3, RZ, 0x1f, R30 ;  /* 0x0000001fff037819 */ /* 0x000fc4000001141e */
[----:B------:R-:W-:Y:S01]  /*2530*/  LDSM.16.M88.4 R24, [R216+0x8800] ;  /* 0x00880000d818783b */ /* 0x000fe20000000200 */
[----:B------:R-:W-:Y:S01]  /*2540*/  IADD3 R2, R216, 0x8000, RZ ;  /* 0x00008000d8027810 */ /* 0x000fe20007ffe0ff */
[----:B------:R-:W-:Y:S01]  /*2550*/  IMAD R226, R0, 0x2, R218 ;  /* 0x0000000200e27824 */ /* 0x000fe200078e02da */
[----:B------:R-:W-:Y:S01]  /*2560*/  IADD3 R227, R216, 0x8020, RZ ;  /* 0x00008020d8e37810 */ /* 0x000fe20007ffe0ff */
[----:B------:R-:W3:Y:S01]  /*2570*/  LDSM.16.M88.4 R8, [R218+0x2000] ;  /* 0x00200000da08783b */ /* 0x000ee20000000200 */
[----:B------:R-:W-:Y:S01]  /*2580*/  @P1 IADD3 R227, R2, -0x20, RZ ;  /* 0xffffffe002e31810 */ /* 0x000fe20007ffe0ff */
[----:B------:R-:W-:Y:S01]  /*2590*/  IMAD.MOV.U32 R2, RZ, RZ, 0x40 ;  /* 0x00000040ff027424 */ /* 0x000fe200078e00ff */
[----:B------:R-:W-:Y:S01]  /*25a0*/  LEA R220, R4, R218, 0x1 ;  /* 0x000000da04dc7211 */ /* 0x000fe200078e08ff */
[----:B------:R-:W-:Y:S01]  /*25b0*/  LDSM.16.M88.4 R20, [R216+0x8000] ;  /* 0x00800000d814783b */ /* 0x000fe20000000200 */
[----:B------:R-:W-:Y:S02]  /*25c0*/  LEA.HI R3, R3, R30, RZ, 0x2 ;  /* 0x0000001e03037211 */ /* 0x000fe400078f10ff */
[----:B------:R-:W-:Y:S01]  /*25d0*/  SEL R2, R2, 0xffffffc0, !P2 ;  /* 0xffffffc002027807 */ /* 0x000fe20005000000 */
[----:B------:R-:W4:Y:S01]  /*25e0*/  LDSM.16.M88.4 R12, [R218] ;  /* 0x00000000da0c783b */ /* 0x000f220000000200 */
[----:B------:R-:W-:Y:S01]  /*25f0*/  SHF.R.S32.HI R72, RZ, 0x2, R3 ;  /* 0x00000002ff487819 */ /* 0x000fe20000011403 */
[----:B------:R-:W-:Y:S01]  /*2600*/  IMAD R224, R0, 0x2, R220 ;  /* 0x0000000200e07824 */ /* 0x000fe200078e02dc */
[----:B------:R-:W-:Y:S01]  /*2610*/  IADD3 R109, R92, 0x18, RZ ;  /* 0x000000185c6d7810 */ /* 0x000fe20007ffe0ff */
[----:B------:R-:W-:Y:S01]  /*2620*/  LDSM.16.M88.4 R16, [R220+0x2000] ;  /* 0x00200000dc10783b */ /* 0x000fe20000000200 */
[----:B------:R-:W-:Y:S01]  /*2630*/  IMAD.IADD R225, R216, 0x1, R2 ;  /* 0x00000001d8e17824 */ /* 0x000fe200078e0202 */
[----:B------:R-:W-:-:S02]  /*2640*/  LEA R3, R31, R72, 0x4 ;  /* 0x000000481f037211 */ /* 0x000fc400078e20ff */
[----:B------:R-:W5:Y:S01]  /*2650*/  LDSM.16.M88.4 R36, [R227+0x800] ;  /* 0x00080000e324783b */ /* 0x000f620000000200 */
[----:B------:R-:W-:Y:S02]  /*2660*/  IADD3 R112, R92, 0x11, RZ ;  /* 0x000000115c707810 */ /* 0x000fe40007ffe0ff */
[----:B------:R-:W-:Y:S01]  /*2670*/  IMAD.IADD R252, R252, 0x1, R3 ;  /* 0x00000001fcfc7824 */ /* 0x000fe200078e0203 */
[----:B------:R-:W1:Y:S01]  /*2680*/  LDSM.16.M88.4 R32, [R227] ;  /* 0x00000000e320783b */ /* 0x000e620000000200 */
[----:B------:R-:W-:Y:S02]  /*2690*/  IADD3 R223, R2, R227, RZ ;  /* 0x000000e302df7210 */ /* 0x000fe40007ffe0ff */
[C---:B------:R-:W-:Y:S01]  /*26a0*/  IADD3 R111, R92.reuse, 0x19, RZ ;  /* 0x000000195c6f7810 */ /* 0x040fe20007ffe0ff */
[----:B------:R-:W-:Y:S01]  /*26b0*/  LDSM.16.M88.4 R28, [R225+0x8800] ;  /* 0x00880000e11c783b */ /* 0x000fe20000000200 */
[----:B------:R-:W-:Y:S02]  /*26c0*/  IADD3 R3, R133, R252, -R134 ;  /* 0x000000fc85037210 */ /* 0x000fe40007ffe886 */
[-C--:B------:R-:W-:Y:S01]  /*26d0*/  ISETP.GE.AND P0, PT, R92, R133.reuse, PT ;  /* 0x000000855c00720c */ /* 0x080fe20003f06270 */
[----:B------:R2:W-:Y:S01]  /*26e0*/  STL [R1+0x28], R72 ;  /* 0x0000284801007387 */ /* 0x0005e20000100800 */
[-C--:B------:R-:W-:Y:S01]  /*26f0*/  ISETP.GE.AND P3, PT, R119, R133.reuse, PT ;  /* 0x000000857700720c */ /* 0x080fe20003f66270 */
[----:B------:R-:W-:Y:S01]  /*2700*/  IMAD.IADD R5, R3, 0x1, -R92 ;  /* 0x0000000103057824 */ /* 0x000fe200078e0a5c */
[-C--:B------:R-:W-:Y:S01]  /*2710*/  ISETP.GE.AND P6, PT, R117, R133.reuse, PT ;  /* 0x000000857500720c */ /* 0x080fe20003fc6270 */
[----:B------:R-:W-:Y:S01]  /*2720*/  IMAD.IADD R7, R3, 0x1, -R119 ;  /* 0x0000000103077824 */ /* 0x000fe200078e0a77 */
[----:B------:R-:W-:Y:S01]  /*2730*/  ISETP.GE.AND P5, PT, R115, R133, PT ;  /* 0x000000857300720c */ /* 0x000fe20003fa6270 */
[----:B------:R-:W-:Y:S01]  /*2740*/  IMAD.IADD R2, R3, 0x1, -R109 ;  /* 0x0000000103027824 */ /* 0x000fe200078e0a6d */
[----:B------:R-:W-:-:S02]  /*2750*/  IABS R5, R5 ;  /* 0x0000000500057213 */ /* 0x000fc40000000000 */
[----:B------:R-:W-:Y:S02]  /*2760*/  ISETP.GE.AND P4, PT, R113, R133, PT ;  /* 0x000000857100720c */ /* 0x000fe40003f86270 */
[----:B------:R-:W-:Y:S01]  /*2770*/  MOV R6, R5 ;  /* 0x0000000500067202 */ /* 0x000fe20000000f00 */
[----:B---3--:R-:W-:Y:S01]  /*2780*/  HMMA.16816.F32 R40, R8, R24, RZ ;  /* 0x000000180828723c */ /* 0x008fe200000018ff */
[----:B------:R-:W-:Y:S01]  /*2790*/  IABS R5, R7 ;  /* 0x0000000700057213 */ /* 0x000fe20000000000 */
[----:B------:R-:W-:Y:S01]  /*27a0*/  IMAD.IADD R7, R3, 0x1, -R111 ;  /* 0x0000000103077824 */ /* 0x000fe200078e0a6f */
[----:B------:R3:W-:Y:S01]  /*27b0*/  I2F R146, R6 ;  /* 0x0000000600927306 */ /* 0x0007e20000201400 */
[----:B------:R-:W-:Y:S02]  /*27c0*/  IABS R2, R2 ;  /* 0x0000000200027213 */ /* 0x000fe40000000000 */
[-C--:B------:R-:W-:Y:S02]  /*27d0*/  ISETP.GE.AND P2, PT, R112, R133.reuse, PT ;  /* 0x000000857000720c */ /* 0x080fe40003f46270 */
[----:B----4-:R-:W-:Y:S01]  /*27e0*/  HMMA.16816.F32 R60, R12, R20, RZ ;  /* 0x000000140c3c723c */ /* 0x010fe200000018ff */
[----:B------:R-:W-:-:S02]  /*27f0*/  ISETP.GE.AND P1, PT, R109, R133, PT ;  /* 0x000000856d00720c */ /* 0x000fc40003f26270 */
[----:B------:R4:W-:Y:S01]  /*2800*/  I2F R147, R5 ;  /* 0x0000000500937306 */ /* 0x0009e20000201400 */
[----:B------:R-:W-:Y:S02]  /*2810*/  LOP3.LUT R237, R148, 0x3, RZ, 0xc0, !PT ;  /* 0x0000000394ed7812 */ /* 0x000fe400078ec0ff */
[C---:B------:R-:W-:Y:S02]  /*2820*/  IADD3 R230, R227.reuse, 0x800, RZ ;  /* 0x00000800e3e67810 */ /* 0x040fe40007ffe0ff */
[----:B------:R-:W-:Y:S01]  /*2830*/  HMMA.16816.F32 R44, R8, R20, RZ ;  /* 0x00000014082c723c */ /* 0x000fe200000018ff */
[----:B------:R-:W-:Y:S01]  /*2840*/  IADD3 R229, R227, 0x1000, RZ ;  /* 0x00001000e3e57810 */ /* 0x000fe20007ffe0ff */
[----:B---3--:R-:W-:Y:S01]  /*2850*/  IMAD.IADD R6, R3, 0x1, -R117 ;  /* 0x0000000103067824 */ /* 0x008fe200078e0a75 */
[----:B------:R-:W-:-:S05]  /*2860*/  IADD3 R228, R227, 0x1800, RZ ;  /* 0x00001800e3e47810 */ /* 0x000fca0007ffe0ff */
[----:B------:R-:W-:Y:S01]  /*2870*/  HMMA.16816.F32 R48, R8, R22, RZ ;  /* 0x000000160830723c */ /* 0x000fe200000018ff */
[----:B------:R-:W-:Y:S01]  /*2880*/  IABS R6, R6 ;  /* 0x0000000600067213 */ /* 0x000fe20000000000 */
[----:B----4-:R-:W-:-:S03]  /*2890*/  IMAD.IADD R5, R3, 0x1, -R115 ;  /* 0x0000000103057824 */ /* 0x010fc600078e0a73 */
[----:B------:R3:W-:Y:S03]  /*28a0*/  I2F R145, R6 ;  /* 0x0000000600917306 */ /* 0x0007e60000201400 */
[----:B------:R-:W-:Y:S01]  /*28b0*/  HMMA.16816.F32 R64, R12, R22, RZ ;  /* 0x000000160c40723c */ /* 0x000fe200000018ff */
[----:B------:R-:W4:Y:S01]  /*28c0*/  LDSM.16.M88.4 R20, [R220] ;  /* 0x00000000dc14783b */ /* 0x000f220000000200 */
[----:B------:R-:W-:-:S04]  /*28d0*/  IABS R5, R5 ;  /* 0x0000000500057213 */ /* 0x000fc80000000000 */
[----:B------:R1:W-:Y:S02]  /*28e0*/  I2F R144, R5 ;  /* 0x0000000500907306 */ /* 0x0003e40000201400 */
[----:B------:R-:W-:Y:S01]  /*28f0*/  HMMA.16816.F32 R52, R8, R26, RZ ;  /* 0x0000001a0834723c */ /* 0x000fe200000018ff */
[----:B------:R-:W-:Y:S01]  /*2900*/  LDSM.16.M88.4 R8, [R226+0x2000] ;  /* 0x00200000e208783b */ /* 0x000fe20000000200 */
[----:B---3--:R-:W-:-:S06]  /*2910*/  IMAD.IADD R6, R3, 0x1, -R113 ;  /* 0x0000000103067824 */ /* 0x008fcc00078e0a71 */
[----:B------:R-:W-:Y:S01]  /*2920*/  HMMA.16816.F32 R56, R12, R24, RZ ;  /* 0x000000180c38723c */ /* 0x000fe200000018ff */
[----:B------:R-:W-:Y:S01]  /*2930*/  IABS R6, R6 ;  /* 0x0000000600067213 */ /* 0x000fe20000000000 */
[----:B-1----:R-:W-:-:S03]  /*2940*/  IMAD.IADD R5, R3, 0x1, -R112 ;  /* 0x0000000103057824 */ /* 0x002fc600078e0a70 */
[----:B------:R1:W-:Y:S03]  /*2950*/  I2F R143, R6 ;  /* 0x00000006008f7306 */ /* 0x0003e60000201400 */
[----:B------:R-:W-:Y:S01]  /*2960*/  HMMA.16816.F32 R12, R12, R26, RZ ;  /* 0x0000001a0c0c723c */ /* 0x000fe200000018ff */
[----:B------:R-:W-:-:S04]  /*2970*/  IABS R5, R5 ;  /* 0x0000000500057213 */ /* 0x000fc80000000000 */
[----:B------:R3:W-:Y:S03]  /*2980*/  I2F R142, R5 ;  /* 0x00000005008e7306 */ /* 0x0007e60000201400 */
[----:B-----5:R-:W-:Y:S01]  /*2990*/  HMMA.16816.F32 R24, R16, R36, R40 ;  /* 0x000000241018723c */ /* 0x020fe20000001828 */
[----:B------:R-:W5:Y:S01]  /*29a0*/  LDSM.16.M88.4 R40, [R225+0x8000] ;  /* 0x00800000e128783b */ /* 0x000f620000000200 */
[----:B-1----:R-:W-:-:S06]  /*29b0*/  IMAD.MOV.U32 R6, RZ, RZ, R2 ;  /* 0x000000ffff067224 */ /* 0x002fcc00078e0002 */
[C---:B------:R-:W-:Y:S01]  /*29c0*/  HMMA.16816.F32 R44, R16.reuse, R32, R44 ;  /* 0x00000020102c723c */ /* 0x040fe2000000182c */
[----:B------:R-:W-:Y:S01]  /*29d0*/  IABS R2, R7 ;  /* 0x0000000700027213 */ /* 0x000fe20000000000 */
[----:B------:R1:W-:Y:S04]  /*29e0*/  I2F R141, R6 ;  /* 0x00000006008d7306 */ /* 0x0003e80000201400 */
[----:B------:R-:W-:Y:S01]  /*29f0*/  IMAD.MOV.U32 R7, RZ, RZ, R2 ;  /* 0x000000ffff077224 */ /* 0x000fe200078e0002 */
[C---:B---3--:R-:W-:Y:S01]  /*2a00*/  IADD3 R5, R3.reuse, 0x8, RZ ;  /* 0x0000000803057810 */ /* 0x048fe20007ffe0ff */
[----:B------:R-:W-:Y:S01]  /*2a10*/  HMMA.16816.F32 R68, R16, R34, R48 ;  /* 0x000000221044723c */ /* 0x000fe20000001830 */
[C---:B------:R-:W-:Y:S01]  /*2a20*/  IADD3 R2, R3.reuse, 0x40, RZ ;  /* 0x0000004003027810 */ /* 0x040fe20007ffe0ff */
[----:B------:R3:W-:Y:S01]  /*2a30*/  I2F R140, R7 ;  /* 0x00000007008c7306 */ /* 0x0007e20000201400 */
[----:B------:R-:W-:-:S05]  /*2a40*/  IADD3 R3, R3, 0x48, RZ ;  /* 0x0000004803037810 */ /* 0x000fca0007ffe0ff */
[----:B--2---:R-:W-:Y:S01]  /*2a50*/  HMMA.16816.F32 R72, R16, R38, R52 ;  /* 0x000000261048723c */ /* 0x004fe20000001834 */
[----:B------:R-:W2:Y:S01]  /*2a60*/  LDSM.16.M88.4 R16, [R226] ;  /* 0x00000000e210783b */ /* 0x000ea20000000200 */
[----:B-1----:R-:W-:-:S04]  /*2a70*/  IADD3 R6, -R92, R5, RZ ;  /* 0x000000055c067210 */ /* 0x002fc80007ffe1ff */
[----:B------:R-:W-:Y:S02]  /*2a80*/  IABS R6, R6 ;  /* 0x0000000600067213 */ /* 0x000fe40000000000 */
[----:B----4-:R-:W-:Y:S03]  /*2a90*/  HMMA.16816.F32 R60, R20, R32, R60 ;  /* 0x00000020143c723c */ /* 0x010fe6000000183c */
[----:B---3--:R-:W-:-:S05]  /*2aa0*/  IMAD.MOV.U32 R7, RZ, RZ, R6 ;  /* 0x000000ffff077224 */ /* 0x008fca00078e0006 */
[C---:B------:R-:W-:Y:S01]  /*2ab0*/  HMMA.16816.F32 R80, R20.reuse, R36, R56 ;  /* 0x000000241450723c */ /* 0x040fe20000001838 */
[----:B------:R1:W-:Y:S07]  /*2ac0*/  I2F R139, R7 ;  /* 0x00000007008b7306 */ /* 0x0003ee0000201400 */
[----:B------:R-:W-:Y:S01]  /*2ad0*/  HMMA.16816.F32 R48, R20, R38, R12 ;  /* 0x000000261430723c */ /* 0x000fe2000000180c */
[----:B------:R-:W-:Y:S04]  /*2ae0*/  LDSM.16.M88.4 R12, [R224+0x2000] ;  /* 0x00200000e00c783b */ /* 0x000fe80000000200 */
[----:B------:R-:W-:Y:S03]  /*2af0*/  LDSM.16.M88.4 R36, [R223+0x800] ;  /* 0x00080000df24783b */ /* 0x000fe60000000200 */
[----:B-----5:R-:W-:Y:S01]  /*2b00*/  HMMA.16816.F32 R44, R8, R40, R44 ;  /* 0x00000028082c723c */ /* 0x020fe2000000182c */
[----:B-1----:R-:W-:-:S05]  /*2b10*/  IMAD.IADD R7, R3, 0x1, -R92 ;  /* 0x0000000103077824 */ /* 0x002fca00078e0a5c */
[----:B------:R-:W-:Y:S02]  /*2b20*/  IABS R7, R7 ;  /* 0x0000000700077213 */ /* 0x000fe40000000000 */
[C---:B------:R-:W-:Y:S01]  /*2b30*/  HMMA.16816.F32 R84, R8.reuse, R28, R24 ;  /* 0x0000001c0854723c */ /* 0x040fe20000001818 */
[----:B------:R-:W-:Y:S01]  /*2b40*/  LDSM.16.M88.4 R24, [R223] ;  /* 0x00000000df18783b */ /* 0x000fe20000000200 */
[----:B------:R-:W-:Y:S06]  /*2b50*/  I2F R135, R7 ;  /* 0x0000000700877306 */ /* 0x000fec0000201400 */
[C---:B------:R-:W-:Y:S01]  /*2b60*/  HMMA.16816.F32 R76, R8.reuse, R42, R68 ;  /* 0x0000002a084c723c */ /* 0x040fe20000001844 */
[----:B------:R-:W-:Y:S07]  /*2b70*/  LDSM.16.M88.4 R68, [R218+0x6000] ;  /* 0x00600000da44783b */ /* 0x000fee0000000200 */
[----:B------:R-:W-:Y:S01]  /*2b80*/  HMMA.16816.F32 R56, R8, R30, R72 ;  /* 0x0000001e0838723c */ /* 0x000fe20000001848 */
[----:B------:R-:W1:Y:S07]  /*2b90*/  LDSM.16.M88.4 R8, [R224] ;  /* 0x00000000e008783b */ /* 0x000e6e0000000200 */
[----:B------:R-:W-:Y:S01]  /*2ba0*/  HMMA.16816.F32 R52, R20, R34, R64 ;  /* 0x000000221434723c */ /* 0x000fe20000001840 */
[----:B------:R-:W-:Y:S06]  /*2bb0*/  LDSM.16.M88.4 R64, [R218+0x4000] ;  /* 0x00400000da40783b */ /* 0x000fec0000000200 */
[----:B------:R-:W-:Y:S01]  /*2bc0*/  IMAD.IADD R20, R2, 0x1, -R92 ;  /* 0x0000000102147824 */ /* 0x000fe200078e0a5c */
[----:B--2---:R-:W-:Y:S01]  /*2bd0*/  HMMA.16816.F32 R32, R16, R40, R60 ;  /* 0x000000281020723c */ /* 0x004fe2000000183c */
[----:B------:R-:W-:Y:S03]  /*2be0*/  LDSM.16.M88.4 R60, [R220+0x4000] ;  /* 0x00400000dc3c783b */ /* 0x000fe60000000200 */
[----:B------:R-:W-:-:S04]  /*2bf0*/  IABS R6, R20 ;  /* 0x0000001400067213 */ /* 0x000fc80000000000 */
[C---:B------:R-:W-:Y:S01]  /*2c00*/  HMMA.16816.F32 R72, R16.reuse, R28, R80 ;  /* 0x0000001c1048723c */ /* 0x040fe20000001850 */
[----:B------:R2:W-:Y:S07]  /*2c10*/  I2F R137, R6 ;  /* 0x0000000600897306 */ /* 0x0005ee0000201400 */
[C---:B------:R-:W-:Y:S01]  /*2c20*/  HMMA.16816.F32 R80, R16.reuse, R30, R48 ;  /* 0x0000001e1050723c */ /* 0x040fe20000001830 */
[----:B------:R-:W3:Y:S04]  /*2c30*/  LDSM.16.M88.4 R28, [R216+0x9000] ;  /* 0x00900000d81c783b */ /* 0x000ee80000000200 */
[----:B------:R-:W-:Y:S03]  /*2c40*/  LDSM.16.M88.4 R48, [R226+0x4000] ;  /* 0x00400000e230783b */ /* 0x000fe60000000200 */
[----:B------:R-:W-:Y:S01]  /*2c50*/  HMMA.16816.F32 R52, R16, R42, R52 ;  /* 0x0000002a1034723c */ /* 0x000fe20000001834 */
[----:B--2---:R-:W-:-:S04]  /*2c60*/  IADD3 R6, -R119, R5, RZ ;  /* 0x0000000577067210 */ /* 0x004fc80007ffe1ff */
[----:B------:R-:W-:Y:S02]  /*2c70*/  IABS R6, R6 ;  /* 0x0000000600067213 */ /* 0x000fe40000000000 */
[--C-:B------:R-:W-:Y:S01]  /*2c80*/  IMAD.IADD R16, R2, 0x1, -R119.reuse ;  /* 0x0000000102107824 */ /* 0x100fe200078e0a77 */
[-C--:B-1----:R-:W-:Y:S01]  /*2c90*/  HMMA.16816.F32 R20, R8, R24.reuse, R32 ;  /* 0x000000180814723c */ /* 0x082fe20000001820 */
[----:B------:R-:W-:Y:S01]  /*2ca0*/  LDSM.16.M88.4 R32, [R227+0x1000] ;  /* 0x00100000e320783b */ /* 0x000fe20000000200 */
[----:B------:R-:W-:Y:S02]  /*2cb0*/  IMAD.MOV.U32 R7, RZ, RZ, R6 ;  /* 0x000000ffff077224 */ /* 0x000fe400078e0006 */
[----:B------:R-:W-:Y:S01]  /*2cc0*/  IABS R6, R16 ;  /* 0x0000001000067213 */ /* 0x000fe20000000000 */
[----:B------:R-:W-:Y:S01]  /*2cd0*/  IMAD.IADD R16, R3, 0x1, -R119 ;  /* 0x0000000103107824 */ /* 0x000fe200078e0a77 */
[----:B------:R1:W-:Y:S02]  /*2ce0*/  I2F R138, R7 ;  /* 0x00000007008a7306 */ /* 0x0003e40000201400 */
[C---:B------:R-:W-:Y:S08]  /*2cf0*/  HMMA.16816.F32 R44, R12.reuse, R24, R44 ;  /* 0x000000180c2c723c */ /* 0x040ff0000000182c */
[----:B------:R-:W-:Y:S01]  /*2d00*/  HMMA.16816.F32 R40, R12, R26, R76 ;  /* 0x0000001a0c28723c */ /* 0x000fe2000000184c */
[----:B------:R-:W2:Y:S01]  /*2d10*/  LDSM.16.M88.4 R76, [R220+0x6000] ;  /* 0x00600000dc4c783b */ /* 0x000ea20000000200 */
[----:B-1----:R-:W-:Y:S01]  /*2d20*/  IMAD.MOV.U32 R7, RZ, RZ, R6 ;  /* 0x000000ffff077224 */ /* 0x002fe200078e0006 */
[----:B------:R-:W-:-:S05]  /*2d30*/  IABS R6, R16 ;  /* 0x0000001000067213 */ /* 0x000fca0000000000 */
[C---:B------:R-:W-:Y:S01]  /*2d40*/  HMMA.16816.F32 R100, R12.reuse, R36, R84 ;  /* 0x000000240c64723c */ /* 0x040fe20000001854 */
[----:B------:R-:W-:Y:S01]  /*2d50*/  IADD3 R16, -R117, R5, RZ ;  /* 0x0000000575107210 */ /* 0x000fe20007ffe1ff */
[----:B------:R1:W-:Y:S06]  /*2d60*/  I2F R136, R7 ;  /* 0x0000000700887306 */ /* 0x0003ec0000201400 */
[----:B------:R-:W-:Y:S01]  /*2d70*/  HMMA.16816.F32 R104, R12, R38, R56 ;  /* 0x000000260c68723c */ /* 0x000fe20000001838 */
[----:B------:R-:W-:Y:S06]  /*2d80*/  LDSM.16.M88.4 R56, [R226+0x6000] ;  /* 0x00600000e238783b */ /* 0x000fec0000000200 */
[----:B------:R-:W-:Y:S01]  /*2d90*/  IMAD.IADD R12, R5, 0x1, -R115 ;  /* 0x00000001050c7824 */ /* 0x000fe200078e0a73 */
[----:B------:R-:W-:Y:S01]  /*2da0*/  HMMA.16816.F32 R24, R8, R26, R52 ;  /* 0x0000001a0818723c */ /* 0x000fe20000001834 */
[----:B------:R-:W-:Y:S01]  /*2db0*/  LDSM.16.M88.4 R52, [R223+0x1000] ;  /* 0x00100000df34783b */ /* 0x000fe20000000200 */
[----:B-1----:R-:W-:Y:S01]  /*2dc0*/  IMAD.MOV.U32 R7, RZ, RZ, R6 ;  /* 0x000000ffff077224 */ /* 0x002fe200078e0006 */
[----:B------:R-:W-:-:S03]  /*2dd0*/  IABS R6, R16 ;  /* 0x0000001000067213 */ /* 0x000fc60000000000 */
[----:B------:R1:W-:Y:S02]  /*2de0*/  I2F R131, R7 ;  /* 0x0000000700837306 */ /* 0x0003e40000201400 */
[-C--:B---3--:R-:W-:Y:S06]  /*2df0*/  HMMA.16816.F32 R16, R64, R28.reuse, R20 ;  /* 0x0000001c4010723c */ /* 0x088fec0000001814 */
[----:B------:R3:W-:Y:S02]  /*2e00*/  I2F R130, R6 ;  /* 0x0000000600827306 */ /* 0x0007e40000201400 */
[----:B------:R-:W-:Y:S01]  /*2e10*/  HMMA.16816.F32 R20, R68, R28, R44 ;  /* 0x0000001c4414723c */ /* 0x000fe2000000182c */
[----:B------:R-:W-:Y:S01]  /*2e20*/  LDSM.16.M88.4 R44, [R224+0x6000] ;  /* 0x00600000e02c783b */ /* 0x000fe20000000200 */
[----:B-1----:R-:W-:-:S06]  /*2e30*/  IMAD.IADD R7, R2, 0x1, -R117 ;  /* 0x0000000102077824 */ /* 0x002fcc00078e0a75 */
[----:B------:R-:W-:Y:S01]  /*2e40*/  HMMA.16816.F32 R88, R8, R36, R72 ;  /* 0x000000240858723c */ /* 0x000fe20000001848 */
[----:B------:R-:W1:Y:S01]  /*2e50*/  LDSM.16.M88.4 R72, [R225+0x9000] ;  /* 0x00900000e148783b */ /* 0x000e620000000200 */
[----:B------:R-:W-:Y:S01]  /*2e60*/  IABS R7, R7 ;  /* 0x0000000700077213 */ /* 0x000fe20000000000 */
[----:B---3--:R-:W-:-:S03]  /*2e70*/  IMAD.IADD R6, R3, 0x1, -R117 ;  /* 0x0000000103067824 */ /* 0x008fc600078e0a75 */
[----:B------:R3:W-:Y:S02]  /*2e80*/  I2F R129, R7 ;  /* 0x0000000700817306 */ /* 0x0007e40000201400 */
[----:B------:R-:W-:Y:S01]  /*2e90*/  HMMA.16816.F32 R96, R8, R38, R80 ;  /* 0x000000260860723c */ /* 0x000fe20000001850 */
[----:B------:R-:W-:-:S06]  /*2ea0*/  IABS R6, R6 ;  /* 0x0000000600067213 */ /* 0x000fcc0000000000 */
[----:B------:R-:W-:Y:S01]  /*2eb0*/  IMAD.IADD R8, R3, 0x1, -R113 ;  /* 0x0000000103087824 */ /* 0x000fe200078e0a71 */
[----:B--2---:R-:W-:Y:S01]  /*2ec0*/  HMMA.16816.F32 R20, R76, R32, R20 ;  /* 0x000000204c14723c */ /* 0x004fe20000001814 */
[----:B---3--:R-:W-:-:S07]  /*2ed0*/  MOV R7, R6 ;  /* 0x0000000600077202 */ /* 0x008fce0000000f00 */
[----:B------:R-:W-:Y:S01]  /*2ee0*/  HMMA.16816.F32 R36, R68, R30, R40 ;  /* 0x0000001e4424723c */ /* 0x000fe20000001828 */
[----:B------:R-:W-:Y:S01]  /*2ef0*/  IABS R6, R12 ;  /* 0x0000000c00067213 */ /* 0x000fe20000000000 */
[--C-:B------:R-:W-:Y:S01]  /*2f00*/  IMAD.IADD R12, R2, 0x1, -R115.reuse ;  /* 0x00000001020c7824 */ /* 0x100fe200078e0a73 */
[----:B------:R2:W-:Y:S01]  /*2f10*/  I2F R128, R7 ;  /* 0x0000000700807306 */ /* 0x0005e20000201400 */
[----:B------:R-:W-:Y:S11]  /*2f20*/  LDSM.16.M88.4 R40, [R224+0x4000] ;  /* 0x00400000e028783b */ /* 0x000ff60000000200 */
[----:B------:R-:W-:Y:S01]  /*2f30*/  @!UPT UIADD3 URZ, URZ, URZ, URZ ;  /* 0x0000003f3f3ff290 */ /* 0x000fe2000fffe03f */
[----:B-1----:R-:W-:Y:S01]  /*2f40*/  HMMA.16816.F32 R20, R56, R72, R20 ;  /* 0x000000483814723c */ /* 0x002fe20000001814 */
[----:B--2---:R-:W-:Y:S01]  /*2f50*/  IMAD.MOV.U32 R7, RZ, RZ, R6 ;  /* 0x000000ffff077224 */ /* 0x004fe200078e0006 */
[----:B------:R-:W-:Y:S01]  /*2f60*/  IABS R6, R12 ;  /* 0x0000000c00067213 */ /* 0x000fe20000000000 */
[----:B------:R-:W-:Y:S02]  /*2f70*/  IMAD.IADD R12, R3, 0x1, -R115 ;  /* 0x00000001030c7824 */ /* 0x000fe400078e0a73 */
[----:B------:R1:W-:Y:S03]  /*2f80*/  I2F R127, R7 ;  /* 0x00000007007f7306 */ /* 0x0003e60000201400 */
[----:B------:R-:W-:Y:S01]  /*2f90*/  HMMA.16816.F32 R84, R76, R34, R36 ;  /* 0x000000224c54723c */ /* 0x000fe20000001824 */
[----:B------:R-:W-:Y:S01]  /*2fa0*/  LDSM.16.M88.4 R36, [R227+0x1800] ;  /* 0x00180000e324783b */ /* 0x000fe20000000200 */
[----:B-1----:R-:W-:Y:S01]  /*2fb0*/  IMAD.MOV.U32 R7, RZ, RZ, R6 ;  /* 0x000000ffff077224 */ /* 0x002fe200078e0006 */
[----:B------:R-:W-:Y:S11]  /*2fc0*/  IABS R6, R12 ;  /* 0x0000000c00067213 */ /* 0x000ff60000000000 */
[----:B------:R-:W-:Y:S02]  /*2fd0*/  @!UPT UIADD3 URZ, URZ, URZ, URZ ;  /* 0x0000003f3f3ff290 */ /* 0x000fe4000fffe03f */
[----:B------:R-:W-:Y:S01]  /*2fe0*/  HMMA.16816.F32 R80, R44, R52, R20 ;  /* 0x000000342c50723c */ /* 0x000fe20000001814 */
[----:B------:R1:W-:Y:S07]  /*2ff0*/  I2F R124, R7 ;  /* 0x00000007007c7306 */ /* 0x0003ee0000201400 */
[----:B------:R-:W-:Y:S01]  /*3000*/  HMMA.16816.F32 R12, R60, R32, R16 ;  /* 0x000000203c0c723c */ /* 0x000fe20000001810 */
[----:B------:R2:W-:Y:S07]  /*3010*/  I2F R123, R6 ;  /* 0x00000006007b7306 */ /* 0x0005ee0000201400 */
[----:B------:R-:W-:Y:S01]  /*3020*/  HMMA.16816.F32 R16, R64, R30, R24 ;  /* 0x0000001e4010723c */ /* 0x000fe20000001818 */
[----:B------:R-:W3:Y:S01]  /*3030*/  LDSM.16.M88.4 R24, [R216+0x9800] ;  /* 0x00980000d818783b */ /* 0x000ee20000000200 */
[----:B-1----:R-:W-:-:S03]  /*3040*/  IADD3 R7, -R113, R5, RZ ;  /* 0x0000000571077210 */ /* 0x002fc60007ffe1ff */
[----:B------:R-:W1:Y:S01]  /*3050*/  LDSM.16.M88.4 R28, [R225+0x9800] ;  /* 0x00980000e11c783b */ /* 0x000e620000000200 */
[----:B------:R-:W-:Y:S01]  /*3060*/  IABS R7, R7 ;  /* 0x0000000700077213 */ /* 0x000fe20000000000 */
[----:B--2---:R-:W-:-:S03]  /*3070*/  IMAD.IADD R6, R2, 0x1, -R113 ;  /* 0x0000000102067824 */ /* 0x004fc600078e0a71 */
[----:B------:R2:W-:Y:S02]  /*3080*/  I2F R122, R7 ;  /* 0x00000007007a7306 */ /* 0x0005e40000201400 */
[----:B------:R-:W-:Y:S11]  /*3090*/  IABS R6, R6 ;  /* 0x0000000600067213 */ /* 0x000ff60000000000 */
[----:B------:R-:W-:Y:S01]  /*30a0*/  @!UPT UIADD3 URZ, URZ, URZ, URZ ;  /* 0x0000003f3f3ff290 */ /* 0x000fe2000fffe03f */
[----:B------:R-:W-:Y:S01]  /*30b0*/  HMMA.16816.F32 R16, R60, R34, R16 ;  /* 0x000000223c10723c */ /* 0x000fe20000001810 */
[----:B--2---:R-:W-:Y:S01]  /*30c0*/  IMAD.MOV.U32 R7, RZ, RZ, R6 ;  /* 0x000000ffff077224 */ /* 0x004fe200078e0006 */
[----:B------:R-:W-:Y:S01]  /*30d0*/  IABS R6, R8 ;  /* 0x0000000800067213 */ /* 0x000fe20000000000 */
[--C-:B------:R-:W-:Y:S02]  /*30e0*/  IMAD.IADD R8, R5, 0x1, -R112.reuse ;  /* 0x0000000105087824 */ /* 0x100fe400078e0a70 */
[----:B------:R2:W-:Y:S03]  /*30f0*/  I2F R121, R7 ;  /* 0x0000000700797306 */ /* 0x0005e60000201400 */
[----:B---3--:R-:W-:Y:S01]  /*3100*/  HMMA.16816.F32 R20, R68, R24, R100 ;  /* 0x000000184414723c */ /* 0x008fe20000001864 */
[----:B--2---:R-:W-:Y:S02]  /*3110*/  MOV R7, R6 ;  /* 0x0000000600077202 */ /* 0x004fe40000000f00 */
[----:B------:R-:W-:Y:S01]  /*3120*/  IABS R6, R8 ;  /* 0x0000000800067213 */ /* 0x000fe20000000000 */
[----:B------:R-:W-:Y:S01]  /*3130*/  IMAD.IADD R8, R2, 0x1, -R112 ;  /* 0x0000000102087824 */ /* 0x000fe200078e0a70 */
[----:B------:R2:W-:Y:S11]  /*3140*/  I2F R120, R7 ;  /* 0x0000000700787306 */ /* 0x0005f60000201400 */
[----:B------:R-:W-:Y:S08]  /*3150*/  @!UPT UIADD3 URZ, URZ, URZ, URZ ;  /* 0x0000003f3f3ff290 */ /* 0x000ff0000fffe03f */
[----:B------:R-:W-:Y:S01]  /*3160*/  HMMA.16816.F32 R20, R76, R36, R20 ;  /* 0x000000244c14723c */ /* 0x000fe20000001814 */
[----:B--2---:R-:W-:Y:S01]  /*3170*/  IMAD.MOV.U32 R7, RZ, RZ, R6 ;  /* 0x000000ffff077224 */ /* 0x004fe200078e0006 */
[----:B------:R-:W-:Y:S01]  /*3180*/  IABS R6, R8 ;  /* 0x0000000800067213 */ /* 0x000fe20000000000 */
[----:B------:R-:W-:Y:S02]  /*3190*/  IMAD.IADD R8, R3, 0x1, -R112 ;  /* 0x0000000103087824 */ /* 0x000fe400078e0a70 */
[----:B------:R2:W-:Y:S02]  /*31a0*/  I2F R118, R7 ;  /* 0x0000000700767306 */ /* 0x0005e40000201400 */
[----:B--2---:R-:W-:Y:S01]  /*31b0*/  IMAD.MOV.U32 R7, RZ, RZ, R6 ;  /* 0x000000ffff077224 */ /* 0x004fe200078e0006 */
[----:B------:R-:W-:Y:S02]  /*31c0*/  IABS R6, R8 ;  /* 0x0000000800067213 */ /* 0x000fe40000000000 */
[----:B------:R-:W-:Y:S03]  /*31d0*/  HMMA.16816.F32 R8, R48, R72, R12 ;  /* 0x000000483008723c */ /* 0x000fe6000000180c */
[----:B------:R2:W-:Y:S05]  /*31e0*/  I2F R116, R7 ;  /* 0x0000000700747306 */ /* 0x0005ea0000201400 */
[----:B------:R-:W-:Y:S03]  /*31f0*/  HMMA.16816.F32 R12, R64, R24, R88 ;  /* 0x00000018400c723c */ /* 0x000fe60000001858 */
[----:B------:R3:W-:Y:S01]  /*3200*/  I2F R114, R6 ;  /* 0x0000000600727306 */ /* 0x0007e20000201400 */
[----:B--2---:R-:W-:Y:S01]  /*3210*/  IADD3 R7, -R109, R5, RZ ;  /* 0x000000056d077210 */ /* 0x004fe20007ffe1ff */
[----:B------:R-:W-:-:S03]  /*3220*/  IMAD.IADD R5, R5, 0x1, -R111 ;  /* 0x0000000105057824 */ /* 0x000fc600078e0a6f */
[----:B------:R-:W-:Y:S02]  /*3230*/  IABS R7, R7 ;  /* 0x0000000700077213 */ /* 0x000fe40000000000 */
[----:B------:R-:W-:-:S06]  /*3240*/  IABS R5, R5 ;  /* 0x0000000500057213 */ /* 0x000fcc0000000000 */
[----:B------:R-:W-:Y:S01]  /*3250*/  HMMA.16816.F32 R32, R40, R52, R8 ;  /* 0x000000342820723c */ /* 0x000fe20000001808 */
[----:B---3--:R-:W-:Y:S01]  /*3260*/  IMAD.MOV.U32 R6, RZ, RZ, R7 ;  /* 0x000000ffff067224 */ /* 0x008fe200078e0007 */
[----:B------:R-:W-:Y:S06]  /*3270*/  I2F R108, R5 ;  /* 0x00000005006c7306 */ /* 0x000fec0000201400 */
[-C--:B------:R-:W-:Y:S02]  /*3280*/  HMMA.16816.F32 R8, R48, R74.reuse, R16 ;  /* 0x0000004a3008723c */ /* 0x080fe40000001810 */
[----:B------:R2:W-:Y:S06]  /*3290*/  I2F R110, R6 ;  /* 0x00000006006e7306 */ /* 0x0005ec0000201400 */
[----:B------:R-:W-:Y:S08]  /*32a0*/  HMMA.16816.F32 R16, R56, R74, R84 ;  /* 0x0000004a3810723c */ /* 0x000ff00000001854 */
[----:B------:R-:W-:Y:S01]  /*32b0*/  HMMA.16816.F32 R12, R60, R36, R12 ;  /* 0x000000243c0c723c */ /* 0x000fe2000000180c */
[----:B--2---:R-:W-:-:S02]  /*32c0*/  IMAD.IADD R6, R2, 0x1, -R109 ;  /* 0x0000000102067824 */ /* 0x004fc400078e0a6d */
[----:B------:R-:W-:-:S03]  /*32d0*/  IMAD.IADD R2, R2, 0x1, -R111 ;  /* 0x0000000102027824 */ /* 0x000fc600078e0a6f */
[----:B------:R-:W-:Y:S02]  /*32e0*/  IABS R6, R6 ;  /* 0x0000000600067213 */ /* 0x000fe40000000000 */
[----:B------:R-:W-:Y:S01]  /*32f0*/  HMMA.16816.F32 R72, R40, R54, R8 ;  /* 0x000000362848723c */ /* 0x000fe20000001808 */
[----:B------:R-:W-:Y:S02]  /*3300*/  IABS R2, R2 ;  /* 0x0000000200027213 */ /* 0x000fe40000000000 */
[----:B------:R-:W-:Y:S02]  /*3310*/  MOV R5, R6 ;  /* 0x0000000600057202 */ /* 0x000fe40000000f00 */
[----:B------:R2:W-:Y:S03]  /*3320*/  I2F R94, R2 ;  /* 0x00000002005e7306 */ /* 0x0005e60000201400 */
[----:B------:R-:W-:Y:S05]  /*3330*/  HMMA.16816.F32 R8, R64, R26, R96 ;  /* 0x0000001a4008723c */ /* 0x000fea0000001860 */
[----:B------:R3:W-:Y:S03]  /*3340*/  I2F R95, R5 ;  /* 0x00000005005f7306 */ /* 0x0007e60000201400 */
[----:B------:R-:W-:Y:S01]  /*3350*/  HMMA.16816.F32 R64, R44, R54, R16 ;  /* 0x000000362c40723c */ /* 0x000fe20000001810 */
[----:B--2---:R-:W-:-:S07]  /*3360*/  IMAD.IADD R2, R3, 0x1, -R111 ;  /* 0x0000000103027824 */ /* 0x004fce00078e0a6f */
[----:B-1----:R-:W-:Y:S01]  /*3370*/  HMMA.16816.F32 R16, R48, R28, R12 ;  /* 0x0000001c3010723c */ /* 0x002fe2000000180c */
[----:B------:R-:W-:Y:S01]  /*3380*/  FMUL.FTZ R74, R74, c[0x0][0x2ec] ;  /* 0x0000bb004a4a7a20 */ /* 0x000fe20000410000 */
[----:B------:R-:W-:Y:S01]  /*3390*/  IABS R2, R2 ;  /* 0x0000000200027213 */ /* 0x000fe20000000000 */
[----:B------:R-:W-:Y:S02]  /*33a0*/  FMUL.FTZ R75, R75, c[0x0][0x2ec] ;  /* 0x0000bb004b4b7a20 */ /* 0x000fe40000410000 */
[----:B---3--:R-:W-:Y:S01]  /*33b0*/  IMAD.IADD R5, R3, 0x1, -R109 ;  /* 0x0000000103057824 */ /* 0x008fe200078e0a6d */
[----:B------:R1:W-:Y:S01]  /*33c0*/  I2F R88, R2 ;  /* 0x0000000200587306 */ /* 0x0003e20000201400 */
[----:B------:R-:W-:Y:S01]  /*33d0*/  FMUL.FTZ R73, R73, c[0x0][0x2ec] ;  /* 0x0000bb0049497a20 */ /* 0x000fe20000410000 */
[----:B------:R-:W-:Y:S02]  /*33e0*/  HMMA.16816.F32 R8, R60, R38, R8 ;  /* 0x000000263c08723c */ /* 0x000fe40000001808 */
[----:B------:R-:W-:-:S04]  /*33f0*/  IABS R5, R5 ;  /* 0x0000000500057213 */ /* 0x000fc80000000000 */
[----:B------:R-:W-:Y:S01]  /*3400*/  MUFU.TANH R74, R74 ;  /* 0x0000004a004a7308 */ /* 0x000fe20000002400 */
[----:B------:R-:W-:Y:S01]  /*3410*/  IMAD.MOV.U32 R3, RZ, RZ, R5 ;  /* 0x000000ffff037224 */ /* 0x000fe200078e0005 */
[----:B------:R-:W-:Y:S01]  /*3420*/  HMMA.16816.F32 R12, R56, R28, R20 ;  /* 0x0000001c380c723c */ /* 0x000fe20000001814 */
[----:B------:R-:W-:Y:S02]  /*3430*/  FMUL.FTZ R64, R64, c[0x0][0x2ec] ;  /* 0x0000bb0040407a20 */ /* 0x000fe40000410000 */
[----:B------:R-:W-:Y:S02]  /*3440*/  FMUL.FTZ R65, R65, c[0x0][0x2ec] ;  /* 0x0000bb0041417a20 */ /* 0x000fe40000410000 */
[----:B------:R-:W-:Y:S01]  /*3450*/  FMUL.FTZ R66, R66, c[0x0][0x2ec] ;  /* 0x0000bb0042427a20 */ /* 0x000fe20000410000 */
[----:B------:R-:W-:Y:S01]  /*3460*/  I2F R93, R3 ;  /* 0x00000003005d7306 */ /* 0x000fe20000201400 */
[----:B-1----:R-:W-:Y:S01]  /*3470*/  FMUL.FTZ R2, R32, c[0x0][0x2ec] ;  /* 0x0000bb0020027a20 */ /* 0x002fe20000410000 */
[----:B------:R-:W-:Y:S06]  /*3480*/  HMMA.16816.F32 R52, R68, R26, R104 ;  /* 0x0000001a4434723c */ /* 0x000fec0000001868 */
[----:B------:R1:W2:Y:S02]  /*3490*/  MUFU.TANH R6, R2 ;  /* 0x0000000200067308 */ /* 0x0002a40000002400 */
[----:B------:R-:W-:Y:S06]  /*34a0*/  HMMA.16816.F32 R8, R48, R30, R8 ;  /* 0x0000001e3008723c */ /* 0x000fec0000001808 */
[----:B------:R-:W-:Y:S01]  /*34b0*/  MUFU.TANH R75, R75 ;  /* 0x0000004b004b7308 */ /* 0x000fe20000002400 */
[----:B-1----:R-:W-:-:S07]  /*34c0*/  FMUL.FTZ R2, R33, c[0x0][0x2ec] ;  /* 0x0000bb0021027a20 */ /* 0x002fce0000410000 */
[----:B------:R-:W-:Y:S01]  /*34d0*/  MUFU.TANH R73, R73 ;  /* 0x0000004900497308 */ /* 0x000fe20000002400 */
[----:B--2---:R-:W-:-:S07]  /*34e0*/  FFMA.FTZ R6, R146, -R132, R6 ;  /* 0x8000008492067223 */ /* 0x004fce0000010006 */
[----:B------:R1:W-:Y:S08]  /*34f0*/  MUFU.TANH R89, R2 ;  /* 0x0000000200597308 */ /* 0x0003f00000002400 */
[----:B------:R-:W-:Y:S01]  /*3500*/  MUFU.TANH R64, R64 ;  /* 0x0000004000407308 */ /* 0x000fe20000002400 */
[----:B-1----:R-:W-:-:S07]  /*3510*/  FMUL.FTZ R2, R34, c[0x0][0x2ec] ;  /* 0x0000bb0022027a20 */ /* 0x002fce0000410000 */
[----:B------:R-:W-:Y:S08]  /*3520*/  MUFU.TANH R65, R65 ;  /* 0x0000004100417308 */ /* 0x000ff00000002400 */
[----:B------:R1:W2:Y:S08]  /*3530*/  MUFU.TANH R5, R2 ;  /* 0x0000000200057308 */ /* 0x0002b00000002400 */
[----:B------:R-:W-:Y:S01]  /*3540*/  MUFU.TANH R66, R66 ;  /* 0x0000004200427308 */ /* 0x000fe20000002400 */
[----:B-1----:R-:W-:-:S02]  /*3550*/  FMUL.FTZ R2, R35, c[0x0][0x2ec] ;  /* 0x0000bb0023027a20 */ /* 0x002fc40000410000 */
[----:B------:R-:W1:Y:S01]  /*3560*/  LDSM.16.M88.4 R32, [R223+0x1800] ;  /* 0x00180000df20783b */ /* 0x000e620000000200 */
[----:B--2---:R-:W-:-:S04]  /*3570*/  FFMA.FTZ R5, R139, -R132, R5 ;  /* 0x800000848b057223 */ /* 0x004fc80000010005 */
[----:B------:R2:W-:Y:S01]  /*3580*/  MUFU.TANH R84, R2 ;  /* 0x0000000200547308 */ /* 0x0005e20000002400 */
[----:B------:R-:W-:-:S04]  /*3590*/  DEPBAR.LE SB0, 0x0 ;  /* 0x000080000000791a */ /* 0x000fc80000000000 */
[----:B------:R-:W-:Y:S01]  /*35a0*/  FSEL R63, R5, -INF , !P0 ;  /* 0xff800000053f7808 */ /* 0x000fe20004000000 */
[----:B--2---:R-:W-:-:S04]  /*35b0*/  FMUL.FTZ R2, R80, c[0x0][0x2ec] ;  /* 0x0000bb0050027a20 */ /* 0x004fc80000410000 */
[----:B------:R2:W3:Y:S02]  /*35c0*/  MUFU.TANH R3, R2 ;  /* 0x0000000200037308 */ /* 0x0004e40000002400 */
[----:B--2---:R-:W-:Y:S01]  /*35d0*/  FMUL.FTZ R2, R81, c[0x0][0x2ec] ;  /* 0x0000bb0051027a20 */ /* 0x004fe20000410000 */
[----:B-1----:R-:W-:Y:S01]  /*35e0*/  HMMA.16816.F32 R20, R44, R32, R12 ;  /* 0x000000202c14723c */ /* 0x002fe2000000180c */
[----:B---3--:R-:W-:-:S04]  /*35f0*/  FFMA.FTZ R3, R137, -R132, R3 ;  /* 0x8000008489037223 */ /* 0x008fc80000010003 */
[----:B------:R1:W2:Y:S03]  /*3600*/  MUFU.TANH R81, R2 ;  /* 0x0000000200517308 */ /* 0x0002a60000002400 */
[----:B------:R-:W-:Y:S08]  /*3610*/  HMMA.16816.F32 R12, R76, R38, R52 ;  /* 0x000000264c0c723c */ /* 0x000ff00000001834 */
[----:B------:R-:W-:Y:S01]  /*3620*/  HMMA.16816.F32 R24, R40, R32, R16 ;  /* 0x000000202818723c */ /* 0x000fe20000001810 */
[----:B-1----:R-:W-:-:S02]  /*3630*/  FMUL.FTZ R2, R82, c[0x0][0x2ec] ;  /* 0x0000bb0052027a20 */ /* 0x002fc40000410000 */
[----:B--2---:R-:W-:Y:S02]  /*3640*/  FFMA.FTZ R5, R136, -R132, R81 ;  /* 0x8000008488057223 */ /* 0x004fe40000010051 */
[----:B------:R1:W-:Y:S02]  /*3650*/  MUFU.TANH R7, R2 ;  /* 0x0000000200077308 */ /* 0x0003e40000002400 */
[----:B------:R-:W-:Y:S01]  /*3660*/  FSEL R33, R3, -INF , !P0 ;  /* 0xff80000003217808 */ /* 0x000fe20004000000 */
[----:B------:R-:W-:Y:S01]  /*3670*/  HMMA.16816.F32 R16, R40, R34, R8 ;  /* 0x000000222810723c */ /* 0x000fe20000001808 */
[----:B------:R-:W-:-:S04]  /*3680*/  FMUL.FTZ R20, R20, c[0x0][0x2ec] ;  /* 0x0000bb0014147a20 */ /* 0x000fc80000410000 */
[----:B------:R-:W-:Y:S03]  /*3690*/  MUFU.TANH R36, R20 ;  /* 0x0000001400247308 */ /* 0x000fe60000002400 */
[----:B------:R-:W-:Y:S01]  /*36a0*/  HMMA.16816.F32 R8, R56, R30, R12 ;  /* 0x0000001e3808723c */ /* 0x000fe2000000180c */
[----:B-1----:R-:W-:-:S07]  /*36b0*/  FMUL.FTZ R2, R83, c[0x0][0x2ec] ;  /* 0x0000bb0053027a20 */ /* 0x002fce0000410000 */
[----:B------:R-:W-:Y:S01]  /*36c0*/  FMUL.FTZ R24, R24, c[0x0][0x2ec] ;  /* 0x0000bb0018187a20 */ /* 0x000fe20000410000 */
[----:B------:R1:W2:Y:S01]  /*36d0*/  MUFU.TANH R80, R2 ;  /* 0x0000000200507308 */ /* 0x0002a20000002400 */
[----:B------:R-:W-:Y:S02]  /*36e0*/  FMUL.FTZ R25, R25, c[0x0][0x2ec] ;  /* 0x0000bb0019197a20 */ /* 0x000fe40000410000 */
[----:B------:R-:W-:Y:S02]  /*36f0*/  FMUL.FTZ R26, R26, c[0x0][0x2ec] ;  /* 0x0000bb001a1a7a20 */ /* 0x000fe40000410000 */
[----:B------:R-:W-:Y:S02]  /*3700*/  FFMA.FTZ R30, R144, -R132, R73 ;  /* 0x80000084901e7223 */ /* 0x000fe40000010049 */
[----:B------:R-:W-:Y:S01]  /*3710*/  FMUL.FTZ R17, R17, c[0x0][0x2ec] ;  /* 0x0000bb0011117a20 */ /* 0x000fe20000410000 */
[----:B------:R-:W3:Y:S01]  /*3720*/  MUFU.TANH R24, R24 ;  /* 0x0000001800187308 */ /* 0x000ee20000002400 */
[----:B------:R-:W-:-:S02]  /*3730*/  FMUL.FTZ R18, R18, c[0x0][0x2ec] ;  /* 0x0000bb0012127a20 */ /* 0x000fc40000410000 */
[----:B------:R-:W-:Y:S02]  /*3740*/  FMUL.FTZ R19, R19, c[0x0][0x2ec] ;  /* 0x0000bb0013137a20 */ /* 0x000fe40000410000 */
[-C--:B------:R-:W-:Y:S02]  /*3750*/  FFMA.FTZ R13, R128, -R132.reuse, R66 ;  /* 0x80000084800d7223 */ /* 0x080fe40000010042 */
[----:B------:R-:W-:Y:S01]  /*3760*/  HMMA.16816.F32 R8, R44, R34, R8 ;  /* 0x000000222c08723c */ /* 0x000fe20000001808 */
[----:B-1----:R-:W-:Y:S01]  /*3770*/  FMUL.FTZ R2, R72, c[0x0][0x2ec] ;  /* 0x0000bb0048027a20 */ /* 0x002fe20000410000 */
[----:B------:R-:W1:Y:S01]  /*3780*/  MUFU.TANH R25, R25 ;  /* 0x0000001900197308 */ /* 0x000e620000002400 */
[----:B--2---:R-:W-:-:S04]  /*3790*/  FFMA.FTZ R3, R131, -R132, R80 ;  /* 0x8000008483037223 */ /* 0x004fc80000010050 */
[----:B------:R-:W-:Y:S01]  /*37a0*/  FSEL R47, R6, -INF , !P0 ;  /* 0xff800000062f7808 */ /* 0x000fe20004000000 */
[-C--:B------:R-:W-:Y:S01]  /*37b0*/  FFMA.FTZ R6, R138, -R132.reuse, R84 ;  /* 0x800000848a067223 */ /* 0x080fe20000010054 */
[----:B------:R-:W-:Y:S01]  /*37c0*/  FSEL R34, R3, -INF , !P3 ;  /* 0xff80000003227808 */ /* 0x000fe20005800000 */
[-C--:B---3--:R-:W-:Y:S01]  /*37d0*/  FFMA.FTZ R29, R143, -R132.reuse, R24 ;  /* 0x800000848f1d7223 */ /* 0x088fe20000010018 */
[----:B------:R2:W3:Y:S01]  /*37e0*/  MUFU.TANH R72, R2 ;  /* 0x0000000200487308 */ /* 0x0004e20000002400 */
[----:B------:R-:W-:Y:S01]  /*37f0*/  FFMA.FTZ R24, R127, -R132, R75 ;  /* 0x800000847f187223 */ /* 0x000fe2000001004b */
[----:B------:R-:W-:Y:S02]  /*3800*/  FSEL R60, R6, -INF , !P3 ;  /* 0xff800000063c7808 */ /* 0x000fe40005800000 */
[----:B------:R-:W-:Y:S02]  /*3810*/  FSEL R46, R30, -INF , !P5 ;  /* 0xff8000001e2e7808 */ /* 0x000fe40006800000 */
[----:B------:R-:W-:-:S02]  /*3820*/  FSEL R62, R24, -INF , !P5 ;  /* 0xff800000183e7808 */ /* 0x000fc40006800000 */
[----:B------:R-:W-:Y:S01]  /*3830*/  MUFU.TANH R39, R26 ;  /* 0x0000001a00277308 */ /* 0x000fe20000002400 */
[-C--:B-1----:R-:W-:Y:S01]  /*3840*/  FFMA.FTZ R28, R142, -R132.reuse, R25 ;  /* 0x800000848e1c7223 */ /* 0x082fe20000010019 */
[----:B------:R-:W-:Y:S01]  /*3850*/  FSEL R119, R29, -INF , !P4 ;  /* 0xff8000001d777808 */ /* 0x000fe20006000000 */
[----:B------:R-:W-:Y:S02]  /*3860*/  FFMA.FTZ R25, R130, -R132, R74 ;  /* 0x8000008482197223 */ /* 0x000fe4000001004a */
[----:B------:R-:W-:Y:S01]  /*3870*/  FMUL.FTZ R8, R8, c[0x0][0x2ec] ;  /* 0x0000bb0008087a20 */ /* 0x000fe20000410000 */
[----:B------:R-:W-:Y:S01]  /*3880*/  FSEL R117, R28, -INF , !P2 ;  /* 0xff8000001c757808 */ /* 0x000fe20005000000 */
[----:B------:R-:W-:Y:S01]  /*3890*/  FMUL.FTZ R9, R9, c[0x0][0x2ec] ;  /* 0x0000bb0009097a20 */ /* 0x000fe20000410000 */
[----:B------:R-:W1:Y:S01]  /*38a0*/  MUFU.TANH R17, R17 ;  /* 0x0000001100117308 */ /* 0x000e620000002400 */
[----:B--2---:R-:W-:Y:S01]  /*38b0*/  FMUL.FTZ R2, R67, c[0x0][0x2ec] ;  /* 0x0000bb0043027a20 */ /* 0x004fe20000410000 */
[----:B------:R-:W-:Y:S01]  /*38c0*/  FSEL R61, R25, -INF , !P6 ;  /* 0xff800000193d7808 */ /* 0x000fe20007000000 */
[----:B------:R-:W-:Y:S01]  /*38d0*/  FMUL.FTZ R10, R10, c[0x0][0x2ec] ;  /* 0x0000bb000a0a7a20 */ /* 0x000fe20000410000 */
[----:B------:R-:W-:Y:S01]  /*38e0*/  FSEL R25, R13, -INF , !P6 ;  /* 0xff8000000d197808 */ /* 0x000fe20007000000 */
[----:B------:R-:W-:-:S02]  /*38f0*/  FMUL.FTZ R11, R11, c[0x0][0x2ec] ;  /* 0x0000bb000b0b7a20 */ /* 0x000fc40000410000 */
[----:B---3--:R-:W-:Y:S01]  /*3900*/  FFMA.FTZ R31, R145, -R132, R72 ;  /* 0x80000084911f7223 */ /* 0x008fe20000010048 */
[----:B------:R2:W3:Y:S04]  /*3910*/  MUFU.TANH R48, R2 ;  /* 0x0000000200307308 */ /* 0x0004e80000002400 */
[----:B------:R-:W-:-:S04]  /*3920*/  FSEL R45, R31, -INF , !P6 ;  /* 0xff8000001f2d7808 */ /* 0x000fc80007000000 */
[----:B------:R-:W4:Y:S01]  /*3930*/  MUFU.TANH R20, R19 ;  /* 0x0000001300147308 */ /* 0x000f220000002400 */
[-C--:B-1----:R-:W-:Y:S02]  /*3940*/  FFMA.FTZ R26, R140, -R132.reuse, R17 ;  /* 0x800000848c1a7223 */ /* 0x082fe40000010011 */
[----:B------:R-:W-:Y:S02]  /*3950*/  FFMA.FTZ R17, R121, -R132, R36 ;  /* 0x8000008479117223 */ /* 0x000fe40000010024 */
[----:B--2---:R-:W-:-:S03]  /*3960*/  FMUL.FTZ R2, R27, c[0x0][0x2ec] ;  /* 0x0000bb001b027a20 */ /* 0x004fc60000410000 */
[----:B------:R-:W1:Y:S01]  /*3970*/  MUFU.TANH R15, R8 ;  /* 0x00000008000f7308 */ /* 0x000e620000002400 */
[----:B---3--:R-:W-:Y:S01]  /*3980*/  FFMA.FTZ R12, R123, -R132, R48 ;  /* 0x800000847b0c7223 */ /* 0x008fe20000010030 */
[----:B------:R-:W-:-:S04]  /*3990*/  FSEL R17, R17, -INF , !P4 ;  /* 0xff80000011117808 */ /* 0x000fc80006000000 */
[----:B------:R-:W-:Y:S01]  /*39a0*/  FSEL R24, R12, -INF , !P5 ;  /* 0xff8000000c187808 */ /* 0x000fe20006800000 */
[-C--:B----4-:R-:W-:Y:S01]  /*39b0*/  FFMA.FTZ R20, R108, -R132.reuse, R20 ;  /* 0x800000846c147223 */ /* 0x090fe20000010014 */
[----:B------:R2:W-:Y:S01]  /*39c0*/  MUFU.TANH R38, R2 ;  /* 0x0000000200267308 */ /* 0x0005e20000002400 */
[----:B------:R-:W-:-:S05]  /*39d0*/  FFMA.FTZ R19, R129, -R132, R64 ;  /* 0x8000008481137223 */ /* 0x000fca0000010040 */
[----:B------:R-:W-:Y:S02]  /*39e0*/  FSEL R19, R19, -INF , !P6 ;  /* 0xff80000013137808 */ /* 0x000fe40007000000 */
[----:B------:R-:W3:Y:S01]  /*39f0*/  MUFU.TANH R14, R9 ;  /* 0x00000009000e7308 */ /* 0x000ee20000002400 */
[----:B-1----:R-:W-:-:S05]  /*3a00*/  FFMA.FTZ R15, R95, -R132, R15 ;  /* 0x800000845f0f7223 */ /* 0x002fca000001000f */
[----:B------:R-:W-:Y:S01]  /*3a10*/  FSEL R15, R15, -INF , !P1 ;  /* 0xff8000000f0f7808 */ /* 0x000fe20004800000 */
[----:B--2---:R-:W-:Y:S01]  /*3a20*/  FMUL.FTZ R2, R21, c[0x0][0x2ec] ;  /* 0x0000bb0015027a20 */ /* 0x004fe20000410000 */
[----:B------:R-:W1:Y:S01]  /*3a30*/  MUFU.TANH R9, R10 ;  /* 0x0000000a00097308 */ /* 0x000e620000002400 */
[----:B---3--:R-:W-:-:S07]  /*3a40*/  FFMA.FTZ R14, R94, -R132, R14 ;  /* 0x800000845e0e7223 */ /* 0x008fce000001000e */
[----:B------:R2:W-:Y:S08]  /*3a50*/  MUFU.TANH R37, R2 ;  /* 0x0000000200257308 */ /* 0x0005f00000002400 */
[----:B------:R-:W3:Y:S01]  /*3a60*/  MUFU.TANH R21, R18 ;  /* 0x0000001200157308 */ /* 0x000ee20000002400 */
[----:B-1----:R-:W-:Y:S02]  /*3a70*/  FFMA.FTZ R9, R93, -R132, R9 ;  /* 0x800000845d097223 */ /* 0x002fe40000010009 */
[----:B--2---:R-:W-:-:S05]  /*3a80*/  FMUL.FTZ R2, R22, c[0x0][0x2ec] ;  /* 0x0000bb0016027a20 */ /* 0x004fca0000410000 */
[----:B------:R-:W1:Y:S01]  /*3a90*/  MUFU.TANH R8, R11 ;  /* 0x0000000b00087308 */ /* 0x000e620000002400 */
[----:B---3--:R-:W-:-:S07]  /*3aa0*/  FFMA.FTZ R21, R110, -R132, R21 ;  /* 0x800000846e157223 */ /* 0x008fce0000010015 */
[----:B------:R2:W3:Y:S01]  /*3ab0*/  MUFU.TANH R22, R2 ;  /* 0x0000000200167308 */ /* 0x0004e20000002400 */
[----:B------:R-:W-:Y:S01]  /*3ac0*/  FFMA.FTZ R18, R124, -R132, R65 ;  /* 0x800000847c127223 */ /* 0x000fe20000010041 */
[----:B------:R-:W-:-:S04]  /*3ad0*/  FSEL R130, R21, -INF , !P1 ;  /* 0xff80000015827808 */ /* 0x000fc80004800000 */
[----:B------:R-:W-:Y:S01]  /*3ae0*/  FSEL R18, R18, -INF , !P5 ;  /* 0xff80000012127808 */ /* 0x000fe20006800000 */
[-C--:B-1----:R-:W-:Y:S01]  /*3af0*/  FFMA.FTZ R8, R88, -R132.reuse, R8 ;  /* 0x8000008458087223 */ /* 0x082fe20000010008 */
[----:B------:R-:W-:Y:S01]  /*3b00*/  FSEL R21, R9, -INF , !P1 ;  /* 0xff80000009157808 */ /* 0x000fe20004800000 */
[----:B--2---:R-:W-:Y:S02]  /*3b10*/  FMUL.FTZ R2, R23, c[0x0][0x2ec] ;  /* 0x0000bb0017027a20 */ /* 0x004fe40000410000 */
[-C--:B---3--:R-:W-:Y:S02]  /*3b20*/  FFMA.FTZ R11, R120, -R132.reuse, R22 ;  /* 0x80000084780b7223 */ /* 0x088fe40000010016 */
[----:B------:R1:W2:Y:S01]  /*3b30*/  MUFU.TANH R32, R2 ;  /* 0x0000000200207308 */ /* 0x0002a20000002400 */
[-C--:B------:R-:W-:Y:S02]  /*3b40*/  FFMA.FTZ R23, R122, -R132.reuse, R39 ;  /* 0x800000847a177223 */ /* 0x080fe40000010027 */
[----:B------:R-:W-:-:S03]  /*3b50*/  FFMA.FTZ R22, R118, -R132, R38 ;  /* 0x8000008476167223 */ /* 0x000fc60000010026 */
[----:B------:R-:W-:Y:S02]  /*3b60*/  FSEL R128, R23, -INF , !P4 ;  /* 0xff80000017807808 */ /* 0x000fe40006000000 */
[----:B------:R-:W-:Y:S02]  /*3b70*/  FSEL R129, R22, -INF , !P2 ;  /* 0xff80000016817808 */ /* 0x000fe40005000000 */
[----:B------:R-:W-:Y:S01]  /*3b80*/  FSEL R23, R11, -INF , !P4 ;  /* 0xff8000000b177808 */ /* 0x000fe20006000000 */
[----:B-1----:R-:W-:Y:S02]  /*3b90*/  FMUL.FTZ R2, R16, c[0x0][0x2ec] ;  /* 0x0000bb0010027a20 */ /* 0x002fe40000410000 */
[-C--:B--2---:R-:W-:Y:S01]  /*3ba0*/  FFMA.FTZ R10, R114, -R132.reuse, R32 ;  /* 0x80000084720a7223 */ /* 0x084fe20000010020 */
[----:B------:R-:W-:Y:S01]  /*3bb0*/  FSEL R32, R5, -INF , !P3 ;  /* 0xff80000005207808 */ /* 0x000fe20005800000 */
[----:B------:R1:W2:Y:S01]  /*3bc0*/  MUFU.TANH R27, R2 ;  /* 0x00000002001b7308 */ /* 0x0002a20000002400 */
[----:B------:R-:W-:-:S02]  /*3bd0*/  FFMA.FTZ R16, R116, -R132, R37 ;  /* 0x8000008474107223 */ /* 0x000fc40000010025 */
[----:B------:R-:W-:-:S03]  /*3be0*/  FSEL R22, R10, -INF , !P2 ;  /* 0xff8000000a167808 */ /* 0x000fc60005000000 */
[----:B------:R-:W-:Y:S01]  /*3bf0*/  FSEL R16, R16, -INF , !P2 ;  /* 0xff80000010107808 */ /* 0x000fe20005000000 */
[-C--:B-1----:R-:W-:Y:S02]  /*3c00*/  FFMA.FTZ R2, R135, -R132.reuse, R7 ;  /* 0x8000008487027223 */ /* 0x082fe40000010007 */
[-C--:B------:R-:W-:Y:S02]  /*3c10*/  FFMA.FTZ R7, R147, -R132.reuse, R89 ;  /* 0x8000008493077223 */ /* 0x080fe40000010059 */
[----:B--2---:R-:W-:Y:S01]  /*3c20*/  FFMA.FTZ R27, R141, -R132, R27 ;  /* 0x800000848d1b7223 */ /* 0x004fe2000001001b */
[----:B------:R-:W-:Y:S02]  /*3c30*/  FSEL R35, R2, -INF , !P0 ;  /* 0xff80000002237808 */ /* 0x000fe40004000000 */
[----:B------:R-:W-:Y:S01]  /*3c40*/  FSEL R44, R7, -INF , !P3 ;  /* 0xff800000072c7808 */ /* 0x000fe20005800000 */
[----:B------:R-:W-:Y:S01]  /*3c50*/  BAR.SYNC.DEFER_BLOCKING 0x0 ;  /* 0x0000000000007b1d */ /* 0x000fe20000010000 */
[----:B------:R-:W-:-:S02]  /*3c60*/  ISETP.GE.AND P3, PT, R133, 0x21, PT ;  /* 0x000000218500780c */ /* 0x000fc40003f66270 */
[----:B------:R-:W-:Y:S02]  /*3c70*/  ISETP.GE.AND P0, PT, R111, R133, PT ;  /* 0x000000856f00720c */ /* 0x000fe40003f06270 */
[----:B------:R-:W-:Y:S02]  /*3c80*/  LOP3.LUT R2, R125, R126, RZ, 0xfc, !PT ;  /* 0x0000007e7d027212 */ /* 0x000fe400078efcff */
[----:B------:R-:W-:Y:S02]  /*3c90*/  FSEL R131, R20, -INF , !P0 ;  /* 0xff80000014837808 */ /* 0x000fe40004000000 */
[----:B------:R-:W-:Y:S02]  /*3ca0*/  FSEL R118, R27, -INF , !P1 ;  /* 0xff8000001b767808 */ /* 0x000fe40004800000 */
[----:B------:R-:W-:Y:S02]  /*3cb0*/  FSEL R116, R26, -INF , !P0 ;  /* 0xff8000001a747808 */ /* 0x000fe40004000000 */
[----:B------:R-:W-:-:S02]  /*3cc0*/  FSEL R14, R14, -INF , !P0 ;  /* 0xff8000000e0e7808 */ /* 0x000fc40004000000 */
        /* <DEDUP_REMOVED lines=14> */
[C---:B------:R-:W-:Y:S01]  /*3db0*/  @!P1 LEA R8, P0, R6.reuse, c[0x0][0x168], 0x1 ;  /* 0x00005a0006089a11 */ /* 0x040fe200078008ff */
        /* <DEDUP_REMOVED lines=27> */
.L_x_1799:
[----:B------:R-:W-:Y:S05]  /*3f70*/  BSYNC B0 ;  /* 0x0000000000007941 */ /* 0x000fea0003800000 */
.L_x_1798:
[----:B------:R-:W0:Y:S02]  /*3f80*/  LDGDEPBAR ;  /* 0x00000000000079af */ /* 0x000e240000000000 */
.L_x_1797:
        /* <DEDUP_REMOVED lines=57> */
[--C-:B------:R-:W-:Y:S01]  /*4320*/  FFMA.FTZ R0, R34, c[0x0][0x23c], -R2.reuse ;  /* 0x00008f0022007a23 */ /* 0x100fe20000010802 */
[----:B------:R-:W-:Y:S01]  /*4330*/  LDSM.16.MT88.4 R16, [R221+0xa800] ;  /* 0x00a80000dd10783b */ /* 0x000fe20000004200 */
[----:B------:R-:W-:Y:S01]  /*4340*/  FFMA.FTZ R3, R14, c[0x0][0x23c], -R3 ;  /* 0x00008f000e037a23 */ /* 0x000fe20000010803 */
[----:B------:R-:W1:Y:S01]  /*4350*/  MUFU.EX2 R235, R5 ;  /* 0x0000000500eb7308 */ /* 0x000e620000000800 */
[--C-:B------:R-:W-:Y:S01]  /*4360*/  FFMA.FTZ R4, R35, c[0x0][0x23c], -R2.reuse ;  /* 0x00008f0023047a23 */ /* 0x100fe20000010802 */
[----:B------:R-:W-:Y:S01]  /*4370*/  LDSM.16.MT88.4 R12, [R222+0xa800] ;  /* 0x00a80000de0c783b */ /* 0x000fe20000004200 */
[----:B--2---:R-:W-:-:S03]  /*4380*/  FFMA.FTZ R9, R23, c[0x0][0x23c], -R2 ;  /* 0x00008f0017097a23 */ /* 0x004fc60000010802 */
[----:B------:R-:W2:Y:S02]  /*4390*/  LDSM.16.MT88.4 R32, [R221+0xa000] ;  /* 0x00a00000dd20783b */ /* 0x000ea40000004200 */
[----:B------:R3:W-:Y:S08]  /*43a0*/  MUFU.EX2 R208, R0 ;  /* 0x0000000000d07308 */ /* 0x0007f00000000800 */
        /* <DEDUP_REMOVED lines=16> */
[----:B--2---:R-:W-:Y:S03]  /*44b0*/  HMMA.16816.F32 R76, R4, R34, RZ ;  /* 0x00000022044c723c */ /* 0x004fe600000018ff */
        /* <DEDUP_REMOVED lines=88> */
[----:B------:R1:W2:Y:S02]  /*4a40*/  MUFU.EX2 R195, R3 ;  /* 0x0000000300c37308 */ /* 0x0002a40000000800 */
[C---:B------:R-:W-:Y:S08]  /*4a50*/  HMMA.16816.F32 R148, R4.reuse, R36, RZ ;  /* 0x000000240494723c */ /* 0x040ff000000018ff */
[----:B------:R-:W-:Y:S01]  /*4a60*/  HMMA.16816.F32 R188, R4, R38, RZ ;  /* 0x0000002604bc723c */ /* 0x000fe200000018ff */
[----:B-1----:R-:W-:-:S02]  /*4a70*/  FFMA.FTZ R3, R118, c[0x0][0x23c], -R2 ;  /* 0x00008f0076037a23 */ /* 0x002fc40000010802 */
[----:B------:R-:W-:-:S05]  /*4a80*/  FFMA.FTZ R2, R116, c[0x0][0x23c], -R2 ;  /* 0x00008f0074027a23 */ /* 0x000fca0000010802 */
[C---:B------:R-:W-:Y:S01]  /*4a90*/  HMMA.16816.F32 R160, R4.reuse, R28, RZ ;  /* 0x0000001c04a0723c */ /* 0x040fe200000018ff */
[----:B------:R1:W-:Y:S07]  /*4aa0*/  MUFU.EX2 R194, R3 ;  /* 0x0000000300c27308 */ /* 0x0003ee0000000800 */
[C---:B------:R-:W-:Y:S01]  /*4ab0*/  HMMA.16816.F32 R184, R4.reuse, R30, RZ ;  /* 0x0000001e04b8723c */ /* 0x040fe200000018ff */
[----:B------:R3:W-:Y:S07]  /*4ac0*/  MUFU.EX2 R247, R2 ;  /* 0x0000000200f77308 */ /* 0x0007ee0000000800 */
[----:B------:R-:W-:Y:S01]  /*4ad0*/  HMMA.16816.F32 R36, R4, R48, RZ ;  /* 0x000000300424723c */ /* 0x000fe200000018ff */
[----:B-1----:R-:W-:-:S04]  /*4ae0*/  FADD.FTZ R3, R200, R199 ;  /* 0x000000c7c8037221 */ /* 0x002fc80000010000 */
[----:B------:R-:W-:-:S03]  /*4af0*/  FADD.FTZ R3, R197, R3 ;  /* 0x00000003c5037221 */ /* 0x000fc60000010000 */
[C---:B------:R-:W-:Y:S01]  /*4b00*/  HMMA.16816.F32 R28, R4.reuse, R32, RZ ;  /* 0x00000020041c723c */ /* 0x040fe200000018ff */
[--C-:B---3--:R-:W-:Y:S01]  /*4b10*/  FFMA.FTZ R2, R128, c[0x0][0x23c], -R0.reuse ;  /* 0x00008f0080027a23 */ /* 0x108fe20000010800 */
[----:B--2---:R-:W-:Y:S01]  /*4b20*/  F2FP.PACK_AB R128, R195, R196 ;  /* 0x000000c4c380723e */ /* 0x004fe200000000ff */
        /* <DEDUP_REMOVED lines=11> */
[C---:B--2---:R-:W-:Y:S01]  /*4be0*/  F2FP.PACK_AB R129, R192.reuse, R193 ;  /* 0x000000c1c081723e */ /* 0x044fe200000000ff */
        /* <DEDUP_REMOVED lines=51> */
[----:B------:R-:W-:Y:S01]  /*4f20*/  IMAD R252, R237, -0x2, R252 ;  /* 0xfffffffeedfc7824 */ /* 0x000fe200078e02fc */
[----:B------:R-:W-:Y:S01]  /*4f30*/  LEA.HI.SX32 R232, R232, 0xfffffffe, 0x1b ;  /* 0xfffffffee8e87811 */ /* 0x000fe200078fdaff */
[----:B------:R-:W-:Y:S01]  /*4f40*/  IMAD.MOV.U32 R139, RZ, RZ, R137 ;  /* 0x000000ffff8b7224 */ /* 0x000fe200078e0089 */
[----:B------:R-:W-:Y:S01]  /*4f50*/  MOV R141, R135 ;  /* 0x00000087008d7202 */ /* 0x000fe20000000f00 */
[----:B------:R-:W-:Y:S01]  /*4f60*/  IMAD.MOV.U32 R140, RZ, RZ, R136 ;  /* 0x000000ffff8c7224 */ /* 0x000fe200078e0088 */
[----:B------:R-:W-:Y:S01]  /*4f70*/  IADD3 R252, R133, R252, -R134 ;  /* 0x000000fc85fc7210 */ /* 0x000fe20007ffe886 */
[----:B------:R-:W-:Y:S01]  /*4f80*/  IMAD.MOV.U32 R133, RZ, RZ, R138 ;  /* 0x000000ffff857224 */ /* 0x000fe200078e008a */
[----:B------:R-:W-:-:S02]  /*4f90*/  ISETP.GE.AND P3, PT, R248, c[0x0][0x220], PT ;  /* 0x00008800f8007a0c */ /* 0x000fc40003f66270 */
[----:B------:R-:W-:Y:S01]  /*4fa0*/  ISETP.GE.AND P2, PT, R236, c[0x0][0x220], PT ;  /* 0x00008800ec007a0c */ /* 0x000fe20003f46270 */
[----:B------:R-:W-:Y:S06]  /*4fb0*/  BRA `(.L_x_1801) ;  /* 0x000002f000007947 */ /* 0x000fec0003800000 */
.L_x_1803:
[----:B------:R-:W2:Y:S01]  /*4fc0*/  LDL.64 R236, [R1+0x18] ;  /* 0x0000180001ec7983 */ /* 0x000ea20000100a00 */
[----:B------:R-:W-:Y:S01]  /*4fd0*/  IADD3 R0, R232, -0x1, RZ ;  /* 0xffffffffe8007810 */ /* 0x000fe20007ffe0ff */
[----:B------:R-:W-:Y:S02]  /*4fe0*/  IMAD.MOV.U32 R233, RZ, RZ, c[0x0][0x198] ;  /* 0x00006600ffe97624 */ /* 0x000fe400078e00ff */
[----:B------:R-:W3:Y:S01]  /*4ff0*/  LDL.64 R234, [R1] ;  /* 0x0000000001ea7983 */ /* 0x000ee20000100a00 */
[----:B------:R-:W-:Y:S01]  /*5000*/  SHF.R.S32.HI R3, RZ, 0x1f, R0 ;  /* 0x0000001fff037819 */ /* 0x000fe20000011400 */
[C---:B------:R-:W-:Y:S02]  /*5010*/  IMAD.WIDE.U32 R4, R0.reuse, c[0x0][0x198], RZ ;  /* 0x0000660000047a25 */ /* 0x040fe400078e00ff */
        /* <DEDUP_REMOVED lines=12> */
[C---:B------:R-:W-:Y:S02]  /*50e0*/  @!P2 LEA R8, P1, R0.reuse, c[0x0][0x168], 0x1 ;  /* 0x00005a000008aa11 */ /* 0x040fe400078208ff */
        /* <DEDUP_REMOVED lines=28> */
.L_x_1801:
        /* <DEDUP_REMOVED lines=150> */
[----:B------:R-:W-:Y:S02]  /*5c10*/  FMUL.FTZ R15, R15, c[0x0][0x2ec] ;  /* 0x0000bb000f0f7a20 */ /* 0x000fe40000410000 */
[----:B------:R-:W-:Y:S02]  /*5c20*/  FMUL.FTZ R16, R16, c[0x0][0x2ec] ;  /* 0x0000bb0010107a20 */ /* 0x000fe40000410000 */
[----:B------:R-:W-:Y:S02]  /*5c30*/  FMUL.FTZ R17, R17, c[0x0][0x2ec] ;  /* 0x0000bb0011117a20 */ /* 0x000fe40000410000 */
[----:B------:R-:W-:Y:S01]  /*5c40*/  FMUL.FTZ R18, R18, c[0x0][0x2ec] ;  /* 0x0000bb0012127a20 */ /* 0x000fe20000410000 */
[----:B------:R4:W1:Y:S01]  /*5c50*/  MUFU.TANH R184, R7 ;  /* 0x0000000700b87308 */ /* 0x0008620000002400 */
[----:B------:R-:W-:Y:S09]  /*5c60*/  FMUL.FTZ R19, R19, c[0x0][0x2ec] ;  /* 0x0000bb0013137a20 */ /* 0x000ff20000410000 */
[----:B------:R-:W1:Y:S10]  /*5c70*/  MUFU.TANH R200, R8 ;  /* 0x0000000800c87308 */ /* 0x000e740000002400 */
[----:B------:R-:W1:Y:S01]  /*5c80*/  MUFU.TANH R197, R9 ;  /* 0x0000000900c57308 */ /* 0x000e620000002400 */
[----:B----4-:R-:W4:Y:S01]  /*5c90*/  LDSM.16.M88.4 R4, [R223+0x1800] ;  /* 0x00180000df04783b */ /* 0x010f220000000200 */
[----:B------:R-:W-:Y:S08]  /*5ca0*/  DEPBAR.LE SB0, 0x0 ;  /* 0x000080000000791a */ /* 0x000ff00000000000 */
[----:B------:R-:W1:Y:S01]  /*5cb0*/  MUFU.TANH R202, R10 ;  /* 0x0000000a00ca7308 */ /* 0x000e620000002400 */
[----:B------:R-:W-:Y:S09]  /*5cc0*/  BAR.SYNC.DEFER_BLOCKING 0x0 ;  /* 0x0000000000007b1d */ /* 0x000ff20000010000 */
[----:B------:R-:W1:Y:S10]  /*5cd0*/  MUFU.TANH R201, R11 ;  /* 0x0000000b00c97308 */ /* 0x000e740000002400 */
[----:B------:R-:W1:Y:S10]  /*5ce0*/  MUFU.TANH R196, R12 ;  /* 0x0000000c00c47308 */ /* 0x000e740000002400 */
[----:B------:R-:W1:Y:S01]  /*5cf0*/  MUFU.TANH R191, R13 ;  /* 0x0000000d00bf7308 */ /* 0x000e620000002400 */
[-C--:B----4-:R-:W-:Y:S09]  /*5d00*/  HMMA.16816.F32 R20, R192, R4.reuse, R20 ;  /* 0x00000004c014723c */ /* 0x090ff20000001814 */
[----:B------:R-:W4:Y:S01]  /*5d10*/  MUFU.TANH R199, R14 ;  /* 0x0000000e00c77308 */ /* 0x000f220000002400 */
[C---:B------:R-:W-:Y:S09]  /*5d20*/  HMMA.16816.F32 R24, R180.reuse, R4, R24 ;  /* 0x00000004b418723c */ /* 0x040ff20000001818 */
[----:B------:R-:W1:Y:S01]  /*5d30*/  MUFU.TANH R198, R15 ;  /* 0x0000000f00c67308 */ /* 0x000e620000002400 */
        /* <DEDUP_REMOVED lines=13> */
[----:B------:R5:W1:Y:S01]  /*5e10*/  MUFU.TANH R181, R28 ;  /* 0x0000001c00b57308 */ /* 0x000a620000002400 */
[----:B------:R-:W-:Y:S02]  /*5e20*/  FMUL.FTZ R2, R31, c[0x0][0x2ec] ;  /* 0x0000bb001f027a20 */ /* 0x000fe40000410000 */
[----:B------:R-:W-:Y:S02]  /*5e30*/  FMUL.FTZ R31, R35, c[0x0][0x2ec] ;  /* 0x0000bb00231f7a20 */ /* 0x000fe40000410000 */
[----:B------:R-:W-:Y:S02]  /*5e40*/  FMUL.FTZ R26, R26, c[0x0][0x2ec] ;  /* 0x0000bb001a1a7a20 */ /* 0x000fe40000410000 */
[----:B------:R-:W-:Y:S03]  /*5e50*/  FMUL.FTZ R27, R27, c[0x0][0x2ec] ;  /* 0x0000bb001b1b7a20 */ /* 0x000fe60000410000 */
[----:B------:R1:W1:Y:S10]  /*5e60*/  MUFU.TANH R137, R29 ;  /* 0x0000001d00897308 */ /* 0x0002740000002400 */
[----:B------:R2:W2:Y:S01]  /*5e70*/  MUFU.TANH R142, R30 ;  /* 0x0000001e008e7308 */ /* 0x0004a20000002400 */
[----:B-----5:R-:W-:Y:S09]  /*5e80*/  FMUL.FTZ R28, R32, c[0x0][0x2ec] ;  /* 0x0000bb00201c7a20 */ /* 0x020ff20000410000 */
[----:B------:R3:W3:Y:S01]  /*5e90*/  MUFU.TANH R136, R18 ;  /* 0x0000001200887308 */ /* 0x0006e20000002400 */
[----:B-1----:R-:W-:Y:S09]  /*5ea0*/  FMUL.FTZ R29, R33, c[0x0][0x2ec] ;  /* 0x0000bb00211d7a20 */ /* 0x002ff20000410000 */
[----:B------:R1:W1:Y:S01]  /*5eb0*/  MUFU.TANH R143, R19 ;  /* 0x00000013008f7308 */ /* 0x0002620000002400 */
[----:B--2---:R-:W-:Y:S09]  /*5ec0*/  FMUL.FTZ R30, R34, c[0x0][0x2ec] ;  /* 0x0000bb00221e7a20 */ /* 0x004ff20000410000 */
        /* <DEDUP_REMOVED lines=12> */
[----:B------:R-:W1:Y:S02]  /*5f90*/  MUFU.TANH R31, R31 ;  /* 0x0000001f001f7308 */ /* 0x000e640000002400 */
[----:B-1234-:R-:W-:-:S05]  /*5fa0*/  @P4 BRA `(.L_x_1803) ;  /* 0xfffff01000004947 */ /* 0x01efca000383ffff */
.L_x_1802:
[----:B------:R-:W-:Y:S05]  /*5fb0*/  IMAD R3, R232, -0x20, R252 ;  /* 0xffffffe0e8037824 */ /* 0x000fea00078e02fc */
[C---:B------:R-:W-:Y:S02]  /*5fc0*/  IADD3 R4, R3.reuse, 0x8, RZ ;  /* 0x0000000803047810 */ /* 0x040fe40007ffe0ff */
[C---:B------:R-:W-:Y:S02]  /*5fd0*/  IADD3 R0, R3.reuse, 0x7, RZ ;  /* 0x0000000703007810 */ /* 0x040fe40007ffe0ff */
[----:B------:R-:W-:Y:S02]  /*5fe0*/  ISETP.GE.AND P0, PT, R4, RZ, PT ;  /* 0x000000ff0400720c */ /* 0x000fe40003f06270 */
[----:B------:R-:W-:Y:S02]  /*5ff0*/  ISETP.GE.AND P1, PT, R0, RZ, PT ;  /* 0x000000ff0000720c */ /* 0x000fe40003f26270 */
[C---:B------:R-:W-:Y:S02]  /*6000*/  IADD3 R5, R3.reuse, -0x1, RZ ;  /* 0xffffffff03057810 */ /* 0x040fe40007ffe0ff */
[C---:B-1----:R-:W-:Y:S02]  /*6010*/  IADD3 R7, R3.reuse, -0x11, RZ ;  /* 0xffffffef03077810 */ /* 0x042fe40007ffe0ff */
        /* <DEDUP_REMOVED lines=8> */
[----:B------:R2:W3:Y:S04]  /*60a0*/  I2F R23, R0 ;  /* 0x0000000000177306 */ /* 0x0004e80000201400 */
[C---:B------:R-:W-:Y:S06]  /*60b0*/  @!P0 IADD3 R5, -R3.reuse, 0x1, RZ ;  /* 0x0000000103058810 */ /* 0x040fec0007ffe1ff */
[----:B------:R4:W-:Y:S01]  /*60c0*/  I2F R18, R5 ;  /* 0x0000000500127306 */ /* 0x0009e20000201400 */
[C---:B-1----:R-:W-:Y:S04]  /*60d0*/  IADD3 R4, R3.reuse, -0x8, RZ ;  /* 0xfffffff803047810 */ /* 0x042fe80007ffe0ff */
[----:B------:R-:W-:Y:S05]  /*60e0*/  ISETP.GE.AND P1, PT, R4, RZ, PT ;  /* 0x000000ff0400720c */ /* 0x000fea0003f26270 */
[----:B------:R-:W-:Y:S01]  /*60f0*/  I2F R22, R22 ;  /* 0x0000001600167306 */ /* 0x000fe20000201400 */
[C---:B--2---:R-:W-:Y:S04]  /*6100*/  IADD3 R0, R3.reuse, -0x18, RZ ;  /* 0xffffffe803007810 */ /* 0x044fe80007ffe0ff */
[----:B------:R-:W-:Y:S03]  /*6110*/  ISETP.GE.AND P0, PT, R0, RZ, PT ;  /* 0x000000ff0000720c */ /* 0x000fe60003f06270 */
[C---:B------:R-:W-:Y:S02]  /*6120*/  @!P1 IADD3 R4, -R3.reuse, 0x8, RZ ;  /* 0x0000000803049810 */ /* 0x040fe40007ffe1ff */
[----:B----4-:R-:W-:Y:S02]  /*6130*/  IADD3 R5, R3, -0x9, RZ ;  /* 0xfffffff703057810 */ /* 0x010fe40007ffe0ff */
[----:B------:R1:W-:Y:S02]  /*6140*/  I2F R17, R4 ;  /* 0x0000000400117306 */ /* 0x0003e40000201400 */
[----:B------:R-:W-:Y:S04]  /*6150*/  ISETP.GE.AND P1, PT, R5, RZ, PT ;  /* 0x000000ff0500720c */ /* 0x000fe80003f26270 */
[C---:B------:R-:W-:Y:S04]  /*6160*/  @!P0 IADD3 R0, -R3.reuse, 0x18, RZ ;  /* 0x0000001803008810 */ /* 0x040fe80007ffe1ff */
[----:B------:R2:W4:Y:S05]  /*6170*/  I2F R25, R0 ;  /* 0x0000000000197306 */ /* 0x00052a0000201400 */
[C---:B------:R-:W-:Y:S05]  /*6180*/  @!P1 IADD3 R5, -R3.reuse, 0x9, RZ ;  /* 0x0000000903059810 */ /* 0x040fea0007ffe1ff */
[----:B------:R5:W3:Y:S01]  /*6190*/  I2F R16, R5 ;  /* 0x0000000500107306 */ /* 0x000ae20000201400 */
[C---:B-1----:R-:W-:Y:S04]  /*61a0*/  IADD3 R4, R3.reuse, -0x19, RZ ;  /* 0xffffffe703047810 */ /* 0x042fe80007ffe0ff */
[----:B------:R-:W-:Y:S02]  /*61b0*/  ISETP.GE.AND P0, PT, R4, RZ, PT ;  /* 0x000000ff0400720c */ /* 0x000fe40003f06270 */
[C---:B--2---:R-:W-:Y:S04]  /*61c0*/  IADD3 R0, R3.reuse, -0x10, RZ ;  /* 0xfffffff003007810 */ /* 0x044fe80007ffe0ff */
[----:B------:R-:W-:Y:S07]  /*61d0*/  ISETP.GE.AND P1, PT, R0, RZ, PT ;  /* 0x000000ff0000720c */ /* 0x000fee0003f26270 */
[----:B------:R-:W-:Y:S02]  /*61e0*/  @!P0 IADD3 R4, -R3, 0x19, RZ ;  /* 0x0000001903048810 */ /* 0x000fe40007ffe1ff */
[----:B------:R-:W-:Y:S01]  /*61f0*/  ISETP.GE.AND P0, PT, R7, RZ, PT ;  /* 0x000000ff0700720c */ /* 0x000fe20003f06270 */
[-C--:B---3--:R-:W-:Y:S01]  /*6200*/  FFMA.FTZ R23, R23, -R132.reuse, R184 ;  /* 0x8000008417177223 */ /* 0x088fe200000100b8 */
[----:B------:R1:W2:Y:S01]  /*6210*/  I2F R24, R4 ;  /* 0x0000000400187306 */ /* 0x0002a20000201400 */
[----:B-----5:R-:W-:Y:S01]  /*6220*/  IADD3 R5, R3, 0x3f, RZ ;  /* 0x0000003f03057810 */ /* 0x020fe20007ffe0ff */
[-C--:B----4-:R-:W-:Y:S02]  /*6230*/  FFMA.FTZ R184, R25, -R132.reuse, R28 ;  /* 0x8000008419b87223 */ /* 0x090fe4000001001c */
[-C--:B------:R-:W-:Y:S01]  /*6240*/  FFMA.FTZ R20, R20, -R132.reuse, R185 ;  /* 0x8000008414147223 */ /* 0x080fe200000100b9 */
[C---:B------:R-:W-:Y:S01]  /*6250*/  @!P1 IADD3 R0, -R3.reuse, 0x10, RZ ;  /* 0x0000001003009810 */ /* 0x040fe20007ffe1ff */
[-C--:B------:R-:W-:Y:S01]  /*6260*/  FFMA.FTZ R19, R18, -R132.reuse, R189 ;  /* 0x8000008412137223 */ /* 0x080fe200000100bd */
[----:B------:R-:W-:Y:S01]  /*6270*/  ISETP.GE.AND P1, PT, R6, RZ, PT ;  /* 0x000000ff0600720c */ /* 0x000fe20003f26270 */
[-C--:B------:R-:W-:Y:S02]  /*6280*/  FFMA.FTZ R21, R18, -R132.reuse, R143 ;  /* 0x8000008412157223 */ /* 0x080fe4000001008f */
[----:B------:R3:W4:Y:S01]  /*6290*/  I2F R14, R0 ;  /* 0x00000000000e7306 */ /* 0x0007220000201400 */
[----:B------:R-:W-:Y:S01]  /*62a0*/  @!P0 IADD3 R7, -R3, 0x11, RZ ;  /* 0x0000001103078810 */ /* 0x000fe20007ffe1ff */
[-C--:B------:R-:W-:Y:S01]  /*62b0*/  FFMA.FTZ R18, R17, -R132.reuse, R177 ;  /* 0x8000008411127223 */ /* 0x080fe200000100b1 */
[----:B------:R-:W-:Y:S01]  /*62c0*/  ISETP.GE.AND P0, PT, R5, RZ, PT ;  /* 0x000000ff0500720c */ /* 0x000fe20003f06270 */
[-C--:B------:R-:W-:Y:S06]  /*62d0*/  FFMA.FTZ R190, R16, -R132.reuse, R135 ;  /* 0x8000008410be7223 */ /* 0x080fec0000010087 */
[----:B------:R-:W5:Y:S01]  /*62e0*/  I2F R11, R7 ;  /* 0x00000007000b7306 */ /* 0x000f620000201400 */
[C---:B------:R-:W-:Y:S02]  /*62f0*/  @!P1 IADD3 R6, -R3.reuse, -0x40, RZ ;  /* 0xffffffc003069810 */ /* 0x040fe40007ffe1ff */
[C---:B-1----:R-:W-:Y:S01]  /*6300*/  IADD3 R4, R3.reuse, 0x38, RZ ;  /* 0x0000003803047810 */ /* 0x042fe20007ffe0ff */
[-C--:B--2---:R-:W-:Y:S02]  /*6310*/  FFMA.FTZ R185, R24, -R132.reuse, R29 ;  /* 0x8000008418b97223 */ /* 0x084fe4000001001d */
[C---:B------:R-:W-:Y:S02]  /*6320*/  @!P0 IADD3 R5, -R3.reuse, -0x3f, RZ ;  /* 0xffffffc103058810 */ /* 0x040fe40007ffe1ff */
[----:B------:R-:W-:Y:S02]  /*6330*/  ISETP.GE.AND P1, PT, R4, RZ, PT ;  /* 0x000000ff0400720c */ /* 0x000fe40003f26270 */
[----:B------:R1:W-:Y:S01]  /*6340*/  I2F R13, R5 ;  /* 0x00000005000d7306 */ /* 0x0003e20000201400 */
[C---:B---3--:R-:W-:Y:S01]  /*6350*/  IADD3 R0, R3.reuse, 0x37, RZ ;  /* 0x0000003703007810 */ /* 0x048fe20007ffe0ff */
[CC--:B----4-:R-:W-:Y:S02]  /*6360*/  FFMA.FTZ R182, R14.reuse, -R132.reuse, R178 ;  /* 0x800000840eb67223 */ /* 0x0d0fe400000100b2 */
[-C--:B------:R-:W-:Y:S01]  /*6370*/  FFMA.FTZ R189, R14, -R132.reuse, R30 ;  /* 0x800000840ebd7223 */ /* 0x080fe2000001001e */
[----:B------:R-:W-:Y:S05]  /*6380*/  ISETP.GE.AND P0, PT, R0, RZ, PT ;  /* 0x000000ff0000720c */ /* 0x000fea0003f06270 */
[----:B------:R2:W-:Y:S01]  /*6390*/  I2F R15, R6 ;  /* 0x00000006000f7306 */ /* 0x0005e20000201400 */
[----:B------:R-:W-:Y:S02]  /*63a0*/  @!P1 IADD3 R4, -R3, -0x38, RZ ;  /* 0xffffffc803049810 */ /* 0x000fe40007ffe1ff */
[----:B------:R-:W-:Y:S01]  /*63b0*/  ISETP.GE.AND P1, PT, R9, RZ, PT ;  /* 0x000000ff0900720c */ /* 0x000fe20003f26270 */
[-C--:B-----5:R-:W-:Y:S01]  /*63c0*/  FFMA.FTZ R183, R11, -R132.reuse, R138 ;  /* 0x800000840bb77223 */ /* 0x0a0fe2000001008a */
[----:B------:R-:W-:Y:S01]  /*63d0*/  IADD3 R7, R3, 0x28, RZ ;  /* 0x0000002803077810 */ /* 0x000fe20007ffe0ff */
[-C--:B------:R-:W-:Y:S03]  /*63e0*/  FFMA.FTZ R192, R11, -R132.reuse, R31 ;  /* 0x800000840bc07223 */ /* 0x080fe6000001001f */
[----:B------:R-:W-:Y:S01]  /*63f0*/  ISETP.GE.AND P6, PT, R7, RZ, PT ;  /* 0x000000ff0700720c */ /* 0x000fe20003fc6270 */
[----:B------:R3:W4:Y:S01]  /*6400*/  I2F R12, R4 ;  /* 0x00000004000c7306 */ /* 0x0007220000201400 */
[C---:B------:R-:W-:Y:S02]  /*6410*/  @!P0 IADD3 R0, -R3.reuse, -0x37, RZ ;  /* 0xffffffc903008810 */ /* 0x040fe40007ffe1ff */
[----:B------:R-:W-:Y:S02]  /*6420*/  ISETP.GE.AND P0, PT, R8, RZ, PT ;  /* 0x000000ff0800720c */ /* 0x000fe40003f06270 */
[C---:B-1----:R-:W-:Y:S02]  /*6430*/  IADD3 R5, R3.reuse, 0x48, RZ ;  /* 0x0000004803057810 */ /* 0x042fe40007ffe0ff */
[----:B------:R-:W-:Y:S02]  /*6440*/  @!P1 IADD3 R9, -R3, -0x30, RZ ;  /* 0xffffffd003099810 */ /* 0x000fe40007ffe1ff */
[----:B------:R-:W-:Y:S01]  /*6450*/  ISETP.GE.AND P1, PT, R5, RZ, PT ;  /* 0x000000ff0500720c */ /* 0x000fe20003f26270 */
[----:B------:R-:W1:Y:S02]  /*6460*/  I2F R10, R0 ;  /* 0x00000000000a7306 */ /* 0x000e640000201400 */
[C---:B------:R-:W-:Y:S02]  /*6470*/  @!P6 IADD3 R7, -R3.reuse, -0x28, RZ ;  /* 0xffffffd80307e810 */ /* 0x040fe40007ffe1ff */
[C---:B--2---:R-:W-:Y:S02]  /*6480*/  IADD3 R6, R3.reuse, 0x27, RZ ;  /* 0x0000002703067810 */ /* 0x044fe40007ffe0ff */
[C---:B------:R-:W-:Y:S02]  /*6490*/  @!P0 IADD3 R8, -R3.reuse, -0x2f, RZ ;  /* 0xffffffd103088810 */ /* 0x040fe40007ffe1ff */
[----:B------:R-:W-:Y:S02]  /*64a0*/  ISETP.GE.AND P5, PT, R6, RZ, PT ;  /* 0x000000ff0600720c */ /* 0x000fe40003fa6270 */
[----:B------:R2:W5:Y:S02]  /*64b0*/  I2F R0, R8 ;  /* 0x0000000800007306 */ /* 0x0005640000201400 */
[C---:B------:R-:W-:Y:S02]  /*64c0*/  @!P1 IADD3 R5, -R3.reuse, -0x48, RZ ;  /* 0xffffffb803059810 */ /* 0x040fe40007ffe1ff */
[C---:B---3--:R-:W-:Y:S01]  /*64d0*/  IADD3 R4, R3.reuse, 0x47, RZ ;  /* 0x0000004703047810 */ /* 0x048fe20007ffe0ff */
[CC--:B----4-:R-:W-:Y:S02]  /*64e0*/  FFMA.FTZ R14, R12.reuse, -R132.reuse, R196 ;  /* 0x800000840c0e7223 */ /* 0x0d0fe400000100c4 */
[-C--:B------:R-:W-:Y:S01]  /*64f0*/  FFMA.FTZ R187, R12, -R132.reuse, R187 ;  /* 0x800000840cbb7223 */ /* 0x080fe200000100bb */
[----:B------:R-:W-:Y:S02]  /*6500*/  ISETP.GE.AND P0, PT, R4, RZ, PT ;  /* 0x000000ff0400720c */ /* 0x000fe40003f06270 */
[----:B------:R3:W-:Y:S01]  /*6510*/  I2F R25, R5 ;  /* 0x0000000500197306 */ /* 0x0007e20000201400 */
[C---:B------:R-:W-:Y:S01]  /*6520*/  @!P5 IADD3 R6, -R3.reuse, -0x27, RZ ;  /* 0xffffffd90306d810 */ /* 0x040fe20007ffe1ff */
[CC--:B-1----:R-:W-:Y:S02]  /*6530*/  FFMA.FTZ R11, R10.reuse, -R132.reuse, R191 ;  /* 0x800000840a0b7223 */ /* 0x0c2fe400000100bf */
[-C--:B------:R-:W-:Y:S06]  /*6540*/  FFMA.FTZ R188, R10, -R132.reuse, R188 ;  /* 0x800000840abc7223 */ /* 0x080fec00000100bc */
[----:B------:R1:W4:Y:S01]  /*6550*/  I2F R27, R7 ;  /* 0x00000007001b7306 */ /* 0x0003220000201400 */
[----:B------:R-:W-:Y:S01]  /*6560*/  @!P0 IADD3 R4, -R3, -0x47, RZ ;  /* 0xffffffb903048810 */ /* 0x000fe20007ffe1ff */
[-C--:B--2---:R-:W-:Y:S02]  /*6570*/  FFMA.FTZ R8, R22, -R132.reuse, R186 ;  /* 0x8000008416087223 */ /* 0x084fe400000100ba */
[-C--:B------:R-:W-:Y:S02]  /*6580*/  FFMA.FTZ R186, R17, -R132.reuse, R134 ;  /* 0x8000008411ba7223 */ /* 0x080fe40000010086 */
[-C--:B------:R-:W-:Y:S01]  /*6590*/  FFMA.FTZ R17, R16, -R132.reuse, R176 ;  /* 0x8000008410117223 */ /* 0x080fe200000100b0 */
[----:B------:R-:W-:Y:S03]  /*65a0*/  FMNMX.FTZ R3, R8, R133, !PT ;  /* 0x0000008508037209 */ /* 0x000fe60007810000 */
[----:B------:R2:W2:Y:S01]  /*65b0*/  I2F R26, R6 ;  /* 0x00000006001a7306 */ /* 0x0004a20000201400 */
[-C--:B------:R-:W-:Y:S02]  /*65c0*/  FFMA.FTZ R22, R22, -R132.reuse, R136 ;  /* 0x8000008416167223 */ /* 0x080fe40000010088 */
[-C--:B------:R-:W-:Y:S01]  /*65d0*/  FFMA.FTZ R16, R13, -R132.reuse, R197 ;  /* 0x800000840d107223 */ /* 0x080fe200000100c5 */
[----:B---3--:R-:W-:Y:S01]  /*65e0*/  FMNMX.FTZ R5, R19, R3, !PT ;  /* 0x0000000313057209 */ /* 0x008fe20007810000 */
[-C--:B-----5:R-:W-:Y:S01]  /*65f0*/  FFMA.FTZ R191, R0, -R132.reuse, R179 ;  /* 0x8000008400bf7223 */ /* 0x0a0fe200000100b3 */
[----:B------:R-:W-:Y:S01]  /*6600*/  FMNMX.FTZ R3, R20, R139, !PT ;  /* 0x0000008b14037209 */ /* 0x000fe20007810000 */
[-C--:B------:R-:W-:Y:S01]  /*6610*/  FFMA.FTZ R13, R13, -R132.reuse, R198 ;  /* 0x800000840d0d7223 */ /* 0x080fe200000100c6 */
[----:B------:R-:W-:Y:S01]  /*6620*/  FMNMX.FTZ R5, R18, R5, !PT ;  /* 0x0000000512057209 */ /* 0x000fe20007810000 */
[-C--:B------:R-:W-:Y:S01]  /*6630*/  FFMA.FTZ R2, R0, -R132.reuse, R2 ;  /* 0x8000008400027223 */ /* 0x080fe20000010002 */
[----:B------:R3:W5:Y:S01]  /*6640*/  I2F R24, R4 ;  /* 0x0000000400187306 */ /* 0x0007620000201400 */
[----:B------:R-:W-:Y:S01]  /*6650*/  FMNMX.FTZ R3, R23, R3, !PT ;  /* 0x0000000317037209 */ /* 0x000fe20007810000 */
[----:B------:R-:W-:Y:S01]  /*6660*/  LDSM.16.MT88.4 R176, [R219+0xa000] ;  /* 0x00a00000dbb0783b */ /* 0x000fe20000004200 */
[----:B------:R-:W-:Y:S01]  /*6670*/  FMNMX.FTZ R5, R17, R5, !PT ;  /* 0x0000000511057209 */ /* 0x000fe20007810000 */
[-C--:B-1----:R-:W-:Y:S02]  /*6680*/  FFMA.FTZ R7, R15, -R132.reuse, R200 ;  /* 0x800000840f077223 */ /* 0x082fe400000100c8 */
[-C--:B----4-:R-:W-:Y:S02]  /*6690*/  FFMA.FTZ R181, R27, -R132.reuse, R181 ;  /* 0x800000841bb57223 */ /* 0x090fe400000100b5 */
[-C--:B------:R-:W-:Y:S02]  /*66a0*/  FFMA.FTZ R15, R15, -R132.reuse, R199 ;  /* 0x800000840f0f7223 */ /* 0x080fe400000100c7 */
[----:B------:R-:W1:Y:S01]  /*66b0*/  I2F R9, R9 ;  /* 0x0000000900097306 */ /* 0x000e620000201400 */
[----:B--2---:R-:W-:Y:S01]  /*66c0*/  FMNMX.FTZ R6, R22, R3, !PT ;  /* 0x0000000316067209 */ /* 0x004fe20007810000 */
[----:B------:R-:W-:Y:S01]  /*66d0*/  FFMA.FTZ R193, R26, -R132, R137 ;  /* 0x800000841ac17223 */ /* 0x000fe20000010089 */
[----:B------:R-:W-:Y:S02]  /*66e0*/  FMNMX.FTZ R3, R182, R5, !PT ;  /* 0x00000005b6037209 */ /* 0x000fe40007810000 */
[----:B------:R-:W-:Y:S02]  /*66f0*/  FMNMX.FTZ R6, R21, R6, !PT ;  /* 0x0000000615067209 */ /* 0x000fe40007810000 */
[----:B------:R-:W-:Y:S02]  /*6700*/  FMNMX.FTZ R5, R183, R3, !PT ;  /* 0x00000003b7057209 */ /* 0x000fe40007810000 */
[----:B---3--:R-:W-:Y:S01]  /*6710*/  FMNMX.FTZ R4, R7, R140, !PT ;  /* 0x0000008c07047209 */ /* 0x008fe20007810000 */
[----:B-----5:R-:W-:Y:S01]  /*6720*/  FFMA.FTZ R24, R24, -R132, R201 ;  /* 0x8000008418187223 */ /* 0x020fe200000100c9 */
[----:B------:R-:W-:Y:S02]  /*6730*/  FMNMX.FTZ R5, R184, R5, !PT ;  /* 0x00000005b8057209 */ /* 0x000fe40007810000 */
[----:B------:R-:W-:Y:S02]  /*6740*/  FMNMX.FTZ R3, R16, R4, !PT ;  /* 0x0000000410037209 */ /* 0x000fe40007810000 */
[----:B------:R-:W-:Y:S02]  /*6750*/  FMNMX.FTZ R4, R186, R6, !PT ;  /* 0x00000006ba047209 */ /* 0x000fe40007810000 */
[----:B------:R-:W-:Y:S02]  /*6760*/  FMNMX.FTZ R3, R14, R3, !PT ;  /* 0x000000030e037209 */ /* 0x000fe40007810000 */
[----:B------:R-:W-:Y:S01]  /*6770*/  FMNMX.FTZ R6, R190, R4, !PT ;  /* 0x00000004be067209 */ /* 0x000fe20007810000 */
[-C--:B-1----:R-:W-:Y:S01]  /*6780*/  FFMA.FTZ R180, R9, -R132.reuse, R180 ;  /* 0x8000008409b47223 */ /* 0x082fe200000100b4 */
[----:B------:R-:W-:Y:S01]  /*6790*/  FMNMX.FTZ R4, R185, R5, !PT ;  /* 0x00000005b9047209 */ /* 0x000fe20007810000 */
[----:B------:R-:W-:Y:S01]  /*67a0*/  FFMA.FTZ R142, R9, -R132, R142 ;  /* 0x80000084098e7223 */ /* 0x000fe2000001008e */
[----:B------:R-:W-:Y:S02]  /*67b0*/  FMNMX.FTZ R6, R189, R6, !PT ;  /* 0x00000006bd067209 */ /* 0x000fe40007810000 */
[----:B------:R-:W-:Y:S01]  /*67c0*/  FMNMX.FTZ R3, R11, R3, !PT ;  /* 0x000000030b037209 */ /* 0x000fe20007810000 */
[----:B------:R-:W1:Y:S03]  /*67d0*/  SHFL.BFLY PT, R138, R4, 0x2, 0x1f ;  /* 0x0c401f00048a7f89 */ /* 0x000e6600000e0000 */
[----:B------:R-:W-:Y:S02]  /*67e0*/  FMNMX.FTZ R5, R180, R3, !PT ;  /* 0x00000003b4057209 */ /* 0x000fe40007810000 */
[----:B------:R-:W-:Y:S01]  /*67f0*/  FMNMX.FTZ R3, R192, R6, !PT ;  /* 0x00000006c0037209 */ /* 0x000fe20007810000 */
[----:B------:R-:W-:Y:S01]  /*6800*/  FFMA.FTZ R6, R25, -R132, R202 ;  /* 0x8000008419067223 */ /* 0x000fe200000100ca */
[----:B------:R-:W-:Y:S03]  /*6810*/  FMNMX.FTZ R5, R191, R5, !PT ;  /* 0x00000005bf057209 */ /* 0x000fe60007810000 */
[----:B------:R-:W2:Y:S01]  /*6820*/  SHFL.BFLY PT, R137, R3, 0x2, 0x1f ;  /* 0x0c401f0003897f89 */ /* 0x000ea200000e0000 */
[----:B------:R-:W-:Y:S02]  /*6830*/  FMNMX.FTZ R25, R6, R141, !PT ;  /* 0x0000008d06197209 */ /* 0x000fe40007810000 */
[----:B------:R-:W-:Y:S02]  /*6840*/  FMNMX.FTZ R5, R181, R5, !PT ;  /* 0x00000005b5057209 */ /* 0x000fe40007810000 */
[----:B------:R-:W-:Y:S02]  /*6850*/  FMNMX.FTZ R25, R24, R25, !PT ;  /* 0x0000001918197209 */ /* 0x000fe40007810000 */
[----:B------:R-:W-:Y:S05]  /*6860*/  FMNMX.FTZ R5, R193, R5, !PT ;  /* 0x00000005c1057209 */ /* 0x000fea0007810000 */
[----:B------:R-:W3:Y:S01]  /*6870*/  SHFL.BFLY PT, R26, R5, 0x2, 0x1f ;  /* 0x0c401f00051a7f89 */ /* 0x000ee200000e0000 */
[----:B-1----:R-:W-:Y:S02]  /*6880*/  FMNMX.FTZ R138, R4, R138, !PT ;  /* 0x0000008a048a7209 */ /* 0x002fe40007810000 */
[----:B------:R-:W-:Y:S05]  /*6890*/  FMNMX.FTZ R4, R15, R25, !PT ;  /* 0x000000190f047209 */ /* 0x000fea0007810000 */
[----:B------:R-:W1:Y:S01]  /*68a0*/  SHFL.BFLY PT, R12, R138, 0x1, 0x1f ;  /* 0x0c201f008a0c7f89 */ /* 0x000e6200000e0000 */
[----:B------:R-:W-:Y:S02]  /*68b0*/  FMNMX.FTZ R4, R13, R4, !PT ;  /* 0x000000040d047209 */ /* 0x000fe40007810000 */
[----:B--2---:R-:W-:Y:S02]  /*68c0*/  FMNMX.FTZ R137, R3, R137, !PT ;  /* 0x0000008903897209 */ /* 0x004fe40007810000 */
[----:B------:R-:W-:Y:S03]  /*68d0*/  FMNMX.FTZ R3, R187, R4, !PT ;  /* 0x00000004bb037209 */ /* 0x000fe60007810000 */
[----:B------:R-:W2:Y:S01]  /*68e0*/  SHFL.BFLY PT, R9, R137, 0x1, 0x1f ;  /* 0x0c201f0089097f89 */ /* 0x000ea200000e0000 */
[----:B------:R-:W-:Y:S04]  /*68f0*/  FMNMX.FTZ R3, R188, R3, !PT ;  /* 0x00000003bc037209 */ /* 0x000fe80007810000 */
[----:B------:R-:W-:Y:S02]  /*6900*/  FMNMX.FTZ R0, R142, R3, !PT ;  /* 0x000000038e007209 */ /* 0x000fe40007810000 */
[----:B---3--:R-:W-:Y:S02]  /*6910*/  FMNMX.FTZ R5, R5, R26, !PT ;  /* 0x0000001a05057209 */ /* 0x008fe40007810000 */
[----:B------:R-:W-:Y:S03]  /*6920*/  FMNMX.FTZ R3, R2, R0, !PT ;  /* 0x0000000002037209 */ /* 0x000fe60007810000 */
[----:B------:R-:W3:Y:S01]  /*6930*/  SHFL.BFLY PT, R136, R5, 0x1, 0x1f ;  /* 0x0c201f0005887f89 */ /* 0x000ee200000e0000 */
[----:B-1----:R-:W-:Y:S04]  /*6940*/  FMNMX.FTZ R138, R138, R12, !PT ;  /* 0x0000000c8a8a7209 */ /* 0x002fe80007810000 */
[C---:B------:R-:W-:Y:S01]  /*6950*/  FSETP.NEU.FTZ.AND P0, PT, R138.reuse, -INF , PT ;  /* 0xff8000008a00780b */ /* 0x040fe20003f1d000 */
[----:B------:R-:W-:Y:S02]  /*6960*/  FADD.FTZ R0, -R138, R133 ;  /* 0x000000858a007221 */ /* 0x000fe40000010100 */
[----:B------:R-:W1:Y:S02]  /*6970*/  SHFL.BFLY PT, R4, R3, 0x2, 0x1f ;  /* 0x0c401f0003047f89 */ /* 0x000e6400000e0000 */
[----:B------:R-:W-:Y:S01]  /*6980*/  FMUL.FTZ R0, R0, c[0x0][0x23c] ;  /* 0x00008f0000007a20 */ /* 0x000fe20000410000 */
[----:B--2---:R-:W-:Y:S03]  /*6990*/  FMNMX.FTZ R137, R137, R9, !PT ;  /* 0x0000000989897209 */ /* 0x004fe60007810000 */
[----:B------:R2:W4:Y:S01]  /*69a0*/  MUFU.EX2 R134, R0 ;  /* 0x0000000000867308 */ /* 0x0005220000000800 */
[----:B---3--:R-:W-:Y:S01]  /*69b0*/  FMNMX.FTZ R136, R5, R136, !PT ;  /* 0x0000008805887209 */ /* 0x008fe20007810000 */
[----:B--2---:R-:W-:Y:S02]  /*69c0*/  FADD.FTZ R0, -R137, R139 ;  /* 0x0000008b89007221 */ /* 0x004fe40000010100 */
[----:B------:R-:W-:Y:S02]  /*69d0*/  FMUL.FTZ R139, R138, c[0x0][0x23c] ;  /* 0x00008f008a8b7a20 */ /* 0x000fe40000410000 */
[----:B------:R-:W-:Y:S01]  /*69e0*/  FMUL.FTZ R5, R0, c[0x0][0x23c] ;  /* 0x00008f0000057a20 */ /* 0x000fe20000410000 */
[----:B-1----:R-:W-:Y:S01]  /*69f0*/  FMNMX.FTZ R0, R3, R4, !PT ;  /* 0x0000000403007209 */ /* 0x002fe20007810000 */
[----:B------:R-:W-:Y:S01]  /*6a00*/  FADD.FTZ R3, -R136, R140 ;  /* 0x0000008c88037221 */ /* 0x000fe20000010100 */
[----:B------:R-:W-:Y:S01]  /*6a10*/  FSEL R139, R139, RZ, P0 ;  /* 0x000000ff8b8b7208 */ /* 0x000fe20000000000 */
[C---:B------:R-:W-:Y:S01]  /*6a20*/  FMUL.FTZ R140, R137.reuse, c[0x0][0x23c] ;  /* 0x00008f00898c7a20 */ /* 0x040fe20000410000 */
[----:B------:R-:W-:Y:S01]  /*6a30*/  FSETP.NEU.FTZ.AND P0, PT, R137, -INF , PT ;  /* 0xff8000008900780b */ /* 0x000fe20003f1d000 */
[----:B------:R-:W1:Y:S01]  /*6a40*/  SHFL.BFLY PT, R4, R0, 0x1, 0x1f ;  /* 0x0c201f0000047f89 */ /* 0x000e6200000e0000 */
[----:B------:R2:W3:Y:S01]  /*6a50*/  MUFU.EX2 R133, R5 ;  /* 0x0000000500857308 */ /* 0x0004e20000000800 */
[--C-:B------:R-:W-:Y:S01]  /*6a60*/  FFMA.FTZ R8, R8, c[0x0][0x23c], -R139.reuse ;  /* 0x00008f0008087a23 */ /* 0x100fe2000001088b */
[----:B------:R-:W-:Y:S01]  /*6a70*/  FSEL R140, R140, RZ, P0 ;  /* 0x000000ff8c8c7208 */ /* 0x000fe20000000000 */
[--C-:B------:R-:W-:Y:S01]  /*6a80*/  FFMA.FTZ R19, R19, c[0x0][0x23c], -R139.reuse ;  /* 0x00008f0013137a23 */ /* 0x100fe2000001088b */
[----:B------:R-:W-:Y:S01]  /*6a90*/  FSETP.NEU.FTZ.AND P0, PT, R136, -INF , PT ;  /* 0xff8000008800780b */ /* 0x000fe20003f1d000 */
[--C-:B------:R-:W-:Y:S02]  /*6aa0*/  FFMA.FTZ R18, R18, c[0x0][0x23c], -R139.reuse ;  /* 0x00008f0012127a23 */ /* 0x100fe4000001088b */
[--C-:B------:R-:W-:Y:S02]  /*6ab0*/  FFMA.FTZ R20, R20, c[0x0][0x23c], -R140.reuse ;  /* 0x00008f0014147a23 */ /* 0x100fe4000001088c */
[--C-:B------:R-:W-:Y:S01]  /*6ac0*/  FFMA.FTZ R23, R23, c[0x0][0x23c], -R140.reuse ;  /* 0x00008f0017177a23 */ /* 0x100fe2000001088c */
[----:B------:R3:W-:Y:S01]  /*6ad0*/  MUFU.EX2 R241, R19 ;  /* 0x0000001300f17308 */ /* 0x0007e20000000800 */
[--C-:B------:R-:W-:Y:S02]  /*6ae0*/  FFMA.FTZ R22, R22, c[0x0][0x23c], -R140.reuse ;  /* 0x00008f0016167a23 */ /* 0x100fe4000001088c */
[----:B------:R-:W-:Y:S02]  /*6af0*/  FFMA.FTZ R21, R21, c[0x0][0x23c], -R140 ;  /* 0x00008f0015157a23 */ /* 0x000fe4000001088c */
[----:B------:R-:W-:Y:S02]  /*6b00*/  FFMA.FTZ R17, R17, c[0x0][0x23c], -R139 ;  /* 0x00008f0011117a23 */ /* 0x000fe4000001088b */
[----:B------:R-:W-:Y:S02]  /*6b10*/  FMUL.FTZ R3, R3, c[0x0][0x23c] ;  /* 0x00008f0003037a20 */ /* 0x000fe40000410000 */
[C---:B----4-:R-:W-:Y:S01]  /*6b20*/  FMUL.FTZ R32, R134.reuse, R172 ;  /* 0x000000ac86207220 */ /* 0x050fe20000410000 */
[----:B------:R-:W-:Y:S01]  /*6b30*/  MUFU.EX2 R236, R20 ;  /* 0x0000001400ec7308 */ /* 0x000fe20000000800 */
[----:B------:R-:W-:Y:S01]  /*6b40*/  FMUL.FTZ R33, R134, R173 ;  /* 0x000000ad86217220 */ /* 0x000fe20000410000 */
[----:B-1----:R-:W-:Y:S01]  /*6b50*/  FMNMX.FTZ R135, R0, R4, !PT ;  /* 0x0000000400877209 */ /* 0x002fe20007810000 */
[C---:B------:R-:W-:Y:S02]  /*6b60*/  FMUL.FTZ R4, R134.reuse, R148 ;  /* 0x0000009486047220 */ /* 0x040fe40000410000 */
[----:B--2---:R-:W-:Y:S02]  /*6b70*/  FMUL.FTZ R5, R134, R149 ;  /* 0x0000009586057220 */ /* 0x004fe40000410000 */
[C---:B------:R-:W-:Y:S03]  /*6b80*/  FADD.FTZ R0, -R135.reuse, R141 ;  /* 0x0000008d87007221 */ /* 0x040fe60000010100 */
[----:B------:R-:W1:Y:S01]  /*6b90*/  MUFU.EX2 R237, R23 ;  /* 0x0000001700ed7308 */ /* 0x000e620000000800 */
[----:B------:R-:W-:Y:S02]  /*6ba0*/  FMUL.FTZ R141, R136, c[0x0][0x23c] ;  /* 0x00008f00888d7a20 */ /* 0x000fe40000410000 */
[----:B------:R-:W-:Y:S02]  /*6bb0*/  FMUL.FTZ R143, R135, c[0x0][0x23c] ;  /* 0x00008f00878f7a20 */ /* 0x000fe40000410000 */
[----:B------:R-:W-:Y:S01]  /*6bc0*/  FMUL.FTZ R0, R0, c[0x0][0x23c] ;  /* 0x00008f0000007a20 */ /* 0x000fe20000410000 */
[----:B------:R-:W-:Y:S01]  /*6bd0*/  FSEL R141, R141, RZ, P0 ;  /* 0x000000ff8d8d7208 */ /* 0x000fe20000000000 */
[----:B---3--:R-:W-:Y:S01]  /*6be0*/  FMUL.FTZ R19, R133, R159 ;  /* 0x0000009f85137220 */ /* 0x008fe20000410000 */
[----:B------:R-:W-:Y:S01]  /*6bf0*/  FSETP.NEU.FTZ.AND P0, PT, R135, -INF , PT ;  /* 0xff8000008700780b */ /* 0x000fe20003f1d000 */
[----:B------:R-:W-:Y:S01]  /*6c00*/  FMUL.FTZ R34, R133, R174 ;  /* 0x000000ae85227220 */ /* 0x000fe20000410000 */
[----:B------:R-:W-:Y:S01]  /*6c10*/  MUFU.EX2 R238, R22 ;  /* 0x0000001600ee7308 */ /* 0x000fe20000000800 */
[--C-:B------:R-:W-:Y:S01]  /*6c20*/  FFMA.FTZ R7, R7, c[0x0][0x23c], -R141.reuse ;  /* 0x00008f0007077a23 */ /* 0x100fe2000001088d */
[----:B------:R-:W-:Y:S01]  /*6c30*/  FSEL R143, R143, RZ, P0 ;  /* 0x000000ff8f8f7208 */ /* 0x000fe20000000000 */
[--C-:B------:R-:W-:Y:S02]  /*6c40*/  FFMA.FTZ R16, R16, c[0x0][0x23c], -R141.reuse ;  /* 0x00008f0010107a23 */ /* 0x100fe4000001088d */
[----:B------:R-:W-:Y:S02]  /*6c50*/  FFMA.FTZ R14, R14, c[0x0][0x23c], -R141 ;  /* 0x00008f000e0e7a23 */ /* 0x000fe4000001088d */
[----:B------:R-:W-:Y:S02]  /*6c60*/  FFMA.FTZ R6, R6, c[0x0][0x23c], -R143 ;  /* 0x00008f0006067a23 */ /* 0x000fe4000001088f */
[----:B------:R-:W-:Y:S01]  /*6c70*/  FFMA.FTZ R11, R11, c[0x0][0x23c], -R141 ;  /* 0x00008f000b0b7a23 */ /* 0x000fe2000001088d */
[----:B------:R2:W-:Y:S01]  /*6c80*/  MUFU.EX2 R239, R21 ;  /* 0x0000001500ef7308 */ /* 0x0005e20000000800 */
[--C-:B------:R-:W-:Y:S02]  /*6c90*/  FFMA.FTZ R15, R15, c[0x0][0x23c], -R143.reuse ;  /* 0x00008f000f0f7a23 */ /* 0x100fe4000001088f */
[--C-:B------:R-:W-:Y:S01]  /*6ca0*/  FFMA.FTZ R13, R13, c[0x0][0x23c], -R143.reuse ;  /* 0x00008f000d0d7a23 */ /* 0x100fe2000001088f */
[----:B-1----:R-:W-:Y:S01]  /*6cb0*/  F2FP.PACK_AB R149, R237, R236 ;  /* 0x000000eced95723e */ /* 0x002fe200000000ff */
[----:B------:R-:W-:Y:S02]  /*6cc0*/  FFMA.FTZ R24, R24, c[0x0][0x23c], -R143 ;  /* 0x00008f0018187a23 */ /* 0x000fe4000001088f */
[C---:B------:R-:W-:Y:S02]  /*6cd0*/  FMUL.FTZ R35, R133.reuse, R175 ;  /* 0x000000af85237220 */ /* 0x040fe40000410000 */
[C---:B------:R-:W-:Y:S01]  /*6ce0*/  FMUL.FTZ R36, R134.reuse, R36 ;  /* 0x0000002486247220 */ /* 0x040fe20000410000 */
[----:B------:R1:W-:Y:S01]  /*6cf0*/  MUFU.EX2 R243, R18 ;  /* 0x0000001200f37308 */ /* 0x0003e20000000800 */
[C---:B------:R-:W-:Y:S01]  /*6d00*/  FMUL.FTZ R37, R134.reuse, R37 ;  /* 0x0000002586257220 */ /* 0x040fe20000410000 */
[----:B------:R-:W-:Y:S01]  /*6d10*/  LDSM.16.MT88.4 R172, [R219+0xa800] ;  /* 0x00a80000dbac783b */ /* 0x000fe20000004200 */
[C---:B------:R-:W-:Y:S02]  /*6d20*/  FMUL.FTZ R38, R133.reuse, R38 ;  /* 0x0000002685267220 */ /* 0x040fe40000410000 */
[C---:B------:R-:W-:Y:S02]  /*6d30*/  FMUL.FTZ R39, R133.reuse, R39 ;  /* 0x0000002785277220 */ /* 0x040fe40000410000 */
[C---:B------:R-:W-:Y:S02]  /*6d40*/  FMUL.FTZ R48, R134.reuse, R48 ;  /* 0x0000003086307220 */ /* 0x040fe40000410000 */
[C---:B------:R-:W-:Y:S01]  /*6d50*/  FMUL.FTZ R49, R134.reuse, R49 ;  /* 0x0000003186317220 */ /* 0x040fe20000410000 */
[----:B------:R3:W-:Y:S01]  /*6d60*/  MUFU.EX2 R242, R17 ;  /* 0x0000001100f27308 */ /* 0x0007e20000000800 */
[C---:B------:R-:W-:Y:S02]  /*6d70*/  FMUL.FTZ R50, R133.reuse, R50 ;  /* 0x0000003285327220 */ /* 0x040fe40000410000 */
[C---:B------:R-:W-:Y:S01]  /*6d80*/  FMUL.FTZ R51, R133.reuse, R51 ;  /* 0x0000003385337220 */ /* 0x040fe20000410000 */
[----:B--2---:R-:W2:Y:S01]  /*6d90*/  LDSM.16.MT88.4 R20, [R217+0xa000] ;  /* 0x00a00000d914783b */ /* 0x004ea20000004200 */
[C---:B------:R-:W-:Y:S02]  /*6da0*/  FMUL.FTZ R52, R134.reuse, R52 ;  /* 0x0000003486347220 */ /* 0x040fe40000410000 */
[C---:B------:R-:W-:Y:S02]  /*6db0*/  FMUL.FTZ R53, R134.reuse, R53 ;  /* 0x0000003586357220 */ /* 0x040fe40000410000 */
[C---:B------:R-:W-:Y:S01]  /*6dc0*/  FMUL.FTZ R54, R133.reuse, R54 ;  /* 0x0000003685367220 */ /* 0x040fe20000410000 */
[----:B------:R-:W4:Y:S01]  /*6dd0*/  MUFU.EX2 R240, R8 ;  /* 0x0000000800f07308 */ /* 0x000f220000000800 */
[C---:B------:R-:W-:Y:S02]  /*6de0*/  FMUL.FTZ R55, R133.reuse, R55 ;  /* 0x0000003785377220 */ /* 0x040fe40000410000 */
[C---:B------:R-:W-:Y:S02]  /*6df0*/  FMUL.FTZ R64, R134.reuse, R64 ;  /* 0x0000004086407220 */ /* 0x040fe40000410000 */
[C---:B-1----:R-:W-:Y:S02]  /*6e00*/  FMUL.FTZ R18, R133.reuse, R158 ;  /* 0x0000009e85127220 */ /* 0x042fe40000410000 */
[C---:B------:R-:W-:Y:S02]  /*6e10*/  FMUL.FTZ R65, R134.reuse, R65 ;  /* 0x0000004186417220 */ /* 0x040fe40000410000 */
[C---:B------:R-:W-:Y:S01]  /*6e20*/  FMUL.FTZ R66, R133.reuse, R66 ;  /* 0x0000004285427220 */ /* 0x040fe20000410000 */
[----:B------:R1:W-:Y:S01]  /*6e30*/  MUFU.EX2 R215, R7 ;  /* 0x0000000700d77308 */ /* 0x0003e20000000800 */
[C---:B------:R-:W-:Y:S02]  /*6e40*/  FMUL.FTZ R67, R133.reuse, R67 ;  /* 0x0000004385437220 */ /* 0x040fe40000410000 */
[C---:B------:R-:W-:Y:S02]  /*6e50*/  FMUL.FTZ R68, R134.reuse, R68 ;  /* 0x0000004486447220 */ /* 0x040fe40000410000 */
[C---:B---3--:R-:W-:Y:S02]  /*6e60*/  FMUL.FTZ R17, R134.reuse, R157 ;  /* 0x0000009d86117220 */ /* 0x048fe40000410000 */
[C---:B------:R-:W-:Y:S02]  /*6e70*/  FMUL.FTZ R69, R134.reuse, R69 ;  /* 0x0000004586457220 */ /* 0x040fe40000410000 */
[C---:B------:R-:W-:Y:S01]  /*6e80*/  FMUL.FTZ R70, R133.reuse, R70 ;  /* 0x0000004685467220 */ /* 0x040fe20000410000 */
[----:B------:R3:W-:Y:S01]  /*6e90*/  MUFU.EX2 R211, R6 ;  /* 0x0000000600d37308 */ /* 0x0007e20000000800 */
[----:B------:R-:W-:Y:S02]  /*6ea0*/  FMUL.FTZ R71, R133, R71 ;  /* 0x0000004785477220 */ /* 0x000fe40000410000 */
[C---:B------:R-:W-:Y:S01]  /*6eb0*/  FMUL.FTZ R80, R134.reuse, R80 ;  /* 0x0000005086507220 */ /* 0x040fe20000410000 */
[----:B----4-:R-:W-:Y:S01]  /*6ec0*/  F2FP.PACK_AB R148, R241, R240 ;  /* 0x000000f0f194723e */ /* 0x010fe200000000ff */
[C---:B------:R-:W-:Y:S02]  /*6ed0*/  FMUL.FTZ R81, R134.reuse, R81 ;  /* 0x0000005186517220 */ /* 0x040fe40000410000 */
[C---:B------:R-:W-:Y:S02]  /*6ee0*/  FMUL.FTZ R82, R133.reuse, R82 ;  /* 0x0000005285527220 */ /* 0x040fe40000410000 */
[C---:B------:R-:W-:Y:S01]  /*6ef0*/  FMUL.FTZ R83, R133.reuse, R83 ;  /* 0x0000005385537220 */ /* 0x040fe20000410000 */
[----:B------:R-:W4:Y:S01]  /*6f00*/  MUFU.EX2 R3, R3 ;  /* 0x0000000300037308 */ /* 0x000f220000000800 */
[C---:B------:R-:W-:Y:S02]  /*6f10*/  FMUL.FTZ R84, R134.reuse, R84 ;  /* 0x0000005486547220 */ /* 0x040fe40000410000 */
[C---:B------:R-:W-:Y:S02]  /*6f20*/  FMUL.FTZ R85, R134.reuse, R85 ;  /* 0x0000005586557220 */ /* 0x040fe40000410000 */
[----:B-1----:R-:W-:Y:S01]  /*6f30*/  FMUL.FTZ R7, R133, R151 ;  /* 0x0000009785077220 */ /* 0x002fe20000410000 */
[----:B------:R-:W-:Y:S01]  /*6f40*/  F2FP.PACK_AB R151, R239, R238 ;  /* 0x000000eeef97723e */ /* 0x000fe200000000ff */
[C---:B------:R-:W-:Y:S02]  /*6f50*/  FMUL.FTZ R86, R133.reuse, R86 ;  /* 0x0000005685567220 */ /* 0x040fe40000410000 */
[C---:B------:R-:W-:Y:S01]  /*6f60*/  FMUL.FTZ R87, R133.reuse, R87 ;  /* 0x0000005785577220 */ /* 0x040fe20000410000 */
[----:B------:R-:W1:Y:S01]  /*6f70*/  MUFU.EX2 R0, R0 ;  /* 0x0000000000007308 */ /* 0x000e620000000800 */
[C---:B------:R-:W-:Y:S02]  /*6f80*/  FMUL.FTZ R96, R134.reuse, R96 ;  /* 0x0000006086607220 */ /* 0x040fe40000410000 */
[----:B------:R-:W-:Y:S02]  /*6f90*/  FMUL.FTZ R97, R134, R97 ;  /* 0x0000006186617220 */ /* 0x000fe40000410000 */
[C---:B---3--:R-:W-:Y:S01]  /*6fa0*/  FMUL.FTZ R6, R133.reuse, R150 ;  /* 0x0000009685067220 */ /* 0x048fe20000410000 */
[----:B------:R-:W-:Y:S01]  /*6fb0*/  F2FP.PACK_AB R150, R242, R243 ;  /* 0x000000f3f296723e */ /* 0x000fe200000000ff */
[C---:B------:R-:W-:Y:S02]  /*6fc0*/  FMUL.FTZ R98, R133.reuse, R98 ;  /* 0x0000006285627220 */ /* 0x040fe40000410000 */
[----:B------:R-:W-:Y:S01]  /*6fd0*/  FMUL.FTZ R99, R133, R99 ;  /* 0x0000006385637220 */ /* 0x000fe20000410000 */
[----:B------:R-:W3:Y:S01]  /*6fe0*/  MUFU.EX2 R233, R16 ;  /* 0x0000001000e97308 */ /* 0x000ee20000000800 */
[----:B------:R-:W-:Y:S02]  /*6ff0*/  FMUL.FTZ R100, R134, R100 ;  /* 0x0000006486647220 */ /* 0x000fe40000410000 */
[-C--:B--2---:R-:W-:Y:S01]  /*7000*/  HMMA.16816.F32 R4, R148, R20.reuse, R4 ;  /* 0x000000149404723c */ /* 0x084fe20000001804 */
[C---:B----4-:R-:W-:Y:S02]  /*7010*/  FMUL.FTZ R8, R3.reuse, R144 ;  /* 0x0000009003087220 */ /* 0x050fe40000410000 */
[C---:B------:R-:W-:Y:S02]  /*7020*/  FMUL.FTZ R9, R3.reuse, R145 ;  /* 0x0000009103097220 */ /* 0x040fe40000410000 */
[C---:B------:R-:W-:Y:S02]  /*7030*/  FMUL.FTZ R12, R3.reuse, R152 ;  /* 0x00000098030c7220 */ /* 0x040fe40000410000 */
[----:B------:R2:W-:Y:S01]  /*7040*/  MUFU.EX2 R234, R14 ;  /* 0x0000000e00ea7308 */ /* 0x0005e20000000800 */
[C---:B------:R-:W-:Y:S04]  /*7050*/  FMUL.FTZ R25, R3.reuse, R165 ;  /* 0x000000a503197220 */ /* 0x040fe80000410000 */
[C---:B-1----:R-:W-:Y:S02]  /*7060*/  FMUL.FTZ R10, R0.reuse, R146 ;  /* 0x00000092000a7220 */ /* 0x042fe40000410000 */
[C---:B------:R-:W-:Y:S02]  /*7070*/  FMUL.FTZ R26, R0.reuse, R166 ;  /* 0x000000a6001a7220 */ /* 0x040fe40000410000 */
[----:B------:R-:W-:Y:S01]  /*7080*/  FMUL.FTZ R27, R0, R167 ;  /* 0x000000a7001b7220 */ /* 0x000fe20000410000 */
[----:B------:R1:W-:Y:S01]  /*7090*/  MUFU.EX2 R213, R15 ;  /* 0x0000000f00d57308 */ /* 0x0003e20000000800 */
[C---:B------:R-:W-:Y:S02]  /*70a0*/  FMUL.FTZ R28, R3.reuse, R168 ;  /* 0x000000a8031c7220 */ /* 0x040fe40000410000 */
[----:B------:R-:W-:Y:S01]  /*70b0*/  FMUL.FTZ R29, R3, R169 ;  /* 0x000000a9031d7220 */ /* 0x000fe20000410000 */
[----:B---3--:R-:W-:Y:S01]  /*70c0*/  F2FP.PACK_AB R144, R233, R215 ;  /* 0x000000d7e990723e */ /* 0x008fe200000000ff */
[----:B------:R-:W-:Y:S02]  /*70d0*/  FMUL.FTZ R16, R134, R156 ;  /* 0x0000009c86107220 */ /* 0x000fe40000410000 */
[C---:B------:R-:W-:Y:S01]  /*70e0*/  FMUL.FTZ R30, R0.reuse, R170 ;  /* 0x000000aa001e7220 */ /* 0x040fe20000410000 */
[----:B------:R-:W-:Y:S01]  /*70f0*/  LDSM.16.MT88.4 R156, [R221+0xa000] ;  /* 0x00a00000dd9c783b */ /* 0x000fe20000004200 */
[C---:B------:R-:W-:Y:S01]  /*7100*/  FMUL.FTZ R31, R0.reuse, R171 ;  /* 0x000000ab001f7220 */ /* 0x040fe20000410000 */
[----:B------:R3:W-:Y:S01]  /*7110*/  MUFU.EX2 R214, R13 ;  /* 0x0000000d00d67308 */ /* 0x0007e20000000800 */
[C---:B------:R-:W-:Y:S02]  /*7120*/  FMUL.FTZ R40, R3.reuse, R40 ;  /* 0x0000002803287220 */ /* 0x040fe40000410000 */
[C---:B------:R-:W-:Y:S02]  /*7130*/  FMUL.FTZ R41, R3.reuse, R41 ;  /* 0x0000002903297220 */ /* 0x040fe40000410000 */
[C---:B--2---:R-:W-:Y:S02]  /*7140*/  FMUL.FTZ R14, R0.reuse, R154 ;  /* 0x0000009a000e7220 */ /* 0x044fe40000410000 */
[C---:B------:R-:W-:Y:S02]  /*7150*/  FMUL.FTZ R42, R0.reuse, R42 ;  /* 0x0000002a002a7220 */ /* 0x040fe40000410000 */
[C---:B------:R-:W-:Y:S01]  /*7160*/  FMUL.FTZ R43, R0.reuse, R43 ;  /* 0x0000002b002b7220 */ /* 0x040fe20000410000 */
[----:B------:R2:W4:Y:S01]  /*7170*/  MUFU.EX2 R235, R11 ;  /* 0x0000000b00eb7308 */ /* 0x0005220000000800 */
[C---:B------:R-:W-:Y:S02]  /*7180*/  FMUL.FTZ R44, R3.reuse, R44 ;  /* 0x0000002c032c7220 */ /* 0x040fe40000410000 */
[C---:B------:R-:W-:Y:S02]  /*7190*/  FMUL.FTZ R45, R3.reuse, R45 ;  /* 0x0000002d032d7220 */ /* 0x040fe40000410000 */
[C---:B-1----:R-:W-:Y:S02]  /*71a0*/  FMUL.FTZ R15, R0.reuse, R155 ;  /* 0x0000009b000f7220 */ /* 0x042fe40000410000 */
[C---:B------:R-:W-:Y:S02]  /*71b0*/  FMUL.FTZ R46, R0.reuse, R46 ;  /* 0x0000002e002e7220 */ /* 0x040fe40000410000 */
[C---:B------:R-:W-:Y:S01]  /*71c0*/  FMUL.FTZ R47, R0.reuse, R47 ;  /* 0x0000002f002f7220 */ /* 0x040fe20000410000 */
[----:B------:R-:W1:Y:S01]  /*71d0*/  MUFU.EX2 R212, R24 ;  /* 0x0000001800d47308 */ /* 0x000e620000000800 */
[C---:B------:R-:W-:Y:S02]  /*71e0*/  FMUL.FTZ R56, R3.reuse, R56 ;  /* 0x0000003803387220 */ /* 0x040fe40000410000 */
[C---:B------:R-:W-:Y:S02]  /*71f0*/  FMUL.FTZ R57, R3.reuse, R57 ;  /* 0x0000003903397220 */ /* 0x040fe40000410000 */
[C---:B---3--:R-:W-:Y:S02]  /*7200*/  FMUL.FTZ R13, R3.reuse, R153 ;  /* 0x00000099030d7220 */ /* 0x048fe40000410000 */
[----:B------:R-:W3:Y:S01]  /*7210*/  LDSM.16.MT88.4 R152, [R222+0xa000] ;  /* 0x00a00000de98783b */ /* 0x000ee20000004200 */
[C---:B------:R-:W-:Y:S02]  /*7220*/  FMUL.FTZ R58, R0.reuse, R58 ;  /* 0x0000003a003a7220 */ /* 0x040fe40000410000 */
[C---:B------:R-:W-:Y:S02]  /*7230*/  FMUL.FTZ R59, R0.reuse, R59 ;  /* 0x0000003b003b7220 */ /* 0x040fe40000410000 */
[----:B------:R-:W-:Y:S02]  /*7240*/  FMUL.FTZ R60, R3, R60 ;  /* 0x0000003c033c7220 */ /* 0x000fe40000410000 */
[----:B--2---:R-:W-:Y:S01]  /*7250*/  FMUL.FTZ R11, R0, R147 ;  /* 0x00000093000b7220 */ /* 0x004fe20000410000 */
[----:B----4-:R-:W-:Y:S01]  /*7260*/  F2FP.PACK_AB R146, R235, R234 ;  /* 0x000000eaeb92723e */ /* 0x010fe200000000ff */
[C---:B------:R-:W-:Y:S01]  /*7270*/  FMUL.FTZ R61, R3.reuse, R61 ;  /* 0x0000003d033d7220 */ /* 0x040fe20000410000 */
[----:B------:R-:W-:Y:S01]  /*7280*/  F2FP.PACK_AB R147, R214, R213 ;  /* 0x000000d5d693723e */ /* 0x000fe200000000ff */
[C---:B------:R-:W-:Y:S02]  /*7290*/  FMUL.FTZ R62, R0.reuse, R62 ;  /* 0x0000003e003e7220 */ /* 0x040fe40000410000 */
[----:B------:R-:W-:Y:S02]  /*72a0*/  FMUL.FTZ R63, R0, R63 ;  /* 0x0000003f003f7220 */ /* 0x000fe40000410000 */
[C---:B------:R-:W-:Y:S01]  /*72b0*/  FMUL.FTZ R72, R3.reuse, R72 ;  /* 0x0000004803487220 */ /* 0x040fe20000410000 */
[----:B-1----:R-:W-:Y:S01]  /*72c0*/  F2FP.PACK_AB R145, R212, R211 ;  /* 0x000000d3d491723e */ /* 0x002fe200000000ff */
[C---:B------:R-:W-:Y:S02]  /*72d0*/  FMUL.FTZ R73, R3.reuse, R73 ;  /* 0x0000004903497220 */ /* 0x040fe40000410000 */
        /* <DEDUP_REMOVED lines=9> */
[--C-:B------:R-:W-:Y:S02]  /*7370*/  FFMA.FTZ R160, R182, c[0x0][0x23c], -R139.reuse ;  /* 0x00008f00b6a07a23 */ /* 0x100fe4000001088b */
[C---:B------:R-:W-:Y:S02]  /*7380*/  FMUL.FTZ R79, R0.reuse, R79 ;  /* 0x0000004f004f7220 */ /* 0x040fe40000410000 */
[C---:B------:R-:W-:Y:S01]  /*7390*/  HMMA.16816.F32 R16, R148.reuse, R22, R16 ;  /* 0x000000169410723c */ /* 0x040fe20000001810 */
[C---:B------:R-:W-:Y:S01]  /*73a0*/  FMUL.FTZ R24, R3.reuse, R164 ;  /* 0x000000a403187220 */ /* 0x040fe20000410000 */
[----:B------:R1:W-:Y:S02]  /*73b0*/  MUFU.EX2 R210, R160 ;  /* 0x000000a000d27308 */ /* 0x0003e40000000800 */
        /* <DEDUP_REMOVED lines=11> */
[----:B-1----:R-:W-:Y:S01]  /*7470*/  FFMA.FTZ R160, R183, c[0x0][0x23c], -R139 ;  /* 0x00008f00b7a07a23 */ /* 0x002fe2000001088b */
[C---:B------:R-:W-:Y:S01]  /*7480*/  HMMA.16816.F32 R24, R144.reuse, R176, R24 ;  /* 0x000000b09018723c */ /* 0x040fe20000001818 */
[----:B------:R-:W-:Y:S02]  /*7490*/  FMUL.FTZ R101, R134, R101 ;  /* 0x0000006586657220 */ /* 0x000fe40000410000 */
[----:B------:R1:W-:Y:S01]  /*74a0*/  MUFU.EX2 R209, R160 ;  /* 0x000000a000d17308 */ /* 0x0003e20000000800 */
[C---:B------:R-:W-:Y:S02]  /*74b0*/  FMUL.FTZ R102, R133.reuse, R102 ;  /* 0x0000006685667220 */ /* 0x040fe40000410000 */
[----:B------:R-:W-:Y:S02]  /*74c0*/  FMUL.FTZ R103, R133, R103 ;  /* 0x0000006785677220 */ /* 0x000fe40000410000 */
[-C--:B------:R-:W-:Y:S01]  /*74d0*/  HMMA.16816.F32 R28, R144, R178.reuse, R28 ;  /* 0x000000b2901c723c */ /* 0x080fe2000000181c */
[C---:B------:R-:W-:Y:S03]  /*74e0*/  FMUL.FTZ R104, R3.reuse, R104 ;  /* 0x0000006803687220 */ /* 0x040fe60000410000 */
[C---:B------:R-:W-:Y:S02]  /*74f0*/  FMUL.FTZ R105, R3.reuse, R105 ;  /* 0x0000006903697220 */ /* 0x040fe40000410000 */
[C---:B------:R-:W-:Y:S02]  /*7500*/  FMUL.FTZ R106, R0.reuse, R106 ;  /* 0x0000006a006a7220 */ /* 0x040fe40000410000 */
[C---:B------:R-:W-:Y:S01]  /*7510*/  HMMA.16816.F32 R32, R148.reuse, R178, R32 ;  /* 0x000000b29420723c */ /* 0x040fe20000001820 */
[C---:B------:R-:W-:Y:S03]  /*7520*/  FMUL.FTZ R107, R0.reuse, R107 ;  /* 0x0000006b006b7220 */ /* 0x040fe60000410000 */
[C---:B------:R-:W-:Y:S02]  /*7530*/  FMUL.FTZ R108, R3.reuse, R108 ;  /* 0x0000006c036c7220 */ /* 0x040fe40000410000 */
[----:B------:R-:W-:Y:S02]  /*7540*/  FMUL.FTZ R109, R3, R109 ;  /* 0x0000006d036d7220 */ /* 0x000fe40000410000 */
[-C--:B---3--:R-:W-:Y:S01]  /*7550*/  HMMA.16816.F32 R36, R148, R152.reuse, R36 ;  /* 0x000000989424723c */ /* 0x088fe20000001824 */
[C---:B------:R-:W-:Y:S01]  /*7560*/  FMUL.FTZ R110, R0.reuse, R110 ;  /* 0x0000006e006e7220 */ /* 0x040fe20000410000 */
[----:B-1----:R-:W-:Y:S02]  /*7570*/  LDSM.16.MT88.4 R160, [R217+0xa800] ;  /* 0x00a80000d9a0783b */ /* 0x002fe40000004200 */
[----:B------:R-:W-:Y:S02]  /*7580*/  FMUL.FTZ R111, R0, R111 ;  /* 0x0000006f006f7220 */ /* 0x000fe40000410000 */
        /* <DEDUP_REMOVED lines=12> */
[----:B------:R-:W-:Y:S02]  /*7650*/  FFMA.FTZ R142, R142, c[0x0][0x23c], -R143 ;  /* 0x00008f008e8e7a23 */ /* 0x000fe4000001088f */
[-C--:B------:R-:W-:Y:S01]  /*7660*/  HMMA.16816.F32 R52, R148, R156.reuse, R52 ;  /* 0x0000009c9434723c */ /* 0x080fe20000001834 */
[C---:B------:R-:W-:Y:S01]  /*7670*/  FMUL.FTZ R120, R3.reuse, R120 ;  /* 0x0000007803787220 */ /* 0x040fe20000410000 */
[----:B------:R-:W-:Y:S02]  /*7680*/  MUFU.EX2 R196, R142 ;  /* 0x0000008e00c47308 */ /* 0x000fe40000000800 */
[C---:B------:R-:W-:Y:S02]  /*7690*/  FMUL.FTZ R121, R3.reuse, R121 ;  /* 0x0000007903797220 */ /* 0x040fe40000410000 */
[C---:B------:R-:W-:Y:S02]  /*76a0*/  FMUL.FTZ R122, R0.reuse, R122 ;  /* 0x0000007a007a7220 */ /* 0x040fe40000410000 */
[C---:B------:R-:W-:Y:S01]  /*76b0*/  HMMA.16816.F32 R56, R144.reuse, R156, R56 ;  /* 0x0000009c9038723c */ /* 0x040fe20000001838 */
[C---:B------:R-:W-:Y:S03]  /*76c0*/  FMUL.FTZ R123, R0.reuse, R123 ;  /* 0x0000007b007b7220 */ /* 0x040fe60000410000 */
[C---:B------:R-:W-:Y:S02]  /*76d0*/  FMUL.FTZ R124, R3.reuse, R124 ;  /* 0x0000007c037c7220 */ /* 0x040fe40000410000 */
[----:B------:R-:W-:Y:S02]  /*76e0*/  FMUL.FTZ R125, R3, R125 ;  /* 0x0000007d037d7220 */ /* 0x000fe40000410000 */
[-C--:B------:R-:W-:Y:S01]  /*76f0*/  HMMA.16816.F32 R60, R144, R158.reuse, R60 ;  /* 0x0000009e903c723c */ /* 0x080fe2000000183c */
[C---:B------:R-:W-:Y:S03]  /*7700*/  FMUL.FTZ R126, R0.reuse, R126 ;  /* 0x0000007e007e7220 */ /* 0x040fe60000410000 */
[----:B------:R-:W-:Y:S02]  /*7710*/  FMUL.FTZ R127, R0, R127 ;  /* 0x0000007f007f7220 */ /* 0x000fe40000410000 */
[C---:B------:R-:W-:Y:S02]  /*7720*/  FMUL.FTZ R128, R134.reuse, R128 ;  /* 0x0000008086807220 */ /* 0x040fe40000410000 */
[C---:B------:R-:W-:Y:S01]  /*7730*/  HMMA.16816.F32 R64, R148.reuse, R158, R64 ;  /* 0x0000009e9440723c */ /* 0x040fe20000001840 */
[----:B------:R-:W2:Y:S03]  /*7740*/  LDSM.16.MT88.4 R156, [R219+0xb000] ;  /* 0x00b00000db9c783b */ /* 0x000ea60000004200 */
[----:B------:R-:W-:Y:S02]  /*7750*/  FMUL.FTZ R129, R134, R129 ;  /* 0x0000008186817220 */ /* 0x000fe40000410000 */
[C---:B------:R-:W-:Y:S02]  /*7760*/  FMUL.FTZ R130, R133.reuse, R130 ;  /* 0x0000008285827220 */ /* 0x040fe40000410000 */
[C---:B------:R-:W-:Y:S01]  /*7770*/  FMUL.FTZ R131, R133.reuse, R131 ;  /* 0x0000008385837220 */ /* 0x040fe20000410000 */
[-C--:B-1----:R-:W-:Y:S03]  /*7780*/  HMMA.16816.F32 R68, R148, R152.reuse, R68 ;  /* 0x000000989444723c */ /* 0x082fe60000001844 */
[----:B------:R-:W-:Y:S02]  /*7790*/  FFMA.FTZ R133, R133, R246, R236 ;  /* 0x000000f685857223 */ /* 0x000fe400000100ec */
[----:B------:R-:W-:Y:S02]  /*77a0*/  FFMA.FTZ R3, R3, R245, R215 ;  /* 0x000000f503037223 */ /* 0x000fe400000100d7 */
[----:B------:R-:W-:Y:S01]  /*77b0*/  FFMA.FTZ R0, R0, R244, R211 ;  /* 0x000000f400007223 */ /* 0x000fe200000100d3 */
[C---:B------:R-:W-:Y:S07]  /*77c0*/  HMMA.16816.F32 R72, R144.reuse, R152, R72 ;  /* 0x000000989048723c */ /* 0x040fee0000001848 */
[--C-:B------:R-:W-:Y:S01]  /*77d0*/  FFMA.FTZ R152, R184, c[0x0][0x23c], -R139.reuse ;  /* 0x00008f00b8987a23 */ /* 0x100fe2000001088b */
[-C--:B------:R-:W-:Y:S01]  /*77e0*/  HMMA.16816.F32 R76, R144, R154.reuse, R76 ;  /* 0x0000009a904c723c */ /* 0x080fe2000000184c */
[----:B------:R-:W-:Y:S02]  /*77f0*/  FFMA.FTZ R139, R185, c[0x0][0x23c], -R139 ;  /* 0x00008f00b98b7a23 */ /* 0x000fe4000001088b */
[----:B------:R1:W-:Y:S05]  /*7800*/  MUFU.EX2 R208, R152 ;  /* 0x0000009800d07308 */ /* 0x0003ea0000000800 */
[C---:B------:R-:W-:Y:S05]  /*7810*/  HMMA.16816.F32 R80, R148.reuse, R154, R80 ;  /* 0x0000009a9450723c */ /* 0x040fea0000001850 */
[----:B------:R3:W4:Y:S03]  /*7820*/  MUFU.EX2 R207, R139 ;  /* 0x0000008b00cf7308 */ /* 0x0007260000000800 */
[-C--:B--2---:R-:W-:Y:S08]  /*7830*/  HMMA.16816.F32 R84, R148, R156.reuse, R84 ;  /* 0x0000009c9454723c */ /* 0x084ff00000001854 */
[C---:B------:R-:W-:Y:S01]  /*7840*/  HMMA.16816.F32 R88, R144.reuse, R156, R88 ;  /* 0x0000009c9058723c */ /* 0x040fe20000001858 */
[----:B-1----:R-:W1:Y:S07]  /*7850*/  LDSM.16.MT88.4 R152, [R222+0xb000] ;  /* 0x00b00000de98783b */ /* 0x002e6e0000004200 */
[-C--:B------:R-:W-:Y:S01]  /*7860*/  HMMA.16816.F32 R92, R144, R158.reuse, R92 ;  /* 0x0000009e905c723c */ /* 0x080fe2000000185c */
[--C-:B---3--:R-:W-:Y:S03]  /*7870*/  FFMA.FTZ R139, R186, c[0x0][0x23c], -R140.reuse ;  /* 0x00008f00ba8b7a23 */ /* 0x108fe6000001088c */
[----:B----4-:R-:W-:Y:S04]  /*7880*/  F2FP.PACK_AB R142, R207, R208 ;  /* 0x000000d0cf8e723e */ /* 0x010fe800000000ff */
[C---:B------:R-:W-:Y:S01]  /*7890*/  HMMA.16816.F32 R96, R148.reuse, R158, R96 ;  /* 0x0000009e9460723c */ /* 0x040fe20000001860 */
[----:B------:R2:W-:Y:S01]  /*78a0*/  MUFU.EX2 R206, R139 ;  /* 0x0000008b00ce7308 */ /* 0x0005e20000000800 */
[----:B------:R-:W3:Y:S02]  /*78b0*/  LDSM.16.MT88.4 R156, [R221+0xb000] ;  /* 0x00b00000dd9c783b */ /* 0x000ee40000004200 */
[--C-:B--2---:R-:W-:Y:S04]  /*78c0*/  FFMA.FTZ R139, R190, c[0x0][0x23c], -R140.reuse ;  /* 0x00008f00be8b7a23 */ /* 0x104fe8000001088c */
[-C--:B-1----:R-:W-:Y:S03]  /*78d0*/  HMMA.16816.F32 R100, R148, R152.reuse, R100 ;  /* 0x000000989464723c */ /* 0x082fe60000001864 */
[----:B------:R1:W-:Y:S05]  /*78e0*/  MUFU.EX2 R205, R139 ;  /* 0x0000008b00cd7308 */ /* 0x0003ea0000000800 */
[C---:B------:R-:W-:Y:S08]  /*78f0*/  HMMA.16816.F32 R104, R144.reuse, R152, R104 ;  /* 0x000000989068723c */ /* 0x040ff00000001868 */
[-C--:B------:R-:W-:Y:S08]  /*7900*/  HMMA.16816.F32 R108, R144, R154.reuse, R108 ;  /* 0x0000009a906c723c */ /* 0x080ff0000000186c */
[C---:B------:R-:W-:Y:S01]  /*7910*/  HMMA.16816.F32 R112, R148.reuse, R154, R112 ;  /* 0x0000009a9470723c */ /* 0x040fe20000001870 */
[--C-:B-1----:R-:W-:Y:S03]  /*7920*/  FFMA.FTZ R139, R189, c[0x0][0x23c], -R140.reuse ;  /* 0x00008f00bd8b7a23 */ /* 0x102fe6000001088c */
[----:B------:R-:W-:Y:S04]  /*7930*/  FFMA.FTZ R140, R192, c[0x0][0x23c], -R140 ;  /* 0x00008f00c08c7a23 */ /* 0x000fe8000001088c */
[-C--:B---3--:R-:W-:Y:S01]  /*7940*/  HMMA.16816.F32 R116, R148, R156.reuse, R116 ;  /* 0x0000009c9474723c */ /* 0x088fe20000001874 */
[----:B------:R1:W-:Y:S07]  /*7950*/  MUFU.EX2 R204, R139 ;  /* 0x0000008b00cc7308 */ /* 0x0003ee0000000800 */
[C---:B------:R-:W-:Y:S03]  /*7960*/  HMMA.16816.F32 R120, R144.reuse, R156, R120 ;  /* 0x0000009c9078723c */ /* 0x040fe60000001878 */
[----:B------:R2:W-:Y:S05]  /*7970*/  MUFU.EX2 R203, R140 ;  /* 0x0000008c00cb7308 */ /* 0x0005ea0000000800 */
[-C--:B------:R-:W-:Y:S08]  /*7980*/  HMMA.16816.F32 R124, R144, R158.reuse, R124 ;  /* 0x0000009e907c723c */ /* 0x080ff0000000187c */
[----:B------:R-:W-:Y:S01]  /*7990*/  HMMA.16816.F32 R128, R148, R158, R128 ;  /* 0x0000009e9480723c */ /* 0x000fe20000001880 */
[--C-:B-1----:R-:W-:Y:S04]  /*79a0*/  FFMA.FTZ R139, R180, c[0x0][0x23c], -R141.reuse ;  /* 0x00008f00b48b7a23 */ /* 0x102fe8000001088d */
[----:B------:R1:W-:Y:S01]  /*79b0*/  MUFU.EX2 R202, R139 ;  /* 0x0000008b00ca7308 */ /* 0x0003e20000000800 */
[----:B--2---:R-:W-:Y:S01]  /*79c0*/  F2FP.PACK_AB R140, R209, R210 ;  /* 0x000000d2d18c723e */ /* 0x004fe200000000ff */
[--C-:B-1----:R-:W-:Y:S08]  /*79d0*/  FFMA.FTZ R139, R191, c[0x0][0x23c], -R141.reuse ;  /* 0x00008f00bf8b7a23 */ /* 0x102ff0000001088d */
[----:B------:R1:W2:Y:S02]  /*79e0*/  MUFU.EX2 R201, R139 ;  /* 0x0000008b00c97308 */ /* 0x0002a40000000800 */
[--C-:B-1----:R-:W-:Y:S01]  /*79f0*/  FFMA.FTZ R139, R181, c[0x0][0x23c], -R141.reuse ;  /* 0x00008f00b58b7a23 */ /* 0x102fe2000001088d */
[----:B--2---:R-:W-:Y:S01]  /*7a00*/  F2FP.PACK_AB R176, R201, R202 ;  /* 0x000000cac9b0723e */ /* 0x004fe200000000ff */
[----:B------:R-:W-:Y:S01]  /*7a10*/  FFMA.FTZ R141, R193, c[0x0][0x23c], -R141 ;  /* 0x00008f00c18d7a23 */ /* 0x000fe2000001088d */
[----:B------:R-:W1:Y:S05]  /*7a20*/  LDSM.16.MT88.4 R180, [R222+0xa800] ;  /* 0x00a80000deb4783b */ /* 0x000e6a0000004200 */
[----:B------:R2:W-:Y:S03]  /*7a30*/  MUFU.EX2 R200, R139 ;  /* 0x0000008b00c87308 */ /* 0x0005e60000000800 */
[----:B------:R-:W-:Y:S07]  /*7a40*/  LDSM.16.MT88.4 R192, [R219+0xb800] ;  /* 0x00b80000dbc0783b */ /* 0x000fee0000004200 */
[----:B------:R3:W4:Y:S01]  /*7a50*/  MUFU.EX2 R199, R141 ;  /* 0x0000008d00c77308 */ /* 0x0007220000000800 */
[--C-:B--2---:R-:W-:Y:S02]  /*7a60*/  FFMA.FTZ R139, R187, c[0x0][0x23c], -R143.reuse ;  /* 0x00008f00bb8b7a23 */ /* 0x104fe4000001088f */
[----:B------:R-:W2:Y:S07]  /*7a70*/  LDSM.16.MT88.4 R184, [R221+0xa800] ;  /* 0x00a80000ddb8783b */ /* 0x000eae0000004200 */
[----:B------:R5:W-:Y:S01]  /*7a80*/  MUFU.EX2 R198, R139 ;  /* 0x0000008b00c67308 */ /* 0x000be20000000800 */
[----:B---3--:R-:W-:Y:S02]  /*7a90*/  F2FP.PACK_AB R141, R205, R206 ;  /* 0x000000cecd8d723e */ /* 0x008fe400000000ff */
[----:B----4-:R-:W-:Y:S01]  /*7aa0*/  F2FP.PACK_AB R178, R199, R200 ;  /* 0x000000c8c7b2723e */ /* 0x010fe200000000ff */
[--C-:B-----5:R-:W-:Y:S02]  /*7ab0*/  FFMA.FTZ R139, R188, c[0x0][0x23c], -R143.reuse ;  /* 0x00008f00bc8b7a23 */ /* 0x120fe4000001088f */
[----:B------:R-:W-:Y:S01]  /*7ac0*/  FFMA.FTZ R143, R2, c[0x0][0x23c], -R143 ;  /* 0x00008f00028f7a23 */ /* 0x000fe2000001088f */
[----:B------:R-:W3:Y:S03]  /*7ad0*/  LDSM.16.MT88.4 R188, [R217+0xb800] ;  /* 0x00b80000d9bc783b */ /* 0x000ee60000004200 */
[----:B------:R-:W4:Y:S01]  /*7ae0*/  MUFU.EX2 R197, R139 ;  /* 0x0000008b00c57308 */ /* 0x000f220000000800 */
[----:B------:R-:W-:Y:S01]  /*7af0*/  FADD.FTZ R2, R237, R133 ;  /* 0x00000085ed027221 */ /* 0x000fe20000010000 */
[----:B------:R-:W-:Y:S03]  /*7b00*/  MOV R133, R138 ;  /* 0x0000008a00857202 */ /* 0x000fe60000000f00 */
[----:B------:R-:W-:Y:S04]  /*7b10*/  FADD.FTZ R2, R238, R2 ;  /* 0x00000002ee027221 */ /* 0x000fe80000010000 */
[----:B------:R-:W-:Y:S01]  /*7b20*/  FADD.FTZ R2, R239, R2 ;  /* 0x00000002ef027221 */ /* 0x000fe20000010000 */
[----:B------:R5:W1:Y:S03]  /*7b30*/  MUFU.EX2 R139, R143 ;  /* 0x0000008f008b7308 */ /* 0x000a660000000800 */
[----:B------:R-:W-:Y:S01]  /*7b40*/  FADD.FTZ R2, R206, R2 ;  /* 0x00000002ce027221 */ /* 0x000fe20000010000 */
[----:B----4-:R-:W-:Y:S02]  /*7b50*/  F2FP.PACK_AB R177, R197, R198 ;  /* 0x000000c6c5b1723e */ /* 0x010fe400000000ff */
[----:B-----5:R-:W-:Y:S02]  /*7b60*/  F2FP.PACK_AB R143, R203, R204 ;  /* 0x000000cccb8f723e */ /* 0x020fe400000000ff */
[----:B-1----:R-:W-:Y:S05]  /*7b70*/  F2FP.PACK_AB R179, R139, R196 ;  /* 0x000000c48bb3723e */ /* 0x002fea00000000ff */
[-C--:B------:R-:W-:Y:S01]  /*7b80*/  HMMA.16816.F32 R148, R140, R160.reuse, R4 ;  /* 0x000000a08c94723c */ /* 0x080fe20000001804 */
[----:B------:R-:W1:Y:S07]  /*7b90*/  LDSM.16.MT88.4 R4, [R222+0xb800] ;  /* 0x00b80000de04783b */ /* 0x000e6e0000004200 */
[C---:B------:R-:W-:Y:S01]  /*7ba0*/  HMMA.16816.F32 R144, R176.reuse, R160, R8 ;  /* 0x000000a0b090723c */ /* 0x040fe20000001808 */
[----:B------:R-:W4:Y:S07]  /*7bb0*/  LDSM.16.MT88.4 R8, [R221+0xb800] ;  /* 0x00b80000dd08783b */ /* 0x000f2e0000004200 */
        /* <DEDUP_REMOVED lines=32> */
[----:B------:R-:W-:Y:S02]  /*7dc0*/  FADD.FTZ R4, R202, R5 ;  /* 0x00000005ca047221 */ /* 0x000fe40000010000 */
[----:B------:R-:W-:Y:S01]  /*7dd0*/  FFMA.FTZ R6, R134, R247, R240 ;  /* 0x000000f786067223 */ /* 0x000fe200000100f0 */
[-C--:B----4-:R-:W-:Y:S01]  /*7de0*/  HMMA.16816.F32 R116, R140, R8.reuse, R116 ;  /* 0x000000088c74723c */ /* 0x090fe20000001874 */
[----:B------:R-:W-:Y:S03]  /*7df0*/  FADD.FTZ R0, R198, R0 ;  /* 0x00000000c6007221 */ /* 0x000fe60000010000 */
[----:B------:R-:W-:Y:S02]  /*7e00*/  FADD.FTZ R6, R241, R6 ;  /* 0x00000006f1067221 */ /* 0x000fe40000010000 */
        /* <DEDUP_REMOVED lines=13> */
[----:B------:R-:W-:Y:S01]  /*7ee0*/  FADD.FTZ R2, R196, R0 ;  /* 0x00000000c4027221 */ /* 0x000fe20000010000 */
[----:B------:R-:W-:Y:S01]  /*7ef0*/  IADD3 R0, R232, -0x1, RZ ;  /* 0xffffffffe8007810 */ /* 0x000fe20007ffe0ff */
[----:B------:R-:W-:Y:S01]  /*7f00*/  FADD.FTZ R247, R207, R4 ;  /* 0x00000004cff77221 */ /* 0x000fe20000010000 */
[----:B------:R-:W-:Y:S01]  /*7f10*/  MOV R141, R135 ;  /* 0x00000087008d7202 */ /* 0x000fe20000000f00 */
[----:B------:R-:W-:Y:S03]  /*7f20*/  FADD.FTZ R246, R203, R5 ;  /* 0x00000005cbf67221 */ /* 0x000fe60000010000 */
[----:B------:R-:W-:Y:S01]  /*7f30*/  MOV R232, R0 ;  /* 0x0000000000e87202 */ /* 0x000fe20000000f00 */
[----:B------:R-:W-:Y:S01]  /*7f40*/  FADD.FTZ R245, R199, R3 ;  /* 0x00000003c7f57221 */ /* 0x000fe20000010000 */
[----:B------:R-:W-:Y:S01]  /*7f50*/  MOV R140, R136 ;  /* 0x00000088008c7202 */ /* 0x000fe20000000f00 */
[----:B------:R-:W-:Y:S01]  /*7f60*/  FADD.FTZ R244, R139, R2 ;  /* 0x000000028bf47221 */ /* 0x000fe20000010000 */
[----:B------:R-:W-:Y:S01]  /*7f70*/  MOV R139, R137 ;  /* 0x00000089008b7202 */ /* 0x000fe20000000f00 */
[----:B------:R-:W-:-:S05]  /*7f80*/  @P4 BRA `(.L_x_1801) ;  /* 0xffffd32000004947 */ /* 0x000fca000383ffff */
.L_x_1800:
[----:B------:R-:W2:Y:S04]  /*7f90*/  LDL.LU R143, [R1+0x24] ;  /* 0x00002400018f7983 */ /* 0x000ea80000300800 */
[----:B------:R-:W1:Y:S04]  /*7fa0*/  SHFL.BFLY PT, R0, R247, 0x2, 0x1f ;  /* 0x0c401f00f7007f89 */ /* 0x000e6800000e0000 */
[----:B------:R-:W3:Y:S04]  /*7fb0*/  SHFL.BFLY PT, R4, R246, 0x2, 0x1f ;  /* 0x0c401f00f6047f89 */ /* 0x000ee800000e0000 */
[----:B------:R-:W4:Y:S01]  /*7fc0*/  SHFL.BFLY PT, R3, R244, 0x2, 0x1f ;  /* 0x0c401f00f4037f89 */ /* 0x000f2200000e0000 */
[----:B-1----:R-:W-:-:S03]  /*7fd0*/  FADD.FTZ R247, R0, R247 ;  /* 0x000000f700f77221 */ /* 0x002fc60000010000 */
[----:B------:R-:W1:Y:S01]  /*7fe0*/  SHFL.BFLY PT, R0, R245, 0x2, 0x1f ;  /* 0x0c401f00f5007f89 */ /* 0x000e6200000e0000 */
[----:B---3--:R-:W-:-:S03]  /*7ff0*/  FADD.FTZ R246, R4, R246 ;  /* 0x000000f604f67221 */ /* 0x008fc60000010000 */
[----:B------:R-:W3:Y:S01]  /*8000*/  SHFL.BFLY PT, R2, R247, 0x1, 0x1f ;  /* 0x0c201f00f7027f89 */ /* 0x000ee200000e0000 */
[----:B----4-:R-:W-:Y:S01]  /*8010*/  FADD.FTZ R244, R3, R244 ;  /* 0x000000f403f47221 */ /* 0x010fe20000010000 */
[----:B------:R-:W-:Y:S02]  /*8020*/  MOV R3, 0x3f800000 ;  /* 0x3f80000000037802 */ /* 0x000fe40000000f00 */
[----:B------:R-:W4:Y:S01]  /*8030*/  SHFL.BFLY PT, R4, R246, 0x1, 0x1f ;  /* 0x0c201f00f6047f89 */ /* 0x000f2200000e0000 */
[----:B-1----:R-:W-:Y:S01]  /*8040*/  FADD.FTZ R245, R0, R245 ;  /* 0x000000f500f57221 */ /* 0x002fe20000010000 */
[----:B------:R-:W-:Y:S01]  /*8050*/  MOV R0, 0x3f800000 ;  /* 0x3f80000000007802 */ /* 0x000fe20000000f00 */
[----:B---3--:R-:W-:-:S03]  /*8060*/  FADD.FTZ R247, R247, R2 ;  /* 0x00000002f7f77221 */ /* 0x008fc60000010000 */
[----:B------:R-:W1:Y:S01]  /*8070*/  SHFL.BFLY PT, R6, R245, 0x1, 0x1f ;  /* 0x0c201f00f5067f89 */ /* 0x000e6200000e0000 */
[----:B----4-:R-:W-:Y:S01]  /*8080*/  FADD.FTZ R246, R246, R4 ;  /* 0x00000004f6f67221 */ /* 0x010fe20000010000 */
[----:B------:R-:W-:Y:S02]  /*8090*/  FSETP.NE.FTZ.AND P6, PT, R247, RZ, PT ;  /* 0x000000fff700720b */ /* 0x000fe40003fd5000 */
[----:B------:R-:W3:Y:S02]  /*80a0*/  SHFL.BFLY PT, R2, R244, 0x1, 0x1f ;  /* 0x0c201f00f4027f89 */ /* 0x000ee400000e0000 */
[----:B------:R-:W-:-:S09]  /*80b0*/  FSETP.NE.FTZ.AND P5, PT, R246, RZ, PT ;  /* 0x000000fff600720b */ /* 0x000fd20003fb5000 */
[----:B------:R-:W4:Y:S01]  /*80c0*/  @P6 MUFU.RCP R0, R247 ;  /* 0x000000f700006308 */ /* 0x000f220000001000 */
[----:B-1----:R-:W-:-:S07]  /*80d0*/  FADD.FTZ R245, R245, R6 ;  /* 0x00000006f5f57221 */ /* 0x002fce0000010000 */
[----:B------:R-:W1:Y:S01]  /*80e0*/  @P5 MUFU.RCP R3, R246 ;  /* 0x000000f600035308 */ /* 0x000e620000001000 */
[----:B------:R-:W-:Y:S01]  /*80f0*/  FSETP.NE.FTZ.AND P4, PT, R245, RZ, PT ;  /* 0x000000fff500720b */ /* 0x000fe20003f95000 */
[----:B---3--:R-:W-:Y:S01]  /*8100*/  FADD.FTZ R244, R244, R2 ;  /* 0x00000002f4f47221 */ /* 0x008fe20000010000 */
[----:B------:R-:W-:Y:S01]  /*8110*/  MOV R2, 0x3f800000 ;  /* 0x3f80000000027802 */ /* 0x000fe20000000f00 */
[----:B----4-:R-:W-:-:S03]  /*8120*/  FMUL.FTZ R34, R0, R49 ;  /* 0x0000003100227220 */ /* 0x010fc60000410000 */
[----:B------:R-:W-:Y:S01]  /*8130*/  FSETP.NE.FTZ.AND P3, PT, R244, RZ, PT ;  /* 0x000000fff400720b */ /* 0x000fe20003f75000 */
[C---:B------:R-:W-:Y:S02]  /*8140*/  FMUL.FTZ R148, R0.reuse, R148 ;  /* 0x0000009400947220 */ /* 0x040fe40000410000 */
[C---:B------:R-:W-:Y:S02]  /*8150*/  FMUL.FTZ R6, R0.reuse, R149 ;  /* 0x0000009500067220 */ /* 0x040fe40000410000 */
[C---:B------:R-:W-:Y:S02]  /*8160*/  FMUL.FTZ R156, R0.reuse, R156 ;  /* 0x0000009c009c7220 */ /* 0x040fe40000410000 */
[----:B-1----:R-:W-:Y:S01]  /*8170*/  FMUL.FTZ R49, R3, R71 ;  /* 0x0000004703317220 */ /* 0x002fe20000410000 */
[----:B------:R-:W1:Y:S01]  /*8180*/  @P4 MUFU.RCP R2, R245 ;  /* 0x000000f500024308 */ /* 0x000e620000001000 */
[----:B------:R-:W3:Y:S01]  /*8190*/  S2R R71, SR_TID.X ;  /* 0x0000000000477919 */ /* 0x000ee20000002100 */
[----:B------:R-:W-:Y:S01]  /*81a0*/  FMUL.FTZ R160, R0, R160 ;  /* 0x000000a000a07220 */ /* 0x000fe20000410000 */
        /* <DEDUP_REMOVED lines=31> */
[----:B------:R-:W-:Y:S02]  /*83a0*/  FMUL.FTZ R129, R0, R129 ;  /* 0x0000008100817220 */ /* 0x000fe40000410000 */
[----:B-1----:R-:W-:Y:S01]  /*83b0*/  FMUL.FTZ R52, R2, R61 ;  /* 0x0000003d02347220 */ /* 0x002fe20000410000 */
[----:B---3--:R-:W-:Y:S01]  /*83c0*/  SHF.R.S32.HI R61, RZ, 0x1f, R71 ;  /* 0x0000001fff3d7819 */ /* 0x008fe20000011447 */
[----:B------:R-:W-:-:S02]  /*83d0*/  FMUL.FTZ R33, R3, R66 ;  /* 0x0000004203217220 */ /* 0x000fc40000410000 */
[----:B------:R-:W-:Y:S01]  /*83e0*/  FMUL.FTZ R28, R2, R56 ;  /* 0x00000038021c7220 */ /* 0x000fe20000410000 */
[----:B------:R-:W-:Y:S01]  /*83f0*/  LEA.HI R29, R61, R71, RZ, 0x2 ;  /* 0x000000473d1d7211 */ /* 0x000fe200078f10ff */
        /* <DEDUP_REMOVED lines=94> */
[----:B------:R-:W-:Y:S02]  /*89e0*/  SHF.R.S32.HI R2, RZ, 0x2, R29 ;  /* 0x00000002ff027819 */ /* 0x000fe4000001141d */
[----:B------:R-:W-:-:S02]  /*89f0*/  F2FP.PACK_AB R66, R66, R120 ;  /* 0x000000784242723e */ /* 0x000fc400000000ff */
[----:B--2---:R-:W-:-:S13]  /*8a00*/  ISETP.NE.AND P0, PT, R143, -0x1, PT ;  /* 0xffffffff8f00780c */ /* 0x004fda0003f05270 */
[----:B------:R-:W-:-:S04]  /*8a10*/  @P0 IMAD.WIDE.U32 R4, R143, c[0x0][0x1e8], RZ ;  /* 0x00007a008f040a25 */ /* 0x000fc800078e00ff */
[----:B------:R-:W-:Y:S01]  /*8a20*/  @P0 IMAD R142, R143, c[0x0][0x1ec], R5 ;  /* 0x00007b008f8e0a24 */ /* 0x000fe200078e0205 */
[----:B------:R-:W-:Y:S01]  /*8a30*/  @P0 MOV R141, R4 ;  /* 0x00000004008d0202 */ /* 0x000fe20000000f00 */
[----:B------:R-:W-:Y:S01]  /*8a40*/  FMUL.FTZ R4, R0, R157 ;  /* 0x0000009d00047220 */ /* 0x000fe20000410000 */
[----:B------:R-:W-:Y:S01]  /*8a50*/  MOV R0, 0x3f800000 ;  /* 0x3f80000000007802 */ /* 0x000fe20000000f00 */
[----:B------:R-:W-:Y:S01]  /*8a60*/  FMUL.FTZ R5, R3, R151 ;  /* 0x0000009703057220 */ /* 0x000fe20000410000 */
[----:B------:R-:W-:Y:S02]  /*8a70*/  SHF.R.S32.HI R3, RZ, 0x1f, R29 ;  /* 0x0000001fff037819 */ /* 0x000fe4000001141d */
[----:B------:R-:W-:Y:S02]  /*8a80*/  F2FP.PACK_AB R4, R4, R156 ;  /* 0x0000009c0404723e */ /* 0x000fe400000000ff */
[----:B------:R-:W1:Y:S01]  /*8a90*/  @P3 MUFU.RCP R0, R244 ;  /* 0x000000f400003308 */ /* 0x000e620000001000 */
[----:B------:R-:W-:-:S02]  /*8aa0*/  LEA.HI R3, R3, R2, RZ, 0x3 ;  /* 0x0000000203037211 */ /* 0x000fc400078f18ff */
[----:B------:R-:W-:Y:S02]  /*8ab0*/  F2FP.PACK_AB R5, R5, R150 ;  /* 0x000000960505723e */ /* 0x000fe400000000ff */
[----:B------:R-:W-:-:S04]  /*8ac0*/  LOP3.LUT R3, R3, 0xfffffff8, RZ, 0xc0, !PT ;  /* 0xfffffff803037812 */ /* 0x000fc800078ec0ff */
[----:B------:R-:W-:-:S04]  /*8ad0*/  IADD3 R3, R2, -R3, RZ ;  /* 0x8000000302037210 */ /* 0x000fc80007ffe0ff */
[----:B------:R-:W-:Y:S01]  /*8ae0*/  SHF.L.U32 R2, R3, 0x6, RZ ;  /* 0x0000000603027819 */ /* 0x000fe200000006ff */
[C---:B-1----:R-:W-:Y:S02]  /*8af0*/  FMUL.FTZ R27, R0.reuse, R59 ;  /* 0x0000003b001b7220 */ /* 0x042fe40000410000 */
        /* <DEDUP_REMOVED lines=75> */
[----:B------:R-:W-:Y:S01]  /*8fb0*/  STS [R2+0x2400], R13 ;  /* 0x0024000d02007388 */ /* 0x000fe20000000800 */
[----:B------:R-:W-:Y:S02]  /*8fc0*/  SEL R5, R5, 0xffffffc0, !P2 ;  /* 0xffffffc005057807 */ /* 0x000fe40005000000 */
[C---:B--2---:R-:W-:Y:S02]  /*8fd0*/  IADD3 R4, R0.reuse, R3, RZ ;  /* 0x0000000300047210 */ /* 0x044fe40007ffe0ff */
[----:B------:R-:W-:Y:S02]  /*8fe0*/  IADD3 R3, R3, R2, RZ ;  /* 0x0000000203037210 */ /* 0x000fe40007ffe0ff */
[-C--:B---3--:R-:W-:Y:S01]  /*8ff0*/  IADD3 R7, R0, R5.reuse, RZ ;  /* 0x0000000500077210 */ /* 0x088fe20007ffe0ff */
[----:B------:R1:W-:Y:S01]  /*9000*/  STS [R4], R12 ;  /* 0x0000000c04007388 */ /* 0x0003e20000000800 */
[----:B------:R-:W-:-:S03]  /*9010*/  IADD3 R6, R4, R5, RZ ;  /* 0x0000000504067210 */ /* 0x000fc60007ffe0ff */
[----:B------:R2:W-:Y:S01]  /*9020*/  STS [R4+0x400], R11 ;  /* 0x0004000b04007388 */ /* 0x0005e20000000800 */
[----:B----4-:R-:W-:-:S03]  /*9030*/  IADD3 R8, R5, R2, RZ ;  /* 0x0000000205087210 */ /* 0x010fc60007ffe0ff */
[----:B------:R-:W-:Y:S01]  /*9040*/  STS [R3], R15 ;  /* 0x0000000f03007388 */ /* 0x000fe20000000800 */
[----:B------:R-:W-:Y:S01]  /*9050*/  IADD3 R5, R3, R5, RZ ;  /* 0x0000000503057210 */ /* 0x000fe20007ffe0ff */
[----:B------:R-:W3:Y:S02]  /*9060*/  LDC.U8 R10, c[0x0][0x329] ;  /* 0x0000ca40ff0a7b82 */ /* 0x000ee40000000000 */
[----:B------:R-:W-:Y:S04]  /*9070*/  STS [R3+0x400], R14 ;  /* 0x0004000e03007388 */ /* 0x000fe80000000800 */
[----:B------:R-:W-:Y:S04]  /*9080*/  STS [R4+0x2000], R16 ;  /* 0x0020001004007388 */ /* 0x000fe80000000800 */
[----:B------:R-:W-:Y:S04]  /*9090*/  STS [R4+0x2400], R17 ;  /* 0x0024001104007388 */ /* 0x000fe80000000800 */
[----:B------:R-:W-:Y:S01]  /*90a0*/  STS [R3+0x2000], R25 ;  /* 0x0020001903007388 */ /* 0x000fe20000000800 */
[----:B-1----:R-:W-:Y:S03]  /*90b0*/  @P5 MUFU.LG2 R12, R246 ;  /* 0x000000f6000c5308 */ /* 0x002fe60000000c00 */
[----:B------:R-:W-:Y:S04]  /*90c0*/  STS [R3+0x2400], R24 ;  /* 0x0024001803007388 */ /* 0x000fe80000000800 */
[----:B------:R-:W-:Y:S01]  /*90d0*/  STS [R7], R23 ;  /* 0x0000001707007388 */ /* 0x000fe20000000800 */
[----:B--2---:R-:W-:Y:S01]  /*90e0*/  @P4 MUFU.LG2 R11, R245 ;  /* 0x000000f5000b4308 */ /* 0x004fe20000000c00 */
[----:B---3--:R-:W-:-:S02]  /*90f0*/  ISETP.NE.AND P1, PT, R10, RZ, PT ;  /* 0x000000ff0a00720c */ /* 0x008fc40003f25270 */
[----:B------:R-:W-:Y:S04]  /*9100*/  STS [R7+0x400], R22 ;  /* 0x0004001607007388 */ /* 0x000fe80000000800 */
[----:B------:R1:W-:Y:S04]  /*9110*/  STS [R8], R19 ;  /* 0x0000001308007388 */ /* 0x0003e80000000800 */
[----:B------:R-:W-:Y:S04]  /*9120*/  STS [R8+0x400], R18 ;  /* 0x0004001208007388 */ /* 0x000fe80000000800 */
[----:B------:R-:W-:Y:S04]  /*9130*/  STS [R7+0x2000], R21 ;  /* 0x0020001507007388 */ /* 0x000fe80000000800 */
[----:B------:R-:W-:Y:S04]  /*9140*/  STS [R7+0x2400], R20 ;  /* 0x0024001407007388 */ /* 0x000fe80000000800 */
[----:B------:R-:W-:Y:S04]  /*9150*/  STS [R8+0x2000], R26 ;  /* 0x0020001a08007388 */ /* 0x000fe80000000800 */
[----:B------:R-:W-:Y:S04]  /*9160*/  STS [R8+0x2400], R59 ;  /* 0x0024003b08007388 */ /* 0x000fe80000000800 */
[----:B------:R-:W-:Y:S04]  /*9170*/  STS [R6], R58 ;  /* 0x0000003a06007388 */ /* 0x000fe80000000800 */
[----:B-1----:R1:W5:Y:S04]  /*9180*/  LDL R19, [R1+0xc] ;  /* 0x00000c0001137983 */ /* 0x0023680000100800 */
        /* <DEDUP_REMOVED lines=19> */
[----:B--2---:R-:W2:Y:S03]  /*92c0*/  LDC.U8 R0, c[0x0][0x328] ;  /* 0x0000ca00ff007b82 */ /* 0x004ea60000000000 */
[----:B------:R-:W-:Y:S04]  /*92d0*/  STS [R4+0x6000], R40 ;  /* 0x0060002804007388 */ /* 0x000fe80000000800 */
[----:B------:R4:W-:Y:S01]  /*92e0*/  STS [R4+0x6400], R39 ;  /* 0x0064002704007388 */ /* 0x0009e20000000800 */
[----:B---3--:R-:W-:-:S03]  /*92f0*/  LOP3.LUT R2, R69, 0xffffffe0, RZ, 0xc0, !PT ;  /* 0xffffffe045027812 */ /* 0x008fc600078ec0ff */
[----:B------:R-:W-:Y:S04]  /*9300*/  STS [R3+0x6000], R36 ;  /* 0x0060002403007388 */ /* 0x000fe80000000800 */
[----:B------:R-:W-:Y:S04]  /*9310*/  STS [R3+0x6400], R35 ;  /* 0x0064002303007388 */ /* 0x000fe80000000800 */
[----:B------:R-:W-:Y:S04]  /*9320*/  STS [R7+0x4000], R34 ;  /* 0x0040002207007388 */ /* 0x000fe80000000800 */
[----:B------:R-:W-:Y:S01]  /*9330*/  STS [R7+0x4400], R33 ;  /* 0x0044002107007388 */ /* 0x000fe20000000800 */
[----:B--2---:R-:W-:-:S02]  /*9340*/  ISETP.NE.AND P2, PT, R0, RZ, PT ;  /* 0x000000ff0000720c */ /* 0x004fc40003f45270 */
[----:B------:R-:W-:Y:S01]  /*9350*/  @!P1 MOV R0, c[0x0][0x214] ;  /* 0x0000850000009a02 */ /* 0x000fe20000000f00 */
[----:B------:R-:W-:Y:S04]  /*9360*/  STS [R8+0x4000], R30 ;  /* 0x0040001e08007388 */ /* 0x000fe80000000800 */
[----:B------:R-:W-:Y:S01]  /*9370*/  STS [R8+0x4400], R29 ;  /* 0x0044001d08007388 */ /* 0x000fe20000000800 */
[----:B----4-:R-:W-:-:S03]  /*9380*/  @P1 MOV R4, c[0x0][0x210] ;  /* 0x0000840000041a02 */ /* 0x010fc60000000f00 */
[----:B------:R-:W-:Y:S02]  /*9390*/  STS [R7+0x6000], R32 ;  /* 0x0060002007007388 */ /* 0x000fe40000000800 */
[----:B------:R-:W-:Y:S01]  /*93a0*/  @P1 IMAD R4, R4, c[0x0][0x214], RZ ;  /* 0x0000850004041a24 */ /* 0x000fe200078e02ff */
[----:B------:R-:W-:Y:S01]  /*93b0*/  @!P1 SEL R4, R0, c[0x0][0x234], !P2 ;  /* 0x00008d0000049a07 */ /* 0x000fe20005000000 */
[----:B------:R-:W-:Y:S01]  /*93c0*/  STS [R7+0x6400], R31 ;  /* 0x0064001f07007388 */ /* 0x000fe20000000800 */
[----:B------:R-:W-:Y:S02]  /*93d0*/  ISETP.NE.OR P2, PT, R10, RZ, !P2 ;  /* 0x000000ff0a00720c */ /* 0x000fe40005745670 */
[----:B------:R-:W-:Y:S01]  /*93e0*/  @P1 MOV R0, 0x1 ;  /* 0x0000000100001802 */ /* 0x000fe20000000f00 */
[----:B------:R-:W-:Y:S01]  /*93f0*/  STS [R8+0x6000], R28 ;  /* 0x0060001c08007388 */ /* 0x000fe20000000800 */
[----:B------:R-:W2:Y:S01]  /*9400*/  @P6 MUFU.LG2 R10, R247 ;  /* 0x000000f7000a6308 */ /* 0x000ea20000000c00 */
[----:B------:R-:W-:-:S02]  /*9410*/  @!P1 IMAD R0, R4, c[0x0][0x1c0], RZ ;  /* 0x0000700004009a24 */ /* 0x000fc400078e02ff */
[----:B------:R3:W-:Y:S04]  /*9420*/  STS [R8+0x6400], R27 ;  /* 0x0064001b08007388 */ /* 0x0007e80000000800 */
[----:B------:R-:W-:Y:S04]  /*9430*/  STS [R6+0x4000], R62 ;  /* 0x0040003e06007388 */ /* 0x000fe80000000800 */
[----:B------:R-:W-:Y:S04]  /*9440*/  STS [R6+0x4400], R61 ;  /* 0x0044003d06007388 */ /* 0x000fe80000000800 */
[----:B------:R-:W-:Y:S04]  /*9450*/  STS [R5+0x4000], R60 ;  /* 0x0040003c05007388 */ /* 0x000fe80000000800 */
[----:B------:R-:W-:Y:S04]  /*9460*/  STS [R5+0x4400], R64 ;  /* 0x0044004005007388 */ /* 0x000fe80000000800 */
[----:B------:R-:W-:Y:S04]  /*9470*/  STS [R6+0x6000], R66 ;  /* 0x0060004206007388 */ /* 0x000fe80000000800 */
[----:B------:R4:W-:Y:S01]  /*9480*/  STS [R6+0x6400], R65 ;  /* 0x0064004106007388 */ /* 0x0009e20000000800 */
[----:B---3--:R-:W-:-:S03]  /*9490*/  IADD3 R8, -R2, R71, RZ ;  /* 0x0000004702087210 */ /* 0x008fc60007ffe1ff */
[----:B------:R-:W-:Y:S04]  /*94a0*/  STS [R5+0x6000], R63 ;  /* 0x0060003f05007388 */ /* 0x000fe80000000800 */
[----:B------:R3:W-:Y:S04]  /*94b0*/  STS [R5+0x6400], R67 ;  /* 0x0064004305007388 */ /* 0x0007e80000000800 */
[----:B------:R-:W-:Y:S06]  /*94c0*/  BAR.SYNC.DEFER_BLOCKING 0x0 ;  /* 0x0000000000007b1d */ /* 0x000fec0000010000 */
[----:B------:R-:W1:Y:S04]  /*94d0*/  S2R R9, SR_CTAID.Y ;  /* 0x0000000000097919 */ /* 0x000e680000002600 */
[----:B------:R-:W2:Y:S04]  /*94e0*/  S2R R13, SR_CTAID.X ;  /* 0x00000000000d7919 */ /* 0x000ea80000002500 */
[----:B------:R-:W2:Y:S04]  /*94f0*/  S2R R18, SR_CTAID.Z ;  /* 0x0000000000127919 */ /* 0x000ea80000002700 */
[----:B------:R2:W2:Y:S04]  /*9500*/  LDS.128 R24, [R231] ;  /* 0x00000000e7187984 */ /* 0x0004a80000000c00 */
[----:B------:R2:W2:Y:S01]  /*9510*/  LDS.128 R32, [R231+0x800] ;  /* 0x00080000e7207984 */ /* 0x0004a20000000c00 */
[----:B-1----:R-:W-:Y:S01]  /*9520*/  @!P0 SHF.R.S32.HI R3, RZ, 0x1f, R9 ;  /* 0x0000001fff038819 */ /* 0x002fe20000011409 */
[----:B----4-:R-:W-:-:S02]  /*9530*/  @!P0 IMAD.WIDE.U32 R6, R9, c[0x0][0x1e0], RZ ;  /* 0x0000780009068a25 */ /* 0x010fc400078e00ff */
[----:B------:R1:W4:Y:S02]  /*9540*/  LDS.128 R40, [R231+0x1000] ;  /* 0x00100000e7287984 */ /* 0x0003240000000c00 */
[----:B------:R-:W-:Y:S02]  /*9550*/  @!P0 IMAD R3, R3, c[0x0][0x1e0], RZ ;  /* 0x0000780003038a24 */ /* 0x000fe400078e02ff */
[----:B------:R1:W1:Y:S01]  /*9560*/  LDS.128 R48, [R231+0x1800] ;  /* 0x00180000e7307984 */ /* 0x0002620000000c00 */
[C---:B---3--:R-:W-:Y:S01]  /*9570*/  @!P2 IMAD R5, R9.reuse, c[0x0][0x214], RZ ;  /* 0x000085000905aa24 */ /* 0x048fe200078e02ff */
[----:B------:R-:W-:Y:S01]  /*9580*/  @!P0 MOV R141, R6 ;  /* 0x00000006008d8202 */ /* 0x000fe20000000f00 */
[C---:B------:R-:W-:Y:S01]  /*9590*/  @!P0 IMAD R3, R9.reuse, c[0x0][0x1e4], R3 ;  /* 0x0000790009038a24 */ /* 0x040fe200078e0203 */
        /* <DEDUP_REMOVED lines=12> */
[----:B------:R-:W-:Y:S01]  /*9660*/  IMAD R0, R9, R0, RZ ;  /* 0x0000000009007224 */ /* 0x000fe200078e02ff */
[----:B------:R-:W-:Y:S01]  /*9670*/  @P1 MOV R6, c[0x0][0x210] ;  /* 0x0000840000061a02 */ /* 0x000fe20000000f00 */
[----:B------:R-:W3:Y:S01]  /*9680*/  @P3 MUFU.LG2 R9, R244 ;  /* 0x000000f400093308 */ /* 0x000ee20000000c00 */
[----:B------:R-:W-:-:S02]  /*9690*/  @!P2 SEL R5, R5, R143, !P0 ;  /* 0x0000008f0505a207 */ /* 0x000fc40004000000 */
[----:B------:R-:W-:Y:S02]  /*96a0*/  @!P1 MOV R6, 0x1 ;  /* 0x0000000100069802 */ /* 0x000fe40000000f00 */
[----:B------:R-:W-:Y:S02]  /*96b0*/  @!P0 IADD3 R142, R7, R3, RZ ;  /* 0x00000003078e8210 */ /* 0x000fe40007ffe0ff */
[----:B------:R-:W-:Y:S01]  /*96c0*/  CS2R R2, SRZ ;  /* 0x0000000000027805 */ /* 0x000fe2000001ff00 */
[----:B------:R-:W-:Y:S02]  /*96d0*/  SEL R0, R0, RZ, P2 ;  /* 0x000000ff00007207 */ /* 0x000fe40001000000 */
[----:B------:R-:W-:Y:S02]  /*96e0*/  @!P2 SHF.R.S32.HI R3, RZ, 0x1f, R5 ;  /* 0x0000001fff03a819 */ /* 0x000fe40000011405 */
[----:B------:R-:W-:Y:S02]  /*96f0*/  LOP3.LUT P0, RZ, R8, 0x3, RZ, 0xc0, !PT ;  /* 0x0000000308ff7812 */ /* 0x000fe4000780c0ff */
[----:B------:R-:W-:Y:S01]  /*9700*/  @!P2 MOV R2, R5 ;  /* 0x000000050002a202 */ /* 0x000fe20000000f00 */
[----:B--2---:R-:W-:-:S02]  /*9710*/  IMAD R5, R13, R6, RZ ;  /* 0x000000060d057224 */ /* 0x004fc400078e02ff */
[----:B------:R-:W-:Y:S02]  /*9720*/  IMAD R0, R18, R4, R0 ;  /* 0x0000000412007224 */ /* 0x000fe400078e0200 */
[----:B------:R-:W-:Y:S01]  /*9730*/  @P6 FMUL.FTZ R7, R10, 0.69314718246459960938 ;  /* 0x3f3172180a076820 */ /* 0x000fe20000410000 */
[----:B------:R-:W-:Y:S01]  /*9740*/  SHF.L.U32 R8, R5, 0x7, RZ ;  /* 0x0000000705087819 */ /* 0x000fe200000006ff */
[----:B------:R-:W-:Y:S01]  /*9750*/  @P4 FMUL.FTZ R5, R11, 0.69314718246459960938 ;  /* 0x3f3172180b054820 */ /* 0x000fe20000410000 */
[----:B------:R-:W-:Y:S01]  /*9760*/  MOV R17, 0x7f800000 ;  /* 0x7f80000000117802 */ /* 0x000fe20000000f00 */
[----:B------:R-:W-:Y:S01]  /*9770*/  @P6 FFMA.FTZ R17, R138, c[0x0][0x238], R7 ;  /* 0x00008e008a116a23 */ /* 0x000fe20000010007 */
[----:B------:R-:W-:Y:S01]  /*9780*/  IADD3 R11, P2, P1, R8, R2, R0 ;  /* 0x00000002080b7210 */ /* 0x000fe2000795e000 */
[----:B------:R-:W-:Y:S01]  /*9790*/  @P5 FMUL.FTZ R7, R12, 0.69314718246459960938 ;  /* 0x3f3172180c075820 */ /* 0x000fe20000410000 */
[----:B------:R-:W-:Y:S01]  /*97a0*/  SHF.R.S32.HI R2, RZ, 0x1f, R8 ;  /* 0x0000001fff027819 */ /* 0x000fe20000011408 */
[----:B---3--:R-:W-:Y:S01]  /*97b0*/  @P3 FMUL.FTZ R4, R9, 0.69314718246459960938 ;  /* 0x3f31721809043820 */ /* 0x008fe20000410000 */
[----:B------:R-:W-:Y:S01]  /*97c0*/  SHF.R.S32.HI R0, RZ, 0x1f, R0 ;  /* 0x0000001fff007819 */ /* 0x000fe20000011400 */
[----:B------:R-:W-:Y:S01]  /*97d0*/  BSSY B0, `(.L_x_1804) ;  /* 0x000002e000007945 */ /* 0x000fe20003800000 */
        /* <DEDUP_REMOVED lines=8> */
[----:B-1--4-:R-:W2:Y:S01]  /*9860*/  LDL.LU R69, [R1+0x28] ;  /* 0x0000280001457983 */ /* 0x012ea20000300800 */
[----:B------:R-:W-:-:S04]  /*9870*/  SHF.R.S32.HI R0, RZ, 0x1f, R68 ;  /* 0x0000001fff007819 */ /* 0x000fc80000011444 */
[----:B------:R-:W-:-:S04]  /*9880*/  LEA.HI R0, R0, R68, RZ, 0x2 ;  /* 0x0000004400007211 */ /* 0x000fc800078f10ff */
[----:B------:R-:W-:-:S05]  /*9890*/  LOP3.LUT R0, R0, 0xffffffc, RZ, 0xc0, !PT ;  /* 0x0ffffffc00007812 */ /* 0x000fca00078ec0ff */
[----:B------:R-:W-:-:S04]  /*98a0*/  IMAD.IADD R0, R68, 0x1, -R0 ;  /* 0x0000000144007824 */ /* 0x000fc800078e0a00 */
        /* <DEDUP_REMOVED lines=32> */
.L_x_1805:
[----:B-1--4-:R-:W-:Y:S05]  /*9ab0*/  BSYNC B0 ;  /* 0x0000000000007941 */ /* 0x012fea0003800000 */
.L_x_1804:
[----:B------:R1:W5:Y:S01]  /*9ac0*/  LDL R12, [R1+0x8] ;  /* 0x00000800010c7983 */ /* 0x0003620000100800 */
[----:B------:R-:W-:Y:S01]  /*9ad0*/  IADD3 R2, P0, R248, R141, RZ ;  /* 0x0000008df8027210 */ /* 0x000fe20007f1e0ff */
[----:B------:R-:W-:Y:S01]  /*9ae0*/  BSSY B0, `(.L_x_1806) ;  /* 0x0000019000007945 */ /* 0x000fe20003800000 */
[----:B------:R-:W-:Y:S01]  /*9af0*/  SHF.R.S32.HI R3, RZ, 0x1f, R248 ;  /* 0x0000001fff037819 */ /* 0x000fe200000114f8 */
[----:B------:R-:W2:Y:S01]  /*9b00*/  S2R R4, SR_TID.X ;  /* 0x0000000000047919 */ /* 0x000ea20000002100 */
        /* <DEDUP_REMOVED lines=8> */
[----:B-----5:R-:W-:Y:S01]  /*9b90*/  ISETP.GE.AND P0, PT, R7, R19, PT ;  /* 0x000000130700720c */ /* 0x020fe20003f06270 */
[----:B------:R-:W-:-:S12]  /*9ba0*/  IMAD.IADD R9, R11, 0x1, R0 ;  /* 0x000000010b097824 */ /* 0x000fd800078e0200 */
        /* <DEDUP_REMOVED lines=12> */
.L_x_1807:
[----:B-1----:R-:W-:Y:S05]  /*9c70*/  BSYNC B0 ;  /* 0x0000000000007941 */ /* 0x002fea0003800000 */
.L_x_1806:
        /* <DEDUP_REMOVED lines=18> */
.L_x_1809:
[----:B------:R-:W-:Y:S05]  /*9da0*/  BSYNC B0 ;  /* 0x0000000000007941 */ /* 0x000fea0003800000 */
.L_x_1808:
        /* <DEDUP_REMOVED lines=18> */
.L_x_1811:
[----:B------:R-:W-:Y:S05]  /*9ed0*/  BSYNC B0 ;  /* 0x0000000000007941 */ /* 0x000fea0003800000 */
.L_x_1810:
        /* <DEDUP_REMOVED lines=18> */
.L_x_1813:
[----:B------:R-:W-:Y:S05]  /*a000*/  BSYNC B0 ;  /* 0x0000000000007941 */ /* 0x000fea0003800000 */
.L_x_1812:
        /* <DEDUP_REMOVED lines=18> */
.L_x_1815:
[----:B------:R-:W-:Y:S05]  /*a130*/  BSYNC B0 ;  /* 0x0000000000007941 */ /* 0x000fea0003800000 */
.L_x_1814:
        /* <DEDUP_REMOVED lines=18> */
.L_x_1817:
[----:B------:R-:W-:Y:S05]  /*a260*/  BSYNC B0 ;  /* 0x0000000000007941 */ /* 0x000fea0003800000 */
.L_x_1816:
        /* <DEDUP_REMOVED lines=18> */
.L_x_1819:
[----:B------:R-:W-:Y:S05]  /*a390*/  BSYNC B0 ;  /* 0x0000000000007941 */ /* 0x000fea0003800000 */
.L_x_1818:
        /* <DEDUP_REMOVED lines=19> */
.L_x_1770:
[----:B------:R-:W3:Y:S01]  /*a4d0*/  LDL.LU R12, [R1+0x24] ;  /* 0x00002400010c7983 */ /* 0x000ee20000300800 */
[----:B------:R-:W4:Y:S01]  /*a4e0*/  LDC.U8 R2, c[0x0][0x329] ;  /* 0x0000ca40ff027b82 */ /* 0x000f220000000000 */
[----:B--2---:R-:W-:Y:S01]  /*a4f0*/  SHF.R.S32.HI R11, RZ, 0x1f, R148 ;  /* 0x0000001fff0b7819 */ /* 0x004fe20000011494 */
[----:B------:R-:W-:Y:S01]  /*a500*/  IMAD.IADD R14, R134, 0x1, -R252 ;  /* 0x00000001860e7824 */ /* 0x000fe200078e0afc */
[----:B------:R-:W-:Y:S02]  /*a510*/  BSSY B0, `(.L_x_1820) ;  /* 0x0000041000007945 */ /* 0x000fe40003800000 */
[----:B------:R-:W-:-:S03]  /*a520*/  LEA.HI R11, R11, R148, RZ, 0x3 ;  /* 0x000000940b0b7211 */ /* 0x000fc600078f18ff */
[----:B------:R-:W2:Y:S01]  /*a530*/  LDC.U8 R0, c[0x0][0x328] ;  /* 0x0000ca00ff007b82 */ /* 0x000ea20000000000 */
[----:B------:R-:W-:-:S05]  /*a540*/  LOP3.LUT R10, R11, 0xfffffff8, RZ, 0xc0, !PT ;  /* 0xfffffff80b0a7812 */ /* 0x000fca00078ec0ff */
[----:B------:R-:W-:Y:S01]  /*a550*/  IMAD.IADD R19, R148, 0x1, -R10 ;  /* 0x0000000194137824 */ /* 0x000fe200078e0a0a */
[----:B------:R-:W-:-:S04]  /*a560*/  SHF.R.S32.HI R10, RZ, 0x3, R11 ;  /* 0x00000003ff0a7819 */ /* 0x000fc8000001140b */
[----:B------:R-:W-:Y:S02]  /*a570*/  SHF.L.U32 R15, R19, 0x3, RZ ;  /* 0x00000003130f7819 */ /* 0x000fe400000006ff */
[----:B------:R-:W-:Y:S02]  /*a580*/  SHF.R.S32.HI R11, RZ, 0x1f, R10 ;  /* 0x0000001fff0b7819 */ /* 0x000fe4000001140a */
[----:B------:R-:W-:Y:S02]  /*a590*/  IADD3 R27, R15, 0x40, RZ ;  /* 0x000000400f1b7810 */ /* 0x000fe40007ffe0ff */
        /* <DEDUP_REMOVED lines=27> */
[----:B------:R1:W-:Y:S01]  /*a750*/  @!P0 STL [R1+0x24], R12 ;  /* 0x0000240c01008387 */ /* 0x0003e20000100800 */
[----:B------:R-:W-:-:S02]  /*a760*/  @!P2 SHF.R.S32.HI R3, RZ, 0x1f, R12 ;  /* 0x0000001fff03a819 */ /* 0x000fc4000001140c */
        /* <DEDUP_REMOVED lines=9> */
[--C-:B------:R-:W-:Y:S02]  /*a800*/  IADD3 R20, P1, P0, R0, R2, R6.reuse ;  /* 0x0000000200147210 */ /* 0x100fe4000783e006 */
[----:B------:R-:W-:Y:S01]  /*a810*/  SHF.R.S32.HI R0, RZ, 0x1f, R6 ;  /* 0x0000001fff007819 */ /* 0x000fe20000011406 */
[----:B------:R-:W-:-:S03]  /*a820*/  IMAD.WIDE R6, R250, 0x80, R10 ;  /* 0x00000080fa067825 */ /* 0x000fc600078e020a */
[----:B------:R-:W-:Y:S01]  /*a830*/  IADD3.X R17, R9, R3, R0, P1, P0 ;  /* 0x0000000309117210 */ /* 0x000fe20000fe0400 */
[----:B-1----:R-:W-:-:S05]  /*a840*/  IMAD.WIDE.U32 R12, R18, c[0x0][0x1f0], R4 ;  /* 0x00007c00120c7a25 */ /* 0x002fca00078e0004 */
        /* <DEDUP_REMOVED lines=13> */
.L_x_1821:
[----:B------:R-:W-:Y:S05]  /*a920*/  BSYNC B0 ;  /* 0x0000000000007941 */ /* 0x000fea0003800000 */
.L_x_1820:
        /* <DEDUP_REMOVED lines=18> */
.L_x_1823:
[----:B------:R-:W-:Y:S05]  /*aa50*/  BSYNC B0 ;  /* 0x0000000000007941 */ /* 0x000fea0003800000 */
.L_x_1822:
        /* <DEDUP_REMOVED lines=18> */
.L_x_1825:
[----:B------:R-:W-:Y:S05]  /*ab80*/  BSYNC B0 ;  /* 0x0000000000007941 */ /* 0x000fea0003800000 */
.L_x_1824:
        /* <DEDUP_REMOVED lines=18> */
.L_x_1827:
[----:B------:R-:W-:Y:S05]  /*acb0*/  BSYNC B0 ;  /* 0x0000000000007941 */ /* 0x000fea0003800000 */
.L_x_1826:
        /* <DEDUP_REMOVED lines=18> */
.L_x_1829:
[----:B------:R-:W-:Y:S05]  /*ade0*/  BSYNC B0 ;  /* 0x0000000000007941 */ /* 0x000fea0003800000 */
.L_x_1828:
        /* <DEDUP_REMOVED lines=18> */
.L_x_1831:
[----:B------:R-:W-:Y:S05]  /*af10*/  BSYNC B0 ;  /* 0x0000000000007941 */ /* 0x000fea0003800000 */
.L_x_1830:
        /* <DEDUP_REMOVED lines=18> */
.L_x_1833:
[----:B------:R-:W-:Y:S05]  /*b040*/  BSYNC B0 ;  /* 0x0000000000007941 */ /* 0x000fea0003800000 */
.L_x_1832:
        /* <DEDUP_REMOVED lines=18> */
.L_x_1835:
[----:B------:R-:W-:Y:S05]  /*b170*/  BSYNC B0 ;  /* 0x0000000000007941 */ /* 0x000fea0003800000 */
.L_x_1834:
        /* <DEDUP_REMOVED lines=67> */
.L_x_1836:
        /* <DEDUP_REMOVED lines=13> */
.L_x_2403:


//--------------------- .text._ZN5flash16flash_fwd_kernelI23Flash_fwd_kernel_traitsILi128ELi128ELi32ELi4ELb0ELb0EN7cutlass6half_tE19Flash_kernel_traitsILi128ELi128ELi32ELi4ES3_EELb1ELb0ELb1ELb0ELb0ELb1ELb0ELb0EEEvNS_16Flash_fwd_paramsE --------------------------
	.section	.text._ZN5flash16flash_fwd_kernelI23Flash_fwd_kernel_traitsILi128ELi128ELi32ELi4ELb0ELb0EN7cutlass6half_tE19Flash_kernel_traitsILi128ELi128ELi32ELi4ES3_EELb1ELb0ELb1ELb0ELb0ELb1ELb0ELb0EEEvNS_16Flash_fwd_paramsE,"ax",@progbits
	.sectioninfo	@"SHI_REGISTERS=255"
	.align	128
        .global         _ZN5flash16flash_fwd_kernelI23Flash_fwd_kernel_traitsILi128ELi128ELi32ELi4ELb0ELb0EN7cutlass6half_tE19Flash_kernel_traitsILi128ELi128ELi32ELi4ES3_EELb1ELb0ELb1ELb0ELb0ELb1ELb0ELb0EEEvNS_16Flash_fwd_paramsE
        .type           _ZN5flash16flash_fwd_kernelI23Flash_fwd_kernel_traitsILi128ELi128ELi32ELi4ELb0ELb0EN7cutlass6half_tE19Flash_kernel_traitsILi128ELi128ELi32ELi4ES3_EELb1ELb0ELb1ELb0ELb0ELb1ELb0ELb0EEEvNS_16Flash_fwd_paramsE,@function
        .size           _ZN5flash16flash_fwd_kernelI23Flash_fwd_kernel_traitsILi128ELi128ELi32ELi4ELb0ELb0EN7cutlass6half_tE19Flash_kernel_traitsILi128ELi128ELi32ELi4ES3_EELb1ELb0ELb1ELb0ELb0ELb1ELb0ELb0EEEvNS_16Flash_fwd_paramsE,(.L_x_2404 - _ZN5flash16flash_fwd_kernelI23Flash_fwd_kernel_traitsILi128ELi128ELi32ELi4ELb0ELb0EN7cutlass6half_tE19Flash_kernel_traitsILi128ELi128ELi32ELi4ES3_EELb1ELb0ELb1ELb0ELb0ELb1ELb0ELb0EEEvNS_16Flash_fwd_paramsE)
        .other          _ZN5flash16flash_fwd_kernelI23Flash_fwd_kernel_traitsILi128ELi128ELi32ELi4ELb0ELb0EN7cutlass6half_tE19Flash_kernel_traitsILi128ELi128ELi32ELi4ES3_EELb1ELb0ELb1ELb0ELb0ELb1ELb0ELb0EEEvNS_16Flash_fwd_paramsE,@"STO_CUDA_ENTRY STV_DEFAULT"
_ZN5flash16flash_fwd_kernelI23Flash_fwd_kernel_traitsILi128ELi128ELi32ELi4ELb0ELb0EN7cutlass6half_tE19Flash_kernel_traitsILi128ELi128ELi32ELi4ES3_EELb1ELb0ELb1ELb0ELb0ELb1ELb0ELb0EEEvNS_16Flash_fwd_paramsE:
.text._ZN5flash16flash_fwd_kernelI23Flash_fwd_kernel_traitsILi128ELi128ELi32ELi4ELb0ELb0EN7cutlass6half_tE19Flash_kernel_traitsILi128ELi128ELi32ELi4ES3_EELb1ELb0ELb1ELb0ELb0ELb1ELb0ELb0EEEvNS_16Flash_fwd_paramsE:
        /* <DEDUP_REMOVED lines=24> */
[----:B------:R-:W-:-:S02]  /*0180*/  ULDC.U8 UR6, c[0x0][0x312] ;  /* 0x0000c48000067ab9 */ /* 0x000fc40000000000 */
[----:B------:R-:W-:Y:S02]  /*0190*/  ULDC.64 UR4, c[0x0][0x248] ;  /* 0x0000920000047ab9 */ /* 0x000fe40000000a00 */
[----:B------:R-:W-:Y:S01]  /*01a0*/  UISETP.NE.AND UP3, UPT, UR6, URZ, UPT ;  /* 0x0000003f0600728c */ /* 0x000fe2000bf65270 */
[----:B------:R-:W-:Y:S01]  /*01b0*/  PLOP3.LUT P0, PT, PT, PT, UP2, 0x80, 0x0 ;  /* 0x000000000000781c */ /* 0x000fe20003f0f028 */
[----:B------:R-:W-:Y:S02]  /*01c0*/  UISETP.EQ.U32.AND UP0, UPT, URZ, UR4, UPT ;  /* 0x000000043f00728c */ /* 0x000fe4000bf02070 */
[----:B------:R-:W-:Y:S02]  /*01d0*/  UMOV UR11, 0x4 ;  /* 0x00000004000b7882 */ /* 0x000fe40000000000 */
[----:B------:R-:W-:Y:S02]  /*01e0*/  ULDC.64 UR16, c[0x0][0x240] ;  /* 0x0000900000107ab9 */ /* 0x000fe40000000a00 */
[----:B------:R-:W-:-:S02]  /*01f0*/  UISETP.EQ.OR.EX UP0, UPT, URZ, UR5, !UP3, UP0 ;  /* 0x000000053f00728c */ /* 0x000fc4000df02700 */
[----:B-----5:R-:W-:Y:S02]  /*0200*/  UIMAD.WIDE UR16, UR14, UR11, UR16 ;  /* 0x0000000b0e1072a5 */ /* 0x020fe4000f8e0210 */
[----:B-1----:R-:W-:-:S06]  /*0210*/  ULOP3.LUT UR9, UR13, UR8, UR14, 0xfe, !UPT ;  /* 0x000000080d097292 */ /* 0x002fcc000f8efe0e */
[----:B--2---:R-:W-:Y:S01]  /*0220*/  LOP3.LUT P3, RZ, R90, UR9, RZ, 0xfc, !PT ;  /* 0x000000095aff7c12 */ /* 0x004fe2000f86fcff */
[----:B------:R-:W-:Y:S02]  /*0230*/  ULDC.64 UR4, c[0x0][0x248] ;  /* 0x0000920000047ab9 */ /* 0x000fe40000000a00 */
[----:B------:R-:W-:-:S10]  /*0240*/  UIMAD.WIDE UR4, UR14, UR11, UR4 ;  /* 0x0000000b0e0472a5 */ /* 0x000fd4000f8e0204 */
[----:B------:R-:W-:Y:S02]  /*0250*/  @!P3 IMAD.MOV.U32 R10, RZ, RZ, c[0x0][0x308] ;  /* 0x0000c200ff0ab624 */ /* 0x000fe400078e00ff */
[----:B------:R-:W-:Y:S01]  /*0260*/  @!P3 IMAD.MOV.U32 R11, RZ, RZ, c[0x0][0x30c] ;  /* 0x0000c300ff0bb624 */ /* 0x000fe200078e00ff */
        /* <DEDUP_REMOVED lines=24> */
[----:B------:R-:W-:Y:S01]  /*03f0*/  SHF.R.S32.HI R24, RZ, 0x1f, R90 ;  /* 0x0000001fff187819 */ /* 0x000fe2000001145a */
[----:B------:R-:W-:Y:S02]  /*0400*/  UMOV UR17, 0xffffffff ;  /* 0xffffffff00117882 */ /* 0x000fe40000000000 */
[----:B------:R-:W-:Y:S01]  /*0410*/  UMOV UR24, 0xffffffff ;  /* 0xffffffff00187882 */ /* 0x000fe20000000000 */
[----:B------:R-:W-:Y:S01]  /*0420*/  LEA.HI R25, R24, R90, RZ, 0x5 ;  /* 0x0000005a18197211 */ /* 0x000fe200078f28ff */
[----:B------:R-:W-:-:S02]  /*0430*/  ULDC UR4, c[0x0][0x1c0] ;  /* 0x0000700000047ab9 */ /* 0x000fc40000000800 */
[----:B------:R-:W-:Y:S02]  /*0440*/  UIMAD UR4, UR14, UR4, UR13 ;  /* 0x000000040e0472a4 */ /* 0x000fe4000f8e020d */
[----:B------:R-:W-:Y:S02]  /*0450*/  UMOV UR15, URZ ;  /* 0x0000003f000f7c82 */ /* 0x000fe40008000000 */
[----:B------:R-:W-:-:S04]  /*0460*/  USHF.L.U32 UR5, UR4, 0x5, URZ ;  /* 0x0000000504057899 */ /* 0x000fc8000800063f */
[----:B------:R-:W-:Y:S01]  /*0470*/  USHF.R.S32.HI UR4, URZ, 0x1f, UR5 ;  /* 0x0000001f3f047899 */ /* 0x000fe20008011405 */
[----:B---3--:R-:W1:Y:S08]  /*0480*/  @P0 R2UR UR24, R9 ;  /* 0x00000000091803c2 */ /* 0x008e7000000e0000 */
[----:B----4-:R-:W1:Y:S08]  /*0490*/  @P0 R2UR UR10, R6 ;  /* 0x00000000060a03c2 */ /* 0x010e7000000e0000 */
[----:B--2---:R2:W3:Y:S01]  /*04a0*/  @P1 R2UR UR15, R4 ;  /* 0x00000000040f13c2 */ /* 0x0044e200000e0000 */
[----:B-1----:R-:W-:-:S07]  /*04b0*/  @UP2 UIADD3 UR10, UR10, -UR24, URZ ;  /* 0x800000180a0a2290 */ /* 0x002fce000fffe03f */
[----:B-----5:R1:W4:Y:S01]  /*04c0*/  @!P2 R2UR UR17, R0 ;  /* 0x000000000011a3c2 */ /* 0x02032200000e0000 */
[----:B------:R-:W-:Y:S01]  /*04d0*/  ISETP.NE.U32.AND P2, PT, RZ, c[0x0][0x248], PT ;  /* 0x00009200ff007a0c */ /* 0x000fe20003f45070 */
[----:B------:R-:W-:-:S03]  /*04e0*/  @!UP2 ULDC UR10, c[0x0][0x214] ;  /* 0x00008500000aaab9 */ /* 0x000fc60000000800 */
[----:B------:R-:W-:Y:S02]  /*04f0*/  ISETP.NE.AND.EX P2, PT, RZ, c[0x0][0x24c], PT, P2 ;  /* 0x00009300ff007a0c */ /* 0x000fe40003f45320 */
[----:B-1----:R-:W-:-:S05]  /*0500*/  LOP3.LUT R0, R25, 0xffffffe0, RZ, 0xc0, !PT ;  /* 0xffffffe019007812 */ /* 0x002fca00078ec0ff */
[----:B------:R-:W-:-:S05]  /*0510*/  IMAD.IADD R84, R90, 0x1, -R0 ;  /* 0x000000015a547824 */ /* 0x000fca00078e0a00 */
[--C-:B------:R-:W-:Y:S02]  /*0520*/  IADD3 R92, P1, P0, R7, UR5, R84.reuse ;  /* 0x00000005075c7c10 */ /* 0x100fe4000f83e054 */
[----:B------:R-:W-:-:S03]  /*0530*/  SHF.R.S32.HI R0, RZ, 0x1f, R84 ;  /* 0x0000001fff007819 */ /* 0x000fc60000011454 */
[----:B------:R2:W-:Y:S01]  /*0540*/  STL [R1+0x90], R92 ;  /* 0x0000905c01007387 */ /* 0x0005e20000100800 */
[----:B------:R-:W-:Y:S01]  /*0550*/  IADD3.X R89, R8, UR4, R0, P1, P0 ;  /* 0x0000000408597c10 */ /* 0x000fe20008fe0400 */
        /* <DEDUP_REMOVED lines=8> */
.L_x_1837:
[----:B------:R-:W-:Y:S02]  /*05e0*/  ULDC UR6, c[0x0][0x218] ;  /* 0x0000860000067ab9 */ /* 0x000fe40000000800 */
.L_x_1838:
        /* <DEDUP_REMOVED lines=52> */
[----:B------:R-:W-:Y:S01]  /*0930*/  UISETP.NE.AND UP3, UPT, UR12, URZ, UPT ;  /* 0x0000003f0c00728c */ /* 0x000fe2000bf65270 */
[----:B------:R-:W-:Y:S01]  /*0940*/  SHF.R.S32.HI R8, RZ, 0x3, R8 ;  /* 0x00000003ff087819 */ /* 0x000fe20000011408 */
[----:B------:R-:W-:Y:S01]  /*0950*/  ULDC UR11, c[0x0][0x214] ;  /* 0x00008500000b7ab9 */ /* 0x000fe20000000800 */
[----:B------:R-:W-:Y:S01]  /*0960*/  IMAD.IADD R0, R90, 0x1, -R0 ;  /* 0x000000015a007824 */ /* 0x000fe200078e0a00 */
[----:B------:R-:W-:Y:S01]  /*0970*/  @!UP0 USHF.R.S32.HI UR15, URZ, 0x1f, UR14 ;  /* 0x0000001f3f0f8899 */ /* 0x000fe2000801140e */
[----:B------:R-:W-:Y:S01]  /*0980*/  SHF.R.S32.HI R9, RZ, 0x1f, R8 ;  /* 0x0000001fff097819 */ /* 0x000fe20000011408 */
[----:B------:R-:W-:Y:S01]  /*0990*/  @!UP0 UIMAD.WIDE.U32 UR18, UR14, UR4, URZ ;  /* 0x000000040e1282a5 */ /* 0x000fe2000f8e003f */
[----:B------:R-:W-:Y:S01]  /*09a0*/  IMAD.SHL.U32 R0, R0, 0x8, RZ ;  /* 0x0000000800007824 */ /* 0x000fe200078e00ff */
[----:B------:R-:W-:Y:S01]  /*09b0*/  @!UP0 UIMAD UR15, UR15, UR4, URZ ;  /* 0x000000040f0f82a4 */ /* 0x000fe2000f8e023f */
[----:B------:R-:W-:Y:S01]  /*09c0*/  BSSY B0, `(.L_x_1840) ;  /* 0x0000037000007945 */ /* 0x000fe20003800000 */
[----:B------:R-:W-:-:S02]  /*09d0*/  @UP0 UIMAD.WIDE.U32 UR16, UR24, UR6, URZ ;  /* 0x00000006181002a5 */ /* 0x000fc4000f8e003f */
[----:B------:R-:W-:Y:S02]  /*09e0*/  ULDC.U8 UR4, c[0x0][0x329] ;  /* 0x0000ca4000047ab9 */ /* 0x000fe40000000000 */
[----:B------:R-:W-:Y:S02]  /*09f0*/  UISETP.NE.AND UP2, UPT, UR4, URZ, UPT ;  /* 0x0000003f0400728c */ /* 0x000fe4000bf45270 */
[----:B------:R-:W-:Y:S02]  /*0a00*/  @UP0 UIMAD UR7, UR24, UR7, UR17 ;  /* 0x00000007180702a4 */ /* 0x000fe4000f8e0211 */
[----:B------:R-:W-:Y:S02]  /*0a10*/  USHF.R.S32.HI UR17, URZ, 0x1f, UR13 ;  /* 0x0000001f3f117899 */ /* 0x000fe4000801140d */
[----:B------:R-:W-:Y:S02]  /*0a20*/  UISETP.EQ.AND UP3, UPT, UR4, URZ, UP3 ;  /* 0x0000003f0400728c */ /* 0x000fe40009f62270 */
[----:B------:R-:W-:Y:S01]  /*0a30*/  @UP0 UMOV UR20, UR16 ;  /* 0x0000001000140c82 */ /* 0x000fe20008000000 */
[----:B--2---:R-:W-:Y:S01]  /*0a40*/  IMAD.WIDE R6, R6, 0x80, R8 ;  /* 0x0000008006067825 */ /* 0x004fe200078e0208 */
[----:B------:R-:W-:-:S02]  /*0a50*/  ULDC UR9, c[0x0][0x234] ;  /* 0x00008d0000097ab9 */ /* 0x000fc40000000800 */
[----:B------:R-:W-:Y:S02]  /*0a60*/  @!UP2 UISETP.NE.AND UP1, UPT, UR12, URZ, UPT ;  /* 0x0000003f0c00a28c */ /* 0x000fe4000bf25270 */
[----:B------:R-:W-:Y:S02]  /*0a70*/  @UP2 ULDC UR16, c[0x0][0x210] ;  /* 0x0000840000102ab9 */ /* 0x000fe40000000800 */
[----:B------:R-:W-:Y:S02]  /*0a80*/  @!UP0 UIMAD UR15, UR14, UR5, UR15 ;  /* 0x000000050e0f82a4 */ /* 0x000fe4000f8e020f */
[----:B------:R-:W-:Y:S02]  /*0a90*/  @UP2 UIMAD UR16, UR16, UR11, URZ ;  /* 0x0000000b101022a4 */ /* 0x000fe4000f8e023f */
[----:B------:R-:W-:Y:S02]  /*0aa0*/  ULDC.64 UR4, c[0x0][0x1f0] ;  /* 0x00007c0000047ab9 */ /* 0x000fe40000000a00 */
[----:B------:R-:W-:-:S02]  /*0ab0*/  @!UP2 USEL UR16, UR11, UR9, !UP1 ;  /* 0x000000090b10a287 */ /* 0x000fc4000c800000 */
[----:B------:R-:W-:Y:S02]  /*0ac0*/  ULDC UR6, c[0x0][0x1c0] ;  /* 0x0000700000067ab9 */ /* 0x000fe40000000800 */
[----:B------:R-:W-:Y:S02]  /*0ad0*/  UIMAD UR4, UR17, UR4, URZ ;  /* 0x00000004110472a4 */ /* 0x000fe4000f8e023f */
[----:B------:R-:W-:Y:S02]  /*0ae0*/  @!UP0 UMOV UR20, UR18 ;  /* 0x0000001200148c82 */ /* 0x000fe40008000000 */
[----:B------:R-:W-:Y:S01]  /*0af0*/  @UP2 UMOV UR17, 0x1 ;  /* 0x0000000100112882 */ /* 0x000fe20000000000 */
[----:B------:R-:W-:Y:S01]  /*0b00*/  IADD3 R2, P0, R0, UR20, RZ ;  /* 0x0000001400027c10 */ /* 0x000fe2000ff1e0ff */
[----:B------:R-:W-:Y:S02]  /*0b10*/  @!UP2 UIMAD UR17, UR16, UR6, URZ ;  /* 0x000000061011a2a4 */ /* 0x000fe4000f8e023f */
[----:B------:R-:W-:-:S02]  /*0b20*/  @!UP0 UIADD3 UR7, UR19, UR15, URZ ;  /* 0x0000000f13078290 */ /* 0x000fc4000fffe03f */
[----:B------:R-:W-:Y:S02]  /*0b30*/  UIADD3 UR10, -UR8, UR10, URZ ;  /* 0x0000000a080a7290 */ /* 0x000fe4000fffe13f */
[----:B------:R-:W-:Y:S02]  /*0b40*/  @UP3 UIMAD UR12, UR14, UR11, URZ ;  /* 0x0000000b0e0c32a4 */ /* 0x000fe4000f8e023f */
[----:B------:R-:W-:Y:S01]  /*0b50*/  UIMAD UR17, UR14, UR17, URZ ;  /* 0x000000110e1172a4 */ /* 0x000fe2000f8e023f */
[----:B------:R-:W-:Y:S01]  /*0b60*/  LEA.HI.X.SX32 R3, R0, UR7, 0x1, P0 ;  /* 0x0000000700037c11 */ /* 0x000fe200080f0eff */
[----:B------:R-:W-:Y:S01]  /*0b70*/  @UP3 USEL UR12, UR12, UR24, !UP0 ;  /* 0x000000180c0c3287 */ /* 0x000fe2000c000000 */
[----:B------:R-:W-:Y:S01]  /*0b80*/  ISETP.GE.AND P0, PT, R8, UR10, PT ;  /* 0x0000000a08007c0c */ /* 0x000fe2000bf06270 */
[----:B------:R-:W-:Y:S02]  /*0b90*/  @UP2 ULDC UR21, c[0x0][0x210] ;  /* 0x0000840000152ab9 */ /* 0x000fe40000000800 */
[----:B------:R-:W-:Y:S01]  /*0ba0*/  USEL UR17, UR17, URZ, !UP3 ;  /* 0x0000003f11117287 */ /* 0x000fe2000d800000 */
[----:B-1----:R-:W-:Y:S01]  /*0bb0*/  IMAD.WIDE.U32 R12, R12, c[0x0][0x1f0], R2 ;  /* 0x00007c000c0c7a25 */ /* 0x002fe200078e0002 */
[----:B------:R-:W-:-:S02]  /*0bc0*/  @!UP2 UMOV UR21, 0x1 ;  /* 0x000000010015a882 */ /* 0x000fc40000000000 */
[----:B------:R-:W-:Y:S02]  /*0bd0*/  UIMAD UR8, UR8, UR21, URZ ;  /* 0x00000015080872a4 */ /* 0x000fe4000f8e023f */
[----:B------:R-:W-:Y:S02]  /*0be0*/  UIMAD UR17, UR13, UR16, UR17 ;  /* 0x000000100d1172a4 */ /* 0x000fe4000f8e0211 */
[----:B------:R-:W-:Y:S02]  /*0bf0*/  @!UP3 UMOV UR22, URZ ;  /* 0x0000003f0016bc82 */ /* 0x000fe40008000000 */
[----:B------:R-:W-:Y:S02]  /*0c00*/  @UP3 UMOV UR22, UR12 ;  /* 0x0000000c00163c82 */ /* 0x000fe40008000000 */
[----:B------:R-:W-:Y:S02]  /*0c10*/  UIMAD UR4, UR13, UR5, UR4 ;  /* 0x000000050d0472a4 */ /* 0x000fe4000f8e0204 */
[----:B------:R-:W-:-:S02]  /*0c20*/  @!UP3 UMOV UR23, URZ ;  /* 0x0000003f0017bc82 */ /* 0x000fc40008000000 */
        /* <DEDUP_REMOVED lines=16> */
.L_x_1841:
[----:B------:R-:W-:Y:S05]  /*0d30*/  BSYNC B0 ;  /* 0x0000000000007941 */ /* 0x000fea0003800000 */
.L_x_1840:
        /* <DEDUP_REMOVED lines=16> */
.L_x_1843:
[----:B------:R-:W-:Y:S05]  /*0e40*/  BSYNC B0 ;  /* 0x0000000000007941 */ /* 0x000fea0003800000 */
.L_x_1842:
        /* <DEDUP_REMOVED lines=16> */
.L_x_1845:
[----:B------:R-:W-:Y:S05]  /*0f50*/  BSYNC B0 ;  /* 0x0000000000007941 */ /* 0x000fea0003800000 */
.L_x_1844:
        /* <DEDUP_REMOVED lines=16> */
.L_x_1847:
[----:B------:R-:W-:Y:S05]  /*1060*/  BSYNC B0 ;  /* 0x0000000000007941 */ /* 0x000fea0003800000 */
.L_x_1846:
        /* <DEDUP_REMOVED lines=16> */
.L_x_1849:
[----:B------:R-:W-:Y:S05]  /*1170*/  BSYNC B0 ;  /* 0x0000000000007941 */ /* 0x000fea0003800000 */
.L_x_1848:
        /* <DEDUP_REMOVED lines=16> */
.L_x_1851:
[----:B------:R-:W-:Y:S05]  /*1280*/  BSYNC B0 ;  /* 0x0000000000007941 */ /* 0x000fea0003800000 */
.L_x_1850:
        /* <DEDUP_REMOVED lines=16> */
.L_x_1853:
[----:B------:R-:W-:Y:S05]  /*1390*/  BSYNC B0 ;  /* 0x0000000000007941 */ /* 0x000fea0003800000 */
.L_x_1852:
        /* <DEDUP_REMOVED lines=16> */
.L_x_1855:
[----:B------:R-:W-:Y:S05]  /*14a0*/  BSYNC B0 ;  /* 0x0000000000007941 */ /* 0x000fea0003800000 */
.L_x_1854:
        /* <DEDUP_REMOVED lines=67> */
.L_x_1839:
        /* <DEDUP_REMOVED lines=34> */
.L_x_1856:
        /* <DEDUP_REMOVED lines=45> */
.L_x_1857:
        /* <DEDUP_REMOVED lines=14> */
[----:B------:R-:W-:Y:S01]  /*1eb0*/  STL [R1+0x88], R26 ;  /* 0x0000881a01007387 */ /* 0x000fe20000100800 */
[----:B------:R-:W-:Y:S01]  /*1ec0*/  LOP3.LUT R0, R0, 0x1c0, RZ, 0xc0, !PT ;  /* 0x000001c000007812 */ /* 0x000fe200078ec0ff */
[----:B------:R-:W-:Y:S01]  /*1ed0*/  IMAD.SHL.U32 R30, R32, 0x8, RZ ;  /* 0x00000008201e7824 */ /* 0x000fe200078e00ff */
[----:B------:R-:W-:Y:S01]  /*1ee0*/  SHF.R.S32.HI R29, RZ, 0x1f, R28 ;  /* 0x0000001fff1d7819 */ /* 0x000fe2000001141c */
[----:B------:R-:W-:Y:S01]  /*1ef0*/  UIMAD UR4, UR13, UR5, UR4 ;  /* 0x000000050d0472a4 */ /* 0x000fe2000f8e0204 */
[----:B------:R-:W-:Y:S01]  /*1f00*/  SHF.R.U32.HI R2, RZ, 0x3, R0 ;  /* 0x00000003ff027819 */ /* 0x000fe20000011600 */
[----:B------:R-:W-:Y:S01]  /*1f10*/  UIADD3 UR25, UR30, -0x1, URZ ;  /* 0xffffffff1e197890 */ /* 0x000fe2000fffe03f */
[--C-:B------:R-:W-:Y:S01]  /*1f20*/  LOP3.LUT R0, R0, 0x38, R30.reuse, 0xf8, !PT ;  /* 0x0000003800007812 */ /* 0x100fe200078ef81e */
[----:B------:R-:W-:Y:S01]  /*1f30*/  UMOV UR22, 0x5 ;  /* 0x0000000500167882 */ /* 0x000fe20000000000 */
[----:B------:R-:W-:Y:S01]  /*1f40*/  SHF.R.S32.HI R31, RZ, 0x1f, R30 ;  /* 0x0000001fff1f7819 */ /* 0x000fe2000001141e */
[----:B------:R-:W-:Y:S01]  /*1f50*/  UIMAD UR13, UR25, -0x20, UR9 ;  /* 0xffffffe0190d78a4 */ /* 0x000fe2000f8e0209 */
[----:B------:R-:W-:Y:S01]  /*1f60*/  LOP3.LUT R6, R0, R2, RZ, 0x3c, !PT ;  /* 0x0000000200067212 */ /* 0x000fe200078e3cff */
[----:B-1----:R-:W-:Y:S01]  /*1f70*/  IMAD.WIDE R34, R91, 0x80, R28 ;  /* 0x000000805b227825 */ /* 0x002fe200078e021c */
[----:B------:R-:W-:Y:S01]  /*1f80*/  IADD3 R2, P1, R30, UR16, RZ ;  /* 0x000000101e027c10 */ /* 0x000fe2000ff3e0ff */
[----:B------:R-:W-:Y:S01]  /*1f90*/  STL.64 [R1+0x70], R30 ;  /* 0x0000701e01007387 */ /* 0x000fe20000100a00 */
[----:B------:R-:W-:Y:S01]  /*1fa0*/  ISETP.GE.AND P6, PT, R5, UR6, PT ;  /* 0x0000000605007c0c */ /* 0x000fe2000bfc6270 */
[----:B------:R-:W-:Y:S01]  /*1fb0*/  USHF.R.S32.HI UR14, URZ, 0x1f, UR25 ;  /* 0x0000001f3f0e7899 */ /* 0x000fe20008011419 */
[----:B------:R-:W-:Y:S01]  /*1fc0*/  IADD3.X R3, R31, UR12, RZ, P1, !PT ;  /* 0x0000000c1f037c10 */ /* 0x000fe20008ffe4ff */
[----:B------:R-:W-:Y:S01]  /*1fd0*/  STL.64 [R1+0x58], R28 ;  /* 0x0000581c01007387 */ /* 0x000fe20000100a00 */
[C---:B------:R-:W-:Y:S01]  /*1fe0*/  IADD3 R7, R28.reuse, 0x40, RZ ;  /* 0x000000401c077810 */ /* 0x040fe20007ffe0ff */
[----:B------:R-:W-:Y:S01]  /*1ff0*/  IMAD R104, R91, 0x8, R88 ;  /* 0x000000085b687824 */ /* 0x000fe200078e0258 */
[----:B------:R-:W-:Y:S01]  /*2000*/  IADD3 R8, R28, 0x30, RZ ;  /* 0x000000301c087810 */ /* 0x000fe20007ffe0ff */
[----:B------:R1:W-:Y:S01]  /*2010*/  STL [R1+0x98], R5 ;  /* 0x0000980501007387 */ /* 0x0003e20000100800 */
[----:B--2---:R-:W-:Y:S01]  /*2020*/  IMAD.WIDE.U32 R2, R4, c[0x0][0x1a8], R2 ;  /* 0x00006a0004027a25 */ /* 0x004fe200078e0002 */
[----:B------:R-:W-:Y:S01]  /*2030*/  @!P0 IADD3 R4, P1, R34, 0x10, RZ ;  /* 0x0000001022048810 */ /* 0x000fe20007f3e0ff */
[----:B------:R-:W-:Y:S01]  /*2040*/  UISETP.GT.AND UP0, UPT, UR25, UR19, UPT ;  /* 0x000000131900728c */ /* 0x000fe2000bf04270 */
[----:B------:R-:W-:Y:S01]  /*2050*/  ISETP.GE.AND P3, PT, R28, UR6, PT ;  /* 0x000000061c007c0c */ /* 0x000fe2000bf66270 */
[----:B------:R-:W-:Y:S01]  /*2060*/  STL.64 [R1+0x40], R34 ;  /* 0x0000402201007387 */ /* 0x000fe20000100a00 */
[----:B------:R-:W-:Y:S01]  /*2070*/  ISETP.GE.AND P4, PT, R7, UR6, PT ;  /* 0x0000000607007c0c */ /* 0x000fe2000bf86270 */
[----:B------:R-:W-:Y:S01]  /*2080*/  @!P0 IMAD.X R0, RZ, RZ, R35, P1 ;  /* 0x000000ffff008224 */ /* 0x000fe200008e0623 */
[----:B------:R-:W-:Y:S01]  /*2090*/  ISETP.GE.AND P5, PT, R8, UR6, PT ;  /* 0x0000000608007c0c */ /* 0x000fe2000bfa6270 */
[----:B------:R2:W-:Y:S01]  /*20a0*/  STL [R1+0xa4], R8 ;  /* 0x0000a40801007387 */ /* 0x0005e20000100800 */
[----:B------:R-:W-:Y:S01]  /*20b0*/  @!P6 IADD3 R10, P1, R34, 0x20, RZ ;  /* 0x00000020220ae810 */ /* 0x000fe20007f3e0ff */
[----:B------:R-:W-:Y:S01]  /*20c0*/  @!P0 IMAD R0, R0, c[0x0][0x190], RZ ;  /* 0x0000640000008a24 */ /* 0x000fe200078e02ff */
[----:B------:R-:W-:Y:S01]  /*20d0*/  IADD3 R3, R3, UR4, RZ ;  /* 0x0000000403037c10 */ /* 0x000fe2000fffe0ff */
[----:B------:R3:W-:Y:S01]  /*20e0*/  STL [R1+0xa8], R7 ;  /* 0x0000a80701007387 */ /* 0x0007e20000100800 */
[----:B------:R-:W-:Y:S01]  /*20f0*/  IADD3 R22, R28, 0x50, RZ ;  /* 0x000000501c167810 */ /* 0x000fe20007ffe0ff */
[C---:B------:R-:W-:Y:S01]  /*2100*/  @!P0 IMAD R19, R4.reuse, c[0x0][0x194], R0 ;  /* 0x0000650004138a24 */ /* 0x040fe200078e0200 */
[----:B------:R-:W-:Y:S01]  /*2110*/  ULDC.64 UR4, c[0x0][0x198] ;  /* 0x0000660000047ab9 */ /* 0x000fe20000000a00 */
[----:B------:R-:W-:Y:S01]  /*2120*/  @!P3 IMAD R0, R35, c[0x0][0x190], RZ ;  /* 0x000064002300ba24 */ /* 0x000fe200078e02ff */
[----:B------:R-:W-:Y:S01]  /*2130*/  USHF.L.U32 UR12, UR4, 0x4, URZ ;  /* 0x00000004040c7899 */ /* 0x000fe2000800063f */
[----:B------:R-:W-:Y:S01]  /*2140*/  @!P0 IMAD.WIDE.U32 R14, R4, c[0x0][0x190], R2 ;  /* 0x00006400040e8a25 */ /* 0x000fe200078e0002 */
[----:B------:R4:W-:Y:S01]  /*2150*/  STL [R1+0x94], R22 ;  /* 0x0000941601007387 */ /* 0x0009e20000100800 */
[----:B------:R-:W-:Y:S01]  /*2160*/  UIADD3 UR17, UR29, 0x646e171e, URZ ;  /* 0x646e171e1d117890 */ /* 0x000fe2000fffe03f */
[----:B-1----:R-:W-:-:S05]  /*2170*/  LEA.HI R5, R24, R90, RZ, 0x6 ;  /* 0x0000005a18057211 */ /* 0x002fca00078f30ff */
[----:B------:R-:W-:Y:S01]  /*2180*/  IMAD.SHL.U32 R5, R5, 0x8, RZ ;  /* 0x0000000805057824 */ /* 0x000fe200078e00ff */
[----:B--2---:R-:W-:-:S04]  /*2190*/  @!P5 IADD3 R8, P2, R34, 0x30, RZ ;  /* 0x000000302208d810 */ /* 0x004fc80007f5e0ff */
[----:B------:R-:W-:Y:S01]  /*21a0*/  LOP3.LUT R215, R6, 0xfffffe00, R5, 0xf8, !PT ;  /* 0xfffffe0006d77812 */ /* 0x000fe200078ef805 */
[--C-:B------:R-:W-:Y:S01]  /*21b0*/  @!P6 IMAD.X R5, RZ, RZ, R35.reuse, P1 ;  /* 0x000000ffff05e224 */ /* 0x100fe200008e0623 */
[C---:B------:R-:W-:Y:S01]  /*21c0*/  @!P4 IADD3 R16, P1, R34.reuse, 0x40, RZ ;  /* 0x000000402210c810 */ /* 0x040fe20007f3e0ff */
[----:B---3--:R-:W-:Y:S02]  /*21d0*/  @!P3 IMAD R7, R34, c[0x0][0x194], R0 ;  /* 0x000065002207ba24 */ /* 0x008fe400078e0200 */
[----:B------:R-:W-:Y:S02]  /*21e0*/  @!P6 IMAD R5, R5, c[0x0][0x190], RZ ;  /* 0x000064000505ea24 */ /* 0x000fe400078e02ff */
[----:B------:R-:W-:Y:S02]  /*21f0*/  @!P4 IMAD.X R0, RZ, RZ, R35, P1 ;  /* 0x000000ffff00c224 */ /* 0x000fe400008e0623 */
[----:B------:R-:W-:Y:S02]  /*2200*/  @!P6 IMAD R18, R10, c[0x0][0x194], R5 ;  /* 0x000065000a12ea24 */ /* 0x000fe400078e0205 */
[----:B------:R-:W-:-:S04]  /*2210*/  @!P3 IMAD.WIDE.U32 R4, R34, c[0x0][0x190], R2 ;  /* 0x000064002204ba25 */ /* 0x000fc800078e0002 */
[----:B------:R-:W-:Y:S01]  /*2220*/  @!P5 IMAD.X R6, RZ, RZ, R35, P2 ;  /* 0x000000ffff06d224 */ /* 0x000fe200010e0623 */
[----:B------:R-:W-:Y:S01]  /*2230*/  @!P3 LEA R12, P1, R4, c[0x0][0x160], 0x1 ;  /* 0x00005800040cba11 */ /* 0x000fe200078208ff */
[----:B------:R-:W-:Y:S02]  /*2240*/  @!P4 IMAD R17, R0, c[0x0][0x190], RZ ;  /* 0x000064000011ca24 */ /* 0x000fe400078e02ff */
[----:B------:R-:W-:Y:S02]  /*2250*/  @!P3 IMAD.IADD R0, R5, 0x1, R7 ;  /* 0x000000010500b824 */ /* 0x000fe400078e0207 */
[----:B------:R-:W-:Y:S02]  /*2260*/  @!P5 IMAD R6, R6, c[0x0][0x190], RZ ;  /* 0x000064000606da24 */ /* 0x000fe400078e02ff */
[----:B------:R-:W-:Y:S01]  /*2270*/  @!P6 IMAD.WIDE.U32 R10, R10, c[0x0][0x190], R2 ;  /* 0x000064000a0aea25 */ /* 0x000fe200078e0002 */
[----:B------:R-:W-:-:S03]  /*2280*/  @!P3 LEA.HI.X R13, R4, c[0x0][0x164], R0, 0x1, P1 ;  /* 0x00005900040dba11 */ /* 0x000fc600008f0c00 */
[----:B------:R-:W-:Y:S02]  /*2290*/  IMAD.SHL.U32 R215, R215, 0x2, RZ ;  /* 0x00000002d7d77824 */ /* 0x000fe400078e00ff */
[----:B------:R-:W-:Y:S01]  /*22a0*/  @!P5 IMAD R21, R8, c[0x0][0x194], R6 ;  /* 0x000065000815da24 */ /* 0x000fe200078e0206 */
[----:B------:R-:W-:Y:S01]  /*22b0*/  @!P0 LEA R6, P2, R14, c[0x0][0x160], 0x1 ;  /* 0x000058000e068a11 */ /* 0x000fe200078408ff */
[----:B------:R-:W-:Y:S01]  /*22c0*/  @!P0 IMAD.IADD R0, R15, 0x1, R19 ;  /* 0x000000010f008824 */ /* 0x000fe200078e0213 */
[----:B------:R-:W-:Y:S01]  /*22d0*/  @!PT LDS RZ, [RZ] ;  /* 0x00000000fffff984 */ /* 0x000fe20000000800 */
[----:B------:R-:W-:Y:S01]  /*22e0*/  @!PT LDS RZ, [RZ] ;  /* 0x00000000fffff984 */ /* 0x000fe20000000800 */
[----:B------:R-:W-:Y:S01]  /*22f0*/  @!PT LDS RZ, [RZ] ;  /* 0x00000000fffff984 */ /* 0x000fe20000000800 */
[----:B------:R1:W-:Y:S01]  /*2300*/  @!P3 LDGSTS.E.BYPASS.LTC128B.128 [R215], [R12.64] ;  /* 0x000000000cd7bfae */ /* 0x0003e2000b901d5a */
[----:B------:R-:W-:-:S03]  /*2310*/  @!P5 IMAD.WIDE.U32 R8, R8, c[0x0][0x190], R2 ;  /* 0x000064000808da25 */ /* 0x000fc600078e0002 */
[----:B------:R-:W-:Y:S01]  /*2320*/  @!P0 LEA.HI.X R7, R14, c[0x0][0x164], R0, 0x1, P2 ;  /* 0x000059000e078a11 */ /* 0x000fe200010f0c00 */
[----:B------:R-:W-:Y:S01]  /*2330*/  @!P6 IMAD.IADD R11, R11, 0x1, R18 ;  /* 0x000000010b0be824 */ /* 0x000fe200078e0212 */
[----:B------:R-:W-:Y:S01]  /*2340*/  @!P6 LEA R18, P1, R10, c[0x0][0x160], 0x1 ;  /* 0x000058000a12ea11 */ /* 0x000fe200078208ff */
[----:B------:R1:W-:Y:S01]  /*2350*/  @!P3 LDGSTS.E.BYPASS.LTC128B.128 [R215+0x4000], [R12.64+0x80] ;  /* 0x040000800cd7bfae */ /* 0x0003e2000b901d5a */
[----:B------:R-:W-:Y:S01]  /*2360*/  ISETP.GE.AND P3, PT, R22, UR6, PT ;  /* 0x0000000616007c0c */ /* 0x000fe2000bf66270 */
[----:B------:R-:W-:Y:S01]  /*2370*/  @!P5 IMAD.IADD R0, R9, 0x1, R21 ;  /* 0x000000010900d824 */ /* 0x000fe200078e0215 */
[----:B------:R-:W-:Y:S01]  /*2380*/  @!P6 LEA.HI.X R19, R10, c[0x0][0x164], R11, 0x1, P1 ;  /* 0x000059000a13ea11 */ /* 0x000fe200008f0c0b */
[----:B------:R-:W-:Y:S01]  /*2390*/  @!P4 IMAD R17, R16, c[0x0][0x194], R17 ;  /* 0x000065001011ca24 */ /* 0x000fe200078e0211 */
[----:B------:R-:W-:Y:S01]  /*23a0*/  IADD3 R10, R28, 0x60, RZ ;  /* 0x000000601c0a7810 */ /* 0x000fe20007ffe0ff */
[----:B------:R-:W-:Y:S01]  /*23b0*/  @!P4 IMAD.WIDE.U32 R4, R16, c[0x0][0x190], R2 ;  /* 0x000064001004ca25 */ /* 0x000fe200078e0002 */
[----:B------:R2:W-:Y:S01]  /*23c0*/  @!P0 LDGSTS.E.BYPASS.LTC128B.128 [R215+0x800], [R6.64] ;  /* 0x0080000006d78fae */ /* 0x0005e2000b901d5a */
[----:B------:R-:W-:-:S02]  /*23d0*/  LEA.HI R21, R24, R90, RZ, 0x4 ;  /* 0x0000005a18157211 */ /* 0x000fc400078f20ff */
[----:B------:R-:W-:Y:S01]  /*23e0*/  @!P4 IMAD.IADD R5, R5, 0x1, R17 ;  /* 0x000000010505c824 */ /* 0x000fe200078e0211 */
[C---:B----4-:R-:W-:Y:S01]  /*23f0*/  @!P4 LEA R22, P1, R4.reuse, c[0x0][0x160], 0x1 ;  /* 0x000058000416ca11 */ /* 0x050fe200078208ff */
[----:B------:R2:W-:Y:S03]  /*2400*/  @!P0 LDGSTS.E.BYPASS.LTC128B.128 [R215+0x4800], [R6.64+0x80] ;  /* 0x0480008006d78fae */ /* 0x0005e6000b901d5a */
[----:B------:R-:W-:Y:S01]  /*2410*/  @!P4 LEA.HI.X R23, R4, c[0x0][0x164], R5, 0x1, P1 ;  /* 0x000059000417ca11 */ /* 0x000fe200008f0c05 */
[----:B------:R-:W-:Y:S04]  /*2420*/  STL [R1+0x9c], R10 ;  /* 0x00009c0a01007387 */ /* 0x000fe80000100800 */
[----:B------:R3:W-:Y:S04]  /*2430*/  @!P6 LDGSTS.E.BYPASS.LTC128B.128 [R215+0x1000], [R18.64] ;  /* 0x0100000012d7efae */ /* 0x0007e8000b901d5a */
[----:B------:R3:W-:Y:S01]  /*2440*/  @!P6 LDGSTS.E.BYPASS.LTC128B.128 [R215+0x5000], [R18.64+0x80] ;  /* 0x0500008012d7efae */ /* 0x0007e2000b901d5a */
[----:B------:R-:W-:-:S02]  /*2450*/  ISETP.GE.AND P6, PT, R28, UR13, PT ;  /* 0x0000000d1c007c0c */ /* 0x000fc4000bfc6270 */
[----:B-1----:R-:W-:-:S04]  /*2460*/  @!P5 LEA R12, P2, R8, c[0x0][0x160], 0x1 ;  /* 0x00005800080cda11 */ /* 0x002fc800078408ff */
[----:B------:R-:W-:Y:S02]  /*2470*/  @!P5 LEA.HI.X R13, R8, c[0x0][0x164], R0, 0x1, P2 ;  /* 0x00005900080dda11 */ /* 0x000fe400010f0c00 */
[----:B------:R-:W-:Y:S02]  /*2480*/  ISETP.GE.AND P2, PT, R10, UR6, PT ;  /* 0x000000060a007c0c */ /* 0x000fe4000bf46270 */
[----:B------:R-:W-:Y:S01]  /*2490*/  IADD3 R0, R28, 0x70, RZ ;  /* 0x000000701c007810 */ /* 0x000fe20007ffe0ff */
[----:B------:R1:W-:Y:S01]  /*24a0*/  @!P5 LDGSTS.E.BYPASS.LTC128B.128 [R215+0x1800], [R12.64] ;  /* 0x018000000cd7dfae */ /* 0x0003e2000b901d5a */
[----:B--2---:R-:W-:-:S03]  /*24b0*/  @!P3 IADD3 R6, P0, R34, 0x50, RZ ;  /* 0x000000502206b810 */ /* 0x004fc60007f1e0ff */
[----:B------:R2:W-:Y:S01]  /*24c0*/  STL [R1+0xa0], R0 ;  /* 0x0000a00001007387 */ /* 0x0005e20000100800 */
[----:B------:R-:W-:Y:S01]  /*24d0*/  ISETP.GE.AND P1, PT, R0, UR6, PT ;  /* 0x0000000600007c0c */ /* 0x000fe2000bf26270 */
[--C-:B------:R-:W-:Y:S02]  /*24e0*/  @!P3 IMAD.X R4, RZ, RZ, R35.reuse, P0 ;  /* 0x000000ffff04b224 */ /* 0x100fe400000e0623 */
[----:B------:R1:W-:Y:S02]  /*24f0*/  @!P5 LDGSTS.E.BYPASS.LTC128B.128 [R215+0x5800], [R12.64+0x80] ;  /* 0x058000800cd7dfae */ /* 0x0003e4000b901d5a */
[----:B------:R-:W-:Y:S01]  /*2500*/  @!P2 IADD3 R5, P0, R34, 0x60, RZ ;  /* 0x000000602205a810 */ /* 0x000fe20007f1e0ff */
[----:B------:R-:W-:Y:S01]  /*2510*/  @!P3 IMAD R4, R4, c[0x0][0x190], RZ ;  /* 0x000064000404ba24 */ /* 0x000fe200078e02ff */
[----:B------:R-:W-:Y:S01]  /*2520*/  ISETP.GE.AND P5, PT, R26, UR13, PT ;  /* 0x0000000d1a007c0c */ /* 0x000fe2000bfa6270 */
[----:B------:R4:W-:Y:S04]  /*2530*/  @!P4 LDGSTS.E.BYPASS.LTC128B.128 [R215+0x2000], [R22.64] ;  /* 0x0200000016d7cfae */ /* 0x0009e8000b901d5a */
[----:B------:R4:W-:Y:S01]  /*2540*/  @!P4 LDGSTS.E.BYPASS.LTC128B.128 [R215+0x6000], [R22.64+0x80] ;  /* 0x0600008016d7cfae */ /* 0x0009e2000b901d5a */
[----:B--2---:R-:W-:Y:S01]  /*2550*/  @!P2 IMAD.X R0, RZ, RZ, R35, P0 ;  /* 0x000000ffff00a224 */ /* 0x004fe200000e0623 */
        /* <DEDUP_REMOVED lines=30> */
[----:B------:R5:W-:Y:S01]  /*2740*/  @!P2 LDGSTS.E.BYPASS.LTC128B.128 [R215+0x7000], [R14.64+0x80] ;  /* 0x070000800ed7afae */ /* 0x000be2000b901d5a */
[C---:B------:R-:W-:Y:S01]  /*2750*/  IMAD.WIDE.U32 R2, R28.reuse, c[0x0][0x1a0], R30 ;  /* 0x000068001c027a25 */ /* 0x040fe200078e001e */
[----:B------:R-:W-:Y:S01]  /*2760*/  IADD3.X R5, R5, UR7, R0, P0, !PT ;  /* 0x0000000705057c10 */ /* 0x000fe200087fe400 */
[----:B------:R-:W-:Y:S01]  /*2770*/  USHF.L.U64.HI UR7, UR4, UR11, UR5 ;  /* 0x0000000b04077299 */ /* 0x000fe20008010205 */
[----:B------:R1:W-:Y:S01]  /*2780*/  @!P1 LDGSTS.E.BYPASS.LTC128B.128 [R215+0x3800], [R10.64] ;  /* 0x038000000ad79fae */ /* 0x0003e2000b901d5a */
[----:B------:R-:W-:Y:S01]  /*2790*/  IMAD R0, R28, c[0x0][0x1a4], R7 ;  /* 0x000069001c007a24 */ /* 0x000fe200078e0207 */
[----:B------:R-:W-:Y:S01]  /*27a0*/  IADD3 R8, P0, R2, UR20, RZ ;  /* 0x0000001402087c10 */ /* 0x000fe2000ff1e0ff */
[----:B------:R-:W-:Y:S01]  /*27b0*/  IMAD.IADD R24, R9, 0x1, -R6 ;  /* 0x0000000109187824 */ /* 0x000fe200078e0a06 */
[----:B------:R-:W-:Y:S01]  /*27c0*/  SHF.R.S32.HI R7, RZ, 0x1f, R20 ;  /* 0x0000001fff077819 */ /* 0x000fe20000011414 */
[----:B------:R-:W-:Y:S01]  /*27d0*/  USHF.L.U64.HI UR20, UR4, UR22, UR5 ;  /* 0x0000001604147299 */ /* 0x000fe20008010205 */
[----:B------:R-:W-:Y:S01]  /*27e0*/  IADD3.X R9, R3, UR21, R0, P0, !PT ;  /* 0x0000001503097c10 */ /* 0x000fe200087fe400 */
[C---:B------:R-:W-:Y:S01]  /*27f0*/  IMAD.WIDE.U32 R30, R20.reuse, c[0x0][0x1b0], R4 ;  /* 0x00006c00141e7a25 */ /* 0x040fe200078e0004 */
[----:B------:R-:W-:Y:S01]  /*2800*/  USHF.L.U32 UR21, UR4, 0x5, URZ ;  /* 0x0000000504157899 */ /* 0x000fe2000800063f */
[----:B------:R-:W-:Y:S01]  /*2810*/  LOP3.LUT R3, R21, 0xfffffff0, RZ, 0xc0, !PT ;  /* 0xfffffff015037812 */ /* 0x000fe200078ec0ff */
[----:B------:R-:W-:Y:S01]  /*2820*/  UIMAD UR5, UR20, UR25, URZ ;  /* 0x00000019140572a4 */ /* 0x000fe2000f8e023f */
[----:B------:R-:W-:Y:S01]  /*2830*/  IMAD R0, R7, c[0x0][0x1b0], RZ ;  /* 0x00006c0007007a24 */ /* 0x000fe200078e02ff */
[----:B------:R2:W-:Y:S01]  /*2840*/  @!P1 LDGSTS.E.BYPASS.LTC128B.128 [R215+0x7800], [R10.64+0x80] ;  /* 0x078000800ad79fae */ /* 0x0005e2000b901d5a */
[----:B------:R-:W-:Y:S01]  /*2850*/  IMAD.U32 R21, RZ, RZ, UR25 ;  /* 0x00000019ff157e24 */ /* 0x000fe2000f8e00ff */
[----:B------:R-:W-:Y:S01]  /*2860*/  UIMAD UR5, UR14, UR21, UR5 ;  /* 0x000000150e0572a4 */ /* 0x000fe2000f8e0205 */
[----:B------:R-:W-:Y:S01]  /*2870*/  IMAD R2, R20, c[0x0][0x1b4], R0 ;  /* 0x00006d0014027a24 */ /* 0x000fe200078e0200 */
[----:B------:R-:W-:Y:S01]  /*2880*/  ISETP.GE.AND P3, PT, R28, UR13, PT ;  /* 0x0000000d1c007c0c */ /* 0x000fe2000bf66270 */
[----:B------:R-:W-:Y:S01]  /*2890*/  IMAD.MOV.U32 R94, RZ, RZ, R30 ;  /* 0x000000ffff5e7224 */ /* 0x000fe200078e001e */
[----:B------:R-:W-:Y:S01]  /*28a0*/  ISETP.GE.AND P2, PT, R26, UR13, PT ;  /* 0x0000000d1a007c0c */ /* 0x000fe2000bf46270 */
[----:B------:R-:W-:Y:S01]  /*28b0*/  IMAD.IADD R95, R31, 0x1, R2 ;  /* 0x000000011f5f7824 */ /* 0x000fe200078e0202 */
[----:B------:R-:W-:Y:S01]  /*28c0*/  STL.64 [R1+0x50], R30 ;  /* 0x0000501e01007387 */ /* 0x000fe20000100a00 */
[----:B------:R-:W-:Y:S01]  /*28d0*/  IMAD.SHL.U32 R5, R32, 0x40, RZ ;  /* 0x0000004020057824 */ /* 0x000fe200078e00ff */
[----:B------:R-:W-:Y:S01]  /*28e0*/  UIADD3 UR13, UR9, 0x1, -UR10 ;  /* 0x00000001090d7890 */ /* 0x000fe2000fffe80a */
[----:B------:R-:W-:Y:S01]  /*28f0*/  IMAD.IADD R0, R90, 0x1, -R3 ;  /* 0x000000015a007824 */ /* 0x000fe200078e0a03 */
[----:B------:R-:W-:Y:S01]  /*2900*/  STL.64 [R1+0x48], R94 ;  /* 0x0000485e01007387 */ /* 0x000fe20000100a00 */
[----:B------:R-:W-:Y:S01]  /*2910*/  IMAD.WIDE.U32 R2, R21, UR21, R94 ;  /* 0x0000001515027c25 */ /* 0x000fe2000f8e005e */
[----:B------:R-:W-:Y:S01]  /*2920*/  LOP3.LUT R5, R5, 0x1c0, RZ, 0xc0, !PT ;  /* 0x000001c005057812 */ /* 0x000fe200078ec0ff */
[----:B------:R-:W-:Y:S01]  /*2930*/  UIADD3 UR18, UR28, -0x4ab325aa, URZ ;  /* 0xb54cda561c127890 */ /* 0x000fe2000fffe03f */
[----:B---3--:R-:W-:Y:S01]  /*2940*/  SHF.R.S32.HI R19, RZ, 0x1f, R0 ;  /* 0x0000001fff137819 */ /* 0x008fe20000011400 */
[----:B-1----:R-:W-:Y:S01]  /*2950*/  IMAD.SHL.U32 R12, R28, 0x8, RZ ;  /* 0x000000081c0c7824 */ /* 0x002fe200078e00ff */
[----:B------:R-:W-:Y:S01]  /*2960*/  IADD3 R6, R3, UR5, RZ ;  /* 0x0000000503067c10 */ /* 0x000fe2000fffe0ff */
[----:B------:R-:W-:Y:S01]  /*2970*/  ULDC.64 UR4, c[0x0][0x1a0] ;  /* 0x0000680000047ab9 */ /* 0x000fe20000000a00 */
[----:B------:R-:W-:Y:S01]  /*2980*/  @!P6 LEA R4, P0, R2, c[0x0][0x168], 0x1 ;  /* 0x00005a000204ea11 */ /* 0x000fe200078008ff */
[----:B------:R-:W-:Y:S01]  /*2990*/  USHF.L.U64.HI UR22, UR4, UR22, UR5 ;  /* 0x0000001604167299 */ /* 0x000fe20008010205 */
[----:B------:R-:W-:Y:S01]  /*29a0*/  LOP3.LUT R18, R5, 0x8, R12, 0xf8, !PT ;  /* 0x0000000805127812 */ /* 0x000fe200078ef80c */
[----:B------:R-:W-:Y:S01]  /*29b0*/  IMAD.WIDE.U32 R8, R20, c[0x0][0x1b8], R8 ;  /* 0x00006e0014087a25 */ /* 0x000fe200078e0008 */
[----:B------:R-:W-:Y:S01]  /*29c0*/  SHF.R.U32.HI R12, RZ, 0x3, R5 ;  /* 0x00000003ff0c7819 */ /* 0x000fe20000011605 */
[----:B------:R-:W-:Y:S01]  /*29d0*/  USHF.L.U32 UR23, UR4, 0x5, URZ ;  /* 0x0000000504177899 */ /* 0x000fe2000800063f */
[C---:B------:R-:W-:Y:S01]  /*29e0*/  @!P6 LEA.HI.X R5, R2.reuse, c[0x0][0x16c], R6, 0x1, P0 ;  /* 0x00005b000205ea11 */ /* 0x040fe200000f0c06 */
[----:B------:R-:W-:Y:S01]  /*29f0*/  UIMAD UR15, UR22, UR25, URZ ;  /* 0x00000019160f72a4 */ /* 0x000fe2000f8e023f */
[----:B------:R-:W-:Y:S01]  /*2a00*/  @!P5 IADD3 R3, P0, R2, UR12, RZ ;  /* 0x0000000c0203dc10 */ /* 0x000fe2000ff1e0ff */
[----:B------:R-:W-:Y:S01]  /*2a10*/  USHF.L.U32 UR31, UR4, 0x4, URZ ;  /* 0x00000004041f7899 */ /* 0x000fe2000800063f */
[----:B------:R-:W-:Y:S01]  /*2a20*/  LEA.HI R19, R19, R0, RZ, 0x3 ;  /* 0x0000000013137211 */ /* 0x000fe200078f18ff */
[----:B------:R1:W-:Y:S01]  /*2a30*/  @!P6 LDGSTS.E.BYPASS.LTC128B.128 [R215+0x8000], [R4.64] ;  /* 0x0800000004d7efae */ /* 0x0003e2000b901d5a */
[----:B------:R-:W-:Y:S01]  /*2a40*/  @!P5 IADD3.X R6, R6, UR7, RZ, P0, !PT ;  /* 0x000000070606dc10 */ /* 0x000fe200087fe4ff */
[----:B------:R-:W-:Y:S01]  /*2a50*/  UIMAD UR14, UR14, UR23, UR15 ;  /* 0x000000170e0e72a4 */ /* 0x000fe2000f8e020f */
[----:B------:R-:W-:Y:S01]  /*2a60*/  @!P5 LEA R2, P0, R3, c[0x0][0x168], 0x1 ;  /* 0x00005a000302da11 */ /* 0x000fe200078008ff */
[----:B------:R1:W-:Y:S01]  /*2a70*/  @!P6 LDGSTS.E.BYPASS.LTC128B.128 [R215+0x9000], [R4.64+0x80] ;  /* 0x0900008004d7efae */ /* 0x0003e2000b901d5a */
[----:B------:R-:W-:Y:S01]  /*2a80*/  LOP3.LUT R13, R19, 0xfffffff8, RZ, 0xc0, !PT ;  /* 0xfffffff8130d7812 */ /* 0x000fe200078ec0ff */
[----:B------:R-:W-:Y:S01]  /*2a90*/  USHF.L.U64.HI UR4, UR4, UR11, UR5 ;  /* 0x0000000b04047299 */ /* 0x000fe20008010205 */
[----:B------:R-:W-:Y:S01]  /*2aa0*/  @!P5 LEA.HI.X R3, R3, c[0x0][0x16c], R6, 0x1, P0 ;  /* 0x00005b000303da11 */ /* 0x000fe200000f0c06 */
[----:B------:R-:W-:Y:S01]  /*2ab0*/  IMAD.MOV.U32 R6, RZ, RZ, R8 ;  /* 0x000000ffff067224 */ /* 0x000fe200078e0008 */
[----:B------:R3:W-:Y:S01]  /*2ac0*/  STL.64 [R1+0x78], R8 ;  /* 0x0000780801007387 */ /* 0x0007e20000100a00 */
[----:B------:R-:W-:Y:S01]  /*2ad0*/  IMAD.IADD R13, R0, 0x1, -R13 ;  /* 0x00000001000d7824 */ /* 0x000fe200078e0a0d */
[----:B------:R-:W-:Y:S01]  /*2ae0*/  LOP3.LUT R12, R18, R12, RZ, 0x3c, !PT ;  /* 0x0000000c120c7212 */ /* 0x000fe200078e3cff */
[----:B------:R-:W-:Y:S01]  /*2af0*/  IMAD R0, R7, c[0x0][0x1b8], RZ ;  /* 0x00006e0007007a24 */ /* 0x000fe200078e02ff */
[----:B------:R2:W-:Y:S01]  /*2b00*/  @!P5 LDGSTS.E.BYPASS.LTC128B.128 [R215+0x8800], [R2.64] ;  /* 0x0880000002d7dfae */ /* 0x0005e2000b901d5a */
[----:B------:R-:W-:Y:S01]  /*2b10*/  IMAD.SHL.U32 R90, R90, 0x2, RZ ;  /* 0x000000025a5a7824 */ /* 0x000fe200078e00ff */
[----:B------:R-:W-:Y:S01]  /*2b20*/  ULDC UR11, c[0x0][0x2e4] ;  /* 0x0000b900000b7ab9 */ /* 0x000fe20000000800 */
[----:B------:R-:W-:Y:S01]  /*2b30*/  IMAD R7, R20, c[0x0][0x1bc], R0 ;  /* 0x00006f0014077a24 */ /* 0x000fe200078e0200 */
[----:B------:R2:W-:Y:S01]  /*2b40*/  @!P5 LDGSTS.E.BYPASS.LTC128B.128 [R215+0x9800], [R2.64+0x80] ;  /* 0x0980008002d7dfae */ /* 0x0005e2000b901d5a */
[----:B------:R-:W-:Y:S01]  /*2b50*/  IMAD.SHL.U32 R0, R13, 0x40, RZ ;  /* 0x000000400d007824 */ /* 0x000fe200078e00ff */
[----:B------:R-:W-:Y:S01]  /*2b60*/  LOP3.LUT R247, R90, 0x6, RZ, 0xc0, !PT ;  /* 0x000000065af77812 */ /* 0x000fe200078ec0ff */
[----:B------:R-:W-:Y:S01]  /*2b70*/  IMAD.IADD R7, R9, 0x1, R7 ;  /* 0x0000000109077824 */ /* 0x000fe200078e0207 */
[----:B------:R-:W0:Y:S01]  /*2b80*/  LDGDEPBAR ;  /* 0x00000000000079af */ /* 0x000e220000000000 */
[----:B------:R-:W-:Y:S01]  /*2b90*/  ULDC UR5, c[0x0][0x2e8] ;  /* 0x0000ba0000057ab9 */ /* 0x000fe20000000800 */
[----:B------:R-:W-:Y:S01]  /*2ba0*/  LOP3.LUT R0, R0, 0x1c0, RZ, 0xc0, !PT ;  /* 0x000001c000007812 */ /* 0x000fe200078ec0ff */
[----:B------:R-:W-:Y:S01]  /*2bb0*/  UIADD3 UR11, UR9, -UR11, -UR10 ;  /* 0x8000000b090b7290 */ /* 0x000fe2000fffe80a */
[----:B------:R4:W-:Y:S01]  /*2bc0*/  STL.64 [R1+0x80], R6 ;  /* 0x0000800601007387 */ /* 0x0009e20000100a00 */
[----:B------:R-:W-:Y:S01]  /*2bd0*/  UIADD3 UR5, UR13, UR5, URZ ;  /* 0x000000050d057290 */ /* 0x000fe2000fffe03f */
[----:B-1----:R-:W-:-:S05]  /*2be0*/  IMAD.SHL.U32 R5, R19, 0x40, RZ ;  /* 0x0000004013057824 */ /* 0x002fca00078e00ff */
[----:B------:R-:W-:-:S05]  /*2bf0*/  LOP3.LUT R85, R5, 0xfffffe00, RZ, 0xc0, !PT ;  /* 0xfffffe0005557812 */ /* 0x000fca00078ec0ff */
[----:B---3--:R-:W-:Y:S02]  /*2c00*/  IMAD R8, R88, 0x400, R85 ;  /* 0x0000040058087824 */ /* 0x008fe400078e0255 */
[----:B--2---:R-:W-:Y:S01]  /*2c10*/  IMAD.SHL.U32 R2, R24, 0x8, RZ ;  /* 0x0000000818027824 */ /* 0x004fe200078e00ff */
[----:B------:R-:W-:-:S04]  /*2c20*/  DEPBAR.LE SB0, 0x0 ;  /* 0x000080000000791a */ /* 0x000fc80000000000 */
[----:B------:R-:W-:Y:S01]  /*2c30*/  BAR.SYNC.DEFER_BLOCKING 0x0 ;  /* 0x0000000000007b1d */ /* 0x000fe20000010000 */
[----:B------:R-:W-:Y:S01]  /*2c40*/  LOP3.LUT R4, R0, 0x8, R2, 0xf8, !PT ;  /* 0x0000000800047812 */ /* 0x000fe200078ef802 */
[----:B------:R-:W-:Y:S01]  /*2c50*/  IMAD.WIDE.U32 R2, R21, UR23, R6 ;  /* 0x0000001715027c25 */ /* 0x000fe2000f8e0006 */
[----:B------:R-:W-:-:S04]  /*2c60*/  SHF.R.U32.HI R0, RZ, 0x3, R0 ;  /* 0x00000003ff007819 */ /* 0x000fc80000011600 */
[----:B------:R-:W-:Y:S02]  /*2c70*/  LOP3.LUT R86, R4, R0, RZ, 0x3c, !PT ;  /* 0x0000000004567212 */ /* 0x000fe400078e3cff */
[----:B------:R-:W-:Y:S02]  /*2c80*/  IADD3 R0, R3, UR14, RZ ;  /* 0x0000000e03007c10 */ /* 0x000fe4000fffe0ff */
[C---:B------:R-:W-:Y:S02]  /*2c90*/  @!P3 LEA R4, P1, R2.reuse, c[0x0][0x170], 0x1 ;  /* 0x00005c000204ba11 */ /* 0x040fe400078208ff */
[C---:B------:R-:W-:Y:S02]  /*2ca0*/  @!P2 IADD3 R3, P0, R2.reuse, UR31, RZ ;  /* 0x0000001f0203ac10 */ /* 0x040fe4000ff1e0ff */
[----:B------:R-:W-:Y:S02]  /*2cb0*/  @!P3 LEA.HI.X R5, R2, c[0x0][0x174], R0, 0x1, P1 ;  /* 0x00005d000205ba11 */ /* 0x000fe400008f0c00 */
[----:B------:R-:W-:Y:S01]  /*2cc0*/  @!P2 IADD3.X R2, R0, UR4, RZ, P0, !PT ;  /* 0x000000040002ac10 */ /* 0x000fe200087fe4ff */
[----:B------:R-:W-:Y:S01]  /*2cd0*/  IMAD R0, R24, 0x200, R12 ;  /* 0x0000020018007824 */ /* 0x000fe200078e020c */
[----:B----4-:R-:W-:-:S03]  /*2ce0*/  @!P2 LEA R6, P0, R3, c[0x0][0x170], 0x1 ;  /* 0x00005c000306aa11 */ /* 0x010fc600078008ff */
        /* <DEDUP_REMOVED lines=8> */
[----:B------:R-:W-:Y:S01]  /*2d70*/  IMAD.MOV.U32 R2, RZ, RZ, 0x20 ;  /* 0x00000020ff027424 */ /* 0x000fe200078e00ff */
        /* <DEDUP_REMOVED lines=16> */
[----:B------:R-:W-:Y:S01]  /*2e80*/  SEL R2, R2, 0xffffffe0, !P2 ;  /* 0xffffffe002027807 */ /* 0x000fe20005000000 */
[----:B------:R-:W-:Y:S01]  /*2e90*/  LDSM.16.M88.4 R28, [R200+0x8800] ;  /* 0x00880000c81c783b */ /* 0x000fe20000000200 */
[----:B------:R-:W-:Y:S01]  /*2ea0*/  R2P PR, R32, 0x6 ;  /* 0x0000000620007804 */ /* 0x000fe20000000000 */
[--C-:B------:R-:W-:Y:S02]  /*2eb0*/  IMAD R204, R3, 0x2, R202.reuse ;  /* 0x0000000203cc7824 */ /* 0x100fe400078e02ca */
[----:B------:R-:W2:Y:S01]  /*2ec0*/  LDSM.16.M88.4 R8, [R202] ;  /* 0x00000000ca08783b */ /* 0x000ea20000000200 */
[----:B------:R-:W-:-:S02]  /*2ed0*/  IMAD R210, R2, 0x2, R202 ;  /* 0x0000000202d27824 */ /* 0x000fc400078e02ca */
[----:B------:R-:W-:Y:S01]  /*2ee0*/  IMAD R209, R2, 0x2, R204 ;  /* 0x0000000202d17824 */ /* 0x000fe200078e02cc */
[----:B-----5:R-:W-:Y:S04]  /*2ef0*/  LDSM.16.M88.4 R12, [R204+0x2000] ;  /* 0x00200000cc0c783b */ /* 0x020fe80000000200 */
        /* <DEDUP_REMOVED lines=8> */
[----:B------:R-:W3:Y:S01]  /*2f80*/  LDSM.16.M88.4 R36, [R211] ;  /* 0x00000000d324783b */ /* 0x000ee20000000200 */
[----:B------:R-:W-:Y:S01]  /*2f90*/  IADD3 R212, R211, 0x1800, RZ ;  /* 0x00001800d3d47810 */ /* 0x000fe20007ffe0ff */
[----:B------:R-:W-:Y:S02]  /*2fa0*/  IMAD.IADD R208, R200, 0x1, R0 ;  /* 0x00000001c8d07824 */ /* 0x000fe400078e0200 */
[----:B------:R-:W4:Y:S01]  /*2fb0*/  LDSM.16.M88.4 R32, [R211+0x800] ;  /* 0x00080000d320783b */ /* 0x000f220000000200 */
[----:B------:R-:W-:Y:S01]  /*2fc0*/  IMAD.IADD R207, R0, 0x1, R211 ;  /* 0x0000000100cf7824 */ /* 0x000fe200078e02d3 */
[----:B------:R-:W-:-:S02]  /*2fd0*/  SHF.R.S32.HI R0, RZ, 0x1f, R84 ;  /* 0x0000001fff007819 */ /* 0x000fc40000011454 */
[----:B------:R-:W5:Y:S02]  /*2fe0*/  LDSM.16.M88.4 R44, [R208+0x8000] ;  /* 0x00800000d02c783b */ /* 0x000f640000000200 */
[----:B------:R-:W-:Y:S02]  /*2ff0*/  LEA.HI R0, R0, R84, RZ, 0x2 ;  /* 0x0000005400007211 */ /* 0x000fe400078f10ff */
[----:B------:R-:W3:Y:S02]  /*3000*/  LDSM.16.M88.4 R60, [R208+0x8800] ;  /* 0x00880000d03c783b */ /* 0x000ee40000000200 */
[----:B------:R-:W-:Y:S02]  /*3010*/  SHF.R.S32.HI R93, RZ, 0x2, R0 ;  /* 0x00000002ff5d7819 */ /* 0x000fe40000011400 */
[----:B------:R-:W0:Y:S01]  /*3020*/  LDGDEPBAR ;  /* 0x00000000000079af */ /* 0x000e220000000000 */
[C---:B--2---:R-:W-:Y:S03]  /*3030*/  HMMA.16816.F32 R64, R8.reuse, R24, RZ ;  /* 0x000000180840723c */ /* 0x044fe600000018ff */
[----:B------:R-:W-:Y:S04]  /*3040*/  STL [R1+0xac], R93 ;  /* 0x0000ac5d01007387 */ /* 0x000fe80000100800 */
[----:B------:R-:W-:Y:S01]  /*3050*/  STL [R1+0x60], R104 ;  /* 0x0000606801007387 */ /* 0x000fe20000100800 */
[----:B------:R-:W-:Y:S08]  /*3060*/  HMMA.16816.F32 R52, R8, R28, RZ ;  /* 0x0000001c0834723c */ /* 0x000ff000000018ff */
[C---:B-1----:R-:W-:Y:S08]  /*3070*/  HMMA.16816.F32 R48, R4.reuse, R24, RZ ;  /* 0x000000180430723c */ /* 0x042ff000000018ff */
[C---:B------:R-:W-:Y:S08]  /*3080*/  HMMA.16816.F32 R56, R4.reuse, R26, RZ ;  /* 0x0000001a0438723c */ /* 0x040ff000000018ff */
[C---:B------:R-:W-:Y:S08]  /*3090*/  HMMA.16816.F32 R40, R4.reuse, R28, RZ ;  /* 0x0000001c0428723c */ /* 0x040ff000000018ff */
[----:B------:R-:W-:Y:S08]  /*30a0*/  HMMA.16816.F32 R4, R4, R30, RZ ;  /* 0x0000001e0404723c */ /* 0x000ff000000018ff */
[C---:B------:R-:W-:Y:S08]  /*30b0*/  HMMA.16816.F32 R24, R8.reuse, R26, RZ ;  /* 0x0000001a0818723c */ /* 0x040ff000000018ff */
[----:B------:R-:W-:Y:S01]  /*30c0*/  HMMA.16816.F32 R72, R8, R30, RZ ;  /* 0x0000001e0848723c */ /* 0x000fe200000018ff */
[----:B------:R-:W1:Y:S07]  /*30d0*/  LDSM.16.M88.4 R8, [R210] ;  /* 0x00000000d208783b */ /* 0x000e6e0000000200 */
[C---:B---3--:R-:W-:Y:S08]  /*30e0*/  HMMA.16816.F32 R48, R12.reuse, R36, R48 ;  /* 0x000000240c30723c */ /* 0x048ff00000001830 */
[C---:B------:R-:W-:Y:S08]  /*30f0*/  HMMA.16816.F32 R56, R12.reuse, R38, R56 ;  /* 0x000000260c38723c */ /* 0x040ff00000001838 */
[C---:B----4-:R-:W-:Y:S01]  /*3100*/  HMMA.16816.F32 R68, R12.reuse, R32, R40 ;  /* 0x000000200c44723c */ /* 0x050fe20000001828 */
[----:B------:R-:W-:Y:S07]  /*3110*/  LDSM.16.M88.4 R40, [R207] ;  /* 0x00000000cf28783b */ /* 0x000fee0000000200 */
[----:B------:R-:W-:Y:S01]  /*3120*/  HMMA.16816.F32 R28, R12, R34, R4 ;  /* 0x000000220c1c723c */ /* 0x000fe20000001804 */
[----:B------:R-:W2:Y:S07]  /*3130*/  LDSM.16.M88.4 R4, [R209+0x2000] ;  /* 0x00200000d104783b */ /* 0x000eae0000000200 */
[C---:B------:R-:W-:Y:S08]  /*3140*/  HMMA.16816.F32 R12, R20.reuse, R36, R64 ;  /* 0x00000024140c723c */ /* 0x040ff00000001840 */
[C---:B------:R-:W-:Y:S01]  /*3150*/  HMMA.16816.F32 R24, R20.reuse, R38, R24 ;  /* 0x000000261418723c */ /* 0x040fe20000001818 */
[----:B------:R-:W3:Y:S07]  /*3160*/  LDSM.16.M88.4 R36, [R207+0x800] ;  /* 0x00080000cf24783b */ /* 0x000eee0000000200 */
[C---:B------:R-:W-:Y:S08]  /*3170*/  HMMA.16816.F32 R80, R20.reuse, R32, R52 ;  /* 0x000000201450723c */ /* 0x040ff00000001834 */
[----:B------:R-:W-:Y:S01]  /*3180*/  HMMA.16816.F32 R32, R20, R34, R72 ;  /* 0x000000221420723c */ /* 0x000fe20000001848 */
[----:B------:R-:W4:Y:S07]  /*3190*/  LDSM.16.M88.4 R20, [R209] ;  /* 0x00000000d114783b */ /* 0x000f2e0000000200 */
[C---:B-----5:R-:W-:Y:S08]  /*31a0*/  HMMA.16816.F32 R48, R16.reuse, R44, R48 ;  /* 0x0000002c1030723c */ /* 0x060ff00000001830 */
[C---:B------:R-:W-:Y:S08]  /*31b0*/  HMMA.16816.F32 R56, R16.reuse, R46, R56 ;  /* 0x0000002e1038723c */ /* 0x040ff00000001838 */
[C---:B------:R-:W-:Y:S08]  /*31c0*/  HMMA.16816.F32 R64, R16.reuse, R60, R68 ;  /* 0x0000003c1040723c */ /* 0x040ff00000001844 */
[----:B------:R-:W-:Y:S01]  /*31d0*/  HMMA.16816.F32 R52, R16, R62, R28 ;  /* 0x0000003e1034723c */ /* 0x000fe2000000181c */
[----:B------:R-:W-:Y:S04]  /*31e0*/  LDSM.16.M88.4 R16, [R202+0x6000] ;  /* 0x00600000ca10783b */ /* 0x000fe80000000200 */
[----:B------:R-:W5:Y:S03]  /*31f0*/  LDSM.16.M88.4 R28, [R200+0x9000] ;  /* 0x00900000c81c783b */ /* 0x000f660000000200 */
[C---:B-1----:R-:W-:Y:S01]  /*3200*/  HMMA.16816.F32 R68, R8.reuse, R44, R12 ;  /* 0x0000002c0844723c */ /* 0x042fe2000000180c */
[----:B------:R-:W1:Y:S07]  /*3210*/  LDSM.16.M88.4 R12, [R202+0x4000] ;  /* 0x00400000ca0c783b */ /* 0x000e6e0000000200 */
[C---:B------:R-:W-:Y:S01]  /*3220*/  HMMA.16816.F32 R76, R8.reuse, R46, R24 ;  /* 0x0000002e084c723c */ /* 0x040fe20000001818 */
[----:B------:R-:W1:Y:S04]  /*3230*/  LDSM.16.M88.4 R24, [R200+0x9800] ;  /* 0x00980000c818783b */ /* 0x000e680000000200 */
[----:B------:R-:W-:Y:S03]  /*3240*/  LDSM.16.M88.4 R44, [R211+0x1000] ;  /* 0x00100000d32c783b */ /* 0x000fe60000000200 */
[C---:B------:R-:W-:Y:S08]  /*3250*/  HMMA.16816.F32 R80, R8.reuse, R60, R80 ;  /* 0x0000003c0850723c */ /* 0x040ff00000001850 */
[----:B------:R-:W-:Y:S08]  /*3260*/  HMMA.16816.F32 R8, R8, R62, R32 ;  /* 0x0000003e0808723c */ /* 0x000ff00000001820 */
[C---:B--2---:R-:W-:Y:S08]  /*3270*/  HMMA.16816.F32 R32, R4.reuse, R40, R48 ;  /* 0x000000280420723c */ /* 0x044ff00000001830 */
[C---:B------:R-:W-:Y:S08]  /*3280*/  HMMA.16816.F32 R48, R4.reuse, R42, R56 ;  /* 0x0000002a0430723c */ /* 0x040ff00000001838 */
[C---:B---3--:R-:W-:Y:S01]  /*3290*/  HMMA.16816.F32 R72, R4.reuse, R36, R64 ;  /* 0x000000240448723c */ /* 0x048fe20000001840 */
[----:B------:R-:W-:Y:S07]  /*32a0*/  LDSM.16.M88.4 R64, [R211+0x1800] ;  /* 0x00180000d340783b */ /* 0x000fee0000000200 */
[----:B------:R-:W-:Y:S01]  /*32b0*/  HMMA.16816.F32 R52, R4, R38, R52 ;  /* 0x000000260434723c */ /* 0x000fe20000001834 */
[----:B------:R-:W2:Y:S07]  /*32c0*/  LDSM.16.M88.4 R4, [R204+0x6000] ;  /* 0x00600000cc04783b */ /* 0x000eae0000000200 */
[C---:B----4-:R-:W-:Y:S08]  /*32d0*/  HMMA.16816.F32 R56, R20.reuse, R40, R68 ;  /* 0x000000281438723c */ /* 0x050ff00000001844 */
[C---:B------:R-:W-:Y:S08]  /*32e0*/  HMMA.16816.F32 R68, R20.reuse, R36, R80 ;  /* 0x000000241444723c */ /* 0x040ff00000001850 */
[C---:B------:R-:W-:Y:S08]  /*32f0*/  HMMA.16816.F32 R60, R20.reuse, R42, R76 ;  /* 0x0000002a143c723c */ /* 0x040ff0000000184c */
[----:B------:R-:W-:Y:S01]  /*3300*/  HMMA.16816.F32 R36, R20, R38, R8 ;  /* 0x000000261424723c */ /* 0x000fe20000001808 */
[----:B------:R-:W3:Y:S07]  /*3310*/  LDSM.16.M88.4 R8, [R204+0x4000] ;  /* 0x00400000cc08783b */ /* 0x000eee0000000200 */
[C---:B-----5:R-:W-:Y:S08]  /*3320*/  HMMA.16816.F32 R20, R16.reuse, R30, R48 ;  /* 0x0000001e1014723c */ /* 0x060ff00000001830 */
[-C--:B------:R-:W-:Y:S08]  /*3330*/  HMMA.16816.F32 R32, R16, R28.reuse, R32 ;  /* 0x0000001c1020723c */ /* 0x080ff00000001820 */
[----:B-1----:R-:W-:Y:S08]  /*3340*/  HMMA.16816.F32 R40, R12, R28, R56 ;  /* 0x0000001c0c28723c */ /* 0x002ff00000001838 */
[----:B------:R-:W-:Y:S08]  /*3350*/  HMMA.16816.F32 R72, R16, R24, R72 ;  /* 0x000000181048723c */ /* 0x000ff00000001848 */
[----:B------:R-:W-:Y:S08]  /*3360*/  HMMA.16816.F32 R28, R12, R30, R60 ;  /* 0x0000001e0c1c723c */ /* 0x000ff0000000183c */
[----:B------:R-:W-:Y:S08]  /*3370*/  HMMA.16816.F32 R16, R16, R26, R52 ;  /* 0x0000001a1010723c */ /* 0x000ff00000001834 */
[C---:B------:R-:W-:Y:S08]  /*3380*/  HMMA.16816.F32 R48, R12.reuse, R24, R68 ;  /* 0x000000180c30723c */ /* 0x040ff00000001844 */
[----:B------:R-:W-:Y:S01]  /*3390*/  HMMA.16816.F32 R56, R12, R26, R36 ;  /* 0x0000001a0c38723c */ /* 0x000fe20000001824 */
[----:B------:R-:W-:Y:S04]  /*33a0*/  LDSM.16.M88.4 R24, [R208+0x9000] ;  /* 0x00900000d018783b */ /* 0x000fe80000000200 */
[----:B------:R-:W-:Y:S03]  /*33b0*/  LDSM.16.M88.4 R12, [R210+0x4000] ;  /* 0x00400000d20c783b */ /* 0x000fe60000000200 */
[C---:B--2---:R-:W-:Y:S01]  /*33c0*/  HMMA.16816.F32 R60, R4.reuse, R46, R20 ;  /* 0x0000002e043c723c */ /* 0x044fe20000001814 */
[----:B------:R-:W1:Y:S07]  /*33d0*/  LDSM.16.M88.4 R20, [R210+0x6000] ;  /* 0x00600000d214783b */ /* 0x000e6e0000000200 */
[-C--:B------:R-:W-:Y:S01]  /*33e0*/  HMMA.16816.F32 R52, R4, R44.reuse, R32 ;  /* 0x0000002c0434723c */ /* 0x080fe20000001820 */
[----:B------:R-:W2:Y:S07]  /*33f0*/  LDSM.16.M88.4 R32, [R208+0x9800] ;  /* 0x00980000d020783b */ /* 0x000eae0000000200 */
[----:B---3--:R-:W-:Y:S08]  /*3400*/  HMMA.16816.F32 R36, R8, R44, R40 ;  /* 0x0000002c0824723c */ /* 0x008ff00000001828 */
[----:B------:R-:W-:Y:S01]  /*3410*/  HMMA.16816.F32 R68, R4, R66, R16 ;  /* 0x000000420444723c */ /* 0x000fe20000001810 */
[----:B------:R-:W-:Y:S07]  /*3420*/  LDSM.16.M88.4 R16, [R209+0x6000] ;  /* 0x00600000d110783b */ /* 0x000fee0000000200 */
[----:B------:R-:W-:Y:S01]  /*3430*/  HMMA.16816.F32 R44, R8, R46, R28 ;  /* 0x0000002e082c723c */ /* 0x000fe2000000181c */
[----:B------:R-:W3:Y:S07]  /*3440*/  LDSM.16.M88.4 R28, [R207+0x1000] ;  /* 0x00100000cf1c783b */ /* 0x000eee0000000200 */
[-C--:B------:R-:W-:Y:S08]  /*3450*/  HMMA.16816.F32 R72, R4, R64.reuse, R72 ;  /* 0x000000400448723c */ /* 0x080ff00000001848 */
[----:B------:R-:W-:Y:S08]  /*3460*/  HMMA.16816.F32 R40, R8, R64, R48 ;  /* 0x000000400828723c */ /* 0x000ff00000001830 */
[----:B-1----:R-:W-:Y:S08]  /*3470*/  HMMA.16816.F32 R4, R20, R24, R52 ;  /* 0x000000181404723c */ /* 0x002ff00000001834 */
[----:B------:R-:W-:Y:S01]  /*3480*/  HMMA.16816.F32 R64, R8, R66, R56 ;  /* 0x000000420840723c */ /* 0x000fe20000001838 */
[----:B------:R-:W1:Y:S07]  /*3490*/  LDSM.16.M88.4 R8, [R209+0x4000] ;  /* 0x00400000d108783b */ /* 0x000e6e0000000200 */
[C---:B--2---:R-:W-:Y:S08]  /*34a0*/  HMMA.16816.F32 R56, R12.reuse, R32, R40 ;  /* 0x000000200c38723c */ /* 0x044ff00000001828 */
[----:B------:R-:W-:Y:S07]  /*34b0*/  HMMA.16816.F32 R36, R12, R24, R36 ;  /* 0x000000180c24723c */ /* 0x000fee0000001824 */
[----:B------:R-:W-:Y:S01]  /*34c0*/  LEA R24, R88, UR8, 0x4 ;  /* 0x0000000858187c11 */ /* 0x000fe2000f8e20ff */
[----:B---3--:R-:W-:Y:S07]  /*34d0*/  HMMA.16816.F32 R40, R16, R28, R4 ;  /* 0x0000001c1028723c */ /* 0x008fee0000001804 */
[----:B------:R-:W-:Y:S01]  /*34e0*/  IMAD.U32 R4, RZ, RZ, UR25 ;  /* 0x00000019ff047e24 */ /* 0x000fe2000f8e00ff */
[----:B------:R-:W-:Y:S03]  /*34f0*/  HMMA.16816.F32 R52, R20, R26, R60 ;  /* 0x0000001a1434723c */ /* 0x000fe6000000183c */
[----:B------:R-:W-:-:S02]  /*3500*/  IMAD R0, R4, 0x20, R247 ;  /* 0x0000002004007824 */ /* 0x000fc400078e02f7 */
[----:B------:R-:W-:-:S03]  /*3510*/  IMAD.IADD R4, R93, 0x1, R24 ;  /* 0x000000015d047824 */ /* 0x000fc600078e0218 */
[----:B------:R-:W-:Y:S01]  /*3520*/  HMMA.16816.F32 R48, R12, R26, R44 ;  /* 0x0000001a0c30723c */ /* 0x000fe2000000182c */
[----:B------:R-:W-:Y:S02]  /*3530*/  IADD3 R5, R0, 0x1, RZ ;  /* 0x0000000100057810 */ /* 0x000fe40007ffe0ff */
[C---:B------:R-:W-:Y:S02]  /*3540*/  IADD3 R24, R4.reuse, UR11, RZ ;  /* 0x0000000b04187c10 */ /* 0x040fe4000fffe0ff */
[C---:B------:R-:W-:Y:S02]  /*3550*/  IADD3 R25, R4.reuse, UR5, RZ ;  /* 0x0000000504197c10 */ /* 0x040fe4000fffe0ff */
[C---:B------:R-:W-:Y:S01]  /*3560*/  IADD3 R7, R4.reuse, 0x8, RZ ;  /* 0x0000000804077810 */ /* 0x040fe20007ffe0ff */
[----:B-1----:R-:W-:Y:S01]  /*3570*/  HMMA.16816.F32 R36, R8, R28, R36 ;  /* 0x0000001c0824723c */ /* 0x002fe20000001824 */
[C---:B------:R-:W-:Y:S02]  /*3580*/  IADD3 R6, R4.reuse, 0x40, RZ ;  /* 0x0000004004067810 */ /* 0x040fe40007ffe0ff */
[----:B------:R-:W-:-:S02]  /*3590*/  IADD3 R4, R4, 0x48, RZ ;  /* 0x0000004804047810 */ /* 0x000fc40007ffe0ff */
[----:B------:R-:W-:Y:S02]  /*35a0*/  IMNMX R219, RZ, R24, !PT ;  /* 0x00000018ffdb7217 */ /* 0x000fe40007800200 */
[----:B------:R-:W-:Y:S01]  /*35b0*/  IMNMX R223, R25, UR9, PT ;  /* 0x0000000919df7c17 */ /* 0x000fe2000b800200 */
[----:B------:R-:W-:Y:S01]  /*35c0*/  HMMA.16816.F32 R60, R20, R32, R72 ;  /* 0x00000020143c723c */ /* 0x000fe20000001848 */
[----:B------:R-:W-:Y:S02]  /*35d0*/  IADD3 R24, R7, UR11, RZ ;  /* 0x0000000b07187c10 */ /* 0x000fe4000fffe0ff */
[----:B------:R-:W-:Y:S02]  /*35e0*/  IADD3 R25, R6, UR11, RZ ;  /* 0x0000000b06197c10 */ /* 0x000fe4000fffe0ff */
[----:B------:R-:W-:Y:S02]  /*35f0*/  IADD3 R26, R4, UR11, RZ ;  /* 0x0000000b041a7c10 */ /* 0x000fe4000fffe0ff */
[----:B------:R-:W-:Y:S01]  /*3600*/  IMNMX R218, RZ, R24, !PT ;  /* 0x00000018ffda7217 */ /* 0x000fe20007800200 */
[----:B------:R-:W-:Y:S01]  /*3610*/  HMMA.16816.F32 R44, R16, R30, R52 ;  /* 0x0000001e102c723c */ /* 0x000fe20000001834 */
[----:B------:R-:W-:-:S02]  /*3620*/  IMNMX R217, RZ, R25, !PT ;  /* 0x00000019ffd97217 */ /* 0x000fc40007800200 */
[----:B------:R-:W-:Y:S02]  /*3630*/  IMNMX R216, RZ, R26, !PT ;  /* 0x0000001affd87217 */ /* 0x000fe40007800200 */
[----:B------:R-:W1:Y:S01]  /*3640*/  LDSM.16.M88.4 R24, [R207+0x1800] ;  /* 0x00180000cf18783b */ /* 0x000e620000000200 */
[----:B------:R-:W-:Y:S01]  /*3650*/  ISETP.GE.AND P6, PT, R0, R223, PT ;  /* 0x000000df0000720c */ /* 0x000fe20003fc6270 */
[----:B------:R-:W-:-:S04]  /*3660*/  DEPBAR.LE SB0, 0x0 ;  /* 0x000080000000791a */ /* 0x000fc80000000000 */
[----:B------:R-:W-:Y:S01]  /*3670*/  IADD3 R6, R6, UR5, RZ ;  /* 0x0000000506067c10 */ /* 0x000fe2000fffe0ff */
[----:B------:R-:W-:Y:S01]  /*3680*/  HMMA.16816.F32 R28, R8, R30, R48 ;  /* 0x0000001e081c723c */ /* 0x000fe20000001830 */
[----:B------:R-:W-:Y:S01]  /*3690*/  IADD3 R4, R4, UR5, RZ ;  /* 0x0000000504047c10 */ /* 0x000fe2000fffe0ff */
[----:B------:R-:W-:Y:S01]  /*36a0*/  BAR.SYNC.DEFER_BLOCKING 0x0 ;  /* 0x0000000000007b1d */ /* 0x000fe20000010000 */
[----:B------:R-:W-:Y:S02]  /*36b0*/  ISETP.LT.OR P6, PT, R0, R219, P6 ;  /* 0x000000db0000720c */ /* 0x000fe400037c1670 */
[----:B------:R-:W-:Y:S02]  /*36c0*/  IMNMX R221, R6, UR9, PT ;  /* 0x0000000906dd7c17 */ /* 0x000fe4000b800200 */
[----:B------:R-:W-:Y:S01]  /*36d0*/  IMNMX R220, R4, UR9, PT ;  /* 0x0000000904dc7c17 */ /* 0x000fe2000b800200 */
[----:B------:R-:W-:Y:S01]  /*36e0*/  HMMA.16816.F32 R20, R20, R34, R68 ;  /* 0x000000221414723c */ /* 0x000fe20000001844 */
[----:B------:R-:W-:-:S02]  /*36f0*/  IADD3 R7, R7, UR5, RZ ;  /* 0x0000000507077c10 */ /* 0x000fc4000fffe0ff */
[----:B------:R-:W-:Y:S02]  /*3700*/  FSEL R33, R36, -INF , !P6 ;  /* 0xff80000024217808 */ /* 0x000fe40007000000 */
[CC--:B------:R-:W-:Y:S02]  /*3710*/  ISETP.GE.AND P4, PT, R5.reuse, R221.reuse, PT ;  /* 0x000000dd0500720c */ /* 0x0c0fe40003f86270 */
[-C--:B------:R-:W-:Y:S01]  /*3720*/  ISETP.GE.AND P0, PT, R5, R220.reuse, PT ;  /* 0x000000dc0500720c */ /* 0x080fe20003f06270 */
[----:B------:R-:W-:Y:S01]  /*3730*/  HMMA.16816.F32 R12, R12, R34, R64 ;  /* 0x000000220c0c723c */ /* 0x000fe20000001840 */
[C---:B------:R-:W-:Y:S02]  /*3740*/  ISETP.GE.AND P2, PT, R0.reuse, R221, PT ;  /* 0x000000dd0000720c */ /* 0x040fe40003f46270 */
[----:B------:R-:W-:Y:S02]  /*3750*/  ISETP.GE.AND P6, PT, R0, R220, PT ;  /* 0x000000dc0000720c */ /* 0x000fe40003fc6270 */
[----:B------:R-:W-:-:S02]  /*3760*/  IMNMX R222, R7, UR9, PT ;  /* 0x0000000907de7c17 */ /* 0x000fc4000b800200 */
[CC--:B------:R-:W-:Y:S02]  /*3770*/  ISETP.LT.OR P4, PT, R5.reuse, R217.reuse, P4 ;  /* 0x000000d90500720c */ /* 0x0c0fe40002781670 */
[CC--:B------:R-:W-:Y:S02]  /*3780*/  ISETP.LT.OR P0, PT, R5.reuse, R216.reuse, P0 ;  /* 0x000000d80500720c */ /* 0x0c0fe40000701670 */
[C---:B------:R-:W-:Y:S02]  /*3790*/  ISETP.LT.OR P2, PT, R0.reuse, R217, P2 ;  /* 0x000000d90000720c */ /* 0x040fe40001741670 */
[----:B------:R-:W-:Y:S02]  /*37a0*/  ISETP.LT.OR P6, PT, R0, R216, P6 ;  /* 0x000000d80000720c */ /* 0x000fe400037c1670 */
[C---:B------:R-:W-:Y:S02]  /*37b0*/  ISETP.GE.AND P5, PT, R5.reuse, R223, PT ;  /* 0x000000df0500720c */ /* 0x040fe40003fa6270 */
[----:B------:R-:W-:-:S02]  /*37c0*/  ISETP.GE.AND P3, PT, R5, R222, PT ;  /* 0x000000de0500720c */ /* 0x000fc40003f66270 */
[----:B------:R-:W-:Y:S02]  /*37d0*/  ISETP.GE.AND P1, PT, R0, R222, PT ;  /* 0x000000de0000720c */ /* 0x000fe40003f26270 */
[----:B------:R-:W-:Y:S02]  /*37e0*/  FSEL R73, R40, -INF , !P2 ;  /* 0xff80000028497808 */ /* 0x000fe40005000000 */
[----:B------:R-:W-:Y:S02]  /*37f0*/  FSEL R75, R42, -INF , !P6 ;  /* 0xff8000002a4b7808 */ /* 0x000fe40007000000 */
[----:B------:R-:W-:Y:S02]  /*3800*/  FSEL R72, R41, -INF , !P4 ;  /* 0xff80000029487808 */ /* 0x000fe40006000000 */
[----:B------:R-:W-:Y:S02]  /*3810*/  FSEL R74, R43, -INF , !P0 ;  /* 0xff8000002b4a7808 */ /* 0x000fe40004000000 */
[----:B-1----:R-:W-:Y:S01]  /*3820*/  HMMA.16816.F32 R40, R8, R24, R56 ;  /* 0x000000180828723c */ /* 0x002fe20000001838 */
[----:B------:R-:W-:-:S02]  /*3830*/  ISETP.LT.OR P5, PT, R5, R219, P5 ;  /* 0x000000db0500720c */ /* 0x000fc40002fa1670 */
[-C--:B------:R-:W-:Y:S02]  /*3840*/  ISETP.LT.OR P3, PT, R5, R218.reuse, P3 ;  /* 0x000000da0500720c */ /* 0x080fe40001f61670 */
[C---:B------:R-:W-:Y:S02]  /*3850*/  ISETP.LT.OR P1, PT, R0.reuse, R218, P1 ;  /* 0x000000da0000720c */ /* 0x040fe40000f21670 */
[C---:B------:R-:W-:Y:S01]  /*3860*/  IADD3 R4, R0.reuse, 0x8, RZ ;  /* 0x0000000800047810 */ /* 0x040fe20007ffe0ff */
[----:B------:R-:W-:Y:S01]  /*3870*/  HMMA.16816.F32 R8, R8, R26, R12 ;  /* 0x0000001a0808723c */ /* 0x000fe2000000180c */
[----:B------:R-:W-:Y:S02]  /*3880*/  IADD3 R5, R0, 0x9, RZ ;  /* 0x0000000900057810 */ /* 0x000fe40007ffe0ff */
[----:B------:R-:W-:Y:S02]  /*3890*/  FSEL R49, R38, -INF , !P1 ;  /* 0xff80000026317808 */ /* 0x000fe40004800000 */
[----:B------:R-:W-:-:S02]  /*38a0*/  ISETP.GE.AND P4, PT, R4, R220, PT ;  /* 0x000000dc0400720c */ /* 0x000fc40003f86270 */
        /* <DEDUP_REMOVED lines=15> */
[----:B------:R-:W-:Y:S02]  /*39a0*/  ISETP.GE.AND P3, PT, R5, R222, PT ;  /* 0x000000de0500720c */ /* 0x000fe40003f66270 */
[----:B------:R-:W-:Y:S02]  /*39b0*/  FSEL R28, R28, -INF , !P1 ;  /* 0xff8000001c1c7808 */ /* 0x000fe40004800000 */
[----:B------:R-:W-:Y:S02]  /*39c0*/  FSEL R25, R30, -INF , !P2 ;  /* 0xff8000001e197808 */ /* 0x000fe40005000000 */
[----:B------:R-:W-:Y:S02]  /*39d0*/  FSEL R56, R44, -INF , !P6 ;  /* 0xff8000002c387808 */ /* 0x000fe40007000000 */
[----:B------:R-:W-:-:S02]  /*39e0*/  FSEL R46, R45, -INF , !P0 ;  /* 0xff8000002d2e7808 */ /* 0x000fc40004000000 */
[CC--:B------:R-:W-:Y:S02]  /*39f0*/  ISETP.GE.AND P5, PT, R5.reuse, R223.reuse, PT ;  /* 0x000000df0500720c */ /* 0x0c0fe40003fa6270 */
[----:B------:R-:W-:Y:S02]  /*3a00*/  ISETP.GE.AND P1, PT, R5, R220, PT ;  /* 0x000000dc0500720c */ /* 0x000fe40003f26270 */
[C---:B------:R-:W-:Y:S02]  /*3a10*/  ISETP.GE.AND P2, PT, R4.reuse, R223, PT ;  /* 0x000000df0400720c */ /* 0x040fe40003f46270 */
[C---:B------:R-:W-:Y:S02]  /*3a20*/  ISETP.GE.AND P6, PT, R4.reuse, R222, PT ;  /* 0x000000de0400720c */ /* 0x040fe40003fc6270 */
[C---:B------:R-:W-:Y:S02]  /*3a30*/  ISETP.GE.AND P4, PT, R4.reuse, R221, PT ;  /* 0x000000dd0400720c */ /* 0x040fe40003f86270 */
[----:B------:R-:W-:-:S02]  /*3a40*/  ISETP.GE.AND P0, PT, R4, R220, PT ;  /* 0x000000dc0400720c */ /* 0x000fc40003f06270 */
[C---:B------:R-:W-:Y:S02]  /*3a50*/  ISETP.LT.OR P3, PT, R5.reuse, R218, P3 ;  /* 0x000000da0500720c */ /* 0x040fe40001f61670 */
[CC--:B------:R-:W-:Y:S02]  /*3a60*/  ISETP.LT.OR P5, PT, R5.reuse, R219.reuse, P5 ;  /* 0x000000db0500720c */ /* 0x0c0fe40002fa1670 */
        /* <DEDUP_REMOVED lines=26> */
[----:B------:R-:W-:Y:S02]  /*3c10*/  FSEL R22, R43, -INF , !P5 ;  /* 0xff8000002b167808 */ /* 0x000fe40006800000 */
[----:B------:R-:W-:-:S02]  /*3c20*/  ISETP.LT.OR P0, PT, R0, R216, P0 ;  /* 0x000000d80000720c */ /* 0x000fc40000701670 */
[----:B------:R-:W-:Y:S02]  /*3c30*/  FSEL R30, R42, -INF , !P6 ;  /* 0xff8000002a1e7808 */ /* 0x000fe40007000000 */
[----:B------:R-:W-:Y:S02]  /*3c40*/  FSEL R41, R19, -INF , !P0 ;  /* 0xff80000013297808 */ /* 0x000fe40004000000 */
[----:B------:R-:W-:Y:S02]  /*3c50*/  PLOP3.LUT P0, PT, PT, PT, UP0, 0x80, 0x0 ;  /* 0x000000000000781c */ /* 0x000fe40003f0f008 */
[----:B------:R-:W-:Y:S02]  /*3c60*/  FSEL R44, R36, -INF , !P4 ;  /* 0xff800000242c7808 */ /* 0x000fe40006000000 */
[----:B------:R-:W-:Y:S02]  /*3c70*/  ISETP.GE.AND P1, PT, R4, R220, PT ;  /* 0x000000dc0400720c */ /* 0x000fe40003f26270 */
[----:B------:R-:W-:-:S02]  /*3c80*/  FSEL R40, R37, -INF , !P3 ;  /* 0xff80000025287808 */ /* 0x000fc40005800000 */
[----:B------:R-:W-:Y:S02]  /*3c90*/  FSEL R43, R39, -INF , !P2 ;  /* 0xff800000272b7808 */ /* 0x000fe40005000000 */
[CC--:B------:R-:W-:Y:S02]  /*3ca0*/  ISETP.GE.AND P6, PT, R4.reuse, R223.reuse, PT ;  /* 0x000000df0400720c */ /* 0x0c0fe40003fc6270 */
[-C--:B------:R-:W-:Y:S02]  /*3cb0*/  ISETP.GE.AND P4, PT, R4, R222.reuse, PT ;  /* 0x000000de0400720c */ /* 0x080fe40003f86270 */
[C---:B------:R-:W-:Y:S02]  /*3cc0*/  ISETP.GE.AND P5, PT, R0.reuse, R223, PT ;  /* 0x000000df0000720c */ /* 0x040fe40003fa6270 */
[C---:B------:R-:W-:Y:S02]  /*3cd0*/  ISETP.GE.AND P3, PT, R0.reuse, R222, PT ;  /* 0x000000de0000720c */ /* 0x040fe40003f66270 */
[----:B------:R-:W-:-:S02]  /*3ce0*/  ISETP.GE.AND P2, PT, R0, R221, PT ;  /* 0x000000dd0000720c */ /* 0x000fc40003f46270 */
[C---:B------:R-:W-:Y:S02]  /*3cf0*/  ISETP.LT.OR P1, PT, R4.reuse, R216, P1 ;  /* 0x000000d80400720c */ /* 0x040fe40000f21670 */
[CC--:B------:R-:W-:Y:S02]  /*3d00*/  ISETP.LT.OR P6, PT, R4.reuse, R219.reuse, P6 ;  /* 0x000000db0400720c */ /* 0x0c0fe400037c1670 */
[-C--:B------:R-:W-:Y:S02]  /*3d10*/  ISETP.LT.OR P4, PT, R4, R218.reuse, P4 ;  /* 0x000000da0400720c */ /* 0x080fe40002781670 */
[C---:B------:R-:W-:Y:S02]  /*3d20*/  ISETP.LT.OR P5, PT, R0.reuse, R219, P5 ;  /* 0x000000db0000720c */ /* 0x040fe40002fa1670 */
[C---:B------:R-:W-:Y:S02]  /*3d30*/  ISETP.LT.OR P3, PT, R0.reuse, R218, P3 ;  /* 0x000000da0000720c */ /* 0x040fe40001f61670 */
[----:B------:R-:W-:Y:S01]  /*3d40*/  ISETP.LT.OR P2, PT, R0, R217, P2 ;  /* 0x000000d90000720c */ /* 0x000fe20001741670 */
[----:B------:R-:W-:Y:S01]  /*3d50*/  IMAD.IADD R0, R85, 0x1, R86 ;  /* 0x0000000155007824 */ /* 0x000fe200078e0256 */
[----:B------:R-:W-:-:S02]  /*3d60*/  FSEL R42, R18, -INF , !P1 ;  /* 0xff800000122a7808 */ /* 0x000fc40004800000 */
[----:B------:R-:W-:Y:S02]  /*3d70*/  FSEL R26, R17, -INF , !P2 ;  /* 0xff800000111a7808 */ /* 0x000fe40005000000 */
[----:B------:R-:W-:Y:S02]  /*3d80*/  FSEL R19, R8, -INF , !P6 ;  /* 0xff80000008137808 */ /* 0x000fe40007000000 */
        /* <DEDUP_REMOVED lines=25> */
.L_x_1858:
[----:B------:R-:W-:Y:S01]  /*3f20*/  FMNMX.FTZ R136, R33, R32, !PT ;  /* 0x0000002021887209 */ /* 0x000fe20007810000 */
[----:B------:R-:W-:Y:S01]  /*3f30*/  IMAD.WIDE.U32 R244, R104, -0x326172a9, RZ ;  /* 0xcd9e8d5768f47825 */ /* 0x000fe200078e00ff */
[----:B-1----:R-:W-:Y:S01]  /*3f40*/  FMNMX.FTZ R4, R49, R48, !PT ;  /* 0x0000003031047209 */ /* 0x002fe20007810000 */
        /* <DEDUP_REMOVED lines=22> */
[----:B------:R-:W-:Y:S01]  /*40b0*/  UIADD3 UR8, UR28, 0x1715609d, URZ ;  /* 0x1715609d1c087890 */ /* 0x000fe2000fffe03f */
[----:B------:R-:W-:Y:S01]  /*40c0*/  FMNMX.FTZ R4, R20, R4, !PT ;  /* 0x0000000414047209 */ /* 0x000fe20007810000 */
[--C-:B------:R-:W-:Y:S01]  /*40d0*/  IMAD R203, R3, 0x2, R201.reuse ;  /* 0x0000000203cb7824 */ /* 0x100fe200078e02c9 */
[----:B------:R-:W-:Y:S01]  /*40e0*/  LOP3.LUT R88, R89, UR28, RZ, 0x3c, !PT ;  /* 0x0000001c59587c12 */ /* 0x000fe2000f8e3cff */
[----:B------:R-:W1:Y:S01]  /*40f0*/  SHFL.BFLY PT, R5, R136, 0x2, 0x1f ;  /* 0x0c401f0088057f89 */ /* 0x000e6200000e0000 */
[----:B------:R-:W-:Y:S01]  /*4100*/  IMAD R206, R2, 0x2, R201 ;  /* 0x0000000202ce7824 */ /* 0x000fe200078e02c9 */
[----:B------:R-:W-:Y:S01]  /*4110*/  IADD3 R89, R104, 0x4, RZ ;  /* 0x0000000468597810 */ /* 0x000fe20007ffe0ff */
[----:B------:R-:W-:Y:S01]  /*4120*/  IMAD R205, R2, 0x2, R203 ;  /* 0x0000000202cd7824 */ /* 0x000fe200078e02cb */
[----:B------:R-:W2:Y:S01]  /*4130*/  SHFL.BFLY PT, R135, R4, 0x2, 0x1f ;  /* 0x0c401f0004877f89 */ /* 0x000ea200000e0000 */
[----:B------:R-:W-:-:S02]  /*4140*/  LOP3.LUT R6, R245, R88, RZ, 0x3c, !PT ;  /* 0x00000058f5067212 */ /* 0x000fc400078e3cff */
[----:B------:R-:W-:Y:S01]  /*4150*/  IMAD.WIDE.U32 R234, R89, -0x326172a9, RZ ;  /* 0xcd9e8d5759ea7825 */ /* 0x000fe200078e00ff */
[----:B------:R-:W-:Y:S03]  /*4160*/  LDSM.16.MT88.4 R148, [R201+0xa000] ;  /* 0x00a00000c994783b */ /* 0x000fe60000004200 */
[----:B------:R-:W-:Y:S01]  /*4170*/  IMAD.WIDE.U32 R248, R6, -0x2daee0ad, RZ ;  /* 0xd2511f5306f87825 */ /* 0x000fe200078e00ff */
[----:B------:R-:W-:Y:S01]  /*4180*/  LDSM.16.MT88.4 R164, [R203+0xa000] ;  /* 0x00a00000cba4783b */ /* 0x000fe20000004200 */
[----:B------:R-:W-:-:S03]  /*4190*/  LOP3.LUT R232, R235, R88, RZ, 0x3c, !PT ;  /* 0x00000058ebe87212 */ /* 0x000fc600078e3cff */
[----:B------:R-:W-:Y:S04]  /*41a0*/  LDSM.16.MT88.4 R60, [R206+0xa000] ;  /* 0x00a00000ce3c783b */ /* 0x000fe80000004200 */
[----:B------:R-:W-:Y:S01]  /*41b0*/  LDSM.16.MT88.4 R76, [R205+0xa000] ;  /* 0x00a00000cd4c783b */ /* 0x000fe20000004200 */
[----:B-1----:R-:W-:Y:S01]  /*41c0*/  FMNMX.FTZ R136, R136, R5, !PT ;  /* 0x0000000588887209 */ /* 0x002fe20007810000 */
[----:B------:R-:W-:Y:S02]  /*41d0*/  IMAD.U32 R5, RZ, RZ, UR29 ;  /* 0x0000001dff057e24 */ /* 0x000fe4000f8e00ff */
[----:B------:R-:W-:Y:S01]  /*41e0*/  LDSM.16.MT88.4 R92, [R201+0xb000] ;  /* 0x00b00000c95c783b */ /* 0x000fe20000004200 */
[----:B--2---:R-:W-:-:S03]  /*41f0*/  FMNMX.FTZ R135, R135, R4, !PT ;  /* 0x0000000487877209 */ /* 0x004fc60007810000 */
[----:B------:R-:W1:Y:S01]  /*4200*/  SHFL.BFLY PT, R7, R136, 0x1, 0x1f ;  /* 0x0c201f0088077f89 */ /* 0x000e6200000e0000 */
[----:B------:R-:W-:Y:S02]  /*4210*/  LOP3.LUT R5, R91, UR25, R5, 0x96, !PT ;  /* 0x000000195b057c12 */ /* 0x000fe4000f8e9605 */
[----:B------:R-:W-:Y:S01]  /*4220*/  LOP3.LUT R4, R249, UR15, R90, 0x96, !PT ;  /* 0x0000000ff9047c12 */ /* 0x000fe2000f8e965a */
[----:B------:R-:W2:Y:S02]  /*4230*/  SHFL.BFLY PT, R10, R135, 0x1, 0x1f ;  /* 0x0c201f00870a7f89 */ /* 0x000ea400000e0000 */
[----:B------:R-:W-:Y:S02]  /*4240*/  IMAD.WIDE.U32 R58, R5, -0x326172a9, RZ ;  /* 0xcd9e8d57053a7825 */ /* 0x000fe400078e00ff */
[----:B------:R-:W3:Y:S02]  /*4250*/  LDSM.16.MT88.4 R224, [R203+0xb000] ;  /* 0x00b00000cbe0783b */ /* 0x000ee40000004200 */
[----:B------:R-:W-:Y:S01]  /*4260*/  IMAD.WIDE.U32 R250, R4, -0x326172a9, RZ ;  /* 0xcd9e8d5704fa7825 */ /* 0x000fe200078e00ff */
[----:B------:R-:W-:Y:S01]  /*4270*/  LOP3.LUT R4, R59, UR16, R244, 0x96, !PT ;  /* 0x000000103b047c12 */ /* 0x000fe2000f8e96f4 */
[----:B------:R-:W4:Y:S03]  /*4280*/  LDSM.16.MT88.4 R108, [R206+0xb000] ;  /* 0x00b00000ce6c783b */ /* 0x000f260000004200 */
[----:B------:R-:W-:Y:S01]  /*4290*/  LOP3.LUT R6, R251, UR14, R58, 0x96, !PT ;  /* 0x0000000efb067c12 */ /* 0x000fe2000f8e963a */
[----:B------:R-:W-:Y:S01]  /*42a0*/  IMAD.WIDE.U32 R4, R4, -0x2daee0ad, RZ ;  /* 0xd2511f5304047825 */ /* 0x000fe200078e00ff */
[----:B------:R-:W5:Y:S04]  /*42b0*/  LDSM.16.MT88.4 R196, [R205+0xb000] ;  /* 0x00b00000cdc4783b */ /* 0x000f680000004200 */
[----:B------:R-:W-:Y:S01]  /*42c0*/  LOP3.LUT R5, R5, UR13, R248, 0x96, !PT ;  /* 0x0000000d05057c12 */ /* 0x000fe2000f8e96f8 */
[----:B------:R-:W-:Y:S01]  /*42d0*/  LDSM.16.MT88.4 R180, [R203+0xa800] ;  /* 0x00a80000cbb4783b */ /* 0x000fe20000004200 */
[----:B-1----:R-:W-:Y:S01]  /*42e0*/  FMNMX.FTZ R136, R136, R7, !PT ;  /* 0x0000000788887209 */ /* 0x002fe20007810000 */
[----:B------:R-:W-:-:S02]  /*42f0*/  IMAD.WIDE.U32 R6, R6, -0x2daee0ad, RZ ;  /* 0xd2511f5306067825 */ /* 0x000fc400078e00ff */
[----:B------:R-:W-:Y:S01]  /*4300*/  LDSM.16.MT88.4 R188, [R205+0xa800] ;  /* 0x00a80000cdbc783b */ /* 0x000fe20000004200 */
[C---:B------:R-:W-:Y:S01]  /*4310*/  FSETP.NEU.FTZ.AND P1, PT, R136.reuse, -INF , PT ;  /* 0xff8000008800780b */ /* 0x040fe20003f3d000 */
[----:B------:R-:W-:Y:S01]  /*4320*/  FMUL.FTZ R9, R136, c[0x0][0x23c] ;  /* 0x00008f0088097a20 */ /* 0x000fe20000410000 */
[----:B------:R-:W-:Y:S01]  /*4330*/  LOP3.LUT R7, R7, UR11, R4, 0x96, !PT ;  /* 0x0000000b07077c12 */ /* 0x000fe2000f8e9604 */
[----:B------:R-:W-:Y:S01]  /*4340*/  IMAD.WIDE.U32 R4, R5, -0x326172a9, RZ ;  /* 0xcd9e8d5705047825 */ /* 0x000fe200078e00ff */
[----:B--2---:R-:W-:Y:S01]  /*4350*/  FMNMX.FTZ R135, R135, R10, !PT ;  /* 0x0000000a87877209 */ /* 0x004fe20007810000 */
[----:B------:R-:W-:Y:S01]  /*4360*/  LDSM.16.MT88.4 R176, [R201+0xb800] ;  /* 0x00b80000c9b0783b */ /* 0x000fe20000004200 */
[----:B------:R-:W-:Y:S01]  /*4370*/  FSEL R9, R9, RZ, P1 ;  /* 0x000000ff09097208 */ /* 0x000fe20000800000 */
[----:B------:R-:W-:Y:S01]  /*4380*/  IMAD.WIDE.U32 R16, R7, -0x326172a9, RZ ;  /* 0xcd9e8d5707107825 */ /* 0x000fe200078e00ff */
[----:B------:R-:W-:Y:S01]  /*4390*/  LOP3.LUT R5, R5, UR12, R250, 0x96, !PT ;  /* 0x0000000c05057c12 */ /* 0x000fe2000f8e96fa */
[----:B------:R-:W-:Y:S01]  /*43a0*/  LDSM.16.MT88.4 R172, [R203+0xb800] ;  /* 0x00b80000cbac783b */ /* 0x000fe20000004200 */
[----:B------:R-:W-:Y:S01]  /*43b0*/  FSETP.NEU.FTZ.AND P1, PT, R135, -INF , PT ;  /* 0xff8000008700780b */ /* 0x000fe20003f3d000 */
[--C-:B------:R-:W-:Y:S01]  /*43c0*/  FFMA.FTZ R8, R33, c[0x0][0x23c], -R9.reuse ;  /* 0x00008f0021087a23 */ /* 0x100fe20000010809 */
[----:B------:R-:W-:Y:S01]  /*43d0*/  LOP3.LUT R10, R17, UR10, R4, 0x96, !PT ;  /* 0x0000000a110a7c12 */ /* 0x000fe2000f8e9604 */
[----:B------:R-:W-:Y:S01]  /*43e0*/  IMAD.WIDE.U32 R4, R5, -0x2daee0ad, RZ ;  /* 0xd2511f5305047825 */ /* 0x000fe200078e00ff */
[----:B------:R-:W-:Y:S01]  /*43f0*/  LDSM.16.MT88.4 R184, [R206+0xb800] ;  /* 0x00b80000ceb8783b */ /* 0x000fe20000004200 */
[----:B------:R1:W-:Y:S02]  /*4400*/  MUFU.EX2 R243, R8 ;  /* 0x0000000800f37308 */ /* 0x0003e40000000800 */
[----:B------:R-:W-:Y:S01]  /*4410*/  IMAD.WIDE.U32 R14, R10, -0x2daee0ad, RZ ;  /* 0xd2511f530a0e7825 */ /* 0x000fe200078e00ff */
[----:B------:R-:W-:Y:S01]  /*4420*/  LOP3.LUT R6, R5, UR9, R6, 0x96, !PT ;  /* 0x0000000905067c12 */ /* 0x000fe2000f8e9606 */
[----:B------:R-:W-:Y:S02]  /*4430*/  LDSM.16.MT88.4 R192, [R205+0xb800] ;  /* 0x00b80000cdc0783b */ /* 0x000fe40000004200 */
[--C-:B------:R-:W-:Y:S01]  /*4440*/  FFMA.FTZ R7, R28, c[0x0][0x23c], -R9.reuse ;  /* 0x00008f001c077a23 */ /* 0x100fe20000010809 */
[----:B------:R-:W-:Y:S01]  /*4450*/  LOP3.LUT R4, R15, UR7, R4, 0x96, !PT ;  /* 0x000000070f047c12 */ /* 0x000fe2000f8e9604 */
[----:B------:R-:W-:Y:S01]  /*4460*/  IMAD.WIDE.U32 R12, R6, -0x326172a9, RZ ;  /* 0xcd9e8d57060c7825 */ /* 0x000fe200078e00ff */
[----:B------:R-:W-:Y:S01]  /*4470*/  STL [R1+0x64], R88 ;  /* 0x0000645801007387 */ /* 0x000fe20000100800 */
[----:B------:R2:W-:Y:S02]  /*4480*/  MUFU.EX2 R241, R7 ;  /* 0x0000000700f17308 */ /* 0x0005e40000000800 */
[----:B------:R-:W-:Y:S01]  /*4490*/  IMAD.WIDE.U32 R4, R4, -0x326172a9, RZ ;  /* 0xcd9e8d5704047825 */ /* 0x000fe200078e00ff */
[----:B------:R-:W-:Y:S03]  /*44a0*/  STL.64 [R1+0x10], R90 ;  /* 0x0000105a01007387 */ /* 0x000fe60000100a00 */
[--C-:B-1----:R-:W-:Y:S01]  /*44b0*/  FFMA.FTZ R8, R32, c[0x0][0x23c], -R9.reuse ;  /* 0x00008f0020087a23 */ /* 0x102fe20000010809 */
[C---:B------:R-:W-:Y:S01]  /*44c0*/  LOP3.LUT R3, R4.reuse, 0xffff, RZ, 0xc0, !PT ;  /* 0x0000ffff04037812 */ /* 0x040fe200078ec0ff */
[----:B------:R-:W-:Y:S01]  /*44d0*/  LDSM.16.MT88.4 R32, [R206+0xa800] ;  /* 0x00a80000ce20783b */ /* 0x000fe20000004200 */
[----:B------:R-:W-:Y:S01]  /*44e0*/  LOP3.LUT R11, R4, 0xff, RZ, 0xc0, !PT ;  /* 0x000000ff040b7812 */ /* 0x000fe200078ec0ff */
[----:B------:R1:W1:Y:S01]  /*44f0*/  MUFU.EX2 R242, R8 ;  /* 0x0000000800f27308 */ /* 0x0002620000000800 */
[----:B------:R-:W-:Y:S01]  /*4500*/  SHF.R.U32.HI R10, RZ, 0x18, R4 ;  /* 0x00000018ff0a7819 */ /* 0x000fe20000011604 */
[----:B------:R-:W-:Y:S01]  /*4510*/  STL.64 [R1+0x68], R248 ;  /* 0x000068f801007387 */ /* 0x000fe20000100a00 */
[----:B--2---:R-:W-:-:S03]  /*4520*/  FFMA.FTZ R7, R29, c[0x0][0x23c], -R9 ;  /* 0x00008f001d077a23 */ /* 0x004fc60000010809 */
[----:B------:R-:W-:Y:S02]  /*4530*/  STL.64 [R1+0x28], R250 ;  /* 0x000028fa01007387 */ /* 0x000fe40000100a00 */
[----:B------:R2:W2:Y:S02]  /*4540*/  MUFU.EX2 R240, R7 ;  /* 0x0000000700f07308 */ /* 0x0004a40000000800 */
[----:B------:R-:W-:Y:S01]  /*4550*/  STL [R1+0x8c], R89 ;  /* 0x00008c5901007387 */ /* 0x000fe20000100800 */
[----:B-1----:R-:W-:-:S05]  /*4560*/  FMUL.FTZ R8, R135, c[0x0][0x23c] ;  /* 0x00008f0087087a20 */ /* 0x002fca0000410000 */
[----:B------:R-:W-:-:S05]  /*4570*/  FSEL R8, R8, RZ, P1 ;  /* 0x000000ff08087208 */ /* 0x000fca0000800000 */
[--C-:B------:R-:W-:Y:S02]  /*4580*/  FFMA.FTZ R0, R48, c[0x0][0x23c], -R8.reuse ;  /* 0x00008f0030007a23 */ /* 0x100fe40000010808 */
[--C-:B------:R-:W-:Y:S02]  /*4590*/  FFMA.FTZ R2, R24, c[0x0][0x23c], -R8.reuse ;  /* 0x00008f0018027a23 */ /* 0x100fe40000010808 */
[----:B------:R1:W-:Y:S01]  /*45a0*/  MUFU.EX2 R236, R0 ;  /* 0x0000000000ec7308 */ /* 0x0003e20000000800 */
[--C-:B--2---:R-:W-:Y:S02]  /*45b0*/  FFMA.FTZ R7, R49, c[0x0][0x23c], -R8.reuse ;  /* 0x00008f0031077a23 */ /* 0x104fe40000010808 */
[--C-:B------:R-:W-:Y:S02]  /*45c0*/  FFMA.FTZ R6, R25, c[0x0][0x23c], -R8.reuse ;  /* 0x00008f0019067a23 */ /* 0x100fe40000010808 */
[----:B------:R-:W-:Y:S02]  /*45d0*/  IMAD R25, R87, 0x10000, R87 ;  /* 0x0001000057197824 */ /* 0x000fe400078e0257 */
[----:B------:R-:W-:Y:S01]  /*45e0*/  FFMA.FTZ R15, R22, c[0x0][0x23c], -R8 ;  /* 0x00008f00160f7a23 */ /* 0x000fe20000010808 */
[----:B------:R2:W-:Y:S01]  /*45f0*/  MUFU.EX2 R238, R2 ;  /* 0x0000000200ee7308 */ /* 0x0005e20000000800 */
[----:B-1----:R-:W-:-:S07]  /*4600*/  LOP3.LUT R0, R5, UR18, R12, 0x96, !PT ;  /* 0x0000001205007c12 */ /* 0x002fce000f8e960c */
[----:B------:R1:W-:Y:S01]  /*4610*/  MUFU.EX2 R239, R7 ;  /* 0x0000000700ef7308 */ /* 0x0003e20000000800 */
[----:B------:R-:W-:Y:S02]  /*4620*/  SHF.R.U32.HI R5, RZ, 0x10, R4 ;  /* 0x00000010ff057819 */ /* 0x000fe40000011604 */
[----:B------:R-:W-:Y:S02]  /*4630*/  SHF.R.U32.HI R4, RZ, 0x10, R0 ;  /* 0x00000010ff047819 */ /* 0x000fe40000011600 */
[----:B------:R-:W-:Y:S02]  /*4640*/  LOP3.LUT R5, R5, 0xff, RZ, 0xc0, !PT ;  /* 0x000000ff05057812 */ /* 0x000fe400078ec0ff */
[----:B--2---:R-:W-:Y:S01]  /*4650*/  LOP3.LUT R2, R0, 0xffff, RZ, 0xc0, !PT ;  /* 0x0000ffff00027812 */ /* 0x004fe200078ec0ff */
[----:B------:R2:W2:Y:S01]  /*4660*/  MUFU.EX2 R237, R6 ;  /* 0x0000000600ed7308 */ /* 0x0004a20000000800 */
[----:B------:R-:W-:Y:S02]  /*4670*/  PRMT R10, R5, 0x5410, R10 ;  /* 0x00005410050a7816 */ /* 0x000fe4000000000a */
[----:B------:R-:W-:-:S02]  /*4680*/  SHF.R.U32.HI R2, RZ, 0x8, R2 ;  /* 0x00000008ff027819 */ /* 0x000fc40000011602 */
[----:B------:R-:W-:Y:S02]  /*4690*/  F2FP.PACK_AB R5, R242, R243 ;  /* 0x000000f3f205723e */ /* 0x000fe400000000ff */
[----:B-1----:R-:W-:Y:S01]  /*46a0*/  SHF.R.U32.HI R7, RZ, 0x8, R3 ;  /* 0x00000008ff077819 */ /* 0x002fe20000011603 */
[----:B------:R-:W-:Y:S01]  /*46b0*/  MUFU.EX2 R138, R15 ;  /* 0x0000000f008a7308 */ /* 0x000fe20000000800 */
[----:B------:R-:W-:Y:S02]  /*46c0*/  SHF.R.U32.HI R3, RZ, 0x18, R0 ;  /* 0x00000018ff037819 */ /* 0x000fe40000011600 */
[----:B------:R-:W-:Y:S02]  /*46d0*/  PRMT R11, R11, 0x5410, R7 ;  /* 0x000054100b0b7816 */ /* 0x000fe40000000007 */
[----:B--2---:R-:W-:Y:S02]  /*46e0*/  LOP3.LUT R6, R0, 0xff, RZ, 0xc0, !PT ;  /* 0x000000ff00067812 */ /* 0x004fe400078ec0ff */
[----:B------:R-:W-:-:S02]  /*46f0*/  LOP3.LUT R0, R4, 0xff, RZ, 0xc0, !PT ;  /* 0x000000ff04007812 */ /* 0x000fc400078ec0ff */
[----:B------:R-:W-:Y:S02]  /*4700*/  PRMT R4, R6, 0x5410, R2 ;  /* 0x0000541006047816 */ /* 0x000fe40000000002 */
[----:B------:R-:W-:Y:S01]  /*4710*/  PRMT R6, R0, 0x5410, R3 ;  /* 0x0000541000067816 */ /* 0x000fe20000000003 */
[--C-:B------:R-:W-:Y:S01]  /*4720*/  HSET2.LE.AND R0, R11, R25.reuse, PT ;  /* 0x000000190b007233 */ /* 0x100fe20003803000 */
[----:B------:R-:W-:Y:S01]  /*4730*/  F2FP.PACK_AB R2, R240, R241 ;  /* 0x000000f1f002723e */ /* 0x000fe200000000ff */
[--C-:B------:R-:W-:Y:S01]  /*4740*/  HSET2.LE.AND R3, R10, R25.reuse, PT ;  /* 0x000000190a037233 */ /* 0x100fe20003803000 */
[----:B------:R-:W-:Y:S01]  /*4750*/  F2FP.PACK_AB R7, R238, R237 ;  /* 0x000000edee07723e */ /* 0x000fe200000000ff */
[--C-:B------:R-:W-:Y:S01]  /*4760*/  HSET2.LE.AND R10, R6, R25.reuse, PT ;  /* 0x00000019060a7233 */ /* 0x100fe20003803000 */
[----:B------:R-:W-:Y:S01]  /*4770*/  LOP3.LUT R6, R0, R2, RZ, 0xc0, !PT ;  /* 0x0000000200067212 */ /* 0x000fe200078ec0ff */
[----:B------:R-:W-:Y:S01]  /*4780*/  FFMA.FTZ R0, R31, c[0x0][0x23c], -R9 ;  /* 0x00008f001f007a23 */ /* 0x000fe20000010809 */
[----:B------:R-:W-:Y:S01]  /*4790*/  LOP3.LUT R2, R13, UR8, R16, 0x96, !PT ;  /* 0x000000080d027c12 */ /* 0x000fe2000f8e9610 */
[----:B------:R-:W-:Y:S01]  /*47a0*/  HSET2.LE.AND R4, R4, R25, PT ;  /* 0x0000001904047233 */ /* 0x000fe20003803000 */
[----:B------:R-:W-:Y:S01]  /*47b0*/  F2FP.PACK_AB R11, R236, R239 ;  /* 0x000000efec0b723e */ /* 0x000fe200000000ff */
[----:B------:R1:W-:Y:S01]  /*47c0*/  MUFU.EX2 R230, R0 ;  /* 0x0000000000e67308 */ /* 0x0003e20000000800 */
[----:B------:R-:W-:Y:S01]  /*47d0*/  LOP3.LUT R7, R3, R7, RZ, 0xc0, !PT ;  /* 0x0000000703077212 */ /* 0x000fe200078ec0ff */
[----:B------:R-:W-:Y:S01]  /*47e0*/  IMAD.WIDE.U32 R2, R2, -0x2daee0ad, RZ ;  /* 0xd2511f5302027825 */ /* 0x000fe200078e00ff */
[----:B------:R-:W-:-:S02]  /*47f0*/  LOP3.LUT R4, R4, R5, RZ, 0xc0, !PT ;  /* 0x0000000504047212 */ /* 0x000fc400078ec0ff */
[----:B------:R-:W-:Y:S01]  /*4800*/  LOP3.LUT R5, R10, R11, RZ, 0xc0, !PT ;  /* 0x0000000b0a057212 */ /* 0x000fe200078ec0ff */
[----:B------:R-:W-:Y:S01]  /*4810*/  FFMA.FTZ R10, R20, c[0x0][0x23c], -R8 ;  /* 0x00008f00140a7a23 */ /* 0x000fe20000010808 */
[----:B------:R-:W-:Y:S02]  /*4820*/  LOP3.LUT R13, R2, 0xff, RZ, 0xc0, !PT ;  /* 0x000000ff020d7812 */ /* 0x000fe400078ec0ff */
[----:B------:R-:W-:Y:S01]  /*4830*/  SHF.R.U32.HI R12, RZ, 0x18, R2 ;  /* 0x00000018ff0c7819 */ /* 0x000fe20000011602 */
[----:B------:R-:W-:Y:S02]  /*4840*/  MUFU.EX2 R229, R10 ;  /* 0x0000000a00e57308 */ /* 0x000fe40000000800 */
[----:B------:R-:W-:Y:S01]  /*4850*/  HMMA.16816.F32 R140, R4, R148, RZ ;  /* 0x00000094048c723c */ /* 0x000fe200000018ff */
[----:B-1----:R-:W-:-:S05]  /*4860*/  FFMA.FTZ R0, R23, c[0x0][0x23c], -R9 ;  /* 0x00008f0017007a23 */ /* 0x002fca0000010809 */
[----:B------:R1:W-:Y:S02]  /*4870*/  MUFU.EX2 R231, R0 ;  /* 0x0000000000e77308 */ /* 0x0003e40000000800 */
[C---:B------:R-:W-:Y:S08]  /*4880*/  HMMA.16816.F32 R156, R4.reuse, R164, RZ ;  /* 0x000000a4049c723c */ /* 0x040ff000000018ff */
[----:B------:R-:W-:Y:S01]  /*4890*/  HMMA.16816.F32 R36, R4, R60, RZ ;  /* 0x0000003c0424723c */ /* 0x000fe200000018ff */
[----:B-1----:R-:W-:-:S07]  /*48a0*/  FFMA.FTZ R0, R19, c[0x0][0x23c], -R9 ;  /* 0x00008f0013007a23 */ /* 0x002fce0000010809 */
[C---:B------:R-:W-:Y:S01]  /*48b0*/  HMMA.16816.F32 R52, R4.reuse, R76, RZ ;  /* 0x0000004c0434723c */ /* 0x040fe200000018ff */
[----:B------:R1:W-:Y:S07]  /*48c0*/  MUFU.EX2 R233, R0 ;  /* 0x0000000000e97308 */ /* 0x0003ee0000000800 */
[C---:B------:R-:W-:Y:S08]  /*48d0*/  HMMA.16816.F32 R68, R4.reuse, R92, RZ ;  /* 0x0000005c0444723c */ /* 0x040ff000000018ff */
[----:B---3--:R-:W-:Y:S01]  /*48e0*/  HMMA.16816.F32 R84, R4, R224, RZ ;  /* 0x000000e00454723c */ /* 0x008fe200000018ff */
[----:B-1----:R-:W-:-:S02]  /*48f0*/  FFMA.FTZ R0, R18, c[0x0][0x23c], -R9 ;  /* 0x00008f0012007a23 */ /* 0x002fc40000010809 */
[--C-:B------:R-:W-:Y:S02]  /*4900*/  FFMA.FTZ R9, R21, c[0x0][0x23c], -R8.reuse ;  /* 0x00008f0015097a23 */ /* 0x100fe40000010808 */
[----:B------:R1:W2:Y:S03]  /*4910*/  MUFU.EX2 R252, R0 ;  /* 0x0000000000fc7308 */ /* 0x0002a60000000800 */
[C---:B----4-:R-:W-:Y:S05]  /*4920*/  HMMA.16816.F32 R100, R4.reuse, R108, RZ ;  /* 0x0000006c0464723c */ /* 0x050fea00000018ff */
[----:B------:R-:W3:Y:S03]  /*4930*/  MUFU.EX2 R139, R9 ;  /* 0x00000009008b7308 */ /* 0x000ee60000000800 */
[----:B-----5:R-:W-:Y:S01]  /*4940*/  HMMA.16816.F32 R116, R4, R196, RZ ;  /* 0x000000c40474723c */ /* 0x020fe200000018ff */
[----:B-1----:R-:W-:Y:S01]  /*4950*/  FFMA.FTZ R0, R30, c[0x0][0x23c], -R8 ;  /* 0x00008f001e007a23 */ /* 0x002fe20000010808 */
[----:B------:R-:W-:-:S06]  /*4960*/  SHF.R.U32.HI R8, RZ, 0x10, R2 ;  /* 0x00000010ff087819 */ /* 0x000fcc0000011602 */
[----:B------:R-:W-:Y:S01]  /*4970*/  HMMA.16816.F32 R152, R4, R150, RZ ;  /* 0x000000960498723c */ /* 0x000fe200000018ff */
[----:B------:R-:W1:Y:S01]  /*4980*/  LDSM.16.MT88.4 R28, [R201+0xa800] ;  /* 0x00a80000c91c783b */ /* 0x000e620000004200 */
[----:B------:R4:W5:Y:S01]  /*4990*/  MUFU.EX2 R228, R0 ;  /* 0x0000000000e47308 */ /* 0x0009620000000800 */
[----:B------:R-:W-:-:S05]  /*49a0*/  LOP3.LUT R8, R8, 0xff, RZ, 0xc0, !PT ;  /* 0x000000ff08087812 */ /* 0x000fca00078ec0ff */
[C---:B------:R-:W-:Y:S08]  /*49b0*/  HMMA.16816.F32 R168, R4.reuse, R166, RZ ;  /* 0x000000a604a8723c */ /* 0x040ff000000018ff */
[----:B------:R-:W-:Y:S01]  /*49c0*/  HMMA.16816.F32 R48, R4, R62, RZ ;  /* 0x0000003e0430723c */ /* 0x000fe200000018ff */
[----:B----4-:R-:W-:Y:S02]  /*49d0*/  LOP3.LUT R0, R3, UR17, R14, 0x96, !PT ;  /* 0x0000001103007c12 */ /* 0x010fe4000f8e960e */
[----:B------:R-:W-:-:S02]  /*49e0*/  LOP3.LUT R3, R2, 0xffff, RZ, 0xc0, !PT ;  /* 0x0000ffff02037812 */ /* 0x000fc400078ec0ff */
[C---:B------:R-:W-:Y:S02]  /*49f0*/  LOP3.LUT R2, R0.reuse, 0xffff, RZ, 0xc0, !PT ;  /* 0x0000ffff00027812 */ /* 0x040fe400078ec0ff */
[----:B------:R-:W-:Y:S01]  /*4a00*/  SHF.R.U32.HI R9, RZ, 0x8, R3 ;  /* 0x00000008ff097819 */ /* 0x000fe20000011603 */
[C---:B------:R-:W-:Y:S01]  /*4a10*/  HMMA.16816.F32 R64, R4.reuse, R78, RZ ;  /* 0x0000004e0440723c */ /* 0x040fe200000018ff */
[--C-:B------:R-:W-:Y:S02]  /*4a20*/  SHF.R.U32.HI R3, RZ, 0x10, R0.reuse ;  /* 0x00000010ff037819 */ /* 0x100fe40000011600 */
[----:B------:R-:W-:Y:S02]  /*4a30*/  LOP3.LUT R10, R0, 0xff, RZ, 0xc0, !PT ;  /* 0x000000ff000a7812 */ /* 0x000fe400078ec0ff */
[----:B------:R-:W-:Y:S02]  /*4a40*/  SHF.R.U32.HI R11, RZ, 0x18, R0 ;  /* 0x00000018ff0b7819 */ /* 0x000fe40000011600 */
[----:B------:R-:W-:Y:S01]  /*4a50*/  LOP3.LUT R0, R3, 0xff, RZ, 0xc0, !PT ;  /* 0x000000ff03007812 */ /* 0x000fe200078ec0ff */
[----:B------:R-:W-:Y:S01]  /*4a60*/  HMMA.16816.F32 R80, R4, R94, RZ ;  /* 0x0000005e0450723c */ /* 0x000fe200000018ff */
[----:B------:R-:W-:-:S02]  /*4a70*/  PRMT R3, R13, 0x5410, R9 ;  /* 0x000054100d037816 */ /* 0x000fc40000000009 */
[----:B------:R-:W-:Y:S02]  /*4a80*/  SHF.R.U32.HI R2, RZ, 0x8, R2 ;  /* 0x00000008ff027819 */ /* 0x000fe40000011602 */
[----:B------:R-:W-:Y:S02]  /*4a90*/  PRMT R9, R8, 0x5410, R12 ;  /* 0x0000541008097816 */ /* 0x000fe4000000000c */
[----:B------:R-:W-:Y:S01]  /*4aa0*/  PRMT R11, R0, 0x5410, R11 ;  /* 0x00005410000b7816 */ /* 0x000fe2000000000b */
[--C-:B------:R-:W-:Y:S01]  /*4ab0*/  HSET2.LE.AND R0, R3, R25.reuse, PT ;  /* 0x0000001903007233 */ /* 0x100fe20003803000 */
[----:B------:R-:W-:Y:S01]  /*4ac0*/  PRMT R10, R10, 0x5410, R2 ;  /* 0x000054100a0a7816 */ /* 0x000fe20000000002 */
[--C-:B------:R-:W-:Y:S01]  /*4ad0*/  HSET2.LE.AND R3, R9, R25.reuse, PT ;  /* 0x0000001909037233 */ /* 0x100fe20003803000 */
[----:B--2---:R-:W-:Y:S01]  /*4ae0*/  F2FP.PACK_AB R2, R252, R233 ;  /* 0x000000e9fc02723e */ /* 0x004fe200000000ff */
[----:B------:R-:W-:Y:S01]  /*4af0*/  HMMA.16816.F32 R96, R4, R226, RZ ;  /* 0x000000e20460723c */ /* 0x000fe200000018ff */
[----:B---3--:R-:W-:Y:S01]  /*4b00*/  F2FP.PACK_AB R8, R229, R139 ;  /* 0x0000008be508723e */ /* 0x008fe200000000ff */
[--C-:B------:R-:W-:Y:S01]  /*4b10*/  HSET2.LE.AND R9, R10, R25.reuse, PT ;  /* 0x000000190a097233 */ /* 0x100fe20003803000 */
[----:B------:R-:W-:Y:S01]  /*4b20*/  LOP3.LUT R130, R0, R2, RZ, 0xc0, !PT ;  /* 0x0000000200827212 */ /* 0x000fe200078ec0ff */
[----:B------:R-:W-:Y:S01]  /*4b30*/  HSET2.LE.AND R0, R11, R25, PT ;  /* 0x000000190b007233 */ /* 0x000fe20003803000 */
[----:B------:R-:W-:-:S02]  /*4b40*/  LOP3.LUT R131, R3, R8, RZ, 0xc0, !PT ;  /* 0x0000000803837212 */ /* 0x000fc400078ec0ff */
[----:B-----5:R-:W-:Y:S01]  /*4b50*/  F2FP.PACK_AB R2, R138, R228 ;  /* 0x000000e48a02723e */ /* 0x020fe200000000ff */
[C---:B------:R-:W-:Y:S01]  /*4b60*/  HMMA.16816.F32 R112, R4.reuse, R110, RZ ;  /* 0x0000006e0470723c */ /* 0x040fe200000018ff */
[----:B------:R-:W-:Y:S02]  /*4b70*/  FMNMX.FTZ R3, R73, R72, !PT ;  /* 0x0000004849037209 */ /* 0x000fe40007810000 */
[----:B------:R-:W-:Y:S02]  /*4b80*/  LOP3.LUT R129, R0, R2, RZ, 0xc0, !PT ;  /* 0x0000000200817212 */ /* 0x000fe400078ec0ff */
[----:B------:R-:W-:Y:S02]  /*4b90*/  FMNMX.FTZ R0, R56, R3, !PT ;  /* 0x0000000338007209 */ /* 0x000fe40007810000 */
[----:B------:R-:W-:Y:S01]  /*4ba0*/  FMNMX.FTZ R2, R75, R74, !PT ;  /* 0x0000004a4b027209 */ /* 0x000fe20007810000 */
[----:B------:R-:W-:Y:S01]  /*4bb0*/  HMMA.16816.F32 R12, R4, R198, RZ ;  /* 0x000000c6040c723c */ /* 0x000fe200000018ff */
        /* <DEDUP_REMOVED lines=10> */
[----:B------:R-:W-:Y:S01]  /*4c60*/  F2FP.PACK_AB R10, R231, R230 ;  /* 0x000000e6e70a723e */ /* 0x000fe200000000ff */
[----:B------:R-:W2:Y:S01]  /*4c70*/  SHFL.BFLY PT, R3, R2, 0x2, 0x1f ;  /* 0x0c401f0002037f89 */ /* 0x000ea200000e0000 */
[----:B------:R-:W-:Y:S02]  /*4c80*/  FMNMX.FTZ R0, R41, R0, !PT ;  /* 0x0000000029007209 */ /* 0x000fe40007810000 */
[----:B------:R-:W-:-:S03]  /*4c90*/  LOP3.LUT R128, R9, R10, RZ, 0xc0, !PT ;  /* 0x0000000a09807212 */ /* 0x000fc600078ec0ff */
[----:B------:R-:W3:Y:S04]  /*4ca0*/  SHFL.BFLY PT, R4, R0, 0x2, 0x1f ;  /* 0x0c401f0000047f89 */ /* 0x000ee800000e0000 */
[C---:B-1----:R-:W-:Y:S08]  /*4cb0*/  HMMA.16816.F32 R140, R128.reuse, R28, R140 ;  /* 0x0000001c808c723c */ /* 0x042ff0000000188c */
[----:B------:R-:W-:Y:S01]  /*4cc0*/  HMMA.16816.F32 R156, R128, R180, R156 ;  /* 0x000000b4809c723c */ /* 0x000fe2000000189c */
[----:B--2---:R-:W-:Y:S01]  /*4cd0*/  FMNMX.FTZ R6, R3, R2, !PT ;  /* 0x0000000203067209 */ /* 0x004fe20007810000 */
[----:B------:R-:W-:-:S06]  /*4ce0*/  IMAD.WIDE.U32 R2, R232, -0x2daee0ad, RZ ;  /* 0xd2511f53e8027825 */ /* 0x000fcc00078e00ff */
[C---:B------:R-:W-:Y:S01]  /*4cf0*/  HMMA.16816.F32 R36, R128.reuse, R32, R36 ;  /* 0x000000208024723c */ /* 0x040fe20000001824 */
[----:B------:R-:W1:Y:S01]  /*4d00*/  SHFL.BFLY PT, R7, R6, 0x1, 0x1f ;  /* 0x0c201f0006077f89 */ /* 0x000e6200000e0000 */
[----:B---3--:R-:W-:Y:S02]  /*4d10*/  FMNMX.FTZ R0, R4, R0, !PT ;  /* 0x0000000004007209 */ /* 0x008fe40007810000 */
[----:B------:R-:W-:Y:S02]  /*4d20*/  LOP3.LUT R4, R59, UR16, R234, 0x96, !PT ;  /* 0x000000103b047c12 */ /* 0x000fe4000f8e96ea */
[----:B------:R-:W-:Y:S01]  /*4d30*/  LOP3.LUT R3, R3, UR15, R90, 0x96, !PT ;  /* 0x0000000f03037c12 */ /* 0x000fe2000f8e965a */
[----:B------:R-:W2:Y:S01]  /*4d40*/  SHFL.BFLY PT, R10, R0, 0x1, 0x1f ;  /* 0x0c201f00000a7f89 */ /* 0x000ea200000e0000 */
[----:B------:R-:W-:Y:S01]  /*4d50*/  HMMA.16816.F32 R52, R128, R188, R52 ;  /* 0x000000bc8034723c */ /* 0x000fe20000001834 */
[----:B------:R-:W-:-:S05]  /*4d60*/  IMAD.WIDE.U32 R4, R4, -0x2daee0ad, RZ ;  /* 0xd2511f5304047825 */ /* 0x000fca00078e00ff */
[----:B------:R-:W-:Y:S01]  /*4d70*/  LOP3.LUT R5, R5, UR13, R2, 0x96, !PT ;  /* 0x0000000d05057c12 */ /* 0x000fe2000f8e9602 */
[----:B------:R-:W-:Y:S01]  /*4d80*/  IMAD.WIDE.U32 R2, R3, -0x326172a9, RZ ;  /* 0xcd9e8d5703027825 */ /* 0x000fe200078e00ff */
[----:B------:R-:W-:Y:S03]  /*4d90*/  HMMA.16816.F32 R68, R128, R176, R68 ;  /* 0x000000b08044723c */ /* 0x000fe60000001844 */
[----:B------:R-:W-:Y:S01]  /*4da0*/  IMAD.WIDE.U32 R8, R5, -0x326172a9, RZ ;  /* 0xcd9e8d5705087825 */ /* 0x000fe200078e00ff */
[----:B------:R-:W-:-:S04]  /*4db0*/  LOP3.LUT R3, R3, UR14, R58, 0x96, !PT ;  /* 0x0000000e03037c12 */ /* 0x000fc8000f8e963a */
[----:B------:R-:W-:Y:S01]  /*4dc0*/  LOP3.LUT R5, R9, UR12, R2, 0x96, !PT ;  /* 0x0000000c09057c12 */ /* 0x000fe2000f8e9602 */
[----:B------:R-:W-:Y:S01]  /*4dd0*/  IMAD.WIDE.U32 R2, R3, -0x2daee0ad, RZ ;  /* 0xd2511f5303027825 */ /* 0x000fe200078e00ff */
[----:B-1----:R-:W-:Y:S01]  /*4de0*/  FMNMX.FTZ R134, R6, R7, !PT ;  /* 0x0000000706867209 */ /* 0x002fe20007810000 */
[C---:B------:R-:W-:Y:S03]  /*4df0*/  HMMA.16816.F32 R84, R128.reuse, R172, R84 ;  /* 0x000000ac8054723c */ /* 0x040fe60000001854 */
[----:B------:R-:W-:Y:S02]  /*4e00*/  LOP3.LUT R3, R3, UR11, R4, 0x96, !PT ;  /* 0x0000000b03037c12 */ /* 0x000fe4000f8e9604 */
[----:B--2---:R-:W-:Y:S01]  /*4e10*/  FMNMX.FTZ R137, R0, R10, !PT ;  /* 0x0000000a00897209 */ /* 0x004fe20007810000 */
[----:B------:R-:W-:Y:S01]  /*4e20*/  IMAD.WIDE.U32 R10, R5, -0x2daee0ad, RZ ;  /* 0xd2511f53050a7825 */ /* 0x000fe200078e00ff */
[C---:B------:R-:W-:Y:S01]  /*4e30*/  FSETP.NEU.FTZ.AND P1, PT, R134.reuse, -INF , PT ;  /* 0xff8000008600780b */ /* 0x040fe20003f3d000 */
[----:B------:R-:W-:Y:S02]  /*4e40*/  HMMA.16816.F32 R100, R128, R184, R100 ;  /* 0x000000b88064723c */ /* 0x000fe40000001864 */
[----:B------:R-:W-:Y:S01]  /*4e50*/  FMUL.FTZ R0, R134, c[0x0][0x23c] ;  /* 0x00008f0086007a20 */ /* 0x000fe20000410000 */
[----:B------:R-:W-:Y:S01]  /*4e60*/  LOP3.LUT R6, R11, UR9, R2, 0x96, !PT ;  /* 0x000000090b067c12 */ /* 0x000fe2000f8e9602 */
[----:B------:R-:W-:-:S03]  /*4e70*/  IMAD.WIDE.U32 R2, R3, -0x326172a9, RZ ;  /* 0xcd9e8d5703027825 */ /* 0x000fc600078e00ff */
[----:B------:R-:W-:Y:S01]  /*4e80*/  FSEL R0, R0, RZ, P1 ;  /* 0x000000ff00007208 */ /* 0x000fe20000800000 */
[----:B------:R-:W-:Y:S01]  /*4e90*/  IMAD.WIDE.U32 R6, R6, -0x326172a9, RZ ;  /* 0xcd9e8d5706067825 */ /* 0x000fe200078e00ff */
[----:B------:R-:W-:Y:S01]  /*4ea0*/  FSETP.NEU.FTZ.AND P1, PT, R137, -INF , PT ;  /* 0xff8000008900780b */ /* 0x000fe20003f3d000 */
[C---:B------:R-:W-:Y:S01]  /*4eb0*/  HMMA.16816.F32 R116, R128.reuse, R192, R116 ;  /* 0x000000c08074723c */ /* 0x040fe20000001874 */
[----:B------:R-:W-:Y:S01]  /*4ec0*/  LOP3.LUT R3, R3, UR10, R8, 0x96, !PT ;  /* 0x0000000a03037c12 */ /* 0x000fe2000f8e9608 */
[----:B------:R-:W-:Y:S01]  /*4ed0*/  FMUL.FTZ R4, R137, c[0x0][0x23c] ;  /* 0x00008f0089047a20 */ /* 0x000fe20000410000 */
[----:B------:R-:W-:Y:S01]  /*4ee0*/  LOP3.LUT R2, R7, UR8, R2, 0x96, !PT ;  /* 0x0000000807027c12 */ /* 0x000fe2000f8e9602 */
[--C-:B------:R-:W-:Y:S02]  /*4ef0*/  FFMA.FTZ R5, R73, c[0x0][0x23c], -R0.reuse ;  /* 0x00008f0049057a23 */ /* 0x100fe40000010800 */
[--C-:B------:R-:W-:Y:S02]  /*4f00*/  FFMA.FTZ R9, R72, c[0x0][0x23c], -R0.reuse ;  /* 0x00008f0048097a23 */ /* 0x100fe40000010800 */
[----:B------:R-:W-:Y:S01]  /*4f10*/  HMMA.16816.F32 R152, R128, R30, R152 ;  /* 0x0000001e8098723c */ /* 0x000fe20000001898 */
[--C-:B------:R-:W-:Y:S01]  /*4f20*/  FFMA.FTZ R11, R56, c[0x0][0x23c], -R0.reuse ;  /* 0x00008f00380b7a23 */ /* 0x100fe20000010800 */
[----:B------:R1:W-:Y:S01]  /*4f30*/  MUFU.EX2 R133, R5 ;  /* 0x0000000500857308 */ /* 0x0003e20000000800 */
[----:B------:R-:W-:-:S02]  /*4f40*/  FFMA.FTZ R17, R27, c[0x0][0x23c], -R0 ;  /* 0x00008f001b117a23 */ /* 0x000fc40000010800 */
[----:B------:R-:W-:-:S03]  /*4f50*/  FFMA.FTZ R22, R26, c[0x0][0x23c], -R0 ;  /* 0x00008f001a167a23 */ /* 0x000fc60000010800 */
[C---:B------:R-:W-:Y:S02]  /*4f60*/  HMMA.16816.F32 R168, R128.reuse, R182, R168 ;  /* 0x000000b680a8723c */ /* 0x040fe400000018a8 */
[----:B------:R2:W-:Y:S06]  /*4f70*/  MUFU.EX2 R27, R9 ;  /* 0x00000009001b7308 */ /* 0x0005ec0000000800 */
[C---:B------:R-:W-:Y:S02]  /*4f80*/  HMMA.16816.F32 R48, R128.reuse, R34, R48 ;  /* 0x000000228030723c */ /* 0x040fe40000001830 */
[----:B------:R3:W-:Y:S06]  /*4f90*/  MUFU.EX2 R132, R11 ;  /* 0x0000000b00847308 */ /* 0x0007ec0000000800 */
[C---:B------:R-:W-:Y:S02]  /*4fa0*/  HMMA.16816.F32 R64, R128.reuse, R190, R64 ;  /* 0x000000be8040723c */ /* 0x040fe40000001840 */
[----:B------:R-:W-:Y:S06]  /*4fb0*/  MUFU.EX2 R17, R17 ;  /* 0x0000001100117308 */ /* 0x000fec0000000800 */
[C---:B------:R-:W-:Y:S02]  /*4fc0*/  HMMA.16816.F32 R80, R128.reuse, R178, R80 ;  /* 0x000000b28050723c */ /* 0x040fe40000001850 */
[----:B------:R-:W-:Y:S06]  /*4fd0*/  MUFU.EX2 R22, R22 ;  /* 0x0000001600167308 */ /* 0x000fec0000000800 */
[C---:B------:R-:W-:Y:S08]  /*4fe0*/  HMMA.16816.F32 R96, R128.reuse, R174, R96 ;  /* 0x000000ae8060723c */ /* 0x040ff00000001860 */
[C---:B------:R-:W-:Y:S08]  /*4ff0*/  HMMA.16816.F32 R112, R128.reuse, R186, R112 ;  /* 0x000000ba8070723c */ /* 0x040ff00000001870 */
[----:B------:R-:W-:Y:S07]  /*5000*/  HMMA.16816.F32 R128, R128, R194, R12 ;  /* 0x000000c28080723c */ /* 0x000fee000000180c */
[----:B------:R-:W-:-:S02]  /*5010*/  FFMA.FTZ R12, R46, c[0x0][0x23c], -R0 ;  /* 0x00008f002e0c7a23 */ /* 0x000fc40000010800 */
[--C-:B------:R-:W-:Y:S02]  /*5020*/  FFMA.FTZ R13, R44, c[0x0][0x23c], -R0.reuse ;  /* 0x00008f002c0d7a23 */ /* 0x100fe40000010800 */
[----:B------:R-:W-:Y:S01]  /*5030*/  FFMA.FTZ R14, R40, c[0x0][0x23c], -R0 ;  /* 0x00008f00280e7a23 */ /* 0x000fe20000010800 */
[----:B------:R-:W-:Y:S01]  /*5040*/  FSEL R0, R4, RZ, P1 ;  /* 0x000000ff04007208 */ /* 0x000fe20000800000 */
[----:B-1----:R-:W-:Y:S01]  /*5050*/  IMAD.WIDE.U32 R4, R3, -0x2daee0ad, RZ ;  /* 0xd2511f5303047825 */ /* 0x002fe200078e00ff */
[----:B------:R1:W4:Y:S03]  /*5060*/  MUFU.EX2 R26, R12 ;  /* 0x0000000c001a7308 */ /* 0x0003260000000800 */
[----:B------:R-:W-:-:S04]  /*5070*/  IMAD.WIDE.U32 R2, R2, -0x2daee0ad, RZ ;  /* 0xd2511f5302027825 */ /* 0x000fc800078e00ff */
[----:B------:R-:W-:Y:S01]  /*5080*/  FFMA.FTZ R18, R75, c[0x0][0x23c], -R0 ;  /* 0x00008f004b127a23 */ /* 0x000fe20000010800 */
[----:B--2---:R-:W-:Y:S01]  /*5090*/  SHF.R.U32.HI R9, RZ, 0x10, R2 ;  /* 0x00000010ff097819 */ /* 0x004fe20000011602 */
[----:B------:R-:W-:Y:S01]  /*50a0*/  FFMA.FTZ R19, R74, c[0x0][0x23c], -R0 ;  /* 0x00008f004a137a23 */ /* 0x000fe20000010800 */
[----:B---3--:R-:W-:Y:S01]  /*50b0*/  SHF.R.U32.HI R11, RZ, 0x18, R2 ;  /* 0x00000018ff0b7819 */ /* 0x008fe20000011602 */
[--C-:B------:R-:W-:Y:S01]  /*50c0*/  FFMA.FTZ R15, R57, c[0x0][0x23c], -R0.reuse ;  /* 0x00008f00390f7a23 */ /* 0x100fe20000010800 */
[----:B------:R-:W-:Y:S01]  /*50d0*/  MUFU.EX2 R13, R13 ;  /* 0x0000000d000d7308 */ /* 0x000fe20000000800 */
[--C-:B------:R-:W-:Y:S02]  /*50e0*/  FFMA.FTZ R16, R47, c[0x0][0x23c], -R0.reuse ;  /* 0x00008f002f107a23 */ /* 0x100fe40000010800 */
[--C-:B------:R-:W-:Y:S02]  /*50f0*/  FFMA.FTZ R23, R45, c[0x0][0x23c], -R0.reuse ;  /* 0x00008f002d177a23 */ /* 0x100fe40000010800 */
[----:B------:R-:W-:-:S02]  /*5100*/  FFMA.FTZ R24, R43, c[0x0][0x23c], -R0 ;  /* 0x00008f002b187a23 */ /* 0x000fc40000010800 */
[--C-:B------:R-:W-:Y:S01]  /*5110*/  FFMA.FTZ R20, R42, c[0x0][0x23c], -R0.reuse ;  /* 0x00008f002a147a23 */ /* 0x100fe20000010800 */
[----:B------:R-:W-:Y:S01]  /*5120*/  MUFU.EX2 R15, R15 ;  /* 0x0000000f000f7308 */ /* 0x000fe20000000800 */
[----:B------:R-:W-:Y:S01]  /*5130*/  FFMA.FTZ R21, R41, c[0x0][0x23c], -R0 ;  /* 0x00008f0029157a23 */ /* 0x000fe20000010800 */
[----:B------:R-:W-:Y:S02]  /*5140*/  LOP3.LUT R0, R5, UR7, R10, 0x96, !PT ;  /* 0x0000000705007c12 */ /* 0x000fe4000f8e960a */
[----:B------:R-:W-:Y:S02]  /*5150*/  LOP3.LUT R5, R3, UR17, R4, 0x96, !PT ;  /* 0x0000001103057c12 */ /* 0x000fe4000f8e9604 */
[C---:B------:R-:W-:Y:S02]  /*5160*/  LOP3.LUT R4, R2.reuse, 0xffff, RZ, 0xc0, !PT ;  /* 0x0000ffff02047812 */ /* 0x040fe400078ec0ff */
[----:B------:R-:W-:Y:S01]  /*5170*/  LOP3.LUT R10, R2, 0xff, RZ, 0xc0, !PT ;  /* 0x000000ff020a7812 */ /* 0x000fe200078ec0ff */
[----:B------:R-:W-:Y:S01]  /*5180*/  IMAD.WIDE.U32 R2, R0, -0x326172a9, RZ ;  /* 0xcd9e8d5700027825 */ /* 0x000fe200078e00ff */
[----:B------:R-:W-:Y:S01]  /*5190*/  SHF.R.U32.HI R4, RZ, 0x8, R4 ;  /* 0x00000008ff047819 */ /* 0x000fe20000011604 */
[----:B------:R-:W2:Y:S03]  /*51a0*/  MUFU.EX2 R16, R16 ;  /* 0x0000001000107308 */ /* 0x000ea60000000800 */
[----:B------:R-:W-:-:S02]  /*51b0*/  LOP3.LUT R0, R3, UR18, R6, 0x96, !PT ;  /* 0x0000001203007c12 */ /* 0x000fc4000f8e9606 */
[----:B------:R-:W-:Y:S02]  /*51c0*/  LOP3.LUT R3, R2, 0xffff, RZ, 0xc0, !PT ;  /* 0x0000ffff02037812 */ /* 0x000fe400078ec0ff */
[----:B------:R-:W-:Y:S01]  /*51d0*/  SHF.R.U32.HI R7, RZ, 0x10, R2 ;  /* 0x00000010ff077819 */ /* 0x000fe20000011602 */
[----:B------:R-:W-:Y:S01]  /*51e0*/  MUFU.EX2 R18, R18 ;  /* 0x0000001200127308 */ /* 0x000fe20000000800 */
[----:B-1----:R-:W-:Y:S02]  /*51f0*/  PRMT R12, R10, 0x5410, R4 ;  /* 0x000054100a0c7816 */ /* 0x002fe40000000004 */
[----:B------:R-:W-:Y:S02]  /*5200*/  LOP3.LUT R8, R2, 0xff, RZ, 0xc0, !PT ;  /* 0x000000ff02087812 */ /* 0x000fe400078ec0ff */
[----:B------:R-:W-:Y:S02]  /*5210*/  SHF.R.U32.HI R4, RZ, 0x8, R3 ;  /* 0x00000008ff047819 */ /* 0x000fe40000011603 */
[----:B------:R-:W-:Y:S01]  /*5220*/  SHF.R.U32.HI R6, RZ, 0x18, R2 ;  /* 0x00000018ff067819 */ /* 0x000fe20000011602 */
[----:B------:R-:W1:Y:S01]  /*5230*/  MUFU.EX2 R19, R19 ;  /* 0x0000001300137308 */ /* 0x000e620000000800 */
[----:B------:R-:W-:-:S02]  /*5240*/  LOP3.LUT R2, R9, 0xff, RZ, 0xc0, !PT ;  /* 0x000000ff09027812 */ /* 0x000fc400078ec0ff */
[----:B------:R-:W-:Y:S02]  /*5250*/  LOP3.LUT R3, R7, 0xff, RZ, 0xc0, !PT ;  /* 0x000000ff07037812 */ /* 0x000fe400078ec0ff */
[----:B------:R-:W-:Y:S02]  /*5260*/  PRMT R7, R8, 0x5410, R4 ;  /* 0x0000541008077816 */ /* 0x000fe40000000004 */
[----:B------:R-:W-:Y:S01]  /*5270*/  SHF.R.U32.HI R4, RZ, 0x10, R0 ;  /* 0x00000010ff047819 */ /* 0x000fe20000011600 */
[----:B------:R-:W-:Y:S01]  /*5280*/  MUFU.EX2 R20, R20 ;  /* 0x0000001400147308 */ /* 0x000fe20000000800 */
[----:B------:R-:W-:Y:S02]  /*5290*/  PRMT R11, R2, 0x5410, R11 ;  /* 0x00005410020b7816 */ /* 0x000fe4000000000b */
[----:B------:R-:W-:Y:S02]  /*52a0*/  PRMT R8, R3, 0x5410, R6 ;  /* 0x0000541003087816 */ /* 0x000fe40000000006 */
[----:B------:R-:W-:-:S02]  /*52b0*/  LOP3.LUT R2, R0, 0xffff, RZ, 0xc0, !PT ;  /* 0x0000ffff00027812 */ /* 0x000fc400078ec0ff */
[----:B------:R-:W-:Y:S01]  /*52c0*/  LOP3.LUT R6, R0, 0xff, RZ, 0xc0, !PT ;  /* 0x000000ff00067812 */ /* 0x000fe200078ec0ff */
[----:B------:R-:W3:Y:S01]  /*52d0*/  MUFU.EX2 R21, R21 ;  /* 0x0000001500157308 */ /* 0x000ee20000000800 */
[----:B------:R-:W-:Y:S02]  /*52e0*/  SHF.R.U32.HI R3, RZ, 0x18, R0 ;  /* 0x00000018ff037819 */ /* 0x000fe40000011600 */
[----:B------:R-:W-:Y:S02]  /*52f0*/  LOP3.LUT R0, R4, 0xff, RZ, 0xc0, !PT ;  /* 0x000000ff04007812 */ /* 0x000fe400078ec0ff */
[----:B------:R-:W-:Y:S02]  /*5300*/  SHF.R.U32.HI R2, RZ, 0x8, R2 ;  /* 0x00000008ff027819 */ /* 0x000fe40000011602 */
[----:B------:R-:W-:Y:S01]  /*5310*/  PRMT R9, R0, 0x5410, R3 ;  /* 0x0000541000097816 */ /* 0x000fe20000000003 */
[----:B------:R-:W5:Y:S01]  /*5320*/  MUFU.EX2 R14, R14 ;  /* 0x0000000e000e7308 */ /* 0x000f620000000800 */
[----:B------:R-:W-:-:S02]  /*5330*/  LOP3.LUT R0, R5, 0xffff, RZ, 0xc0, !PT ;  /* 0x0000ffff05007812 */ /* 0x000fc400078ec0ff */
[----:B------:R-:W-:Y:S02]  /*5340*/  PRMT R4, R6, 0x5410, R2 ;  /* 0x0000541006047816 */ /* 0x000fe40000000002 */
[----:B------:R-:W-:Y:S02]  /*5350*/  SHF.R.U32.HI R2, RZ, 0x8, R0 ;  /* 0x00000008ff027819 */ /* 0x000fe40000011600 */
[----:B------:R-:W-:Y:S01]  /*5360*/  LOP3.LUT R0, R5, 0xff, RZ, 0xc0, !PT ;  /* 0x000000ff05007812 */ /* 0x000fe200078ec0ff */
[----:B------:R-:W-:Y:S03]  /*5370*/  MUFU.EX2 R23, R23 ;  /* 0x0000001700177308 */ /* 0x000fe60000000800 */
[----:B------:R-:W-:Y:S01]  /*5380*/  PRMT R10, R0, 0x5410, R2 ;  /* 0x00005410000a7816 */ /* 0x000fe20000000002 */
[----:B------:R-:W-:Y:S01]  /*5390*/  HSET2.LE.AND R0, R7, R25, PT ;  /* 0x0000001907007233 */ /* 0x000fe20003803000 */
[----:B----4-:R-:W-:-:S03]  /*53a0*/  F2FP.PACK_AB R2, R26, R132 ;  /* 0x000000841a02723e */ /* 0x010fc600000000ff */
[----:B------:R-:W4:Y:S01]  /*53b0*/  MUFU.EX2 R24, R24 ;  /* 0x0000001800187308 */ /* 0x000f220000000800 */
[----:B------:R-:W-:Y:S01]  /*53c0*/  LOP3.LUT R6, R0, R2, RZ, 0xc0, !PT ;  /* 0x0000000200067212 */ /* 0x000fe200078ec0ff */
[--C-:B------:R-:W-:Y:S01]  /*53d0*/  HSET2.LE.AND R0, R8, R25.reuse, PT ;  /* 0x0000001908007233 */ /* 0x100fe20003803000 */
[----:B--2---:R-:W-:Y:S02]  /*53e0*/  F2FP.PACK_AB R2, R16, R15 ;  /* 0x0000000f1002723e */ /* 0x004fe400000000ff */
[----:B------:R-:W-:Y:S02]  /*53f0*/  SHF.R.U32.HI R8, RZ, 0x18, R5 ;  /* 0x00000018ff087819 */ /* 0x000fe40000011605 */
[----:B------:R-:W-:Y:S01]  /*5400*/  LOP3.LUT R7, R0, R2, RZ, 0xc0, !PT ;  /* 0x0000000200077212 */ /* 0x000fe200078ec0ff */
[----:B------:R-:W-:Y:S01]  /*5410*/  HSET2.LE.AND R0, R4, R25, PT ;  /* 0x0000001904007233 */ /* 0x000fe20003803000 */
[----:B------:R-:W-:-:S04]  /*5420*/  F2FP.PACK_AB R2, R27, R133 ;  /* 0x000000851b02723e */ /* 0x000fc800000000ff */
[----:B------:R-:W-:Y:S02]  /*5430*/  LOP3.LUT R4, R0, R2, RZ, 0xc0, !PT ;  /* 0x0000000200047212 */ /* 0x000fe400078ec0ff */
[----:B------:R-:W-:Y:S02]  /*5440*/  SHF.R.U32.HI R0, RZ, 0x10, R5 ;  /* 0x00000010ff007819 */ /* 0x000fe40000011605 */
[----:B-1----:R-:W-:Y:S02]  /*5450*/  F2FP.PACK_AB R2, R19, R18 ;  /* 0x000000121302723e */ /* 0x002fe400000000ff */
[----:B------:R-:W-:Y:S01]  /*5460*/  LOP3.LUT R3, R0, 0xff, RZ, 0xc0, !PT ;  /* 0x000000ff00037812 */ /* 0x000fe200078ec0ff */
[----:B------:R-:W-:-:S05]  /*5470*/  HSET2.LE.AND R0, R9, R25, PT ;  /* 0x0000001909007233 */ /* 0x000fca0003803000 */
[----:B------:R-:W-:Y:S01]  /*5480*/  LOP3.LUT R5, R0, R2, RZ, 0xc0, !PT ;  /* 0x0000000200057212 */ /* 0x000fe200078ec0ff */
[--C-:B------:R-:W-:Y:S01]  /*5490*/  HSET2.LE.AND R0, R12, R25.reuse, PT ;  /* 0x000000190c007233 */ /* 0x100fe20003803000 */
[----:B------:R-:W-:Y:S01]  /*54a0*/  PRMT R2, R3, 0x5410, R8 ;  /* 0x0000541003027816 */ /* 0x000fe20000000008 */
[--C-:B------:R-:W-:Y:S02]  /*54b0*/  HSET2.LE.AND R3, R11, R25.reuse, PT ;  /* 0x000000190b037233 */ /* 0x100fe40003803000 */
[--C-:B------:R-:W-:Y:S02]  /*54c0*/  HSET2.LE.AND R8, R10, R25.reuse, PT ;  /* 0x000000190a087233 */ /* 0x100fe40003803000 */
[----:B------:R-:W-:Y:S01]  /*54d0*/  HSET2.LE.AND R9, R2, R25, PT ;  /* 0x0000001902097233 */ /* 0x000fe20003803000 */
[----:B------:R-:W-:Y:S01]  /*54e0*/  F2FP.PACK_AB R2, R22, R17 ;  /* 0x000000111602723e */ /* 0x000fe200000000ff */
[----:B------:R-:W-:Y:S03]  /*54f0*/  HMMA.16816.F32 R40, R4, R60, RZ ;  /* 0x0000003c0428723c */ /* 0x000fe600000018ff */
[----:B------:R-:W-:Y:S01]  /*5500*/  LOP3.LUT R126, R0, R2, RZ, 0xc0, !PT ;  /* 0x00000002007e7212 */ /* 0x000fe200078ec0ff */
[----:B------:R-:W-:Y:S01]  /*5510*/  FADD.FTZ R2, R243, R242 ;  /* 0x000000f2f3027221 */ /* 0x000fe20000010000 */
[----:B---3--:R-:W-:-:S03]  /*5520*/  F2FP.PACK_AB R0, R21, R20 ;  /* 0x000000141500723e */ /* 0x008fc600000000ff */
[C---:B------:R-:W-:Y:S01]  /*5530*/  HMMA.16816.F32 R44, R4.reuse, R62, RZ ;  /* 0x0000003e042c723c */ /* 0x040fe200000018ff */
[----:B------:R-:W-:Y:S01]  /*5540*/  LOP3.LUT R127, R3, R0, RZ, 0xc0, !PT ;  /* 0x00000000037f7212 */ /* 0x000fe200078ec0ff */
[----:B------:R-:W-:Y:S01]  /*5550*/  FADD.FTZ R3, R239, R236 ;  /* 0x000000ecef037221 */ /* 0x000fe20000010000 */
[----:B-----5:R-:W-:Y:S01]  /*5560*/  F2FP.PACK_AB R0, R14, R13 ;  /* 0x0000000d0e00723e */ /* 0x020fe200000000ff */
[----:B------:R-:W-:Y:S02]  /*5570*/  FADD.FTZ R2, R241, R2 ;  /* 0x00000002f1027221 */ /* 0x000fe40000010000 */
[----:B------:R-:W-:Y:S01]  /*5580*/  FADD.FTZ R3, R237, R3 ;  /* 0x00000003ed037221 */ /* 0x000fe20000010000 */
[----:B------:R-:W-:Y:S01]  /*5590*/  LOP3.LUT R124, R8, R0, RZ, 0xc0, !PT ;  /* 0x00000000087c7212 */ /* 0x000fe200078ec0ff */
[----:B------:R-:W-:Y:S01]  /*55a0*/  HMMA.16816.F32 R56, R4, R76, RZ ;  /* 0x0000004c0438723c */ /* 0x000fe200000018ff */
[----:B----4-:R-:W-:Y:S01]  /*55b0*/  F2FP.PACK_AB R0, R24, R23 ;  /* 0x000000171800723e */ /* 0x010fe200000000ff */
[----:B------:R-:W-:-:S02]  /*55c0*/  FADD.FTZ R8, R133, R27 ;  /* 0x0000001b85087221 */ /* 0x000fc40000010000 */
[----:B------:R-:W-:Y:S01]  /*55d0*/  FADD.FTZ R2, R240, R2 ;  /* 0x00000002f0027221 */ /* 0x000fe20000010000 */
[----:B------:R-:W-:Y:S01]  /*55e0*/  LOP3.LUT R125, R9, R0, RZ, 0xc0, !PT ;  /* 0x00000000097d7212 */ /* 0x000fe200078ec0ff */
        /* <DEDUP_REMOVED lines=9> */
[----:B------:R-:W-:Y:S02]  /*5680*/  FADD.FTZ R0, R23, R0 ;  /* 0x0000000017007221 */ /* 0x000fe40000010000 */
[----:B------:R-:W-:Y:S01]  /*5690*/  FADD.FTZ R3, R138, R3 ;  /* 0x000000038a037221 */ /* 0x000fe20000010000 */
[----:B------:R-:W-:Y:S01]  /*56a0*/  HMMA.16816.F32 R160, R4, R164, RZ ;  /* 0x000000a404a0723c */ /* 0x000fe200000018ff */
[----:B------:R-:W-:Y:S02]  /*56b0*/  FADD.FTZ R0, R24, R0 ;  /* 0x0000000018007221 */ /* 0x000fe40000010000 */
[----:B------:R-:W-:Y:S02]  /*56c0*/  FADD.FTZ R3, R139, R3 ;  /* 0x000000038b037221 */ /* 0x000fe40000010000 */
[----:B------:R-:W-:-:S02]  /*56d0*/  FADD.FTZ R0, R20, R0 ;  /* 0x0000000014007221 */ /* 0x000fc40000010000 */
[----:B------:R-:W-:Y:S01]  /*56e0*/  FADD.FTZ R246, R229, R3 ;  /* 0x00000003e5f67221 */ /* 0x000fe20000010000 */
[C---:B------:R-:W-:Y:S08]  /*56f0*/  HMMA.16816.F32 R72, R4.reuse, R92, RZ ;  /* 0x0000005c0448723c */ /* 0x040ff000000018ff */
[C---:B------:R-:W-:Y:S08]  /*5700*/  HMMA.16816.F32 R104, R4.reuse, R108, RZ ;  /* 0x0000006c0468723c */ /* 0x040ff000000018ff */
[C---:B------:R-:W-:Y:S08]  /*5710*/  HMMA.16816.F32 R76, R4.reuse, R94, RZ ;  /* 0x0000005e044c723c */ /* 0x040ff000000018ff */
[C---:B------:R-:W-:Y:S08]  /*5720*/  HMMA.16816.F32 R88, R4.reuse, R224, RZ ;  /* 0x000000e00458723c */ /* 0x040ff000000018ff */
[C---:B------:R-:W-:Y:S07]  /*5730*/  HMMA.16816.F32 R120, R4.reuse, R196, RZ ;  /* 0x000000c40478723c */ /* 0x040fee00000018ff */
[----:B------:R-:W-:Y:S01]  /*5740*/  FADD.FTZ R196, R21, R0 ;  /* 0x0000000015c47221 */ /* 0x000fe20000010000 */
        /* <DEDUP_REMOVED lines=28> */
[----:B------:R-:W-:-:S05]  /*5910*/  FADD.FTZ R197, R22, R2 ;  /* 0x0000000216c57221 */ /* 0x000fca0000010000 */
        /* <DEDUP_REMOVED lines=12> */
[----:B------:R-:W-:Y:S01]  /*59e0*/  UIMAD UR5, UR5, UR23, UR32 ;  /* 0x00000017050572a4 */ /* 0x000fe2000f8e0220 */
        /* <DEDUP_REMOVED lines=22> */
[C---:B------:R-:W-:Y:S02]  /*5b50*/  ISETP.LT.OR P0, PT, R0.reuse, R218, P0 ;  /* 0x000000da0000720c */ /* 0x040fe40000701670 */
[C---:B------:R-:W-:Y:S01]  /*5b60*/  ISETP.GE.AND P2, PT, R0.reuse, R221, PT ;  /* 0x000000dd0000720c */ /* 0x040fe20003f46270 */
[----:B------:R-:W4:Y:S03]  /*5b70*/  LDSM.16.M88.4 R4, [R202+0x2000] ;  /* 0x00200000ca04783b */ /* 0x000f260000000200 */
[C---:B------:R-:W-:Y:S01]  /*5b80*/  ISETP.LT.OR P2, PT, R0.reuse, R217, P2 ;  /* 0x000000d90000720c */ /* 0x040fe20001741670 */
[----:B------:R-:W5:Y:S04]  /*5b90*/  LDSM.16.M88.4 R24, [R200+0x8800] ;  /* 0x00880000c818783b */ /* 0x000f680000000200 */
[----:B------:R-:W1:Y:S04]  /*5ba0*/  LDSM.16.M88.4 R12, [R202] ;  /* 0x00000000ca0c783b */ /* 0x000e680000000200 */
[----:B------:R-:W-:Y:S04]  /*5bb0*/  LDSM.16.M88.4 R20, [R211] ;  /* 0x00000000d314783b */ /* 0x000fe80000000200 */
[----:B------:R-:W1:Y:S01]  /*5bc0*/  LDSM.16.M88.4 R8, [R204+0x2000] ;  /* 0x00200000cc08783b */ /* 0x000e620000000200 */
[----:B---3--:R-:W-:-:S03]  /*5bd0*/  IADD3 R2, R0, 0x1, RZ ;  /* 0x0000000100027810 */ /* 0x008fc60007ffe0ff */
[----:B------:R-:W3:Y:S01]  /*5be0*/  LDSM.16.M88.4 R16, [R214] ;  /* 0x00000000d610783b */ /* 0x000ee20000000200 */
[----:B------:R-:W-:Y:S02]  /*5bf0*/  IADD3 R3, R0, 0x9, RZ ;  /* 0x0000000900037810 */ /* 0x000fe40007ffe0ff */
[C---:B------:R-:W-:Y:S01]  /*5c00*/  ISETP.GE.AND P5, PT, R2.reuse, R223, PT ;  /* 0x000000df0200720c */ /* 0x040fe20003fa6270 */
[----:B------:R-:W0:Y:S01]  /*5c10*/  LDGDEPBAR ;  /* 0x00000000000079af */ /* 0x000e220000000000 */
[C---:B------:R-:W-:Y:S02]  /*5c20*/  ISETP.GE.AND P3, PT, R2.reuse, R222, PT ;  /* 0x000000de0200720c */ /* 0x040fe40003f66270 */
[C---:B------:R-:W-:Y:S02]  /*5c30*/  ISETP.GE.AND P4, PT, R2.reuse, R221, PT ;  /* 0x000000dd0200720c */ /* 0x040fe40003f86270 */
[C---:B------:R-:W-:Y:S02]  /*5c40*/  ISETP.GE.AND P1, PT, R2.reuse, R220, PT ;  /* 0x000000dc0200720c */ /* 0x040fe40003f26270 */
[----:B------:R-:W-:-:S02]  /*5c50*/  ISETP.LT.OR P5, PT, R2, R219, P5 ;  /* 0x000000db0200720c */ /* 0x000fc40002fa1670 */
[C---:B------:R-:W-:Y:S02]  /*5c60*/  ISETP.LT.OR P3, PT, R2.reuse, R218, P3 ;  /* 0x000000da0200720c */ /* 0x040fe40001f61670 */
[C---:B------:R-:W-:Y:S02]  /*5c70*/  ISETP.LT.OR P4, PT, R2.reuse, R217, P4 ;  /* 0x000000d90200720c */ /* 0x040fe40002781670 */
[----:B------:R-:W-:Y:S02]  /*5c80*/  ISETP.LT.OR P1, PT, R2, R216, P1 ;  /* 0x000000d80200720c */ /* 0x000fe40000f21670 */
[----:B------:R-:W-:Y:S01]  /*5c90*/  IADD3 R2, R0, 0x8, RZ ;  /* 0x0000000800027810 */ /* 0x000fe20007ffe0ff */
[C---:B----4-:R-:W-:Y:S08]  /*5ca0*/  HMMA.16816.F32 R184, R4.reuse, R28, RZ ;  /* 0x0000001c04b8723c */ /* 0x050ff000000018ff */
[C---:B-----5:R-:W-:Y:S08]  /*5cb0*/  HMMA.16816.F32 R176, R4.reuse, R24, RZ ;  /* 0x0000001804b0723c */ /* 0x060ff000000018ff */
[C---:B------:R-:W-:Y:S08]  /*5cc0*/  HMMA.16816.F32 R180, R4.reuse, R30, RZ ;  /* 0x0000001e04b4723c */ /* 0x040ff000000018ff */
[----:B------:R-:W-:Y:S01]  /*5cd0*/  HMMA.16816.F32 R172, R4, R26, RZ ;  /* 0x0000001a04ac723c */ /* 0x000fe200000018ff */
[----:B------:R-:W4:Y:S07]  /*5ce0*/  LDSM.16.M88.4 R4, [R204] ;  /* 0x00000000cc04783b */ /* 0x000f2e0000000200 */
[C---:B-1----:R-:W-:Y:S08]  /*5cf0*/  HMMA.16816.F32 R32, R12.reuse, R28, RZ ;  /* 0x0000001c0c20723c */ /* 0x042ff000000018ff */
[C---:B------:R-:W-:Y:S08]  /*5d00*/  HMMA.16816.F32 R188, R12.reuse, R30, RZ ;  /* 0x0000001e0cbc723c */ /* 0x040ff000000018ff */
[C---:B------:R-:W-:Y:S08]  /*5d10*/  HMMA.16816.F32 R28, R12.reuse, R24, RZ ;  /* 0x000000180c1c723c */ /* 0x040ff000000018ff */
[----:B------:R-:W-:Y:S08]  /*5d20*/  HMMA.16816.F32 R12, R12, R26, RZ ;  /* 0x0000001a0c0c723c */ /* 0x000ff000000018ff */
[C---:B------:R-:W-:Y:S08]  /*5d30*/  HMMA.16816.F32 R192, R8.reuse, R20, R184 ;  /* 0x0000001408c0723c */ /* 0x040ff000000018b8 */
[C---:B---3--:R-:W-:Y:S08]  /*5d40*/  HMMA.16816.F32 R184, R8.reuse, R16, R176 ;  /* 0x0000001008b8723c */ /* 0x048ff000000018b0 */
[C---:B------:R-:W-:Y:S08]  /*5d50*/  HMMA.16816.F32 R176, R8.reuse, R18, R172 ;  /* 0x0000001208b0723c */ /* 0x040ff000000018ac */
[----:B------:R-:W-:Y:S01]  /*5d60*/  HMMA.16816.F32 R180, R8, R22, R180 ;  /* 0x0000001608b4723c */ /* 0x000fe200000018b4 */
[----:B------:R-:W-:Y:S07]  /*5d70*/  LDSM.16.M88.4 R8, [R210] ;  /* 0x00000000d208783b */ /* 0x000fee0000000200 */
[C---:B----4-:R-:W-:Y:S08]  /*5d80*/  HMMA.16816.F32 R172, R4.reuse, R20, R32 ;  /* 0x0000001404ac723c */ /* 0x050ff00000001820 */
[C---:B------:R-:W-:Y:S08]  /*5d90*/  HMMA.16816.F32 R24, R4.reuse, R22, R188 ;  /* 0x000000160418723c */ /* 0x040ff000000018bc */
[C---:B------:R-:W-:Y:S08]  /*5da0*/  HMMA.16816.F32 R32, R4.reuse, R16, R28 ;  /* 0x000000100420723c */ /* 0x040ff0000000181c */
[----:B------:R-:W-:Y:S01]  /*5db0*/  HMMA.16816.F32 R20, R4, R18, R12 ;  /* 0x000000120414723c */ /* 0x000fe2000000180c */
[----:B------:R-:W1:Y:S04]  /*5dc0*/  LDSM.16.M88.4 R16, [R208+0x8000] ;  /* 0x00800000d010783b */ /* 0x000e680000000200 */
[----:B------:R-:W3:Y:S04]  /*5dd0*/  LDSM.16.M88.4 R4, [R210+0x2000] ;  /* 0x00200000d204783b */ /* 0x000ee80000000200 */
[----:B------:R-:W4:Y:S01]  /*5de0*/  LDSM.16.M88.4 R12, [R208+0x8800] ;  /* 0x00880000d00c783b */ /* 0x000f220000000200 */
[----:B-1----:R-:W-:Y:S08]  /*5df0*/  HMMA.16816.F32 R28, R8, R18, R24 ;  /* 0x00000012081c723c */ /* 0x002ff00000001818 */
[C---:B---3--:R-:W-:Y:S08]  /*5e00*/  HMMA.16816.F32 R188, R4.reuse, R16, R192 ;  /* 0x0000001004bc723c */ /* 0x048ff000000018c0 */
[C---:B----4-:R-:W-:Y:S08]  /*5e10*/  HMMA.16816.F32 R184, R4.reuse, R12, R184 ;  /* 0x0000000c04b8723c */ /* 0x050ff000000018b8 */
[C---:B------:R-:W-:Y:S08]  /*5e20*/  HMMA.16816.F32 R180, R4.reuse, R18, R180 ;  /* 0x0000001204b4723c */ /* 0x040ff000000018b4 */
[----:B------:R-:W-:Y:S01]  /*5e30*/  HMMA.16816.F32 R176, R4, R14, R176 ;  /* 0x0000000e04b0723c */ /* 0x000fe200000018b0 */
[----:B------:R-:W-:Y:S07]  /*5e40*/  LDSM.16.M88.4 R4, [R209+0x2000] ;  /* 0x00200000d104783b */ /* 0x000fee0000000200 */
[C---:B------:R-:W-:Y:S01]  /*5e50*/  HMMA.16816.F32 R172, R8.reuse, R16, R172 ;  /* 0x0000001008ac723c */ /* 0x040fe200000018ac */
[----:B------:R-:W1:Y:S07]  /*5e60*/  LDSM.16.M88.4 R16, [R207] ;  /* 0x00000000cf10783b */ /* 0x000e6e0000000200 */
[C---:B------:R-:W-:Y:S08]  /*5e70*/  HMMA.16816.F32 R24, R8.reuse, R12, R32 ;  /* 0x0000000c0818723c */ /* 0x040ff00000001820 */
[----:B------:R-:W-:Y:S01]  /*5e80*/  HMMA.16816.F32 R20, R8, R14, R20 ;  /* 0x0000000e0814723c */ /* 0x000fe20000001814 */
[----:B------:R-:W3:Y:S04]  /*5e90*/  LDSM.16.M88.4 R12, [R207+0x800] ;  /* 0x00080000cf0c783b */ /* 0x000ee80000000200 */
[----:B------:R-:W4:Y:S03]  /*5ea0*/  LDSM.16.M88.4 R8, [R209] ;  /* 0x00000000d108783b */ /* 0x000f260000000200 */
[C---:B-1----:R-:W-:Y:S08]  /*5eb0*/  HMMA.16816.F32 R188, R4.reuse, R16, R188 ;  /* 0x0000001004bc723c */ /* 0x042ff000000018bc */
[C---:B------:R-:W-:Y:S08]  /*5ec0*/  HMMA.16816.F32 R180, R4.reuse, R18, R180 ;  /* 0x0000001204b4723c */ /* 0x040ff000000018b4 */
[C---:B---3--:R-:W-:Y:S08]  /*5ed0*/  HMMA.16816.F32 R192, R4.reuse, R12, R184 ;  /* 0x0000000c04c0723c */ /* 0x048ff000000018b8 */
[----:B------:R-:W-:Y:S01]  /*5ee0*/  HMMA.16816.F32 R176, R4, R14, R176 ;  /* 0x0000000e04b0723c */ /* 0x000fe200000018b0 */
[----:B------:R-:W-:Y:S07]  /*5ef0*/  LDSM.16.M88.4 R4, [R202+0x6000] ;  /* 0x00600000ca04783b */ /* 0x000fee0000000200 */
[C---:B----4-:R-:W-:Y:S08]  /*5f00*/  HMMA.16816.F32 R32, R8.reuse, R16, R172 ;  /* 0x000000100820723c */ /* 0x050ff000000018ac */
[C---:B------:R-:W-:Y:S01]  /*5f10*/  HMMA.16816.F32 R28, R8.reuse, R18, R28 ;  /* 0x00000012081c723c */ /* 0x040fe2000000181c */
[----:B------:R-:W1:Y:S07]  /*5f20*/  LDSM.16.M88.4 R16, [R200+0x9000] ;  /* 0x00900000c810783b */ /* 0x000e6e0000000200 */
[C---:B------:R-:W-:Y:S08]  /*5f30*/  HMMA.16816.F32 R24, R8.reuse, R12, R24 ;  /* 0x0000000c0818723c */ /* 0x040ff00000001818 */
[----:B------:R-:W-:Y:S01]  /*5f40*/  HMMA.16816.F32 R20, R8, R14, R20 ;  /* 0x0000000e0814723c */ /* 0x000fe20000001814 */
[----:B------:R-:W3:Y:S04]  /*5f50*/  LDSM.16.M88.4 R12, [R200+0x9800] ;  /* 0x00980000c80c783b */ /* 0x000ee80000000200 */
[----:B------:R-:W4:Y:S03]  /*5f60*/  LDSM.16.M88.4 R8, [R202+0x4000] ;  /* 0x00400000ca08783b */ /* 0x000f260000000200 */
[C---:B-1----:R-:W-:Y:S08]  /*5f70*/  HMMA.16816.F32 R188, R4.reuse, R16, R188 ;  /* 0x0000001004bc723c */ /* 0x042ff000000018bc */
[C---:B------:R-:W-:Y:S08]  /*5f80*/  HMMA.16816.F32 R180, R4.reuse, R18, R180 ;  /* 0x0000001204b4723c */ /* 0x040ff000000018b4 */
[C---:B---3--:R-:W-:Y:S08]  /*5f90*/  HMMA.16816.F32 R192, R4.reuse, R12, R192 ;  /* 0x0000000c04c0723c */ /* 0x048ff000000018c0 */
[----:B------:R-:W-:Y:S01]  /*5fa0*/  HMMA.16816.F32 R172, R4, R14, R176 ;  /* 0x0000000e04ac723c */ /* 0x000fe200000018b0 */
[----:B------:R-:W-:Y:S07]  /*5fb0*/  LDSM.16.M88.4 R4, [R204+0x6000] ;  /* 0x00600000cc04783b */ /* 0x000fee0000000200 */
[C---:B----4-:R-:W-:Y:S08]  /*5fc0*/  HMMA.16816.F32 R32, R8.reuse, R16, R32 ;  /* 0x000000100820723c */ /* 0x050ff00000001820 */
[C---:B------:R-:W-:Y:S01]  /*5fd0*/  HMMA.16816.F32 R28, R8.reuse, R18, R28 ;  /* 0x00000012081c723c */ /* 0x040fe2000000181c */
[----:B------:R-:W1:Y:S07]  /*5fe0*/  LDSM.16.M88.4 R16, [R213] ;  /* 0x00000000d510783b */ /* 0x000e6e0000000200 */
[C---:B------:R-:W-:Y:S08]  /*5ff0*/  HMMA.16816.F32 R24, R8.reuse, R12, R24 ;  /* 0x0000000c0818723c */ /* 0x040ff00000001818 */
[----:B------:R-:W-:Y:S01]  /*6000*/  HMMA.16816.F32 R20, R8, R14, R20 ;  /* 0x0000000e0814723c */ /* 0x000fe20000001814 */
[----:B------:R-:W3:Y:S04]  /*6010*/  LDSM.16.M88.4 R12, [R212] ;  /* 0x00000000d40c783b */ /* 0x000ee80000000200 */
        /* <DEDUP_REMOVED lines=14> */
[-C--:B------:R-:W-:Y:S08]  /*6100*/  HMMA.16816.F32 R188, R4, R16.reuse, R188 ;  /* 0x0000001004bc723c */ /* 0x080ff000000018bc */
[C---:B---3--:R-:W-:Y:S08]  /*6110*/  HMMA.16816.F32 R176, R8.reuse, R16, R32 ;  /* 0x0000001008b0723c */ /* 0x048ff00000001820 */
[C---:B------:R-:W-:Y:S01]  /*6120*/  HMMA.16816.F32 R32, R8.reuse, R18, R28 ;  /* 0x000000120820723c */ /* 0x040fe2000000181c */
[----:B------:R-:W-:Y:S07]  /*6130*/  LDSM.16.M88.4 R16, [R207+0x1000] ;  /* 0x00100000cf10783b */ /* 0x000fee0000000200 */
[C---:B----4-:R-:W-:Y:S08]  /*6140*/  HMMA.16816.F32 R28, R8.reuse, R12, R24 ;  /* 0x0000000c081c723c */ /* 0x050ff00000001818 */
[----:B------:R-:W-:Y:S01]  /*6150*/  HMMA.16816.F32 R20, R8, R14, R20 ;  /* 0x0000000e0814723c */ /* 0x000fe20000001814 */
[----:B------:R-:W1:Y:S07]  /*6160*/  LDSM.16.M88.4 R8, [R209+0x4000] ;  /* 0x00400000d108783b */ /* 0x000e6e0000000200 */
[C---:B------:R-:W-:Y:S08]  /*6170*/  HMMA.16816.F32 R192, R4.reuse, R12, R192 ;  /* 0x0000000c04c0723c */ /* 0x040ff000000018c0 */
[----:B------:R-:W-:Y:S01]  /*6180*/  HMMA.16816.F32 R180, R4, R14, R172 ;  /* 0x0000000e04b4723c */ /* 0x000fe200000018ac */
[----:B------:R-:W3:Y:S04]  /*6190*/  LDSM.16.M88.4 R4, [R209+0x6000] ;  /* 0x00600000d104783b */ /* 0x000ee80000000200 */
[----:B------:R-:W4:Y:S01]  /*61a0*/  LDSM.16.M88.4 R12, [R207+0x1800] ;  /* 0x00180000cf0c783b */ /* 0x000f220000000200 */
[----:B------:R-:W-:-:S04]  /*61b0*/  DEPBAR.LE SB0, 0x0 ;  /* 0x000080000000791a */ /* 0x000fc80000000000 */
[C---:B-1----:R-:W-:Y:S08]  /*61c0*/  HMMA.16816.F32 R24, R8.reuse, R16, R176 ;  /* 0x000000100818723c */ /* 0x042ff000000018b0 */
[----:B------:R-:W-:Y:S08]  /*61d0*/  HMMA.16816.F32 R32, R8, R18, R32 ;  /* 0x000000120820723c */ /* 0x000ff00000001820 */
[C---:B---3--:R-:W-:Y:S08]  /*61e0*/  HMMA.16816.F32 R172, R4.reuse, R16, R188 ;  /* 0x0000001004ac723c */ /* 0x048ff000000018bc */
[----:B------:R-:W-:Y:S01]  /*61f0*/  HMMA.16816.F32 R184, R4, R18, R184 ;  /* 0x0000001204b8723c */ /* 0x000fe200000018b8 */
[----:B------:R-:W-:-:S02]  /*6200*/  FSEL R24, R24, -INF , !P6 ;  /* 0xff80000018187808 */ /* 0x000fc40007000000 */
[----:B------:R-:W-:Y:S02]  /*6210*/  FSEL R132, R26, -INF , !P0 ;  /* 0xff8000001a847808 */ /* 0x000fe40004000000 */
[----:B------:R-:W-:Y:S02]  /*6220*/  ISETP.GE.AND P6, PT, R0, R220, PT ;  /* 0x000000dc0000720c */ /* 0x000fe40003fc6270 */
[----:B------:R-:W-:Y:S01]  /*6230*/  ISETP.GE.AND P0, PT, R2, R223, PT ;  /* 0x000000df0200720c */ /* 0x000fe20003f06270 */
[----:B----4-:R-:W-:Y:S01]  /*6240*/  HMMA.16816.F32 R28, R8, R12, R28 ;  /* 0x0000000c081c723c */ /* 0x010fe2000000181c */
[----:B------:R-:W-:Y:S01]  /*6250*/  BAR.SYNC.DEFER_BLOCKING 0x0 ;  /* 0x0000000000007b1d */ /* 0x000fe20000010000 */
[----:B------:R-:W-:Y:S02]  /*6260*/  ISETP.LT.OR P6, PT, R0, R216, P6 ;  /* 0x000000d80000720c */ /* 0x000fe400037c1670 */
[----:B------:R-:W-:Y:S02]  /*6270*/  ISETP.LT.OR P0, PT, R2, R219, P0 ;  /* 0x000000db0200720c */ /* 0x000fe40000701670 */
[----:B------:R-:W-:-:S02]  /*6280*/  FSEL R26, R25, -INF , !P5 ;  /* 0xff800000191a7808 */ /* 0x000fc40006800000 */
[C---:B------:R-:W-:Y:S01]  /*6290*/  HMMA.16816.F32 R188, R4.reuse, R12, R192 ;  /* 0x0000000c04bc723c */ /* 0x040fe200000018c0 */
[----:B------:R-:W-:Y:S02]  /*62a0*/  FSEL R19, R175, -INF , !P1 ;  /* 0xff800000af137808 */ /* 0x000fe40004800000 */
[----:B------:R-:W-:Y:S02]  /*62b0*/  FSEL R133, R27, -INF , !P3 ;  /* 0xff8000001b857808 */ /* 0x000fe40005800000 */
[----:B------:R-:W-:Y:S02]  /*62c0*/  FSEL R32, R32, -INF , !P0 ;  /* 0xff80000020207808 */ /* 0x000fe40004000000 */
[C---:B------:R-:W-:Y:S01]  /*62d0*/  ISETP.GE.AND P5, PT, R3.reuse, R223, PT ;  /* 0x000000df0300720c */ /* 0x040fe20003fa6270 */
[----:B------:R-:W-:Y:S01]  /*62e0*/  HMMA.16816.F32 R180, R4, R14, R180 ;  /* 0x0000000e04b4723c */ /* 0x000fe200000018b4 */
[C---:B------:R-:W-:Y:S02]  /*62f0*/  ISETP.GE.AND P3, PT, R3.reuse, R222, PT ;  /* 0x000000de0300720c */ /* 0x040fe40003f66270 */
[----:B------:R-:W-:-:S02]  /*6300*/  ISETP.GE.AND P1, PT, R3, R221, PT ;  /* 0x000000dd0300720c */ /* 0x000fc40003f26270 */
[----:B------:R-:W-:Y:S02]  /*6310*/  ISETP.GE.AND P0, PT, R3, R220, PT ;  /* 0x000000dc0300720c */ /* 0x000fe40003f06270 */
[----:B------:R-:W-:Y:S01]  /*6320*/  FSEL R6, R172, -INF , !P2 ;  /* 0xff800000ac067808 */ /* 0x000fe20005000000 */
[----:B------:R-:W-:Y:S01]  /*6330*/  HMMA.16816.F32 R12, R8, R14, R20 ;  /* 0x0000000e080c723c */ /* 0x000fe20000001814 */
[----:B------:R-:W-:Y:S02]  /*6340*/  FSEL R7, R174, -INF , !P6 ;  /* 0xff800000ae077808 */ /* 0x000fe40007000000 */
[C---:B------:R-:W-:Y:S02]  /*6350*/  ISETP.GE.AND P2, PT, R2.reuse, R222, PT ;  /* 0x000000de0200720c */ /* 0x040fe40003f46270 */
[----:B------:R-:W-:Y:S02]  /*6360*/  ISETP.GE.AND P6, PT, R2, R221, PT ;  /* 0x000000dd0200720c */ /* 0x000fe40003fc6270 */
[----:B------:R-:W-:-:S02]  /*6370*/  FSEL R10, R173, -INF , !P4 ;  /* 0xff800000ad0a7808 */ /* 0x000fc40006000000 */
[C---:B------:R-:W-:Y:S02]  /*6380*/  ISETP.GE.AND P4, PT, R2.reuse, R220, PT ;  /* 0x000000dc0200720c */ /* 0x040fe40003f86270 */
        /* <DEDUP_REMOVED lines=26> */
[----:B------:R-:W-:Y:S02]  /*6530*/  ISETP.GE.AND P0, PT, R2, R220, PT ;  /* 0x000000dc0200720c */ /* 0x000fe40003f06270 */
[----:B------:R-:W-:Y:S02]  /*6540*/  FSEL R193, R28, -INF , !P2 ;  /* 0xff8000001cc17808 */ /* 0x000fe40005000000 */
[----:B------:R-:W-:-:S02]  /*6550*/  ISETP.LT.OR P0, PT, R2, R216, P0 ;  /* 0x000000d80200720c */ /* 0x000fc40000701670 */
[----:B------:R-:W-:Y:S02]  /*6560*/  FSEL R231, R190, -INF , !P1 ;  /* 0xff800000bee77808 */ /* 0x000fe40004800000 */
[----:B------:R-:W-:Y:S02]  /*6570*/  FSEL R33, R33, -INF , !P5 ;  /* 0xff80000021217808 */ /* 0x000fe40006800000 */
[----:B------:R-:W-:Y:S02]  /*6580*/  FSEL R35, R35, -INF , !P3 ;  /* 0xff80000023237808 */ /* 0x000fe40005800000 */
[C---:B------:R-:W-:Y:S02]  /*6590*/  ISETP.GE.AND P2, PT, R3.reuse, R220, PT ;  /* 0x000000dc0300720c */ /* 0x040fe40003f46270 */
[----:B------:R-:W-:Y:S02]  /*65a0*/  ISETP.GE.AND P1, PT, R2, R221, PT ;  /* 0x000000dd0200720c */ /* 0x000fe40003f26270 */
[----:B------:R-:W-:-:S02]  /*65b0*/  ISETP.GE.AND P5, PT, R3, R222, PT ;  /* 0x000000de0300720c */ /* 0x000fc40003fa6270 */
[C---:B------:R-:W-:Y:S02]  /*65c0*/  ISETP.GE.AND P3, PT, R3.reuse, R221, PT ;  /* 0x000000dd0300720c */ /* 0x040fe40003f66270 */
[----:B------:R-:W-:Y:S02]  /*65d0*/  FSEL R228, R182, -INF , !P0 ;  /* 0xff800000b6e47808 */ /* 0x000fe40004000000 */
[----:B------:R-:W-:Y:S02]  /*65e0*/  PLOP3.LUT P0, PT, PT, PT, UP0, 0x80, 0x0 ;  /* 0x000000000000781c */ /* 0x000fe40003f0f008 */
[C---:B------:R-:W-:Y:S02]  /*65f0*/  ISETP.LT.OR P2, PT, R3.reuse, R216, P2 ;  /* 0x000000d80300720c */ /* 0x040fe40001741670 */
[----:B------:R-:W-:Y:S02]  /*6600*/  ISETP.LT.OR P1, PT, R2, R217, P1 ;  /* 0x000000d90200720c */ /* 0x000fe40000f21670 */
[----:B------:R-:W-:-:S02]  /*6610*/  ISETP.LT.OR P5, PT, R3, R218, P5 ;  /* 0x000000da0300720c */ /* 0x000fc40002fa1670 */
[----:B------:R-:W-:Y:S02]  /*6620*/  ISETP.LT.OR P3, PT, R3, R217, P3 ;  /* 0x000000d90300720c */ /* 0x000fe40001f61670 */
[----:B------:R-:W-:Y:S02]  /*6630*/  IADD3 R0, R0, 0x19, RZ ;  /* 0x0000001900007810 */ /* 0x000fe40007ffe0ff */
[----:B------:R-:W-:Y:S02]  /*6640*/  FSEL R229, R191, -INF , !P2 ;  /* 0xff800000bfe57808 */ /* 0x000fe40005000000 */
[----:B------:R-:W-:Y:S02]  /*6650*/  FSEL R224, R180, -INF , !P1 ;  /* 0xff800000b4e07808 */ /* 0x000fe40004800000 */
[----:B------:R-:W-:Y:S02]  /*6660*/  FSEL R194, R30, -INF , !P6 ;  /* 0xff8000001ec27808 */ /* 0x000fe40007000000 */
[----:B------:R-:W-:-:S02]  /*6670*/  FSEL R230, R188, -INF , !P4 ;  /* 0xff800000bce67808 */ /* 0x000fc40006000000 */
[----:B------:R-:W-:Y:S02]  /*6680*/  FSEL R225, R31, -INF , !P5 ;  /* 0xff8000001fe17808 */ /* 0x000fe40006800000 */
[----:B------:R-:W-:Y:S02]  /*6690*/  FSEL R227, R189, -INF , !P3 ;  /* 0xff800000bde37808 */ /* 0x000fe40005800000 */
[C---:B------:R-:W-:Y:S02]  /*66a0*/  ISETP.GE.AND P2, PT, R0.reuse, R221, PT ;  /* 0x000000dd0000720c */ /* 0x040fe40003f46270 */
[----:B------:R-:W-:Y:S02]  /*66b0*/  ISETP.GE.AND P1, PT, R0, R220, PT ;  /* 0x000000dc0000720c */ /* 0x000fe40003f26270 */
[C---:B------:R-:W-:Y:S02]  /*66c0*/  ISETP.GE.AND P6, PT, R2.reuse, R223, PT ;  /* 0x000000df0200720c */ /* 0x040fe40003fc6270 */
[----:B------:R-:W-:-:S02]  /*66d0*/  ISETP.GE.AND P4, PT, R2, R222, PT ;  /* 0x000000de0200720c */ /* 0x000fc40003f86270 */
[C---:B------:R-:W-:Y:S02]  /*66e0*/  ISETP.GE.AND P5, PT, R0.reuse, R223, PT ;  /* 0x000000df0000720c */ /* 0x040fe40003fa6270 */
[C---:B------:R-:W-:Y:S02]  /*66f0*/  ISETP.GE.AND P3, PT, R0.reuse, R222, PT ;  /* 0x000000de0000720c */ /* 0x040fe40003f66270 */
[C---:B------:R-:W-:Y:S02]  /*6700*/  ISETP.LT.OR P2, PT, R0.reuse, R217, P2 ;  /* 0x000000d90000720c */ /* 0x040fe40001741670 */
[----:B------:R-:W-:Y:S02]  /*6710*/  ISETP.LT.OR P1, PT, R0, R216, P1 ;  /* 0x000000d80000720c */ /* 0x000fe40000f21670 */
[C---:B------:R-:W-:Y:S02]  /*6720*/  ISETP.LT.OR P6, PT, R2.reuse, R219, P6 ;  /* 0x000000db0200720c */ /* 0x040fe400037c1670 */
        /* <DEDUP_REMOVED lines=10> */
[----:B--2---:R-:W2:Y:S04]  /*67d0*/  LDL.64 R242, [R1+0x50] ;  /* 0x0000500001f27983 */ /* 0x004ea80000100a00 */
[----:B------:R-:W3:Y:S01]  /*67e0*/  LDL.64 R198, [R1+0x48] ;  /* 0x0000480001c67983 */ /* 0x000ee20000100a00 */
[----:B------:R-:W-:Y:S02]  /*67f0*/  UIADD3 UR32, UR30, -0x3, URZ ;  /* 0xfffffffd1e207890 */ /* 0x000fe4000fffe03f */
[----:B------:R-:W-:-:S02]  /*6800*/  ULDC.64 UR4, c[0x0][0x198] ;  /* 0x0000660000047ab9 */ /* 0x000fc40000000a00 */
        /* <DEDUP_REMOVED lines=22> */
.L_x_1860:
[----:B-12---:R-:W2:Y:S01]  /*6970*/  LDL.64 R4, [R1+0x10] ;  /* 0x0000100001047983 */ /* 0x006ea20000100a00 */
[----:B------:R-:W-:Y:S01]  /*6980*/  MOV R0, UR29 ;  /* 0x0000001d00007c02 */ /* 0x000fe20008000f00 */
[----:B------:R-:W-:-:S03]  /*6990*/  IMAD.WIDE.U32 R2, R232, -0x2daee0ad, RZ ;  /* 0xd2511f53e8027825 */ /* 0x000fc600078e00ff */
[----:B--2---:R-:W-:Y:S02]  /*69a0*/  LOP3.LUT R0, R5, UR25, R0, 0x96, !PT ;  /* 0x0000001905007c12 */ /* 0x004fe4000f8e9600 */
[----:B------:R-:W-:-:S03]  /*69b0*/  LOP3.LUT R4, R3, UR15, R4, 0x96, !PT ;  /* 0x0000000f03047c12 */ /* 0x000fc6000f8e9604 */
[----:B------:R-:W-:-:S04]  /*69c0*/  IMAD.WIDE.U32 R28, R0, -0x326172a9, RZ ;  /* 0xcd9e8d57001c7825 */ /* 0x000fc800078e00ff */
[----:B------:R-:W-:Y:S01]  /*69d0*/  IMAD.WIDE.U32 R4, R4, -0x326172a9, RZ ;  /* 0xcd9e8d5704047825 */ /* 0x000fe200078e00ff */
[C---:B------:R-:W-:Y:S02]  /*69e0*/  LOP3.LUT R0, R29.reuse, UR16, R234, 0x96, !PT ;  /* 0x000000101d007c12 */ /* 0x040fe4000f8e96ea */
[----:B------:R-:W-:-:S03]  /*69f0*/  LOP3.LUT R29, R29, UR16, R244, 0x96, !PT ;  /* 0x000000101d1d7c12 */ /* 0x000fc6000f8e96f4 */
[----:B------:R-:W-:Y:S01]  /*6a00*/  IMAD.WIDE.U32 R12, R0, -0x2daee0ad, RZ ;  /* 0xd2511f53000c7825 */ /* 0x000fe200078e00ff */
[----:B------:R-:W-:-:S04]  /*6a10*/  FMNMX.FTZ R0, R134, R6, !PT ;  /* 0x0000000686007209 */ /* 0x000fc80007810000 */
[----:B------:R-:W-:Y:S02]  /*6a20*/  FMNMX.FTZ R0, R10, R0, !PT ;  /* 0x000000000a007209 */ /* 0x000fe40007810000 */
[----:B------:R-:W-:Y:S02]  /*6a30*/  LOP3.LUT R11, R13, UR13, R2, 0x96, !PT ;  /* 0x0000000d0d0b7c12 */ /* 0x000fe4000f8e9602 */
[----:B------:R-:W-:Y:S02]  /*6a40*/  FMNMX.FTZ R0, R9, R0, !PT ;  /* 0x0000000009007209 */ /* 0x000fe40007810000 */
[--C-:B------:R-:W-:Y:S02]  /*6a50*/  LOP3.LUT R2, R5, UR14, R28.reuse, 0x96, !PT ;  /* 0x0000000e05027c12 */ /* 0x100fe4000f8e961c */
[----:B------:R-:W-:Y:S02]  /*6a60*/  FMNMX.FTZ R0, R8, R0, !PT ;  /* 0x0000000008007209 */ /* 0x000fe40007810000 */
[----:B------:R-:W-:Y:S01]  /*6a70*/  LOP3.LUT R28, R251, UR14, R28, 0x96, !PT ;  /* 0x0000000efb1c7c12 */ /* 0x000fe2000f8e961c */
[----:B------:R-:W-:Y:S01]  /*6a80*/  IMAD.WIDE.U32 R2, R2, -0x2daee0ad, RZ ;  /* 0xd2511f5302027825 */ /* 0x000fe200078e00ff */
[----:B------:R-:W-:-:S04]  /*6a90*/  FMNMX.FTZ R0, R230, R0, !PT ;  /* 0x00000000e6007209 */ /* 0x000fc80007810000 */
[----:B------:R-:W-:Y:S01]  /*6aa0*/  LOP3.LUT R3, R3, UR11, R12, 0x96, !PT ;  /* 0x0000000b03037c12 */ /* 0x000fe2000f8e960c */
[----:B------:R-:W-:Y:S01]  /*6ab0*/  IMAD.WIDE.U32 R12, R11, -0x326172a9, RZ ;  /* 0xcd9e8d570b0c7825 */ /* 0x000fe200078e00ff */
[----:B------:R-:W-:-:S03]  /*6ac0*/  FMNMX.FTZ R0, R227, R0, !PT ;  /* 0x00000000e3007209 */ /* 0x000fc60007810000 */
[----:B------:R-:W-:Y:S01]  /*6ad0*/  IMAD.WIDE.U32 R172, R3, -0x326172a9, RZ ;  /* 0xcd9e8d5703ac7825 */ /* 0x000fe200078e00ff */
[----:B------:R-:W-:Y:S02]  /*6ae0*/  FMNMX.FTZ R0, R224, R0, !PT ;  /* 0x00000000e0007209 */ /* 0x000fe40007810000 */
[----:B------:R-:W-:Y:S02]  /*6af0*/  LOP3.LUT R4, R13, UR12, R4, 0x96, !PT ;  /* 0x0000000c0d047c12 */ /* 0x000fe4000f8e9604 */
[----:B------:R-:W-:Y:S02]  /*6b00*/  FMNMX.FTZ R0, R195, R0, !PT ;  /* 0x00000000c3007209 */ /* 0x000fe40007810000 */
[----:B------:R-:W-:Y:S01]  /*6b10*/  LOP3.LUT R3, R173, UR10, R12, 0x96, !PT ;  /* 0x0000000aad037c12 */ /* 0x000fe2000f8e960c */
[----:B------:R-:W-:Y:S02]  /*6b20*/  IMAD.WIDE.U32 R4, R4, -0x2daee0ad, RZ ;  /* 0xd2511f5304047825 */ /* 0x000fe400078e00ff */
[----:B------:R-:W1:Y:S02]  /*6b30*/  SHFL.BFLY PT, R13, R0, 0x2, 0x1f ;  /* 0x0c401f00000d7f89 */ /* 0x000e6400000e0000 */
[----:B------:R-:W-:Y:S01]  /*6b40*/  IMAD.WIDE.U32 R174, R3, -0x2daee0ad, RZ ;  /* 0xd2511f5303ae7825 */ /* 0x000fe200078e00ff */
[----:B------:R-:W-:-:S04]  /*6b50*/  LOP3.LUT R12, R5, UR9, R2, 0x96, !PT ;  /* 0x00000009050c7c12 */ /* 0x000fc8000f8e9602 */
[----:B------:R-:W-:Y:S01]  /*6b60*/  LOP3.LUT R2, R175, UR7, R4, 0x96, !PT ;  /* 0x00000007af027c12 */ /* 0x000fe2000f8e9604 */
[----:B------:R-:W-:Y:S01]  /*6b70*/  IMAD.WIDE.U32 R240, R12, -0x326172a9, RZ ;  /* 0xcd9e8d570cf07825 */ /* 0x000fe200078e00ff */
[----:B------:R-:W-:-:S03]  /*6b80*/  MOV R175, R246 ;  /* 0x000000f600af7202 */ /* 0x000fc60000000f00 */
[----:B------:R-:W-:-:S05]  /*6b90*/  IMAD.WIDE.U32 R2, R2, -0x326172a9, RZ ;  /* 0xcd9e8d5702027825 */ /* 0x000fca00078e00ff */
[C---:B------:R-:W-:Y:S02]  /*6ba0*/  LOP3.LUT R4, R2.reuse, 0xffff, RZ, 0xc0, !PT ;  /* 0x0000ffff02047812 */ /* 0x040fe400078ec0ff */
[----:B------:R-:W-:Y:S02]  /*6bb0*/  LOP3.LUT R5, R2, 0xff, RZ, 0xc0, !PT ;  /* 0x000000ff02057812 */ /* 0x000fe400078ec0ff */
[----:B------:R-:W-:Y:S02]  /*6bc0*/  SHF.R.U32.HI R11, RZ, 0x8, R4 ;  /* 0x00000008ff0b7819 */ /* 0x000fe40000011604 */
[--C-:B------:R-:W-:Y:S02]  /*6bd0*/  SHF.R.U32.HI R23, RZ, 0x10, R2.reuse ;  /* 0x00000010ff177819 */ /* 0x100fe40000011602 */
[----:B------:R-:W-:Y:S02]  /*6be0*/  SHF.R.U32.HI R25, RZ, 0x18, R2 ;  /* 0x00000018ff197819 */ /* 0x000fe40000011602 */
[----:B------:R-:W-:-:S02]  /*6bf0*/  LOP3.LUT R2, R3, UR18, R240, 0x96, !PT ;  /* 0x0000001203027c12 */ /* 0x000fc4000f8e96f0 */
[----:B-1----:R-:W-:Y:S02]  /*6c00*/  FMNMX.FTZ R4, R0, R13, !PT ;  /* 0x0000000d00047209 */ /* 0x002fe40007810000 */
[----:B------:R-:W-:Y:S02]  /*6c10*/  FMNMX.FTZ R3, R136, R24, !PT ;  /* 0x0000001888037209 */ /* 0x000fe40007810000 */
[----:B------:R-:W-:Y:S01]  /*6c20*/  PRMT R31, R5, 0x5410, R11 ;  /* 0x00005410051f7816 */ /* 0x000fe2000000000b */
        /* <DEDUP_REMOVED lines=24> */
[----:B------:R-:W2:Y:S01]  /*6db0*/  SHFL.BFLY PT, R18, R0, 0x2, 0x1f ;  /* 0x0c401f0000127f89 */ /* 0x000ea200000e0000 */
[--C-:B------:R-:W-:Y:S02]  /*6dc0*/  SHF.R.U32.HI R14, RZ, 0x10, R2.reuse ;  /* 0x00000010ff0e7819 */ /* 0x100fe40000011602 */
[C---:B------:R-:W-:Y:S01]  /*6dd0*/  LOP3.LUT R11, R2.reuse, 0xffff, RZ, 0xc0, !PT ;  /* 0x0000ffff020b7812 */ /* 0x040fe200078ec0ff */
[----:B------:R-:W3:Y:S01]  /*6de0*/  SHFL.BFLY PT, R22, R5, 0x2, 0x1f ;  /* 0x0c401f0005167f89 */ /* 0x000ee200000e0000 */
[----:B------:R-:W-:Y:S02]  /*6df0*/  LOP3.LUT R15, R2, 0xff, RZ, 0xc0, !PT ;  /* 0x000000ff020f7812 */ /* 0x000fe400078ec0ff */
[----:B------:R-:W-:Y:S01]  /*6e00*/  SHF.R.U32.HI R13, RZ, 0x18, R2 ;  /* 0x00000018ff0d7819 */ /* 0x000fe20000011602 */
[----:B------:R-:W4:Y:S01]  /*6e10*/  SHFL.BFLY PT, R17, R3, 0x2, 0x1f ;  /* 0x0c401f0003117f89 */ /* 0x000f2200000e0000 */
[----:B------:R-:W-:-:S02]  /*6e20*/  LOP3.LUT R12, R23, 0xff, RZ, 0xc0, !PT ;  /* 0x000000ff170c7812 */ /* 0x000fc400078ec0ff */
[----:B------:R-:W-:Y:S02]  /*6e30*/  LOP3.LUT R2, R14, 0xff, RZ, 0xc0, !PT ;  /* 0x000000ff0e027812 */ /* 0x000fe400078ec0ff */
[----:B------:R-:W-:Y:S02]  /*6e40*/  PRMT R30, R12, 0x5410, R25 ;  /* 0x000054100c1e7816 */ /* 0x000fe40000000019 */
[----:B------:R-:W-:Y:S01]  /*6e50*/  PRMT R27, R2, 0x5410, R13 ;  /* 0x00005410021b7816 */ /* 0x000fe2000000000d */
[----:B------:R-:W-:Y:S01]  /*6e60*/  IMAD.WIDE.U32 R12, R29, -0x2daee0ad, RZ ;  /* 0xd2511f531d0c7825 */ /* 0x000fe200078e00ff */
[----:B------:R-:W-:Y:S02]  /*6e70*/  SHF.R.U32.HI R11, RZ, 0x8, R11 ;  /* 0x00000008ff0b7819 */ /* 0x000fe4000001160b */
[----:B-1----:R-:W-:Y:S01]  /*6e80*/  FMNMX.FTZ R191, R4, R16, !PT ;  /* 0x0000001004bf7209 */ /* 0x002fe20007810000 */
[----:B------:R-:W-:Y:S01]  /*6e90*/  IMAD.WIDE.U32 R28, R28, -0x2daee0ad, RZ ;  /* 0xd2511f531c1c7825 */ /* 0x000fe200078e00ff */
[----:B------:R-:W-:-:S02]  /*6ea0*/  PRMT R25, R15, 0x5410, R11 ;  /* 0x000054100f197816 */ /* 0x000fc4000000000b */
[----:B------:R-:W-:Y:S02]  /*6eb0*/  LOP3.LUT R11, R13, UR13, R248, 0x96, !PT ;  /* 0x0000000d0d0b7c12 */ /* 0x000fe4000f8e96f8 */
[----:B--2---:R-:W-:Y:S02]  /*6ec0*/  FMNMX.FTZ R2, R0, R18, !PT ;  /* 0x0000001200027209 */ /* 0x004fe40007810000 */
[----:B------:R-:W-:Y:S02]  /*6ed0*/  LOP3.LUT R12, R29, UR11, R12, 0x96, !PT ;  /* 0x0000000b1d0c7c12 */ /* 0x000fe4000f8e960c */
[----:B---3--:R-:W-:Y:S01]  /*6ee0*/  FMNMX.FTZ R0, R5, R22, !PT ;  /* 0x0000001605007209 */ /* 0x008fe20007810000 */
[----:B------:R-:W-:Y:S01]  /*6ef0*/  IMAD.WIDE.U32 R22, R11, -0x326172a9, RZ ;  /* 0xcd9e8d570b167825 */ /* 0x000fe200078e00ff */
[----:B------:R-:W1:Y:S01]  /*6f00*/  SHFL.BFLY PT, R14, R2, 0x1, 0x1f ;  /* 0x0c201f00020e7f89 */ /* 0x000e6200000e0000 */
[----:B----4-:R-:W-:Y:S02]  /*6f10*/  FMNMX.FTZ R3, R3, R17, !PT ;  /* 0x0000001103037209 */ /* 0x010fe40007810000 */
[----:B------:R-:W-:Y:S01]  /*6f20*/  IMAD.WIDE.U32 R248, R12, -0x326172a9, RZ ;  /* 0xcd9e8d570cf87825 */ /* 0x000fe200078e00ff */
[----:B------:R-:W2:Y:S01]  /*6f30*/  SHFL.BFLY PT, R13, R0, 0x1, 0x1f ;  /* 0x0c201f00000d7f89 */ /* 0x000ea200000e0000 */
[----:B------:R-:W-:-:S02]  /*6f40*/  LOP3.LUT R4, R23, UR12, R250, 0x96, !PT ;  /* 0x0000000c17047c12 */ /* 0x000fc4000f8e96fa */
[----:B------:R-:W-:Y:S01]  /*6f50*/  FMUL.FTZ R17, R191, c[0x0][0x23c] ;  /* 0x00008f00bf117a20 */ /* 0x000fe20000410000 */
[----:B------:R-:W3:Y:S01]  /*6f60*/  SHFL.BFLY PT, R15, R3, 0x1, 0x1f ;  /* 0x0c201f00030f7f89 */ /* 0x000ee200000e0000 */
[----:B------:R-:W-:Y:S01]  /*6f70*/  LOP3.LUT R11, R249, UR10, R22, 0x96, !PT ;  /* 0x0000000af90b7c12 */ /* 0x000fe2000f8e9616 */
[----:B------:R-:W-:Y:S01]  /*6f80*/  IMAD.WIDE.U32 R4, R4, -0x2daee0ad, RZ ;  /* 0xd2511f5304047825 */ /* 0x000fe200078e00ff */
[----:B------:R-:W-:-:S03]  /*6f90*/  FSETP.NEU.FTZ.AND P2, PT, R191, -INF , PT ;  /* 0xff800000bf00780b */ /* 0x000fc60003f5d000 */
[----:B------:R-:W-:Y:S01]  /*6fa0*/  IMAD.WIDE.U32 R242, R11, -0x2daee0ad, RZ ;  /* 0xd2511f530bf27825 */ /* 0x000fe200078e00ff */
[----:B------:R-:W-:Y:S02]  /*6fb0*/  FSEL R17, R17, RZ, P2 ;  /* 0x000000ff11117208 */ /* 0x000fe40001000000 */
[----:B------:R-:W-:Y:S02]  /*6fc0*/  LOP3.LUT R16, R5, UR9, R28, 0x96, !PT ;  /* 0x0000000905107c12 */ /* 0x000fe4000f8e961c */
[----:B------:R-:W-:Y:S01]  /*6fd0*/  LOP3.LUT R12, R243, UR7, R4, 0x96, !PT ;  /* 0x00000007f30c7c12 */ /* 0x000fe2000f8e9604 */
[--C-:B------:R-:W-:Y:S01]  /*6fe0*/  FFMA.FTZ R8, R8, c[0x0][0x23c], -R17.reuse ;  /* 0x00008f0008087a23 */ /* 0x100fe20000010811 */
[----:B------:R-:W4:Y:S01]  /*6ff0*/  LDC.U8 R4, c[0x0][0x2d8] ;  /* 0x0000b600ff047b82 */ /* 0x000f220000000000 */
[--C-:B------:R-:W-:Y:S02]  /*7000*/  FFMA.FTZ R6, R6, c[0x0][0x23c], -R17.reuse ;  /* 0x00008f0006067a23 */ /* 0x100fe40000010811 */
[----:B------:R-:W5:Y:S01]  /*7010*/  MUFU.EX2 R176, R8 ;  /* 0x0000000800b07308 */ /* 0x000f620000000800 */
[--C-:B------:R-:W-:Y:S01]  /*7020*/  FFMA.FTZ R10, R10, c[0x0][0x23c], -R17.reuse ;  /* 0x00008f000a0a7a23 */ /* 0x100fe20000010811 */
[----:B-1----:R-:W-:Y:S01]  /*7030*/  FMNMX.FTZ R189, R2, R14, !PT ;  /* 0x0000000e02bd7209 */ /* 0x002fe20007810000 */
[----:B------:R-:W-:Y:S01]  /*7040*/  FFMA.FTZ R9, R9, c[0x0][0x23c], -R17 ;  /* 0x00008f0009097a23 */ /* 0x000fe20000010811 */
[----:B--2---:R-:W-:Y:S01]  /*7050*/  FMNMX.FTZ R190, R0, R13, !PT ;  /* 0x0000000d00be7209 */ /* 0x004fe20007810000 */
[----:B------:R-:W-:Y:S01]  /*7060*/  IMAD.WIDE.U32 R28, R16, -0x326172a9, RZ ;  /* 0xcd9e8d57101c7825 */ /* 0x000fe200078e00ff */
[----:B------:R-:W-:-:S02]  /*7070*/  FSEL R2, R191, RZ, P2 ;  /* 0x000000ffbf027208 */ /* 0x000fc40001000000 */
[----:B---3--:R-:W-:Y:S01]  /*7080*/  FMNMX.FTZ R188, R3, R15, !PT ;  /* 0x0000000f03bc7209 */ /* 0x008fe20007810000 */
[C---:B------:R-:W-:Y:S01]  /*7090*/  FMUL.FTZ R18, R190.reuse, c[0x0][0x23c] ;  /* 0x00008f00be127a20 */ /* 0x040fe20000410000 */
[----:B------:R-:W-:Y:S01]  /*70a0*/  FSETP.NEU.FTZ.AND P1, PT, R190, -INF , PT ;  /* 0xff800000be00780b */ /* 0x000fe20003f3d000 */
[----:B------:R1:W-:Y:S01]  /*70b0*/  MUFU.EX2 R177, R6 ;  /* 0x0000000600b17308 */ /* 0x0003e20000000800 */
[----:B------:R-:W-:Y:S01]  /*70c0*/  FSETP.NEU.FTZ.AND P4, PT, R188, -INF , PT ;  /* 0xff800000bc00780b */ /* 0x000fe20003f9d000 */
[----:B------:R-:W-:Y:S01]  /*70d0*/  FADD.FTZ R15, R134, -R2 ;  /* 0x80000002860f7221 */ /* 0x000fe20000010000 */
[----:B------:R-:W-:Y:S01]  /*70e0*/  FSEL R18, R18, RZ, P1 ;  /* 0x000000ff12127208 */ /* 0x000fe20000800000 */
[----:B------:R-:W-:Y:S01]  /*70f0*/  IMAD.WIDE.U32 R12, R12, -0x326172a9, RZ ;  /* 0xcd9e8d570c0c7825 */ /* 0x000fe200078e00ff */
[----:B------:R-:W-:Y:S02]  /*7100*/  FSEL R0, R188, RZ, P4 ;  /* 0x000000ffbc007208 */ /* 0x000fe40002000000 */
[----:B------:R-:W-:Y:S01]  /*7110*/  FSEL R2, R190, RZ, P1 ;  /* 0x000000ffbe027208 */ /* 0x000fe20000800000 */
[----:B------:R2:W-:Y:S01]  /*7120*/  MUFU.EX2 R179, R10 ;  /* 0x0000000a00b37308 */ /* 0x0005e20000000800 */
[----:B------:R-:W-:Y:S01]  /*7130*/  FFMA.FTZ R7, R7, c[0x0][0x23c], -R18 ;  /* 0x00008f0007077a23 */ /* 0x000fe20000010812 */
[----:B------:R-:W-:Y:S01]  /*7140*/  FSETP.NEU.FTZ.AND P3, PT, R189, -INF , PT ;  /* 0xff800000bd00780b */ /* 0x000fe20003f7d000 */
[----:B------:R-:W-:Y:S01]  /*7150*/  FADD.FTZ R22, R136, -R0 ;  /* 0x8000000088167221 */ /* 0x000fe20000010000 */
[----:B-----5:R-:W-:Y:S01]  /*7160*/  MOV R136, R176 ;  /* 0x000000b000887202 */ /* 0x020fe20000000f00 */
[----:B------:R-:W-:Y:S01]  /*7170*/  FFMA.FTZ R0, R19, c[0x0][0x23c], -R18 ;  /* 0x00008f0013007a23 */ /* 0x000fe20000010812 */
[----:B----4-:R-:W-:Y:S01]  /*7180*/  PRMT R176, R4, 0x7054, R4 ;  /* 0x0000705404b07816 */ /* 0x010fe20000000004 */
[----:B------:R-:W-:Y:S01]  /*7190*/  FADD.FTZ R14, R137, -R2 ;  /* 0x80000002890e7221 */ /* 0x000fe20000010000 */
[----:B------:R3:W-:Y:S01]  /*71a0*/  MUFU.EX2 R178, R7 ;  /* 0x0000000700b27308 */ /* 0x0007e20000000800 */
[----:B------:R-:W-:Y:S01]  /*71b0*/  FFMA.FTZ R2, R20, c[0x0][0x23c], -R18 ;  /* 0x00008f0014027a23 */ /* 0x000fe20000010812 */
[C---:B------:R-:W-:Y:S01]  /*71c0*/  FSEL R3, R189.reuse, RZ, P3 ;  /* 0x000000ffbd037208 */ /* 0x040fe20001800000 */
[--C-:B------:R-:W-:Y:S01]  /*71d0*/  HSET2.LE.AND R4, R25, R176.reuse, PT ;  /* 0x000000b019047233 */ /* 0x100fe20003803000 */
[----:B------:R-:W-:Y:S01]  /*71e0*/  FMUL.FTZ R16, R189, c[0x0][0x23c] ;  /* 0x00008f00bd107a20 */ /* 0x000fe20000410000 */
[--C-:B------:R-:W-:Y:S01]  /*71f0*/  HSET2.LE.AND R5, R27, R176.reuse, PT ;  /* 0x000000b01b057233 */ /* 0x100fe20003803000 */
[----:B------:R-:W-:Y:S01]  /*7200*/  SHF.R.U32.HI R11, RZ, 0x10, R12 ;  /* 0x00000010ff0b7819 */ /* 0x000fe2000001160c */
[--C-:B-1----:R-:W-:Y:S01]  /*7210*/  HSET2.LE.AND R6, R31, R176.reuse, PT ;  /* 0x000000b01f067233 */ /* 0x102fe20003803000 */
[----:B------:R1:W4:Y:S01]  /*7220*/  MUFU.EX2 R8, R0 ;  /* 0x0000000000087308 */ /* 0x0003220000000800 */
[----:B------:R-:W-:Y:S01]  /*7230*/  FADD.FTZ R19, R135, -R3 ;  /* 0x8000000387137221 */ /* 0x000fe20000010000 */
[----:B------:R-:W-:Y:S01]  /*7240*/  FSEL R16, R16, RZ, P3 ;  /* 0x000000ff10107208 */ /* 0x000fe20001800000 */
[----:B------:R-:W-:Y:S01]  /*7250*/  FMUL.FTZ R3, R188, c[0x0][0x23c] ;  /* 0x00008f00bc037a20 */ /* 0x000fe20000410000 */
[----:B--2---:R-:W-:Y:S01]  /*7260*/  LOP3.LUT R10, R12, 0xffff, RZ, 0xc0, !PT ;  /* 0x0000ffff0c0a7812 */ /* 0x004fe200078ec0ff */
[----:B------:R-:W-:Y:S01]  /*7270*/  FMUL.FTZ R15, R15, c[0x0][0x23c] ;  /* 0x00008f000f0f7a20 */ /* 0x000fe20000410000 */
[----:B------:R-:W-:Y:S01]  /*7280*/  LOP3.LUT R11, R11, 0xff, RZ, 0xc0, !PT ;  /* 0x000000ff0b0b7812 */ /* 0x000fe200078ec0ff */
[----:B------:R-:W-:Y:S01]  /*7290*/  FMUL.FTZ R14, R14, c[0x0][0x23c] ;  /* 0x00008f000e0e7a20 */ /* 0x000fe20000410000 */
[----:B------:R-:W2:Y:S01]  /*72a0*/  MUFU.EX2 R184, R9 ;  /* 0x0000000900b87308 */ /* 0x000ea20000000800 */
[----:B---3--:R-:W-:Y:S01]  /*72b0*/  HSET2.LE.AND R7, R30, R176, PT ;  /* 0x000000b01e077233 */ /* 0x008fe20003803000 */
[----:B------:R-:W-:Y:S01]  /*72c0*/  FSEL R3, R3, RZ, P4 ;  /* 0x000000ff03037208 */ /* 0x000fe20002000000 */
[----:B------:R-:W-:Y:S01]  /*72d0*/  FMUL.FTZ R19, R19, c[0x0][0x23c] ;  /* 0x00008f0013137a20 */ /* 0x000fe20000410000 */
[----:B------:R-:W-:Y:S01]  /*72e0*/  SHF.R.U32.HI R10, RZ, 0x8, R10 ;  /* 0x00000008ff0a7819 */ /* 0x000fe2000001160a */
[----:B-1----:R-:W-:-:S03]  /*72f0*/  FFMA.FTZ R0, R21, c[0x0][0x23c], -R18 ;  /* 0x00008f0015007a23 */ /* 0x002fc60000010812 */
[----:B------:R1:W-:Y:S01]  /*7300*/  MUFU.EX2 R23, R2 ;  /* 0x0000000200177308 */ /* 0x0003e20000000800 */
[----:B----4-:R-:W-:Y:S02]  /*7310*/  MOV R30, R8 ;  /* 0x00000008001e7202 */ /* 0x010fe40000000f00 */
[----:B--2---:R-:W-:-:S05]  /*7320*/  MOV R31, R184 ;  /* 0x000000b8001f7202 */ /* 0x004fca0000000f00 */
[----:B------:R2:W-:Y:S01]  /*7330*/  MUFU.EX2 R137, R0 ;  /* 0x0000000000897308 */ /* 0x0005e20000000800 */
[----:B-1----:R-:W-:-:S07]  /*7340*/  FFMA.FTZ R2, R24, c[0x0][0x23c], -R3 ;  /* 0x00008f0018027a23 */ /* 0x002fce0000010803 */
[----:B------:R-:W1:Y:S01]  /*7350*/  MUFU.EX2 R21, R14 ;  /* 0x0000000e00157308 */ /* 0x000e620000000800 */
[----:B--2---:R-:W-:-:S07]  /*7360*/  F2FP.PACK_AB R0, R179, R177 ;  /* 0x000000b1b300723e */ /* 0x004fce00000000ff */
[----:B------:R-:W-:Y:S01]  /*7370*/  MUFU.EX2 R20, R2 ;  /* 0x0000000200147308 */ /* 0x000fe20000000800 */
[----:B------:R-:W-:Y:S02]  /*7380*/  LOP3.LUT R4, R4, R0, RZ, 0xc0, !PT ;  /* 0x0000000004047212 */ /* 0x000fe400078ec0ff */
[----:B------:R-:W-:-:S05]  /*7390*/  F2FP.PACK_AB R0, R8, R178 ;  /* 0x000000b20800723e */ /* 0x000fca00000000ff */
[----:B------:R-:W2:Y:S01]  /*73a0*/  MUFU.EX2 R19, R19 ;  /* 0x0000001300137308 */ /* 0x000ea20000000800 */
[----:B------:R-:W-:Y:S01]  /*73b0*/  LOP3.LUT R5, R5, R0, RZ, 0xc0, !PT ;  /* 0x0000000005057212 */ /* 0x000fe200078ec0ff */
[----:B-1----:R-:W-:Y:S01]  /*73c0*/  FMUL.FTZ R146, R146, R21 ;  /* 0x0000001592927220 */ /* 0x002fe20000410000 */
[----:B------:R-:W-:Y:S01]  /*73d0*/  F2FP.PACK_AB R0, R136, R31 ;  /* 0x0000001f8800723e */ /* 0x000fe200000000ff */
[-C--:B------:R-:W-:Y:S02]  /*73e0*/  FMUL.FTZ R147, R147, R21.reuse ;  /* 0x0000001593937220 */ /* 0x080fe40000410000 */
[-C--:B------:R-:W-:Y:S01]  /*73f0*/  FMUL.FTZ R150, R150, R21.reuse ;  /* 0x0000001596967220 */ /* 0x080fe20000410000 */
[----:B------:R-:W-:Y:S01]  /*7400*/  LOP3.LUT R6, R6, R0, RZ, 0xc0, !PT ;  /* 0x0000000006067212 */ /* 0x000fe200078ec0ff */
[----:B------:R-:W-:Y:S01]  /*7410*/  FMUL.FTZ R151, R151, R21 ;  /* 0x0000001597977220 */ /* 0x000fe20000410000 */
[----:B------:R-:W-:Y:S01]  /*7420*/  F2FP.PACK_AB R0, R23, R137 ;  /* 0x000000891700723e */ /* 0x000fe200000000ff */
[----:B------:R-:W-:-:S02]  /*7430*/  FMUL.FTZ R162, R162, R21 ;  /* 0x00000015a2a27220 */ /* 0x000fc40000410000 */
[----:B------:R-:W-:Y:S01]  /*7440*/  FMUL.FTZ R163, R163, R21 ;  /* 0x00000015a3a37220 */ /* 0x000fe20000410000 */
[----:B------:R-:W-:Y:S01]  /*7450*/  LOP3.LUT R7, R7, R0, RZ, 0xc0, !PT ;  /* 0x0000000007077212 */ /* 0x000fe200078ec0ff */
[----:B------:R-:W-:Y:S02]  /*7460*/  FFMA.FTZ R0, R26, c[0x0][0x23c], -R3 ;  /* 0x00008f001a007a23 */ /* 0x000fe40000010803 */
[-C--:B--2---:R-:W-:Y:S02]  /*7470*/  FMUL.FTZ R142, R142, R19.reuse ;  /* 0x000000138e8e7220 */ /* 0x084fe40000410000 */
[----:B------:R1:W2:Y:S01]  /*7480*/  MUFU.EX2 R24, R0 ;  /* 0x0000000000187308 */ /* 0x0002a20000000800 */
[-C--:B------:R-:W-:Y:S02]  /*7490*/  FMUL.FTZ R143, R143, R19.reuse ;  /* 0x000000138f8f7220 */ /* 0x080fe40000410000 */
[-C--:B------:R-:W-:Y:S02]  /*74a0*/  FMUL.FTZ R154, R154, R19.reuse ;  /* 0x000000139a9a7220 */ /* 0x080fe40000410000 */
[----:B------:R-:W-:-:S02]  /*74b0*/  FMUL.FTZ R155, R155, R19 ;  /* 0x000000139b9b7220 */ /* 0x000fc40000410000 */
[-C--:B------:R-:W-:Y:S02]  /*74c0*/  FMUL.FTZ R158, R158, R19.reuse ;  /* 0x000000139e9e7220 */ /* 0x080fe40000410000 */
[-C--:B------:R-:W-:Y:S02]  /*74d0*/  FMUL.FTZ R159, R159, R19.reuse ;  /* 0x000000139f9f7220 */ /* 0x080fe40000410000 */
[-C--:B------:R-:W-:Y:S02]  /*74e0*/  FMUL.FTZ R170, R170, R19.reuse ;  /* 0x00000013aaaa7220 */ /* 0x080fe40000410000 */
[----:B------:R-:W-:Y:S02]  /*74f0*/  FMUL.FTZ R171, R171, R19 ;  /* 0x00000013abab7220 */ /* 0x000fe40000410000 */
[-C--:B------:R-:W-:Y:S01]  /*7500*/  FMUL.FTZ R166, R166, R21.reuse ;  /* 0x00000015a6a67220 */ /* 0x080fe20000410000 */
[----:B-1----:R-:W-:Y:S01]  /*7510*/  LOP3.LUT R0, R13, UR18, R28, 0x96, !PT ;  /* 0x000000120d007c12 */ /* 0x002fe2000f8e961c */
[----:B------:R-:W-:-:S02]  /*7520*/  FMUL.FTZ R167, R167, R21 ;  /* 0x00000015a7a77220 */ /* 0x000fc40000410000 */
[-C--:B------:R-:W-:Y:S01]  /*7530*/  FMUL.FTZ R38, R38, R19.reuse ;  /* 0x0000001326267220 */ /* 0x080fe20000410000 */
[C---:B------:R-:W-:Y:S01]  /*7540*/  LOP3.LUT R2, R0.reuse, 0xffff, RZ, 0xc0, !PT ;  /* 0x0000ffff00027812 */ /* 0x040fe200078ec0ff */
[----:B------:R-:W-:Y:S01]  /*7550*/  FMUL.FTZ R39, R39, R19 ;  /* 0x0000001327277220 */ /* 0x000fe20000410000 */
[----:B------:R-:W-:Y:S01]  /*7560*/  LOP3.LUT R8, R0, 0xff, RZ, 0xc0, !PT ;  /* 0x000000ff00087812 */ /* 0x000fe200078ec0ff */
[-C--:B------:R-:W-:Y:S01]  /*7570*/  FMUL.FTZ R42, R42, R21.reuse ;  /* 0x000000152a2a7220 */ /* 0x080fe20000410000 */
[----:B------:R-:W-:Y:S01]  /*7580*/  SHF.R.U32.HI R2, RZ, 0x8, R2 ;  /* 0x00000008ff027819 */ /* 0x000fe20000011602 */
[----:B------:R-:W-:Y:S01]  /*7590*/  FMUL.FTZ R43, R43, R21 ;  /* 0x000000152b2b7220 */ /* 0x000fe20000410000 */
[----:B------:R-:W-:Y:S01]  /*75a0*/  SHF.R.U32.HI R9, RZ, 0x10, R0 ;  /* 0x00000010ff097819 */ /* 0x000fe20000011600 */
[-C--:B------:R-:W-:Y:S01]  /*75b0*/  FMUL.FTZ R50, R50, R19.reuse ;  /* 0x0000001332327220 */ /* 0x080fe20000410000 */
[----:B------:R-:W-:Y:S01]  /*75c0*/  PRMT R8, R8, 0x5410, R2 ;  /* 0x0000541008087816 */ /* 0x000fe20000000002 */
[----:B------:R-:W-:Y:S01]  /*75d0*/  FMUL.FTZ R51, R51, R19 ;  /* 0x0000001333337220 */ /* 0x000fe20000410000 */
[----:B--2---:R-:W-:Y:S01]  /*75e0*/  F2FP.PACK_AB R2, R24, R20 ;  /* 0x000000141802723e */ /* 0x004fe200000000ff */
[----:B------:R-:W-:-:S02]  /*75f0*/  FMUL.FTZ R46, R46, R21 ;  /* 0x000000152e2e7220 */ /* 0x000fc40000410000 */
[----:B------:R-:W-:Y:S01]  /*7600*/  HSET2.LE.AND R8, R8, R176, PT ;  /* 0x000000b008087233 */ /* 0x000fe20003803000 */
[----:B------:R-:W-:Y:S02]  /*7610*/  FMUL.FTZ R47, R47, R21 ;  /* 0x000000152f2f7220 */ /* 0x000fe40000410000 */
[-C--:B------:R-:W-:Y:S02]  /*7620*/  FMUL.FTZ R54, R54, R19.reuse ;  /* 0x0000001336367220 */ /* 0x080fe40000410000 */
[----:B------:R-:W-:Y:S01]  /*7630*/  LOP3.LUT R8, R8, R2, RZ, 0xc0, !PT ;  /* 0x0000000208087212 */ /* 0x000fe200078ec0ff */
[----:B------:R-:W-:Y:S01]  /*7640*/  FMUL.FTZ R55, R55, R19 ;  /* 0x0000001337377220 */ /* 0x000fe20000410000 */
[----:B------:R-:W-:Y:S01]  /*7650*/  SHF.R.U32.HI R2, RZ, 0x18, R0 ;  /* 0x00000018ff027819 */ /* 0x000fe20000011600 */
[-C--:B------:R-:W-:Y:S01]  /*7660*/  FMUL.FTZ R58, R58, R21.reuse ;  /* 0x000000153a3a7220 */ /* 0x080fe20000410000 */
[----:B------:R-:W-:Y:S01]  /*7670*/  LOP3.LUT R0, R9, 0xff, RZ, 0xc0, !PT ;  /* 0x000000ff09007812 */ /* 0x000fe200078ec0ff */
[----:B------:R-:W-:-:S02]  /*7680*/  FMUL.FTZ R59, R59, R21 ;  /* 0x000000153b3b7220 */ /* 0x000fc40000410000 */
[-C--:B------:R-:W-:Y:S01]  /*7690*/  FMUL.FTZ R66, R66, R19.reuse ;  /* 0x0000001342427220 */ /* 0x080fe20000410000 */
[----:B------:R-:W-:Y:S01]  /*76a0*/  PRMT R2, R0, 0x5410, R2 ;  /* 0x0000541000027816 */ /* 0x000fe20000000002 */
[----:B------:R-:W-:Y:S02]  /*76b0*/  FFMA.FTZ R0, R132, c[0x0][0x23c], -R16 ;  /* 0x00008f0084007a23 */ /* 0x000fe40000010810 */
[----:B------:R-:W-:Y:S02]  /*76c0*/  FMUL.FTZ R67, R67, R19 ;  /* 0x0000001343437220 */ /* 0x000fe40000410000 */
[----:B------:R1:W-:Y:S01]  /*76d0*/  MUFU.EX2 R240, R0 ;  /* 0x0000000000f07308 */ /* 0x0003e20000000800 */
[----:B------:R-:W-:Y:S01]  /*76e0*/  HSET2.LE.AND R9, R2, R176, PT ;  /* 0x000000b002097233 */ /* 0x000fe20003803000 */
[----:B------:R-:W-:Y:S02]  /*76f0*/  FFMA.FTZ R2, R32, c[0x0][0x23c], -R3 ;  /* 0x00008f0020027a23 */ /* 0x000fe40000010803 */
[----:B------:R-:W-:-:S02]  /*7700*/  FMUL.FTZ R62, R62, R21 ;  /* 0x000000153e3e7220 */ /* 0x000fc40000410000 */
[----:B------:R-:W-:Y:S02]  /*7710*/  FMUL.FTZ R63, R63, R21 ;  /* 0x000000153f3f7220 */ /* 0x000fe40000410000 */
[----:B------:R2:W-:Y:S01]  /*7720*/  MUFU.EX2 R250, R2 ;  /* 0x0000000200fa7308 */ /* 0x0005e20000000800 */
[-C--:B------:R-:W-:Y:S02]  /*7730*/  FMUL.FTZ R70, R70, R19.reuse ;  /* 0x0000001346467220 */ /* 0x080fe40000410000 */
[----:B------:R-:W-:Y:S02]  /*7740*/  FMUL.FTZ R71, R71, R19 ;  /* 0x0000001347477220 */ /* 0x000fe40000410000 */
[-C--:B------:R-:W-:Y:S02]  /*7750*/  FMUL.FTZ R74, R74, R21.reuse ;  /* 0x000000154a4a7220 */ /* 0x080fe40000410000 */
[----:B------:R-:W-:Y:S02]  /*7760*/  FMUL.FTZ R75, R75, R21 ;  /* 0x000000154b4b7220 */ /* 0x000fe40000410000 */
[----:B-1----:R-:W-:-:S02]  /*7770*/  FFMA.FTZ R0, R133, c[0x0][0x23c], -R16 ;  /* 0x00008f0085007a23 */ /* 0x002fc40000010810 */
[-C--:B------:R-:W-:Y:S02]  /*7780*/  FMUL.FTZ R82, R82, R19.reuse ;  /* 0x0000001352527220 */ /* 0x080fe40000410000 */
[----:B------:R-:W1:Y:S01]  /*7790*/  MUFU.EX2 R25, R0 ;  /* 0x0000000000197308 */ /* 0x000e620000000800 */
[----:B------:R-:W-:Y:S02]  /*77a0*/  FMUL.FTZ R83, R83, R19 ;  /* 0x0000001353537220 */ /* 0x000fe40000410000 */
[-C--:B------:R-:W-:Y:S01]  /*77b0*/  FMUL.FTZ R78, R78, R21.reuse ;  /* 0x000000154e4e7220 */ /* 0x080fe20000410000 */
[----:B--2---:R-:W-:Y:S01]  /*77c0*/  LOP3.LUT R2, R241, UR8, R172, 0x96, !PT ;  /* 0x00000008f1027c12 */ /* 0x004fe2000f8e96ac */
[----:B------:R-:W-:Y:S02]  /*77d0*/  FMUL.FTZ R79, R79, R21 ;  /* 0x000000154f4f7220 */ /* 0x000fe40000410000 */
[-C--:B------:R-:W-:Y:S02]  /*77e0*/  FMUL.FTZ R86, R86, R19.reuse ;  /* 0x0000001356567220 */ /* 0x080fe40000410000 */
[----:B------:R-:W-:-:S02]  /*77f0*/  FMUL.FTZ R87, R87, R19 ;  /* 0x0000001357577220 */ /* 0x000fc40000410000 */
[-C--:B------:R-:W-:Y:S02]  /*7800*/  FMUL.FTZ R90, R90, R21.reuse ;  /* 0x000000155a5a7220 */ /* 0x080fe40000410000 */
[----:B------:R-:W-:Y:S02]  /*7810*/  FMUL.FTZ R91, R91, R21 ;  /* 0x000000155b5b7220 */ /* 0x000fe40000410000 */
[-C--:B------:R-:W-:Y:S01]  /*7820*/  FMUL.FTZ R98, R98, R19.reuse ;  /* 0x0000001362627220 */ /* 0x080fe20000410000 */
[----:B-1----:R-:W-:Y:S01]  /*7830*/  F2FP.PACK_AB R0, R25, R240 ;  /* 0x000000f01900723e */ /* 0x002fe200000000ff */
[----:B------:R-:W-:Y:S02]  /*7840*/  FMUL.FTZ R99, R99, R19 ;  /* 0x0000001363637220 */ /* 0x000fe40000410000 */
[-C--:B------:R-:W-:Y:S01]  /*7850*/  FMUL.FTZ R94, R94, R21.reuse ;  /* 0x000000155e5e7220 */ /* 0x080fe20000410000 */
[----:B------:R-:W-:Y:S01]  /*7860*/  LOP3.LUT R9, R9, R0, RZ, 0xc0, !PT ;  /* 0x0000000009097212 */ /* 0x000fe200078ec0ff */
[----:B------:R-:W-:Y:S01]  /*7870*/  FMUL.FTZ R95, R95, R21 ;  /* 0x000000155f5f7220 */ /* 0x000fe20000410000 */
[----:B------:R-:W-:Y:S01]  /*7880*/  LOP3.LUT R0, R12, 0xff, RZ, 0xc0, !PT ;  /* 0x000000ff0c007812 */ /* 0x000fe200078ec0ff */
[-C--:B------:R-:W-:Y:S01]  /*7890*/  FMUL.FTZ R102, R102, R19.reuse ;  /* 0x0000001366667220 */ /* 0x080fe20000410000 */
[----:B------:R-:W-:Y:S01]  /*78a0*/  SHF.R.U32.HI R12, RZ, 0x18, R12 ;  /* 0x00000018ff0c7819 */ /* 0x000fe2000001160c */
[----:B------:R-:W-:Y:S01]  /*78b0*/  FMUL.FTZ R103, R103, R19 ;  /* 0x0000001367677220 */ /* 0x000fe20000410000 */
[----:B------:R-:W-:Y:S01]  /*78c0*/  PRMT R10, R0, 0x5410, R10 ;  /* 0x00005410000a7816 */ /* 0x000fe2000000000a */
[----:B------:R-:W-:Y:S01]  /*78d0*/  FFMA.FTZ R0, R33, c[0x0][0x23c], -R3 ;  /* 0x00008f0021007a23 */ /* 0x000fe20000010803 */
[----:B------:R-:W-:Y:S01]  /*78e0*/  PRMT R11, R11, 0x5410, R12 ;  /* 0x000054100b0b7816 */ /* 0x000fe2000000000c */
[----:B------:R-:W-:-:S02]  /*78f0*/  FMUL.FTZ R106, R106, R21 ;  /* 0x000000156a6a7220 */ /* 0x000fc40000410000 */
[----:B------:R-:W1:Y:S01]  /*7900*/  MUFU.EX2 R251, R0 ;  /* 0x0000000000fb7308 */ /* 0x000e620000000800 */
[--C-:B------:R-:W-:Y:S01]  /*7910*/  HSET2.LE.AND R10, R10, R176.reuse, PT ;  /* 0x000000b00a0a7233 */ /* 0x100fe20003803000 */
[----:B------:R-:W-:Y:S01]  /*7920*/  FMUL.FTZ R107, R107, R21 ;  /* 0x000000156b6b7220 */ /* 0x000fe20000410000 */
[----:B------:R-:W-:Y:S01]  /*7930*/  HSET2.LE.AND R11, R11, R176, PT ;  /* 0x000000b00b0b7233 */ /* 0x000fe20003803000 */
[-C--:B------:R-:W-:Y:S02]  /*7940*/  FMUL.FTZ R114, R114, R19.reuse ;  /* 0x0000001372727220 */ /* 0x080fe40000410000 */
[----:B------:R-:W-:Y:S02]  /*7950*/  FMUL.FTZ R115, R115, R19 ;  /* 0x0000001373737220 */ /* 0x000fe40000410000 */
[-C--:B------:R-:W-:Y:S02]  /*7960*/  FMUL.FTZ R110, R110, R21.reuse ;  /* 0x000000156e6e7220 */ /* 0x080fe40000410000 */
[----:B------:R-:W-:-:S02]  /*7970*/  FMUL.FTZ R111, R111, R21 ;  /* 0x000000156f6f7220 */ /* 0x000fc40000410000 */
[-C--:B------:R-:W-:Y:S02]  /*7980*/  FMUL.FTZ R122, R122, R21.reuse ;  /* 0x000000157a7a7220 */ /* 0x080fe40000410000 */
[-C--:B------:R-:W-:Y:S01]  /*7990*/  FMUL.FTZ R123, R123, R21.reuse ;  /* 0x000000157b7b7220 */ /* 0x080fe20000410000 */
[----:B-1----:R-:W-:Y:S01]  /*79a0*/  F2FP.PACK_AB R0, R251, R250 ;  /* 0x000000fafb00723e */ /* 0x002fe200000000ff */
[-C--:B------:R-:W-:Y:S02]  /*79b0*/  FMUL.FTZ R126, R126, R21.reuse ;  /* 0x000000157e7e7220 */ /* 0x080fe40000410000 */
[----:B------:R-:W-:Y:S01]  /*79c0*/  FMUL.FTZ R127, R127, R21 ;  /* 0x000000157f7f7220 */ /* 0x000fe20000410000 */
[----:B------:R-:W-:Y:S01]  /*79d0*/  LOP3.LUT R10, R10, R0, RZ, 0xc0, !PT ;  /* 0x000000000a0a7212 */ /* 0x000fe200078ec0ff */
[----:B------:R-:W-:Y:S02]  /*79e0*/  FFMA.FTZ R0, R34, c[0x0][0x23c], -R16 ;  /* 0x00008f0022007a23 */ /* 0x000fe40000010810 */
[----:B------:R-:W-:-:S02]  /*79f0*/  FMUL.FTZ R118, R118, R19 ;  /* 0x0000001376767220 */ /* 0x000fc40000410000 */
[----:B------:R1:W-:Y:S01]  /*7a00*/  MUFU.EX2 R243, R0 ;  /* 0x0000000000f37308 */ /* 0x0003e20000000800 */
[-C--:B------:R-:W-:Y:S02]  /*7a10*/  FMUL.FTZ R119, R119, R19.reuse ;  /* 0x0000001377777220 */ /* 0x080fe40000410000 */
[-C--:B------:R-:W-:Y:S02]  /*7a20*/  FMUL.FTZ R130, R130, R19.reuse ;  /* 0x0000001382827220 */ /* 0x080fe40000410000 */
[----:B------:R-:W-:Y:S02]  /*7a30*/  FMUL.FTZ R131, R131, R19 ;  /* 0x0000001383837220 */ /* 0x000fe40000410000 */
[----:B-1----:R-:W-:-:S04]  /*7a40*/  FFMA.FTZ R0, R35, c[0x0][0x23c], -R16 ;  /* 0x00008f0023007a23 */ /* 0x002fc80000010810 */
[----:B------:R-:W1:Y:S02]  /*7a50*/  MUFU.EX2 R249, R0 ;  /* 0x0000000000f97308 */ /* 0x000e640000000800 */
[----:B-1----:R-:W-:-:S04]  /*7a60*/  F2FP.PACK_AB R0, R249, R243 ;  /* 0x000000f3f900723e */ /* 0x002fc800000000ff */
[----:B------:R-:W-:Y:S01]  /*7a70*/  LOP3.LUT R11, R11, R0, RZ, 0xc0, !PT ;  /* 0x000000000b0b7212 */ /* 0x000fe200078ec0ff */
[----:B------:R-:W-:Y:S02]  /*7a80*/  FMUL.FTZ R0, R22, c[0x0][0x23c] ;  /* 0x00008f0016007a20 */ /* 0x000fe40000410000 */
[----:B------:R1:W2:Y:S08]  /*7a90*/  MUFU.EX2 R22, R15 ;  /* 0x0000000f00167308 */ /* 0x0002b00000000800 */
[----:B------:R-:W3:Y:S01]  /*7aa0*/  MUFU.EX2 R0, R0 ;  /* 0x0000000000007308 */ /* 0x000ee20000000800 */
[----:B-1----:R-:W1:Y:S01]  /*7ab0*/  LDSM.16.MT88.4 R12, [R201+0xa000] ;  /* 0x00a00000c90c783b */ /* 0x002e620000004200 */
[----:B--2---:R-:W-:-:S02]  /*7ac0*/  FMUL.FTZ R144, R144, R22 ;  /* 0x0000001690907220 */ /* 0x004fc40000410000 */
[-C--:B------:R-:W-:Y:S02]  /*7ad0*/  FMUL.FTZ R145, R145, R22.reuse ;  /* 0x0000001691917220 */ /* 0x080fe40000410000 */
[-C--:B------:R-:W-:Y:S02]  /*7ae0*/  FMUL.FTZ R148, R148, R22.reuse ;  /* 0x0000001694947220 */ /* 0x080fe40000410000 */
[----:B------:R-:W-:Y:S02]  /*7af0*/  FMUL.FTZ R149, R149, R22 ;  /* 0x0000001695957220 */ /* 0x000fe40000410000 */
[-C--:B---3--:R-:W-:Y:S02]  /*7b00*/  FMUL.FTZ R140, R140, R0.reuse ;  /* 0x000000008c8c7220 */ /* 0x088fe40000410000 */
[-C--:B------:R-:W-:Y:S02]  /*7b10*/  FMUL.FTZ R141, R141, R0.reuse ;  /* 0x000000008d8d7220 */ /* 0x080fe40000410000 */
        /* <DEDUP_REMOVED lines=14> */
[-C--:B-1----:R-:W-:Y:S01]  /*7c00*/  HMMA.16816.F32 R140, R8, R12.reuse, R140 ;  /* 0x0000000c088c723c */ /* 0x082fe2000000188c */
[-C--:B------:R-:W-:Y:S02]  /*7c10*/  FMUL.FTZ R48, R48, R0.reuse ;  /* 0x0000000030307220 */ /* 0x080fe40000410000 */
[----:B------:R-:W-:Y:S02]  /*7c20*/  FMUL.FTZ R49, R49, R0 ;  /* 0x0000000031317220 */ /* 0x000fe40000410000 */
        /* <DEDUP_REMOVED lines=12> */
[----:B------:R-:W-:Y:S01]  /*7cf0*/  HMMA.16816.F32 R244, R8, R14, R152 ;  /* 0x0000000e08f4723c */ /* 0x000fe20000001898 */
[----:B------:R-:W1:Y:S01]  /*7d00*/  LDSM.16.MT88.4 R12, [R203+0xa000] ;  /* 0x00a00000cb0c783b */ /* 0x000e620000004200 */
[-C--:B------:R-:W-:Y:S02]  /*7d10*/  FMUL.FTZ R68, R68, R0.reuse ;  /* 0x0000000044447220 */ /* 0x080fe40000410000 */
[----:B------:R-:W-:Y:S02]  /*7d20*/  FMUL.FTZ R69, R69, R0 ;  /* 0x0000000045457220 */ /* 0x000fe40000410000 */
        /* <DEDUP_REMOVED lines=33> */
[----:B------:R-:W-:Y:S02]  /*7f40*/  FFMA.FTZ R28, R252, R0, R20 ;  /* 0x00000000fc1c7223 */ /* 0x000fe40000010014 */
[----:B------:R-:W-:Y:S02]  /*7f50*/  FFMA.FTZ R0, R193, c[0x0][0x23c], -R3 ;  /* 0x00008f00c1007a23 */ /* 0x000fe40000010803 */
[----:B------:R-:W-:-:S02]  /*7f60*/  FMUL.FTZ R120, R120, R22 ;  /* 0x0000001678787220 */ /* 0x000fc40000410000 */
[-C--:B------:R-:W-:Y:S01]  /*7f70*/  FMUL.FTZ R121, R121, R22.reuse ;  /* 0x0000001679797220 */ /* 0x080fe20000410000 */
[----:B------:R-:W-:Y:S01]  /*7f80*/  HMMA.16816.F32 R236, R8, R14, R168 ;  /* 0x0000000e08ec723c */ /* 0x000fe200000018a8 */
[----:B------:R-:W1:Y:S01]  /*7f90*/  LDSM.16.MT88.4 R12, [R206+0xa000] ;  /* 0x00a00000ce0c783b */ /* 0x000e620000004200 */
[-C--:B------:R-:W-:Y:S01]  /*7fa0*/  FMUL.FTZ R124, R124, R22.reuse ;  /* 0x000000167c7c7220 */ /* 0x080fe20000410000 */
[----:B------:R2:W-:Y:S01]  /*7fb0*/  MUFU.EX2 R172, R0 ;  /* 0x0000000000ac7308 */ /* 0x0005e20000000800 */
[----:B------:R-:W-:Y:S02]  /*7fc0*/  FMUL.FTZ R125, R125, R22 ;  /* 0x000000167d7d7220 */ /* 0x000fe40000410000 */
[----:B------:R-:W-:Y:S01]  /*7fd0*/  FFMA.FTZ R20, R225, c[0x0][0x23c], -R16 ;  /* 0x00008f00e1147a23 */ /* 0x000fe20000010810 */
[----:B------:R-:W-:Y:S02]  /*7fe0*/  MOV R169, R179 ;  /* 0x000000b300a97202 */ /* 0x000fe40000000f00 */
[----:B------:R-:W-:-:S02]  /*7ff0*/  MOV R168, R176 ;  /* 0x000000b000a87202 */ /* 0x000fc40000000f00 */
[----:B------:R-:W-:Y:S01]  /*8000*/  MOV R170, R25 ;  /* 0x0000001900aa7202 */ /* 0x000fe20000000f00 */
[----:B------:R-:W-:Y:S01]  /*8010*/  MUFU.EX2 R20, R20 ;  /* 0x0000001400147308 */ /* 0x000fe20000000800 */
[----:B------:R-:W-:Y:S02]  /*8020*/  MOV R171, R24 ;  /* 0x0000001800ab7202 */ /* 0x000fe40000000f00 */
[----:B------:R-:W-:Y:S02]  /*8030*/  MOV R241, R168 ;  /* 0x000000a800f17202 */ /* 0x000fe40000000f00 */
[----:B------:R-:W-:Y:S01]  /*8040*/  MOV R168, R30 ;  /* 0x0000001e00a87202 */ /* 0x000fe20000000f00 */
[----:B--2---:R-:W-:Y:S01]  /*8050*/  FFMA.FTZ R0, R192, c[0x0][0x23c], -R3 ;  /* 0x00008f00c0007a23 */ /* 0x004fe20000010803 */
        /* <DEDUP_REMOVED lines=10> */
[----:B------:R-:W-:Y:S01]  /*8100*/  FFMA.FTZ R23, R229, c[0x0][0x23c], -R18 ;  /* 0x00008f00e5177a23 */ /* 0x000fe20000010812 */
[----:B------:R-:W-:Y:S02]  /*8110*/  MOV R192, R50 ;  /* 0x0000003200c07202 */ /* 0x000fe40000000f00 */
[----:B------:R-:W-:-:S03]  /*8120*/  MOV R193, R49 ;  /* 0x0000003100c17202 */ /* 0x000fc60000000f00 */
[----:B------:R-:W-:Y:S01]  /*8130*/  MUFU.EX2 R23, R23 ;  /* 0x0000001700177308 */ /* 0x000fe20000000800 */
[-C--:B-1----:R-:W-:Y:S08]  /*8140*/  HMMA.16816.F32 R52, R8, R12.reuse, R52 ;  /* 0x0000000c0834723c */ /* 0x082ff00000001834 */
[C---:B------:R-:W-:Y:S08]  /*8150*/  HMMA.16816.F32 R56, R4.reuse, R12, R56 ;  /* 0x0000000c0438723c */ /* 0x040ff00000001838 */
[-C--:B------:R-:W-:Y:S08]  /*8160*/  HMMA.16816.F32 R60, R4, R14.reuse, R60 ;  /* 0x0000000e043c723c */ /* 0x080ff0000000183c */
[----:B------:R-:W-:Y:S01]  /*8170*/  HMMA.16816.F32 R196, R8, R14, R64 ;  /* 0x0000000e08c4723c */ /* 0x000fe20000001840 */
[----:B------:R-:W1:Y:S06]  /*8180*/  LDSM.16.MT88.4 R12, [R201+0xb000] ;  /* 0x00b00000c90c783b */ /* 0x000e6c0000004200 */
[----:B------:R-:W-:-:S02]  /*8190*/  MOV R67, R175 ;  /* 0x000000af00437202 */ /* 0x000fc40000000f00 */
[----:B------:R2:W-:Y:S02]  /*81a0*/  MUFU.EX2 R175, R0 ;  /* 0x0000000000af7308 */ /* 0x0005e40000000800 */
[----:B--2---:R-:W-:Y:S01]  /*81b0*/  FFMA.FTZ R0, R181, c[0x0][0x23c], -R3 ;  /* 0x00008f00b5007a23 */ /* 0x004fe20000010803 */
[----:B------:R-:W-:-:S05]  /*81c0*/  MOV R181, R51 ;  /* 0x0000003300b57202 */ /* 0x000fca0000000f00 */
[----:B------:R2:W-:Y:S01]  /*81d0*/  MUFU.EX2 R173, R0 ;  /* 0x0000000000ad7308 */ /* 0x0005e20000000800 */
[----:B-1----:R-:W-:Y:S01]  /*81e0*/  HMMA.16816.F32 R68, R8, R12, R68 ;  /* 0x0000000c0844723c */ /* 0x002fe20000001844 */
[----:B--2---:R-:W-:Y:S01]  /*81f0*/  FFMA.FTZ R0, R194, c[0x0][0x23c], -R16 ;  /* 0x00008f00c2007a23 */ /* 0x004fe20000010810 */
[----:B------:R-:W-:-:S06]  /*8200*/  MOV R194, R170 ;  /* 0x000000aa00c27202 */ /* 0x000fcc0000000f00 */
[C---:B------:R-:W-:Y:S01]  /*8210*/  HMMA.16816.F32 R72, R4.reuse, R12, R72 ;  /* 0x0000000c0448723c */ /* 0x040fe20000001848 */
[----:B------:R-:W-:Y:S07]  /*8220*/  MUFU.EX2 R31, R0 ;  /* 0x00000000001f7308 */ /* 0x000fee0000000800 */
[-C--:B------:R-:W-:Y:S08]  /*8230*/  HMMA.16816.F32 R76, R4, R14.reuse, R76 ;  /* 0x0000000e044c723c */ /* 0x080ff0000000184c */
[C---:B------:R-:W-:Y:S01]  /*8240*/  HMMA.16816.F32 R184, R8.reuse, R14, R80 ;  /* 0x0000000e08b8723c */ /* 0x040fe20000001850 */
[----:B------:R-:W1:Y:S04]  /*8250*/  LDSM.16.MT88.4 R12, [R203+0xb000] ;  /* 0x00b00000cb0c783b */ /* 0x000e680000004200 */
[----:B------:R-:W-:Y:S03]  /*8260*/  LDSM.16.MT88.4 R80, [R201+0xb800] ;  /* 0x00b80000c950783b */ /* 0x000fe60000004200 */
[-C--:B-1----:R-:W-:Y:S08]  /*8270*/  HMMA.16816.F32 R84, R8, R12.reuse, R84 ;  /* 0x0000000c0854723c */ /* 0x082ff00000001854 */
[C---:B------:R-:W-:Y:S08]  /*8280*/  HMMA.16816.F32 R88, R4.reuse, R12, R88 ;  /* 0x0000000c0458723c */ /* 0x040ff00000001858 */
[-C--:B------:R-:W-:Y:S08]  /*8290*/  HMMA.16816.F32 R92, R4, R14.reuse, R92 ;  /* 0x0000000e045c723c */ /* 0x080ff0000000185c */
[C---:B------:R-:W-:Y:S01]  /*82a0*/  HMMA.16816.F32 R176, R8.reuse, R14, R96 ;  /* 0x0000000e08b0723c */ /* 0x040fe20000001860 */
[----:B------:R-:W1:Y:S04]  /*82b0*/  LDSM.16.MT88.4 R12, [R206+0xb000] ;  /* 0x00b00000ce0c783b */ /* 0x000e680000004200 */
[----:B------:R-:W-:Y:S03]  /*82c0*/  LDSM.16.MT88.4 R96, [R203+0xb800] ;  /* 0x00b80000cb60783b */ /* 0x000fe60000004200 */
[-C--:B-1----:R-:W-:Y:S08]  /*82d0*/  HMMA.16816.F32 R100, R8, R12.reuse, R100 ;  /* 0x0000000c0864723c */ /* 0x082ff00000001864 */
[C---:B------:R-:W-:Y:S08]  /*82e0*/  HMMA.16816.F32 R104, R4.reuse, R12, R104 ;  /* 0x0000000c0468723c */ /* 0x040ff00000001868 */
[-C--:B------:R-:W-:Y:S08]  /*82f0*/  HMMA.16816.F32 R108, R4, R14.reuse, R108 ;  /* 0x0000000e046c723c */ /* 0x080ff0000000186c */
[----:B------:R-:W-:Y:S01]  /*8300*/  HMMA.16816.F32 R132, R8, R14, R112 ;  /* 0x0000000e0884723c */ /* 0x000fe20000001870 */
[----:B------:R-:W1:Y:S04]  /*8310*/  LDSM.16.MT88.4 R12, [R205+0xb000] ;  /* 0x00b00000cd0c783b */ /* 0x000e680000004200 */
[----:B------:R-:W-:Y:S03]  /*8320*/  LDSM.16.MT88.4 R112, [R206+0xb800] ;  /* 0x00b80000ce70783b */ /* 0x000fe60000004200 */
[C---:B-1----:R-:W-:Y:S08]  /*8330*/  HMMA.16816.F32 R120, R4.reuse, R12, R120 ;  /* 0x0000000c0478723c */ /* 0x042ff00000001878 */
[----:B------:R-:W-:Y:S07]  /*8340*/  HMMA.16816.F32 R24, R4, R14, R124 ;  /* 0x0000000e0418723c */ /* 0x000fee000000187c */
[----:B------:R-:W-:Y:S01]  /*8350*/  FFMA.FTZ R5, R180, c[0x0][0x23c], -R3 ;  /* 0x00008f00b4057a23 */ /* 0x000fe20000010803 */
[----:B------:R-:W-:Y:S01]  /*8360*/  LOP3.LUT R6, R29, UR8, R248, 0x96, !PT ;  /* 0x000000081d067c12 */ /* 0x000fe2000f8e96f8 */
[----:B------:R-:W-:Y:S01]  /*8370*/  IMAD.WIDE.U32 R2, R2, -0x2daee0ad, RZ ;  /* 0xd2511f5302027825 */ /* 0x000fe200078e00ff */
[----:B------:R-:W-:Y:S01]  /*8380*/  HMMA.16816.F32 R116, R8, R12, R116 ;  /* 0x0000000c0874723c */ /* 0x000fe20000001874 */
[----:B------:R1:W-:Y:S01]  /*8390*/  MUFU.EX2 R252, R5 ;  /* 0x0000000500fc7308 */ /* 0x0003e20000000800 */
[----:B------:R-:W-:-:S02]  /*83a0*/  MOV R180, R168 ;  /* 0x000000a800b47202 */ /* 0x000fc40000000f00 */
[----:B------:R-:W-:Y:S02]  /*83b0*/  LOP3.LUT R4, R3, UR17, R174, 0x96, !PT ;  /* 0x0000001103047c12 */ /* 0x000fe4000f8e96ae */
[C---:B------:R-:W-:Y:S02]  /*83c0*/  LOP3.LUT R7, R2.reuse, 0xffff, RZ, 0xc0, !PT ;  /* 0x0000ffff02077812 */ /* 0x040fe400078ec0ff */
[----:B------:R-:W-:Y:S01]  /*83d0*/  HMMA.16816.F32 R32, R8, R14, R128 ;  /* 0x0000000e0820723c */ /* 0x000fe20000001880 */
[----:B------:R-:W-:Y:S02]  /*83e0*/  SHF.R.U32.HI R13, RZ, 0x18, R2 ;  /* 0x00000018ff0d7819 */ /* 0x000fe40000011602 */
[----:B------:R-:W-:Y:S02]  /*83f0*/  MOV R174, R169 ;  /* 0x000000a900ae7202 */ /* 0x000fe40000000f00 */
[----:B------:R-:W-:Y:S02]  /*8400*/  MOV R248, R48 ;  /* 0x0000003000f87202 */ /* 0x000fe40000000f00 */
[----:B------:R-:W-:Y:S01]  /*8410*/  LOP3.LUT R15, R2, 0xff, RZ, 0xc0, !PT ;  /* 0x000000ff020f7812 */ /* 0x000fe200078ec0ff */
[----:B------:R-:W-:Y:S01]  /*8420*/  FFMA.FTZ R9, R226, c[0x0][0x23c], -R18 ;  /* 0x00008f00e2097a23 */ /* 0x000fe20000010812 */
[----:B------:R-:W-:Y:S01]  /*8430*/  SHF.R.U32.HI R14, RZ, 0x10, R2 ;  /* 0x00000010ff0e7819 */ /* 0x000fe20000011602 */
[----:B------:R-:W-:Y:S01]  /*8440*/  IMAD.WIDE.U32 R2, R6, -0x2daee0ad, RZ ;  /* 0xd2511f5306027825 */ /* 0x000fe200078e00ff */
[----:B------:R-:W-:Y:S03]  /*8450*/  LDSM.16.MT88.4 R48, [R206+0xa800] ;  /* 0x00a80000ce30783b */ /* 0x000fe60000004200 */
[----:B-1----:R-:W-:Y:S01]  /*8460*/  FFMA.FTZ R5, R182, c[0x0][0x23c], -R16 ;  /* 0x00008f00b6057a23 */ /* 0x002fe20000010810 */
[C---:B------:R-:W-:Y:S01]  /*8470*/  LOP3.LUT R8, R2.reuse, 0xffff, RZ, 0xc0, !PT ;  /* 0x0000ffff02087812 */ /* 0x040fe200078ec0ff */
[----:B------:R-:W-:Y:S01]  /*8480*/  FFMA.FTZ R6, R195, c[0x0][0x23c], -R17 ;  /* 0x00008f00c3067a23 */ /* 0x000fe20000010811 */
[----:B------:R-:W-:Y:S01]  /*8490*/  LOP3.LUT R12, R2, 0xff, RZ, 0xc0, !PT ;  /* 0x000000ff020c7812 */ /* 0x000fe200078ec0ff */
[----:B------:R1:W-:Y:S01]  /*84a0*/  MUFU.EX2 R137, R5 ;  /* 0x0000000500897308 */ /* 0x0003e20000000800 */
[----:B------:R-:W-:-:S02]  /*84b0*/  SHF.R.U32.HI R11, RZ, 0x10, R2 ;  /* 0x00000010ff0b7819 */ /* 0x000fc40000011602 */
[----:B------:R-:W-:Y:S01]  /*84c0*/  SHF.R.U32.HI R10, RZ, 0x18, R2 ;  /* 0x00000018ff0a7819 */ /* 0x000fe20000011602 */
[----:B------:R-:W-:Y:S01]  /*84d0*/  FFMA.FTZ R2, R183, c[0x0][0x23c], -R16 ;  /* 0x00008f00b7027a23 */ /* 0x000fe20000010810 */
[----:B------:R-:W-:Y:S01]  /*84e0*/  LOP3.LUT R0, R3, UR17, R242, 0x96, !PT ;  /* 0x0000001103007c12 */ /* 0x000fe2000f8e96f2 */
[--C-:B------:R-:W-:Y:S01]  /*84f0*/  FFMA.FTZ R3, R230, c[0x0][0x23c], -R17.reuse ;  /* 0x00008f00e6037a23 */ /* 0x100fe20000010811 */
[----:B------:R-:W-:Y:S01]  /*8500*/  MOV R183, R154 ;  /* 0x0000009a00b77202 */ /* 0x000fe20000000f00 */
[----:B------:R2:W-:Y:S01]  /*8510*/  MUFU.EX2 R136, R2 ;  /* 0x0000000200887308 */ /* 0x0005e20000000800 */
[--C-:B------:R-:W-:Y:S01]  /*8520*/  FFMA.FTZ R16, R227, c[0x0][0x23c], -R17.reuse ;  /* 0x00008f00e3107a23 */ /* 0x100fe20000010811 */
[----:B------:R-:W-:Y:S02]  /*8530*/  MOV R230, R155 ;  /* 0x0000009b00e67202 */ /* 0x000fe40000000f00 */
[----:B------:R-:W-:Y:S02]  /*8540*/  MOV R182, R152 ;  /* 0x0000009800b67202 */ /* 0x000fe40000000f00 */
[----:B------:R-:W-:Y:S01]  /*8550*/  MOV R242, R171 ;  /* 0x000000ab00f27202 */ /* 0x000fe20000000f00 */
[----:B------:R-:W3:Y:S01]  /*8560*/  LDSM.16.MT88.4 R152, [R201+0xa800] ;  /* 0x00a80000c998783b */ /* 0x000ee20000004200 */
[----:B-1----:R-:W-:Y:S01]  /*8570*/  FFMA.FTZ R5, R224, c[0x0][0x23c], -R17 ;  /* 0x00008f00e0057a23 */ /* 0x002fe20000010811 */
[----:B------:R-:W-:Y:S01]  /*8580*/  MUFU.EX2 R29, R6 ;  /* 0x00000006001d7308 */ /* 0x000fe20000000800 */
[--C-:B------:R-:W-:Y:S01]  /*8590*/  FFMA.FTZ R17, R231, c[0x0][0x23c], -R18.reuse ;  /* 0x00008f00e7117a23 */ /* 0x100fe20000010812 */
[----:B------:R-:W1:Y:S01]  /*85a0*/  LDSM.16.MT88.4 R168, [R203+0xa800] ;  /* 0x00a80000cba8783b */ /* 0x000e620000004200 */
[----:B--2---:R-:W-:Y:S01]  /*85b0*/  SHF.R.U32.HI R2, RZ, 0x8, R7 ;  /* 0x00000008ff027819 */ /* 0x004fe20000011607 */
[----:B------:R-:W-:-:S04]  /*85c0*/  FFMA.FTZ R7, R228, c[0x0][0x23c], -R18 ;  /* 0x00008f00e4077a23 */ /* 0x000fc80000010812 */
[----:B------:R2:W4:Y:S01]  /*85d0*/  MUFU.EX2 R30, R5 ;  /* 0x00000005001e7308 */ /* 0x0005220000000800 */
[----:B------:R-:W-:Y:S02]  /*85e0*/  PRMT R15, R15, 0x5410, R2 ;  /* 0x000054100f0f7816 */ /* 0x000fe40000000002 */
[----:B------:R-:W-:-:S05]  /*85f0*/  LOP3.LUT R2, R14, 0xff, RZ, 0xc0, !PT ;  /* 0x000000ff0e027812 */ /* 0x000fca00078ec0ff */
[----:B------:R5:W-:Y:S01]  /*8600*/  MUFU.EX2 R18, R3 ;  /* 0x0000000300127308 */ /* 0x000be20000000800 */
[----:B------:R-:W-:Y:S02]  /*8610*/  PRMT R13, R2, 0x5410, R13 ;  /* 0x00005410020d7816 */ /* 0x000fe4000000000d */
[----:B------:R-:W-:-:S05]  /*8620*/  LOP3.LUT R2, R4, 0xffff, RZ, 0xc0, !PT ;  /* 0x0000ffff04027812 */ /* 0x000fca00078ec0ff */
[----:B------:R-:W-:Y:S01]  /*8630*/  MUFU.EX2 R14, R7 ;  /* 0x00000007000e7308 */ /* 0x000fe20000000800 */
[----:B--2---:R-:W-:Y:S02]  /*8640*/  SHF.R.U32.HI R5, RZ, 0x18, R4 ;  /* 0x00000018ff057819 */ /* 0x004fe40000011604 */
[----:B-----5:R-:W-:-:S05]  /*8650*/  SHF.R.U32.HI R3, RZ, 0x8, R8 ;  /* 0x00000008ff037819 */ /* 0x020fca0000011608 */
[----:B------:R-:W-:Y:S01]  /*8660*/  MUFU.EX2 R16, R16 ;  /* 0x0000001000107308 */ /* 0x000fe20000000800 */
[----:B------:R-:W-:Y:S02]  /*8670*/  PRMT R8, R12, 0x5410, R3 ;  /* 0x000054100c087816 */ /* 0x000fe40000000003 */
[----:B------:R-:W-:Y:S01]  /*8680*/  LOP3.LUT R3, R11, 0xff, RZ, 0xc0, !PT ;  /* 0x000000ff0b037812 */ /* 0x000fe200078ec0ff */
[----:B------:R-:W-:-:S04]  /*8690*/  FFMA.FTZ R11, R67, R19, R240 ;  /* 0x00000013430b7223 */ /* 0x000fc800000100f0 */
[----:B------:R2:W5:Y:S01]  /*86a0*/  MUFU.EX2 R12, R9 ;  /* 0x00000009000c7308 */ /* 0x0005620000000800 */
[----:B------:R-:W-:Y:S01]  /*86b0*/  PRMT R10, R3, 0x5410, R10 ;  /* 0x00005410030a7816 */ /* 0x000fe2000000000a */
[----:B------:R-:W-:Y:S01]  /*86c0*/  LDSM.16.MT88.4 R64, [R205+0xa800] ;  /* 0x00a80000cd40783b */ /* 0x000fe20000004200 */
[----:B------:R-:W-:Y:S02]  /*86d0*/  SHF.R.U32.HI R3, RZ, 0x8, R2 ;  /* 0x00000008ff037819 */ /* 0x000fe40000011602 */
[----:B------:R-:W-:-:S03]  /*86e0*/  LOP3.LUT R2, R4, 0xff, RZ, 0xc0, !PT ;  /* 0x000000ff04027812 */ /* 0x000fc600078ec0ff */
[----:B------:R-:W1:Y:S01]  /*86f0*/  MUFU.EX2 R17, R17 ;  /* 0x0000001100117308 */ /* 0x000e620000000800 */
[----:B------:R-:W-:Y:S02]  /*8700*/  PRMT R6, R2, 0x5410, R3 ;  /* 0x0000541002067816 */ /* 0x000fe40000000003 */
[----:B------:R-:W-:Y:S02]  /*8710*/  SHF.R.U32.HI R2, RZ, 0x10, R4 ;  /* 0x00000010ff027819 */ /* 0x000fe40000011604 */
[----:B------:R-:W-:Y:S02]  /*8720*/  LOP3.LUT R3, R0, 0xffff, RZ, 0xc0, !PT ;  /* 0x0000ffff00037812 */ /* 0x000fe400078ec0ff */
[----:B------:R-:W-:Y:S02]  /*8730*/  LOP3.LUT R2, R2, 0xff, RZ, 0xc0, !PT ;  /* 0x000000ff02027812 */ /* 0x000fe400078ec0ff */
[----:B------:R-:W-:Y:S02]  /*8740*/  SHF.R.U32.HI R4, RZ, 0x8, R3 ;  /* 0x00000008ff047819 */ /* 0x000fe40000011603 */
[----:B------:R-:W-:-:S02]  /*8750*/  LOP3.LUT R3, R0, 0xff, RZ, 0xc0, !PT ;  /* 0x000000ff00037812 */ /* 0x000fc400078ec0ff */
[----:B--2---:R-:W-:Y:S02]  /*8760*/  PRMT R9, R2, 0x5410, R5 ;  /* 0x0000541002097816 */ /* 0x004fe40000000005 */
[----:B------:R-:W-:Y:S02]  /*8770*/  SHF.R.U32.HI R2, RZ, 0x10, R0 ;  /* 0x00000010ff027819 */ /* 0x000fe40000011600 */
[----:B------:R-:W-:Y:S02]  /*8780*/  PRMT R5, R3, 0x5410, R4 ;  /* 0x0000541003057816 */ /* 0x000fe40000000004 */
[----:B------:R-:W-:Y:S01]  /*8790*/  SHF.R.U32.HI R4, RZ, 0x18, R0 ;  /* 0x00000018ff047819 */ /* 0x000fe20000011600 */
[----:B------:R-:W-:Y:S01]  /*87a0*/  HSET2.LE.AND R0, R15, R241, PT ;  /* 0x000000f10f007233 */ /* 0x000fe20003803000 */
[----:B------:R-:W-:Y:S02]  /*87b0*/  LOP3.LUT R3, R2, 0xff, RZ, 0xc0, !PT ;  /* 0x000000ff02037812 */ /* 0x000fe400078ec0ff */
[----:B----4-:R-:W-:-:S02]  /*87c0*/  F2FP.PACK_AB R2, R29, R30 ;  /* 0x0000001e1d02723e */ /* 0x010fc400000000ff */
[----:B------:R-:W-:Y:S01]  /*87d0*/  PRMT R7, R3, 0x5410, R4 ;  /* 0x0000541003077816 */ /* 0x000fe20000000004 */
[--C-:B------:R-:W-:Y:S01]  /*87e0*/  HSET2.LE.AND R3, R8, R241.reuse, PT ;  /* 0x000000f108037233 */ /* 0x100fe20003803000 */
[----:B------:R-:W-:Y:S01]  /*87f0*/  LOP3.LUT R126, R0, R2, RZ, 0xc0, !PT ;  /* 0x00000002007e7212 */ /* 0x000fe200078ec0ff */
[--C-:B------:R-:W-:Y:S01]  /*8800*/  HSET2.LE.AND R0, R13, R241.reuse, PT ;  /* 0x000000f10d007233 */ /* 0x100fe20003803000 */
[----:B-----5:R-:W-:Y:S02]  /*8810*/  F2FP.PACK_AB R2, R12, R14 ;  /* 0x0000000e0c02723e */ /* 0x020fe400000000ff */
[----:B------:R-:W-:Y:S02]  /*8820*/  F2FP.PACK_AB R4, R252, R173 ;  /* 0x000000adfc04723e */ /* 0x000fe400000000ff */
[----:B------:R-:W-:Y:S01]  /*8830*/  LOP3.LUT R127, R0, R2, RZ, 0xc0, !PT ;  /* 0x00000002007f7212 */ /* 0x000fe200078ec0ff */
[--C-:B------:R-:W-:Y:S01]  /*8840*/  HSET2.LE.AND R0, R10, R241.reuse, PT ;  /* 0x000000f10a007233 */ /* 0x100fe20003803000 */
[----:B------:R-:W-:Y:S01]  /*8850*/  F2FP.PACK_AB R2, R136, R137 ;  /* 0x000000898802723e */ /* 0x000fe200000000ff */
[----:B------:R-:W-:Y:S01]  /*8860*/  FADD.FTZ R10, R242, R28 ;  /* 0x0000001cf20a7221 */ /* 0x000fe20000010000 */
[----:B------:R-:W-:Y:S01]  /*8870*/  LOP3.LUT R130, R3, R4, RZ, 0xc0, !PT ;  /* 0x0000000403827212 */ /* 0x000fe200078ec0ff */
[--C-:B------:R-:W-:Y:S01]  /*8880*/  HSET2.LE.AND R3, R6, R241.reuse, PT ;  /* 0x000000f106037233 */ /* 0x100fe20003803000 */
[----:B------:R-:W-:Y:S01]  /*8890*/  LOP3.LUT R131, R0, R2, RZ, 0xc0, !PT ;  /* 0x0000000200837212 */ /* 0x000fe200078ec0ff */
[----:B------:R-:W-:Y:S01]  /*88a0*/  HSET2.LE.AND R0, R5, R241, PT ;  /* 0x000000f105007233 */ /* 0x000fe20003803000 */
[----:B------:R-:W-:-:S02]  /*88b0*/  F2FP.PACK_AB R4, R16, R18 ;  /* 0x000000121004723e */ /* 0x000fc400000000ff */
[----:B------:R-:W-:Y:S02]  /*88c0*/  F2FP.PACK_AB R2, R175, R172 ;  /* 0x000000acaf02723e */ /* 0x000fe400000000ff */
[----:B------:R-:W-:Y:S01]  /*88d0*/  LOP3.LUT R124, R3, R4, RZ, 0xc0, !PT ;  /* 0x00000004037c7212 */ /* 0x000fe200078ec0ff */
[----:B------:R-:W-:Y:S01]  /*88e0*/  FADD.FTZ R3, R194, R11 ;  /* 0x0000000bc2037221 */ /* 0x000fe20000010000 */
[----:B------:R-:W-:Y:S01]  /*88f0*/  LOP3.LUT R128, R0, R2, RZ, 0xc0, !PT ;  /* 0x0000000200807212 */ /* 0x000fe200078ec0ff */
[--C-:B------:R-:W-:Y:S01]  /*8900*/  HSET2.LE.AND R0, R7, R241.reuse, PT ;  /* 0x000000f107007233 */ /* 0x100fe20003803000 */
[----:B------:R-:W-:Y:S01]  /*8910*/  F2FP.PACK_AB R2, R20, R31 ;  /* 0x0000001f1402723e */ /* 0x000fe200000000ff */
[----:B------:R-:W2:Y:S01]  /*8920*/  LDSM.16.MT88.4 R4, [R205+0xb800] ;  /* 0x00b80000cd04783b */ /* 0x000ea20000004200 */
[----:B------:R-:W-:Y:S02]  /*8930*/  FADD.FTZ R3, R243, R3 ;  /* 0x00000003f3037221 */ /* 0x000fe40000010000 */
[----:B------:R-:W-:Y:S01]  /*8940*/  LOP3.LUT R129, R0, R2, RZ, 0xc0, !PT ;  /* 0x0000000200817212 */ /* 0x000fe200078ec0ff */
[----:B------:R-:W-:Y:S01]  /*8950*/  HSET2.LE.AND R0, R9, R241, PT ;  /* 0x000000f109007233 */ /* 0x000fe20003803000 */
[----:B-1----:R-:W-:Y:S01]  /*8960*/  F2FP.PACK_AB R2, R23, R17 ;  /* 0x000000111702723e */ /* 0x002fe200000000ff */
[----:B------:R-:W-:-:S03]  /*8970*/  FADD.FTZ R3, R249, R3 ;  /* 0x00000003f9037221 */ /* 0x000fc60000010000 */
[----:B------:R-:W-:Y:S01]  /*8980*/  LOP3.LUT R125, R0, R2, RZ, 0xc0, !PT ;  /* 0x00000002007d7212 */ /* 0x000fe200078ec0ff */
[----:B------:R-:W-:Y:S01]  /*8990*/  FFMA.FTZ R2, R183, R22, R230 ;  /* 0x00000016b7027223 */ /* 0x000fe200000100e6 */
[-C--:B---3--:R-:W-:Y:S01]  /*89a0*/  HMMA.16816.F32 R140, R128, R152.reuse, R140 ;  /* 0x00000098808c723c */ /* 0x088fe2000000188c */
[----:B------:R-:W-:Y:S02]  /*89b0*/  FFMA.FTZ R0, R182, R21, R225 ;  /* 0x00000015b6007223 */ /* 0x000fe400000100e1 */
        /* <DEDUP_REMOVED lines=10> */
[----:B------:R-:W-:-:S04]  /*8a60*/  FADD.FTZ R3, R31, R3 ;  /* 0x000000031f037221 */ /* 0x000fc80000010000 */
[----:B------:R-:W-:Y:S01]  /*8a70*/  FADD.FTZ R3, R20, R3 ;  /* 0x0000000314037221 */ /* 0x000fe20000010000 */
[----:B------:R-:W-:Y:S03]  /*8a80*/  HMMA.16816.F32 R156, R128, R168, R156 ;  /* 0x000000a8809c723c */ /* 0x000fe6000000189c */
[----:B------:R-:W-:Y:S01]  /*8a90*/  FADD.FTZ R3, R137, R3 ;  /* 0x0000000389037221 */ /* 0x000fe20000010000 */
[----:B------:R-:W-:-:S03]  /*8aa0*/  MOV R137, R190 ;  /* 0x000000be00897202 */ /* 0x000fc60000000f00 */
[----:B------:R-:W-:Y:S01]  /*8ab0*/  FADD.FTZ R228, R136, R3 ;  /* 0x0000000388e47221 */ /* 0x000fe20000010000 */
[----:B--2---:R-:W-:Y:S01]  /*8ac0*/  HMMA.16816.F32 R120, R124, R4, R120 ;  /* 0x000000047c78723c */ /* 0x004fe20000001878 */
[----:B------:R-:W-:-:S03]  /*8ad0*/  MOV R136, R188 ;  /* 0x000000bc00887202 */ /* 0x000fc60000000f00 */
[----:B------:R1:W-:Y:S04]  /*8ae0*/  STL [R1+0x18], R228 ;  /* 0x000018e401007387 */ /* 0x0003e80000100800 */
        /* <DEDUP_REMOVED lines=14> */
[----:B------:R-:W-:Y:S01]  /*8bd0*/  FADD.FTZ R4, R173, R4 ;  /* 0x00000004ad047221 */ /* 0x000fe20000010000 */
[----:B------:R1:W-:Y:S03]  /*8be0*/  STL [R1+0x1c], R229 ;  /* 0x00001ce501007387 */ /* 0x0003e60000100800 */
[----:B------:R-:W-:Y:S01]  /*8bf0*/  FADD.FTZ R252, R252, R4 ;  /* 0x00000004fcfc7221 */ /* 0x000fe20000010000 */
[----:B------:R1:W-:Y:S01]  /*8c00*/  STL [R1+0x20], R230 ;  /* 0x000020e601007387 */ /* 0x0003e20000100800 */
        /* <DEDUP_REMOVED lines=24> */
[----:B------:R-:W-:Y:S01]  /*8d90*/  HMMA.16816.F32 R128, R128, R6, R32 ;  /* 0x000000068080723c */ /* 0x000fe20000001820 */
[----:B------:R-:W-:Y:S07]  /*8da0*/  @!P0 BRA `(.L_x_1859) ;  /* 0x0000a1f000008947 */ /* 0x000fee0003800000 */
[----:B-1----:R-:W2:Y:S01]  /*8db0*/  LDL.64 R192, [R1+0x78] ;  /* 0x0000780001c07983 */ /* 0x002ea20000100a00 */
        /* <DEDUP_REMOVED lines=31> */
[----:B------:R-:W-:Y:S04]  /*8fb0*/  LDSM.16.M88.4 R8, [R204+0x2000] ;  /* 0x00200000cc08783b */ /* 0x000fe80000000200 */
[----:B------:R-:W5:Y:S04]  /*8fc0*/  LDSM.16.M88.4 R16, [R214] ;  /* 0x00000000d610783b */ /* 0x000f680000000200 */
        /* <DEDUP_REMOVED lines=8> */
[C---:B------:R-:W-:Y:S08]  /*9050*/  HMMA.16816.F32 R180, R12.reuse, R30, RZ ;  /* 0x0000001e0cb4723c */ /* 0x040ff000000018ff */
[C---:B------:R-:W-:Y:S08]  /*9060*/  HMMA.16816.F32 R28, R12.reuse, R24, RZ ;  /* 0x000000180c1c723c */ /* 0x040ff000000018ff */
[----:B------:R-:W-:Y:S08]  /*9070*/  HMMA.16816.F32 R12, R12, R26, RZ ;  /* 0x0000001a0c0c723c */ /* 0x000ff000000018ff */
[C---:B-----5:R-:W-:Y:S08]  /*9080*/  HMMA.16816.F32 R184, R8.reuse, R16, R136 ;  /* 0x0000001008b8723c */ /* 0x060ff00000001888 */
[C---:B------:R-:W-:Y:S08]  /*9090*/  HMMA.16816.F32 R136, R8.reuse, R18, R132 ;  /* 0x000000120888723c */ /* 0x040ff00000001884 */
[C---:B-1----:R-:W-:Y:S08]  /*90a0*/  HMMA.16816.F32 R176, R8.reuse, R20, R176 ;  /* 0x0000001408b0723c */ /* 0x042ff000000018b0 */
[----:B------:R-:W-:Y:S01]  /*90b0*/  HMMA.16816.F32 R172, R8, R22, R172 ;  /* 0x0000001608ac723c */ /* 0x000fe200000018ac */
[----:B------:R-:W-:Y:S07]  /*90c0*/  LDSM.16.M88.4 R8, [R210] ;  /* 0x00000000d208783b */ /* 0x000fee0000000200 */
[C---:B--2---:R-:W-:Y:S08]  /*90d0*/  HMMA.16816.F32 R132, R4.reuse, R20, R32 ;  /* 0x000000140484723c */ /* 0x044ff00000001820 */
[C---:B------:R-:W-:Y:S08]  /*90e0*/  HMMA.16816.F32 R24, R4.reuse, R22, R180 ;  /* 0x000000160418723c */ /* 0x040ff000000018b4 */
[C---:B------:R-:W-:Y:S08]  /*90f0*/  HMMA.16816.F32 R32, R4.reuse, R16, R28 ;  /* 0x000000100420723c */ /* 0x040ff0000000181c */
[----:B------:R-:W-:Y:S01]  /*9100*/  HMMA.16816.F32 R20, R4, R18, R12 ;  /* 0x000000120414723c */ /* 0x000fe2000000180c */
[----:B------:R-:W1:Y:S04]  /*9110*/  LDSM.16.M88.4 R16, [R208+0x8000] ;  /* 0x00800000d010783b */ /* 0x000e680000000200 */
[----:B------:R-:W2:Y:S04]  /*9120*/  LDSM.16.M88.4 R4, [R210+0x2000] ;  /* 0x00200000d204783b */ /* 0x000ea80000000200 */
[----:B------:R-:W3:Y:S01]  /*9130*/  LDSM.16.M88.4 R12, [R208+0x8800] ;  /* 0x00880000d00c783b */ /* 0x000ee20000000200 */
[----:B-1----:R-:W-:Y:S08]  /*9140*/  HMMA.16816.F32 R28, R8, R18, R24 ;  /* 0x00000012081c723c */ /* 0x002ff00000001818 */
[C---:B--2---:R-:W-:Y:S08]  /*9150*/  HMMA.16816.F32 R176, R4.reuse, R16, R176 ;  /* 0x0000001004b0723c */ /* 0x044ff000000018b0 */
[C---:B---3--:R-:W-:Y:S08]  /*9160*/  HMMA.16816.F32 R180, R4.reuse, R12, R184 ;  /* 0x0000000c04b4723c */ /* 0x048ff000000018b8 */
[C---:B------:R-:W-:Y:S08]  /*9170*/  HMMA.16816.F32 R172, R4.reuse, R18, R172 ;  /* 0x0000001204ac723c */ /* 0x040ff000000018ac */
[----:B------:R-:W-:Y:S01]  /*9180*/  HMMA.16816.F32 R136, R4, R14, R136 ;  /* 0x0000000e0488723c */ /* 0x000fe20000001888 */
[----:B------:R-:W-:Y:S07]  /*9190*/  LDSM.16.M88.4 R4, [R209+0x2000] ;  /* 0x00200000d104783b */ /* 0x000fee0000000200 */
[C---:B------:R-:W-:Y:S01]  /*91a0*/  HMMA.16816.F32 R132, R8.reuse, R16, R132 ;  /* 0x000000100884723c */ /* 0x040fe20000001884 */
[----:B------:R-:W1:Y:S07]  /*91b0*/  LDSM.16.M88.4 R16, [R207] ;  /* 0x00000000cf10783b */ /* 0x000e6e0000000200 */
[C---:B------:R-:W-:Y:S08]  /*91c0*/  HMMA.16816.F32 R24, R8.reuse, R12, R32 ;  /* 0x0000000c0818723c */ /* 0x040ff00000001820 */
[----:B------:R-:W-:Y:S01]  /*91d0*/  HMMA.16816.F32 R20, R8, R14, R20 ;  /* 0x0000000e0814723c */ /* 0x000fe20000001814 */
[----:B------:R-:W2:Y:S04]  /*91e0*/  LDSM.16.M88.4 R12, [R207+0x800] ;  /* 0x00080000cf0c783b */ /* 0x000ea80000000200 */
[----:B------:R-:W3:Y:S03]  /*91f0*/  LDSM.16.M88.4 R8, [R209] ;  /* 0x00000000d108783b */ /* 0x000ee60000000200 */
[C---:B-1----:R-:W-:Y:S08]  /*9200*/  HMMA.16816.F32 R176, R4.reuse, R16, R176 ;  /* 0x0000001004b0723c */ /* 0x042ff000000018b0 */
[C---:B------:R-:W-:Y:S08]  /*9210*/  HMMA.16816.F32 R32, R4.reuse, R18, R172 ;  /* 0x000000120420723c */ /* 0x040ff000000018ac */
[C---:B--2---:R-:W-:Y:S08]  /*9220*/  HMMA.16816.F32 R180, R4.reuse, R12, R180 ;  /* 0x0000000c04b4723c */ /* 0x044ff000000018b4 */
[----:B------:R-:W-:Y:S01]  /*9230*/  HMMA.16816.F32 R136, R4, R14, R136 ;  /* 0x0000000e0488723c */ /* 0x000fe20000001888 */
[----:B------:R-:W-:Y:S07]  /*9240*/  LDSM.16.M88.4 R4, [R202+0x6000] ;  /* 0x00600000ca04783b */ /* 0x000fee0000000200 */
[C---:B---3--:R-:W-:Y:S08]  /*9250*/  HMMA.16816.F32 R132, R8.reuse, R16, R132 ;  /* 0x000000100884723c */ /* 0x048ff00000001884 */
[C---:B------:R-:W-:Y:S01]  /*9260*/  HMMA.16816.F32 R28, R8.reuse, R18, R28 ;  /* 0x00000012081c723c */ /* 0x040fe2000000181c */
[----:B------:R-:W1:Y:S07]  /*9270*/  LDSM.16.M88.4 R16, [R200+0x9000] ;  /* 0x00900000c810783b */ /* 0x000e6e0000000200 */
[C---:B------:R-:W-:Y:S08]  /*9280*/  HMMA.16816.F32 R24, R8.reuse, R12, R24 ;  /* 0x0000000c0818723c */ /* 0x040ff00000001818 */
[----:B------:R-:W-:Y:S01]  /*9290*/  HMMA.16816.F32 R20, R8, R14, R20 ;  /* 0x0000000e0814723c */ /* 0x000fe20000001814 */
[----:B------:R-:W2:Y:S04]  /*92a0*/  LDSM.16.M88.4 R12, [R200+0x9800] ;  /* 0x00980000c80c783b */ /* 0x000ea80000000200 */
[----:B------:R-:W3:Y:S03]  /*92b0*/  LDSM.16.M88.4 R8, [R202+0x4000] ;  /* 0x00400000ca08783b */ /* 0x000ee60000000200 */
[C---:B-1----:R-:W-:Y:S08]  /*92c0*/  HMMA.16816.F32 R172, R4.reuse, R16, R176 ;  /* 0x0000001004ac723c */ /* 0x042ff000000018b0 */
[C---:B------:R-:W-:Y:S08]  /*92d0*/  HMMA.16816.F32 R32, R4.reuse, R18, R32 ;  /* 0x000000120420723c */ /* 0x040ff00000001820 */
[C---:B--2---:R-:W-:Y:S08]  /*92e0*/  HMMA.16816.F32 R176, R4.reuse, R12, R180 ;  /* 0x0000000c04b0723c */ /* 0x044ff000000018b4 */
[----:B------:R-:W-:Y:S01]  /*92f0*/  HMMA.16816.F32 R136, R4, R14, R136 ;  /* 0x0000000e0488723c */ /* 0x000fe20000001888 */
[----:B------:R-:W-:Y:S07]  /*9300*/  LDSM.16.M88.4 R4, [R204+0x6000] ;  /* 0x00600000cc04783b */ /* 0x000fee0000000200 */
[C---:B---3--:R-:W-:Y:S08]  /*9310*/  HMMA.16816.F32 R132, R8.reuse, R16, R132 ;  /* 0x000000100884723c */ /* 0x048ff00000001884 */
[C---:B------:R-:W-:Y:S01]  /*9320*/  HMMA.16816.F32 R28, R8.reuse, R18, R28 ;  /* 0x00000012081c723c */ /* 0x040fe2000000181c */
[----:B------:R-:W1:Y:S07]  /*9330*/  LDSM.16.M88.4 R16, [R213] ;  /* 0x00000000d510783b */ /* 0x000e6e0000000200 */
[C---:B------:R-:W-:Y:S08]  /*9340*/  HMMA.16816.F32 R24, R8.reuse, R12, R24 ;  /* 0x0000000c0818723c */ /* 0x040ff00000001818 */
[----:B------:R-:W-:Y:S01]  /*9350*/  HMMA.16816.F32 R20, R8, R14, R20 ;  /* 0x0000000e0814723c */ /* 0x000fe20000001814 */
[----:B------:R-:W2:Y:S04]  /*9360*/  LDSM.16.M88.4 R12, [R212] ;  /* 0x00000000d40c783b */ /* 0x000ea80000000200 */
        /* <DEDUP_REMOVED lines=15> */
[----:B--2---:R-:W-:Y:S08]  /*9460*/  HMMA.16816.F32 R176, R4, R12, R176 ;  /* 0x0000000c04b0723c */ /* 0x004ff000000018b0 */
[C---:B---3--:R-:W-:Y:S08]  /*9470*/  HMMA.16816.F32 R132, R8.reuse, R16, R132 ;  /* 0x000000100884723c */ /* 0x048ff00000001884 */
[C---:B------:R-:W-:Y:S01]  /*9480*/  HMMA.16816.F32 R32, R8.reuse, R18, R28 ;  /* 0x000000120820723c */ /* 0x040fe2000000181c */
[----:B------:R-:W-:Y:S07]  /*9490*/  LDSM.16.M88.4 R16, [R207+0x1000] ;  /* 0x00100000cf10783b */ /* 0x000fee0000000200 */
[C---:B------:R-:W-:Y:S08]  /*94a0*/  HMMA.16816.F32 R24, R8.reuse, R12, R24 ;  /* 0x0000000c0818723c */ /* 0x040ff00000001818 */
[-C--:B------:R-:W-:Y:S01]  /*94b0*/  HMMA.16816.F32 R20, R8, R14.reuse, R20 ;  /* 0x0000000e0814723c */ /* 0x080fe20000001814 */
[----:B------:R-:W1:Y:S07]  /*94c0*/  LDSM.16.M88.4 R8, [R209+0x4000] ;  /* 0x00400000d108783b */ /* 0x000e6e0000000200 */
[----:B------:R-:W-:Y:S01]  /*94d0*/  HMMA.16816.F32 R136, R4, R14, R136 ;  /* 0x0000000e0488723c */ /* 0x000fe20000001888 */
[----:B------:R-:W2:Y:S04]  /*94e0*/  LDSM.16.M88.4 R4, [R209+0x6000] ;  /* 0x00600000d104783b */ /* 0x000ea80000000200 */
[----:B------:R-:W3:Y:S01]  /*94f0*/  LDSM.16.M88.4 R12, [R207+0x1800] ;  /* 0x00180000cf0c783b */ /* 0x000ee20000000200 */
[----:B------:R-:W-:-:S04]  /*9500*/  DEPBAR.LE SB0, 0x0 ;  /* 0x000080000000791a */ /* 0x000fc80000000000 */
[-C--:B-1----:R-:W-:Y:S08]  /*9510*/  HMMA.16816.F32 R28, R8, R16.reuse, R132 ;  /* 0x00000010081c723c */ /* 0x082ff00000001884 */
[C---:B--2---:R-:W-:Y:S08]  /*9520*/  HMMA.16816.F32 R172, R4.reuse, R16, R172 ;  /* 0x0000001004ac723c */ /* 0x044ff000000018ac */
        /* <DEDUP_REMOVED lines=34> */
.L_x_1861:
[----:B------:R-:W2:Y:S04]  /*9750*/  LDL R0, [R1+0x60] ;  /* 0x0000600001007983 */ /* 0x000ea80000100800 */
[----:B------:R-:W3:Y:S04]  /*9760*/  LDL R6, [R1+0x64] ;  /* 0x0000640001067983 */ /* 0x000ee80000100800 */
[----:B-1----:R-:W4:Y:S04]  /*9770*/  LDL.64 R2, [R1+0x68] ;  /* 0x0000680001027983 */ /* 0x002f280000100a00 */
[----:B------:R-:W5:Y:S04]  /*9780*/  LDL.64 R8, [R1+0x10] ;  /* 0x0000100001087983 */ /* 0x000f680000100a00 */
[----:B------:R-:W5:Y:S04]  /*9790*/  LDL R7, [R1+0x8c] ;  /* 0x00008c0001077983 */ /* 0x000f680000100800 */
[----:B------:R-:W5:Y:S04]  /*97a0*/  LDL.64 R4, [R1+0x28] ;  /* 0x0000280001047983 */ /* 0x000f680000100a00 */
[----:B------:R-:W1:Y:S02]  /*97b0*/  S2R R10, SR_TID.X ;  /* 0x00000000000a7919 */ /* 0x000e640000002100 */
[----:B-1----:R-:W-:-:S05]  /*97c0*/  IMAD.SHL.U32 R10, R10, 0x2, RZ ;  /* 0x000000020a0a7824 */ /* 0x002fca00078e00ff */
[----:B------:R-:W-:Y:S01]  /*97d0*/  LOP3.LUT R10, R10, 0x6, RZ, 0xc0, !PT ;  /* 0x000000060a0a7812 */ /* 0x000fe200078ec0ff */
[----:B--2---:R-:W-:Y:S02]  /*97e0*/  IMAD.MOV.U32 R247, RZ, RZ, R0 ;  /* 0x000000fffff77224 */ /* 0x004fe400078e0000 */
[----:B------:R-:W-:-:S04]  /*97f0*/  IMAD.U32 R0, RZ, RZ, UR25 ;  /* 0x00000019ff007e24 */ /* 0x000fc8000f8e00ff */
[----:B------:R-:W-:Y:S02]  /*9800*/  IMAD R0, R0, 0x20, R10 ;  /* 0x0000002000007824 */ /* 0x000fe400078e020a */
[----:B---3--:R-:W-:Y:S02]  /*9810*/  IMAD.MOV.U32 R16, RZ, RZ, R6 ;  /* 0x000000ffff107224 */ /* 0x008fe400078e0006 */
[----:B----4-:R-:W-:Y:S01]  /*9820*/  IMAD.MOV.U32 R6, RZ, RZ, R2 ;  /* 0x000000ffff067224 */ /* 0x010fe200078e0002 */
[C---:B------:R-:W-:Y:S02]  /*9830*/  IADD3 R2, R0.reuse, 0x1, RZ ;  /* 0x0000000100027810 */ /* 0x040fe40007ffe0ff */
[-C--:B------:R-:W-:Y:S02]  /*9840*/  ISETP.GE.AND P6, PT, R0, R223.reuse, PT ;  /* 0x000000df0000720c */ /* 0x080fe40003fc6270 */
[C---:B------:R-:W-:Y:S02]  /*9850*/  ISETP.GE.AND P5, PT, R2.reuse, R223, PT ;  /* 0x000000df0200720c */ /* 0x040fe40003fa6270 */
[----:B------:R-:W-:-:S02]  /*9860*/  ISETP.GE.AND P2, PT, R2, R222, PT ;  /* 0x000000de0200720c */ /* 0x000fc40003f46270 */
[C---:B------:R-:W-:Y:S02]  /*9870*/  ISETP.GE.AND P1, PT, R2.reuse, R221, PT ;  /* 0x000000dd0200720c */ /* 0x040fe40003f26270 */
[----:B------:R-:W-:Y:S02]  /*9880*/  ISETP.GE.AND P4, PT, R2, R220, PT ;  /* 0x000000dc0200720c */ /* 0x000fe40003f86270 */
[-C--:B------:R-:W-:Y:S02]  /*9890*/  ISETP.LT.OR P6, PT, R0, R219.reuse, P6 ;  /* 0x000000db0000720c */ /* 0x080fe400037c1670 */
[C---:B------:R-:W-:Y:S02]  /*98a0*/  ISETP.LT.OR P5, PT, R2.reuse, R219, P5 ;  /* 0x000000db0200720c */ /* 0x040fe40002fa1670 */
[C---:B------:R-:W-:Y:S02]  /*98b0*/  ISETP.LT.OR P2, PT, R2.reuse, R218, P2 ;  /* 0x000000da0200720c */ /* 0x040fe40001741670 */
[----:B------:R-:W-:-:S02]  /*98c0*/  ISETP.LT.OR P1, PT, R2, R217, P1 ;  /* 0x000000d90200720c */ /* 0x000fc40000f21670 */
[----:B------:R-:W-:Y:S02]  /*98d0*/  ISETP.LT.OR P4, PT, R2, R216, P4 ;  /* 0x000000d80200720c */ /* 0x000fe40002781670 */
[C---:B------:R-:W-:Y:S01]  /*98e0*/  IADD3 R2, R0.reuse, 0x8, RZ ;  /* 0x0000000800027810 */ /* 0x040fe20007ffe0ff */
[----:B-----5:R-:W-:Y:S01]  /*98f0*/  IMAD.MOV.U32 R226, RZ, RZ, R8 ;  /* 0x000000ffffe27224 */ /* 0x020fe200078e0008 */
[----:B------:R-:W-:Y:S01]  /*9900*/  ISETP.GE.AND P3, PT, R0, R222, PT ;  /* 0x000000de0000720c */ /* 0x000fe20003f66270 */
[----:B------:R-:W-:Y:S01]  /*9910*/  IMAD.MOV.U32 R15, RZ, RZ, R7 ;  /* 0x000000ffff0f7224 */ /* 0x000fe200078e0007 */
[----:B------:R-:W-:Y:S02]  /*9920*/  FSEL R8, R28, -INF , !P6 ;  /* 0xff8000001c087808 */ /* 0x000fe40007000000 */
[----:B------:R-:W-:Y:S02]  /*9930*/  FSEL R11, R29, -INF , !P5 ;  /* 0xff8000001d0b7808 */ /* 0x000fe40006800000 */
[----:B------:R-:W-:Y:S01]  /*9940*/  FSEL R17, R31, -INF , !P2 ;  /* 0xff8000001f117808 */ /* 0x000fe20005000000 */
[----:B------:R-:W-:Y:S01]  /*9950*/  IMAD.MOV.U32 R7, RZ, RZ, R3 ;  /* 0x000000ffff077224 */ /* 0x000fe200078e0003 */
[----:B------:R-:W-:-:S02]  /*9960*/  ISETP.GE.AND P6, PT, R0, R221, PT ;  /* 0x000000dd0000720c */ /* 0x000fc40003fc6270 */
[----:B------:R-:W-:Y:S02]  /*9970*/  ISETP.GE.AND P2, PT, R0, R220, PT ;  /* 0x000000dc0000720c */ /* 0x000fe40003f46270 */
[----:B------:R-:W-:Y:S02]  /*9980*/  ISETP.GE.AND P5, PT, R2, R223, PT ;  /* 0x000000df0200720c */ /* 0x000fe40003fa6270 */
[C---:B------:R-:W-:Y:S02]  /*9990*/  ISETP.LT.OR P3, PT, R0.reuse, R218, P3 ;  /* 0x000000da0000720c */ /* 0x040fe40001f61670 */
[C---:B------:R-:W-:Y:S01]  /*99a0*/  IADD3 R3, R0.reuse, 0x9, RZ ;  /* 0x0000000900037810 */ /* 0x040fe20007ffe0ff */
[----:B------:R-:W-:Y:S01]  /*99b0*/  IMAD.MOV.U32 R227, RZ, RZ, R9 ;  /* 0x000000ffffe37224 */ /* 0x000fe200078e0009 */
[C---:B------:R-:W-:Y:S02]  /*99c0*/  ISETP.LT.OR P6, PT, R0.reuse, R217, P6 ;  /* 0x000000d90000720c */ /* 0x040fe400037c1670 */
[----:B------:R-:W-:-:S02]  /*99d0*/  ISETP.LT.OR P2, PT, R0, R216, P2 ;  /* 0x000000d80000720c */ /* 0x000fc40001741670 */
[----:B------:R-:W-:Y:S02]  /*99e0*/  ISETP.LT.OR P5, PT, R2, R219, P5 ;  /* 0x000000db0200720c */ /* 0x000fe40002fa1670 */
[----:B------:R-:W-:Y:S02]  /*99f0*/  FSEL R9, R30, -INF , !P3 ;  /* 0xff8000001e097808 */ /* 0x000fe40005800000 */
[----:B------:R-:W-:Y:S02]  /*9a00*/  ISETP.GE.AND P3, PT, R3, R223, PT ;  /* 0x000000df0300720c */ /* 0x000fe40003f66270 */
[----:B------:R-:W-:Y:S02]  /*9a10*/  FSEL R28, R172, -INF , !P6 ;  /* 0xff800000ac1c7808 */ /* 0x000fe40007000000 */
[----:B------:R-:W-:Y:S02]  /*9a20*/  FSEL R30, R174, -INF , !P2 ;  /* 0xff800000ae1e7808 */ /* 0x000fe40005000000 */
[----:B------:R-:W-:-:S02]  /*9a30*/  FSEL R29, R173, -INF , !P1 ;  /* 0xff800000ad1d7808 */ /* 0x000fc40004800000 */
[----:B------:R-:W-:Y:S02]  /*9a40*/  FSEL R10, R32, -INF , !P5 ;  /* 0xff800000200a7808 */ /* 0x000fe40006800000 */
[C---:B------:R-:W-:Y:S02]  /*9a50*/  ISETP.GE.AND P6, PT, R2.reuse, R222, PT ;  /* 0x000000de0200720c */ /* 0x040fe40003fc6270 */
[C---:B------:R-:W-:Y:S02]  /*9a60*/  ISETP.GE.AND P2, PT, R2.reuse, R221, PT ;  /* 0x000000dd0200720c */ /* 0x040fe40003f46270 */
[----:B------:R-:W-:Y:S02]  /*9a70*/  ISETP.GE.AND P1, PT, R2, R220, PT ;  /* 0x000000dc0200720c */ /* 0x000fe40003f26270 */
[C---:B------:R-:W-:Y:S02]  /*9a80*/  ISETP.GE.AND P5, PT, R3.reuse, R222, PT ;  /* 0x000000de0300720c */ /* 0x040fe40003fa6270 */
[----:B------:R-:W-:-:S02]  /*9a90*/  ISETP.LT.OR P3, PT, R3, R219, P3 ;  /* 0x000000db0300720c */ /* 0x000fc40001f61670 */
[C---:B------:R-:W-:Y:S02]  /*9aa0*/  ISETP.LT.OR P6, PT, R2.reuse, R218, P6 ;  /* 0x000000da0200720c */ /* 0x040fe400037c1670 */
[C---:B------:R-:W-:Y:S02]  /*9ab0*/  ISETP.LT.OR P2, PT, R2.reuse, R217, P2 ;  /* 0x000000d90200720c */ /* 0x040fe40001741670 */
[----:B------:R-:W-:Y:S02]  /*9ac0*/  ISETP.LT.OR P1, PT, R2, R216, P1 ;  /* 0x000000d80200720c */ /* 0x000fe40000f21670 */
[----:B------:R-:W-:Y:S02]  /*9ad0*/  ISETP.LT.OR P5, PT, R3, R218, P5 ;  /* 0x000000da0300720c */ /* 0x000fe40002fa1670 */
[----:B------:R-:W-:Y:S02]  /*9ae0*/  FSEL R31, R175, -INF , !P4 ;  /* 0xff800000af1f7808 */ /* 0x000fe40006000000 */
[----:B------:R-:W-:-:S02]  /*9af0*/  FSEL R12, R33, -INF , !P3 ;  /* 0xff800000210c7808 */ /* 0x000fc40005800000 */
[----:B------:R-:W-:Y:S02]  /*9b00*/  IADD3 R2, R0, 0x10, RZ ;  /* 0x0000001000027810 */ /* 0x000fe40007ffe0ff */
[C---:B------:R-:W-:Y:S02]  /*9b10*/  ISETP.GE.AND P4, PT, R3.reuse, R221, PT ;  /* 0x000000dd0300720c */ /* 0x040fe40003f86270 */
[----:B------:R-:W-:Y:S02]  /*9b20*/  ISETP.GE.AND P3, PT, R3, R220, PT ;  /* 0x000000dc0300720c */ /* 0x000fe40003f66270 */
        /* <DEDUP_REMOVED lines=8> */
[----:B------:R-:W-:-:S02]  /*9bb0*/  ISETP.LT.OR P4, PT, R3, R217, P4 ;  /* 0x000000d90300720c */ /* 0x000fc40002781670 */
[----:B------:R-:W-:Y:S02]  /*9bc0*/  ISETP.LT.OR P3, PT, R3, R216, P3 ;  /* 0x000000d80300720c */ /* 0x000fe40001f61670 */
[----:B------:R-:W-:Y:S02]  /*9bd0*/  IADD3 R3, R0, 0x11, RZ ;  /* 0x0000001100037810 */ /* 0x000fe40007ffe0ff */
[C---:B------:R-:W-:Y:S02]  /*9be0*/  ISETP.LT.OR P6, PT, R2.reuse, R219, P6 ;  /* 0x000000db0200720c */ /* 0x040fe400037c1670 */
[C---:B------:R-:W-:Y:S02]  /*9bf0*/  ISETP.LT.OR P5, PT, R2.reuse, R218, P5 ;  /* 0x000000da0200720c */ /* 0x040fe40002fa1670 */
[C---:B------:R-:W-:Y:S02]  /*9c00*/  ISETP.LT.OR P2, PT, R2.reuse, R217, P2 ;  /* 0x000000d90200720c */ /* 0x040fe40001741670 */
[----:B------:R-:W-:Y:S01]  /*9c10*/  ISETP.LT.OR P1, PT, R2, R216, P1 ;  /* 0x000000d80200720c */ /* 0x000fe20000f21670 */
[----:B------:R-:W-:Y:S01]  /*9c20*/  IMAD.U32 R2, RZ, RZ, UR29 ;  /* 0x0000001dff027e24 */ /* 0x000fe2000f8e00ff */
[----:B------:R-:W-:-:S02]  /*9c30*/  FSEL R26, R183, -INF , !P3 ;  /* 0xff800000b71a7808 */ /* 0x000fc40005800000 */
[----:B------:R-:W-:Y:S01]  /*9c40*/  ISETP.GE.AND P3, PT, R3, R223, PT ;  /* 0x000000df0300720c */ /* 0x000fe20003f66270 */
[----:B------:R-:W-:Y:S01]  /*9c50*/  IMAD.MOV.U32 R184, RZ, RZ, R4 ;  /* 0x000000ffffb87224 */ /* 0x000fe200078e0004 */
[----:B------:R-:W-:Y:S02]  /*9c60*/  FSEL R25, R181, -INF , !P4 ;  /* 0xff800000b5197808 */ /* 0x000fe40006000000 */
[----:B------:R-:W-:Y:S02]  /*9c70*/  LOP3.LUT R4, R227, UR25, R2, 0x96, !PT ;  /* 0x00000019e3047c12 */ /* 0x000fe4000f8e9602 */
[C---:B------:R-:W-:Y:S02]  /*9c80*/  ISETP.GE.AND P4, PT, R3.reuse, R222, PT ;  /* 0x000000de0300720c */ /* 0x040fe40003f86270 */
[----:B------:R-:W-:Y:S02]  /*9c90*/  ISETP.LT.OR P3, PT, R3, R219, P3 ;  /* 0x000000db0300720c */ /* 0x000fe40001f61670 */
[----:B------:R-:W-:-:S02]  /*9ca0*/  IADD3 R2, R0, 0x18, RZ ;  /* 0x0000001800027810 */ /* 0x000fc40007ffe0ff */
[----:B------:R-:W-:Y:S02]  /*9cb0*/  IADD3 R0, R0, 0x19, RZ ;  /* 0x0000001900007810 */ /* 0x000fe40007ffe0ff */
[----:B------:R-:W-:Y:S02]  /*9cc0*/  ISETP.LT.OR P4, PT, R3, R218, P4 ;  /* 0x000000da0300720c */ /* 0x000fe40002781670 */
[----:B------:R-:W-:Y:S02]  /*9cd0*/  FSEL R224, R133, -INF , !P3 ;  /* 0xff80000085e07808 */ /* 0x000fe40005800000 */
[-C--:B------:R-:W-:Y:S02]  /*9ce0*/  ISETP.GE.AND P3, PT, R2, R223.reuse, PT ;  /* 0x000000df0200720c */ /* 0x080fe40003f66270 */
[----:B------:R-:W-:Y:S02]  /*9cf0*/  FSEL R232, R134, -INF , !P5 ;  /* 0xff80000086e87808 */ /* 0x000fe40006800000 */
[----:B------:R-:W-:-:S02]  /*9d00*/  ISETP.GE.AND P5, PT, R0, R223, PT ;  /* 0x000000df0000720c */ /* 0x000fc40003fa6270 */
[----:B------:R-:W-:Y:S02]  /*9d10*/  FSEL R234, R135, -INF , !P4 ;  /* 0xff80000087ea7808 */ /* 0x000fe40006000000 */
[-C--:B------:R-:W-:Y:S02]  /*9d20*/  ISETP.LT.OR P4, PT, R2, R219.reuse, P3 ;  /* 0x000000db0200720c */ /* 0x080fe40001f81670 */
[----:B------:R-:W-:Y:S01]  /*9d30*/  ISETP.LT.OR P3, PT, R0, R219, P5 ;  /* 0x000000db0000720c */ /* 0x000fe20002f61670 */
[----:B------:R-:W-:Y:S01]  /*9d40*/  IMAD.MOV.U32 R185, RZ, RZ, R5 ;  /* 0x000000ffffb97224 */ /* 0x000fe200078e0005 */
[----:B------:R-:W-:Y:S01]  /*9d50*/  FSEL R225, R132, -INF , !P6 ;  /* 0xff80000084e17808 */ /* 0x000fe20007000000 */
[----:B------:R-:W-:Y:S01]  /*9d60*/  IMAD R5, R247, -0x326172a9, RZ ;  /* 0xcd9e8d57f7057824 */ /* 0x000fe200078e02ff */
[----:B------:R-:W-:Y:S01]  /*9d70*/  FSEL R198, R21, -INF , !P3 ;  /* 0xff80000015c67808 */ /* 0x000fe20005800000 */
[----:B------:R-:W-:Y:S01]  /*9d80*/  IMAD.WIDE.U32 R34, R4, -0x326172a9, RZ ;  /* 0xcd9e8d5704227825 */ /* 0x000fe200078e00ff */
[----:B------:R-:W-:-:S02]  /*9d90*/  ISETP.GE.AND P6, PT, R3, R221, PT ;  /* 0x000000dd0300720c */ /* 0x000fc40003fc6270 */
[C---:B------:R-:W-:Y:S02]  /*9da0*/  ISETP.GE.AND P3, PT, R3.reuse, R220, PT ;  /* 0x000000dc0300720c */ /* 0x040fe40003f66270 */
[C---:B------:R-:W-:Y:S02]  /*9db0*/  ISETP.GE.AND P5, PT, R2.reuse, R222, PT ;  /* 0x000000de0200720c */ /* 0x040fe40003fa6270 */
[C---:B------:R-:W-:Y:S02]  /*9dc0*/  ISETP.LT.OR P6, PT, R3.reuse, R217, P6 ;  /* 0x000000d90300720c */ /* 0x040fe400037c1670 */
[----:B------:R-:W-:Y:S02]  /*9dd0*/  ISETP.LT.OR P3, PT, R3, R216, P3 ;  /* 0x000000d80300720c */ /* 0x000fe40001f61670 */
[----:B------:R-:W-:Y:S02]  /*9de0*/  ISETP.LT.OR P5, PT, R2, R218, P5 ;  /* 0x000000da0200720c */ /* 0x000fe40002fa1670 */
[----:B------:R-:W-:-:S02]  /*9df0*/  LOP3.LUT R3, R35, UR16, R5, 0x96, !PT ;  /* 0x0000001023037c12 */ /* 0x000fc4000f8e9605 */
[----:B------:R-:W-:Y:S02]  /*9e00*/  FSEL R237, R22, -INF , !P5 ;  /* 0xff80000016ed7808 */ /* 0x000fe40006800000 */
[----:B------:R-:W-:Y:S01]  /*9e10*/  FSEL R239, R176, -INF , !P2 ;  /* 0xff800000b0ef7808 */ /* 0x000fe20005000000 */
[----:B------:R-:W-:Y:S01]  /*9e20*/  IMAD.WIDE.U32 R18, R3, -0x2daee0ad, RZ ;  /* 0xd2511f5303127825 */ /* 0x000fe200078e00ff */
[C---:B------:R-:W-:Y:S02]  /*9e30*/  ISETP.GE.AND P5, PT, R2.reuse, R221, PT ;  /* 0x000000dd0200720c */ /* 0x040fe40003fa6270 */
[----:B------:R-:W-:Y:S02]  /*9e40*/  ISETP.GE.AND P2, PT, R2, R220, PT ;  /* 0x000000dc0200720c */ /* 0x000fe40003f46270 */
[----:B------:R-:W-:Y:S02]  /*9e50*/  FSEL R199, R20, -INF , !P4 ;  /* 0xff80000014c77808 */ /* 0x000fe40006000000 */
[----:B------:R-:W-:-:S02]  /*9e60*/  ISETP.GE.AND P4, PT, R0, R222, PT ;  /* 0x000000de0000720c */ /* 0x000fc40003f86270 */
[C---:B------:R-:W-:Y:S02]  /*9e70*/  ISETP.LT.OR P5, PT, R2.reuse, R217, P5 ;  /* 0x000000d90200720c */ /* 0x040fe40002fa1670 */
[----:B------:R-:W-:Y:S02]  /*9e80*/  ISETP.LT.OR P2, PT, R2, R216, P2 ;  /* 0x000000d80200720c */ /* 0x000fe40001741670 */
[----:B------:R-:W-:Y:S02]  /*9e90*/  LOP3.LUT R2, R19, UR13, R6, 0x96, !PT ;  /* 0x0000000d13027c12 */ /* 0x000fe4000f8e9606 */
[----:B------:R-:W-:Y:S02]  /*9ea0*/  ISETP.LT.OR P4, PT, R0, R218, P4 ;  /* 0x000000da0000720c */ /* 0x000fe40002781670 */
[----:B------:R-:W-:Y:S01]  /*9eb0*/  LOP3.LUT R3, R185, UR14, R34, 0x96, !PT ;  /* 0x0000000eb9037c12 */ /* 0x000fe2000f8e9622 */
[----:B------:R-:W-:Y:S01]  /*9ec0*/  IMAD.WIDE.U32 R4, R2, -0x326172a9, RZ ;  /* 0xcd9e8d5702047825 */ /* 0x000fe200078e00ff */
[----:B------:R-:W-:-:S02]  /*9ed0*/  FSEL R238, R23, -INF , !P4 ;  /* 0xff80000017ee7808 */ /* 0x000fc40006000000 */
[----:B------:R-:W-:Y:S01]  /*9ee0*/  FSEL R244, R178, -INF , !P1 ;  /* 0xff800000b2f47808 */ /* 0x000fe20004800000 */
[----:B------:R-:W-:Y:S01]  /*9ef0*/  IMAD.WIDE.U32 R6, R3, -0x2daee0ad, RZ ;  /* 0xd2511f5303067825 */ /* 0x000fe200078e00ff */
[C---:B------:R-:W-:Y:S02]  /*9f00*/  ISETP.GE.AND P4, PT, R0.reuse, R221, PT ;  /* 0x000000dd0000720c */ /* 0x040fe40003f86270 */
[----:B------:R-:W-:Y:S02]  /*9f10*/  ISETP.GE.AND P1, PT, R0, R220, PT ;  /* 0x000000dc0000720c */ /* 0x000fe40003f26270 */
[----:B------:R-:W-:Y:S02]  /*9f20*/  FMNMX.FTZ R3, R188, R8, !PT ;  /* 0x00000008bc037209 */ /* 0x000fe40007810000 */
[C---:B------:R-:W-:Y:S02]  /*9f30*/  ISETP.LT.OR P4, PT, R0.reuse, R217, P4 ;  /* 0x000000d90000720c */ /* 0x040fe40002781670 */
[----:B------:R-:W-:-:S02]  /*9f40*/  ISETP.LT.OR P1, PT, R0, R216, P1 ;  /* 0x000000d80000720c */ /* 0x000fc40000f21670 */
[----:B------:R-:W-:Y:S02]  /*9f50*/  LOP3.LUT R2, R5, UR12, R184, 0x96, !PT ;  /* 0x0000000c05027c12 */ /* 0x000fe4000f8e96b8 */
[----:B------:R-:W-:Y:S02]  /*9f60*/  LOP3.LUT R0, R7, UR11, R18, 0x96, !PT ;  /* 0x0000000b07007c12 */ /* 0x000fe4000f8e9612 */
[----:B------:R-:W-:Y:S01]  /*9f70*/  FMNMX.FTZ R5, R11, R3, !PT ;  /* 0x000000030b057209 */ /* 0x000fe20007810000 */
[----:B------:R-:W-:-:S04]  /*9f80*/  IMAD.WIDE.U32 R2, R2, -0x2daee0ad, RZ ;  /* 0xd2511f5302027825 */ /* 0x000fc800078e00ff */
[----:B------:R-:W-:Y:S01]  /*9f90*/  IMAD.WIDE.U32 R182, R0, -0x326172a9, RZ ;  /* 0xcd9e8d5700b67825 */ /* 0x000fe200078e00ff */
[----:B------:R-:W-:-:S03]  /*9fa0*/  FMNMX.FTZ R0, R10, R5, !PT ;  /* 0x000000050a007209 */ /* 0x000fc60007810000 */
[----:B------:R-:W-:Y:S01]  /*9fb0*/  IMAD.MOV.U32 R231, RZ, RZ, R15 ;  /* 0x000000ffffe77224 */ /* 0x000fe200078e000f */
[----:B------:R-:W-:Y:S02]  /*9fc0*/  LOP3.LUT R15, R3, UR9, R6, 0x96, !PT ;  /* 0x00000009030f7c12 */ /* 0x000fe4000f8e9606 */
[----:B------:R-:W-:Y:S02]  /*9fd0*/  FMNMX.FTZ R3, R12, R0, !PT ;  /* 0x000000000c037209 */ /* 0x000fe40007810000 */
[----:B------:R-:W-:Y:S02]  /*9fe0*/  FMNMX.FTZ R0, R189, R9, !PT ;  /* 0x00000009bd007209 */ /* 0x000fe40007810000 */
[----:B------:R-:W-:Y:S02]  /*9ff0*/  LOP3.LUT R4, R183, UR10, R4, 0x96, !PT ;  /* 0x0000000ab7047c12 */ /* 0x000fe4000f8e9604 */
[----:B------:R-:W-:Y:S02]  /*a000*/  FMNMX.FTZ R0, R17, R0, !PT ;  /* 0x0000000011007209 */ /* 0x000fe40007810000 */
[----:B------:R-:W-:Y:S01]  /*a010*/  FMNMX.FTZ R3, R225, R3, !PT ;  /* 0x00000003e1037209 */ /* 0x000fe20007810000 */
[----:B------:R-:W-:Y:S01]  /*a020*/  IMAD.WIDE.U32 R184, R4, -0x2daee0ad, RZ ;  /* 0xd2511f5304b87825 */ /* 0x000fe200078e00ff */
[----:B------:R-:W-:-:S02]  /*a030*/  FMNMX.FTZ R0, R14, R0, !PT ;  /* 0x000000000e007209 */ /* 0x000fc40007810000 */
[----:B------:R-:W-:Y:S02]  /*a040*/  FMNMX.FTZ R3, R224, R3, !PT ;  /* 0x00000003e0037209 */ /* 0x000fe40007810000 */
[----:B------:R-:W-:Y:S02]  /*a050*/  LOP3.LUT R4, R185, UR7, R2, 0x96, !PT ;  /* 0x00000007b9047c12 */ /* 0x000fe4000f8e9602 */
[----:B------:R-:W-:Y:S02]  /*a060*/  FMNMX.FTZ R0, R13, R0, !PT ;  /* 0x000000000d007209 */ /* 0x000fe40007810000 */
[----:B------:R-:W-:Y:S02]  /*a070*/  FMNMX.FTZ R2, R199, R3, !PT ;  /* 0x00000003c7027209 */ /* 0x000fe40007810000 */
[----:B------:R-:W-:Y:S02]  /*a080*/  FMNMX.FTZ R5, R232, R0, !PT ;  /* 0x00000000e8057209 */ /* 0x000fe40007810000 */
[----:B------:R-:W-:Y:S01]  /*a090*/  FMNMX.FTZ R0, R198, R2, !PT ;  /* 0x00000002c6007209 */ /* 0x000fe20007810000 */
[----:B------:R-:W-:-:S04]  /*a0a0*/  IMAD.WIDE.U32 R2, R4, -0x326172a9, RZ ;  /* 0xcd9e8d5704027825 */ /* 0x000fc800078e00ff */
[----:B------:R-:W1:Y:S01]  /*a0b0*/  SHFL.BFLY PT, R7, R0, 0x2, 0x1f ;  /* 0x0c401f0000077f89 */ /* 0x000e6200000e0000 */
[----:B------:R-:W-:-:S04]  /*a0c0*/  LOP3.LUT R4, R2, 0xffff, RZ, 0xc0, !PT ;  /* 0x0000ffff02047812 */ /* 0x000fc800078ec0ff */
[----:B------:R-:W-:Y:S02]  /*a0d0*/  SHF.R.U32.HI R6, RZ, 0x8, R4 ;  /* 0x00000008ff067819 */ /* 0x000fe40000011604 */
[----:B------:R-:W-:-:S04]  /*a0e0*/  LOP3.LUT R4, R2, 0xff, RZ, 0xc0, !PT ;  /* 0x000000ff02047812 */ /* 0x000fc800078ec0ff */
[----:B------:R-:W-:Y:S02]  /*a0f0*/  PRMT R32, R4, 0x5410, R6 ;  /* 0x0000541004207816 */ /* 0x000fe40000000006 */
[--C-:B------:R-:W-:Y:S01]  /*a100*/  SHF.R.U32.HI R4, RZ, 0x10, R2.reuse ;  /* 0x00000010ff047819 */ /* 0x100fe20000011602 */
[----:B------:R-:W-:Y:S01]  /*a110*/  IMAD.WIDE.U32 R180, R15, -0x326172a9, RZ ;  /* 0xcd9e8d570fb47825 */ /* 0x000fe200078e00ff */
[----:B------:R-:W-:Y:S02]  /*a120*/  SHF.R.U32.HI R2, RZ, 0x18, R2 ;  /* 0x00000018ff027819 */ /* 0x000fe40000011602 */
[----:B------:R-:W-:-:S04]  /*a130*/  LOP3.LUT R4, R4, 0xff, RZ, 0xc0, !PT ;  /* 0x000000ff04047812 */ /* 0x000fc800078ec0ff */
[----:B------:R-:W-:Y:S02]  /*a140*/  PRMT R21, R4, 0x5410, R2 ;  /* 0x0000541004157816 */ /* 0x000fe40000000002 */
[----:B------:R-:W-:Y:S02]  /*a150*/  LOP3.LUT R2, R3, UR18, R180, 0x96, !PT ;  /* 0x0000001203027c12 */ /* 0x000fe4000f8e96b4 */
[----:B-1----:R-:W-:Y:S02]  /*a160*/  FMNMX.FTZ R3, R0, R7, !PT ;  /* 0x0000000700037209 */ /* 0x002fe40007810000 */
[----:B------:R-:W-:-:S04]  /*a170*/  FMNMX.FTZ R0, R191, R28, !PT ;  /* 0x0000001cbf007209 */ /* 0x000fc80007810000 */
[----:B------:R-:W-:-:S04]  /*a180*/  FMNMX.FTZ R4, R29, R0, !PT ;  /* 0x000000001d047209 */ /* 0x000fc80007810000 */
[----:B------:R-:W-:Y:S02]  /*a190*/  FMNMX.FTZ R4, R24, R4, !PT ;  /* 0x0000000418047209 */ /* 0x000fe40007810000 */
[----:B------:R-:W-:Y:S02]  /*a1a0*/  FMNMX.FTZ R5, R234, R5, !PT ;  /* 0x00000005ea057209 */ /* 0x000fe40007810000 */
[----:B------:R-:W-:Y:S02]  /*a1b0*/  FMNMX.FTZ R4, R25, R4, !PT ;  /* 0x0000000419047209 */ /* 0x000fe40007810000 */
[----:B------:R-:W-:Y:S02]  /*a1c0*/  FMNMX.FTZ R0, R190, R30, !PT ;  /* 0x0000001ebe007209 */ /* 0x000fe40007810000 */
[----:B------:R-:W-:Y:S02]  /*a1d0*/  FSEL R180, R177, -INF , !P6 ;  /* 0xff800000b1b47808 */ /* 0x000fe40007000000 */
[----:B------:R-:W-:-:S02]  /*a1e0*/  FMNMX.FTZ R4, R239, R4, !PT ;  /* 0x00000004ef047209 */ /* 0x000fc40007810000 */
[----:B------:R-:W-:Y:S02]  /*a1f0*/  FMNMX.FTZ R5, R237, R5, !PT ;  /* 0x00000005ed057209 */ /* 0x000fe40007810000 */
[----:B------:R-:W-:Y:S02]  /*a200*/  FMNMX.FTZ R0, R31, R0, !PT ;  /* 0x000000001f007209 */ /* 0x000fe40007810000 */
[----:B------:R-:W-:Y:S02]  /*a210*/  FSEL R185, R136, -INF , !P5 ;  /* 0xff80000088b97808 */ /* 0x000fe40006800000 */
[----:B------:R-:W-:Y:S02]  /*a220*/  FMNMX.FTZ R4, R180, R4, !PT ;  /* 0x00000004b4047209 */ /* 0x000fe40007810000 */
[----:B------:R-:W-:Y:S02]  /*a230*/  FMNMX.FTZ R5, R238, R5, !PT ;  /* 0x00000005ee057209 */ /* 0x000fe40007810000 */
[----:B------:R-:W-:-:S02]  /*a240*/  FMNMX.FTZ R0, R27, R0, !PT ;  /* 0x000000001b007209 */ /* 0x000fc40007810000 */
[----:B------:R-:W-:Y:S02]  /*a250*/  FSEL R183, R137, -INF , !P4 ;  /* 0xff80000089b77808 */ /* 0x000fe40006000000 */
[----:B------:R-:W-:Y:S01]  /*a260*/  FMNMX.FTZ R4, R185, R4, !PT ;  /* 0x00000004b9047209 */ /* 0x000fe20007810000 */
[----:B------:R-:W1:Y:S01]  /*a270*/  SHFL.BFLY PT, R6, R5, 0x2, 0x1f ;  /* 0x0c401f0005067f89 */ /* 0x000e6200000e0000 */
[----:B------:R-:W-:Y:S02]  /*a280*/  FMNMX.FTZ R0, R26, R0, !PT ;  /* 0x000000001a007209 */ /* 0x000fe40007810000 */
[----:B------:R-:W-:Y:S02]  /*a290*/  FMNMX.FTZ R4, R183, R4, !PT ;  /* 0x00000004b7047209 */ /* 0x000fe40007810000 */
[----:B------:R-:W-:Y:S02]  /*a2a0*/  FSEL R197, R179, -INF , !P3 ;  /* 0xff800000b3c57808 */ /* 0x000fe40005800000 */
[----:B------:R-:W-:Y:S01]  /*a2b0*/  FMNMX.FTZ R0, R244, R0, !PT ;  /* 0x00000000f4007209 */ /* 0x000fe20007810000 */
[----:B------:R-:W2:Y:S01]  /*a2c0*/  SHFL.BFLY PT, R15, R4, 0x2, 0x1f ;  /* 0x0c401f00040f7f89 */ /* 0x000ea200000e0000 */
[----:B------:R-:W-:-:S02]  /*a2d0*/  FSEL R196, R138, -INF , !P2 ;  /* 0xff8000008ac47808 */ /* 0x000fc40005000000 */
[----:B------:R-:W-:Y:S02]  /*a2e0*/  FMNMX.FTZ R0, R197, R0, !PT ;  /* 0x00000000c5007209 */ /* 0x000fe40007810000 */
[----:B------:R-:W-:Y:S02]  /*a2f0*/  FSEL R187, R139, -INF , !P1 ;  /* 0xff8000008bbb7808 */ /* 0x000fe40004800000 */
[----:B------:R-:W-:-:S04]  /*a300*/  FMNMX.FTZ R0, R196, R0, !PT ;  /* 0x00000000c4007209 */ /* 0x000fc80007810000 */
[----:B------:R-:W-:Y:S01]  /*a310*/  FMNMX.FTZ R0, R187, R0, !PT ;  /* 0x00000000bb007209 */ /* 0x000fe20007810000 */
[----:B------:R-:W-:-:S04]  /*a320*/  IMAD.MOV.U32 R186, RZ, RZ, R16 ;  /* 0x000000ffffba7224 */ /* 0x000fc800078e0010 */
[----:B------:R-:W3:Y:S01]  /*a330*/  SHFL.BFLY PT, R16, R0, 0x2, 0x1f ;  /* 0x0c401f0000107f89 */ /* 0x000ee200000e0000 */
[----:B-1----:R-:W-:Y:S02]  /*a340*/  FMNMX.FTZ R5, R5, R6, !PT ;  /* 0x0000000605057209 */ /* 0x002fe40007810000 */
[C---:B------:R-:W-:Y:S01]  /*a350*/  LOP3.LUT R6, R2.reuse, 0xffff, RZ, 0xc0, !PT ;  /* 0x0000ffff02067812 */ /* 0x040fe200078ec0ff */
[----:B------:R-:W1:Y:S03]  /*a360*/  SHFL.BFLY PT, R136, R3, 0x1, 0x1f ;  /* 0x0c201f0003887f89 */ /* 0x000e6600000e0000 */
[----:B------:R-:W-:Y:S01]  /*a370*/  SHF.R.U32.HI R7, RZ, 0x8, R6 ;  /* 0x00000008ff077819 */ /* 0x000fe20000011606 */
[----:B------:R-:W4:Y:S01]  /*a380*/  SHFL.BFLY PT, R135, R5, 0x1, 0x1f ;  /* 0x0c201f0005877f89 */ /* 0x000f2200000e0000 */
[----:B------:R-:W-:Y:S02]  /*a390*/  LOP3.LUT R6, R2, 0xff, RZ, 0xc0, !PT ;  /* 0x000000ff02067812 */ /* 0x000fe400078ec0ff */
[----:B--2---:R-:W-:Y:S01]  /*a3a0*/  FMNMX.FTZ R4, R4, R15, !PT ;  /* 0x0000000f04047209 */ /* 0x004fe20007810000 */
[----:B------:R-:W-:Y:S01]  /*a3b0*/  IMAD.WIDE.U32 R18, R231, -0x326172a9, RZ ;  /* 0xcd9e8d57e7127825 */ /* 0x000fe200078e00ff */
[----:B------:R-:W-:-:S02]  /*a3c0*/  PRMT R20, R6, 0x5410, R7 ;  /* 0x0000541006147816 */ /* 0x000fc40000000007 */
[--C-:B------:R-:W-:Y:S01]  /*a3d0*/  SHF.R.U32.HI R6, RZ, 0x10, R2.reuse ;  /* 0x00000010ff067819 */ /* 0x100fe20000011602 */
[----:B------:R-:W2:Y:S01]  /*a3e0*/  SHFL.BFLY PT, R134, R4, 0x1, 0x1f ;  /* 0x0c201f0004867f89 */ /* 0x000ea200000e0000 */
[----:B------:R-:W-:Y:S02]  /*a3f0*/  SHF.R.U32.HI R7, RZ, 0x18, R2 ;  /* 0x00000018ff077819 */ /* 0x000fe40000011602 */
[----:B------:R-:W-:Y:S02]  /*a400*/  LOP3.LUT R2, R6, 0xff, RZ, 0xc0, !PT ;  /* 0x000000ff06027812 */ /* 0x000fe400078ec0ff */
[----:B------:R-:W-:Y:S02]  /*a410*/  LOP3.LUT R6, R19, R186, RZ, 0x3c, !PT ;  /* 0x000000ba13067212 */ /* 0x000fe400078e3cff */
[----:B------:R-:W-:Y:S02]  /*a420*/  PRMT R19, R2, 0x5410, R7 ;  /* 0x0000541002137816 */ /* 0x000fe40000000007 */
[----:B---3--:R-:W-:Y:S01]  /*a430*/  FMNMX.FTZ R0, R16, R0, !PT ;  /* 0x0000000010007209 */ /* 0x008fe20007810000 */
[----:B------:R-:W-:Y:S01]  /*a440*/  IMAD.WIDE.U32 R6, R6, -0x2daee0ad, RZ ;  /* 0xd2511f5306067825 */ /* 0x000fe200078e00ff */
[----:B-1----:R-:W-:-:S03]  /*a450*/  FMNMX.FTZ R136, R3, R136, !PT ;  /* 0x0000008803887209 */ /* 0x002fc60007810000 */
[----:B------:R-:W1:Y:S01]  /*a460*/  SHFL.BFLY PT, R137, R0, 0x1, 0x1f ;  /* 0x0c201f0000897f89 */ /* 0x000e6200000e0000 */
[----:B------:R-:W-:Y:S02]  /*a470*/  LOP3.LUT R2, R7, UR15, R226, 0x96, !PT ;  /* 0x0000000f07027c12 */ /* 0x000fe4000f8e96e2 */
[----:B----4-:R-:W-:Y:S01]  /*a480*/  FMNMX.FTZ R135, R5, R135, !PT ;  /* 0x0000008705877209 */ /* 0x010fe20007810000 */
[----:B------:R-:W-:Y:S02]  /*a490*/  FMUL.FTZ R5, R136, c[0x0][0x23c] ;  /* 0x00008f0088057a20 */ /* 0x000fe40000410000 */
[----:B------:R-:W-:Y:S01]  /*a4a0*/  IMAD.WIDE.U32 R2, R2, -0x326172a9, RZ ;  /* 0xcd9e8d5702027825 */ /* 0x000fe200078e00ff */
[----:B------:R-:W-:Y:S02]  /*a4b0*/  FSETP.NEU.FTZ.AND P1, PT, R136, -INF , PT ;  /* 0xff8000008800780b */ /* 0x000fe40003f3d000 */
[----:B------:R-:W-:Y:S01]  /*a4c0*/  LOP3.LUT R18, R35, UR16, R18, 0x96, !PT ;  /* 0x0000001023127c12 */ /* 0x000fe2000f8e9612 */
[----:B------:R-:W-:Y:S01]  /*a4d0*/  FMUL.FTZ R16, R135, c[0x0][0x23c] ;  /* 0x00008f0087107a20 */ /* 0x000fe20000410000 */
[----:B------:R-:W-:-:S02]  /*a4e0*/  LOP3.LUT R7, R3, UR14, R34, 0x96, !PT ;  /* 0x0000000e03077c12 */ /* 0x000fc4000f8e9622 */
[----:B--2---:R-:W-:Y:S02]  /*a4f0*/  FMNMX.FTZ R134, R4, R134, !PT ;  /* 0x0000008604867209 */ /* 0x004fe40007810000 */
[----:B------:R-:W-:Y:S02]  /*a500*/  FSEL R3, R5, RZ, P1 ;  /* 0x000000ff05037208 */ /* 0x000fe40000800000 */
[----:B------:R-:W-:Y:S02]  /*a510*/  FSEL R4, R136, RZ, P1 ;  /* 0x000000ff88047208 */ /* 0x000fe40000800000 */
[----:B------:R-:W-:Y:S01]  /*a520*/  FSETP.NEU.FTZ.AND P1, PT, R135, -INF , PT ;  /* 0xff8000008700780b */ /* 0x000fe20003f3d000 */
[----:B------:R-:W-:-:S03]  /*a530*/  IMAD.WIDE.U32 R22, R18, -0x2daee0ad, RZ ;  /* 0xd2511f5312167825 */ /* 0x000fc600078e00ff */
[----:B------:R-:W-:Y:S01]  /*a540*/  FSEL R16, R16, RZ, P1 ;  /* 0x000000ff10107208 */ /* 0x000fe20000800000 */
[--C-:B------:R-:W-:Y:S01]  /*a550*/  FFMA.FTZ R10, R10, c[0x0][0x23c], -R3.reuse ;  /* 0x00008f000a0a7a23 */ /* 0x100fe20000010803 */
[----:B------:R-:W-:Y:S01]  /*a560*/  LOP3.LUT R6, R23, UR13, R6, 0x96, !PT ;  /* 0x0000000d17067c12 */ /* 0x000fe2000f8e9606 */
[----:B------:R-:W-:Y:S02]  /*a570*/  FFMA.FTZ R12, R12, c[0x0][0x23c], -R3 ;  /* 0x00008f000c0c7a23 */ /* 0x000fe40000010803 */
[--C-:B------:R-:W-:Y:S01]  /*a580*/  FFMA.FTZ R14, R14, c[0x0][0x23c], -R16.reuse ;  /* 0x00008f000e0e7a23 */ /* 0x100fe20000010810 */
[----:B-1----:R-:W-:Y:S02]  /*a590*/  FMNMX.FTZ R137, R0, R137, !PT ;  /* 0x0000008900897209 */ /* 0x002fe40007810000 */
[----:B------:R-:W-:Y:S01]  /*a5a0*/  FSEL R0, R135, RZ, P1 ;  /* 0x000000ff87007208 */ /* 0x000fe20000800000 */
[----:B------:R1:W-:Y:S01]  /*a5b0*/  MUFU.EX2 R227, R14 ;  /* 0x0000000e00e37308 */ /* 0x0003e20000000800 */
[----:B------:R-:W-:Y:S01]  /*a5c0*/  FSETP.NEU.FTZ.AND P2, PT, R134, -INF , PT ;  /* 0xff8000008600780b */ /* 0x000fe20003f5d000 */
[----:B------:R-:W-:-:S02]  /*a5d0*/  FFMA.FTZ R13, R13, c[0x0][0x23c], -R16 ;  /* 0x00008f000d0d7a23 */ /* 0x000fc40000010810 */
[----:B------:R-:W-:-:S04]  /*a5e0*/  FADD.FTZ R23, R189, -R0 ;  /* 0x80000000bd177221 */ /* 0x000fc80000010000 */
[----:B------:R2:W-:Y:S01]  /*a5f0*/  MUFU.EX2 R236, R10 ;  /* 0x0000000a00ec7308 */ /* 0x0005e20000000800 */
[----:B------:R-:W-:Y:S01]  /*a600*/  FSEL R0, R134, RZ, P2 ;  /* 0x000000ff86007208 */ /* 0x000fe20001000000 */
[----:B------:R-:W-:-:S06]  /*a610*/  FFMA.FTZ R8, R8, c[0x0][0x23c], -R3 ;  /* 0x00008f0008087a23 */ /* 0x000fcc0000010803 */
[----:B------:R3:W4:Y:S01]  /*a620*/  MUFU.EX2 R235, R12 ;  /* 0x0000000c00eb7308 */ /* 0x0007220000000800 */
[----:B-1----:R-:W-:Y:S01]  /*a630*/  IMAD.WIDE.U32 R14, R6, -0x326172a9, RZ ;  /* 0xcd9e8d57060e7825 */ /* 0x002fe200078e00ff */
[----:B------:R-:W-:-:S03]  /*a640*/  FSETP.NEU.FTZ.AND P1, PT, R137, -INF , PT ;  /* 0xff8000008900780b */ /* 0x000fc60003f3d000 */
[----:B------:R-:W-:Y:S01]  /*a650*/  FFMA.FTZ R11, R11, c[0x0][0x23c], -R3 ;  /* 0x00008f000b0b7a23 */ /* 0x000fe20000010803 */
[----:B------:R-:W-:Y:S02]  /*a660*/  LOP3.LUT R2, R15, UR12, R2, 0x96, !PT ;  /* 0x0000000c0f027c12 */ /* 0x000fe4000f8e9602 */
[----:B------:R-:W1:Y:S01]  /*a670*/  MUFU.EX2 R226, R13 ;  /* 0x0000000d00e27308 */ /* 0x000e620000000800 */
[----:B------:R-:W-:Y:S02]  /*a680*/  FADD.FTZ R18, R188, -R4 ;  /* 0x80000004bc127221 */ /* 0x000fe40000010000 */
[----:B------:R-:W-:-:S04]  /*a690*/  IMAD.WIDE.U32 R4, R7, -0x2daee0ad, RZ ;  /* 0xd2511f5307047825 */ /* 0x000fc800078e00ff */
[----:B------:R-:W-:Y:S01]  /*a6a0*/  FADD.FTZ R15, R191, -R0 ;  /* 0x80000000bf0f7221 */ /* 0x000fe20000010000 */
[----:B------:R-:W-:Y:S01]  /*a6b0*/  MUFU.EX2 R133, R8 ;  /* 0x0000000800857308 */ /* 0x000fe20000000800 */
[----:B------:R-:W-:Y:S01]  /*a6c0*/  IMAD.MOV.U32 R246, RZ, RZ, R241 ;  /* 0x000000fffff67224 */ /* 0x000fe200078e00f1 */
[----:B------:R-:W-:Y:S01]  /*a6d0*/  FSEL R0, R137, RZ, P1 ;  /* 0x000000ff89007208 */ /* 0x000fe20000800000 */
[----:B------:R-:W-:Y:S01]  /*a6e0*/  IMAD.WIDE.U32 R6, R2, -0x2daee0ad, RZ ;  /* 0xd2511f5302067825 */ /* 0x000fe200078e00ff */
[----:B------:R-:W-:-:S03]  /*a6f0*/  LOP3.LUT R5, R5, UR11, R22, 0x96, !PT ;  /* 0x0000000b05057c12 */ /* 0x000fc6000f8e9616 */
[--C-:B------:R-:W-:Y:S01]  /*a700*/  FFMA.FTZ R9, R9, c[0x0][0x23c], -R16.reuse ;  /* 0x00008f0009097a23 */ /* 0x100fe20000010810 */
[----:B------:R5:W1:Y:S01]  /*a710*/  MUFU.EX2 R233, R11 ;  /* 0x0000000b00e97308 */ /* 0x000a620000000800 */
[----:B------:R-:W-:Y:S01]  /*a720*/  FFMA.FTZ R2, R17, c[0x0][0x23c], -R16 ;  /* 0x00008f0011027a23 */ /* 0x000fe20000010810 */
[----:B--2---:R-:W-:Y:S01]  /*a730*/  HSET2.LE.AND R10, R32, R246, PT ;  /* 0x000000f6200a7233 */ /* 0x004fe20003803000 */
[----:B---3--:R-:W-:Y:S01]  /*a740*/  FADD.FTZ R12, R190, -R0 ;  /* 0x80000000be0c7221 */ /* 0x008fe20000010000 */
[----:B----4-:R-:W-:Y:S01]  /*a750*/  F2FP.PACK_AB R0, R235, R236 ;  /* 0x000000eceb00723e */ /* 0x010fe200000000ff */
[----:B------:R-:W-:-:S03]  /*a760*/  IMAD.WIDE.U32 R32, R5, -0x326172a9, RZ ;  /* 0xcd9e8d5705207825 */ /* 0x000fc600078e00ff */
[----:B------:R2:W-:Y:S01]  /*a770*/  MUFU.EX2 R132, R9 ;  /* 0x0000000900847308 */ /* 0x0005e20000000800 */
[----:B------:R-:W-:-:S07]  /*a780*/  LOP3.LUT R10, R10, R0, RZ, 0xc0, !PT ;  /* 0x000000000a0a7212 */ /* 0x000fce00078ec0ff */
[----:B------:R3:W4:Y:S01]  /*a790*/  MUFU.EX2 R186, R2 ;  /* 0x0000000200ba7308 */ /* 0x0007220000000800 */
[--C-:B-----5:R-:W-:Y:S01]  /*a7a0*/  HSET2.LE.AND R11, R21, R246.reuse, PT ;  /* 0x000000f6150b7233 */ /* 0x120fe20003803000 */
[----:B-1----:R-:W-:Y:S01]  /*a7b0*/  F2FP.PACK_AB R0, R226, R227 ;  /* 0x000000e3e200723e */ /* 0x002fe200000000ff */
[----:B------:R-:W-:-:S03]  /*a7c0*/  HSET2.LE.AND R8, R20, R246, PT ;  /* 0x000000f614087233 */ /* 0x000fc60003803000 */
[----:B------:R-:W-:Y:S01]  /*a7d0*/  LOP3.LUT R11, R11, R0, RZ, 0xc0, !PT ;  /* 0x000000000b0b7212 */ /* 0x000fe200078ec0ff */
[----:B--2---:R-:W-:Y:S01]  /*a7e0*/  HSET2.LE.AND R9, R19, R246, PT ;  /* 0x000000f613097233 */ /* 0x004fe20003803000 */
[----:B------:R-:W-:Y:S01]  /*a7f0*/  F2FP.PACK_AB R0, R233, R133 ;  /* 0x00000085e900723e */ /* 0x000fe200000000ff */
[----:B------:R-:W-:Y:S01]  /*a800*/  FMUL.FTZ R19, R134, c[0x0][0x23c] ;  /* 0x00008f0086137a20 */ /* 0x000fe20000410000 */
[----:B---3--:R-:W-:Y:S02]  /*a810*/  LOP3.LUT R2, R33, UR10, R14, 0x96, !PT ;  /* 0x0000000a21027c12 */ /* 0x008fe4000f8e960e */
[----:B------:R-:W-:-:S03]  /*a820*/  LOP3.LUT R8, R8, R0, RZ, 0xc0, !PT ;  /* 0x0000000008087212 */ /* 0x000fc600078ec0ff */
[----:B------:R-:W-:Y:S01]  /*a830*/  IMAD.WIDE.U32 R34, R2, -0x2daee0ad, RZ ;  /* 0xd2511f5302227825 */ /* 0x000fe200078e00ff */
[----:B----4-:R-:W-:Y:S02]  /*a840*/  F2FP.PACK_AB R0, R186, R132 ;  /* 0x00000084ba00723e */ /* 0x010fe400000000ff */
[----:B------:R-:W-:Y:S02]  /*a850*/  FSEL R19, R19, RZ, P2 ;  /* 0x000000ff13137208 */ /* 0x000fe40001000000 */
[----:B------:R-:W-:Y:S02]  /*a860*/  LOP3.LUT R7, R7, UR9, R4, 0x96, !PT ;  /* 0x0000000907077c12 */ /* 0x000fe4000f8e9604 */
[----:B------:R-:W-:Y:S02]  /*a870*/  LOP3.LUT R4, R35, UR7, R6, 0x96, !PT ;  /* 0x0000000723047c12 */ /* 0x000fe4000f8e9606 */
[----:B------:R-:W-:Y:S01]  /*a880*/  LOP3.LUT R9, R9, R0, RZ, 0xc0, !PT ;  /* 0x0000000009097212 */ /* 0x000fe200078ec0ff */
[----:B------:R-:W-:-:S02]  /*a890*/  FFMA.FTZ R0, R24, c[0x0][0x23c], -R19 ;  /* 0x00008f0018007a23 */ /* 0x000fc40000010813 */
[----:B------:R-:W-:Y:S02]  /*a8a0*/  IMAD.WIDE.U32 R4, R4, -0x326172a9, RZ ;  /* 0xcd9e8d5704047825 */ /* 0x000fe400078e00ff */
[----:B------:R1:W-:Y:S02]  /*a8b0*/  MUFU.EX2 R179, R0 ;  /* 0x0000000000b37308 */ /* 0x0003e40000000800 */
[----:B------:R-:W-:Y:S01]  /*a8c0*/  FMUL.FTZ R20, R137, c[0x0][0x23c] ;  /* 0x00008f0089147a20 */ /* 0x000fe20000410000 */
[----:B------:R-:W-:Y:S02]  /*a8d0*/  SHF.R.U32.HI R2, RZ, 0x10, R4 ;  /* 0x00000010ff027819 */ /* 0x000fe40000011604 */
[----:B------:R-:W-:Y:S02]  /*a8e0*/  LOP3.LUT R6, R4, 0xff, RZ, 0xc0, !PT ;  /* 0x000000ff04067812 */ /* 0x000fe400078ec0ff */
[----:B------:R-:W-:Y:S02]  /*a8f0*/  LOP3.LUT R2, R2, 0xff, RZ, 0xc0, !PT ;  /* 0x000000ff02027812 */ /* 0x000fe400078ec0ff */
[----:B------:R-:W-:Y:S01]  /*a900*/  FSEL R20, R20, RZ, P1 ;  /* 0x000000ff14147208 */ /* 0x000fe20000800000 */
[----:B-1----:R-:W-:-:S04]  /*a910*/  FFMA.FTZ R0, R25, c[0x0][0x23c], -R19 ;  /* 0x00008f0019007a23 */ /* 0x002fc80000010813 */
[----:B------:R1:W2:Y:S01]  /*a920*/  MUFU.EX2 R178, R0 ;  /* 0x0000000000b27308 */ /* 0x0002a20000000800 */
[----:B------:R-:W-:Y:S01]  /*a930*/  IMAD.WIDE.U32 R24, R7, -0x326172a9, RZ ;  /* 0xcd9e8d5707187825 */ /* 0x000fe200078e00ff */
[----:B-1----:R-:W-:Y:S02]  /*a940*/  LOP3.LUT R0, R4, 0xffff, RZ, 0xc0, !PT ;  /* 0x0000ffff04007812 */ /* 0x002fe400078ec0ff */
[----:B------:R-:W-:-:S04]  /*a950*/  SHF.R.U32.HI R4, RZ, 0x18, R4 ;  /* 0x00000018ff047819 */ /* 0x000fc80000011604 */
[----:B------:R-:W-:Y:S01]  /*a960*/  PRMT R7, R2, 0x5410, R4 ;  /* 0x0000541002077816 */ /* 0x000fe20000000004 */
[--C-:B------:R-:W-:Y:S02]  /*a970*/  FFMA.FTZ R4, R27, c[0x0][0x23c], -R20.reuse ;  /* 0x00008f001b047a23 */ /* 0x100fe40000010814 */
[----:B------:R-:W-:Y:S02]  /*a980*/  FFMA.FTZ R2, R26, c[0x0][0x23c], -R20 ;  /* 0x00008f001a027a23 */ /* 0x000fe40000010814 */
[----:B------:R-:W-:Y:S01]  /*a990*/  MUFU.EX2 R176, R4 ;  /* 0x0000000400b07308 */ /* 0x000fe20000000800 */
[----:B------:R-:W-:-:S07]  /*a9a0*/  SHF.R.U32.HI R0, RZ, 0x8, R0 ;  /* 0x00000008ff007819 */ /* 0x000fce0000011600 */
[----:B------:R-:W1:Y:S01]  /*a9b0*/  MUFU.EX2 R177, R2 ;  /* 0x0000000200b17308 */ /* 0x000e620000000800 */
[----:B------:R-:W-:Y:S02]  /*a9c0*/  PRMT R6, R6, 0x5410, R0 ;  /* 0x0000541006067816 */ /* 0x000fe40000000000 */
[----:B--2---:R-:W-:-:S03]  /*a9d0*/  F2FP.PACK_AB R0, R178, R179 ;  /* 0x000000b3b200723e */ /* 0x004fc600000000ff */
[--C-:B------:R-:W-:Y:S02]  /*a9e0*/  HSET2.LE.AND R6, R6, R246.reuse, PT ;  /* 0x000000f606067233 */ /* 0x100fe40003803000 */
[----:B------:R-:W-:-:S03]  /*a9f0*/  HSET2.LE.AND R7, R7, R246, PT ;  /* 0x000000f607077233 */ /* 0x000fc60003803000 */
[----:B------:R-:W-:Y:S02]  /*aa00*/  LOP3.LUT R6, R6, R0, RZ, 0xc0, !PT ;  /* 0x0000000006067212 */ /* 0x000fe400078ec0ff */
[----:B------:R-:W-:Y:S02]  /*aa10*/  LOP3.LUT R0, R5, UR18, R24, 0x96, !PT ;  /* 0x0000001205007c12 */ /* 0x000fe4000f8e9618 */
[----:B-1----:R-:W-:-:S04]  /*aa20*/  F2FP.PACK_AB R2, R177, R176 ;  /* 0x000000b0b102723e */ /* 0x002fc800000000ff */
[----:B------:R-:W-:Y:S02]  /*aa30*/  LOP3.LUT R7, R7, R2, RZ, 0xc0, !PT ;  /* 0x0000000207077212 */ /* 0x000fe400078ec0ff */
[C---:B------:R-:W-:Y:S02]  /*aa40*/  LOP3.LUT R2, R0.reuse, 0xffff, RZ, 0xc0, !PT ;  /* 0x0000ffff00027812 */ /* 0x040fe400078ec0ff */
[----:B------:R-:W-:Y:S02]  /*aa50*/  LOP3.LUT R4, R0, 0xff, RZ, 0xc0, !PT ;  /* 0x000000ff00047812 */ /* 0x000fe400078ec0ff */
[----:B------:R-:W-:Y:S01]  /*aa60*/  SHF.R.U32.HI R2, RZ, 0x8, R2 ;  /* 0x00000008ff027819 */ /* 0x000fe20000011602 */
[----:B------:R-:W-:-:S03]  /*aa70*/  FFMA.FTZ R5, R28, c[0x0][0x23c], -R19 ;  /* 0x00008f001c057a23 */ /* 0x000fc60000010813 */
[----:B------:R-:W-:Y:S01]  /*aa80*/  PRMT R4, R4, 0x5410, R2 ;  /* 0x0000541004047816 */ /* 0x000fe20000000002 */
[----:B------:R-:W-:Y:S01]  /*aa90*/  FFMA.FTZ R2, R29, c[0x0][0x23c], -R19 ;  /* 0x00008f001d027a23 */ /* 0x000fe20000010813 */
[----:B------:R1:W-:Y:S08]  /*aaa0*/  MUFU.EX2 R22, R5 ;  /* 0x0000000500167308 */ /* 0x0003f00000000800 */
[----:B------:R-:W2:Y:S01]  /*aab0*/  MUFU.EX2 R139, R2 ;  /* 0x00000002008b7308 */ /* 0x000ea20000000800 */
[----:B------:R-:W-:Y:S01]  /*aac0*/  HSET2.LE.AND R4, R4, R246, PT ;  /* 0x000000f604047233 */ /* 0x000fe20003803000 */
[----:B-1----:R-:W-:-:S02]  /*aad0*/  SHF.R.U32.HI R5, RZ, 0x10, R0 ;  /* 0x00000010ff057819 */ /* 0x002fc40000011600 */
[----:B------:R-:W-:Y:S02]  /*aae0*/  SHF.R.U32.HI R0, RZ, 0x18, R0 ;  /* 0x00000018ff007819 */ /* 0x000fe40000011600 */
[----:B------:R-:W-:Y:S02]  /*aaf0*/  LOP3.LUT R5, R5, 0xff, RZ, 0xc0, !PT ;  /* 0x000000ff05057812 */ /* 0x000fe400078ec0ff */
[----:B--2---:R-:W-:Y:S02]  /*ab00*/  F2FP.PACK_AB R2, R139, R22 ;  /* 0x000000168b02723e */ /* 0x004fe400000000ff */
[----:B------:R-:W-:Y:S01]  /*ab10*/  PRMT R5, R5, 0x5410, R0 ;  /* 0x0000541005057816 */ /* 0x000fe20000000000 */
[--C-:B------:R-:W-:Y:S01]  /*ab20*/  FFMA.FTZ R0, R31, c[0x0][0x23c], -R20.reuse ;  /* 0x00008f001f007a23 */ /* 0x100fe20000010814 */
[----:B------:R-:W-:Y:S01]  /*ab30*/  LOP3.LUT R4, R4, R2, RZ, 0xc0, !PT ;  /* 0x0000000204047212 */ /* 0x000fe200078ec0ff */
[----:B------:R-:W-:Y:S02]  /*ab40*/  FFMA.FTZ R2, R30, c[0x0][0x23c], -R20 ;  /* 0x00008f001e027a23 */ /* 0x000fe40000010814 */
[----:B------:R-:W-:Y:S08]  /*ab50*/  MUFU.EX2 R138, R0 ;  /* 0x00000000008a7308 */ /* 0x000ff00000000800 */
[----:B------:R-:W1:Y:S01]  /*ab60*/  MUFU.EX2 R31, R2 ;  /* 0x00000002001f7308 */ /* 0x000e620000000800 */
[----:B------:R-:W-:Y:S01]  /*ab70*/  HSET2.LE.AND R5, R5, R246, PT ;  /* 0x000000f605057233 */ /* 0x000fe20003803000 */
[----:B------:R-:W-:-:S06]  /*ab80*/  FMUL.FTZ R12, R12, c[0x0][0x23c] ;  /* 0x00008f000c0c7a20 */ /* 0x000fcc0000410000 */
[----:B------:R2:W-:Y:S01]  /*ab90*/  MUFU.EX2 R21, R12 ;  /* 0x0000000c00157308 */ /* 0x0005e20000000800 */
[----:B-1----:R-:W-:-:S04]  /*aba0*/  F2FP.PACK_AB R0, R138, R31 ;  /* 0x0000001f8a00723e */ /* 0x002fc800000000ff */
[----:B------:R-:W-:Y:S01]  /*abb0*/  LOP3.LUT R5, R5, R0, RZ, 0xc0, !PT ;  /* 0x0000000005057212 */ /* 0x000fe200078ec0ff */
[----:B------:R-:W-:Y:S02]  /*abc0*/  FMUL.FTZ R0, R15, c[0x0][0x23c] ;  /* 0x00008f000f007a20 */ /* 0x000fe40000410000 */
[----:B--2---:R-:W1:Y:S01]  /*abd0*/  LDSM.16.MT88.4 R12, [R201+0xa000] ;  /* 0x00a00000c90c783b */ /* 0x004e620000004200 */
[----:B------:R-:W-:Y:S02]  /*abe0*/  FMUL.FTZ R18, R18, c[0x0][0x23c] ;  /* 0x00008f0012127a20 */ /* 0x000fe40000410000 */
[----:B------:R-:W-:Y:S01]  /*abf0*/  FMUL.FTZ R17, R23, c[0x0][0x23c] ;  /* 0x00008f0017117a20 */ /* 0x000fe20000410000 */
[----:B------:R-:W2:Y:S08]  /*ac00*/  MUFU.EX2 R0, R0 ;  /* 0x0000000000007308 */ /* 0x000eb00000000800 */
[----:B------:R-:W3:Y:S08]  /*ac10*/  MUFU.EX2 R18, R18 ;  /* 0x0000001200127308 */ /* 0x000ef00000000800 */
[----:B------:R-:W4:Y:S01]  /*ac20*/  MUFU.EX2 R17, R17 ;  /* 0x0000001100117308 */ /* 0x000f220000000800 */
[----:B--2---:R-:W-:-:S02]  /*ac30*/  FMUL.FTZ R144, R144, R0 ;  /* 0x0000000090907220 */ /* 0x004fc40000410000 */
[----:B------:R-:W-:Y:S02]  /*ac40*/  FMUL.FTZ R145, R145, R0 ;  /* 0x0000000091917220 */ /* 0x000fe40000410000 */
[-C--:B------:R-:W-:Y:S02]  /*ac50*/  FMUL.FTZ R146, R146, R21.reuse ;  /* 0x0000001592927220 */ /* 0x080fe40000410000 */
[----:B------:R-:W-:Y:S02]  /*ac60*/  FMUL.FTZ R147, R147, R21 ;  /* 0x0000001593937220 */ /* 0x000fe40000410000 */
[-C--:B---3--:R-:W-:Y:S02]  /*ac70*/  FMUL.FTZ R140, R140, R18.reuse ;  /* 0x000000128c8c7220 */ /* 0x088fe40000410000 */
[-C--:B------:R-:W-:Y:S02]  /*ac80*/  FMUL.FTZ R141, R141, R18.reuse ;  /* 0x000000128d8d7220 */ /* 0x080fe40000410000 */
[----:B------:R-:W-:-:S02]  /*ac90*/  FMUL.FTZ R152, R152, R18 ;  /* 0x0000001298987220 */ /* 0x000fc40000410000 */
[----:B------:R-:W-:Y:S02]  /*aca0*/  FMUL.FTZ R153, R153, R18 ;  /* 0x0000001299997220 */ /* 0x000fe40000410000 */
[-C--:B----4-:R-:W-:Y:S02]  /*acb0*/  FMUL.FTZ R142, R142, R17.reuse ;  /* 0x000000118e8e7220 */ /* 0x090fe40000410000 */
[-C--:B------:R-:W-:Y:S02]  /*acc0*/  FMUL.FTZ R143, R143, R17.reuse ;  /* 0x000000118f8f7220 */ /* 0x080fe40000410000 */
        /* <DEDUP_REMOVED lines=160> */
[----:B------:R-:W-:Y:S01]  /*b6d0*/  IMAD.MOV.U32 R83, RZ, RZ, R27 ;  /* 0x000000ffff537224 */ /* 0x000fe200078e001b */
[----:B------:R-:W-:Y:S01]  /*b6e0*/  LOP3.LUT R2, R181, UR8, R182, 0x96, !PT ;  /* 0x00000008b5027c12 */ /* 0x000fe2000f8e96b6 */
[-C--:B------:R-:W-:Y:S02]  /*b6f0*/  FMUL.FTZ R116, R116, R18.reuse ;  /* 0x0000001274747220 */ /* 0x080fe40000410000 */
[----:B------:R-:W-:Y:S02]  /*b700*/  FMUL.FTZ R117, R117, R18 ;  /* 0x0000001275757220 */ /* 0x000fe40000410000 */
[-C--:B------:R-:W-:Y:S02]  /*b710*/  FMUL.FTZ R118, R118, R17.reuse ;  /* 0x0000001176767220 */ /* 0x080fe40000410000 */
[----:B------:R-:W-:-:S02]  /*b720*/  FMUL.FTZ R119, R119, R17 ;  /* 0x0000001177777220 */ /* 0x000fc40000410000 */
[-C--:B------:R-:W-:Y:S02]  /*b730*/  FMUL.FTZ R128, R128, R18.reuse ;  /* 0x0000001280807220 */ /* 0x080fe40000410000 */
[----:B------:R-:W-:Y:S01]  /*b740*/  FMUL.FTZ R129, R129, R18 ;  /* 0x0000001281817220 */ /* 0x000fe20000410000 */
[C---:B-1----:R-:W-:Y:S08]  /*b750*/  HMMA.16816.F32 R120, R4.reuse, R12, R120 ;  /* 0x0000000c0478723c */ /* 0x042ff00000001878 */
[----:B------:R-:W-:Y:S07]  /*b760*/  HMMA.16816.F32 R68, R4, R14, R124 ;  /* 0x0000000e0444723c */ /* 0x000fee000000187c */
[----:B------:R-:W-:Y:S01]  /*b770*/  LOP3.LUT R7, R25, UR8, R32, 0x96, !PT ;  /* 0x0000000819077c12 */ /* 0x000fe2000f8e9620 */
[----:B------:R-:W-:-:S02]  /*b780*/  FFMA.FTZ R32, R26, R0, R22 ;  /* 0x000000001a207223 */ /* 0x000fc40000010016 */
[----:B------:R-:W-:-:S04]  /*b790*/  FFMA.FTZ R0, R225, c[0x0][0x23c], -R3 ;  /* 0x00008f00e1007a23 */ /* 0x000fc80000010803 */
[----:B------:R1:W-:Y:S01]  /*b7a0*/  MUFU.EX2 R27, R0 ;  /* 0x00000000001b7308 */ /* 0x0003e20000000800 */
[-C--:B------:R-:W-:Y:S02]  /*b7b0*/  FMUL.FTZ R130, R130, R17.reuse ;  /* 0x0000001182827220 */ /* 0x080fe40000410000 */
[-C--:B------:R-:W-:Y:S02]  /*b7c0*/  FMUL.FTZ R131, R131, R17.reuse ;  /* 0x0000001183837220 */ /* 0x080fe40000410000 */
[----:B------:R-:W-:Y:S02]  /*b7d0*/  FFMA.FTZ R33, R28, R17, R132 ;  /* 0x000000111c217223 */ /* 0x000fe40000010084 */
[--C-:B------:R-:W-:Y:S02]  /*b7e0*/  FFMA.FTZ R5, R198, c[0x0][0x23c], -R3.reuse ;  /* 0x00008f00c6057a23 */ /* 0x100fe40000010803 */
[----:B-1----:R-:W-:-:S04]  /*b7f0*/  FFMA.FTZ R0, R224, c[0x0][0x23c], -R3 ;  /* 0x00008f00e0007a23 */ /* 0x002fc80000010803 */
[----:B------:R1:W-:Y:S01]  /*b800*/  MUFU.EX2 R28, R0 ;  /* 0x00000000001c7308 */ /* 0x0003e20000000800 */
[----:B------:R-:W-:Y:S01]  /*b810*/  IMAD.MOV.U32 R67, RZ, RZ, R172 ;  /* 0x000000ffff437224 */ /* 0x000fe200078e00ac */
[----:B------:R-:W-:Y:S01]  /*b820*/  HMMA.16816.F32 R116, R8, R12, R116 ;  /* 0x0000000c0874723c */ /* 0x000fe20000001874 */
[----:B------:R-:W-:Y:S02]  /*b830*/  IMAD.MOV.U32 R66, RZ, RZ, R173 ;  /* 0x000000ffff427224 */ /* 0x000fe400078e00ad */
[----:B------:R-:W-:Y:S02]  /*b840*/  IMAD.MOV.U32 R65, RZ, RZ, R174 ;  /* 0x000000ffff417224 */ /* 0x000fe400078e00ae */
[----:B------:R-:W-:-:S03]  /*b850*/  IMAD.MOV.U32 R64, RZ, RZ, R175 ;  /* 0x000000ffff407224 */ /* 0x000fc600078e00af */
[----:B------:R-:W-:Y:S01]  /*b860*/  HMMA.16816.F32 R172, R8, R14, R128 ;  /* 0x0000000e08ac723c */ /* 0x000fe20000001880 */
[----:B-1----:R-:W-:Y:S02]  /*b870*/  FFMA.FTZ R0, R199, c[0x0][0x23c], -R3 ;  /* 0x00008f00c7007a23 */ /* 0x002fe40000010803 */
[----:B------:R-:W-:-:S05]  /*b880*/  IMAD.WIDE.U32 R2, R2, -0x2daee0ad, RZ ;  /* 0xd2511f5302027825 */ /* 0x000fca00078e00ff */
[----:B------:R-:W-:Y:S02]  /*b890*/  LOP3.LUT R4, R3, UR17, R184, 0x96, !PT ;  /* 0x0000001103047c12 */ /* 0x000fe4000f8e96b8 */
[C---:B------:R-:W-:Y:S02]  /*b8a0*/  LOP3.LUT R6, R2.reuse, 0xffff, RZ, 0xc0, !PT ;  /* 0x0000ffff02067812 */ /* 0x040fe400078ec0ff */
[----:B------:R-:W-:Y:S02]  /*b8b0*/  LOP3.LUT R10, R2, 0xff, RZ, 0xc0, !PT ;  /* 0x000000ff020a7812 */ /* 0x000fe400078ec0ff */
[--C-:B------:R-:W-:Y:S02]  /*b8c0*/  SHF.R.U32.HI R9, RZ, 0x10, R2.reuse ;  /* 0x00000010ff097819 */ /* 0x100fe40000011602 */
[----:B------:R-:W-:Y:S01]  /*b8d0*/  SHF.R.U32.HI R8, RZ, 0x18, R2 ;  /* 0x00000018ff087819 */ /* 0x000fe20000011602 */
[----:B------:R-:W-:Y:S01]  /*b8e0*/  IMAD.WIDE.U32 R2, R7, -0x2daee0ad, RZ ;  /* 0xd2511f5307027825 */ /* 0x000fe200078e00ff */
[----:B------:R1:W-:Y:S04]  /*b8f0*/  MUFU.EX2 R29, R0 ;  /* 0x00000000001d7308 */ /* 0x0003e80000000800 */
[----:B------:R-:W-:-:S02]  /*b900*/  LOP3.LUT R7, R2, 0xffff, RZ, 0xc0, !PT ;  /* 0x0000ffff02077812 */ /* 0x000fc400078ec0ff */
[----:B------:R-:W-:Y:S02]  /*b910*/  LOP3.LUT R13, R2, 0xff, RZ, 0xc0, !PT ;  /* 0x000000ff020d7812 */ /* 0x000fe400078ec0ff */
[--C-:B------:R-:W-:Y:S02]  /*b920*/  SHF.R.U32.HI R12, RZ, 0x10, R2.reuse ;  /* 0x00000010ff0c7819 */ /* 0x100fe40000011602 */
[----:B------:R-:W-:Y:S02]  /*b930*/  SHF.R.U32.HI R11, RZ, 0x18, R2 ;  /* 0x00000018ff0b7819 */ /* 0x000fe40000011602 */
[----:B------:R-:W-:Y:S01]  /*b940*/  SHF.R.U32.HI R2, RZ, 0x8, R6 ;  /* 0x00000008ff027819 */ /* 0x000fe20000011606 */
[----:B------:R2:W3:Y:S01]  /*b950*/  MUFU.EX2 R30, R5 ;  /* 0x00000005001e7308 */ /* 0x0004e20000000800 */
[----:B-1----:R-:W-:Y:S02]  /*b960*/  FFMA.FTZ R0, R232, c[0x0][0x23c], -R16 ;  /* 0x00008f00e8007a23 */ /* 0x002fe40000010810 */
[----:B------:R-:W-:Y:S01]  /*b970*/  PRMT R14, R10, 0x5410, R2 ;  /* 0x000054100a0e7816 */ /* 0x000fe20000000002 */
[----:B------:R-:W-:-:S04]  /*b980*/  FFMA.FTZ R2, R238, c[0x0][0x23c], -R16 ;  /* 0x00008f00ee027a23 */ /* 0x000fc80000010810 */
[----:B------:R1:W-:Y:S01]  /*b990*/  MUFU.EX2 R24, R0 ;  /* 0x0000000000187308 */ /* 0x0003e20000000800 */
[----:B--2---:R-:W-:-:S07]  /*b9a0*/  FFMA.FTZ R5, R234, c[0x0][0x23c], -R16 ;  /* 0x00008f00ea057a23 */ /* 0x004fce0000010810 */
[----:B------:R2:W-:Y:S01]  /*b9b0*/  MUFU.EX2 R23, R2 ;  /* 0x0000000200177308 */ /* 0x0005e20000000800 */
[----:B-1----:R-:W-:-:S07]  /*b9c0*/  LOP3.LUT R0, R3, UR17, R34, 0x96, !PT ;  /* 0x0000001103007c12 */ /* 0x002fce000f8e9622 */
[----:B------:R1:W-:Y:S01]  /*b9d0*/  MUFU.EX2 R25, R5 ;  /* 0x0000000500197308 */ /* 0x0003e20000000800 */
[----:B------:R-:W-:Y:S02]  /*b9e0*/  FFMA.FTZ R3, R237, c[0x0][0x23c], -R16 ;  /* 0x00008f00ed037a23 */ /* 0x000fe40000010810 */
[----:B--2---:R-:W-:-:S05]  /*b9f0*/  FFMA.FTZ R2, R239, c[0x0][0x23c], -R19 ;  /* 0x00008f00ef027a23 */ /* 0x004fca0000010813 */
[----:B------:R2:W4:Y:S01]  /*ba00*/  MUFU.EX2 R26, R3 ;  /* 0x00000003001a7308 */ /* 0x0005220000000800 */
[----:B-1----:R-:W-:-:S07]  /*ba10*/  LOP3.LUT R5, R9, 0xff, RZ, 0xc0, !PT ;  /* 0x000000ff09057812 */ /* 0x002fce00078ec0ff */
[----:B------:R1:W-:Y:S01]  /*ba20*/  MUFU.EX2 R22, R2 ;  /* 0x0000000200167308 */ /* 0x0003e20000000800 */
[----:B------:R-:W-:Y:S02]  /*ba30*/  PRMT R8, R5, 0x5410, R8 ;  /* 0x0000541005087816 */ /* 0x000fe40000000008 */
[----:B------:R-:W-:Y:S02]  /*ba40*/  SHF.R.U32.HI R5, RZ, 0x8, R7 ;  /* 0x00000008ff057819 */ /* 0x000fe40000011607 */
[----:B--2---:R-:W-:Y:S02]  /*ba50*/  LOP3.LUT R3, R12, 0xff, RZ, 0xc0, !PT ;  /* 0x000000ff0c037812 */ /* 0x004fe400078ec0ff */
[----:B------:R-:W-:Y:S02]  /*ba60*/  PRMT R13, R13, 0x5410, R5 ;  /* 0x000054100d0d7816 */ /* 0x000fe40000000005 */
[----:B------:R-:W-:Y:S02]  /*ba70*/  PRMT R11, R3, 0x5410, R11 ;  /* 0x00005410030b7816 */ /* 0x000fe4000000000b */
[----:B-1----:R-:W-:-:S02]  /*ba80*/  SHF.R.U32.HI R2, RZ, 0x10, R4 ;  /* 0x00000010ff027819 */ /* 0x002fc40000011604 */
[----:B------:R-:W-:Y:S02]  /*ba90*/  LOP3.LUT R3, R4, 0xffff, RZ, 0xc0, !PT ;  /* 0x0000ffff04037812 */ /* 0x000fe400078ec0ff */
[----:B------:R-:W-:Y:S02]  /*baa0*/  SHF.R.U32.HI R5, RZ, 0x18, R4 ;  /* 0x00000018ff057819 */ /* 0x000fe40000011604 */
[----:B------:R-:W-:Y:S02]  /*bab0*/  LOP3.LUT R2, R2, 0xff, RZ, 0xc0, !PT ;  /* 0x000000ff02027812 */ /* 0x000fe400078ec0ff */
[----:B------:R-:W-:Y:S02]  /*bac0*/  LOP3.LUT R6, R4, 0xff, RZ, 0xc0, !PT ;  /* 0x000000ff04067812 */ /* 0x000fe400078ec0ff */
[----:B------:R-:W-:Y:S01]  /*bad0*/  SHF.R.U32.HI R4, RZ, 0x8, R3 ;  /* 0x00000008ff047819 */ /* 0x000fe20000011603 */
[----:B------:R-:W-:Y:S01]  /*bae0*/  FFMA.FTZ R3, R180, c[0x0][0x23c], -R19 ;  /* 0x00008f00b4037a23 */ /* 0x000fe20000010813 */
[----:B------:R-:W-:-:S02]  /*baf0*/  PRMT R5, R2, 0x5410, R5 ;  /* 0x0000541002057816 */ /* 0x000fc40000000005 */
[----:B------:R-:W-:Y:S01]  /*bb00*/  LOP3.LUT R2, R0, 0xffff, RZ, 0xc0, !PT ;  /* 0x0000ffff00027812 */ /* 0x000fe200078ec0ff */
[----:B------:R-:W-:Y:S02]  /*bb10*/  FFMA.FTZ R35, R252, R18, R133 ;  /* 0x00000012fc237223 */ /* 0x000fe40000010085 */
[----:B------:R1:W2:Y:S01]  /*bb20*/  MUFU.EX2 R18, R3 ;  /* 0x0000000300127308 */ /* 0x0002a20000000800 */
[----:B------:R-:W-:Y:S01]  /*bb30*/  PRMT R6, R6, 0x5410, R4 ;  /* 0x0000541006067816 */ /* 0x000fe20000000004 */
[----:B------:R-:W-:Y:S01]  /*bb40*/  FFMA.FTZ R4, R185, c[0x0][0x23c], -R19 ;  /* 0x00008f00b9047a23 */ /* 0x000fe20000010813 */
[----:B-1----:R-:W-:Y:S02]  /*bb50*/  SHF.R.U32.HI R3, RZ, 0x8, R2 ;  /* 0x00000008ff037819 */ /* 0x002fe40000011602 */
[----:B------:R-:W-:-:S04]  /*bb60*/  LOP3.LUT R2, R0, 0xff, RZ, 0xc0, !PT ;  /* 0x000000ff00027812 */ /* 0x000fc800078ec0ff */
[----:B------:R-:W-:Y:S02]  /*bb70*/  PRMT R7, R2, 0x5410, R3 ;  /* 0x0000541002077816 */ /* 0x000fe40000000003 */
[--C-:B------:R-:W-:Y:S02]  /*bb80*/  SHF.R.U32.HI R2, RZ, 0x10, R0.reuse ;  /* 0x00000010ff027819 */ /* 0x100fe40000011600 */
[----:B------:R-:W-:Y:S02]  /*bb90*/  SHF.R.U32.HI R3, RZ, 0x18, R0 ;  /* 0x00000018ff037819 */ /* 0x000fe40000011600 */
[----:B------:R-:W-:Y:S01]  /*bba0*/  LOP3.LUT R0, R2, 0xff, RZ, 0xc0, !PT ;  /* 0x000000ff02007812 */ /* 0x000fe200078ec0ff */
[----:B------:R1:W-:Y:S01]  /*bbb0*/  MUFU.EX2 R17, R4 ;  /* 0x0000000400117308 */ /* 0x0003e20000000800 */
[--C-:B------:R-:W-:Y:S02]  /*bbc0*/  FFMA.FTZ R2, R244, c[0x0][0x23c], -R20.reuse ;  /* 0x00008f00f4027a23 */ /* 0x100fe40000010814 */
[----:B------:R-:W-:Y:S01]  /*bbd0*/  PRMT R10, R0, 0x5410, R3 ;  /* 0x00005410000a7816 */ /* 0x000fe20000000003 */
[----:B------:R-:W-:Y:S01]  /*bbe0*/  FFMA.FTZ R3, R197, c[0x0][0x23c], -R20 ;  /* 0x00008f00c5037a23 */ /* 0x000fe20000010814 */
[----:B------:R-:W-:Y:S01]  /*bbf0*/  MOV R80, R51 ;  /* 0x0000003300507202 */ /* 0x000fe20000000f00 */
[----:B------:R-:W-:Y:S01]  /*bc00*/  IMAD.MOV.U32 R81, RZ, RZ, R50 ;  /* 0x000000ffff517224 */ /* 0x000fe200078e0032 */
[----:B------:R-:W-:Y:S01]  /*bc10*/  HSET2.LE.AND R0, R14, R246, PT ;  /* 0x000000f60e007233 */ /* 0x000fe20003803000 */
[----:B------:R-:W-:-:S02]  /*bc20*/  IMAD.MOV.U32 R82, RZ, RZ, R49 ;  /* 0x000000ffff527224 */ /* 0x000fc400078e0031 */
[----:B------:R-:W-:Y:S02]  /*bc30*/  IMAD.MOV.U32 R96, RZ, RZ, R171 ;  /* 0x000000ffff607224 */ /* 0x000fe400078e00ab */
[----:B------:R-:W-:Y:S02]  /*bc40*/  IMAD.MOV.U32 R97, RZ, RZ, R170 ;  /* 0x000000ffff617224 */ /* 0x000fe400078e00aa */
[----:B------:R-:W-:Y:S02]  /*bc50*/  IMAD.MOV.U32 R98, RZ, RZ, R169 ;  /* 0x000000ffff627224 */ /* 0x000fe400078e00a9 */
[----:B-1----:R-:W-:Y:S02]  /*bc60*/  FFMA.FTZ R4, R183, c[0x0][0x23c], -R19 ;  /* 0x00008f00b7047a23 */ /* 0x002fe40000010813 */
[----:B------:R-:W-:Y:S02]  /*bc70*/  FFMA.FTZ R19, R83, R21, R31 ;  /* 0x0000001553137223 */ /* 0x000fe4000001001f */
[----:B------:R-:W-:-:S02]  /*bc80*/  IMAD.MOV.U32 R83, RZ, RZ, R48 ;  /* 0x000000ffff537224 */ /* 0x000fc400078e0030 */
[----:B------:R-:W-:Y:S01]  /*bc90*/  IMAD.MOV.U32 R99, RZ, RZ, R168 ;  /* 0x000000ffff637224 */ /* 0x000fe200078e00a8 */
[----:B------:R-:W-:Y:S01]  /*bca0*/  LDSM.16.MT88.4 R48, [R206+0xa800] ;  /* 0x00a80000ce30783b */ /* 0x000fe20000004200 */
[----:B------:R-:W-:Y:S02]  /*bcb0*/  IMAD.MOV.U32 R112, RZ, RZ, R155 ;  /* 0x000000ffff707224 */ /* 0x000fe400078e009b */
[----:B------:R-:W-:Y:S01]  /*bcc0*/  IMAD.MOV.U32 R113, RZ, RZ, R154 ;  /* 0x000000ffff717224 */ /* 0x000fe200078e009a */
[----:B------:R-:W-:Y:S01]  /*bcd0*/  LDSM.16.MT88.4 R168, [R203+0xa800] ;  /* 0x00a80000cba8783b */ /* 0x000fe20000004200 */
[----:B------:R-:W-:Y:S02]  /*bce0*/  IMAD.MOV.U32 R114, RZ, RZ, R153 ;  /* 0x000000ffff727224 */ /* 0x000fe400078e0099 */
[----:B------:R-:W-:Y:S01]  /*bcf0*/  IMAD.MOV.U32 R115, RZ, RZ, R152 ;  /* 0x000000ffff737224 */ /* 0x000fe200078e0098 */
[----:B------:R3:W-:Y:S01]  /*bd00*/  MUFU.EX2 R15, R2 ;  /* 0x00000002000f7308 */ /* 0x0007e20000000800 */
[----:B------:R-:W1:Y:S07]  /*bd10*/  LDSM.16.MT88.4 R152, [R201+0xa800] ;  /* 0x00a80000c998783b */ /* 0x000e6e0000004200 */
[----:B------:R5:W1:Y:S01]  /*bd20*/  MUFU.EX2 R14, R3 ;  /* 0x00000003000e7308 */ /* 0x000a620000000800 */
[----:B------:R-:W-:-:S07]  /*bd30*/  FFMA.FTZ R9, R187, c[0x0][0x23c], -R20 ;  /* 0x00008f00bb097a23 */ /* 0x000fce0000010814 */
[----:B------:R2:W1:Y:S01]  /*bd40*/  MUFU.EX2 R16, R4 ;  /* 0x0000000400107308 */ /* 0x0004620000000800 */
[----:B---3--:R-:W-:Y:S01]  /*bd50*/  F2FP.PACK_AB R2, R30, R29 ;  /* 0x0000001d1e02723e */ /* 0x008fe200000000ff */
[----:B------:R-:W-:-:S03]  /*bd60*/  HSET2.LE.AND R5, R5, R246, PT ;  /* 0x000000f605057233 */ /* 0x000fc60003803000 */
[----:B------:R-:W-:Y:S01]  /*bd70*/  LOP3.LUT R130, R0, R2, RZ, 0xc0, !PT ;  /* 0x0000000200827212 */ /* 0x000fe200078ec0ff */
[--C-:B-----5:R-:W-:Y:S01]  /*bd80*/  HSET2.LE.AND R3, R6, R246.reuse, PT ;  /* 0x000000f606037233 */ /* 0x120fe20003803000 */
[----:B--2---:R-:W-:Y:S01]  /*bd90*/  FFMA.FTZ R4, R196, c[0x0][0x23c], -R20 ;  /* 0x00008f00c4047a23 */ /* 0x004fe20000010814 */
[----:B------:R-:W-:-:S03]  /*bda0*/  HSET2.LE.AND R0, R8, R246, PT ;  /* 0x000000f608007233 */ /* 0x000fc60003803000 */
[----:B------:R2:W-:Y:S01]  /*bdb0*/  MUFU.EX2 R12, R4 ;  /* 0x00000004000c7308 */ /* 0x0005e20000000800 */
[----:B----4-:R-:W-:Y:S01]  /*bdc0*/  F2FP.PACK_AB R2, R23, R26 ;  /* 0x0000001a1702723e */ /* 0x010fe200000000ff */
[--C-:B------:R-:W-:Y:S01]  /*bdd0*/  HSET2.LE.AND R7, R7, R246.reuse, PT ;  /* 0x000000f607077233 */ /* 0x100fe20003803000 */
[----:B------:R-:W-:Y:S02]  /*bde0*/  F2FP.PACK_AB R6, R25, R24 ;  /* 0x000000181906723e */ /* 0x000fe400000000ff */
[----:B------:R-:W-:Y:S02]  /*bdf0*/  F2FP.PACK_AB R8, R18, R22 ;  /* 0x000000161208723e */ /* 0x000fe400000000ff */
[----:B------:R-:W-:Y:S01]  /*be00*/  LOP3.LUT R131, R0, R2, RZ, 0xc0, !PT ;  /* 0x0000000200837212 */ /* 0x000fe200078ec0ff */
[----:B------:R-:W-:Y:S01]  /*be10*/  HSET2.LE.AND R0, R10, R246, PT ;  /* 0x000000f60a007233 */ /* 0x000fe20003803000 */
[----:B--2---:R-:W-:-:S04]  /*be20*/  F2FP.PACK_AB R4, R28, R27 ;  /* 0x0000001b1c04723e */ /* 0x004fc800000000ff */
[----:B------:R-:W-:Y:S02]  /*be30*/  LOP3.LUT R128, R3, R4, RZ, 0xc0, !PT ;  /* 0x0000000403807212 */ /* 0x000fe400078ec0ff */
[----:B------:R-:W2:Y:S01]  /*be40*/  MUFU.EX2 R3, R9 ;  /* 0x0000000900037308 */ /* 0x000ea20000000800 */
[----:B------:R-:W-:Y:S02]  /*be50*/  LOP3.LUT R129, R5, R6, RZ, 0xc0, !PT ;  /* 0x0000000605817212 */ /* 0x000fe400078ec0ff */
[----:B------:R-:W-:Y:S02]  /*be60*/  LOP3.LUT R124, R7, R8, RZ, 0xc0, !PT ;  /* 0x00000008077c7212 */ /* 0x000fe400078ec0ff */
[----:B-1----:R-:W-:Y:S01]  /*be70*/  F2FP.PACK_AB R2, R14, R15 ;  /* 0x0000000f0e02723e */ /* 0x002fe200000000ff */
[----:B------:R-:W1:Y:S03]  /*be80*/  LDSM.16.MT88.4 R4, [R205+0xb800] ;  /* 0x00b80000cd04783b */ /* 0x000e660000004200 */
[----:B------:R-:W-:Y:S01]  /*be90*/  LOP3.LUT R125, R0, R2, RZ, 0xc0, !PT ;  /* 0x00000002007d7212 */ /* 0x000fe200078ec0ff */
[----:B------:R-:W-:Y:S01]  /*bea0*/  HSET2.LE.AND R0, R13, R246, PT ;  /* 0x000000f60d007233 */ /* 0x000fe20003803000 */
[----:B------:R-:W-:-:S04]  /*beb0*/  F2FP.PACK_AB R2, R16, R17 ;  /* 0x000000111002723e */ /* 0x000fc800000000ff */
[----:B------:R-:W-:Y:S01]  /*bec0*/  LOP3.LUT R126, R0, R2, RZ, 0xc0, !PT ;  /* 0x00000002007e7212 */ /* 0x000fe200078ec0ff */
[----:B------:R-:W-:Y:S01]  /*bed0*/  HSET2.LE.AND R0, R11, R246, PT ;  /* 0x000000f60b007233 */ /* 0x000fe20003803000 */
[----:B--2---:R-:W-:-:S04]  /*bee0*/  F2FP.PACK_AB R2, R3, R12 ;  /* 0x0000000c0302723e */ /* 0x004fc800000000ff */
[----:B------:R-:W-:Y:S01]  /*bef0*/  LOP3.LUT R127, R0, R2, RZ, 0xc0, !PT ;  /* 0x00000002007f7212 */ /* 0x000fe200078ec0ff */
[-C--:B------:R-:W-:Y:S01]  /*bf00*/  HMMA.16816.F32 R140, R128, R152.reuse, R140 ;  /* 0x00000098808c723c */ /* 0x080fe2000000188c */
[----:B------:R-:W-:Y:S02]  /*bf10*/  IMAD.MOV.U32 R180, RZ, RZ, R67 ;  /* 0x000000ffffb47224 */ /* 0x000fe400078e0043 */
[----:B------:R-:W-:Y:S02]  /*bf20*/  IMAD.MOV.U32 R181, RZ, RZ, R66 ;  /* 0x000000ffffb57224 */ /* 0x000fe400078e0042 */
[----:B------:R-:W-:Y:S02]  /*bf30*/  IMAD.MOV.U32 R182, RZ, RZ, R65 ;  /* 0x000000ffffb67224 */ /* 0x000fe400078e0041 */
[----:B------:R-:W-:Y:S01]  /*bf40*/  IMAD.MOV.U32 R183, RZ, RZ, R64 ;  /* 0x000000ffffb77224 */ /* 0x000fe200078e0040 */
[C---:B------:R-:W-:Y:S01]  /*bf50*/  HMMA.16816.F32 R144, R124.reuse, R152, R144 ;  /* 0x000000987c90723c */ /* 0x040fe20000001890 */
[----:B------:R-:W2:Y:S07]  /*bf60*/  LDSM.16.MT88.4 R64, [R205+0xa800] ;  /* 0x00a80000cd40783b */ /* 0x000eae0000004200 */
[----:B------:R-:W-:Y:S08]  /*bf70*/  HMMA.16816.F32 R148, R124, R154, R148 ;  /* 0x0000009a7c94723c */ /* 0x000ff00000001894 */
[-C--:B------:R-:W-:Y:S08]  /*bf80*/  HMMA.16816.F32 R156, R128, R168.reuse, R156 ;  /* 0x000000a8809c723c */ /* 0x080ff0000000189c */
[C---:B------:R-:W-:Y:S08]  /*bf90*/  HMMA.16816.F32 R160, R124.reuse, R168, R160 ;  /* 0x000000a87ca0723c */ /* 0x040ff000000018a0 */
[----:B------:R-:W-:Y:S08]  /*bfa0*/  HMMA.16816.F32 R164, R124, R170, R164 ;  /* 0x000000aa7ca4723c */ /* 0x000ff000000018a4 */
[-C--:B------:R-:W-:Y:S08]  /*bfb0*/  HMMA.16816.F32 R36, R128, R48.reuse, R36 ;  /* 0x000000308024723c */ /* 0x080ff00000001824 */
[C---:B------:R-:W-:Y:S08]  /*bfc0*/  HMMA.16816.F32 R40, R124.reuse, R48, R40 ;  /* 0x000000307c28723c */ /* 0x040ff00000001828 */
[----:B------:R-:W-:Y:S08]  /*bfd0*/  HMMA.16816.F32 R44, R124, R50, R44 ;  /* 0x000000327c2c723c */ /* 0x000ff0000000182c */
[C---:B------:R-:W-:Y:S01]  /*bfe0*/  HMMA.16816.F32 R152, R128.reuse, R154, R112 ;  /* 0x0000009a8098723c */ /* 0x040fe20000001870 */
[----:B------:R-:W-:Y:S07]  /*bff0*/  LDSM.16.MT88.4 R112, [R206+0xb800] ;  /* 0x00b80000ce70783b */ /* 0x000fee0000004200 */
[C---:B------:R-:W-:Y:S01]  /*c000*/  HMMA.16816.F32 R168, R128.reuse, R170, R96 ;  /* 0x000000aa80a8723c */ /* 0x040fe20000001860 */
[----:B------:R-:W-:Y:S07]  /*c010*/  LDSM.16.MT88.4 R96, [R203+0xb800] ;  /* 0x00b80000cb60783b */ /* 0x000fee0000004200 */
[----:B------:R-:W-:Y:S01]  /*c020*/  HMMA.16816.F32 R48, R128, R50, R80 ;  /* 0x000000328030723c */ /* 0x000fe20000001850 */
[----:B------:R-:W3:Y:S01]  /*c030*/  LDSM.16.MT88.4 R80, [R201+0xb800] ;  /* 0x00b80000c950783b */ /* 0x000ee20000004200 */
[----:B------:R-:W-:-:S02]  /*c040*/  FADD.FTZ R0, R233, R35 ;  /* 0x00000023e9007221 */ /* 0x000fc40000010000 */
[----:B------:R-:W-:Y:S02]  /*c050*/  FADD.FTZ R2, R186, R33 ;  /* 0x00000021ba027221 */ /* 0x000fe40000010000 */
[----:B------:R-:W-:Y:S02]  /*c060*/  FADD.FTZ R8, R138, R19 ;  /* 0x000000138a087221 */ /* 0x000fe40000010000 */
[----:B-1----:R-:W-:Y:S01]  /*c070*/  HMMA.16816.F32 R120, R124, R4, R120 ;  /* 0x000000047c78723c */ /* 0x002fe20000001878 */
[----:B------:R-:W-:-:S07]  /*c080*/  FADD.FTZ R2, R227, R2 ;  /* 0x00000002e3027221 */ /* 0x000fce0000010000 */
[----:B------:R-:W-:Y:S07]  /*c090*/  HMMA.16816.F32 R116, R128, R4, R116 ;  /* 0x000000048074723c */ /* 0x000fee0000001874 */
        /* <DEDUP_REMOVED lines=15> */
[----:B--2---:R-:W-:Y:S01]  /*c190*/  HMMA.16816.F32 R56, R124, R64, R56 ;  /* 0x000000407c38723c */ /* 0x004fe20000001838 */
[----:B------:R-:W-:-:S02]  /*c1a0*/  FADD.FTZ R2, R26, R4 ;  /* 0x000000041a027221 */ /* 0x000fc40000010000 */
[----:B------:R-:W-:Y:S02]  /*c1b0*/  FADD.FTZ R0, R17, R0 ;  /* 0x0000000011007221 */ /* 0x000fe40000010000 */
[----:B------:R-:W-:-:S03]  /*c1c0*/  FADD.FTZ R246, R3, R14 ;  /* 0x0000000e03f67221 */ /* 0x000fc60000010000 */
[C---:B------:R-:W-:Y:S08]  /*c1d0*/  HMMA.16816.F32 R60, R124.reuse, R66, R60 ;  /* 0x000000427c3c723c */ /* 0x040ff0000000183c */
[C---:B---3--:R-:W-:Y:S01]  /*c1e0*/  HMMA.16816.F32 R72, R124.reuse, R80, R72 ;  /* 0x000000507c48723c */ /* 0x048fe20000001848 */
[----:B------:R1:W-:Y:S07]  /*c1f0*/  STL [R1+0x20], R246 ;  /* 0x000020f601007387 */ /* 0x0003ee0000100800 */
[C---:B------:R-:W-:Y:S08]  /*c200*/  HMMA.16816.F32 R76, R124.reuse, R82, R76 ;  /* 0x000000527c4c723c */ /* 0x040ff0000000184c */
[C---:B------:R-:W-:Y:S08]  /*c210*/  HMMA.16816.F32 R88, R124.reuse, R96, R88 ;  /* 0x000000607c58723c */ /* 0x040ff00000001858 */
[C---:B------:R-:W-:Y:S08]  /*c220*/  HMMA.16816.F32 R92, R124.reuse, R98, R92 ;  /* 0x000000627c5c723c */ /* 0x040ff0000000185c */
[C---:B------:R-:W-:Y:S08]  /*c230*/  HMMA.16816.F32 R104, R124.reuse, R112, R104 ;  /* 0x000000707c68723c */ /* 0x040ff00000001868 */
[C---:B------:R-:W-:Y:S08]  /*c240*/  HMMA.16816.F32 R108, R124.reuse, R114, R108 ;  /* 0x000000727c6c723c */ /* 0x040ff0000000186c */
[----:B------:R-:W-:Y:S08]  /*c250*/  HMMA.16816.F32 R124, R124, R6, R68 ;  /* 0x000000067c7c723c */ /* 0x000ff00000001844 */
[----:B------:R-:W-:Y:S07]  /*c260*/  HMMA.16816.F32 R68, R128, R80, R248 ;  /* 0x000000508044723c */ /* 0x000fee00000018f8 */
[----:B------:R-:W-:-:S02]  /*c270*/  FADD.FTZ R251, R23, R2 ;  /* 0x0000000217fb7221 */ /* 0x000fc40000010000 */
[----:B------:R-:W-:-:S03]  /*c280*/  FADD.FTZ R250, R16, R0 ;  /* 0x0000000010fa7221 */ /* 0x000fc60000010000 */
[----:B------:R1:W-:Y:S04]  /*c290*/  STL [R1+0x18], R251 ;  /* 0x000018fb01007387 */ /* 0x0003e80000100800 */
[----:B------:R1:W-:Y:S01]  /*c2a0*/  STL [R1+0x1c], R250 ;  /* 0x00001cfa01007387 */ /* 0x0003e20000100800 */
[----:B------:R-:W-:Y:S01]  /*c2b0*/  FADD.FTZ R252, R27, R252 ;  /* 0x000000fc1bfc7221 */ /* 0x000fe20000010000 */
[----:B------:R-:W-:Y:S03]  /*c2c0*/  HMMA.16816.F32 R52, R128, R64, R52 ;  /* 0x000000408034723c */ /* 0x000fe60000001834 */
[----:B------:R-:W-:-:S04]  /*c2d0*/  FADD.FTZ R252, R28, R252 ;  /* 0x000000fc1cfc7221 */ /* 0x000fc80000010000 */
[----:B------:R-:W-:Y:S01]  /*c2e0*/  FADD.FTZ R252, R29, R252 ;  /* 0x000000fc1dfc7221 */ /* 0x000fe20000010000 */
[----:B------:R-:W-:Y:S03]  /*c2f0*/  HMMA.16816.F32 R84, R128, R96, R84 ;  /* 0x000000608054723c */ /* 0x000fe60000001854 */
[----:B------:R-:W-:-:S05]  /*c300*/  FADD.FTZ R252, R30, R252 ;  /* 0x000000fc1efc7221 */ /* 0x000fca0000010000 */
        /* <DEDUP_REMOVED lines=8> */
[----:B------:R-:W-:Y:S01]  /*c390*/  UIADD3 UR4, UR30, -0x2, URZ ;  /* 0xfffffffe1e047890 */ /* 0x000fe2000fffe03f */
[----:B------:R-:W-:-:S04]  /*c3a0*/  DEPBAR.LE SB0, 0x0 ;  /* 0x000080000000791a */ /* 0x000fc80000000000 */
[----:B------:R-:W-:Y:S01]  /*c3b0*/  UIADD3 UR25, UR30, -0x4, URZ ;  /* 0xfffffffc1e197890 */ /* 0x000fe2000fffe03f */
[----:B------:R-:W-:Y:S01]  /*c3c0*/  IMAD.U32 R0, RZ, RZ, UR4 ;  /* 0x00000004ff007e24 */ /* 0x000fe2000f8e00ff */
[----:B------:R-:W-:-:S04]  /*c3d0*/  UIADD3 UR4, UP0, -UR31, 0x80, URZ ;  /* 0x000000801f047890 */ /* 0x000fc8000ff1e13f */
[----:B------:R-:W-:Y:S02]  /*c3e0*/  UIADD3.X UR34, URZ, ~UR32, URZ, UP0, !UPT ;  /* 0x800000203f227290 */ /* 0x000fe400087fe43f */
[----:B------:R-:W-:Y:S01]  /*c3f0*/  UISETP.GT.AND UP0, UPT, UR25, UR19, UPT ;  /* 0x000000131900728c */ /* 0x000fe2000bf04270 */
[----:B------:R-:W-:Y:S01]  /*c400*/  BAR.SYNC.DEFER_BLOCKING 0x0 ;  /* 0x0000000000007b1d */ /* 0x000fe20000010000 */
[----:B--2---:R-:W-:-:S04]  /*c410*/  IMAD.MOV.U32 R2, RZ, RZ, R132 ;  /* 0x000000ffff027224 */ /* 0x004fc800078e0084 */
[----:B------:R-:W-:-:S05]  /*c420*/  IMAD R0, R0, UR23, R2 ;  /* 0x0000001700007c24 */ /* 0x000fca000f8e0202 */
        /* <DEDUP_REMOVED lines=20> */
[----:B------:R-:W-:Y:S04]  /*c570*/  LDSM.16.M88.4 R24, [R200+0x8800] ;  /* 0x00880000c818783b */ /* 0x000fe80000000200 */
[----:B------:R-:W3:Y:S04]  /*c580*/  LDSM.16.M88.4 R12, [R202] ;  /* 0x00000000ca0c783b */ /* 0x000ee80000000200 */
[----:B------:R-:W-:Y:S04]  /*c590*/  LDSM.16.M88.4 R8, [R204+0x2000] ;  /* 0x00200000cc08783b */ /* 0x000fe80000000200 */
[----:B--2---:R-:W2:Y:S04]  /*c5a0*/  LDSM.16.M88.4 R4, [R202+0x2000] ;  /* 0x00200000ca04783b */ /* 0x004ea80000000200 */
[----:B------:R-:W4:Y:S04]  /*c5b0*/  LDSM.16.M88.4 R16, [R214] ;  /* 0x00000000d610783b */ /* 0x000f280000000200 */
[----:B------:R-:W5:Y:S04]  /*c5c0*/  LDSM.16.M88.4 R20, [R211] ;  /* 0x00000000d314783b */ /* 0x000f680000000200 */
[----:B------:R-:W0:Y:S01]  /*c5d0*/  LDGDEPBAR ;  /* 0x00000000000079af */ /* 0x000e220000000000 */
[-C--:B---3--:R-:W-:Y:S08]  /*c5e0*/  HMMA.16816.F32 R32, R12, R28.reuse, RZ ;  /* 0x0000001c0c20723c */ /* 0x088ff000000018ff */
[C---:B--2---:R-:W-:Y:S08]  /*c5f0*/  HMMA.16816.F32 R184, R4.reuse, R28, RZ ;  /* 0x0000001c04b8723c */ /* 0x044ff000000018ff */
[C---:B------:R-:W-:Y:S08]  /*c600*/  HMMA.16816.F32 R176, R4.reuse, R24, RZ ;  /* 0x0000001804b0723c */ /* 0x040ff000000018ff */
[C---:B------:R-:W-:Y:S08]  /*c610*/  HMMA.16816.F32 R180, R4.reuse, R30, RZ ;  /* 0x0000001e04b4723c */ /* 0x040ff000000018ff */
[----:B------:R-:W-:Y:S01]  /*c620*/  HMMA.16816.F32 R172, R4, R26, RZ ;  /* 0x0000001a04ac723c */ /* 0x000fe200000018ff */
[----:B------:R-:W2:Y:S07]  /*c630*/  LDSM.16.M88.4 R4, [R204] ;  /* 0x00000000cc04783b */ /* 0x000eae0000000200 */
[C---:B------:R-:W-:Y:S08]  /*c640*/  HMMA.16816.F32 R188, R12.reuse, R30, RZ ;  /* 0x0000001e0cbc723c */ /* 0x040ff000000018ff */
[C---:B------:R-:W-:Y:S08]  /*c650*/  HMMA.16816.F32 R28, R12.reuse, R24, RZ ;  /* 0x000000180c1c723c */ /* 0x040ff000000018ff */
[----:B------:R-:W-:Y:S08]  /*c660*/  HMMA.16816.F32 R12, R12, R26, RZ ;  /* 0x0000001a0c0c723c */ /* 0x000ff000000018ff */
[C---:B----4-:R-:W-:Y:S08]  /*c670*/  HMMA.16816.F32 R192, R8.reuse, R16, R176 ;  /* 0x0000001008c0723c */ /* 0x050ff000000018b0 */
[C---:B------:R-:W-:Y:S08]  /*c680*/  HMMA.16816.F32 R176, R8.reuse, R18, R172 ;  /* 0x0000001208b0723c */ /* 0x040ff000000018ac */
[C---:B-----5:R-:W-:Y:S08]  /*c690*/  HMMA.16816.F32 R184, R8.reuse, R20, R184 ;  /* 0x0000001408b8723c */ /* 0x060ff000000018b8 */
[----:B------:R-:W-:Y:S01]  /*c6a0*/  HMMA.16816.F32 R180, R8, R22, R180 ;  /* 0x0000001608b4723c */ /* 0x000fe200000018b4 */
[----:B------:R-:W-:Y:S07]  /*c6b0*/  LDSM.16.M88.4 R8, [R210] ;  /* 0x00000000d208783b */ /* 0x000fee0000000200 */
[C---:B--2---:R-:W-:Y:S08]  /*c6c0*/  HMMA.16816.F32 R172, R4.reuse, R20, R32 ;  /* 0x0000001404ac723c */ /* 0x044ff00000001820 */
[C---:B------:R-:W-:Y:S08]  /*c6d0*/  HMMA.16816.F32 R24, R4.reuse, R22, R188 ;  /* 0x000000160418723c */ /* 0x040ff000000018bc */
[C---:B------:R-:W-:Y:S08]  /*c6e0*/  HMMA.16816.F32 R32, R4.reuse, R16, R28 ;  /* 0x000000100420723c */ /* 0x040ff0000000181c */
[----:B------:R-:W-:Y:S01]  /*c6f0*/  HMMA.16816.F32 R20, R4, R18, R12 ;  /* 0x000000120414723c */ /* 0x000fe2000000180c */
[----:B------:R-:W2:Y:S04]  /*c700*/  LDSM.16.M88.4 R16, [R208+0x8000] ;  /* 0x00800000d010783b */ /* 0x000ea80000000200 */
[----:B------:R-:W3:Y:S04]  /*c710*/  LDSM.16.M88.4 R4, [R210+0x2000] ;  /* 0x00200000d204783b */ /* 0x000ee80000000200 */
[----:B------:R-:W4:Y:S01]  /*c720*/  LDSM.16.M88.4 R12, [R208+0x8800] ;  /* 0x00880000d00c783b */ /* 0x000f220000000200 */
[----:B--2---:R-:W-:Y:S08]  /*c730*/  HMMA.16816.F32 R28, R8, R18, R24 ;  /* 0x00000012081c723c */ /* 0x004ff00000001818 */
[C---:B---3--:R-:W-:Y:S08]  /*c740*/  HMMA.16816.F32 R184, R4.reuse, R16, R184 ;  /* 0x0000001004b8723c */ /* 0x048ff000000018b8 */
[C---:B----4-:R-:W-:Y:S08]  /*c750*/  HMMA.16816.F32 R188, R4.reuse, R12, R192 ;  /* 0x0000000c04bc723c */ /* 0x050ff000000018c0 */
[C---:B------:R-:W-:Y:S08]  /*c760*/  HMMA.16816.F32 R180, R4.reuse, R18, R180 ;  /* 0x0000001204b4723c */ /* 0x040ff000000018b4 */
[----:B------:R-:W-:Y:S01]  /*c770*/  HMMA.16816.F32 R176, R4, R14, R176 ;  /* 0x0000000e04b0723c */ /* 0x000fe200000018b0 */
[----:B------:R-:W-:Y:S07]  /*c780*/  LDSM.16.M88.4 R4, [R209+0x2000] ;  /* 0x00200000d104783b */ /* 0x000fee0000000200 */
[C---:B------:R-:W-:Y:S01]  /*c790*/  HMMA.16816.F32 R172, R8.reuse, R16, R172 ;  /* 0x0000001008ac723c */ /* 0x040fe200000018ac */
[----:B------:R-:W2:Y:S07]  /*c7a0*/  LDSM.16.M88.4 R16, [R207] ;  /* 0x00000000cf10783b */ /* 0x000eae0000000200 */
[C---:B------:R-:W-:Y:S08]  /*c7b0*/  HMMA.16816.F32 R24, R8.reuse, R12, R32 ;  /* 0x0000000c0818723c */ /* 0x040ff00000001820 */
[----:B------:R-:W-:Y:S01]  /*c7c0*/  HMMA.16816.F32 R20, R8, R14, R20 ;  /* 0x0000000e0814723c */ /* 0x000fe20000001814 */
[----:B------:R-:W3:Y:S04]  /*c7d0*/  LDSM.16.M88.4 R12, [R207+0x800] ;  /* 0x00080000cf0c783b */ /* 0x000ee80000000200 */
[----:B------:R-:W4:Y:S03]  /*c7e0*/  LDSM.16.M88.4 R8, [R209] ;  /* 0x00000000d108783b */ /* 0x000f260000000200 */
[C---:B--2---:R-:W-:Y:S08]  /*c7f0*/  HMMA.16816.F32 R184, R4.reuse, R16, R184 ;  /* 0x0000001004b8723c */ /* 0x044ff000000018b8 */
[C---:B------:R-:W-:Y:S08]  /*c800*/  HMMA.16816.F32 R32, R4.reuse, R18, R180 ;  /* 0x000000120420723c */ /* 0x040ff000000018b4 */
[C---:B---3--:R-:W-:Y:S08]  /*c810*/  HMMA.16816.F32 R188, R4.reuse, R12, R188 ;  /* 0x0000000c04bc723c */ /* 0x048ff000000018bc */
[----:B------:R-:W-:Y:S01]  /*c820*/  HMMA.16816.F32 R176, R4, R14, R176 ;  /* 0x0000000e04b0723c */ /* 0x000fe200000018b0 */
[----:B------:R-:W-:Y:S07]  /*c830*/  LDSM.16.M88.4 R4, [R202+0x6000] ;  /* 0x00600000ca04783b */ /* 0x000fee0000000200 */
[C---:B----4-:R-:W-:Y:S08]  /*c840*/  HMMA.16816.F32 R172, R8.reuse, R16, R172 ;  /* 0x0000001008ac723c */ /* 0x050ff000000018ac */
[C---:B------:R-:W-:Y:S01]  /*c850*/  HMMA.16816.F32 R28, R8.reuse, R18, R28 ;  /* 0x00000012081c723c */ /* 0x040fe2000000181c */
[----:B------:R-:W2:Y:S07]  /*c860*/  LDSM.16.M88.4 R16, [R200+0x9000] ;  /* 0x00900000c810783b */ /* 0x000eae0000000200 */
[C---:B------:R-:W-:Y:S08]  /*c870*/  HMMA.16816.F32 R24, R8.reuse, R12, R24 ;  /* 0x0000000c0818723c */ /* 0x040ff00000001818 */
[----:B------:R-:W-:Y:S01]  /*c880*/  HMMA.16816.F32 R20, R8, R14, R20 ;  /* 0x0000000e0814723c */ /* 0x000fe20000001814 */
[----:B------:R-:W3:Y:S04]  /*c890*/  LDSM.16.M88.4 R12, [R200+0x9800] ;  /* 0x00980000c80c783b */ /* 0x000ee80000000200 */
[----:B------:R-:W4:Y:S03]  /*c8a0*/  LDSM.16.M88.4 R8, [R202+0x4000] ;  /* 0x00400000ca08783b */ /* 0x000f260000000200 */
[C---:B--2---:R-:W-:Y:S08]  /*c8b0*/  HMMA.16816.F32 R180, R4.reuse, R16, R184 ;  /* 0x0000001004b4723c */ /* 0x044ff000000018b8 */
[C---:B------:R-:W-:Y:S08]  /*c8c0*/  HMMA.16816.F32 R32, R4.reuse, R18, R32 ;  /* 0x000000120420723c */ /* 0x040ff00000001820 */
[C---:B---3--:R-:W-:Y:S08]  /*c8d0*/  HMMA.16816.F32 R184, R4.reuse, R12, R188 ;  /* 0x0000000c04b8723c */ /* 0x048ff000000018bc */
[----:B------:R-:W-:Y:S01]  /*c8e0*/  HMMA.16816.F32 R176, R4, R14, R176 ;  /* 0x0000000e04b0723c */ /* 0x000fe200000018b0 */
[----:B------:R-:W-:Y:S07]  /*c8f0*/  LDSM.16.M88.4 R4, [R204+0x6000] ;  /* 0x00600000cc04783b */ /* 0x000fee0000000200 */
[C---:B----4-:R-:W-:Y:S08]  /*c900*/  HMMA.16816.F32 R172, R8.reuse, R16, R172 ;  /* 0x0000001008ac723c */ /* 0x050ff000000018ac */
[C---:B------:R-:W-:Y:S01]  /*c910*/  HMMA.16816.F32 R28, R8.reuse, R18, R28 ;  /* 0x00000012081c723c */ /* 0x040fe2000000181c */
[----:B------:R-:W2:Y:S07]  /*c920*/  LDSM.16.M88.4 R16, [R213] ;  /* 0x00000000d510783b */ /* 0x000eae0000000200 */
[C---:B------:R-:W-:Y:S08]  /*c930*/  HMMA.16816.F32 R24, R8.reuse, R12, R24 ;  /* 0x0000000c0818723c */ /* 0x040ff00000001818 */
[----:B------:R-:W-:Y:S01]  /*c940*/  HMMA.16816.F32 R20, R8, R14, R20 ;  /* 0x0000000e0814723c */ /* 0x000fe20000001814 */
[----:B------:R-:W3:Y:S04]  /*c950*/  LDSM.16.M88.4 R12, [R212] ;  /* 0x00000000d40c783b */ /* 0x000ee80000000200 */
        /* <DEDUP_REMOVED lines=15> */
[----:B---3--:R-:W-:Y:S08]  /*ca50*/  HMMA.16816.F32 R184, R4, R12, R184 ;  /* 0x0000000c04b8723c */ /* 0x008ff000000018b8 */
[C---:B----4-:R-:W-:Y:S08]  /*ca60*/  HMMA.16816.F32 R172, R8.reuse, R16, R172 ;  /* 0x0000001008ac723c */ /* 0x050ff000000018ac */
[C---:B------:R-:W-:Y:S01]  /*ca70*/  HMMA.16816.F32 R32, R8.reuse, R18, R28 ;  /* 0x000000120820723c */ /* 0x040fe2000000181c */
[----:B------:R-:W-:Y:S07]  /*ca80*/  LDSM.16.M88.4 R16, [R207+0x1000] ;  /* 0x00100000cf10783b */ /* 0x000fee0000000200 */
[C---:B------:R-:W-:Y:S08]  /*ca90*/  HMMA.16816.F32 R24, R8.reuse, R12, R24 ;  /* 0x0000000c0818723c */ /* 0x040ff00000001818 */
[-C--:B------:R-:W-:Y:S01]  /*caa0*/  HMMA.16816.F32 R20, R8, R14.reuse, R20 ;  /* 0x0000000e0814723c */ /* 0x080fe20000001814 */
[----:B------:R-:W2:Y:S07]  /*cab0*/  LDSM.16.M88.4 R8, [R209+0x4000] ;  /* 0x00400000d108783b */ /* 0x000eae0000000200 */
[----:B------:R-:W-:Y:S01]  /*cac0*/  HMMA.16816.F32 R176, R4, R14, R176 ;  /* 0x0000000e04b0723c */ /* 0x000fe200000018b0 */
[----:B------:R-:W3:Y:S04]  /*cad0*/  LDSM.16.M88.4 R4, [R209+0x6000] ;  /* 0x00600000d104783b */ /* 0x000ee80000000200 */
[----:B------:R-:W4:Y:S01]  /*cae0*/  LDSM.16.M88.4 R12, [R207+0x1800] ;  /* 0x00180000cf0c783b */ /* 0x000f220000000200 */
[----:B------:R-:W-:-:S04]  /*caf0*/  DEPBAR.LE SB0, 0x0 ;  /* 0x000080000000791a */ /* 0x000fc80000000000 */
[-C--:B--2---:R-:W-:Y:S08]  /*cb00*/  HMMA.16816.F32 R28, R8, R16.reuse, R172 ;  /* 0x00000010081c723c */ /* 0x084ff000000018ac */
[C---:B---3--:R-:W-:Y:S08]  /*cb10*/  HMMA.16816.F32 R180, R4.reuse, R16, R180 ;  /* 0x0000001004b4723c */ /* 0x048ff000000018b4 */
[C---:B------:R-:W-:Y:S08]  /*cb20*/  HMMA.16816.F32 R188, R4.reuse, R18, R188 ;  /* 0x0000001204bc723c */ /* 0x040ff000000018bc */
[C---:B----4-:R-:W-:Y:S08]  /*cb30*/  HMMA.16816.F32 R184, R4.reuse, R12, R184 ;  /* 0x0000000c04b8723c */ /* 0x050ff000000018b8 */
[----:B------:R-:W-:Y:S08]  /*cb40*/  HMMA.16816.F32 R176, R4, R14, R176 ;  /* 0x0000000e04b0723c */ /* 0x000ff000000018b0 */
[C---:B------:R-:W-:Y:S08]  /*cb50*/  HMMA.16816.F32 R32, R8.reuse, R18, R32 ;  /* 0x000000120820723c */ /* 0x040ff00000001820 */
[C---:B------:R-:W-:Y:S08]  /*cb60*/  HMMA.16816.F32 R172, R8.reuse, R12, R24 ;  /* 0x0000000c08ac723c */ /* 0x040ff00000001818 */
[----:B------:R-:W-:Y:S01]  /*cb70*/  HMMA.16816.F32 R20, R8, R14, R20 ;  /* 0x0000000e0814723c */ /* 0x000fe20000001814 */
[----:B------:R-:W-:Y:S06]  /*cb80*/  BAR.SYNC.DEFER_BLOCKING 0x0 ;  /* 0x0000000000007b1d */ /* 0x000fec0000010000 */
[----:B------:R-:W-:Y:S05]  /*cb90*/  @!P0 BRA `(.L_x_1862) ;  /* 0x000001a000008947 */ /* 0x000fea0003800000 */
[----:B-1----:R-:W2:Y:S04]  /*cba0*/  LDL.64 R224, [R1+0x50] ;  /* 0x0000500001e07983 */ /* 0x002ea80000100a00 */
        /* <DEDUP_REMOVED lines=25> */
.L_x_1862:
[----:B-1----:R-:W2:Y:S04]  /*cd40*/  LDL R6, [R1+0x64] ;  /* 0x0000640001067983 */ /* 0x002ea80000100800 */
[----:B------:R-:W3:Y:S04]  /*cd50*/  LDL.64 R2, [R1+0x68] ;  /* 0x0000680001027983 */ /* 0x000ee80000100a00 */
[----:B------:R-:W4:Y:S04]  /*cd60*/  LDL.64 R8, [R1+0x10] ;  /* 0x0000100001087983 */ /* 0x000f280000100a00 */
[----:B------:R-:W5:Y:S04]  /*cd70*/  LDL R7, [R1+0x8c] ;  /* 0x00008c0001077983 */ /* 0x000f680000100800 */
[----:B------:R-:W4:Y:S04]  /*cd80*/  LDL.64 R4, [R1+0x28] ;  /* 0x0000280001047983 */ /* 0x000f280000100a00 */
[----:B------:R-:W1:Y:S01]  /*cd90*/  S2R R10, SR_TID.X ;  /* 0x00000000000a7919 */ /* 0x000e620000002100 */
[----:B------:R-:W-:-:S02]  /*cda0*/  IMAD.U32 R0, RZ, RZ, UR25 ;  /* 0x00000019ff007e24 */ /* 0x000fc4000f8e00ff */
[----:B-1----:R-:W-:-:S05]  /*cdb0*/  IMAD.SHL.U32 R10, R10, 0x2, RZ ;  /* 0x000000020a0a7824 */ /* 0x002fca00078e00ff */
[----:B------:R-:W-:-:S05]  /*cdc0*/  LOP3.LUT R10, R10, 0x6, RZ, 0xc0, !PT ;  /* 0x000000060a0a7812 */ /* 0x000fca00078ec0ff */
[----:B------:R-:W-:-:S05]  /*cdd0*/  IMAD R0, R0, 0x20, R10 ;  /* 0x0000002000007824 */ /* 0x000fca00078e020a */
[C---:B------:R-:W-:Y:S02]  /*cde0*/  ISETP.GE.AND P6, PT, R0.reuse, R223, PT ;  /* 0x000000df0000720c */ /* 0x040fe40003fc6270 */
[C---:B------:R-:W-:Y:S02]  /*cdf0*/  ISETP.GE.AND P3, PT, R0.reuse, R222, PT ;  /* 0x000000de0000720c */ /* 0x040fe40003f66270 */
[C---:B------:R-:W-:Y:S02]  /*ce00*/  ISETP.LT.OR P6, PT, R0.reuse, R219, P6 ;  /* 0x000000db0000720c */ /* 0x040fe400037c1670 */
[C---:B------:R-:W-:Y:S01]  /*ce10*/  ISETP.LT.OR P3, PT, R0.reuse, R218, P3 ;  /* 0x000000da0000720c */ /* 0x040fe20001f61670 */
[----:B--2---:R-:W-:Y:S02]  /*ce20*/  IMAD.MOV.U32 R16, RZ, RZ, R6 ;  /* 0x000000ffff107224 */ /* 0x004fe400078e0006 */
[----:B---3--:R-:W-:Y:S01]  /*ce30*/  IMAD.MOV.U32 R6, RZ, RZ, R2 ;  /* 0x000000ffff067224 */ /* 0x008fe200078e0002 */
[----:B------:R-:W-:-:S04]  /*ce40*/  IADD3 R2, R0, 0x1, RZ ;  /* 0x0000000100027810 */ /* 0x000fc80007ffe0ff */
        /* <DEDUP_REMOVED lines=8> */
[----:B------:R-:W-:Y:S01]  /*ced0*/  IADD3 R2, R0, 0x8, RZ ;  /* 0x0000000800027810 */ /* 0x000fe20007ffe0ff */
[----:B----4-:R-:W-:Y:S01]  /*cee0*/  IMAD.MOV.U32 R228, RZ, RZ, R8 ;  /* 0x000000ffffe47224 */ /* 0x010fe200078e0008 */
[----:B------:R-:W-:Y:S01]  /*cef0*/  FSEL R8, R28, -INF , !P6 ;  /* 0xff8000001c087808 */ /* 0x000fe20007000000 */
[----:B-----5:R-:W-:Y:S01]  /*cf00*/  IMAD.MOV.U32 R15, RZ, RZ, R7 ;  /* 0x000000ffff0f7224 */ /* 0x020fe200078e0007 */
[----:B------:R-:W-:Y:S02]  /*cf10*/  FSEL R12, R29, -INF , !P5 ;  /* 0xff8000001d0c7808 */ /* 0x000fe40006800000 */
[----:B------:R-:W-:Y:S01]  /*cf20*/  FSEL R17, R31, -INF , !P2 ;  /* 0xff8000001f117808 */ /* 0x000fe20005000000 */
[----:B------:R-:W-:Y:S01]  /*cf30*/  IMAD.MOV.U32 R7, RZ, RZ, R3 ;  /* 0x000000ffff077224 */ /* 0x000fe200078e0003 */
[----:B------:R-:W-:-:S02]  /*cf40*/  ISETP.GE.AND P6, PT, R0, R221, PT ;  /* 0x000000dd0000720c */ /* 0x000fc40003fc6270 */
[----:B------:R-:W-:Y:S02]  /*cf50*/  ISETP.GE.AND P2, PT, R0, R220, PT ;  /* 0x000000dc0000720c */ /* 0x000fe40003f46270 */
[----:B------:R-:W-:Y:S02]  /*cf60*/  ISETP.GE.AND P5, PT, R2, R223, PT ;  /* 0x000000df0200720c */ /* 0x000fe40003fa6270 */
[C---:B------:R-:W-:Y:S01]  /*cf70*/  IADD3 R3, R0.reuse, 0x9, RZ ;  /* 0x0000000900037810 */ /* 0x040fe20007ffe0ff */
[----:B------:R-:W-:Y:S01]  /*cf80*/  IMAD.MOV.U32 R229, RZ, RZ, R9 ;  /* 0x000000ffffe57224 */ /* 0x000fe200078e0009 */
[C---:B------:R-:W-:Y:S02]  /*cf90*/  ISETP.LT.OR P6, PT, R0.reuse, R217, P6 ;  /* 0x000000d90000720c */ /* 0x040fe400037c1670 */
[----:B------:R-:W-:Y:S02]  /*cfa0*/  ISETP.LT.OR P2, PT, R0, R216, P2 ;  /* 0x000000d80000720c */ /* 0x000fe40001741670 */
[----:B------:R-:W-:-:S02]  /*cfb0*/  ISETP.LT.OR P5, PT, R2, R219, P5 ;  /* 0x000000db0200720c */ /* 0x000fc40002fa1670 */
[----:B------:R-:W-:Y:S02]  /*cfc0*/  FSEL R9, R30, -INF , !P3 ;  /* 0xff8000001e097808 */ /* 0x000fe40005800000 */
[----:B------:R-:W-:Y:S02]  /*cfd0*/  ISETP.GE.AND P3, PT, R3, R223, PT ;  /* 0x000000df0300720c */ /* 0x000fe40003f66270 */
        /* <DEDUP_REMOVED lines=8> */
[----:B------:R-:W-:Y:S02]  /*d060*/  ISETP.LT.OR P3, PT, R3, R219, P3 ;  /* 0x000000db0300720c */ /* 0x000fe40001f61670 */
[----:B------:R-:W-:-:S02]  /*d070*/  ISETP.LT.OR P6, PT, R2, R218, P6 ;  /* 0x000000da0200720c */ /* 0x000fc400037c1670 */
[C---:B------:R-:W-:Y:S02]  /*d080*/  ISETP.LT.OR P2, PT, R2.reuse, R217, P2 ;  /* 0x000000d90200720c */ /* 0x040fe40001741670 */
[----:B------:R-:W-:Y:S02]  /*d090*/  ISETP.LT.OR P1, PT, R2, R216, P1 ;  /* 0x000000d80200720c */ /* 0x000fe40000f21670 */
[----:B------:R-:W-:Y:S02]  /*d0a0*/  ISETP.LT.OR P5, PT, R3, R218, P5 ;  /* 0x000000da0300720c */ /* 0x000fe40002fa1670 */
[----:B------:R-:W-:Y:S02]  /*d0b0*/  FSEL R31, R183, -INF , !P4 ;  /* 0xff800000b71f7808 */ /* 0x000fe40006000000 */
[----:B------:R-:W-:Y:S02]  /*d0c0*/  FSEL R11, R33, -INF , !P3 ;  /* 0xff800000210b7808 */ /* 0x000fe40005800000 */
[----:B------:R-:W-:-:S02]  /*d0d0*/  IADD3 R2, R0, 0x10, RZ ;  /* 0x0000001000027810 */ /* 0x000fc40007ffe0ff */
[C---:B------:R-:W-:Y:S02]  /*d0e0*/  ISETP.GE.AND P4, PT, R3.reuse, R221, PT ;  /* 0x000000dd0300720c */ /* 0x040fe40003f86270 */
        /* <DEDUP_REMOVED lines=8> */
[----:B------:R-:W-:Y:S02]  /*d170*/  ISETP.GE.AND P1, PT, R2, R220, PT ;  /* 0x000000dc0200720c */ /* 0x000fe40003f26270 */
[C---:B------:R-:W-:Y:S02]  /*d180*/  ISETP.LT.OR P4, PT, R3.reuse, R217, P4 ;  /* 0x000000d90300720c */ /* 0x040fe40002781670 */
[----:B------:R-:W-:-:S02]  /*d190*/  ISETP.LT.OR P3, PT, R3, R216, P3 ;  /* 0x000000d80300720c */ /* 0x000fc40001f61670 */
        /* <DEDUP_REMOVED lines=77> */
[----:B------:R-:W-:Y:S01]  /*d670*/  IMAD.WIDE.U32 R2, R5, -0x326172a9, RZ ;  /* 0xcd9e8d5705027825 */ /* 0x000fe200078e00ff */
[----:B------:R-:W-:-:S03]  /*d680*/  FMNMX.FTZ R5, R233, R0, !PT ;  /* 0x00000000e9057209 */ /* 0x000fc60007810000 */
[----:B------:R-:W-:Y:S01]  /*d690*/  IMAD.MOV.U32 R132, RZ, RZ, R15 ;  /* 0x000000ffff847224 */ /* 0x000fe200078e000f */
[----:B------:R-:W-:Y:S01]  /*d6a0*/  LOP3.LUT R0, R2, 0xffff, RZ, 0xc0, !PT ;  /* 0x0000ffff02007812 */ /* 0x000fe200078ec0ff */
[----:B------:R-:W1:Y:S01]  /*d6b0*/  SHFL.BFLY PT, R15, R4, 0x2, 0x1f ;  /* 0x0c401f00040f7f89 */ /* 0x000e6200000e0000 */
[----:B------:R-:W-:Y:S02]  /*d6c0*/  FMNMX.FTZ R7, R236, R5, !PT ;  /* 0x00000005ec077209 */ /* 0x000fe40007810000 */
[----:B------:R-:W-:Y:S02]  /*d6d0*/  SHF.R.U32.HI R6, RZ, 0x8, R0 ;  /* 0x00000008ff067819 */ /* 0x000fe40000011600 */
[----:B------:R-:W-:Y:S02]  /*d6e0*/  FMNMX.FTZ R0, R237, R7, !PT ;  /* 0x00000007ed007209 */ /* 0x000fe40007810000 */
[----:B------:R-:W-:-:S03]  /*d6f0*/  LOP3.LUT R5, R2, 0xff, RZ, 0xc0, !PT ;  /* 0x000000ff02057812 */ /* 0x000fc600078ec0ff */
[----:B------:R-:W2:Y:S01]  /*d700*/  SHFL.BFLY PT, R7, R0, 0x2, 0x1f ;  /* 0x0c401f0000077f89 */ /* 0x000ea200000e0000 */
[----:B------:R-:W-:Y:S02]  /*d710*/  PRMT R33, R5, 0x5410, R6 ;  /* 0x0000541005217816 */ /* 0x000fe40000000006 */
[--C-:B------:R-:W-:Y:S01]  /*d720*/  SHF.R.U32.HI R5, RZ, 0x10, R2.reuse ;  /* 0x00000010ff057819 */ /* 0x100fe20000011602 */
[----:B------:R-:W-:Y:S01]  /*d730*/  IMAD.WIDE.U32 R138, R16, -0x326172a9, RZ ;  /* 0xcd9e8d57108a7825 */ /* 0x000fe200078e00ff */
[----:B------:R-:W-:Y:S02]  /*d740*/  SHF.R.U32.HI R2, RZ, 0x18, R2 ;  /* 0x00000018ff027819 */ /* 0x000fe40000011602 */
[----:B------:R-:W-:-:S04]  /*d750*/  LOP3.LUT R5, R5, 0xff, RZ, 0xc0, !PT ;  /* 0x000000ff05057812 */ /* 0x000fc800078ec0ff */
[----:B------:R-:W-:Y:S02]  /*d760*/  PRMT R32, R5, 0x5410, R2 ;  /* 0x0000541005207816 */ /* 0x000fe40000000002 */
[----:B------:R-:W-:Y:S02]  /*d770*/  LOP3.LUT R2, R3, UR18, R138, 0x96, !PT ;  /* 0x0000001203027c12 */ /* 0x000fe4000f8e968a */
[----:B------:R-:W-:Y:S02]  /*d780*/  FMNMX.FTZ R3, R134, R28, !PT ;  /* 0x0000001c86037209 */ /* 0x000fe40007810000 */
[----:B-1----:R-:W-:Y:S02]  /*d790*/  FMNMX.FTZ R6, R4, R15, !PT ;  /* 0x0000000f04067209 */ /* 0x002fe40007810000 */
[----:B------:R-:W-:Y:S02]  /*d7a0*/  FMNMX.FTZ R4, R29, R3, !PT ;  /* 0x000000031d047209 */ /* 0x000fe40007810000 */
[----:B------:R-:W-:-:S02]  /*d7b0*/  FMNMX.FTZ R3, R137, R30, !PT ;  /* 0x0000001e89037209 */ /* 0x000fc40007810000 */
[----:B------:R-:W-:Y:S02]  /*d7c0*/  FMNMX.FTZ R5, R24, R4, !PT ;  /* 0x0000000418057209 */ /* 0x000fe40007810000 */
[----:B------:R-:W-:Y:S02]  /*d7d0*/  FMNMX.FTZ R3, R31, R3, !PT ;  /* 0x000000031f037209 */ /* 0x000fe40007810000 */
[----:B--2---:R-:W-:Y:S02]  /*d7e0*/  FMNMX.FTZ R4, R0, R7, !PT ;  /* 0x0000000700047209 */ /* 0x004fe40007810000 */
[----:B------:R-:W-:Y:S02]  /*d7f0*/  FMNMX.FTZ R0, R27, R3, !PT ;  /* 0x000000031b007209 */ /* 0x000fe40007810000 */
[----:B------:R-:W-:Y:S02]  /*d800*/  FMNMX.FTZ R3, R25, R5, !PT ;  /* 0x0000000519037209 */ /* 0x000fe40007810000 */
[----:B------:R-:W-:-:S02]  /*d810*/  FMNMX.FTZ R0, R26, R0, !PT ;  /* 0x000000001a007209 */ /* 0x000fc40007810000 */
[----:B------:R-:W-:Y:S02]  /*d820*/  FSEL R185, R185, -INF , !P6 ;  /* 0xff800000b9b97808 */ /* 0x000fe40007000000 */
[----:B------:R-:W-:Y:S02]  /*d830*/  FMNMX.FTZ R3, R238, R3, !PT ;  /* 0x00000003ee037209 */ /* 0x000fe40007810000 */
[----:B------:R-:W-:Y:S02]  /*d840*/  FSEL R194, R187, -INF , !P3 ;  /* 0xff800000bbc27808 */ /* 0x000fe40005800000 */
[----:B------:R-:W-:Y:S02]  /*d850*/  FMNMX.FTZ R0, R239, R0, !PT ;  /* 0x00000000ef007209 */ /* 0x000fe40007810000 */
[----:B------:R-:W-:Y:S02]  /*d860*/  FSEL R186, R176, -INF , !P5 ;  /* 0xff800000b0ba7808 */ /* 0x000fe40006800000 */
[----:B------:R-:W-:-:S02]  /*d870*/  FMNMX.FTZ R3, R185, R3, !PT ;  /* 0x00000003b9037209 */ /* 0x000fc40007810000 */
[----:B------:R-:W-:Y:S02]  /*d880*/  FSEL R193, R178, -INF , !P2 ;  /* 0xff800000b2c17808 */ /* 0x000fe40005000000 */
[----:B------:R-:W-:Y:S02]  /*d890*/  FMNMX.FTZ R0, R194, R0, !PT ;  /* 0x00000000c2007209 */ /* 0x000fe40007810000 */
[----:B------:R-:W-:Y:S02]  /*d8a0*/  FSEL R184, R177, -INF , !P4 ;  /* 0xff800000b1b87808 */ /* 0x000fe40006000000 */
[----:B------:R-:W-:Y:S02]  /*d8b0*/  FMNMX.FTZ R3, R186, R3, !PT ;  /* 0x00000003ba037209 */ /* 0x000fe40007810000 */
[----:B------:R-:W-:Y:S02]  /*d8c0*/  FSEL R192, R179, -INF , !P1 ;  /* 0xff800000b3c07808 */ /* 0x000fe40004800000 */
[----:B------:R-:W-:-:S02]  /*d8d0*/  FMNMX.FTZ R0, R193, R0, !PT ;  /* 0x00000000c1007209 */ /* 0x000fc40007810000 */
[----:B------:R-:W-:Y:S02]  /*d8e0*/  FMNMX.FTZ R3, R184, R3, !PT ;  /* 0x00000003b8037209 */ /* 0x000fe40007810000 */
[----:B------:R-:W-:Y:S01]  /*d8f0*/  FMNMX.FTZ R0, R192, R0, !PT ;  /* 0x00000000c0007209 */ /* 0x000fe20007810000 */
[----:B------:R-:W1:Y:S04]  /*d900*/  SHFL.BFLY PT, R19, R6, 0x1, 0x1f ;  /* 0x0c201f0006137f89 */ /* 0x000e6800000e0000 */
[----:B------:R-:W2:Y:S04]  /*d910*/  SHFL.BFLY PT, R16, R3, 0x2, 0x1f ;  /* 0x0c401f0003107f89 */ /* 0x000ea800000e0000 */
[----:B------:R-:W3:Y:S01]  /*d920*/  SHFL.BFLY PT, R18, R0, 0x2, 0x1f ;  /* 0x0c401f0000127f89 */ /* 0x000ee200000e0000 */
[----:B------:R-:W-:-:S03]  /*d930*/  LOP3.LUT R5, R2, 0xffff, RZ, 0xc0, !PT ;  /* 0x0000ffff02057812 */ /* 0x000fc600078ec0ff */
[----:B------:R-:W4:Y:S01]  /*d940*/  SHFL.BFLY PT, R20, R4, 0x1, 0x1f ;  /* 0x0c201f0004147f89 */ /* 0x000f2200000e0000 */
[----:B------:R-:W-:Y:S01]  /*d950*/  SHF.R.U32.HI R7, RZ, 0x8, R5 ;  /* 0x00000008ff077819 */ /* 0x000fe20000011605 */
[----:B------:R-:W-:Y:S01]  /*d960*/  IMAD.WIDE.U32 R132, R132, -0x326172a9, RZ ;  /* 0xcd9e8d5784847825 */ /* 0x000fe200078e00ff */
[----:B------:R-:W-:-:S04]  /*d970*/  LOP3.LUT R5, R2, 0xff, RZ, 0xc0, !PT ;  /* 0x000000ff02057812 */ /* 0x000fc800078ec0ff */
[----:B------:R-:W-:Y:S02]  /*d980*/  PRMT R23, R5, 0x5410, R7 ;  /* 0x0000541005177816 */ /* 0x000fe40000000007 */
[--C-:B------:R-:W-:Y:S02]  /*d990*/  SHF.R.U32.HI R5, RZ, 0x10, R2.reuse ;  /* 0x00000010ff057819 */ /* 0x100fe40000011602 */
[----:B------:R-:W-:Y:S02]  /*d9a0*/  LOP3.LUT R7, R133, R225, RZ, 0x3c, !PT ;  /* 0x000000e185077212 */ /* 0x000fe400078e3cff */
[----:B------:R-:W-:Y:S02]  /*d9b0*/  SHF.R.U32.HI R15, RZ, 0x18, R2 ;  /* 0x00000018ff0f7819 */ /* 0x000fe40000011602 */
[----:B------:R-:W-:Y:S02]  /*d9c0*/  LOP3.LUT R2, R5, 0xff, RZ, 0xc0, !PT ;  /* 0x000000ff05027812 */ /* 0x000fe400078ec0ff */
[----:B-1----:R-:W-:Y:S01]  /*d9d0*/  FMNMX.FTZ R191, R6, R19, !PT ;  /* 0x0000001306bf7209 */ /* 0x002fe20007810000 */
[----:B------:R-:W-:Y:S01]  /*d9e0*/  IMAD.WIDE.U32 R6, R7, -0x2daee0ad, RZ ;  /* 0xd2511f5307067825 */ /* 0x000fe200078e00ff */
[----:B--2---:R-:W-:-:S02]  /*d9f0*/  FMNMX.FTZ R5, R3, R16, !PT ;  /* 0x0000001003057209 */ /* 0x004fc40007810000 */
[----:B---3--:R-:W-:Y:S02]  /*da00*/  FMNMX.FTZ R0, R0, R18, !PT ;  /* 0x0000001200007209 */ /* 0x008fe40007810000 */
[----:B------:R-:W-:Y:S02]  /*da10*/  PRMT R22, R2, 0x5410, R15 ;  /* 0x0000541002167816 */ /* 0x000fe4000000000f */
[----:B------:R-:W1:Y:S01]  /*da20*/  SHFL.BFLY PT, R15, R5, 0x1, 0x1f ;  /* 0x0c201f00050f7f89 */ /* 0x000e6200000e0000 */
[----:B------:R-:W-:-:S03]  /*da30*/  LOP3.LUT R2, R7, UR15, R228, 0x96, !PT ;  /* 0x0000000f07027c12 */ /* 0x000fc6000f8e96e4 */
[----:B------:R-:W2:Y:S01]  /*da40*/  SHFL.BFLY PT, R7, R0, 0x1, 0x1f ;  /* 0x0c201f0000077f89 */ /* 0x000ea200000e0000 */
[----:B----4-:R-:W-:Y:S01]  /*da50*/  FMNMX.FTZ R190, R4, R20, !PT ;  /* 0x0000001404be7209 */ /* 0x010fe20007810000 */
[----:B------:R-:W-:Y:S01]  /*da60*/  IMAD.WIDE.U32 R2, R2, -0x326172a9, RZ ;  /* 0xcd9e8d5702027825 */ /* 0x000fe200078e00ff */
[----:B------:R-:W-:-:S03]  /*da70*/  FSETP.NEU.FTZ.AND P1, PT, R191, -INF , PT ;  /* 0xff800000bf00780b */ /* 0x000fc60003f3d000 */
[----:B------:R-:W-:Y:S01]  /*da80*/  FMUL.FTZ R4, R191, c[0x0][0x23c] ;  /* 0x00008f00bf047a20 */ /* 0x000fe20000410000 */
[----:B------:R-:W-:Y:S01]  /*da90*/  LOP3.LUT R18, R3, UR14, R34, 0x96, !PT ;  /* 0x0000000e03127c12 */ /* 0x000fe2000f8e9622 */
[----:B------:R-:W-:Y:S01]  /*daa0*/  FMUL.FTZ R16, R190, c[0x0][0x23c] ;  /* 0x00008f00be107a20 */ /* 0x000fe20000410000 */
[----:B------:R-:W-:Y:S02]  /*dab0*/  LOP3.LUT R21, R35, UR16, R132, 0x96, !PT ;  /* 0x0000001023157c12 */ /* 0x000fe4000f8e9684 */
[----:B------:R-:W-:Y:S01]  /*dac0*/  FSEL R3, R4, RZ, P1 ;  /* 0x000000ff04037208 */ /* 0x000fe20000800000 */
[----:B------:R-:W3:Y:S01]  /*dad0*/  LDC.U8 R229, c[0x0][0x2d8] ;  /* 0x0000b600ffe57b82 */ /* 0x000ee20000000000 */
[----:B------:R-:W-:Y:S02]  /*dae0*/  FSEL R4, R191, RZ, P1 ;  /* 0x000000ffbf047208 */ /* 0x000fe40000800000 */
[----:B------:R-:W-:Y:S01]  /*daf0*/  FSETP.NEU.FTZ.AND P1, PT, R190, -INF , PT ;  /* 0xff800000be00780b */ /* 0x000fe20003f3d000 */
[----:B------:R-:W-:-:S04]  /*db00*/  IMAD.WIDE.U32 R20, R21, -0x2daee0ad, RZ ;  /* 0xd2511f5315147825 */ /* 0x000fc800078e00ff */
[----:B------:R-:W3:Y:S01]  /*db10*/  LDC.U8 R228, c[0x0][0x2d8] ;  /* 0x0000b600ffe47b82 */ /* 0x000ee20000000000 */
[----:B------:R-:W-:Y:S01]  /*db20*/  FSEL R16, R16, RZ, P1 ;  /* 0x000000ff10107208 */ /* 0x000fe20000800000 */
[--C-:B------:R-:W-:Y:S01]  /*db30*/  FFMA.FTZ R10, R10, c[0x0][0x23c], -R3.reuse ;  /* 0x00008f000a0a7a23 */ /* 0x100fe20000010803 */
[----:B------:R-:W-:Y:S01]  /*db40*/  LOP3.LUT R6, R21, UR13, R6, 0x96, !PT ;  /* 0x0000000d15067c12 */ /* 0x000fe2000f8e9606 */
[----:B------:R-:W-:Y:S01]  /*db50*/  FFMA.FTZ R11, R11, c[0x0][0x23c], -R3 ;  /* 0x00008f000b0b7a23 */ /* 0x000fe20000010803 */
[----:B-1----:R-:W-:Y:S01]  /*db60*/  FMNMX.FTZ R189, R5, R15, !PT ;  /* 0x0000000f05bd7209 */ /* 0x002fe20007810000 */
[--C-:B------:R-:W-:Y:S01]  /*db70*/  FFMA.FTZ R14, R14, c[0x0][0x23c], -R16.reuse ;  /* 0x00008f000e0e7a23 */ /* 0x100fe20000010810 */
[----:B--2---:R-:W-:Y:S02]  /*db80*/  FMNMX.FTZ R188, R0, R7, !PT ;  /* 0x0000000700bc7209 */ /* 0x004fe40007810000 */
        /* <DEDUP_REMOVED lines=8> */
[----:B------:R4:W5:Y:S01]  /*dc10*/  MUFU.EX2 R234, R11 ;  /* 0x0000000b00ea7308 */ /* 0x0009620000000800 */
[----:B-1----:R-:W-:Y:S01]  /*dc20*/  IMAD.WIDE.U32 R14, R6, -0x326172a9, RZ ;  /* 0xcd9e8d57060e7825 */ /* 0x002fe200078e00ff */
[----:B------:R-:W-:-:S03]  /*dc30*/  FSETP.NEU.FTZ.AND P1, PT, R188, -INF , PT ;  /* 0xff800000bc00780b */ /* 0x000fc60003f3d000 */
[----:B------:R-:W-:Y:S01]  /*dc40*/  FFMA.FTZ R12, R12, c[0x0][0x23c], -R3 ;  /* 0x00008f000c0c7a23 */ /* 0x000fe20000010803 */
[----:B------:R-:W-:Y:S02]  /*dc50*/  LOP3.LUT R2, R15, UR12, R2, 0x96, !PT ;  /* 0x0000000c0f027c12 */ /* 0x000fe4000f8e9602 */
[----:B------:R-:W1:Y:S01]  /*dc60*/  MUFU.EX2 R225, R13 ;  /* 0x0000000d00e17308 */ /* 0x000e620000000800 */
[----:B------:R-:W-:Y:S02]  /*dc70*/  FADD.FTZ R132, R136, -R4 ;  /* 0x8000000488847221 */ /* 0x000fe40000010000 */
[----:B------:R-:W-:Y:S01]  /*dc80*/  IMAD.WIDE.U32 R4, R18, -0x2daee0ad, RZ ;  /* 0xd2511f5312047825 */ /* 0x000fe200078e00ff */
[----:B---3--:R-:W-:-:S03]  /*dc90*/  PRMT R228, R228, 0x7054, R229 ;  /* 0x00007054e4e47816 */ /* 0x008fc600000000e5 */
[----:B------:R-:W-:Y:S01]  /*dca0*/  FADD.FTZ R15, R134, -R0 ;  /* 0x80000000860f7221 */ /* 0x000fe20000010000 */
[----:B------:R-:W-:Y:S01]  /*dcb0*/  MUFU.EX2 R138, R8 ;  /* 0x00000008008a7308 */ /* 0x000fe20000000800 */
[----:B------:R-:W-:Y:S01]  /*dcc0*/  IMAD.WIDE.U32 R6, R2, -0x2daee0ad, RZ ;  /* 0xd2511f5302067825 */ /* 0x000fe200078e00ff */
[----:B------:R-:W-:-:S03]  /*dcd0*/  FSEL R0, R188, RZ, P1 ;  /* 0x000000ffbc007208 */ /* 0x000fc60000800000 */
[--C-:B------:R-:W-:Y:S02]  /*dce0*/  FFMA.FTZ R9, R9, c[0x0][0x23c], -R16.reuse ;  /* 0x00008f0009097a23 */ /* 0x100fe40000010810 */
[----:B------:R-:W-:Y:S01]  /*dcf0*/  FFMA.FTZ R2, R17, c[0x0][0x23c], -R16 ;  /* 0x00008f0011027a23 */ /* 0x000fe20000010810 */
[----:B------:R3:W1:Y:S01]  /*dd00*/  MUFU.EX2 R232, R12 ;  /* 0x0000000c00e87308 */ /* 0x0006620000000800 */
[----:B------:R-:W-:Y:S01]  /*dd10*/  LOP3.LUT R5, R5, UR11, R20, 0x96, !PT ;  /* 0x0000000b05057c12 */ /* 0x000fe2000f8e9614 */
[--C-:B--2---:R-:W-:Y:S02]  /*dd20*/  HSET2.LE.AND R10, R33, R228.reuse, PT ;  /* 0x000000e4210a7233 */ /* 0x104fe40003803000 */
[----:B----4-:R-:W-:-:S04]  /*dd30*/  HSET2.LE.AND R11, R32, R228, PT ;  /* 0x000000e4200b7233 */ /* 0x010fc80003803000 */
[----:B------:R-:W-:Y:S01]  /*dd40*/  MUFU.EX2 R133, R9 ;  /* 0x0000000900857308 */ /* 0x000fe20000000800 */
[----:B------:R-:W-:-:S04]  /*dd50*/  IMAD.WIDE.U32 R32, R5, -0x326172a9, RZ ;  /* 0xcd9e8d5705207825 */ /* 0x000fc800078e00ff */
[----:B---3--:R-:W-:-:S03]  /*dd60*/  FADD.FTZ R12, R137, -R0 ;  /* 0x80000000890c7221 */ /* 0x008fc60000010000 */
[----:B------:R2:W3:Y:S01]  /*dd70*/  MUFU.EX2 R187, R2 ;  /* 0x0000000200bb7308 */ /* 0x0004e20000000800 */
[----:B-----5:R-:W-:-:S04]  /*dd80*/  F2FP.PACK_AB R0, R234, R235 ;  /* 0x000000ebea00723e */ /* 0x020fc800000000ff */
[----:B------:R-:W-:Y:S02]  /*dd90*/  LOP3.LUT R10, R10, R0, RZ, 0xc0, !PT ;  /* 0x000000000a0a7212 */ /* 0x000fe400078ec0ff */
[----:B-1----:R-:W-:Y:S01]  /*dda0*/  F2FP.PACK_AB R0, R225, R226 ;  /* 0x000000e2e100723e */ /* 0x002fe200000000ff */
[--C-:B------:R-:W-:Y:S01]  /*ddb0*/  HSET2.LE.AND R8, R23, R228.reuse, PT ;  /* 0x000000e417087233 */ /* 0x100fe20003803000 */
[----:B------:R-:W-:Y:S02]  /*ddc0*/  FMUL.FTZ R19, R189, c[0x0][0x23c] ;  /* 0x00008f00bd137a20 */ /* 0x000fe40000410000 */
[----:B------:R-:W-:Y:S02]  /*ddd0*/  LOP3.LUT R11, R11, R0, RZ, 0xc0, !PT ;  /* 0x000000000b0b7212 */ /* 0x000fe400078ec0ff */
[----:B------:R-:W-:Y:S02]  /*dde0*/  F2FP.PACK_AB R0, R232, R138 ;  /* 0x0000008ae800723e */ /* 0x000fe400000000ff */
[----:B--2---:R-:W-:Y:S01]  /*ddf0*/  LOP3.LUT R2, R33, UR10, R14, 0x96, !PT ;  /* 0x0000000a21027c12 */ /* 0x004fe2000f8e960e */
[----:B------:R-:W-:Y:S01]  /*de00*/  HSET2.LE.AND R9, R22, R228, PT ;  /* 0x000000e416097233 */ /* 0x000fe20003803000 */
[----:B------:R-:W-:-:S03]  /*de10*/  LOP3.LUT R8, R8, R0, RZ, 0xc0, !PT ;  /* 0x0000000008087212 */ /* 0x000fc600078ec0ff */
[----:B------:R-:W-:Y:S01]  /*de20*/  IMAD.WIDE.U32 R34, R2, -0x2daee0ad, RZ ;  /* 0xd2511f5302227825 */ /* 0x000fe200078e00ff */
[----:B---3--:R-:W-:Y:S02]  /*de30*/  F2FP.PACK_AB R0, R187, R133 ;  /* 0x00000085bb00723e */ /* 0x008fe400000000ff */
        /* <DEDUP_REMOVED lines=21> */
[----:B------:R-:W-:Y:S01]  /*df90*/  SHF.R.U32.HI R0, RZ, 0x8, R0 ;  /* 0x00000008ff007819 */ /* 0x000fe20000011600 */
[----:B------:R-:W-:-:S06]  /*dfa0*/  IMAD.MOV.U32 R24, RZ, RZ, R228 ;  /* 0x000000ffff187224 */ /* 0x000fcc00078e00e4 */
        /* <DEDUP_REMOVED lines=29> */
[----:B------:R-:W-:-:S02]  /*e180*/  FMUL.FTZ R12, R12, c[0x0][0x23c] ;  /* 0x00008f000c0c7a20 */ /* 0x000fc40000410000 */
[----:B------:R-:W-:-:S04]  /*e190*/  FMUL.FTZ R17, R21, c[0x0][0x23c] ;  /* 0x00008f0015117a20 */ /* 0x000fc80000410000 */
[----:B------:R2:W-:Y:S01]  /*e1a0*/  MUFU.EX2 R21, R12 ;  /* 0x0000000c00157308 */ /* 0x0005e20000000800 */
[----:B-1----:R-:W-:-:S04]  /*e1b0*/  F2FP.PACK_AB R0, R134, R31 ;  /* 0x0000001f8600723e */ /* 0x002fc800000000ff */
[----:B------:R-:W-:Y:S01]  /*e1c0*/  LOP3.LUT R5, R5, R0, RZ, 0xc0, !PT ;  /* 0x0000000005057212 */ /* 0x000fe200078ec0ff */
[----:B------:R-:W-:Y:S02]  /*e1d0*/  FMUL.FTZ R0, R15, c[0x0][0x23c] ;  /* 0x00008f000f007a20 */ /* 0x000fe40000410000 */
[----:B--2---:R-:W1:Y:S01]  /*e1e0*/  LDSM.16.MT88.4 R12, [R201+0xa000] ;  /* 0x00a00000c90c783b */ /* 0x004e620000004200 */
        /* <DEDUP_REMOVED lines=173> */
[-C--:B------:R-:W-:Y:S01]  /*ecc0*/  FFMA.FTZ R33, R27, R17.reuse, R133 ;  /* 0x000000111b217223 */ /* 0x080fe20000010085 */
        /* <DEDUP_REMOVED lines=14> */
[----:B------:R-:W-:Y:S02]  /*edb0*/  FMUL.FTZ R131, R131, R17 ;  /* 0x0000001183837220 */ /* 0x000fe40000410000 */
[--C-:B------:R-:W-:Y:S01]  /*edc0*/  FFMA.FTZ R5, R195, c[0x0][0x23c], -R3.reuse ;  /* 0x00008f00c3057a23 */ /* 0x100fe20000010803 */
[----:B------:R-:W-:Y:S01]  /*edd0*/  HMMA.16816.F32 R116, R8, R12, R116 ;  /* 0x0000000c0874723c */ /* 0x000fe20000001874 */
[----:B------:R-:W-:Y:S02]  /*ede0*/  IMAD.MOV.U32 R67, RZ, RZ, R172 ;  /* 0x000000ffff437224 */ /* 0x000fe400078e00ac */
[----:B-1----:R-:W-:-:S04]  /*edf0*/  FFMA.FTZ R0, R199, c[0x0][0x23c], -R3 ;  /* 0x00008f00c7007a23 */ /* 0x002fc80000010803 */
[----:B------:R1:W-:Y:S01]  /*ee00*/  MUFU.EX2 R28, R0 ;  /* 0x00000000001c7308 */ /* 0x0003e20000000800 */
[----:B------:R-:W-:Y:S02]  /*ee10*/  IMAD.MOV.U32 R66, RZ, RZ, R173 ;  /* 0x000000ffff427224 */ /* 0x000fe400078e00ad */
[----:B------:R-:W-:Y:S02]  /*ee20*/  IMAD.MOV.U32 R65, RZ, RZ, R174 ;  /* 0x000000ffff417224 */ /* 0x000fe400078e00ae */
[----:B------:R-:W-:Y:S02]  /*ee30*/  IMAD.MOV.U32 R64, RZ, RZ, R175 ;  /* 0x000000ffff407224 */ /* 0x000fe400078e00af */
        /* <DEDUP_REMOVED lines=13> */
[----:B------:R-:W-:Y:S01]  /*ef10*/  SHF.R.U32.HI R10, RZ, 0x18, R2 ;  /* 0x00000018ff0a7819 */ /* 0x000fe20000011602 */
[----:B------:R-:W-:Y:S01]  /*ef20*/  IMAD.MOV.U32 R199, RZ, RZ, R24 ;  /* 0x000000ffffc77224 */ /* 0x000fe200078e0018 */
[----:B------:R-:W-:Y:S01]  /*ef30*/  SHF.R.U32.HI R2, RZ, 0x8, R7 ;  /* 0x00000008ff027819 */ /* 0x000fe20000011607 */
[----:B-1----:R-:W-:Y:S01]  /*ef40*/  FFMA.FTZ R0, R227, c[0x0][0x23c], -R16 ;  /* 0x00008f00e3007a23 */ /* 0x002fe20000010810 */
[----:B------:R1:W2:Y:S02]  /*ef50*/  MUFU.EX2 R30, R5 ;  /* 0x00000005001e7308 */ /* 0x0002a40000000800 */
[----:B------:R-:W-:Y:S01]  /*ef60*/  PRMT R12, R12, 0x5410, R2 ;  /* 0x000054100c0c7816 */ /* 0x000fe20000000002 */
[----:B------:R-:W-:-:S05]  /*ef70*/  FFMA.FTZ R2, R237, c[0x0][0x23c], -R16 ;  /* 0x00008f00ed027a23 */ /* 0x000fca0000010810 */
[----:B------:R3:W-:Y:S01]  /*ef80*/  MUFU.EX2 R24, R0 ;  /* 0x0000000000187308 */ /* 0x0007e20000000800 */
[----:B-1----:R-:W-:-:S07]  /*ef90*/  FFMA.FTZ R5, R233, c[0x0][0x23c], -R16 ;  /* 0x00008f00e9057a23 */ /* 0x002fce0000010810 */
[----:B------:R1:W-:Y:S01]  /*efa0*/  MUFU.EX2 R23, R2 ;  /* 0x0000000200177308 */ /* 0x0003e20000000800 */
[----:B---3--:R-:W-:Y:S01]  /*efb0*/  LOP3.LUT R0, R3, UR17, R34, 0x96, !PT ;  /* 0x0000001103007c12 */ /* 0x008fe2000f8e9622 */
[----:B------:R-:W-:-:S06]  /*efc0*/  FFMA.FTZ R3, R236, c[0x0][0x23c], -R16 ;  /* 0x00008f00ec037a23 */ /* 0x000fcc0000010810 */
[----:B------:R3:W-:Y:S08]  /*efd0*/  MUFU.EX2 R25, R5 ;  /* 0x0000000500197308 */ /* 0x0007f00000000800 */
[----:B------:R4:W-:Y:S01]  /*efe0*/  MUFU.EX2 R26, R3 ;  /* 0x00000003001a7308 */ /* 0x0009e20000000800 */
[----:B-1----:R-:W-:Y:S02]  /*eff0*/  LOP3.LUT R2, R11, 0xff, RZ, 0xc0, !PT ;  /* 0x000000ff0b027812 */ /* 0x002fe400078ec0ff */
[----:B---3--:R-:W-:-:S04]  /*f000*/  LOP3.LUT R5, R9, 0xff, RZ, 0xc0, !PT ;  /* 0x000000ff09057812 */ /* 0x008fc800078ec0ff */
[----:B------:R-:W-:Y:S02]  /*f010*/  PRMT R8, R5, 0x5410, R8 ;  /* 0x0000541005087816 */ /* 0x000fe40000000008 */
[----:B----4-:R-:W-:Y:S01]  /*f020*/  SHF.R.U32.HI R3, RZ, 0x8, R6 ;  /* 0x00000008ff037819 */ /* 0x010fe20000011606 */
[----:B------:R-:W-:-:S03]  /*f030*/  FFMA.FTZ R5, R238, c[0x0][0x23c], -R19 ;  /* 0x00008f00ee057a23 */ /* 0x000fc60000010813 */
[----:B------:R-:W-:Y:S02]  /*f040*/  PRMT R11, R13, 0x5410, R3 ;  /* 0x000054100d0b7816 */ /* 0x000fe40000000003 */
[----:B------:R-:W-:Y:S02]  /*f050*/  PRMT R13, R2, 0x5410, R10 ;  /* 0x00005410020d7816 */ /* 0x000fe4000000000a */
[----:B------:R-:W-:Y:S01]  /*f060*/  SHF.R.U32.HI R2, RZ, 0x10, R4 ;  /* 0x00000010ff027819 */ /* 0x000fe20000011604 */
[----:B------:R1:W-:Y:S01]  /*f070*/  MUFU.EX2 R22, R5 ;  /* 0x0000000500167308 */ /* 0x0003e20000000800 */
[----:B------:R-:W-:Y:S02]  /*f080*/  LOP3.LUT R3, R4, 0xffff, RZ, 0xc0, !PT ;  /* 0x0000ffff04037812 */ /* 0x000fe400078ec0ff */
[----:B------:R-:W-:Y:S02]  /*f090*/  LOP3.LUT R2, R2, 0xff, RZ, 0xc0, !PT ;  /* 0x000000ff02027812 */ /* 0x000fe400078ec0ff */
[----:B------:R-:W-:Y:S01]  /*f0a0*/  LOP3.LUT R6, R4, 0xff, RZ, 0xc0, !PT ;  /* 0x000000ff04067812 */ /* 0x000fe200078ec0ff */
[----:B------:R-:W-:Y:S01]  /*f0b0*/  FFMA.FTZ R35, R252, R18, R138 ;  /* 0x00000012fc237223 */ /* 0x000fe2000001008a */
[----:B-1----:R-:W-:-:S02]  /*f0c0*/  SHF.R.U32.HI R5, RZ, 0x18, R4 ;  /* 0x00000018ff057819 */ /* 0x002fc40000011604 */
[----:B------:R-:W-:Y:S01]  /*f0d0*/  SHF.R.U32.HI R4, RZ, 0x8, R3 ;  /* 0x00000008ff047819 */ /* 0x000fe20000011603 */
[----:B------:R-:W-:Y:S01]  /*f0e0*/  FFMA.FTZ R3, R185, c[0x0][0x23c], -R19 ;  /* 0x00008f00b9037a23 */ /* 0x000fe20000010813 */
[----:B------:R-:W-:Y:S02]  /*f0f0*/  PRMT R5, R2, 0x5410, R5 ;  /* 0x0000541002057816 */ /* 0x000fe40000000005 */
[----:B------:R-:W-:Y:S01]  /*f100*/  LOP3.LUT R2, R0, 0xffff, RZ, 0xc0, !PT ;  /* 0x0000ffff00027812 */ /* 0x000fe200078ec0ff */
[----:B------:R1:W3:Y:S01]  /*f110*/  MUFU.EX2 R18, R3 ;  /* 0x0000000300127308 */ /* 0x0002e20000000800 */
[----:B------:R-:W-:Y:S01]  /*f120*/  PRMT R6, R6, 0x5410, R4 ;  /* 0x0000541006067816 */ /* 0x000fe20000000004 */
[----:B------:R-:W-:Y:S01]  /*f130*/  FFMA.FTZ R4, R186, c[0x0][0x23c], -R19 ;  /* 0x00008f00ba047a23 */ /* 0x000fe20000010813 */
[----:B-1----:R-:W-:Y:S02]  /*f140*/  SHF.R.U32.HI R3, RZ, 0x8, R2 ;  /* 0x00000008ff037819 */ /* 0x002fe40000011602 */
[----:B------:R-:W-:-:S04]  /*f150*/  LOP3.LUT R2, R0, 0xff, RZ, 0xc0, !PT ;  /* 0x000000ff00027812 */ /* 0x000fc800078ec0ff */
[----:B------:R-:W-:Y:S02]  /*f160*/  PRMT R7, R2, 0x5410, R3 ;  /* 0x0000541002077816 */ /* 0x000fe40000000003 */
[--C-:B------:R-:W-:Y:S01]  /*f170*/  SHF.R.U32.HI R2, RZ, 0x10, R0.reuse ;  /* 0x00000010ff027819 */ /* 0x100fe20000011600 */
[----:B------:R1:W-:Y:S01]  /*f180*/  MUFU.EX2 R17, R4 ;  /* 0x0000000400117308 */ /* 0x0003e20000000800 */
[----:B------:R-:W-:Y:S02]  /*f190*/  SHF.R.U32.HI R3, RZ, 0x18, R0 ;  /* 0x00000018ff037819 */ /* 0x000fe40000011600 */
[----:B------:R-:W-:Y:S01]  /*f1a0*/  LOP3.LUT R0, R2, 0xff, RZ, 0xc0, !PT ;  /* 0x000000ff02007812 */ /* 0x000fe200078ec0ff */
[----:B------:R-:W-:-:S03]  /*f1b0*/  FFMA.FTZ R2, R239, c[0x0][0x23c], -R20 ;  /* 0x00008f00ef027a23 */ /* 0x000fc60000010814 */
[----:B------:R-:W-:Y:S01]  /*f1c0*/  PRMT R9, R0, 0x5410, R3 ;  /* 0x0000541000097816 */ /* 0x000fe20000000003 */
[----:B------:R2:W-:Y:S01]  /*f1d0*/  MUFU.EX2 R15, R2 ;  /* 0x00000002000f7308 */ /* 0x0005e20000000800 */
[----:B------:R-:W-:Y:S01]  /*f1e0*/  FFMA.FTZ R3, R194, c[0x0][0x23c], -R20 ;  /* 0x00008f00c2037a23 */ /* 0x000fe20000010814 */
[----:B------:R-:W-:Y:S01]  /*f1f0*/  HSET2.LE.AND R0, R12, R199, PT ;  /* 0x000000c70c007233 */ /* 0x000fe20003803000 */
[----:B-1----:R-:W-:-:S05]  /*f200*/  FFMA.FTZ R4, R184, c[0x0][0x23c], -R19 ;  /* 0x00008f00b8047a23 */ /* 0x002fca0000010813 */
[----:B------:R1:W-:Y:S01]  /*f210*/  MUFU.EX2 R16, R4 ;  /* 0x0000000400107308 */ /* 0x0003e20000000800 */
[----:B--2---:R-:W-:Y:S01]  /*f220*/  F2FP.PACK_AB R2, R30, R29 ;  /* 0x0000001d1e02723e */ /* 0x004fe200000000ff */
[----:B------:R-:W-:-:S06]  /*f230*/  HSET2.LE.AND R5, R5, R199, PT ;  /* 0x000000c705057233 */ /* 0x000fcc0003803000 */
[----:B------:R2:W4:Y:S01]  /*f240*/  MUFU.EX2 R14, R3 ;  /* 0x00000003000e7308 */ /* 0x0005220000000800 */
[----:B------:R-:W-:Y:S01]  /*f250*/  LOP3.LUT R130, R0, R2, RZ, 0xc0, !PT ;  /* 0x0000000200827212 */ /* 0x000fe200078ec0ff */
[--C-:B------:R-:W-:Y:S01]  /*f260*/  HSET2.LE.AND R0, R8, R199.reuse, PT ;  /* 0x000000c708007233 */ /* 0x100fe20003803000 */
[----:B-1----:R-:W-:Y:S01]  /*f270*/  FFMA.FTZ R4, R193, c[0x0][0x23c], -R20 ;  /* 0x00008f00c1047a23 */ /* 0x002fe20000010814 */
[----:B------:R-:W-:Y:S01]  /*f280*/  HSET2.LE.AND R7, R7, R199, PT ;  /* 0x000000c707077233 */ /* 0x000fe20003803000 */
[----:B---3--:R-:W-:-:S03]  /*f290*/  F2FP.PACK_AB R8, R18, R22 ;  /* 0x000000161208723e */ /* 0x008fc600000000ff */
[----:B------:R1:W-:Y:S01]  /*f2a0*/  MUFU.EX2 R12, R4 ;  /* 0x00000004000c7308 */ /* 0x0003e20000000800 */
[----:B--2---:R-:W-:Y:S01]  /*f2b0*/  HSET2.LE.AND R3, R6, R199, PT ;  /* 0x000000c706037233 */ /* 0x004fe20003803000 */
[----:B------:R-:W-:Y:S02]  /*f2c0*/  F2FP.PACK_AB R6, R25, R24 ;  /* 0x000000181906723e */ /* 0x000fe400000000ff */
[----:B------:R-:W-:Y:S02]  /*f2d0*/  LOP3.LUT R124, R7, R8, RZ, 0xc0, !PT ;  /* 0x00000008077c7212 */ /* 0x000fe400078ec0ff */
[----:B------:R-:W-:Y:S02]  /*f2e0*/  LOP3.LUT R129, R5, R6, RZ, 0xc0, !PT ;  /* 0x0000000605817212 */ /* 0x000fe400078ec0ff */
[----:B-1----:R-:W-:Y:S01]  /*f2f0*/  F2FP.PACK_AB R4, R28, R27 ;  /* 0x0000001b1c04723e */ /* 0x002fe200000000ff */
[----:B------:R-:W-:Y:S01]  /*f300*/  IMAD.MOV.U32 R80, RZ, RZ, R51 ;  /* 0x000000ffff507224 */ /* 0x000fe200078e0033 */
[----:B------:R-:W-:-:S02]  /*f310*/  MOV R97, R169 ;  /* 0x000000a900617202 */ /* 0x000fc40000000f00 */
[----:B------:R-:W-:Y:S01]  /*f320*/  LOP3.LUT R128, R3, R4, RZ, 0xc0, !PT ;  /* 0x0000000403807212 */ /* 0x000fe200078ec0ff */
[----:B------:R-:W-:Y:S01]  /*f330*/  IMAD.MOV.U32 R81, RZ, RZ, R50 ;  /* 0x000000ffff517224 */ /* 0x000fe200078e0032 */
[----:B------:R-:W1:Y:S01]  /*f340*/  LDSM.16.MT88.4 R4, [R205+0xb800] ;  /* 0x00b80000cd04783b */ /* 0x000e620000004200 */
[----:B------:R-:W-:Y:S02]  /*f350*/  IMAD.MOV.U32 R82, RZ, RZ, R49 ;  /* 0x000000ffff527224 */ /* 0x000fe400078e0031 */
[----:B------:R-:W-:Y:S02]  /*f360*/  IMAD.MOV.U32 R83, RZ, RZ, R48 ;  /* 0x000000ffff537224 */ /* 0x000fe400078e0030 */
[----:B------:R-:W-:Y:S01]  /*f370*/  IMAD.MOV.U32 R96, RZ, RZ, R170 ;  /* 0x000000ffff607224 */ /* 0x000fe200078e00aa */
[----:B------:R-:W-:Y:S01]  /*f380*/  LDSM.16.MT88.4 R48, [R206+0xa800] ;  /* 0x00a80000ce30783b */ /* 0x000fe20000004200 */
[----:B------:R-:W-:Y:S02]  /*f390*/  IMAD.MOV.U32 R98, RZ, RZ, R168 ;  /* 0x000000ffff627224 */ /* 0x000fe400078e00a8 */
[----:B------:R-:W-:Y:S01]  /*f3a0*/  IMAD.MOV.U32 R99, RZ, RZ, R155 ;  /* 0x000000ffff637224 */ /* 0x000fe200078e009b */
[----:B------:R-:W-:Y:S01]  /*f3b0*/  LDSM.16.MT88.4 R168, [R203+0xa800] ;  /* 0x00a80000cba8783b */ /* 0x000fe20000004200 */
[----:B------:R-:W-:-:S02]  /*f3c0*/  IMAD.MOV.U32 R112, RZ, RZ, R154 ;  /* 0x000000ffff707224 */ /* 0x000fc400078e009a */
[----:B------:R-:W-:Y:S02]  /*f3d0*/  IMAD.MOV.U32 R113, RZ, RZ, R153 ;  /* 0x000000ffff717224 */ /* 0x000fe400078e0099 */
[----:B------:R-:W-:Y:S02]  /*f3e0*/  IMAD.MOV.U32 R114, RZ, RZ, R152 ;  /* 0x000000ffff727224 */ /* 0x000fe400078e0098 */
[----:B------:R-:W2:Y:S01]  /*f3f0*/  LDSM.16.MT88.4 R152, [R201+0xa800] ;  /* 0x00a80000c998783b */ /* 0x000ea20000004200 */
[----:B------:R-:W-:Y:S01]  /*f400*/  FFMA.FTZ R10, R192, c[0x0][0x23c], -R20 ;  /* 0x00008f00c00a7a23 */ /* 0x000fe20000010814 */
[----:B------:R-:W-:-:S03]  /*f410*/  F2FP.PACK_AB R2, R23, R26 ;  /* 0x0000001a1702723e */ /* 0x000fc600000000ff */
[----:B------:R-:W3:Y:S01]  /*f420*/  MUFU.EX2 R3, R10 ;  /* 0x0000000a00037308 */ /* 0x000ee20000000800 */
[----:B------:R-:W-:Y:S01]  /*f430*/  LOP3.LUT R131, R0, R2, RZ, 0xc0, !PT ;  /* 0x0000000200837212 */ /* 0x000fe200078ec0ff */
[----:B------:R-:W-:Y:S01]  /*f440*/  HSET2.LE.AND R0, R9, R199, PT ;  /* 0x000000c709007233 */ /* 0x000fe20003803000 */
[----:B----4-:R-:W-:Y:S01]  /*f450*/  F2FP.PACK_AB R2, R14, R15 ;  /* 0x0000000f0e02723e */ /* 0x010fe200000000ff */
[----:B------:R-:W-:-:S03]  /*f460*/  IMAD.MOV.U32 R236, RZ, RZ, R67 ;  /* 0x000000ffffec7224 */ /* 0x000fc600078e0043 */
[----:B------:R-:W-:Y:S01]  /*f470*/  LOP3.LUT R125, R0, R2, RZ, 0xc0, !PT ;  /* 0x00000002007d7212 */ /* 0x000fe200078ec0ff */
[--C-:B------:R-:W-:Y:S01]  /*f480*/  HSET2.LE.AND R0, R11, R199.reuse, PT ;  /* 0x000000c70b007233 */ /* 0x100fe20003803000 */
[----:B------:R-:W-:Y:S01]  /*f490*/  IMAD.MOV.U32 R237, RZ, RZ, R66 ;  /* 0x000000ffffed7224 */ /* 0x000fe200078e0042 */
[----:B------:R-:W-:Y:S01]  /*f4a0*/  F2FP.PACK_AB R2, R16, R17 ;  /* 0x000000111002723e */ /* 0x000fe200000000ff */
[----:B------:R-:W-:Y:S02]  /*f4b0*/  IMAD.MOV.U32 R238, RZ, RZ, R65 ;  /* 0x000000ffffee7224 */ /* 0x000fe400078e0041 */
[----:B------:R-:W-:Y:S02]  /*f4c0*/  IMAD.MOV.U32 R239, RZ, RZ, R64 ;  /* 0x000000ffffef7224 */ /* 0x000fe400078e0040 */
[----:B------:R-:W4:Y:S01]  /*f4d0*/  LDSM.16.MT88.4 R64, [R205+0xa800] ;  /* 0x00a80000cd40783b */ /* 0x000f220000004200 */
[----:B------:R-:W-:Y:S01]  /*f4e0*/  LOP3.LUT R126, R0, R2, RZ, 0xc0, !PT ;  /* 0x00000002007e7212 */ /* 0x000fe200078ec0ff */
[----:B------:R-:W-:Y:S01]  /*f4f0*/  HSET2.LE.AND R0, R13, R199, PT ;  /* 0x000000c70d007233 */ /* 0x000fe20003803000 */
[----:B---3--:R-:W-:Y:S01]  /*f500*/  F2FP.PACK_AB R2, R3, R12 ;  /* 0x0000000c0302723e */ /* 0x008fe200000000ff */
[----:B------:R-:W-:-:S03]  /*f510*/  IMAD.MOV.U32 R115, RZ, RZ, R132 ;  /* 0x000000ffff737224 */ /* 0x000fc600078e0084 */
[----:B------:R-:W-:Y:S01]  /*f520*/  LOP3.LUT R127, R0, R2, RZ, 0xc0, !PT ;  /* 0x00000002007f7212 */ /* 0x000fe200078ec0ff */
[----:B------:R-:W-:Y:S01]  /*f530*/  FFMA.FTZ R19, R246, R21, R31 ;  /* 0x00000015f6137223 */ /* 0x000fe2000001001f */
[----:B-1----:R-:W-:Y:S01]  /*f540*/  HMMA.16816.F32 R116, R128, R4, R116 ;  /* 0x000000048074723c */ /* 0x002fe20000001874 */
[----:B------:R-:W-:Y:S02]  /*f550*/  FADD.FTZ R0, R232, R35 ;  /* 0x00000023e8007221 */ /* 0x000fe40000010000 */
[----:B------:R-:W-:Y:S02]  /*f560*/  FADD.FTZ R2, R187, R33 ;  /* 0x00000021bb027221 */ /* 0x000fe40000010000 */
[----:B------:R-:W-:-:S03]  /*f570*/  FADD.FTZ R8, R134, R19 ;  /* 0x0000001386087221 */ /* 0x000fc60000010000 */
[----:B------:R-:W-:Y:S01]  /*f580*/  HMMA.16816.F32 R120, R124, R4, R120 ;  /* 0x000000047c78723c */ /* 0x000fe20000001878 */
[----:B------:R-:W-:-:S06]  /*f590*/  FADD.FTZ R2, R226, R2 ;  /* 0x00000002e2027221 */ /* 0x000fcc0000010000 */
[----:B------:R-:W-:Y:S01]  /*f5a0*/  FADD.FTZ R5, R135, R32 ;  /* 0x0000002087057221 */ /* 0x000fe20000010000 */
[----:B--2---:R-:W-:Y:S01]  /*f5b0*/  HMMA.16816.F32 R140, R128, R152, R140 ;  /* 0x00000098808c723c */ /* 0x004fe2000000188c */
[----:B------:R-:W-:Y:S02]  /*f5c0*/  FADD.FTZ R4, R235, R0 ;  /* 0x00000000eb047221 */ /* 0x000fe40000010000 */
[----:B------:R-:W-:-:S05]  /*f5d0*/  FADD.FTZ R0, R183, R5 ;  /* 0x00000005b7007221 */ /* 0x000fca0000010000 */
[----:B------:R-:W-:Y:S01]  /*f5e0*/  HMMA.16816.F32 R144, R124, R152, R144 ;  /* 0x000000987c90723c */ /* 0x000fe20000001890 */
[----:B------:R-:W-:Y:S02]  /*f5f0*/  FADD.FTZ R5, R136, R8 ;  /* 0x0000000888057221 */ /* 0x000fe40000010000 */
[----:B------:R-:W-:-:S05]  /*f600*/  FADD.FTZ R252, R234, R4 ;  /* 0x00000004eafc7221 */ /* 0x000fca0000010000 */
[----:B------:R-:W-:Y:S01]  /*f610*/  HMMA.16816.F32 R148, R124, R154, R148 ;  /* 0x0000009a7c94723c */ /* 0x000fe20000001894 */
[----:B------:R-:W-:-:S07]  /*f620*/  FADD.FTZ R4, R225, R2 ;  /* 0x00000002e1047221 */ /* 0x000fce0000010000 */
[----:B------:R-:W-:Y:S01]  /*f630*/  HMMA.16816.F32 R156, R128, R168, R156 ;  /* 0x000000a8809c723c */ /* 0x000fe2000000189c */
[----:B------:R-:W-:-:S07]  /*f640*/  FADD.FTZ R2, R181, R0 ;  /* 0x00000000b5027221 */ /* 0x000fce0000010000 */
[C---:B------:R-:W-:Y:S08]  /*f650*/  HMMA.16816.F32 R160, R124.reuse, R168, R160 ;  /* 0x000000a87ca0723c */ /* 0x040ff000000018a0 */
[----:B------:R-:W-:Y:S08]  /*f660*/  HMMA.16816.F32 R164, R124, R170, R164 ;  /* 0x000000aa7ca4723c */ /* 0x000ff000000018a4 */
[-C--:B------:R-:W-:Y:S08]  /*f670*/  HMMA.16816.F32 R36, R128, R48.reuse, R36 ;  /* 0x000000308024723c */ /* 0x080ff00000001824 */
[C---:B------:R-:W-:Y:S08]  /*f680*/  HMMA.16816.F32 R40, R124.reuse, R48, R40 ;  /* 0x000000307c28723c */ /* 0x040ff00000001828 */
[----:B------:R-:W-:Y:S01]  /*f690*/  HMMA.16816.F32 R44, R124, R50, R44 ;  /* 0x000000327c2c723c */ /* 0x000fe2000000182c */
[----:B------:R-:W-:-:S07]  /*f6a0*/  FADD.FTZ R0, R137, R5 ;  /* 0x0000000589007221 */ /* 0x000fce0000010000 */
[C---:B------:R-:W-:Y:S01]  /*f6b0*/  HMMA.16816.F32 R152, R128.reuse, R154, R112 ;  /* 0x0000009a8098723c */ /* 0x040fe20000001870 */
[----:B------:R-:W-:Y:S07]  /*f6c0*/  LDSM.16.MT88.4 R112, [R206+0xb800] ;  /* 0x00b80000ce70783b */ /* 0x000fee0000004200 */
[C---:B------:R-:W-:Y:S01]  /*f6d0*/  HMMA.16816.F32 R168, R128.reuse, R170, R96 ;  /* 0x000000aa80a8723c */ /* 0x040fe20000001860 */
[----:B------:R-:W-:Y:S07]  /*f6e0*/  LDSM.16.MT88.4 R96, [R203+0xb800] ;  /* 0x00b80000cb60783b */ /* 0x000fee0000004200 */
[----:B------:R-:W-:Y:S01]  /*f6f0*/  HMMA.16816.F32 R48, R128, R50, R80 ;  /* 0x000000328030723c */ /* 0x000fe20000001850 */
[----:B------:R-:W1:Y:S01]  /*f700*/  LDSM.16.MT88.4 R80, [R201+0xb800] ;  /* 0x00b80000c950783b */ /* 0x000e620000004200 */
        /* <DEDUP_REMOVED lines=9> */
[----:B----4-:R-:W-:Y:S01]  /*f7a0*/  HMMA.16816.F32 R52, R128, R64, R52 ;  /* 0x000000408034723c */ /* 0x010fe20000001834 */
[----:B------:R-:W-:Y:S02]  /*f7b0*/  FADD.FTZ R246, R23, R2 ;  /* 0x0000000217f67221 */ /* 0x000fe40000010000 */
[----:B------:R-:W-:-:S05]  /*f7c0*/  FADD.FTZ R198, R16, R0 ;  /* 0x0000000010c67221 */ /* 0x000fca0000010000 */
[C---:B------:R-:W-:Y:S01]  /*f7d0*/  HMMA.16816.F32 R56, R124.reuse, R64, R56 ;  /* 0x000000407c38723c */ /* 0x040fe20000001838 */
[----:B------:R2:W-:Y:S07]  /*f7e0*/  STL [R1+0x18], R246 ;  /* 0x000018f601007387 */ /* 0x0005ee0000100800 */
[-C--:B------:R-:W-:Y:S01]  /*f7f0*/  HMMA.16816.F32 R60, R124, R66.reuse, R60 ;  /* 0x000000427c3c723c */ /* 0x080fe2000000183c */
[----:B------:R2:W-:Y:S07]  /*f800*/  STL [R1+0x1c], R198 ;  /* 0x00001cc601007387 */ /* 0x0005ee0000100800 */
[----:B------:R-:W-:Y:S07]  /*f810*/  HMMA.16816.F32 R64, R128, R66, R236 ;  /* 0x000000428040723c */ /* 0x000fee00000018ec */
[----:B------:R-:W-:-:S05]  /*f820*/  FADD.FTZ R239, R3, R14 ;  /* 0x0000000e03ef7221 */ /* 0x000fca0000010000 */
[----:B------:R2:W-:Y:S01]  /*f830*/  STL [R1+0x20], R239 ;  /* 0x000020ef01007387 */ /* 0x0005e20000100800 */
[----:B------:R-:W-:Y:S01]  /*f840*/  FADD.FTZ R252, R27, R252 ;  /* 0x000000fc1bfc7221 */ /* 0x000fe20000010000 */
[----:B-1----:R-:W-:Y:S03]  /*f850*/  HMMA.16816.F32 R72, R124, R80, R72 ;  /* 0x000000507c48723c */ /* 0x002fe60000001848 */
[----:B------:R-:W-:-:S05]  /*f860*/  FADD.FTZ R252, R28, R252 ;  /* 0x000000fc1cfc7221 */ /* 0x000fca0000010000 */
[----:B------:R-:W-:Y:S01]  /*f870*/  HMMA.16816.F32 R76, R124, R82, R76 ;  /* 0x000000527c4c723c */ /* 0x000fe2000000184c */
[----:B------:R-:W-:-:S07]  /*f880*/  FADD.FTZ R252, R29, R252 ;  /* 0x000000fc1dfc7221 */ /* 0x000fce0000010000 */
[----:B------:R-:W-:Y:S01]  /*f890*/  HMMA.16816.F32 R88, R124, R96, R88 ;  /* 0x000000607c58723c */ /* 0x000fe20000001858 */
[----:B------:R-:W-:-:S07]  /*f8a0*/  FADD.FTZ R252, R30, R252 ;  /* 0x000000fc1efc7221 */ /* 0x000fce0000010000 */
[----:B------:R-:W-:Y:S01]  /*f8b0*/  HMMA.16816.F32 R92, R124, R98, R92 ;  /* 0x000000627c5c723c */ /* 0x000fe2000000185c */
[----:B------:R-:W-:-:S07]  /*f8c0*/  IMAD.MOV.U32 R135, RZ, RZ, R190 ;  /* 0x000000ffff877224 */ /* 0x000fce00078e00be */
[----:B------:R-:W-:Y:S01]  /*f8d0*/  HMMA.16816.F32 R104, R124, R112, R104 ;  /* 0x000000707c68723c */ /* 0x000fe20000001868 */
[----:B------:R-:W-:-:S07]  /*f8e0*/  IMAD.MOV.U32 R136, RZ, RZ, R191 ;  /* 0x000000ffff887224 */ /* 0x000fce00078e00bf */
[----:B------:R-:W-:Y:S01]  /*f8f0*/  HMMA.16816.F32 R108, R124, R114, R108 ;  /* 0x000000727c6c723c */ /* 0x000fe2000000186c */
[----:B------:R-:W-:-:S07]  /*f900*/  IMAD.MOV.U32 R137, RZ, RZ, R188 ;  /* 0x000000ffff897224 */ /* 0x000fce00078e00bc */
[----:B------:R-:W-:Y:S01]  /*f910*/  HMMA.16816.F32 R124, R124, R6, R68 ;  /* 0x000000067c7c723c */ /* 0x000fe20000001844 */
[----:B------:R-:W-:-:S07]  /*f920*/  IMAD.MOV.U32 R134, RZ, RZ, R189 ;  /* 0x000000ffff867224 */ /* 0x000fce00078e00bd */
        /* <DEDUP_REMOVED lines=8> */
[----:B--2---:R-:W2:Y:S01]  /*f9b0*/  LDL.64 R138, [R1+0x78] ;  /* 0x00007800018a7983 */ /* 0x004ea20000100a00 */
[----:B------:R-:W-:Y:S01]  /*f9c0*/  UIADD3 UR4, UR30, -0x2, URZ ;  /* 0xfffffffe1e047890 */ /* 0x000fe2000fffe03f */
[----:B------:R-:W-:-:S04]  /*f9d0*/  DEPBAR.LE SB0, 0x0 ;  /* 0x000080000000791a */ /* 0x000fc80000000000 */
[----:B------:R-:W-:Y:S01]  /*f9e0*/  BAR.SYNC.DEFER_BLOCKING 0x0 ;  /* 0x0000000000007b1d */ /* 0x000fe20000010000 */
[----:B------:R-:W-:Y:S01]  /*f9f0*/  IMAD.U32 R0, RZ, RZ, UR4 ;  /* 0x00000004ff007e24 */ /* 0x000fe2000f8e00ff */
[----:B------:R-:W-:Y:S01]  /*fa00*/  IADD3 R4, P1, R196, -UR31, RZ ;  /* 0x8000001fc4047c10 */ /* 0x000fe2000ff3e0ff */
[----:B------:R-:W-:-:S03]  /*fa10*/  UIADD3 UR25, UR30, -0x5, URZ ;  /* 0xfffffffb1e197890 */ /* 0x000fc6000fffe03f */
[----:B------:R-:W-:Y:S01]  /*fa20*/  ULDC UR4, c[0x0][0x1a0] ;  /* 0x0000680000047ab9 */ /* 0x000fe20000000800 */
[----:B------:R-:W-:Y:S01]  /*fa30*/  IADD3.X R5, R197, ~UR32, RZ, P1, !PT ;  /* 0x80000020c5057c10 */ /* 0x000fe20008ffe4ff */
[----:B------:R-:W-:Y:S02]  /*fa40*/  USHF.L.U32 UR4, UR4, 0x6, URZ ;  /* 0x0000000604047899 */ /* 0x000fe4000800063f */
[----:B------:R-:W-:Y:S02]  /*fa50*/  UISETP.GT.AND UP0, UPT, UR25, UR19, UPT ;  /* 0x000000131900728c */ /* 0x000fe4000bf04270 */
[----:B------:R-:W-:Y:S01]  /*fa60*/  UIADD3 UR4, -UR4, 0x80, URZ ;  /* 0x0000008004047890 */ /* 0x000fe2000fffe13f */
        /* <DEDUP_REMOVED lines=10> */
[C---:B------:R-:W-:Y:S02]  /*fb10*/  IADD3.X R9, R245.reuse, ~UR32, RZ, P3, !PT ;  /* 0x80000020f5097c10 */ /* 0x040fe40009ffe4ff */
        /* <DEDUP_REMOVED lines=9> */
[----:B------:R-:W4:Y:S04]  /*fbb0*/  LDSM.16.M88.4 R12, [R202+0x2000] ;  /* 0x00200000ca0c783b */ /* 0x000f280000000200 */
[----:B------:R-:W5:Y:S04]  /*fbc0*/  LDSM.16.M88.4 R28, [R200+0x8800] ;  /* 0x00880000c81c783b */ /* 0x000f680000000200 */
[----:B------:R-:W3:Y:S04]  /*fbd0*/  LDSM.16.M88.4 R16, [R202] ;  /* 0x00000000ca10783b */ /* 0x000ee80000000200 */
[----:B------:R-:W-:Y:S04]  /*fbe0*/  LDSM.16.M88.4 R20, [R214] ;  /* 0x00000000d614783b */ /* 0x000fe80000000200 */
[----:B--2---:R-:W2:Y:S04]  /*fbf0*/  LDSM.16.M88.4 R4, [R204+0x2000] ;  /* 0x00200000cc04783b */ /* 0x004ea80000000200 */
[----:B-1----:R-:W1:Y:S04]  /*fc00*/  LDSM.16.M88.4 R8, [R204] ;  /* 0x00000000cc08783b */ /* 0x002e680000000200 */
[----:B------:R-:W1:Y:S04]  /*fc10*/  LDSM.16.M88.4 R24, [R211] ;  /* 0x00000000d318783b */ /* 0x000e680000000200 */
[----:B------:R-:W0:Y:S01]  /*fc20*/  LDGDEPBAR ;  /* 0x00000000000079af */ /* 0x000e220000000000 */
[C---:B----4-:R-:W-:Y:S08]  /*fc30*/  HMMA.16816.F32 R180, R12.reuse, R32, RZ ;  /* 0x000000200cb4723c */ /* 0x050ff000000018ff */
[C---:B-----5:R-:W-:Y:S08]  /*fc40*/  HMMA.16816.F32 R172, R12.reuse, R28, RZ ;  /* 0x0000001c0cac723c */ /* 0x060ff000000018ff */
[C---:B------:R-:W-:Y:S08]  /*fc50*/  HMMA.16816.F32 R176, R12.reuse, R34, RZ ;  /* 0x000000220cb0723c */ /* 0x040ff000000018ff */
[----:B------:R-:W-:Y:S08]  /*fc60*/  HMMA.16816.F32 R136, R12, R30, RZ ;  /* 0x0000001e0c88723c */ /* 0x000ff000000018ff */
[C---:B---3--:R-:W-:Y:S08]  /*fc70*/  HMMA.16816.F32 R132, R16.reuse, R32, RZ ;  /* 0x000000201084723c */ /* 0x048ff000000018ff */
[C---:B------:R-:W-:Y:S08]  /*fc80*/  HMMA.16816.F32 R184, R16.reuse, R34, RZ ;  /* 0x0000002210b8723c */ /* 0x040ff000000018ff */
[C---:B------:R-:W-:Y:S08]  /*fc90*/  HMMA.16816.F32 R12, R16.reuse, R28, RZ ;  /* 0x0000001c100c723c */ /* 0x040ff000000018ff */
[----:B------:R-:W-:Y:S08]  /*fca0*/  HMMA.16816.F32 R16, R16, R30, RZ ;  /* 0x0000001e1010723c */ /* 0x000ff000000018ff */
[C---:B--2---:R-:W-:Y:S08]  /*fcb0*/  HMMA.16816.F32 R28, R4.reuse, R20, R172 ;  /* 0x00000014041c723c */ /* 0x044ff000000018ac */
[----:B------:R-:W-:Y:S08]  /*fcc0*/  HMMA.16816.F32 R136, R4, R22, R136 ;  /* 0x000000160488723c */ /* 0x000ff00000001888 */
[----:B-1----:R-:W-:Y:S01]  /*fcd0*/  HMMA.16816.F32 R32, R8, R20, R12 ;  /* 0x000000140820723c */ /* 0x002fe2000000180c */
[----:B------:R-:W-:Y:S07]  /*fce0*/  LDSM.16.M88.4 R12, [R208+0x8800] ;  /* 0x00880000d00c783b */ /* 0x000fee0000000200 */
[C---:B------:R-:W-:Y:S08]  /*fcf0*/  HMMA.16816.F32 R180, R4.reuse, R24, R180 ;  /* 0x0000001804b4723c */ /* 0x040ff000000018b4 */
[----:B------:R-:W-:Y:S01]  /*fd00*/  HMMA.16816.F32 R172, R4, R26, R176 ;  /* 0x0000001a04ac723c */ /* 0x000fe200000018b0 */
[----:B------:R-:W1:Y:S07]  /*fd10*/  LDSM.16.M88.4 R4, [R210+0x2000] ;  /* 0x00200000d204783b */ /* 0x000e6e0000000200 */
[C---:B------:R-:W-:Y:S01]  /*fd20*/  HMMA.16816.F32 R20, R8.reuse, R22, R16 ;  /* 0x000000160814723c */ /* 0x040fe20000001810 */
[----:B------:R-:W2:Y:S07]  /*fd30*/  LDSM.16.M88.4 R16, [R208+0x8000] ;  /* 0x00800000d010783b */ /* 0x000eae0000000200 */
[C---:B------:R-:W-:Y:S08]  /*fd40*/  HMMA.16816.F32 R132, R8.reuse, R24, R132 ;  /* 0x000000180884723c */ /* 0x040ff00000001884 */
[----:B------:R-:W-:Y:S01]  /*fd50*/  HMMA.16816.F32 R24, R8, R26, R184 ;  /* 0x0000001a0818723c */ /* 0x000fe200000018b8 */
[----:B------:R-:W3:Y:S07]  /*fd60*/  LDSM.16.M88.4 R8, [R210] ;  /* 0x00000000d208783b */ /* 0x000eee0000000200 */
[C---:B-1----:R-:W-:Y:S08]  /*fd70*/  HMMA.16816.F32 R136, R4.reuse, R14, R136 ;  /* 0x0000000e0488723c */ /* 0x042ff00000001888 */
[C---:B--2---:R-:W-:Y:S08]  /*fd80*/  HMMA.16816.F32 R176, R4.reuse, R16, R180 ;  /* 0x0000001004b0723c */ /* 0x044ff000000018b4 */
[----:B------:R-:W-:Y:S08]  /*fd90*/  HMMA.16816.F32 R180, R4, R12, R28 ;  /* 0x0000000c04b4723c */ /* 0x000ff0000000181c */
[-C--:B---3--:R-:W-:Y:S08]  /*fda0*/  HMMA.16816.F32 R28, R8, R18.reuse, R24 ;  /* 0x00000012081c723c */ /* 0x088ff00000001818 */
        /* <DEDUP_REMOVED lines=55> */
[----:B------:R-:W3:Y:S01]  /*10120*/  LDSM.16.M88.4 R8, [R209+0x4000] ;  /* 0x00400000d108783b */ /* 0x000ee20000000200 */
[----:B------:R-:W-:-:S04]  /*10130*/  DEPBAR.LE SB0, 0x0 ;  /* 0x000080000000791a */ /* 0x000fc80000000000 */
[C---:B-1----:R-:W-:Y:S08]  /*10140*/  HMMA.16816.F32 R184, R4.reuse, R18, R172 ;  /* 0x0000001204b8723c */ /* 0x042ff000000018ac */
[C---:B------:R-:W-:Y:S08]  /*10150*/  HMMA.16816.F32 R176, R4.reuse, R16, R176 ;  /* 0x0000001004b0723c */ /* 0x040ff000000018b0 */
[----:B--2---:R-:W-:Y:S08]  /*10160*/  HMMA.16816.F32 R172, R4, R14, R132 ;  /* 0x0000000e04ac723c */ /* 0x004ff00000001884 */
[C---:B---3--:R-:W-:Y:S08]  /*10170*/  HMMA.16816.F32 R132, R8.reuse, R16, R32 ;  /* 0x000000100884723c */ /* 0x048ff00000001820 */
[----:B------:R-:W-:Y:S08]  /*10180*/  HMMA.16816.F32 R32, R8, R18, R28 ;  /* 0x000000120820723c */ /* 0x000ff0000000181c */
[-C--:B------:R-:W-:Y:S08]  /*10190*/  HMMA.16816.F32 R180, R4, R12.reuse, R136 ;  /* 0x0000000c04b4723c */ /* 0x080ff00000001888 */
        /* <DEDUP_REMOVED lines=30> */
.L_x_1863:
[----:B-1----:R-:W2:Y:S04]  /*10380*/  LDL R2, [R1+0x8c] ;  /* 0x00008c0001027983 */ /* 0x002ea80000100800 */
[----:B------:R-:W3:Y:S04]  /*10390*/  LDL R3, [R1+0x64] ;  /* 0x0000640001037983 */ /* 0x000ee80000100800 */
[----:B------:R-:W4:Y:S04]  /*103a0*/  LDL.LU.64 R16, [R1+0x10] ;  /* 0x0000100001107983 */ /* 0x000f280000300a00 */
[----:B------:R-:W5:Y:S04]  /*103b0*/  LDL.LU.64 R12, [R1+0x68] ;  /* 0x00006800010c7983 */ /* 0x000f680000300a00 */
[----:B------:R-:W5:Y:S01]  /*103c0*/  LDL.LU.64 R10, [R1+0x28] ;  /* 0x00002800010a7983 */ /* 0x000f620000300a00 */
[----:B------:R-:W-:-:S03]  /*103d0*/  IMAD.U32 R0, RZ, RZ, UR29 ;  /* 0x0000001dff007e24 */ /* 0x000fc6000f8e00ff */
[----:B------:R-:W1:Y:S02]  /*103e0*/  S2R R5, SR_TID.X ;  /* 0x0000000000057919 */ /* 0x000e640000002100 */
[----:B-1----:R-:W-:-:S05]  /*103f0*/  IMAD.SHL.U32 R5, R5, 0x2, RZ ;  /* 0x0000000205057824 */ /* 0x002fca00078e00ff */
[----:B------:R-:W-:Y:S01]  /*10400*/  LOP3.LUT R5, R5, 0x6, RZ, 0xc0, !PT ;  /* 0x0000000605057812 */ /* 0x000fe200078ec0ff */
[----:B--2---:R-:W-:-:S04]  /*10410*/  IMAD.WIDE.U32 R6, R2, -0x326172a9, RZ ;  /* 0xcd9e8d5702067825 */ /* 0x004fc800078e00ff */
[----:B------:R-:W-:Y:S01]  /*10420*/  IMAD.U32 R2, RZ, RZ, UR25 ;  /* 0x00000019ff027e24 */ /* 0x000fe2000f8e00ff */
[----:B---3--:R-:W-:Y:S02]  /*10430*/  LOP3.LUT R3, R7, R3, RZ, 0x3c, !PT ;  /* 0x0000000307037212 */ /* 0x008fe400078e3cff */
[----:B----4-:R-:W-:Y:S01]  /*10440*/  LOP3.LUT R4, R17, UR25, R0, 0x96, !PT ;  /* 0x0000001911047c12 */ /* 0x010fe2000f8e9600 */
[----:B------:R-:W-:Y:S02]  /*10450*/  IMAD R0, R2, 0x20, R5 ;  /* 0x0000002002007824 */ /* 0x000fe400078e0205 */
[----:B------:R-:W-:-:S03]  /*10460*/  IMAD.WIDE.U32 R8, R3, -0x2daee0ad, RZ ;  /* 0xd2511f5303087825 */ /* 0x000fc600078e00ff */
[C---:B------:R-:W-:Y:S01]  /*10470*/  ISETP.GE.AND P4, PT, R0.reuse, R223, PT ;  /* 0x000000df0000720c */ /* 0x040fe20003f86270 */
[----:B-----5:R-:W-:Y:S01]  /*10480*/  IMAD.MOV.U32 R26, RZ, RZ, R12 ;  /* 0x000000ffff1a7224 */ /* 0x020fe200078e000c */
[C---:B------:R-:W-:Y:S01]  /*10490*/  IADD3 R2, R0.reuse, 0x1, RZ ;  /* 0x0000000100027810 */ /* 0x040fe20007ffe0ff */
[----:B------:R-:W-:Y:S01]  /*104a0*/  IMAD.MOV.U32 R139, RZ, RZ, R11 ;  /* 0x000000ffff8b7224 */ /* 0x000fe200078e000b */
[C---:B------:R-:W-:Y:S01]  /*104b0*/  ISETP.LT.OR P4, PT, R0.reuse, R219, P4 ;  /* 0x000000db0000720c */ /* 0x040fe20002781670 */
[----:B------:R-:W-:Y:S01]  /*104c0*/  IMAD.MOV.U32 R138, RZ, RZ, R10 ;  /* 0x000000ffff8a7224 */ /* 0x000fe200078e000a */
[----:B------:R-:W-:Y:S01]  /*104d0*/  IADD3 R3, R0, 0x8, RZ ;  /* 0x0000000800037810 */ /* 0x000fe20007ffe0ff */
[----:B------:R-:W-:Y:S01]  /*104e0*/  IMAD.WIDE.U32 R136, R4, -0x326172a9, RZ ;  /* 0xcd9e8d5704887825 */ /* 0x000fe200078e00ff */
[----:B------:R-:W-:Y:S02]  /*104f0*/  LOP3.LUT R7, R9, UR15, R16, 0x96, !PT ;  /* 0x0000000f09077c12 */ /* 0x000fe4000f8e9610 */
[----:B------:R-:W-:Y:S01]  /*10500*/  FSEL R9, R132, -INF , !P4 ;  /* 0xff80000084097808 */ /* 0x000fe20006000000 */
[----:B------:R-:W-:Y:S01]  /*10510*/  IMAD.MOV.U32 R27, RZ, RZ, R13 ;  /* 0x000000ffff1b7224 */ /* 0x000fe200078e000d */
[C---:B------:R-:W-:Y:S01]  /*10520*/  ISETP.GE.AND P3, PT, R2.reuse, R223, PT ;  /* 0x000000df0200720c */ /* 0x040fe20003f66270 */
[----:B------:R-:W-:Y:S01]  /*10530*/  IMAD.MOV.U32 R192, RZ, RZ, R26 ;  /* 0x000000ffffc07224 */ /* 0x000fe200078e001a */
[C---:B------:R-:W-:Y:S01]  /*10540*/  ISETP.GE.AND P0, PT, R2.reuse, R222, PT ;  /* 0x000000de0200720c */ /* 0x040fe20003f06270 */
[----:B------:R-:W-:Y:S01]  /*10550*/  IMAD.MOV.U32 R193, RZ, RZ, R27 ;  /* 0x000000ffffc17224 */ /* 0x000fe200078e001b */
[----:B------:R-:W-:-:S02]  /*10560*/  ISETP.GE.AND P2, PT, R2, R221, PT ;  /* 0x000000dd0200720c */ /* 0x000fc40003f46270 */
[----:B------:R-:W-:Y:S02]  /*10570*/  ISETP.GE.AND P6, PT, R2, R220, PT ;  /* 0x000000dc0200720c */ /* 0x000fe40003fc6270 */
[----:B------:R-:W-:Y:S02]  /*10580*/  ISETP.GE.AND P4, PT, R3, R223, PT ;  /* 0x000000df0300720c */ /* 0x000fe40003f86270 */
[----:B------:R-:W-:Y:S02]  /*10590*/  ISETP.GE.AND P1, PT, R0, R222, PT ;  /* 0x000000de0000720c */ /* 0x000fe40003f26270 */
[C---:B------:R-:W-:Y:S02]  /*105a0*/  ISETP.LT.OR P3, PT, R2.reuse, R219, P3 ;  /* 0x000000db0200720c */ /* 0x040fe40001f61670 */
[C---:B------:R-:W-:Y:S02]  /*105b0*/  ISETP.LT.OR P0, PT, R2.reuse, R218, P0 ;  /* 0x000000da0200720c */ /* 0x040fe40000701670 */
[----:B------:R-:W-:-:S02]  /*105c0*/  ISETP.LT.OR P2, PT, R2, R217, P2 ;  /* 0x000000d90200720c */ /* 0x000fc40001741670 */
[----:B------:R-:W-:Y:S02]  /*105d0*/  ISETP.LT.OR P6, PT, R2, R216, P6 ;  /* 0x000000d80200720c */ /* 0x000fe400037c1670 */
[----:B------:R-:W-:Y:S02]  /*105e0*/  ISETP.LT.OR P4, PT, R3, R219, P4 ;  /* 0x000000db0300720c */ /* 0x000fe40002781670 */
[C---:B------:R-:W-:Y:S02]  /*105f0*/  IADD3 R2, R0.reuse, 0x9, RZ ;  /* 0x0000000900027810 */ /* 0x040fe40007ffe0ff */
[----:B------:R-:W-:Y:S02]  /*10600*/  ISETP.LT.OR P1, PT, R0, R218, P1 ;  /* 0x000000da0000720c */ /* 0x000fe40000f21670 */
[----:B------:R-:W-:Y:S02]  /*10610*/  FSEL R17, R135, -INF , !P0 ;  /* 0xff80000087117808 */ /* 0x000fe40004000000 */
[----:B------:R-:W-:-:S02]  /*10620*/  FSEL R12, R32, -INF , !P4 ;  /* 0xff800000200c7808 */ /* 0x000fc40006000000 */
[----:B------:R-:W-:Y:S02]  /*10630*/  ISETP.GE.AND P0, PT, R2, R222, PT ;  /* 0x000000de0200720c */ /* 0x000fe40003f06270 */
[----:B------:R-:W-:Y:S02]  /*10640*/  ISETP.GE.AND P4, PT, R0, R220, PT ;  /* 0x000000dc0000720c */ /* 0x000fe40003f86270 */
[----:B------:R-:W-:Y:S02]  /*10650*/  FSEL R11, R133, -INF , !P3 ;  /* 0xff800000850b7808 */ /* 0x000fe40005800000 */
[----:B------:R-:W-:Y:S02]  /*10660*/  ISETP.GE.AND P3, PT, R2, R223, PT ;  /* 0x000000df0200720c */ /* 0x000fe40003f66270 */
[----:B------:R-:W-:Y:S02]  /*10670*/  FSEL R10, R134, -INF , !P1 ;  /* 0xff800000860a7808 */ /* 0x000fe40004800000 */
[----:B------:R-:W-:-:S02]  /*10680*/  ISETP.GE.AND P1, PT, R3, R222, PT ;  /* 0x000000de0300720c */ /* 0x000fc40003f26270 */
[----:B------:R-:W-:Y:S02]  /*10690*/  ISETP.LT.OR P0, PT, R2, R218, P0 ;  /* 0x000000da0200720c */ /* 0x000fe40000701670 */
[C---:B------:R-:W-:Y:S02]  /*106a0*/  ISETP.LT.OR P4, PT, R0.reuse, R216, P4 ;  /* 0x000000d80000720c */ /* 0x040fe40002781670 */
[C---:B------:R-:W-:Y:S02]  /*106b0*/  IADD3 R5, R0.reuse, 0x10, RZ ;  /* 0x0000001000057810 */ /* 0x040fe40007ffe0ff */
[----:B------:R-:W-:Y:S02]  /*106c0*/  IADD3 R4, R0, 0x11, RZ ;  /* 0x0000001100047810 */ /* 0x000fe40007ffe0ff */
[----:B------:R-:W-:Y:S02]  /*106d0*/  ISETP.LT.OR P3, PT, R2, R219, P3 ;  /* 0x000000db0200720c */ /* 0x000fe40001f61670 */
[----:B------:R-:W-:-:S02]  /*106e0*/  ISETP.LT.OR P1, PT, R3, R218, P1 ;  /* 0x000000da0300720c */ /* 0x000fc40000f21670 */
[----:B------:R-:W-:Y:S02]  /*106f0*/  FSEL R24, R35, -INF , !P0 ;  /* 0xff80000023187808 */ /* 0x000fe40004000000 */
[----:B------:R-:W-:Y:S02]  /*10700*/  FSEL R32, R178, -INF , !P4 ;  /* 0xff800000b2207808 */ /* 0x000fe40006000000 */
[-C--:B------:R-:W-:Y:S02]  /*10710*/  ISETP.GE.AND P0, PT, R5, R223.reuse, PT ;  /* 0x000000df0500720c */ /* 0x080fe40003f06270 */
[----:B------:R-:W-:Y:S02]  /*10720*/  ISETP.GE.AND P4, PT, R4, R223, PT ;  /* 0x000000df0400720c */ /* 0x000fe40003f86270 */
[----:B------:R-:W-:Y:S02]  /*10730*/  FSEL R13, R33, -INF , !P3 ;  /* 0xff800000210d7808 */ /* 0x000fe40005800000 */
[----:B------:R-:W-:-:S02]  /*10740*/  ISETP.GE.AND P3, PT, R0, R221, PT ;  /* 0x000000dd0000720c */ /* 0x000fc40003f66270 */
[----:B------:R-:W-:Y:S02]  /*10750*/  FSEL R18, R34, -INF , !P1 ;  /* 0xff80000022127808 */ /* 0x000fe40004800000 */
[----:B------:R-:W-:Y:S02]  /*10760*/  ISETP.GE.AND P1, PT, R3, R221, PT ;  /* 0x000000dd0300720c */ /* 0x000fe40003f26270 */
[-C--:B------:R-:W-:Y:S02]  /*10770*/  ISETP.LT.OR P0, PT, R5, R219.reuse, P0 ;  /* 0x000000db0500720c */ /* 0x080fe40000701670 */
[----:B------:R-:W-:Y:S02]  /*10780*/  ISETP.LT.OR P4, PT, R4, R219, P4 ;  /* 0x000000db0400720c */ /* 0x000fe40002781670 */
[----:B------:R-:W-:Y:S02]  /*10790*/  ISETP.LT.OR P3, PT, R0, R217, P3 ;  /* 0x000000d90000720c */ /* 0x000fe40001f61670 */
[----:B------:R-:W-:-:S02]  /*107a0*/  FSEL R232, R28, -INF , !P0 ;  /* 0xff8000001ce87808 */ /* 0x000fc40004000000 */
[----:B------:R-:W-:Y:S02]  /*107b0*/  FSEL R231, R29, -INF , !P4 ;  /* 0xff8000001de77808 */ /* 0x000fe40006000000 */
[----:B------:R-:W-:Y:S02]  /*107c0*/  ISETP.LT.OR P1, PT, R3, R217, P1 ;  /* 0x000000d90300720c */ /* 0x000fe40000f21670 */
[----:B------:R-:W-:Y:S02]  /*107d0*/  FSEL R25, R177, -INF , !P2 ;  /* 0xff800000b1197808 */ /* 0x000fe40005000000 */
[CC--:B------:R-:W-:Y:S02]  /*107e0*/  ISETP.GE.AND P0, PT, R2.reuse, R221.reuse, PT ;  /* 0x000000dd0200720c */ /* 0x0c0fe40003f06270 */
[----:B------:R-:W-:Y:S02]  /*107f0*/  ISETP.GE.AND P4, PT, R2, R220, PT ;  /* 0x000000dc0200720c */ /* 0x000fe40003f86270 */
[----:B------:R-:W-:-:S02]  /*10800*/  ISETP.GE.AND P2, PT, R5, R221, PT ;  /* 0x000000dd0500720c */ /* 0x000fc40003f46270 */
[----:B------:R-:W-:Y:S02]  /*10810*/  FSEL R19, R176, -INF , !P3 ;  /* 0xff800000b0137808 */ /* 0x000fe40005800000 */
[C---:B------:R-:W-:Y:S02]  /*10820*/  ISETP.GE.AND P3, PT, R5.reuse, R222, PT ;  /* 0x000000de0500720c */ /* 0x040fe40003f66270 */
[----:B------:R-:W-:Y:S02]  /*10830*/  FSEL R26, R184, -INF , !P1 ;  /* 0xff800000b81a7808 */ /* 0x000fe40004800000 */
[CC--:B------:R-:W-:Y:S02]  /*10840*/  ISETP.LT.OR P0, PT, R2.reuse, R217.reuse, P0 ;  /* 0x000000d90200720c */ /* 0x0c0fe40000701670 */
[----:B------:R-:W-:Y:S02]  /*10850*/  ISETP.LT.OR P4, PT, R2, R216, P4 ;  /* 0x000000d80200720c */ /* 0x000fe40002781670 */
[----:B------:R-:W-:-:S02]  /*10860*/  ISETP.LT.OR P1, PT, R5, R217, P2 ;  /* 0x000000d90500720c */ /* 0x000fc40001721670 */
[----:B------:R-:W-:Y:S02]  /*10870*/  IADD3 R2, R0, 0x18, RZ ;  /* 0x0000001800027810 */ /* 0x000fe40007ffe0ff */
[----:B------:R-:W-:Y:S02]  /*10880*/  ISETP.LT.OR P3, PT, R5, R218, P3 ;  /* 0x000000da0500720c */ /* 0x000fe40001f61670 */
[----:B------:R-:W-:Y:S02]  /*10890*/  FSEL R235, R180, -INF , !P1 ;  /* 0xff800000b4eb7808 */ /* 0x000fe40004800000 */
[-C--:B------:R-:W-:Y:S02]  /*108a0*/  ISETP.GE.AND P1, PT, R2, R222.reuse, PT ;  /* 0x000000de0200720c */ /* 0x080fe40003f26270 */
[----:B------:R-:W-:Y:S02]  /*108b0*/  FSEL R234, R30, -INF , !P3 ;  /* 0xff8000001eea7808 */ /* 0x000fe40005800000 */
[----:B------:R-:W-:-:S02]  /*108c0*/  ISETP.GE.AND P3, PT, R4, R222, PT ;  /* 0x000000de0400720c */ /* 0x000fc40003f66270 */
[----:B------:R-:W-:Y:S02]  /*108d0*/  IADD3 R0, R0, 0x19, RZ ;  /* 0x0000001900007810 */ /* 0x000fe40007ffe0ff */
[----:B------:R-:W-:Y:S02]  /*108e0*/  FSEL R27, R185, -INF , !P0 ;  /* 0xff800000b91b7808 */ /* 0x000fe40004000000 */
[CC--:B------:R-:W-:Y:S02]  /*108f0*/  ISETP.GE.AND P0, PT, R2.reuse, R223.reuse, PT ;  /* 0x000000df0200720c */ /* 0x0c0fe40003f06270 */
[-C--:B------:R-:W-:Y:S02]  /*10900*/  ISETP.LT.OR P1, PT, R2, R218.reuse, P1 ;  /* 0x000000da0200720c */ /* 0x080fe40000f21670 */
[----:B------:R-:W-:Y:S02]  /*10910*/  ISETP.LT.OR P3, PT, R4, R218, P3 ;  /* 0x000000da0400720c */ /* 0x000fe40001f61670 */
[----:B------:R-:W-:-:S02]  /*10920*/  ISETP.GE.AND P2, PT, R0, R223, PT ;  /* 0x000000df0000720c */ /* 0x000fc40003f46270 */
[-C--:B------:R-:W-:Y:S02]  /*10930*/  ISETP.LT.OR P0, PT, R2, R219.reuse, P0 ;  /* 0x000000db0200720c */ /* 0x080fe40000701670 */
[----:B------:R-:W-:Y:S02]  /*10940*/  FSEL R228, R22, -INF , !P1 ;  /* 0xff80000016e47808 */ /* 0x000fe40004800000 */
[C---:B------:R-:W-:Y:S02]  /*10950*/  ISETP.GE.AND P1, PT, R0.reuse, R222, PT ;  /* 0x000000de0000720c */ /* 0x040fe40003f26270 */
[----:B------:R-:W-:Y:S02]  /*10960*/  ISETP.GE.AND P5, PT, R3, R220, PT ;  /* 0x000000dc0300720c */ /* 0x000fe40003fa6270 */
[----:B------:R-:W-:Y:S02]  /*10970*/  FSEL R233, R31, -INF , !P3 ;  /* 0xff8000001fe97808 */ /* 0x000fe40005800000 */
[----:B------:R-:W-:-:S02]  /*10980*/  ISETP.LT.OR P2, PT, R0, R219, P2 ;  /* 0x000000db0000720c */ /* 0x000fc40001741670 */
[-C--:B------:R-:W-:Y:S02]  /*10990*/  ISETP.GE.AND P3, PT, R4, R221.reuse, PT ;  /* 0x000000dd0400720c */ /* 0x080fe40003f66270 */
[----:B------:R-:W-:Y:S02]  /*109a0*/  FSEL R224, R20, -INF , !P0 ;  /* 0xff80000014e07808 */ /* 0x000fe40004000000 */
[----:B------:R-:W-:Y:S02]  /*109b0*/  ISETP.GE.AND P0, PT, R2, R221, PT ;  /* 0x000000dd0200720c */ /* 0x000fe40003f06270 */
[----:B------:R-:W-:Y:S02]  /*109c0*/  ISETP.LT.OR P1, PT, R0, R218, P1 ;  /* 0x000000da0000720c */ /* 0x000fe40000f21670 */
[----:B------:R-:W-:Y:S01]  /*109d0*/  ISETP.LT.OR P5, PT, R3, R216, P5 ;  /* 0x000000d80300720c */ /* 0x000fe20002fa1670 */
[----:B------:R-:W-:Y:S01]  /*109e0*/  IMAD R3, R247, -0x326172a9, RZ ;  /* 0xcd9e8d57f7037824 */ /* 0x000fe200078e02ff */
[----:B------:R-:W-:-:S02]  /*109f0*/  FSEL R33, R21, -INF , !P2 ;  /* 0xff80000015217808 */ /* 0x000fc40005000000 */
[CC--:B------:R-:W-:Y:S02]  /*10a00*/  ISETP.LT.OR P3, PT, R4.reuse, R217.reuse, P3 ;  /* 0x000000d90400720c */ /* 0x0c0fe40001f61670 */
[-C--:B------:R-:W-:Y:S02]  /*10a10*/  ISETP.GE.AND P2, PT, R4, R220.reuse, PT ;  /* 0x000000dc0400720c */ /* 0x080fe40003f46270 */
[C---:B------:R-:W-:Y:S02]  /*10a20*/  ISETP.LT.OR P0, PT, R2.reuse, R217, P0 ;  /* 0x000000d90200720c */ /* 0x040fe40000701670 */
[----:B------:R-:W-:Y:S02]  /*10a30*/  FSEL R230, R23, -INF , !P1 ;  /* 0xff80000017e67808 */ /* 0x000fe40004800000 */
[----:B------:R-:W-:Y:S02]  /*10a40*/  ISETP.GE.AND P1, PT, R2, R220, PT ;  /* 0x000000dc0200720c */ /* 0x000fe40003f26270 */
[----:B------:R-:W-:-:S02]  /*10a50*/  FSEL R237, R181, -INF , !P3 ;  /* 0xff800000b5ed7808 */ /* 0x000fc40005800000 */
[----:B------:R-:W-:Y:S02]  /*10a60*/  ISETP.LT.OR P2, PT, R4, R216, P2 ;  /* 0x000000d80400720c */ /* 0x000fe40001741670 */
[----:B------:R-:W-:Y:S02]  /*10a70*/  ISETP.GE.AND P3, PT, R5, R220, PT ;  /* 0x000000dc0500720c */ /* 0x000fe40003f66270 */
[----:B------:R-:W-:Y:S02]  /*10a80*/  LOP3.LUT R3, R137, UR16, R3, 0x96, !PT ;  /* 0x0000001089037c12 */ /* 0x000fe4000f8e9603 */
[----:B------:R-:W-:Y:S02]  /*10a90*/  FSEL R236, R172, -INF , !P0 ;  /* 0xff800000acec7808 */ /* 0x000fe40004000000 */
[----:B------:R-:W-:Y:S01]  /*10aa0*/  LOP3.LUT R4, R139, UR14, R136, 0x96, !PT ;  /* 0x0000000e8b047c12 */ /* 0x000fe2000f8e9688 */
[----:B------:R-:W-:Y:S01]  /*10ab0*/  IMAD.WIDE.U32 R20, R3, -0x2daee0ad, RZ ;  /* 0xd2511f5303147825 */ /* 0x000fe200078e00ff */
[----:B------:R-:W-:-:S02]  /*10ac0*/  ISETP.GE.AND P0, PT, R0, R221, PT ;  /* 0x000000dd0000720c */ /* 0x000fc40003f06270 */
[-C--:B------:R-:W-:Y:S02]  /*10ad0*/  ISETP.LT.OR P1, PT, R2, R216.reuse, P1 ;  /* 0x000000d80200720c */ /* 0x080fe40000f21670 */
[----:B------:R-:W-:Y:S02]  /*10ae0*/  FMNMX.FTZ R2, R191, R9, !PT ;  /* 0x00000009bf027209 */ /* 0x000fe40007810000 */
[----:B------:R-:W-:Y:S01]  /*10af0*/  ISETP.LT.OR P3, PT, R5, R216, P3 ;  /* 0x000000d80500720c */ /* 0x000fe20001f61670 */
[----:B------:R-:W-:Y:S01]  /*10b00*/  IMAD.WIDE.U32 R4, R4, -0x2daee0ad, RZ ;  /* 0xd2511f5304047825 */ /* 0x000fe200078e00ff */
[----:B------:R-:W-:Y:S02]  /*10b10*/  ISETP.LT.OR P0, PT, R0, R217, P0 ;  /* 0x000000d90000720c */ /* 0x000fe40000701670 */
[----:B------:R-:W-:Y:S02]  /*10b20*/  LOP3.LUT R15, R137, UR16, R6, 0x96, !PT ;  /* 0x00000010890f7c12 */ /* 0x000fe4000f8e9606 */
[----:B------:R-:W-:Y:S01]  /*10b30*/  FMNMX.FTZ R6, R11, R2, !PT ;  /* 0x000000020b067209 */ /* 0x000fe20007810000 */
[----:B------:R-:W-:Y:S01]  /*10b40*/  IMAD.WIDE.U32 R2, R7, -0x326172a9, RZ ;  /* 0xcd9e8d5707027825 */ /* 0x000fe200078e00ff */
[----:B------:R-:W-:-:S02]  /*10b50*/  FSEL R238, R173, -INF , !P0 ;  /* 0xff800000adee7808 */ /* 0x000fc40004000000 */
[----:B------:R-:W-:Y:S01]  /*10b60*/  ISETP.GE.AND P0, PT, R0, R220, PT ;  /* 0x000000dc0000720c */ /* 0x000fe20003f06270 */
[----:B------:R-:W-:Y:S01]  /*10b70*/  IMAD.WIDE.U32 R22, R15, -0x2daee0ad, RZ ;  /* 0xd2511f530f167825 */ /* 0x000fe200078e00ff */
[----:B------:R-:W-:Y:S02]  /*10b80*/  LOP3.LUT R7, R5, UR11, R20, 0x96, !PT ;  /* 0x0000000b05077c12 */ /* 0x000fe4000f8e9614 */
[----:B------:R-:W-:Y:S02]  /*10b90*/  FMNMX.FTZ R5, R12, R6, !PT ;  /* 0x000000060c057209 */ /* 0x000fe40007810000 */
[----:B------:R-:W-:Y:S01]  /*10ba0*/  ISETP.LT.OR P0, PT, R0, R216, P0 ;  /* 0x000000d80000720c */ /* 0x000fe20000701670 */
[----:B------:R-:W-:Y:S01]  /*10bb0*/  IMAD.WIDE.U32 R180, R7, -0x326172a9, RZ ;  /* 0xcd9e8d5707b47825 */ /* 0x000fe200078e00ff */
[----:B------:R-:W-:Y:S02]  /*10bc0*/  FMNMX.FTZ R0, R13, R5, !PT ;  /* 0x000000050d007209 */ /* 0x000fe40007810000 */
[----:B------:R-:W-:-:S02]  /*10bd0*/  LOP3.LUT R14, R21, UR13, R192, 0x96, !PT ;  /* 0x0000000d150e7c12 */ /* 0x000fc4000f8e96c0 */
[----:B------:R-:W-:Y:S02]  /*10be0*/  FMNMX.FTZ R0, R232, R0, !PT ;  /* 0x00000000e8007209 */ /* 0x000fe40007810000 */
[----:B------:R-:W-:Y:S01]  /*10bf0*/  LOP3.LUT R6, R3, UR14, R136, 0x96, !PT ;  /* 0x0000000e03067c12 */ /* 0x000fe2000f8e9688 */
[----:B------:R-:W-:Y:S01]  /*10c00*/  IMAD.WIDE.U32 R20, R14, -0x326172a9, RZ ;  /* 0xcd9e8d570e147825 */ /* 0x000fe200078e00ff */
[----:B------:R-:W-:Y:S02]  /*10c10*/  FMNMX.FTZ R0, R231, R0, !PT ;  /* 0x00000000e7007209 */ /* 0x000fe40007810000 */
[----:B------:R-:W-:Y:S01]  /*10c20*/  LOP3.LUT R8, R23, UR13, R8, 0x96, !PT ;  /* 0x0000000d17087c12 */ /* 0x000fe2000f8e9608 */
[----:B------:R-:W-:Y:S01]  /*10c30*/  IMAD.WIDE.U32 R6, R6, -0x2daee0ad, RZ ;  /* 0xd2511f5306067825 */ /* 0x000fe200078e00ff */
[----:B------:R-:W-:Y:S02]  /*10c40*/  LOP3.LUT R14, R21, UR12, R138, 0x96, !PT ;  /* 0x0000000c150e7c12 */ /* 0x000fe4000f8e968a */
[----:B------:R-:W-:-:S02]  /*10c50*/  FMNMX.FTZ R0, R224, R0, !PT ;  /* 0x00000000e0007209 */ /* 0x000fc40007810000 */
[----:B------:R-:W-:Y:S01]  /*10c60*/  LOP3.LUT R3, R181, UR10, R20, 0x96, !PT ;  /* 0x0000000ab5037c12 */ /* 0x000fe2000f8e9614 */
[----:B------:R-:W-:Y:S01]  /*10c70*/  IMAD.WIDE.U32 R14, R14, -0x2daee0ad, RZ ;  /* 0xd2511f530e0e7825 */ /* 0x000fe200078e00ff */
[----:B------:R-:W-:Y:S02]  /*10c80*/  FMNMX.FTZ R0, R33, R0, !PT ;  /* 0x0000000021007209 */ /* 0x000fe40007810000 */
[----:B------:R-:W-:Y:S01]  /*10c90*/  LOP3.LUT R21, R7, UR11, R22, 0x96, !PT ;  /* 0x0000000b07157c12 */ /* 0x000fe2000f8e9616 */
[----:B------:R-:W-:Y:S01]  /*10ca0*/  IMAD.WIDE.U32 R184, R3, -0x2daee0ad, RZ ;  /* 0xd2511f5303b87825 */ /* 0x000fe200078e00ff */
[----:B------:R-:W-:Y:S02]  /*10cb0*/  LOP3.LUT R15, R15, UR9, R4, 0x96, !PT ;  /* 0x000000090f0f7c12 */ /* 0x000fe4000f8e9604 */
[----:B------:R-:W-:Y:S01]  /*10cc0*/  FMNMX.FTZ R3, R190, R10, !PT ;  /* 0x0000000abe037209 */ /* 0x000fe20007810000 */
[----:B------:R-:W-:Y:S01]  /*10cd0*/  IMAD.WIDE.U32 R22, R8, -0x326172a9, RZ ;  /* 0xcd9e8d5708167825 */ /* 0x000fe200078e00ff */
[----:B------:R-:W-:Y:S01]  /*10ce0*/  FMNMX.FTZ R4, R189, R19, !PT ;  /* 0x00000013bd047209 */ /* 0x000fe20007810000 */
[----:B------:R-:W1:Y:S01]  /*10cf0*/  SHFL.BFLY PT, R8, R0, 0x2, 0x1f ;  /* 0x0c401f0000087f89 */ /* 0x000e6200000e0000 */
[----:B------:R-:W-:Y:S01]  /*10d00*/  FMNMX.FTZ R3, R17, R3, !PT ;  /* 0x0000000311037209 */ /* 0x000fe20007810000 */
[----:B------:R-:W-:Y:S01]  /*10d10*/  IMAD.WIDE.U32 R242, R15, -0x326172a9, RZ ;  /* 0xcd9e8d570ff27825 */ /* 0x000fe200078e00ff */
[----:B------:R-:W-:-:S02]  /*10d20*/  LOP3.LUT R14, R185, UR7, R14, 0x96, !PT ;  /* 0x00000007b90e7c12 */ /* 0x000fc4000f8e960e */
[----:B------:R-:W-:Y:S01]  /*10d30*/  FMNMX.FTZ R4, R25, R4, !PT ;  /* 0x0000000419047209 */ /* 0x000fe20007810000 */
[----:B------:R-:W-:Y:S01]  /*10d40*/  IMAD.WIDE.U32 R132, R21, -0x326172a9, RZ ;  /* 0xcd9e8d5715847825 */ /* 0x000fe200078e00ff */
[----:B------:R-:W-:Y:S02]  /*10d50*/  FMNMX.FTZ R5, R18, R3, !PT ;  /* 0x0000000312057209 */ /* 0x000fe40007810000 */
[----:B------:R-:W-:Y:S01]  /*10d60*/  LOP3.LUT R20, R23, UR12, R2, 0x96, !PT ;  /* 0x0000000c17147c12 */ /* 0x000fe2000f8e9602 */
[----:B------:R-:W-:Y:S01]  /*10d70*/  IMAD.WIDE.U32 R2, R14, -0x326172a9, RZ ;  /* 0xcd9e8d570e027825 */ /* 0x000fe200078e00ff */
[----:B------:R-:W-:Y:S02]  /*10d80*/  FMNMX.FTZ R4, R26, R4, !PT ;  /* 0x000000041a047209 */ /* 0x000fe40007810000 */
[----:B------:R-:W-:Y:S02]  /*10d90*/  FMNMX.FTZ R7, R24, R5, !PT ;  /* 0x0000000518077209 */ /* 0x000fe40007810000 */
[----:B------:R-:W-:-:S02]  /*10da0*/  FMNMX.FTZ R5, R27, R4, !PT ;  /* 0x000000041b057209 */ /* 0x000fc40007810000 */
[----:B------:R-:W-:Y:S02]  /*10db0*/  LOP3.LUT R4, R2, 0xffff, RZ, 0xc0, !PT ;  /* 0x0000ffff02047812 */ /* 0x000fe400078ec0ff */
[----:B------:R-:W-:Y:S02]  /*10dc0*/  FMNMX.FTZ R135, R234, R7, !PT ;  /* 0x00000007ea877209 */ /* 0x000fe40007810000 */
[----:B------:R-:W-:Y:S02]  /*10dd0*/  FMNMX.FTZ R7, R235, R5, !PT ;  /* 0x00000005eb077209 */ /* 0x000fe40007810000 */
[----:B------:R-:W-:Y:S02]  /*10de0*/  SHF.R.U32.HI R5, RZ, 0x8, R4 ;  /* 0x00000008ff057819 */ /* 0x000fe40000011604 */
[----:B------:R-:W-:Y:S02]  /*10df0*/  LOP3.LUT R4, R2, 0xff, RZ, 0xc0, !PT ;  /* 0x000000ff02047812 */ /* 0x000fe400078ec0ff */
[----:B------:R-:W-:-:S02]  /*10e00*/  FMNMX.FTZ R7, R237, R7, !PT ;  /* 0x00000007ed077209 */ /* 0x000fc40007810000 */
[----:B------:R-:W-:Y:S02]  /*10e10*/  PRMT R31, R4, 0x5410, R5 ;  /* 0x00005410041f7816 */ /* 0x000fe40000000005 */
[----:B-1----:R-:W-:Y:S02]  /*10e20*/  FMNMX.FTZ R0, R0, R8, !PT ;  /* 0x0000000800007209 */ /* 0x002fe40007810000 */
[----:B------:R-:W-:Y:S02]  /*10e30*/  FMNMX.FTZ R4, R236, R7, !PT ;  /* 0x00000007ec047209 */ /* 0x000fe40007810000 */
[--C-:B------:R-:W-:Y:S01]  /*10e40*/  SHF.R.U32.HI R5, RZ, 0x10, R2.reuse ;  /* 0x00000010ff057819 */ /* 0x100fe20000011602 */
[----:B------:R-:W1:Y:S01]  /*10e50*/  SHFL.BFLY PT, R136, R0, 0x1, 0x1f ;  /* 0x0c201f0000887f89 */ /* 0x000e6200000e0000 */
[----:B------:R-:W-:Y:S02]  /*10e60*/  FMNMX.FTZ R4, R238, R4, !PT ;  /* 0x00000004ee047209 */ /* 0x000fe40007810000 */
[----:B------:R-:W-:-:S02]  /*10e70*/  SHF.R.U32.HI R15, RZ, 0x18, R2 ;  /* 0x00000018ff0f7819 */ /* 0x000fc40000011602 */
[----:B------:R-:W-:Y:S01]  /*10e80*/  LOP3.LUT R2, R3, UR18, R242, 0x96, !PT ;  /* 0x0000001203027c12 */ /* 0x000fe2000f8e96f2 */
[----:B------:R-:W2:Y:S01]  /*10e90*/  SHFL.BFLY PT, R134, R4, 0x2, 0x1f ;  /* 0x0c401f0004867f89 */ /* 0x000ea200000e0000 */
[----:B------:R-:W-:Y:S02]  /*10ea0*/  LOP3.LUT R8, R5, 0xff, RZ, 0xc0, !PT ;  /* 0x000000ff05087812 */ /* 0x000fe400078ec0ff */
[--C-:B------:R-:W-:Y:S02]  /*10eb0*/  SHF.R.U32.HI R5, RZ, 0x10, R2.reuse ;  /* 0x00000010ff057819 */ /* 0x100fe40000011602 */
[C---:B------:R-:W-:Y:S02]  /*10ec0*/  LOP3.LUT R3, R2.reuse, 0xffff, RZ, 0xc0, !PT ;  /* 0x0000ffff02037812 */ /* 0x040fe400078ec0ff */
[----:B------:R-:W-:Y:S02]  /*10ed0*/  LOP3.LUT R14, R2, 0xff, RZ, 0xc0, !PT ;  /* 0x000000ff020e7812 */ /* 0x000fe400078ec0ff */
[----:B------:R-:W-:-:S02]  /*10ee0*/  SHF.R.U32.HI R7, RZ, 0x18, R2 ;  /* 0x00000018ff077819 */ /* 0x000fc40000011602 */
[----:B------:R-:W-:Y:S02]  /*10ef0*/  FMNMX.FTZ R135, R233, R135, !PT ;  /* 0x00000087e9877209 */ /* 0x000fe40007810000 */
[----:B------:R-:W-:Y:S02]  /*10f00*/  LOP3.LUT R2, R5, 0xff, RZ, 0xc0, !PT ;  /* 0x000000ff05027812 */ /* 0x000fe400078ec0ff */
[----:B------:R-:W-:Y:S02]  /*10f10*/  SHF.R.U32.HI R3, RZ, 0x8, R3 ;  /* 0x00000008ff037819 */ /* 0x000fe40000011603 */
[----:B------:R-:W-:Y:S02]  /*10f20*/  LOP3.LUT R5, R133, UR10, R22, 0x96, !PT ;  /* 0x0000000a85057c12 */ /* 0x000fe4000f8e9616 */
[----:B------:R-:W-:Y:S02]  /*10f30*/  FMNMX.FTZ R135, R228, R135, !PT ;  /* 0x00000087e4877209 */ /* 0x000fe40007810000 */
[----:B------:R-:W-:Y:S01]  /*10f40*/  PRMT R29, R14, 0x5410, R3 ;  /* 0x000054100e1d7816 */ /* 0x000fe20000000003 */
[----:B------:R-:W-:Y:S01]  /*10f50*/  IMAD.WIDE.U32 R34, R5, -0x2daee0ad, RZ ;  /* 0xd2511f5305227825 */ /* 0x000fe200078e00ff */
[----:B------:R-:W-:-:S02]  /*10f60*/  PRMT R30, R2, 0x5410, R7 ;  /* 0x00005410021e7816 */ /* 0x000fc40000000007 */
[----:B------:R-:W-:Y:S01]  /*10f70*/  FMNMX.FTZ R135, R230, R135, !PT ;  /* 0x00000087e6877209 */ /* 0x000fe20007810000 */
[----:B------:R-:W-:Y:S01]  /*10f80*/  IMAD.WIDE.U32 R2, R20, -0x2daee0ad, RZ ;  /* 0xd2511f5314027825 */ /* 0x000fe200078e00ff */
[----:B-1----:R-:W-:Y:S02]  /*10f90*/  FMNMX.FTZ R136, R0, R136, !PT ;  /* 0x0000008800887209 */ /* 0x002fe40007810000 */
[----:B------:R-:W-:Y:S01]  /*10fa0*/  FMNMX.FTZ R0, R188, R32, !PT ;  /* 0x00000020bc007209 */ /* 0x000fe20007810000 */
[----:B------:R-:W1:Y:S01]  /*10fb0*/  SHFL.BFLY PT, R16, R135, 0x2, 0x1f ;  /* 0x0c401f0087107f89 */ /* 0x000e6200000e0000 */
[----:B------:R-:W-:Y:S02]  /*10fc0*/  LOP3.LUT R5, R35, UR7, R2, 0x96, !PT ;  /* 0x0000000723057c12 */ /* 0x000fe4000f8e9602 */
[----:B------:R-:W-:Y:S02]  /*10fd0*/  FSEL R2, R179, -INF , !P6 ;  /* 0xff800000b3027808 */ /* 0x000fe40007000000 */
[----:B------:R-:W-:-:S02]  /*10fe0*/  LOP3.LUT R20, R3, UR9, R6, 0x96, !PT ;  /* 0x0000000903147c12 */ /* 0x000fc4000f8e9606 */
[----:B--2---:R-:W-:Y:S01]  /*10ff0*/  FMNMX.FTZ R134, R4, R134, !PT ;  /* 0x0000008604867209 */ /* 0x004fe20007810000 */
[----:B------:R-:W-:Y:S01]  /*11000*/  IMAD.WIDE.U32 R4, R5, -0x326172a9, RZ ;  /* 0xcd9e8d5705047825 */ /* 0x000fe200078e00ff */
[----:B------:R-:W-:Y:S02]  /*11010*/  FSEL R6, R186, -INF , !P5 ;  /* 0xff800000ba067808 */ /* 0x000fe40006800000 */
[----:B------:R-:W-:Y:S01]  /*11020*/  FMNMX.FTZ R0, R2, R0, !PT ;  /* 0x0000000002007209 */ /* 0x000fe20007810000 */
[----:B------:R-:W-:Y:S01]  /*11030*/  IMAD.WIDE.U32 R240, R20, -0x326172a9, RZ ;  /* 0xcd9e8d5714f07825 */ /* 0x000fe200078e00ff */
[----:B------:R-:W-:Y:S02]  /*11040*/  FSEL R7, R187, -INF , !P4 ;  /* 0xff800000bb077808 */ /* 0x000fe40006000000 */
[----:B------:R-:W-:Y:S02]  /*11050*/  FMNMX.FTZ R3, R6, R0, !PT ;  /* 0x0000000006037209 */ /* 0x000fe40007810000 */
[----:B------:R-:W-:-:S02]  /*11060*/  LOP3.LUT R0, R4, 0xffff, RZ, 0xc0, !PT ;  /* 0x0000ffff04007812 */ /* 0x000fc400078ec0ff */
[----:B------:R-:W-:Y:S02]  /*11070*/  PRMT R28, R8, 0x5410, R15 ;  /* 0x00005410081c7816 */ /* 0x000fe4000000000f */
[----:B------:R-:W-:Y:S02]  /*11080*/  FSEL R182, R182, -INF , !P3 ;  /* 0xff800000b6b67808 */ /* 0x000fe40005800000 */
[----:B------:R-:W-:Y:S02]  /*11090*/  FMNMX.FTZ R8, R7, R3, !PT ;  /* 0x0000000307087209 */ /* 0x000fe40007810000 */
[----:B------:R-:W-:Y:S02]  /*110a0*/  SHF.R.U32.HI R3, RZ, 0x8, R0 ;  /* 0x00000008ff037819 */ /* 0x000fe40000011600 */
[----:B------:R-:W-:Y:S02]  /*110b0*/  LOP3.LUT R0, R4, 0xff, RZ, 0xc0, !PT ;  /* 0x000000ff04007812 */ /* 0x000fe400078ec0ff */
[----:B------:R-:W-:-:S02]  /*110c0*/  FSEL R183, R183, -INF , !P2 ;  /* 0xff800000b7b77808 */ /* 0x000fc40005000000 */
[----:B------:R-:W-:Y:S02]  /*110d0*/  FMNMX.FTZ R8, R182, R8, !PT ;  /* 0x00000008b6087209 */ /* 0x000fe40007810000 */
[----:B------:R-:W-:Y:S01]  /*110e0*/  PRMT R23, R0, 0x5410, R3 ;  /* 0x0000541000177816 */ /* 0x000fe20000000003 */
[----:B------:R-:W-:Y:S01]  /*110f0*/  FMUL.FTZ R3, R136, c[0x0][0x23c] ;  /* 0x00008f0088037a20 */ /* 0x000fe20000410000 */
[----:B------:R-:W-:Y:S02]  /*11100*/  FSEL R181, R174, -INF , !P1 ;  /* 0xff800000aeb57808 */ /* 0x000fe40004800000 */
[----:B------:R-:W-:Y:S02]  /*11110*/  FMNMX.FTZ R0, R183, R8, !PT ;  /* 0x00000008b7007209 */ /* 0x000fe40007810000 */
[----:B------:R-:W-:Y:S02]  /*11120*/  FSEL R185, R175, -INF , !P0 ;  /* 0xff800000afb97808 */ /* 0x000fe40004000000 */
[----:B------:R-:W-:-:S02]  /*11130*/  FMNMX.FTZ R137, R181, R0, !PT ;  /* 0x00000000b5897209 */ /* 0x000fc40007810000 */
[----:B-1----:R-:W-:Y:S02]  /*11140*/  FMNMX.FTZ R135, R135, R16, !PT ;  /* 0x0000001087877209 */ /* 0x002fe40007810000 */
[----:B------:R-:W-:Y:S02]  /*11150*/  FMNMX.FTZ R137, R185, R137, !PT ;  /* 0x00000089b9897209 */ /* 0x000fe40007810000 */
[----:B------:R-:W-:Y:S01]  /*11160*/  FSETP.NEU.FTZ.AND P1, PT, R136, -INF , PT ;  /* 0xff8000008800780b */ /* 0x000fe20003f3d000 */
[----:B------:R-:W1:Y:S01]  /*11170*/  SHFL.BFLY PT, R15, R135, 0x1, 0x1f ;  /* 0x0c201f00870f7f89 */ /* 0x000e6200000e0000 */
[----:B------:R-:W-:Y:S02]  /*11180*/  SHF.R.U32.HI R0, RZ, 0x10, R4 ;  /* 0x00000010ff007819 */ /* 0x000fe40000011604 */
[----:B------:R-:W-:Y:S01]  /*11190*/  FSEL R3, R3, RZ, P1 ;  /* 0x000000ff03037208 */ /* 0x000fe20000800000 */
[----:B------:R-:W2:Y:S01]  /*111a0*/  SHFL.BFLY PT, R14, R137, 0x2, 0x1f ;  /* 0x0c401f00890e7f89 */ /* 0x000ea200000e0000 */
[----:B------:R-:W-:-:S02]  /*111b0*/  LOP3.LUT R8, R0, 0xff, RZ, 0xc0, !PT ;  /* 0x000000ff00087812 */ /* 0x000fc400078ec0ff */
[----:B------:R-:W-:Y:S01]  /*111c0*/  SHF.R.U32.HI R0, RZ, 0x18, R4 ;  /* 0x00000018ff007819 */ /* 0x000fe20000011604 */
[--C-:B------:R-:W-:Y:S01]  /*111d0*/  FFMA.FTZ R9, R9, c[0x0][0x23c], -R3.reuse ;  /* 0x00008f0009097a23 */ /* 0x100fe20000010803 */
[----:B------:R-:W-:Y:S01]  /*111e0*/  LOP3.LUT R4, R5, UR18, R240, 0x96, !PT ;  /* 0x0000001205047c12 */ /* 0x000fe2000f8e96f0 */
[--C-:B------:R-:W-:Y:S01]  /*111f0*/  FFMA.FTZ R13, R13, c[0x0][0x23c], -R3.reuse ;  /* 0x00008f000d0d7a23 */ /* 0x100fe20000010803 */
[----:B------:R-:W-:Y:S01]  /*11200*/  PRMT R22, R8, 0x5410, R0 ;  /* 0x0000541008167816 */ /* 0x000fe20000000000 */
[----:B------:R3:W-:Y:S01]  /*11210*/  MUFU.EX2 R229, R9 ;  /* 0x0000000900e57308 */ /* 0x0007e20000000800 */
[----:B------:R-:W-:Y:S01]  /*11220*/  LOP3.LUT R0, R4, 0xffff, RZ, 0xc0, !PT ;  /* 0x0000ffff04007812 */ /* 0x000fe200078ec0ff */
[--C-:B------:R-:W-:Y:S02]  /*11230*/  FFMA.FTZ R12, R12, c[0x0][0x23c], -R3.reuse ;  /* 0x00008f000c0c7a23 */ /* 0x100fe40000010803 */
[----:B------:R-:W-:Y:S01]  /*11240*/  FFMA.FTZ R11, R11, c[0x0][0x23c], -R3 ;  /* 0x00008f000b0b7a23 */ /* 0x000fe20000010803 */
[----:B------:R-:W-:-:S02]  /*11250*/  SHF.R.U32.HI R5, RZ, 0x8, R0 ;  /* 0x00000008ff057819 */ /* 0x000fc40000011600 */
[----:B------:R-:W-:Y:S01]  /*11260*/  LOP3.LUT R0, R4, 0xff, RZ, 0xc0, !PT ;  /* 0x000000ff04007812 */ /* 0x000fe200078ec0ff */
[----:B------:R-:W-:Y:S01]  /*11270*/  MUFU.EX2 R226, R13 ;  /* 0x0000000d00e27308 */ /* 0x000fe20000000800 */
[----:B-1----:R-:W-:Y:S01]  /*11280*/  FMNMX.FTZ R135, R135, R15, !PT ;  /* 0x0000000f87877209 */ /* 0x002fe20007810000 */
[----:B---3--:R-:W1:Y:S01]  /*11290*/  SHFL.BFLY PT, R9, R134, 0x1, 0x1f ;  /* 0x0c201f0086097f89 */ /* 0x008e6200000e0000 */
[----:B--2---:R-:W-:-:S03]  /*112a0*/  FMNMX.FTZ R137, R14, R137, !PT ;  /* 0x000000890e897209 */ /* 0x004fc60007810000 */
[C---:B------:R-:W-:Y:S01]  /*112b0*/  FMUL.FTZ R16, R135.reuse, c[0x0][0x23c] ;  /* 0x00008f0087107a20 */ /* 0x040fe20000410000 */
[----:B------:R-:W-:Y:S01]  /*112c0*/  FSETP.NEU.FTZ.AND P2, PT, R135, -INF , PT ;  /* 0xff8000008700780b */ /* 0x000fe20003f5d000 */
[----:B------:R-:W-:Y:S01]  /*112d0*/  MUFU.EX2 R227, R12 ;  /* 0x0000000c00e37308 */ /* 0x000fe20000000800 */
[----:B------:R-:W-:Y:S01]  /*112e0*/  PRMT R14, R0, 0x5410, R5 ;  /* 0x00005410000e7816 */ /* 0x000fe20000000005 */
[----:B------:R-:W2:Y:S01]  /*112f0*/  SHFL.BFLY PT, R8, R137, 0x1, 0x1f ;  /* 0x0c201f0089087f89 */ /* 0x000ea200000e0000 */
[----:B------:R-:W-:Y:S02]  /*11300*/  FSEL R16, R16, RZ, P2 ;  /* 0x000000ff10107208 */ /* 0x000fe40001000000 */
[--C-:B------:R-:W-:Y:S02]  /*11310*/  SHF.R.U32.HI R5, RZ, 0x10, R4.reuse ;  /* 0x00000010ff057819 */ /* 0x100fe40000011604 */
[----:B------:R-:W-:Y:S01]  /*11320*/  SHF.R.U32.HI R4, RZ, 0x18, R4 ;  /* 0x00000018ff047819 */ /* 0x000fe20000011604 */
[--C-:B------:R-:W-:Y:S01]  /*11330*/  FFMA.FTZ R0, R17, c[0x0][0x23c], -R16.reuse ;  /* 0x00008f0011007a23 */ /* 0x100fe20000010810 */
[----:B------:R3:W-:Y:S01]  /*11340*/  MUFU.EX2 R225, R11 ;  /* 0x0000000b00e17308 */ /* 0x0007e20000000800 */
[----:B------:R-:W-:-:S07]  /*11350*/  FFMA.FTZ R10, R10, c[0x0][0x23c], -R16 ;  /* 0x00008f000a0a7a23 */ /* 0x000fce0000010810 */
[----:B------:R4:W-:Y:S01]  /*11360*/  MUFU.EX2 R194, R0 ;  /* 0x0000000000c27308 */ /* 0x0009e20000000800 */
[----:B-1----:R-:W-:Y:S01]  /*11370*/  FMNMX.FTZ R134, R134, R9, !PT ;  /* 0x0000000986867209 */ /* 0x002fe20007810000 */
[----:B------:R-:W-:-:S03]  /*11380*/  HSET2.LE.AND R9, R30, R199, PT ;  /* 0x000000c71e097233 */ /* 0x000fc60003803000 */
[C---:B------:R-:W-:Y:S01]  /*11390*/  FSETP.NEU.FTZ.AND P0, PT, R134.reuse, -INF , PT ;  /* 0xff8000008600780b */ /* 0x040fe20003f1d000 */
[----:B------:R-:W-:Y:S01]  /*113a0*/  FMUL.FTZ R17, R134, c[0x0][0x23c] ;  /* 0x00008f0086117a20 */ /* 0x000fe20000410000 */
[----:B--2---:R-:W-:Y:S01]  /*113b0*/  FMNMX.FTZ R137, R137, R8, !PT ;  /* 0x0000000889897209 */ /* 0x004fe20007810000 */
[----:B------:R1:W-:Y:S01]  /*113c0*/  MUFU.EX2 R195, R10 ;  /* 0x0000000a00c37308 */ /* 0x0003e20000000800 */
[--C-:B---3--:R-:W-:Y:S02]  /*113d0*/  HSET2.LE.AND R11, R28, R199.reuse, PT ;  /* 0x000000c71c0b7233 */ /* 0x108fe40003803000 */
[----:B------:R-:W-:Y:S01]  /*113e0*/  FSEL R17, R17, RZ, P0 ;  /* 0x000000ff11117208 */ /* 0x000fe20000000000 */
[--C-:B------:R-:W-:Y:S01]  /*113f0*/  HSET2.LE.AND R8, R29, R199.reuse, PT ;  /* 0x000000c71d087233 */ /* 0x100fe20003803000 */
[----:B----4-:R-:W-:Y:S01]  /*11400*/  LOP3.LUT R0, R5, 0xff, RZ, 0xc0, !PT ;  /* 0x000000ff05007812 */ /* 0x010fe200078ec0ff */
[----:B------:R-:W-:Y:S02]  /*11410*/  FFMA.FTZ R5, R18, c[0x0][0x23c], -R16 ;  /* 0x00008f0012057a23 */ /* 0x000fe40000010810 */
[----:B------:R-:W-:Y:S01]  /*11420*/  FMUL.FTZ R18, R137, c[0x0][0x23c] ;  /* 0x00008f0089127a20 */ /* 0x000fe20000410000 */
[----:B------:R-:W-:Y:S01]  /*11430*/  PRMT R13, R0, 0x5410, R4 ;  /* 0x00005410000d7816 */ /* 0x000fe20000000004 */
[----:B------:R-:W-:Y:S01]  /*11440*/  FFMA.FTZ R0, R24, c[0x0][0x23c], -R16 ;  /* 0x00008f0018007a23 */ /* 0x000fe20000010810 */
[----:B------:R-:W-:Y:S01]  /*11450*/  FSEL R4, R135, RZ, P2 ;  /* 0x000000ff87047208 */ /* 0x000fe20001000000 */
[----:B------:R2:W-:Y:S01]  /*11460*/  MUFU.EX2 R193, R5 ;  /* 0x0000000500c17308 */ /* 0x0005e20000000800 */
[----:B-1----:R-:W-:-:S03]  /*11470*/  HSET2.LE.AND R10, R31, R199, PT ;  /* 0x000000c71f0a7233 */ /* 0x002fc60003803000 */
[----:B------:R-:W-:Y:S01]  /*11480*/  FADD.FTZ R21, R190, -R4 ;  /* 0x80000004be157221 */ /* 0x000fe20000010000 */
[----:B------:R-:W-:Y:S02]  /*11490*/  FSEL R4, R134, RZ, P0 ;  /* 0x000000ff86047208 */ /* 0x000fe40000000000 */
[----:B------:R-:W-:Y:S01]  /*114a0*/  FSETP.NEU.FTZ.AND P0, PT, R137, -INF , PT ;  /* 0xff8000008900780b */ /* 0x000fe20003f1d000 */
[----:B------:R1:W-:Y:S01]  /*114b0*/  MUFU.EX2 R192, R0 ;  /* 0x0000000000c07308 */ /* 0x0003e20000000800 */
[----:B------:R-:W-:Y:S02]  /*114c0*/  FMUL.FTZ R21, R21, c[0x0][0x23c] ;  /* 0x00008f0015157a20 */ /* 0x000fe40000410000 */
[----:B------:R-:W-:Y:S01]  /*114d0*/  FADD.FTZ R20, R189, -R4 ;  /* 0x80000004bd147221 */ /* 0x000fe20000010000 */
[----:B------:R-:W-:Y:S01]  /*114e0*/  FSEL R18, R18, RZ, P0 ;  /* 0x000000ff12127208 */ /* 0x000fe20000000000 */
[----:B------:R-:W-:Y:S02]  /*114f0*/  FFMA.FTZ R4, R26, c[0x0][0x23c], -R17 ;  /* 0x00008f001a047a23 */ /* 0x000fe40000010811 */
[----:B------:R-:W-:Y:S01]  /*11500*/  FMUL.FTZ R20, R20, c[0x0][0x23c] ;  /* 0x00008f0014147a20 */ /* 0x000fe20000410000 */
[----:B--2---:R-:W-:Y:S01]  /*11510*/  FSEL R5, R136, RZ, P1 ;  /* 0x000000ff88057208 */ /* 0x004fe20000800000 */
[----:B------:R2:W-:Y:S01]  /*11520*/  MUFU.EX2 R187, R4 ;  /* 0x0000000400bb7308 */ /* 0x0005e20000000800 */
[----:B------:R-:W-:-:S02]  /*11530*/  FFMA.FTZ R2, R2, c[0x0][0x23c], -R18 ;  /* 0x00008f0002027a23 */ /* 0x000fc40000010812 */
[--C-:B------:R-:W-:Y:S02]  /*11540*/  FFMA.FTZ R6, R6, c[0x0][0x23c], -R18.reuse ;  /* 0x00008f0006067a23 */ /* 0x100fe40000010812 */
[----:B------:R-:W-:Y:S01]  /*11550*/  FADD.FTZ R12, R191, -R5 ;  /* 0x80000005bf0c7221 */ /* 0x000fe20000010000 */
[----:B------:R-:W-:Y:S01]  /*11560*/  HSET2.LE.AND R5, R13, R199, PT ;  /* 0x000000c70d057233 */ /* 0x000fe20003803000 */
[----:B-1----:R-:W-:Y:S01]  /*11570*/  FFMA.FTZ R0, R19, c[0x0][0x23c], -R17 ;  /* 0x00008f0013007a23 */ /* 0x002fe20000010811 */
[----:B------:R-:W-:Y:S01]  /*11580*/  MUFU.EX2 R138, R2 ;  /* 0x00000002008a7308 */ /* 0x000fe20000000800 */
[----:B------:R-:W-:Y:S02]  /*11590*/  FMUL.FTZ R12, R12, c[0x0][0x23c] ;  /* 0x00008f000c0c7a20 */ /* 0x000fe40000410000 */
[----:B------:R-:W-:Y:S02]  /*115a0*/  FFMA.FTZ R7, R7, c[0x0][0x23c], -R18 ;  /* 0x00008f0007077a23 */ /* 0x000fe40000010812 */
[----:B------:R-:W-:-:S03]  /*115b0*/  IMAD.MOV.U32 R191, RZ, RZ, R198 ;  /* 0x000000ffffbf7224 */ /* 0x000fc600078e00c6 */
[----:B------:R1:W-:Y:S01]  /*115c0*/  MUFU.EX2 R190, R0 ;  /* 0x0000000000be7308 */ /* 0x0003e20000000800 */
[----:B--2---:R-:W-:-:S07]  /*115d0*/  FFMA.FTZ R4, R27, c[0x0][0x23c], -R17 ;  /* 0x00008f001b047a23 */ /* 0x004fce0000010811 */
[----:B------:R2:W-:Y:S01]  /*115e0*/  MUFU.EX2 R186, R4 ;  /* 0x0000000400ba7308 */ /* 0x0005e20000000800 */
[----:B-1----:R-:W-:-:S07]  /*115f0*/  FFMA.FTZ R0, R25, c[0x0][0x23c], -R17 ;  /* 0x00008f0019007a23 */ /* 0x002fce0000010811 */
[----:B------:R-:W1:Y:S01]  /*11600*/  MUFU.EX2 R26, R12 ;  /* 0x0000000c001a7308 */ /* 0x000e620000000800 */
[----:B--2---:R-:W-:-:S07]  /*11610*/  FFMA.FTZ R4, R32, c[0x0][0x23c], -R18 ;  /* 0x00008f0020047a23 */ /* 0x004fce0000010812 */
[----:B------:R2:W3:Y:S08]  /*11620*/  MUFU.EX2 R189, R0 ;  /* 0x0000000000bd7308 */ /* 0x0004f00000000800 */
[----:B------:R4:W-:Y:S01]  /*11630*/  MUFU.EX2 R139, R4 ;  /* 0x00000004008b7308 */ /* 0x0009e20000000800 */
[-C--:B-1----:R-:W-:Y:S02]  /*11640*/  FMUL.FTZ R140, R140, R26.reuse ;  /* 0x0000001a8c8c7220 */ /* 0x082fe40000410000 */
[----:B------:R-:W-:-:S02]  /*11650*/  FMUL.FTZ R141, R141, R26 ;  /* 0x0000001a8d8d7220 */ /* 0x000fc40000410000 */
[-C--:B------:R-:W-:Y:S02]  /*11660*/  FMUL.FTZ R152, R152, R26.reuse ;  /* 0x0000001a98987220 */ /* 0x080fe40000410000 */
[-C--:B------:R-:W-:Y:S01]  /*11670*/  FMUL.FTZ R153, R153, R26.reuse ;  /* 0x0000001a99997220 */ /* 0x080fe20000410000 */
[----:B--2---:R-:W-:Y:S01]  /*11680*/  FSEL R0, R137, RZ, P0 ;  /* 0x000000ff89007208 */ /* 0x004fe20000000000 */
[----:B------:R1:W-:Y:S01]  /*11690*/  MUFU.EX2 R133, R6 ;  /* 0x0000000600857308 */ /* 0x0003e20000000800 */
[-C--:B------:R-:W-:Y:S02]  /*116a0*/  FMUL.FTZ R156, R156, R26.reuse ;  /* 0x0000001a9c9c7220 */ /* 0x080fe40000410000 */
[----:B------:R-:W-:Y:S02]  /*116b0*/  FMUL.FTZ R157, R157, R26 ;  /* 0x0000001a9d9d7220 */ /* 0x000fe40000410000 */
[----:B------:R-:W-:Y:S01]  /*116c0*/  FADD.FTZ R19, R188, -R0 ;  /* 0x80000000bc137221 */ /* 0x000fe20000010000 */
[----:B------:R-:W-:Y:S01]  /*116d0*/  F2FP.PACK_AB R0, R226, R227 ;  /* 0x000000e3e200723e */ /* 0x000fe200000000ff */
[----:B----4-:R-:W-:Y:S01]  /*116e0*/  HSET2.LE.AND R4, R14, R199, PT ;  /* 0x000000c70e047233 */ /* 0x010fe20003803000 */
[----:B------:R2:W-:Y:S01]  /*116f0*/  MUFU.EX2 R35, R7 ;  /* 0x0000000700237308 */ /* 0x0005e20000000800 */
[----:B------:R-:W4:Y:S01]  /*11700*/  LDSM.16.MT88.4 R12, [R201+0xa000] ;  /* 0x00a00000c90c783b */ /* 0x000f220000004200 */
[----:B------:R-:W-:Y:S01]  /*11710*/  LOP3.LUT R10, R10, R0, RZ, 0xc0, !PT ;  /* 0x000000000a0a7212 */ /* 0x000fe200078ec0ff */
[----:B------:R-:W-:Y:S01]  /*11720*/  FMUL.FTZ R19, R19, c[0x0][0x23c] ;  /* 0x00008f0013137a20 */ /* 0x000fe20000410000 */
[----:B------:R-:W-:Y:S01]  /*11730*/  F2FP.PACK_AB R0, R192, R193 ;  /* 0x000000c1c000723e */ /* 0x000fe200000000ff */
[----:B------:R-:W-:-:S02]  /*11740*/  FMUL.FTZ R168, R168, R26 ;  /* 0x0000001aa8a87220 */ /* 0x000fc40000410000 */
[----:B------:R-:W-:Y:S01]  /*11750*/  FMUL.FTZ R169, R169, R26 ;  /* 0x0000001aa9a97220 */ /* 0x000fe20000410000 */
[----:B------:R-:W-:Y:S01]  /*11760*/  LOP3.LUT R11, R11, R0, RZ, 0xc0, !PT ;  /* 0x000000000b0b7212 */ /* 0x000fe200078ec0ff */
[----:B------:R-:W5:Y:S01]  /*11770*/  MUFU.EX2 R25, R21 ;  /* 0x0000001500197308 */ /* 0x000f620000000800 */
[----:B------:R-:W-:Y:S01]  /*11780*/  F2FP.PACK_AB R0, R225, R229 ;  /* 0x000000e5e100723e */ /* 0x000fe200000000ff */
[--C-:B-1----:R-:W-:Y:S01]  /*11790*/  HSET2.LE.AND R6, R23, R199.reuse, PT ;  /* 0x000000c717067233 */ /* 0x102fe20003803000 */
[----:B------:R-:W-:Y:S02]  /*117a0*/  FMUL.FTZ R36, R36, R26 ;  /* 0x0000001a24247220 */ /* 0x000fe40000410000 */
[----:B------:R-:W-:Y:S01]  /*117b0*/  LOP3.LUT R8, R8, R0, RZ, 0xc0, !PT ;  /* 0x0000000008087212 */ /* 0x000fe200078ec0ff */
[-C--:B------:R-:W-:Y:S01]  /*117c0*/  FMUL.FTZ R37, R37, R26.reuse ;  /* 0x0000001a25257220 */ /* 0x080fe20000410000 */
[----:B------:R-:W-:Y:S01]  /*117d0*/  F2FP.PACK_AB R0, R194, R195 ;  /* 0x000000c3c200723e */ /* 0x000fe200000000ff */
[----:B------:R-:W1:Y:S01]  /*117e0*/  MUFU.EX2 R24, R20 ;  /* 0x0000001400187308 */ /* 0x000e620000000800 */
[----:B--2---:R-:W-:Y:S01]  /*117f0*/  HSET2.LE.AND R7, R22, R199, PT ;  /* 0x000000c716077233 */ /* 0x004fe20003803000 */
[----:B------:R-:W-:Y:S01]  /*11800*/  FMUL.FTZ R48, R48, R26 ;  /* 0x0000001a30307220 */ /* 0x000fe20000410000 */
[----:B------:R-:W-:Y:S01]  /*11810*/  LOP3.LUT R9, R9, R0, RZ, 0xc0, !PT ;  /* 0x0000000009097212 */ /* 0x000fe200078ec0ff */
[----:B------:R-:W-:Y:S01]  /*11820*/  FMUL.FTZ R49, R49, R26 ;  /* 0x0000001a31317220 */ /* 0x000fe20000410000 */
[----:B---3--:R-:W-:Y:S01]  /*11830*/  F2FP.PACK_AB R0, R189, R190 ;  /* 0x000000bebd00723e */ /* 0x008fe200000000ff */
[----:B------:R-:W-:-:S02]  /*11840*/  FMUL.FTZ R52, R52, R26 ;  /* 0x0000001a34347220 */ /* 0x000fc40000410000 */
[----:B------:R-:W2:Y:S01]  /*11850*/  MUFU.EX2 R19, R19 ;  /* 0x0000001300137308 */ /* 0x000ea20000000800 */
[----:B------:R-:W-:Y:S01]  /*11860*/  LOP3.LUT R4, R4, R0, RZ, 0xc0, !PT ;  /* 0x0000000004047212 */ /* 0x000fe200078ec0ff */
[----:B-----5:R-:W-:Y:S01]  /*11870*/  FMUL.FTZ R142, R142, R25 ;  /* 0x000000198e8e7220 */ /* 0x020fe20000410000 */
[----:B------:R-:W-:Y:S01]  /*11880*/  F2FP.PACK_AB R0, R138, R139 ;  /* 0x0000008b8a00723e */ /* 0x000fe200000000ff */
[-C--:B------:R-:W-:Y:S02]  /*11890*/  FMUL.FTZ R143, R143, R25.reuse ;  /* 0x000000198f8f7220 */ /* 0x080fe40000410000 */
[----:B------:R-:W-:Y:S01]  /*118a0*/  FMUL.FTZ R154, R154, R25 ;  /* 0x000000199a9a7220 */ /* 0x000fe20000410000 */
[----:B------:R-:W-:Y:S01]  /*118b0*/  LOP3.LUT R5, R5, R0, RZ, 0xc0, !PT ;  /* 0x0000000005057212 */ /* 0x000fe200078ec0ff */
[-C--:B-1----:R-:W-:Y:S01]  /*118c0*/  FMUL.FTZ R144, R144, R24.reuse ;  /* 0x0000001890907220 */ /* 0x082fe20000410000 */
[----:B------:R-:W-:Y:S01]  /*118d0*/  F2FP.PACK_AB R0, R186, R187 ;  /* 0x000000bbba00723e */ /* 0x000fe200000000ff */
[----:B------:R-:W-:-:S02]  /*118e0*/  FMUL.FTZ R145, R145, R24 ;  /* 0x0000001891917220 */ /* 0x000fc40000410000 */
[----:B------:R-:W-:Y:S01]  /*118f0*/  FMUL.FTZ R148, R148, R24 ;  /* 0x0000001894947220 */ /* 0x000fe20000410000 */
[----:B------:R-:W-:Y:S01]  /*11900*/  LOP3.LUT R6, R6, R0, RZ, 0xc0, !PT ;  /* 0x0000000006067212 */ /* 0x000fe200078ec0ff */
[----:B------:R-:W-:Y:S01]  /*11910*/  FMUL.FTZ R149, R149, R24 ;  /* 0x0000001895957220 */ /* 0x000fe20000410000 */
[----:B------:R-:W-:Y:S01]  /*11920*/  F2FP.PACK_AB R0, R35, R133 ;  /* 0x000000852300723e */ /* 0x000fe200000000ff */
[-C--:B--2---:R-:W-:Y:S01]  /*11930*/  FMUL.FTZ R146, R146, R19.reuse ;  /* 0x0000001392927220 */ /* 0x084fe20000410000 */
[----:B----4-:R-:W-:Y:S01]  /*11940*/  HMMA.16816.F32 R140, R8, R12, R140 ;  /* 0x0000000c088c723c */ /* 0x010fe2000000188c */
[-C--:B------:R-:W-:Y:S01]  /*11950*/  FMUL.FTZ R147, R147, R19.reuse ;  /* 0x0000001393937220 */ /* 0x080fe20000410000 */
[----:B------:R-:W-:Y:S01]  /*11960*/  LOP3.LUT R7, R7, R0, RZ, 0xc0, !PT ;  /* 0x0000000007077212 */ /* 0x000fe200078ec0ff */
[-C--:B------:R-:W-:Y:S02]  /*11970*/  FMUL.FTZ R150, R150, R19.reuse ;  /* 0x0000001396967220 */ /* 0x080fe40000410000 */
[----:B------:R-:W-:-:S02]  /*11980*/  FMUL.FTZ R151, R151, R19 ;  /* 0x0000001397977220 */ /* 0x000fc40000410000 */
[-C--:B------:R-:W-:Y:S02]  /*11990*/  FMUL.FTZ R155, R155, R25.reuse ;  /* 0x000000199b9b7220 */ /* 0x080fe40000410000 */
        /* <DEDUP_REMOVED lines=11> */
[----:B------:R-:W1:Y:S01]  /*11a50*/  LDSM.16.MT88.4 R12, [R203+0xa000] ;  /* 0x00a00000cb0c783b */ /* 0x000e620000004200 */
        /* <DEDUP_REMOVED lines=16> */
[----:B------:R-:W-:Y:S02]  /*11b60*/  IMAD.MOV.U32 R21, RZ, RZ, R173 ;  /* 0x000000ffff157224 */ /* 0x000fe400078e00ad */
[----:B------:R-:W-:Y:S02]  /*11b70*/  IMAD.MOV.U32 R20, RZ, RZ, R174 ;  /* 0x000000ffff147224 */ /* 0x000fe400078e00ae */
[----:B------:R-:W-:Y:S02]  /*11b80*/  FMUL.FTZ R53, R53, R26 ;  /* 0x0000001a35357220 */ /* 0x000fe40000410000 */
        /* <DEDUP_REMOVED lines=12> */
[----:B------:R-:W-:Y:S02]  /*11c50*/  FMUL.FTZ R63, R63, R19 ;  /* 0x000000133f3f7220 */ /* 0x000fe40000410000 */
[-C--:B------:R-:W-:Y:S02]  /*11c60*/  FMUL.FTZ R64, R64, R26.reuse ;  /* 0x0000001a40407220 */ /* 0x080fe40000410000 */
[----:B------:R-:W-:Y:S02]  /*11c70*/  FMUL.FTZ R65, R65, R26 ;  /* 0x0000001a41417220 */ /* 0x000fe40000410000 */
[-C--:B------:R-:W-:Y:S01]  /*11c80*/  FMUL.FTZ R66, R66, R25.reuse ;  /* 0x0000001942427220 */ /* 0x080fe20000410000 */
[----:B------:R-:W-:Y:S01]  /*11c90*/  HMMA.16816.F32 R28, R8, R14, R168 ;  /* 0x0000000e081c723c */ /* 0x000fe200000018a8 */
[----:B------:R-:W1:Y:S01]  /*11ca0*/  LDSM.16.MT88.4 R12, [R206+0xa000] ;  /* 0x00a00000ce0c783b */ /* 0x000e620000004200 */
[----:B------:R-:W-:-:S02]  /*11cb0*/  FMUL.FTZ R67, R67, R25 ;  /* 0x0000001943437220 */ /* 0x000fc40000410000 */
[-C--:B------:R-:W-:Y:S02]  /*11cc0*/  FMUL.FTZ R68, R68, R26.reuse ;  /* 0x0000001a44447220 */ /* 0x080fe40000410000 */
[----:B------:R-:W-:Y:S02]  /*11cd0*/  FMUL.FTZ R69, R69, R26 ;  /* 0x0000001a45457220 */ /* 0x000fe40000410000 */
[----:B------:R-:W-:Y:S02]  /*11ce0*/  IMAD.MOV.U32 R169, RZ, RZ, R21 ;  /* 0x000000ffffa97224 */ /* 0x000fe400078e0015 */
[----:B------:R-:W-:Y:S02]  /*11cf0*/  IMAD.MOV.U32 R170, RZ, RZ, R20 ;  /* 0x000000ffffaa7224 */ /* 0x000fe400078e0014 */
[-C--:B------:R-:W-:Y:S02]  /*11d00*/  FMUL.FTZ R70, R70, R25.reuse ;  /* 0x0000001946467220 */ /* 0x080fe40000410000 */
[----:B------:R-:W-:-:S02]  /*11d10*/  FMUL.FTZ R71, R71, R25 ;  /* 0x0000001947477220 */ /* 0x000fc40000410000 */
[-C--:B------:R-:W-:Y:S02]  /*11d20*/  FMUL.FTZ R72, R72, R24.reuse ;  /* 0x0000001848487220 */ /* 0x080fe40000410000 */
[----:B------:R-:W-:Y:S02]  /*11d30*/  FMUL.FTZ R73, R73, R24 ;  /* 0x0000001849497220 */ /* 0x000fe40000410000 */
[-C--:B------:R-:W-:Y:S02]  /*11d40*/  FMUL.FTZ R74, R74, R19.reuse ;  /* 0x000000134a4a7220 */ /* 0x080fe40000410000 */
[----:B------:R-:W-:Y:S02]  /*11d50*/  FMUL.FTZ R75, R75, R19 ;  /* 0x000000134b4b7220 */ /* 0x000fe40000410000 */
[----:B------:R-:W-:Y:S01]  /*11d60*/  IMAD.MOV.U32 R155, RZ, RZ, R28 ;  /* 0x000000ffff9b7224 */ /* 0x000fe200078e001c */
[----:B------:R-:W-:Y:S01]  /*11d70*/  MOV R153, R30 ;  /* 0x0000001e00997202 */ /* 0x000fe20000000f00 */
[----:B------:R-:W-:-:S02]  /*11d80*/  IMAD.MOV.U32 R154, RZ, RZ, R29 ;  /* 0x000000ffff9a7224 */ /* 0x000fc400078e001d */
[----:B------:R-:W-:Y:S02]  /*11d90*/  IMAD.MOV.U32 R152, RZ, RZ, R31 ;  /* 0x000000ffff987224 */ /* 0x000fe400078e001f */
[-C--:B------:R-:W-:Y:S02]  /*11da0*/  FMUL.FTZ R76, R76, R24.reuse ;  /* 0x000000184c4c7220 */ /* 0x080fe40000410000 */
[----:B------:R-:W-:Y:S02]  /*11db0*/  FMUL.FTZ R77, R77, R24 ;  /* 0x000000184d4d7220 */ /* 0x000fe40000410000 */
[-C--:B------:R-:W-:Y:S02]  /*11dc0*/  FMUL.FTZ R78, R78, R19.reuse ;  /* 0x000000134e4e7220 */ /* 0x080fe40000410000 */
[----:B------:R-:W-:Y:S02]  /*11dd0*/  FMUL.FTZ R79, R79, R19 ;  /* 0x000000134f4f7220 */ /* 0x000fe40000410000 */
[----:B------:R-:W-:-:S02]  /*11de0*/  FMUL.FTZ R80, R80, R26 ;  /* 0x0000001a50507220 */ /* 0x000fc40000410000 */
[-C--:B------:R-:W-:Y:S01]  /*11df0*/  FMUL.FTZ R81, R81, R26.reuse ;  /* 0x0000001a51517220 */ /* 0x080fe20000410000 */
[-C--:B-1----:R-:W-:Y:S01]  /*11e00*/  HMMA.16816.F32 R36, R8, R12.reuse, R36 ;  /* 0x0000000c0824723c */ /* 0x082fe20000001824 */
[-C--:B------:R-:W-:Y:S02]  /*11e10*/  FMUL.FTZ R82, R82, R25.reuse ;  /* 0x0000001952527220 */ /* 0x080fe40000410000 */
[----:B------:R-:W-:Y:S02]  /*11e20*/  FMUL.FTZ R83, R83, R25 ;  /* 0x0000001953537220 */ /* 0x000fe40000410000 */
[----:B------:R-:W-:Y:S02]  /*11e30*/  IMAD.MOV.U32 R188, RZ, RZ, R246 ;  /* 0x000000ffffbc7224 */ /* 0x000fe400078e00f6 */
        /* <DEDUP_REMOVED lines=11> */
[----:B------:R-:W-:Y:S01]  /*11ef0*/  HMMA.16816.F32 R20, R8, R14, R48 ;  /* 0x0000000e0814723c */ /* 0x000fe20000001830 */
[----:B------:R-:W1:Y:S01]  /*11f00*/  LDSM.16.MT88.4 R12, [R205+0xa000] ;  /* 0x00a00000cd0c783b */ /* 0x000e620000004200 */
        /* <DEDUP_REMOVED lines=15> */
[-C--:B------:R-:W-:Y:S02]  /*12000*/  FMUL.FTZ R108, R108, R24.reuse ;  /* 0x000000186c6c7220 */ /* 0x080fe40000410000 */
[----:B------:R-:W-:-:S02]  /*12010*/  FMUL.FTZ R109, R109, R24 ;  /* 0x000000186d6d7220 */ /* 0x000fc40000410000 */
[-C--:B------:R-:W-:Y:S02]  /*12020*/  FMUL.FTZ R110, R110, R19.reuse ;  /* 0x000000136e6e7220 */ /* 0x080fe40000410000 */
[----:B------:R-:W-:Y:S02]  /*12030*/  FMUL.FTZ R111, R111, R19 ;  /* 0x000000136f6f7220 */ /* 0x000fe40000410000 */
[-C--:B------:R-:W-:Y:S01]  /*12040*/  FMUL.FTZ R112, R112, R26.reuse ;  /* 0x0000001a70707220 */ /* 0x080fe20000410000 */
[----:B-1----:R-:W-:Y:S01]  /*12050*/  HMMA.16816.F32 R28, R8, R12, R52 ;  /* 0x0000000c081c723c */ /* 0x002fe20000001834 */
        /* <DEDUP_REMOVED lines=13> */
[----:B------:R-:W-:Y:S01]  /*12130*/  FMUL.FTZ R122, R122, R19 ;  /* 0x000000137a7a7220 */ /* 0x000fe20000410000 */
[----:B------:R-:W-:Y:S01]  /*12140*/  HMMA.16816.F32 R248, R8, R14, R64 ;  /* 0x0000000e08f8723c */ /* 0x000fe20000001840 */
[----:B------:R-:W1:Y:S01]  /*12150*/  LDSM.16.MT88.4 R12, [R201+0xb000] ;  /* 0x00b00000c90c783b */ /* 0x000e620000004200 */
[----:B------:R-:W-:Y:S01]  /*12160*/  IMAD.MOV.U32 R21, RZ, RZ, R29 ;  /* 0x000000ffff157224 */ /* 0x000fe200078e001d */
[----:B------:R-:W-:Y:S01]  /*12170*/  MOV R2, R31 ;  /* 0x0000001f00027202 */ /* 0x000fe20000000f00 */
[----:B------:R-:W-:Y:S02]  /*12180*/  IMAD.MOV.U32 R20, RZ, RZ, R30 ;  /* 0x000000ffff147224 */ /* 0x000fe400078e001e */
[----:B------:R-:W-:-:S02]  /*12190*/  IMAD.MOV.U32 R0, RZ, RZ, R28 ;  /* 0x000000ffff007224 */ /* 0x000fc400078e001c */
[----:B------:R-:W-:Y:S02]  /*121a0*/  IMAD.MOV.U32 R65, RZ, RZ, R21 ;  /* 0x000000ffff417224 */ /* 0x000fe400078e0015 */
[----:B------:R-:W-:Y:S02]  /*121b0*/  IMAD.MOV.U32 R66, RZ, RZ, R20 ;  /* 0x000000ffff427224 */ /* 0x000fe400078e0014 */
[----:B------:R-:W2:Y:S01]  /*121c0*/  LDSM.16.MT88.4 R20, [R206+0xb000] ;  /* 0x00b00000ce14783b */ /* 0x000ea20000004200 */
[----:B------:R-:W-:Y:S02]  /*121d0*/  IMAD.MOV.U32 R64, RZ, RZ, R0 ;  /* 0x000000ffff407224 */ /* 0x000fe400078e0000 */
[----:B------:R-:W-:Y:S02]  /*121e0*/  FFMA.FTZ R0, R232, c[0x0][0x23c], -R3 ;  /* 0x00008f00e8007a23 */ /* 0x000fe40000010803 */
[----:B------:R-:W-:Y:S01]  /*121f0*/  IMAD.MOV.U32 R67, RZ, RZ, R2 ;  /* 0x000000ffff437224 */ /* 0x000fe200078e0002 */
[----:B------:R-:W-:Y:S01]  /*12200*/  LOP3.LUT R2, R243, UR8, R180, 0x96, !PT ;  /* 0x00000008f3027c12 */ /* 0x000fe2000f8e96b4 */
[----:B------:R3:W-:Y:S01]  /*12210*/  MUFU.EX2 R28, R0 ;  /* 0x00000000001c7308 */ /* 0x0007e20000000800 */
        /* <DEDUP_REMOVED lines=8> */
[----:B---3--:R-:W-:Y:S02]  /*122a0*/  FFMA.FTZ R0, R231, c[0x0][0x23c], -R3 ;  /* 0x00008f00e7007a23 */ /* 0x008fe40000010803 */
[----:B------:R-:W-:Y:S02]  /*122b0*/  FMUL.FTZ R117, R117, R26 ;  /* 0x0000001a75757220 */ /* 0x000fe40000410000 */
[----:B------:R3:W4:Y:S01]  /*122c0*/  MUFU.EX2 R31, R0 ;  /* 0x00000000001f7308 */ /* 0x0007220000000800 */
[----:B-1----:R-:W-:Y:S01]  /*122d0*/  HMMA.16816.F32 R68, R8, R12, R68 ;  /* 0x0000000c0844723c */ /* 0x002fe20000001844 */
[-C--:B------:R-:W-:Y:S02]  /*122e0*/  FMUL.FTZ R118, R118, R25.reuse ;  /* 0x0000001976767220 */ /* 0x080fe40000410000 */
[----:B------:R-:W-:-:S02]  /*122f0*/  FMUL.FTZ R119, R119, R25 ;  /* 0x0000001977777220 */ /* 0x000fc40000410000 */
[-C--:B------:R-:W-:Y:S02]  /*12300*/  FMUL.FTZ R128, R128, R26.reuse ;  /* 0x0000001a80807220 */ /* 0x080fe40000410000 */
[----:B------:R-:W-:Y:S01]  /*12310*/  FMUL.FTZ R129, R129, R26 ;  /* 0x0000001a81817220 */ /* 0x000fe20000410000 */
[C---:B------:R-:W-:Y:S01]  /*12320*/  HMMA.16816.F32 R72, R4.reuse, R12, R72 ;  /* 0x0000000c0448723c */ /* 0x040fe20000001848 */
[-C--:B------:R-:W-:Y:S02]  /*12330*/  FMUL.FTZ R130, R130, R25.reuse ;  /* 0x0000001982827220 */ /* 0x080fe40000410000 */
[----:B------:R-:W-:Y:S02]  /*12340*/  FMUL.FTZ R131, R131, R25 ;  /* 0x0000001983837220 */ /* 0x000fe40000410000 */
[----:B------:R-:W-:Y:S02]  /*12350*/  IMAD.MOV.U32 R240, RZ, RZ, R64 ;  /* 0x000000fffff07224 */ /* 0x000fe400078e0040 */
[----:B---3--:R-:W-:Y:S01]  /*12360*/  FFMA.FTZ R0, R224, c[0x0][0x23c], -R3 ;  /* 0x00008f00e0007a23 */ /* 0x008fe20000010803 */
[----:B------:R-:W-:Y:S01]  /*12370*/  HMMA.16816.F32 R76, R4, R14, R76 ;  /* 0x0000000e044c723c */ /* 0x000fe2000000184c */
[----:B------:R-:W-:-:S02]  /*12380*/  IMAD.MOV.U32 R242, RZ, RZ, R66 ;  /* 0x000000fffff27224 */ /* 0x000fc400078e0042 */
[----:B------:R1:W-:Y:S01]  /*12390*/  MUFU.EX2 R32, R0 ;  /* 0x0000000000207308 */ /* 0x0003e20000000800 */
[----:B------:R-:W-:Y:S02]  /*123a0*/  IMAD.MOV.U32 R243, RZ, RZ, R67 ;  /* 0x000000fffff37224 */ /* 0x000fe400078e0043 */
[----:B------:R-:W-:Y:S02]  /*123b0*/  IMAD.MOV.U32 R64, RZ, RZ, R51 ;  /* 0x000000ffff407224 */ /* 0x000fe400078e0033 */
[----:B------:R-:W-:Y:S01]  /*123c0*/  HMMA.16816.F32 R244, R8, R14, R80 ;  /* 0x0000000e08f4723c */ /* 0x000fe20000001850 */
[----:B------:R-:W3:Y:S01]  /*123d0*/  LDSM.16.MT88.4 R12, [R203+0xb000] ;  /* 0x00b00000cb0c783b */ /* 0x000ee20000004200 */
[----:B------:R-:W-:Y:S02]  /*123e0*/  IMAD.MOV.U32 R66, RZ, RZ, R49 ;  /* 0x000000ffff427224 */ /* 0x000fe400078e0031 */
[----:B------:R-:W-:-:S03]  /*123f0*/  IMAD.MOV.U32 R67, RZ, RZ, R48 ;  /* 0x000000ffff437224 */ /* 0x000fc600078e0030 */
[----:B------:R-:W-:Y:S01]  /*12400*/  IMAD.MOV.U32 R83, RZ, RZ, R199 ;  /* 0x000000ffff537224 */ /* 0x000fe200078e00c7 */
[-C--:B--2---:R-:W-:Y:S01]  /*12410*/  HMMA.16816.F32 R108, R4, R22.reuse, R108 ;  /* 0x00000016046c723c */ /* 0x084fe2000000186c */
[----:B------:R-:W-:Y:S02]  /*12420*/  IMAD.MOV.U32 R80, RZ, RZ, R155 ;  /* 0x000000ffff507224 */ /* 0x000fe400078e009b */
[----:B-1----:R-:W-:Y:S02]  /*12430*/  FFMA.FTZ R0, R33, c[0x0][0x23c], -R3 ;  /* 0x00008f0021007a23 */ /* 0x002fe40000010803 */
[----:B------:R-:W-:Y:S02]  /*12440*/  IMAD.WIDE.U32 R2, R2, -0x2daee0ad, RZ ;  /* 0xd2511f5302027825 */ /* 0x000fe400078e00ff */
[----:B------:R1:W2:Y:S01]  /*12450*/  MUFU.EX2 R33, R0 ;  /* 0x0000000000217308 */ /* 0x0002a20000000800 */
[----:B------:R-:W-:Y:S01]  /*12460*/  HMMA.16816.F32 R176, R8, R22, R112 ;  /* 0x0000001608b0723c */ /* 0x000fe20000001870 */
[----:B------:R-:W-:Y:S01]  /*12470*/  IMAD.MOV.U32 R81, RZ, RZ, R154 ;  /* 0x000000ffff517224 */ /* 0x000fe200078e009a */
[----:B------:R-:W-:Y:S01]  /*12480*/  LDSM.16.MT88.4 R112, [R206+0xb800] ;  /* 0x00b80000ce70783b */ /* 0x000fe20000004200 */
[----:B------:R-:W-:-:S05]  /*12490*/  IMAD.MOV.U32 R82, RZ, RZ, R153 ;  /* 0x000000ffff527224 */ /* 0x000fca00078e0099 */
[----:B------:R-:W-:Y:S01]  /*124a0*/  HMMA.16816.F32 R104, R4, R20, R104 ;  /* 0x000000140468723c */ /* 0x000fe20000001868 */
[----:B-1----:R-:W-:-:S07]  /*124b0*/  FFMA.FTZ R0, R234, c[0x0][0x23c], -R16 ;  /* 0x00008f00ea007a23 */ /* 0x002fce0000010810 */
[C---:B------:R-:W-:Y:S01]  /*124c0*/  HMMA.16816.F32 R100, R8.reuse, R20, R100 ;  /* 0x000000140864723c */ /* 0x040fe20000001864 */
[----:B------:R1:W-:Y:S07]  /*124d0*/  MUFU.EX2 R23, R0 ;  /* 0x0000000000177308 */ /* 0x0003ee0000000800 */
[-C--:B---3--:R-:W-:Y:S08]  /*124e0*/  HMMA.16816.F32 R84, R8, R12.reuse, R84 ;  /* 0x0000000c0854723c */ /* 0x088ff00000001854 */
[----:B------:R-:W-:Y:S01]  /*124f0*/  HMMA.16816.F32 R88, R4, R12, R88 ;  /* 0x0000000c0458723c */ /* 0x000fe20000001858 */
[----:B-1----:R-:W-:-:S04]  /*12500*/  FFMA.FTZ R0, R233, c[0x0][0x23c], -R16 ;  /* 0x00008f00e9007a23 */ /* 0x002fc80000010810 */
[----:B------:R1:W-:Y:S03]  /*12510*/  MUFU.EX2 R27, R0 ;  /* 0x00000000001b7308 */ /* 0x0003e60000000800 */
[-C--:B------:R-:W-:Y:S08]  /*12520*/  HMMA.16816.F32 R92, R4, R14.reuse, R92 ;  /* 0x0000000e045c723c */ /* 0x080ff0000000185c */
[----:B------:R-:W-:Y:S01]  /*12530*/  HMMA.16816.F32 R196, R8, R14, R96 ;  /* 0x0000000e08c4723c */ /* 0x000fe20000001860 */
[----:B------:R-:W3:Y:S01]  /*12540*/  LDSM.16.MT88.4 R12, [R205+0xb000] ;  /* 0x00b00000cd0c783b */ /* 0x000ee20000004200 */
[----:B-1----:R-:W-:-:S05]  /*12550*/  FFMA.FTZ R0, R228, c[0x0][0x23c], -R16 ;  /* 0x00008f00e4007a23 */ /* 0x002fca0000010810 */
[----:B------:R-:W-:Y:S01]  /*12560*/  IMAD.MOV.U32 R96, RZ, RZ, R168 ;  /* 0x000000ffff607224 */ /* 0x000fe200078e00a8 */
[----:B------:R1:W-:Y:S01]  /*12570*/  MUFU.EX2 R30, R0 ;  /* 0x00000000001e7308 */ /* 0x0003e20000000800 */
[----:B------:R-:W-:Y:S02]  /*12580*/  IMAD.MOV.U32 R97, RZ, RZ, R169 ;  /* 0x000000ffff617224 */ /* 0x000fe400078e00a9 */
[----:B------:R-:W-:Y:S02]  /*12590*/  IMAD.MOV.U32 R98, RZ, RZ, R170 ;  /* 0x000000ffff627224 */ /* 0x000fe400078e00aa */
[----:B------:R-:W-:Y:S02]  /*125a0*/  IMAD.MOV.U32 R99, RZ, RZ, R171 ;  /* 0x000000ffff637224 */ /* 0x000fe400078e00ab */
[----:B------:R-:W5:Y:S01]  /*125b0*/  LDSM.16.MT88.4 R168, [R203+0xa800] ;  /* 0x00a80000cba8783b */ /* 0x000f620000004200 */
[----:B-1----:R-:W-:-:S04]  /*125c0*/  FFMA.FTZ R0, R230, c[0x0][0x23c], -R16 ;  /* 0x00008f00e6007a23 */ /* 0x002fc80000010810 */
[----:B------:R1:W1:Y:S01]  /*125d0*/  MUFU.EX2 R29, R0 ;  /* 0x00000000001d7308 */ /* 0x0002620000000800 */
[C---:B---3--:R-:W-:Y:S08]  /*125e0*/  HMMA.16816.F32 R120, R4.reuse, R12, R120 ;  /* 0x0000000c0478723c */ /* 0x048ff00000001878 */
[----:B------:R-:W-:Y:S07]  /*125f0*/  HMMA.16816.F32 R52, R4, R14, R124 ;  /* 0x0000000e0434723c */ /* 0x000fee000000187c */
[----:B------:R-:W-:Y:S01]  /*12600*/  LOP3.LUT R6, R3, UR17, R184, 0x96, !PT ;  /* 0x0000001103067c12 */ /* 0x000fe2000f8e96b8 */
[----:B------:R-:W-:Y:S01]  /*12610*/  HMMA.16816.F32 R116, R8, R12, R116 ;  /* 0x0000000c0874723c */ /* 0x000fe20000001874 */
[----:B------:R-:W-:-:S02]  /*12620*/  LOP3.LUT R3, R2, 0xffff, RZ, 0xc0, !PT ;  /* 0x0000ffff02037812 */ /* 0x000fc400078ec0ff */
[----:B------:R-:W-:Y:S01]  /*12630*/  LOP3.LUT R4, R241, UR8, R132, 0x96, !PT ;  /* 0x00000008f1047c12 */ /* 0x000fe2000f8e9684 */
[----:B------:R-:W-:Y:S01]  /*12640*/  IMAD.MOV.U32 R241, RZ, RZ, R65 ;  /* 0x000000fffff17224 */ /* 0x000fe200078e0041 */
[----:B------:R-:W-:Y:S02]  /*12650*/  SHF.R.U32.HI R3, RZ, 0x8, R3 ;  /* 0x00000008ff037819 */ /* 0x000fe40000011603 */
[----:B------:R-:W-:Y:S01]  /*12660*/  MOV R65, R50 ;  /* 0x0000003200417202 */ /* 0x000fe20000000f00 */
[----:B------:R-:W-:Y:S01]  /*12670*/  HMMA.16816.F32 R172, R8, R14, R128 ;  /* 0x0000000e08ac723c */ /* 0x000fe20000001880 */
[----:B------:R-:W-:Y:S01]  /*12680*/  IMAD.WIDE.U32 R4, R4, -0x2daee0ad, RZ ;  /* 0xd2511f5304047825 */ /* 0x000fe200078e00ff */
[----:B------:R-:W3:Y:S04]  /*12690*/  LDSM.16.MT88.4 R48, [R206+0xa800] ;  /* 0x00a80000ce30783b */ /* 0x000ee80000004200 */
[----:B-1----:R-:W-:-:S02]  /*126a0*/  LOP3.LUT R0, R5, UR17, R34, 0x96, !PT ;  /* 0x0000001105007c12 */ /* 0x002fc4000f8e9622 */
[----:B------:R-:W-:Y:S02]  /*126b0*/  LOP3.LUT R11, R2, 0xff, RZ, 0xc0, !PT ;  /* 0x000000ff020b7812 */ /* 0x000fe400078ec0ff */
[--C-:B------:R-:W-:Y:S02]  /*126c0*/  SHF.R.U32.HI R8, RZ, 0x10, R2.reuse ;  /* 0x00000010ff087819 */ /* 0x100fe40000011602 */
[----:B------:R-:W-:Y:S01]  /*126d0*/  SHF.R.U32.HI R9, RZ, 0x18, R2 ;  /* 0x00000018ff097819 */ /* 0x000fe20000011602 */
[----:B------:R-:W-:Y:S01]  /*126e0*/  FFMA.FTZ R2, R235, c[0x0][0x23c], -R17 ;  /* 0x00008f00eb027a23 */ /* 0x000fe20000010811 */
[----:B------:R-:W-:Y:S01]  /*126f0*/  PRMT R14, R11, 0x5410, R3 ;  /* 0x000054100b0e7816 */ /* 0x000fe20000000003 */
[----:B------:R-:W-:Y:S01]  /*12700*/  FFMA.FTZ R3, R237, c[0x0][0x23c], -R17 ;  /* 0x00008f00ed037a23 */ /* 0x000fe20000010811 */
[----:B------:R-:W-:Y:S01]  /*12710*/  LOP3.LUT R7, R4, 0xffff, RZ, 0xc0, !PT ;  /* 0x0000ffff04077812 */ /* 0x000fe200078ec0ff */
[----:B------:R1:W-:Y:S01]  /*12720*/  MUFU.EX2 R22, R2 ;  /* 0x0000000200167308 */ /* 0x0003e20000000800 */
[----:B------:R-:W-:-:S02]  /*12730*/  LOP3.LUT R5, R8, 0xff, RZ, 0xc0, !PT ;  /* 0x000000ff08057812 */ /* 0x000fc400078ec0ff */
[----:B------:R-:W-:Y:S02]  /*12740*/  LOP3.LUT R12, R4, 0xff, RZ, 0xc0, !PT ;  /* 0x000000ff040c7812 */ /* 0x000fe400078ec0ff */
[--C-:B------:R-:W-:Y:S02]  /*12750*/  SHF.R.U32.HI R8, RZ, 0x10, R4.reuse ;  /* 0x00000010ff087819 */ /* 0x100fe40000011604 */
[----:B------:R-:W-:Y:S01]  /*12760*/  SHF.R.U32.HI R10, RZ, 0x18, R4 ;  /* 0x00000018ff0a7819 */ /* 0x000fe20000011604 */
[----:B------:R2:W2:Y:S01]  /*12770*/  MUFU.EX2 R21, R3 ;  /* 0x0000000300157308 */ /* 0x0004a20000000800 */
[----:B------:R-:W-:Y:S02]  /*12780*/  LOP3.LUT R4, R6, 0xff, RZ, 0xc0, !PT ;  /* 0x000000ff06047812 */ /* 0x000fe400078ec0ff */
[----:B------:R-:W-:Y:S02]  /*12790*/  PRMT R13, R5, 0x5410, R9 ;  /* 0x00005410050d7816 */ /* 0x000fe40000000009 */
[----:B------:R-:W-:-:S02]  /*127a0*/  SHF.R.U32.HI R7, RZ, 0x8, R7 ;  /* 0x00000008ff077819 */ /* 0x000fc40000011607 */
[----:B------:R-:W-:Y:S02]  /*127b0*/  LOP3.LUT R5, R8, 0xff, RZ, 0xc0, !PT ;  /* 0x000000ff08057812 */ /* 0x000fe400078ec0ff */
[----:B-1----:R-:W-:Y:S02]  /*127c0*/  LOP3.LUT R2, R6, 0xffff, RZ, 0xc0, !PT ;  /* 0x0000ffff06027812 */ /* 0x002fe400078ec0ff */
[----:B------:R-:W-:Y:S02]  /*127d0*/  SHF.R.U32.HI R8, RZ, 0x18, R6 ;  /* 0x00000018ff087819 */ /* 0x000fe40000011606 */
[----:B------:R-:W-:Y:S02]  /*127e0*/  SHF.R.U32.HI R2, RZ, 0x8, R2 ;  /* 0x00000008ff027819 */ /* 0x000fe40000011602 */
[----:B------:R-:W-:Y:S01]  /*127f0*/  PRMT R9, R12, 0x5410, R7 ;  /* 0x000054100c097816 */ /* 0x000fe20000000007 */
[--C-:B--2---:R-:W-:Y:S01]  /*12800*/  FFMA.FTZ R3, R236, c[0x0][0x23c], -R17.reuse ;  /* 0x00008f00ec037a23 */ /* 0x104fe20000010811 */
[----:B------:R-:W-:Y:S01]  /*12810*/  PRMT R11, R4, 0x5410, R2 ;  /* 0x00005410040b7816 */ /* 0x000fe20000000002 */
[----:B------:R-:W-:Y:S01]  /*12820*/  FFMA.FTZ R4, R238, c[0x0][0x23c], -R17 ;  /* 0x00008f00ee047a23 */ /* 0x000fe20000010811 */
[C---:B------:R-:W-:Y:S01]  /*12830*/  LOP3.LUT R2, R0.reuse, 0xffff, RZ, 0xc0, !PT ;  /* 0x0000ffff00027812 */ /* 0x040fe200078ec0ff */
[----:B------:R1:W-:Y:S01]  /*12840*/  MUFU.EX2 R20, R3 ;  /* 0x0000000300147308 */ /* 0x0003e20000000800 */
[----:B------:R-:W-:Y:S01]  /*12850*/  PRMT R10, R5, 0x5410, R10 ;  /* 0x00005410050a7816 */ /* 0x000fe2000000000a */
[----:B------:R-:W-:Y:S01]  /*12860*/  HSET2.LE.AND R9, R9, R83, PT ;  /* 0x0000005309097233 */ /* 0x000fe20003803000 */
[----:B------:R-:W-:-:S02]  /*12870*/  LOP3.LUT R7, R0, 0xff, RZ, 0xc0, !PT ;  /* 0x000000ff00077812 */ /* 0x000fc400078ec0ff */
[----:B------:R-:W-:Y:S01]  /*12880*/  SHF.R.U32.HI R5, RZ, 0x18, R0 ;  /* 0x00000018ff057819 */ /* 0x000fe20000011600 */
[----:B------:R-:W-:Y:S01]  /*12890*/  HSET2.LE.AND R10, R10, R83, PT ;  /* 0x000000530a0a7233 */ /* 0x000fe20003803000 */
[----:B------:R-:W-:Y:S01]  /*128a0*/  SHF.R.U32.HI R2, RZ, 0x8, R2 ;  /* 0x00000008ff027819 */ /* 0x000fe20000011602 */
[----:B------:R2:W-:Y:S03]  /*128b0*/  MUFU.EX2 R16, R4 ;  /* 0x0000000400107308 */ /* 0x0005e60000000800 */
[----:B------:R-:W-:Y:S02]  /*128c0*/  PRMT R7, R7, 0x5410, R2 ;  /* 0x0000541007077816 */ /* 0x000fe40000000002 */
[----:B-1----:R-:W-:-:S03]  /*128d0*/  SHF.R.U32.HI R3, RZ, 0x10, R6 ;  /* 0x00000010ff037819 */ /* 0x002fc60000011606 */
[----:B------:R-:W-:Y:S01]  /*128e0*/  HSET2.LE.AND R7, R7, R83, PT ;  /* 0x0000005307077233 */ /* 0x000fe20003803000 */
[----:B------:R-:W-:-:S04]  /*128f0*/  SHF.R.U32.HI R6, RZ, 0x10, R0 ;  /* 0x00000010ff067819 */ /* 0x000fc80000011600 */
[----:B------:R-:W-:Y:S01]  /*12900*/  LOP3.LUT R0, R6, 0xff, RZ, 0xc0, !PT ;  /* 0x000000ff06007812 */ /* 0x000fe200078ec0ff */
[--C-:B------:R-:W-:Y:S01]  /*12910*/  HSET2.LE.AND R6, R13, R83.reuse, PT ;  /* 0x000000530d067233 */ /* 0x100fe20003803000 */
[----:B--2---:R-:W-:Y:S01]  /*12920*/  LOP3.LUT R4, R3, 0xff, RZ, 0xc0, !PT ;  /* 0x000000ff03047812 */ /* 0x004fe200078ec0ff */
[--C-:B------:R-:W-:Y:S01]  /*12930*/  FFMA.FTZ R3, R182, c[0x0][0x23c], -R18.reuse ;  /* 0x00008f00b6037a23 */ /* 0x100fe20000010812 */
[----:B------:R-:W-:Y:S01]  /*12940*/  PRMT R2, R0, 0x5410, R5 ;  /* 0x0000541000027816 */ /* 0x000fe20000000005 */
[----:B------:R-:W-:Y:S01]  /*12950*/  FFMA.FTZ R0, R183, c[0x0][0x23c], -R18 ;  /* 0x00008f00b7007a23 */ /* 0x000fe20000010812 */
[----:B------:R-:W-:Y:S01]  /*12960*/  PRMT R4, R4, 0x5410, R8 ;  /* 0x0000541004047816 */ /* 0x000fe20000000008 */
[----:B------:R1:W-:Y:S01]  /*12970*/  MUFU.EX2 R15, R3 ;  /* 0x00000003000f7308 */ /* 0x0003e20000000800 */
[--C-:B------:R-:W-:Y:S02]  /*12980*/  HSET2.LE.AND R5, R14, R83.reuse, PT ;  /* 0x000000530e057233 */ /* 0x100fe40003803000 */
[----:B------:R-:W-:Y:S01]  /*12990*/  HSET2.LE.AND R8, R2, R83, PT ;  /* 0x0000005302087233 */ /* 0x000fe20003803000 */
[----:B----4-:R-:W-:-:S04]  /*129a0*/  F2FP.PACK_AB R2, R31, R28 ;  /* 0x0000001c1f02723e */ /* 0x010fc800000000ff */
[----:B------:R2:W4:Y:S01]  /*129b0*/  MUFU.EX2 R13, R0 ;  /* 0x00000000000d7308 */ /* 0x0005220000000800 */
[----:B-1----:R-:W-:Y:S01]  /*129c0*/  HSET2.LE.AND R3, R4, R83, PT ;  /* 0x0000005304037233 */ /* 0x002fe20003803000 */
[----:B------:R-:W-:-:S06]  /*129d0*/  FFMA.FTZ R4, R181, c[0x0][0x23c], -R18 ;  /* 0x00008f00b5047a23 */ /* 0x000fcc0000010812 */
[----:B------:R1:W-:Y:S01]  /*129e0*/  MUFU.EX2 R12, R4 ;  /* 0x00000004000c7308 */ /* 0x0003e20000000800 */
[----:B--2---:R-:W-:Y:S01]  /*129f0*/  HSET2.LE.AND R0, R11, R83, PT ;  /* 0x000000530b007233 */ /* 0x004fe20003803000 */
[----:B------:R-:W-:Y:S02]  /*12a00*/  IMAD.MOV.U32 R83, RZ, RZ, R152 ;  /* 0x000000ffff537224 */ /* 0x000fe400078e0098 */
[----:B------:R-:W2:Y:S01]  /*12a10*/  LDSM.16.MT88.4 R152, [R201+0xa800] ;  /* 0x00a80000c998783b */ /* 0x000ea20000004200 */
[----:B------:R-:W-:Y:S01]  /*12a20*/  FFMA.FTZ R11, R185, c[0x0][0x23c], -R18 ;  /* 0x00008f00b90b7a23 */ /* 0x000fe20000010812 */
[----:B------:R-:W-:Y:S02]  /*12a30*/  LOP3.LUT R128, R0, R2, RZ, 0xc0, !PT ;  /* 0x0000000200807212 */ /* 0x000fe400078ec0ff */
[----:B------:R-:W-:Y:S02]  /*12a40*/  F2FP.PACK_AB R0, R33, R32 ;  /* 0x000000202100723e */ /* 0x000fe400000000ff */
[----:B------:R-:W-:-:S02]  /*12a50*/  F2FP.PACK_AB R2, R29, R30 ;  /* 0x0000001e1d02723e */ /* 0x000fc400000000ff */
[----:B------:R-:W-:Y:S02]  /*12a60*/  LOP3.LUT R130, R5, R0, RZ, 0xc0, !PT ;  /* 0x0000000005827212 */ /* 0x000fe400078ec0ff */
[----:B-1----:R-:W-:Y:S02]  /*12a70*/  F2FP.PACK_AB R4, R27, R23 ;  /* 0x000000171b04723e */ /* 0x002fe400000000ff */
[----:B------:R-:W-:Y:S02]  /*12a80*/  F2FP.PACK_AB R0, R21, R22 ;  /* 0x000000161500723e */ /* 0x000fe400000000ff */
[----:B------:R-:W-:Y:S01]  /*12a90*/  LOP3.LUT R129, R3, R4, RZ, 0xc0, !PT ;  /* 0x0000000403817212 */ /* 0x000fe200078ec0ff */
[----:B------:R-:W-:Y:S01]  /*12aa0*/  FFMA.FTZ R3, R191, R24, R190 ;  /* 0x00000018bf037223 */ /* 0x000fe200000100be */
[----:B------:R-:W-:Y:S02]  /*12ab0*/  LOP3.LUT R131, R6, R2, RZ, 0xc0, !PT ;  /* 0x0000000206837212 */ /* 0x000fe400078ec0ff */
[----:B------:R-:W-:Y:S01]  /*12ac0*/  LOP3.LUT R124, R7, R0, RZ, 0xc0, !PT ;  /* 0x00000000077c7212 */ /* 0x000fe200078ec0ff */
[----:B------:R-:W1:Y:S01]  /*12ad0*/  MUFU.EX2 R2, R11 ;  /* 0x0000000b00027308 */ /* 0x000e620000000800 */
[----:B------:R-:W2:Y:S01]  /*12ae0*/  LDSM.16.MT88.4 R4, [R205+0xb800] ;  /* 0x00b80000cd04783b */ /* 0x000ea20000004200 */
[----:B----4-:R-:W-:-:S02]  /*12af0*/  F2FP.PACK_AB R0, R13, R15 ;  /* 0x0000000f0d00723e */ /* 0x010fc400000000ff */
[----:B-----5:R-:W-:Y:S02]  /*12b00*/  HMMA.16816.F32 R156, R128, R168, R156 ;  /* 0x000000a8809c723c */ /* 0x020fe4000000189c */
[----:B------:R-:W-:Y:S01]  /*12b10*/  LOP3.LUT R125, R8, R0, RZ, 0xc0, !PT ;  /* 0x00000000087d7212 */ /* 0x000fe200078ec0ff */
[----:B------:R-:W-:Y:S01]  /*12b20*/  FADD.FTZ R8, R189, R3 ;  /* 0x00000003bd087221 */ /* 0x000fe20000010000 */
[----:B------:R-:W-:-:S04]  /*12b30*/  F2FP.PACK_AB R0, R16, R20 ;  /* 0x000000141000723e */ /* 0x000fc800000000ff */
[----:B------:R-:W-:Y:S01]  /*12b40*/  LOP3.LUT R126, R9, R0, RZ, 0xc0, !PT ;  /* 0x00000000097e7212 */ /* 0x000fe200078ec0ff */
[----:B---3--:R-:W-:Y:S01]  /*12b50*/  HMMA.16816.F32 R36, R128, R48, R36 ;  /* 0x000000308024723c */ /* 0x008fe20000001824 */
[----:B-1----:R-:W-:-:S04]  /*12b60*/  F2FP.PACK_AB R0, R2, R12 ;  /* 0x0000000c0200723e */ /* 0x002fc800000000ff */
[----:B------:R-:W-:-:S03]  /*12b70*/  LOP3.LUT R127, R10, R0, RZ, 0xc0, !PT ;  /* 0x000000000a7f7212 */ /* 0x000fc600078ec0ff */
[----:B--2---:R-:W-:Y:S01]  /*12b80*/  HMMA.16816.F32 R140, R128, R152, R140 ;  /* 0x00000098808c723c */ /* 0x004fe2000000188c */
[----:B------:R-:W-:Y:S02]  /*12b90*/  FFMA.FTZ R10, R252, R26, R229 ;  /* 0x0000001afc0a7223 */ /* 0x000fe400000100e5 */
[----:B------:R-:W-:Y:S02]  /*12ba0*/  FFMA.FTZ R0, R239, R19, R139 ;  /* 0x00000013ef007223 */ /* 0x000fe4000001008b */
[----:B------:R-:W-:-:S03]  /*12bb0*/  FADD.FTZ R10, R225, R10 ;  /* 0x0000000ae10a7221 */ /* 0x000fc60000010000 */
[C---:B------:R-:W-:Y:S08]  /*12bc0*/  HMMA.16816.F32 R144, R124.reuse, R152, R144 ;  /* 0x000000987c90723c */ /* 0x040ff00000001890 */
[C---:B------:R-:W-:Y:S08]  /*12bd0*/  HMMA.16816.F32 R148, R124.reuse, R154, R148 ;  /* 0x0000009a7c94723c */ /* 0x040ff00000001894 */
[C---:B------:R-:W-:Y:S08]  /*12be0*/  HMMA.16816.F32 R160, R124.reuse, R168, R160 ;  /* 0x000000a87ca0723c */ /* 0x040ff000000018a0 */
[C---:B------:R-:W-:Y:S08]  /*12bf0*/  HMMA.16816.F32 R164, R124.reuse, R170, R164 ;  /* 0x000000aa7ca4723c */ /* 0x040ff000000018a4 */
[C---:B------:R-:W-:Y:S08]  /*12c00*/  HMMA.16816.F32 R40, R124.reuse, R48, R40 ;  /* 0x000000307c28723c */ /* 0x040ff00000001828 */
[----:B------:R-:W-:Y:S08]  /*12c10*/  HMMA.16816.F32 R44, R124, R50, R44 ;  /* 0x000000327c2c723c */ /* 0x000ff0000000182c */
[C---:B------:R-:W-:Y:S01]  /*12c20*/  HMMA.16816.F32 R152, R128.reuse, R154, R96 ;  /* 0x0000009a8098723c */ /* 0x040fe20000001860 */
[----:B------:R-:W1:Y:S07]  /*12c30*/  LDSM.16.MT88.4 R96, [R203+0xb800] ;  /* 0x00b80000cb60783b */ /* 0x000e6e0000004200 */
[C---:B------:R-:W-:Y:S01]  /*12c40*/  HMMA.16816.F32 R168, R128.reuse, R170, R80 ;  /* 0x000000aa80a8723c */ /* 0x040fe20000001850 */
[----:B------:R-:W2:Y:S07]  /*12c50*/  LDSM.16.MT88.4 R80, [R201+0xb800] ;  /* 0x00b80000c950783b */ /* 0x000eae0000004200 */
[----:B------:R-:W-:Y:S01]  /*12c60*/  HMMA.16816.F32 R48, R128, R50, R64 ;  /* 0x000000328030723c */ /* 0x000fe20000001840 */
[----:B------:R-:W3:Y:S07]  /*12c70*/  LDSM.16.MT88.4 R64, [R205+0xa800] ;  /* 0x00a80000cd40783b */ /* 0x000eee0000004200 */
[-C--:B------:R-:W-:Y:S08]  /*12c80*/  HMMA.16816.F32 R120, R124, R4.reuse, R120 ;  /* 0x000000047c78723c */ /* 0x080ff00000001878 */
[----:B------:R-:W-:Y:S07]  /*12c90*/  HMMA.16816.F32 R116, R128, R4, R116 ;  /* 0x000000048074723c */ /* 0x000fee0000001874 */
[----:B------:R-:W-:Y:S01]  /*12ca0*/  FFMA.FTZ R4, R188, R25, R195 ;  /* 0x00000019bc047223 */ /* 0x000fe200000100c3 */
[----:B------:R-:W-:Y:S01]  /*12cb0*/  HMMA.16816.F32 R104, R124, R112, R104 ;  /* 0x000000707c68723c */ /* 0x000fe20000001868 */
[----:B------:R-:W-:-:S02]  /*12cc0*/  FADD.FTZ R5, R138, R0 ;  /* 0x000000008a057221 */ /* 0x000fc40000010000 */
[----:B------:R-:W-:Y:S02]  /*12cd0*/  FADD.FTZ R9, R194, R4 ;  /* 0x00000004c2097221 */ /* 0x000fe40000010000 */
[----:B------:R-:W-:Y:S02]  /*12ce0*/  FADD.FTZ R4, R227, R10 ;  /* 0x0000000ae3047221 */ /* 0x000fe40000010000 */
[----:B------:R-:W-:Y:S01]  /*12cf0*/  FADD.FTZ R3, R193, R9 ;  /* 0x00000009c1037221 */ /* 0x000fe20000010000 */
[----:B-1----:R-:W-:Y:S01]  /*12d00*/  HMMA.16816.F32 R88, R124, R96, R88 ;  /* 0x000000607c58723c */ /* 0x002fe20000001858 */
[----:B------:R-:W-:Y:S02]  /*12d10*/  FADD.FTZ R0, R187, R8 ;  /* 0x00000008bb007221 */ /* 0x000fe40000010000 */
[----:B------:R-:W-:Y:S02]  /*12d20*/  FADD.FTZ R5, R133, R5 ;  /* 0x0000000585057221 */ /* 0x000fe40000010000 */
[----:B------:R-:W-:-:S02]  /*12d30*/  FADD.FTZ R252, R226, R4 ;  /* 0x00000004e2fc7221 */ /* 0x000fc40000010000 */
[----:B------:R-:W-:Y:S01]  /*12d40*/  FADD.FTZ R4, R192, R3 ;  /* 0x00000003c0047221 */ /* 0x000fe20000010000 */
[C---:B--2---:R-:W-:Y:S01]  /*12d50*/  HMMA.16816.F32 R72, R124.reuse, R80, R72 ;  /* 0x000000507c48723c */ /* 0x044fe20000001848 */
[----:B------:R-:W-:Y:S02]  /*12d60*/  FADD.FTZ R3, R186, R0 ;  /* 0x00000000ba037221 */ /* 0x000fe40000010000 */
[----:B------:R-:W-:Y:S02]  /*12d70*/  FADD.FTZ R0, R35, R5 ;  /* 0x0000000523007221 */ /* 0x000fe40000010000 */
[----:B------:R-:W-:Y:S02]  /*12d80*/  FADD.FTZ R4, R23, R4 ;  /* 0x0000000417047221 */ /* 0x000fe40000010000 */
[----:B------:R-:W-:Y:S01]  /*12d90*/  FADD.FTZ R0, R15, R0 ;  /* 0x000000000f007221 */ /* 0x000fe20000010000 */
[----:B---3--:R-:W-:Y:S01]  /*12da0*/  HMMA.16816.F32 R56, R124, R64, R56 ;  /* 0x000000407c38723c */ /* 0x008fe20000001838 */
        /* <DEDUP_REMOVED lines=11> */
[----:B------:R-:W-:Y:S01]  /*12e60*/  FADD.FTZ R3, R16, R3 ;  /* 0x0000000310037221 */ /* 0x000fe20000010000 */
[----:B------:R1:W-:Y:S01]  /*12e70*/  STL [R1+0x18], R4 ;  /* 0x0000180401007387 */ /* 0x0003e20000100800 */
[----:B------:R-:W-:-:S03]  /*12e80*/  FADD.FTZ R252, R28, R252 ;  /* 0x000000fc1cfc7221 */ /* 0x000fc60000010000 */
[----:B------:R-:W-:Y:S01]  /*12e90*/  HMMA.16816.F32 R92, R124, R98, R92 ;  /* 0x000000627c5c723c */ /* 0x000fe2000000185c */
[----:B------:R1:W-:Y:S01]  /*12ea0*/  STL [R1+0x20], R0 ;  /* 0x0000200001007387 */ /* 0x0003e20000100800 */
[----:B------:R-:W-:-:S03]  /*12eb0*/  FADD.FTZ R252, R31, R252 ;  /* 0x000000fc1ffc7221 */ /* 0x000fc60000010000 */
[----:B------:R1:W-:Y:S01]  /*12ec0*/  STL [R1+0x1c], R3 ;  /* 0x00001c0301007387 */ /* 0x0003e20000100800 */
[----:B------:R-:W-:Y:S02]  /*12ed0*/  FADD.FTZ R252, R32, R252 ;  /* 0x000000fc20fc7221 */ /* 0x000fe40000010000 */
[----:B------:R-:W-:Y:S02]  /*12ee0*/  HMMA.16816.F32 R108, R124, R114, R108 ;  /* 0x000000727c6c723c */ /* 0x000fe4000000186c */
[----:B------:R-:W-:-:S06]  /*12ef0*/  FADD.FTZ R252, R33, R252 ;  /* 0x000000fc21fc7221 */ /* 0x000fcc0000010000 */
        /* <DEDUP_REMOVED lines=10> */
.L_x_1859:
[----:B-12---:R-:W-:-:S06]  /*12fa0*/  UISETP.GT.AND UP0, UPT, UR25, UR19, UPT ;  /* 0x000000131900728c */ /* 0x006fcc000bf04270 */
[----:B------:R-:W-:-:S13]  /*12fb0*/  PLOP3.LUT P0, PT, PT, PT, UP0, 0x80, 0x0 ;  /* 0x000000000000781c */ /* 0x000fda0003f0f008 */
[----:B------:R-:W-:Y:S05]  /*12fc0*/  @!P0 BRA `(.L_x_1864) ;  /* 0x0000355000008947 */ /* 0x000fea0003800000 */
[----:B------:R-:W2:Y:S01]  /*12fd0*/  LDL.LU R9, [R1+0x8c] ;  /* 0x00008c0001097983 */ /* 0x000ea20000300800 */
[----:B------:R-:W1:Y:S01]  /*12fe0*/  LDC.U8 R0, c[0x0][0x2d8] ;  /* 0x0000b600ff007b82 */ /* 0x000e620000000000 */
[----:B------:R-:W-:Y:S01]  /*12ff0*/  UMOV UR30, 0x4 ;  /* 0x00000004001e7882 */ /* 0x000fe20000000000 */
[----:B------:R-:W-:Y:S01]  /*13000*/  MOV R132, R135 ;  /* 0x0000008700847202 */ /* 0x000fe20000000f00 */
[----:B------:R-:W3:Y:S01]  /*13010*/  LDL.LU R2, [R1+0x64] ;  /* 0x0000640001027983 */ /* 0x000ee20000300800 */
[----:B------:R-:W-:Y:S01]  /*13020*/  ULDC.64 UR4, c[0x0][0x1a0] ;  /* 0x0000680000047ab9 */ /* 0x000fe20000000a00 */
[----:B------:R-:W-:Y:S01]  /*13030*/  MOV R3, R136 ;  /* 0x0000008800037202 */ /* 0x000fe20000000f00 */
[----:B------:R-:W-:Y:S01]  /*13040*/  USHF.L.U64.HI UR5, UR4, UR30, UR5 ;  /* 0x0000001e04057299 */ /* 0x000fe20008010205 */
[----:B------:R-:W4:Y:S01]  /*13050*/  LDL.LU R8, [R1+0x90] ;  /* 0x0000900001087983 */ /* 0x000f220000300800 */
[----:B------:R-:W-:Y:S01]  /*13060*/  USHF.L.U32 UR4, UR4, 0x4, URZ ;  /* 0x0000000404047899 */ /* 0x000fe2000800063f */
[----:B------:R-:W-:-:S02]  /*13070*/  MOV R138, R137 ;  /* 0x00000089008a7202 */ /* 0x000fc40000000f00 */
[----:B------:R-:W5:Y:S01]  /*13080*/  LDL.LU.64 R6, [R1+0x80] ;  /* 0x0000800001067983 */ /* 0x000f620000300a00 */
[----:B------:R-:W-:Y:S01]  /*13090*/  MOV R133, R134 ;  /* 0x0000008600857202 */ /* 0x000fe20000000f00 */
[----:B------:R-:W-:Y:S02]  /*130a0*/  USHF.L.U64.HI UR31, UR4, 0x1, UR5 ;  /* 0x00000001041f7899 */ /* 0x000fe40008010205 */
[----:B------:R-:W5:Y:S01]  /*130b0*/  LDL.LU.64 R4, [R1+0x78] ;  /* 0x0000780001047983 */ /* 0x000f620000300a00 */
[----:B------:R-:W-:-:S03]  /*130c0*/  USHF.L.U32 UR32, UR4, 0x1, URZ ;  /* 0x0000000104207899 */ /* 0x000fc6000800063f */
[----:B------:R-:W2:Y:S01]  /*130d0*/  LDL.LU R10, [R1+0x60] ;  /* 0x00006000010a7983 */ /* 0x000ea20000300800 */
[----:B-1----:R-:W-:Y:S01]  /*130e0*/  PRMT R0, R0, 0x7054, R0 ;  /* 0x0000705400007816 */ /* 0x002fe20000000000 */
[----:B--2---:R-:W-:-:S04]  /*130f0*/  IMAD.WIDE.U32 R12, R10, -0x326172a9, RZ ;  /* 0xcd9e8d570a0c7825 */ /* 0x004fc800078e00ff */
[----:B------:R-:W-:Y:S01]  /*13100*/  IMAD.WIDE.U32 R10, R9, -0x326172a9, RZ ;  /* 0xcd9e8d57090a7825 */ /* 0x000fe200078e00ff */
[-C--:B---3--:R-:W-:Y:S01]  /*13110*/  LOP3.LUT R0, R13, R2.reuse, RZ, 0x3c, !PT ;  /* 0x000000020d007212 */ /* 0x088fe200078e3cff */
[----:B------:R4:W-:Y:S03]  /*13120*/  STL.64 [R1+0x30], R12 ;  /* 0x0000300c01007387 */ /* 0x0009e60000100a00 */
[----:B------:R-:W-:Y:S01]  /*13130*/  LOP3.LUT R2, R11, R2, RZ, 0x3c, !PT ;  /* 0x000000020b027212 */ /* 0x000fe200078e3cff */
[----:B------:R1:W-:Y:S01]  /*13140*/  STL.64 [R1+0x28], R10 ;  /* 0x0000280a01007387 */ /* 0x0003e20000100a00 */
[----:B-----5:R-:W-:Y:S01]  /*13150*/  MOV R5, R7 ;  /* 0x0000000700057202 */ /* 0x020fe20000000f00 */
[----:B----4-:R-:W-:-:S04]  /*13160*/  IMAD.WIDE.U32 R12, R8, -0x2daee0ad, RZ ;  /* 0xd2511f53080c7825 */ /* 0x010fc800078e00ff */
[----:B-1----:R-:W-:Y:S01]  /*13170*/  IMAD.WIDE.U32 R10, R0, -0x2daee0ad, RZ ;  /* 0xd2511f53000a7825 */ /* 0x002fe200078e00ff */
[----:B------:R1:W-:Y:S03]  /*13180*/  STL.64 [R1], R12 ;  /* 0x0000000c01007387 */ /* 0x0003e60000100a00 */
[----:B------:R-:W-:Y:S01]  /*13190*/  IMAD.WIDE.U32 R8, R2, -0x2daee0ad, RZ ;  /* 0xd2511f5302087825 */ /* 0x000fe200078e00ff */
[----:B------:R1:W-:Y:S04]  /*131a0*/  STL.64 [R1+0x10], R10 ;  /* 0x0000100a01007387 */ /* 0x0003e80000100a00 */
[----:B------:R1:W-:Y:S04]  /*131b0*/  STL.64 [R1+0x38], R4 ;  /* 0x0000380401007387 */ /* 0x0003e80000100a00 */
[----:B------:R1:W-:Y:S01]  /*131c0*/  STL.64 [R1+0x8], R8 ;  /* 0x0000080801007387 */ /* 0x0003e20000100a00 */
[----:B------:R-:W-:Y:S05]  /*131d0*/  BRA `(.L_x_1865) ;  /* 0x000001b000007947 */ /* 0x000fea0003800000 */
.L_x_1867:
        /* <DEDUP_REMOVED lines=27> */
.L_x_1865:
[----:B-1----:R-:W2:Y:S01]  /*13390*/  LDL.64 R4, [R1+0x38] ;  /* 0x0000380001047983 */ /* 0x002ea20000100a00 */
        /* <DEDUP_REMOVED lines=32> */
[----:B------:R-:W-:Y:S05]  /*135a0*/  LDSM.16.M88.4 R192, [R210+0x2000] ;  /* 0x00200000d2c0783b */ /* 0x000fea0000000200 */
[----:B------:R-:W-:Y:S01]  /*135b0*/  LDSM.16.M88.4 R196, [R208+0x8800] ;  /* 0x00880000d0c4783b */ /* 0x000fe20000000200 */
[C---:B--2---:R-:W-:Y:S08]  /*135c0*/  HMMA.16816.F32 R8, R28.reuse, R16, RZ ;  /* 0x000000101c08723c */ /* 0x044ff000000018ff */
[-C--:B------:R-:W-:Y:S08]  /*135d0*/  HMMA.16816.F32 R12, R28, R18.reuse, RZ ;  /* 0x000000121c0c723c */ /* 0x080ff000000018ff */
[C---:B------:R-:W-:Y:S08]  /*135e0*/  HMMA.16816.F32 R16, R32.reuse, R18, RZ ;  /* 0x000000122010723c */ /* 0x040ff000000018ff */
[-C--:B---3--:R-:W-:Y:S08]  /*135f0*/  HMMA.16816.F32 R20, R32, R172.reuse, RZ ;  /* 0x000000ac2014723c */ /* 0x088ff000000018ff */
[C---:B------:R-:W-:Y:S08]  /*13600*/  HMMA.16816.F32 R24, R28.reuse, R172, RZ ;  /* 0x000000ac1c18723c */ /* 0x040ff000000018ff */
[-C--:B------:R-:W-:Y:S08]  /*13610*/  HMMA.16816.F32 R28, R28, R174.reuse, RZ ;  /* 0x000000ae1c1c723c */ /* 0x080ff000000018ff */
[----:B------:R-:W-:Y:S01]  /*13620*/  HMMA.16816.F32 R32, R32, R174, RZ ;  /* 0x000000ae2020723c */ /* 0x000fe200000018ff */
[----:B------:R-:W-:Y:S07]  /*13630*/  LDSM.16.M88.4 R172, [R210] ;  /* 0x00000000d2ac783b */ /* 0x000fee0000000200 */
[-C--:B----4-:R-:W-:Y:S08]  /*13640*/  HMMA.16816.F32 R4, R176, R180.reuse, R4 ;  /* 0x000000b4b004723c */ /* 0x090ff00000001804 */
[C---:B-----5:R-:W-:Y:S08]  /*13650*/  HMMA.16816.F32 R8, R184.reuse, R180, R8 ;  /* 0x000000b4b808723c */ /* 0x060ff00000001808 */
[-C--:B------:R-:W-:Y:S08]  /*13660*/  HMMA.16816.F32 R12, R184, R182.reuse, R12 ;  /* 0x000000b6b80c723c */ /* 0x080ff0000000180c */
[C---:B------:R-:W-:Y:S01]  /*13670*/  HMMA.16816.F32 R16, R176.reuse, R182, R16 ;  /* 0x000000b6b010723c */ /* 0x040fe20000001810 */
[----:B------:R-:W1:Y:S07]  /*13680*/  LDSM.16.M88.4 R180, [R208+0x8000] ;  /* 0x00800000d0b4783b */ /* 0x000e6e0000000200 */
[-C--:B------:R-:W-:Y:S08]  /*13690*/  HMMA.16816.F32 R20, R176, R188.reuse, R20 ;  /* 0x000000bcb014723c */ /* 0x080ff00000001814 */
[C---:B------:R-:W-:Y:S08]  /*136a0*/  HMMA.16816.F32 R24, R184.reuse, R188, R24 ;  /* 0x000000bcb818723c */ /* 0x040ff00000001818 */
[-C--:B------:R-:W-:Y:S01]  /*136b0*/  HMMA.16816.F32 R28, R184, R190.reuse, R28 ;  /* 0x000000beb81c723c */ /* 0x080fe2000000181c */
[----:B------:R-:W-:Y:S07]  /*136c0*/  LDSM.16.M88.4 R184, [R209+0x2000] ;  /* 0x00200000d1b8783b */ /* 0x000fee0000000200 */
[----:B------:R-:W-:Y:S01]  /*136d0*/  HMMA.16816.F32 R32, R176, R190, R32 ;  /* 0x000000beb020723c */ /* 0x000fe20000001820 */
[----:B------:R-:W-:Y:S05]  /*136e0*/  LDSM.16.M88.4 R176, [R209] ;  /* 0x00000000d1b0783b */ /* 0x000fea0000000200 */
[----:B------:R-:W-:Y:S02]  /*136f0*/  LDSM.16.M88.4 R188, [R207+0x800] ;  /* 0x00080000cfbc783b */ /* 0x000fe40000000200 */
[-C--:B-1----:R-:W-:Y:S08]  /*13700*/  HMMA.16816.F32 R4, R172, R180.reuse, R4 ;  /* 0x000000b4ac04723c */ /* 0x082ff00000001804 */
[C---:B------:R-:W-:Y:S08]  /*13710*/  HMMA.16816.F32 R8, R192.reuse, R180, R8 ;  /* 0x000000b4c008723c */ /* 0x040ff00000001808 */
[-C--:B------:R-:W-:Y:S08]  /*13720*/  HMMA.16816.F32 R12, R192, R182.reuse, R12 ;  /* 0x000000b6c00c723c */ /* 0x080ff0000000180c */
[C---:B------:R-:W-:Y:S01]  /*13730*/  HMMA.16816.F32 R16, R172.reuse, R182, R16 ;  /* 0x000000b6ac10723c */ /* 0x040fe20000001810 */
[----:B------:R-:W1:Y:S07]  /*13740*/  LDSM.16.M88.4 R180, [R207] ;  /* 0x00000000cfb4783b */ /* 0x000e6e0000000200 */
[-C--:B------:R-:W-:Y:S08]  /*13750*/  HMMA.16816.F32 R20, R172, R196.reuse, R20 ;  /* 0x000000c4ac14723c */ /* 0x080ff00000001814 */
[C---:B------:R-:W-:Y:S08]  /*13760*/  HMMA.16816.F32 R24, R192.reuse, R196, R24 ;  /* 0x000000c4c018723c */ /* 0x040ff00000001818 */
[-C--:B------:R-:W-:Y:S01]  /*13770*/  HMMA.16816.F32 R28, R192, R198.reuse, R28 ;  /* 0x000000c6c01c723c */ /* 0x080fe2000000181c */
[----:B------:R-:W-:Y:S07]  /*13780*/  LDSM.16.M88.4 R192, [R202+0x6000] ;  /* 0x00600000cac0783b */ /* 0x000fee0000000200 */
[----:B------:R-:W-:Y:S01]  /*13790*/  HMMA.16816.F32 R32, R172, R198, R32 ;  /* 0x000000c6ac20723c */ /* 0x000fe20000001820 */
[----:B------:R-:W-:Y:S05]  /*137a0*/  LDSM.16.M88.4 R172, [R202+0x4000] ;  /* 0x00400000caac783b */ /* 0x000fea0000000200 */
[----:B------:R-:W-:Y:S02]  /*137b0*/  LDSM.16.M88.4 R196, [R200+0x9800] ;  /* 0x00980000c8c4783b */ /* 0x000fe40000000200 */
[-C--:B-1----:R-:W-:Y:S08]  /*137c0*/  HMMA.16816.F32 R4, R176, R180.reuse, R4 ;  /* 0x000000b4b004723c */ /* 0x082ff00000001804 */
[C---:B------:R-:W-:Y:S08]  /*137d0*/  HMMA.16816.F32 R8, R184.reuse, R180, R8 ;  /* 0x000000b4b808723c */ /* 0x040ff00000001808 */
        /* <DEDUP_REMOVED lines=8> */
[----:B------:R-:W-:Y:S05]  /*13860*/  LDSM.16.M88.4 R176, [R204+0x4000] ;  /* 0x00400000ccb0783b */ /* 0x000fea0000000200 */
[----:B------:R-:W-:Y:S02]  /*13870*/  LDSM.16.M88.4 R188, [R212] ;  /* 0x00000000d4bc783b */ /* 0x000fe40000000200 */
        /* <DEDUP_REMOVED lines=28> */
[----:B------:R-:W1:Y:S01]  /*13a40*/  LDSM.16.M88.4 R180, [R207+0x1000] ;  /* 0x00100000cfb4783b */ /* 0x000e620000000200 */
[----:B------:R-:W-:Y:S04]  /*13a50*/  DEPBAR.LE SB0, 0x0 ;  /* 0x000080000000791a */ /* 0x000fe80000000000 */
[----:B------:R-:W-:Y:S02]  /*13a60*/  BAR.SYNC.DEFER_BLOCKING 0x0 ;  /* 0x0000000000007b1d */ /* 0x000fe40000010000 */
        /* <DEDUP_REMOVED lines=13> */
.L_x_1866:
[----:B------:R-:W2:Y:S01]  /*13b40*/  LDL.64 R186, [R1] ;  /* 0x0000000001ba7983 */ /* 0x000ea20000100a00 */
[----:B------:R-:W-:Y:S01]  /*13b50*/  IMAD.U32 R0, RZ, RZ, UR30 ;  /* 0x0000001eff007e24 */ /* 0x000fe2000f8e00ff */
[----:B------:R-:W-:Y:S02]  /*13b60*/  UISETP.GT.AND UP0, UPT, UR30, UR19, UPT ;  /* 0x000000131e00728c */ /* 0x000fe4000bf04270 */
[----:B------:R-:W-:Y:S02]  /*13b70*/  UMOV UR25, UR30 ;  /* 0x0000001e00197c82 */ /* 0x000fe40008000000 */
[----:B------:R-:W3:Y:S06]  /*13b80*/  LDL.64 R178, [R1+0x10] ;  /* 0x0000100001b27983 */ /* 0x000eec0000100a00 */
[----:B------:R-:W4:Y:S06]  /*13b90*/  LDL.64 R184, [R1+0x30] ;  /* 0x0000300001b87983 */ /* 0x000f2c0000100a00 */
[----:B------:R-:W5:Y:S06]  /*13ba0*/  LDL.64 R176, [R1+0x8] ;  /* 0x0000080001b07983 */ /* 0x000f6c0000100a00 */
[----:B------:R-:W2:Y:S06]  /*13bb0*/  LDL.64 R182, [R1+0x28] ;  /* 0x0000280001b67983 */ /* 0x000eac0000100a00 */
[----:B------:R-:W1:Y:S02]  /*13bc0*/  S2R R2, SR_TID.X ;  /* 0x0000000000027919 */ /* 0x000e640000002100 */
[----:B-1----:R-:W-:Y:S05]  /*13bd0*/  IMAD.SHL.U32 R2, R2, 0x2, RZ ;  /* 0x0000000202027824 */ /* 0x002fea00078e00ff */
[----:B------:R-:W-:Y:S05]  /*13be0*/  LOP3.LUT R2, R2, 0x6, RZ, 0xc0, !PT ;  /* 0x0000000602027812 */ /* 0x000fea00078ec0ff */
[----:B------:R-:W-:Y:S05]  /*13bf0*/  IMAD R0, R0, 0x20, R2 ;  /* 0x0000002000007824 */ /* 0x000fea00078e0202 */
[C---:B------:R-:W-:Y:S02]  /*13c00*/  ISETP.GE.AND P3, PT, R0.reuse, R219, PT ;  /* 0x000000db0000720c */ /* 0x040fe40003f66270 */
[C---:B------:R-:W-:Y:S02]  /*13c10*/  IADD3 R136, R0.reuse, 0x1, RZ ;  /* 0x0000000100887810 */ /* 0x040fe40007ffe0ff */
[C---:B------:R-:W-:Y:S02]  /*13c20*/  IADD3 R135, R0.reuse, 0x8, RZ ;  /* 0x0000000800877810 */ /* 0x040fe40007ffe0ff */
[C---:B------:R-:W-:Y:S02]  /*13c30*/  ISETP.GE.OR P3, PT, R0.reuse, R223, !P3 ;  /* 0x000000df0000720c */ /* 0x040fe40005f66670 */
[-C--:B------:R-:W-:Y:S02]  /*13c40*/  ISETP.GE.AND P1, PT, R0, R218.reuse, PT ;  /* 0x000000da0000720c */ /* 0x080fe40003f26270 */
[-C--:B------:R-:W-:Y:S02]  /*13c50*/  ISETP.GE.AND P2, PT, R136, R219.reuse, PT ;  /* 0x000000db8800720c */ /* 0x080fe40003f46270 */
[----:B------:R-:W-:Y:S02]  /*13c60*/  FSEL R172, R4, -INF , !P3 ;  /* 0xff80000004ac7808 */ /* 0x000fe40005800000 */
[C---:B------:R-:W-:Y:S02]  /*13c70*/  ISETP.GE.AND P3, PT, R135.reuse, R219, PT ;  /* 0x000000db8700720c */ /* 0x040fe40003f66270 */
[----:B------:R-:W-:Y:S02]  /*13c80*/  IADD3 R134, R0, 0x9, RZ ;  /* 0x0000000900867810 */ /* 0x000fe40007ffe0ff */
[----:B------:R-:W-:Y:S02]  /*13c90*/  ISETP.GE.AND P0, PT, R136, R218, PT ;  /* 0x000000da8800720c */ /* 0x000fe40003f06270 */
[-C--:B------:R-:W-:Y:S02]  /*13ca0*/  ISETP.GE.OR P1, PT, R0, R222.reuse, !P1 ;  /* 0x000000de0000720c */ /* 0x080fe40004f26670 */
[CC--:B------:R-:W-:Y:S02]  /*13cb0*/  ISETP.GE.OR P2, PT, R136.reuse, R223.reuse, !P2 ;  /* 0x000000df8800720c */ /* 0x0c0fe40005746670 */
[----:B------:R-:W-:Y:S02]  /*13cc0*/  ISETP.GE.OR P3, PT, R135, R223, !P3 ;  /* 0x000000df8700720c */ /* 0x000fe40005f66670 */
[----:B------:R-:W-:Y:S02]  /*13cd0*/  ISETP.GE.OR P0, PT, R136, R222, !P0 ;  /* 0x000000de8800720c */ /* 0x000fe40004706670 */
[----:B------:R-:W-:Y:S02]  /*13ce0*/  FSEL R174, R6, -INF , !P1 ;  /* 0xff80000006ae7808 */ /* 0x000fe40004800000 */
[----:B------:R-:W-:Y:S02]  /*13cf0*/  FSEL R173, R5, -INF , !P2 ;  /* 0xff80000005ad7808 */ /* 0x000fe40005000000 */
[----:B------:R-:W-:Y:S02]  /*13d00*/  ISETP.GE.AND P2, PT, R134, R219, PT ;  /* 0x000000db8600720c */ /* 0x000fe40003f46270 */
[----:B------:R-:W-:Y:S02]  /*13d10*/  ISETP.GE.AND P1, PT, R135, R218, PT ;  /* 0x000000da8700720c */ /* 0x000fe40003f26270 */
[----:B------:R-:W-:Y:S02]  /*13d20*/  FSEL R137, R16, -INF , !P3 ;  /* 0xff80000010897808 */ /* 0x000fe40005800000 */
[----:B------:R-:W-:Y:S02]  /*13d30*/  IADD3 R5, R0, 0x10, RZ ;  /* 0x0000001000057810 */ /* 0x000fe40007ffe0ff */
[----:B------:R-:W-:Y:S02]  /*13d40*/  FMNMX.FTZ R16, R172, R3, !PT ;  /* 0x00000003ac107209 */ /* 0x000fe40007810000 */
[----:B------:R-:W-:Y:S02]  /*13d50*/  FSEL R175, R7, -INF , !P0 ;  /* 0xff80000007af7808 */ /* 0x000fe40004000000 */
[----:B------:R-:W-:Y:S02]  /*13d60*/  FMNMX.FTZ R7, R174, R132, !PT ;  /* 0x00000084ae077209 */ /* 0x000fe40007810000 */
[C---:B------:R-:W-:Y:S02]  /*13d70*/  ISETP.GE.AND P0, PT, R134.reuse, R218, PT ;  /* 0x000000da8600720c */ /* 0x040fe40003f06270 */
[----:B------:R-:W-:Y:S02]  /*13d80*/  ISETP.GE.OR P2, PT, R134, R223, !P2 ;  /* 0x000000df8600720c */ /* 0x000fe40005746670 */
[----:B------:R-:W-:Y:S02]  /*13d90*/  ISETP.GE.OR P1, PT, R135, R222, !P1 ;  /* 0x000000de8700720c */ /* 0x000fe40004f26670 */
[----:B------:R-:W-:Y:S02]  /*13da0*/  ISETP.GE.AND P6, PT, R5, R219, PT ;  /* 0x000000db0500720c */ /* 0x000fe40003fc6270 */
[----:B------:R-:W-:Y:S02]  /*13db0*/  IADD3 R4, R0, 0x11, RZ ;  /* 0x0000001100047810 */ /* 0x000fe40007ffe0ff */
[----:B------:R-:W-:Y:S02]  /*13dc0*/  FMNMX.FTZ R16, R173, R16, !PT ;  /* 0x00000010ad107209 */ /* 0x000fe40007810000 */
[----:B------:R-:W-:Y:S02]  /*13dd0*/  ISETP.GE.OR P0, PT, R134, R222, !P0 ;  /* 0x000000de8600720c */ /* 0x000fe40004706670 */
[----:B------:R-:W-:Y:S02]  /*13de0*/  FMNMX.FTZ R7, R175, R7, !PT ;  /* 0x00000007af077209 */ /* 0x000fe40007810000 */
[----:B------:R-:W-:Y:S02]  /*13df0*/  FSEL R17, R17, -INF , !P2 ;  /* 0xff80000011117808 */ /* 0x000fe40005000000 */
[C---:B------:R-:W-:Y:S02]  /*13e00*/  ISETP.GE.AND P2, PT, R5.reuse, R218, PT ;  /* 0x000000da0500720c */ /* 0x040fe40003f46270 */
[----:B------:R-:W-:Y:S02]  /*13e10*/  FSEL R18, R18, -INF , !P1 ;  /* 0xff80000012127808 */ /* 0x000fe40004800000 */
[----:B------:R-:W-:Y:S02]  /*13e20*/  IADD3 R2, R0, 0x18, RZ ;  /* 0x0000001800027810 */ /* 0x000fe40007ffe0ff */
[----:B------:R-:W-:Y:S02]  /*13e30*/  ISETP.GE.OR P6, PT, R5, R223, !P6 ;  /* 0x000000df0500720c */ /* 0x000fe400077c6670 */
[C---:B------:R-:W-:Y:S02]  /*13e40*/  ISETP.GE.AND P5, PT, R4.reuse, R219, PT ;  /* 0x000000db0400720c */ /* 0x040fe40003fa6270 */
[----:B------:R-:W-:Y:S02]  /*13e50*/  FMNMX.FTZ R16, R137, R16, !PT ;  /* 0x0000001089107209 */ /* 0x000fe40007810000 */
[----:B------:R-:W-:Y:S02]  /*13e60*/  FSEL R19, R19, -INF , !P0 ;  /* 0xff80000013137808 */ /* 0x000fe40004000000 */
[----:B------:R-:W-:Y:S02]  /*13e70*/  ISETP.GE.OR P2, PT, R5, R222, !P2 ;  /* 0x000000de0500720c */ /* 0x000fe40005746670 */
[----:B------:R-:W-:Y:S02]  /*13e80*/  ISETP.GE.AND P1, PT, R4, R218, PT ;  /* 0x000000da0400720c */ /* 0x000fe40003f26270 */
[----:B------:R-:W-:Y:S02]  /*13e90*/  FMNMX.FTZ R7, R18, R7, !PT ;  /* 0x0000000712077209 */ /* 0x000fe40007810000 */
[----:B------:R-:W-:Y:S02]  /*13ea0*/  ISETP.GE.AND P4, PT, R2, R219, PT ;  /* 0x000000db0200720c */ /* 0x000fe40003f86270 */
[----:B------:R-:W-:Y:S02]  /*13eb0*/  IADD3 R6, R0, 0x19, RZ ;  /* 0x0000001900067810 */ /* 0x000fe40007ffe0ff */
[----:B------:R-:W-:Y:S02]  /*13ec0*/  ISETP.GE.OR P5, PT, R4, R223, !P5 ;  /* 0x000000df0400720c */ /* 0x000fe40006fa6670 */
[----:B------:R-:W-:Y:S02]  /*13ed0*/  FSEL R232, R20, -INF , !P6 ;  /* 0xff80000014e87808 */ /* 0x000fe40007000000 */
[----:B------:R-:W-:Y:S02]  /*13ee0*/  FMNMX.FTZ R16, R17, R16, !PT ;  /* 0x0000001011107209 */ /* 0x000fe40007810000 */
[----:B------:R-:W-:Y:S02]  /*13ef0*/  ISETP.GE.AND P0, PT, R2, R218, PT ;  /* 0x000000da0200720c */ /* 0x000fe40003f06270 */
[----:B------:R-:W-:Y:S02]  /*13f00*/  FSEL R196, R22, -INF , !P2 ;  /* 0xff80000016c47808 */ /* 0x000fe40005000000 */
[----:B------:R-:W-:Y:S02]  /*13f10*/  ISETP.GE.OR P1, PT, R4, R222, !P1 ;  /* 0x000000de0400720c */ /* 0x000fe40004f26670 */
[----:B------:R-:W-:Y:S02]  /*13f20*/  FMNMX.FTZ R7, R19, R7, !PT ;  /* 0x0000000713077209 */ /* 0x000fe40007810000 */
[----:B------:R-:W-:Y:S02]  /*13f30*/  ISETP.GE.OR P4, PT, R2, R223, !P4 ;  /* 0x000000df0200720c */ /* 0x000fe40006786670 */
[----:B------:R-:W-:Y:S02]  /*13f40*/  FSEL R198, R21, -INF , !P5 ;  /* 0xff80000015c67808 */ /* 0x000fe40006800000 */
[----:B------:R-:W-:Y:S02]  /*13f50*/  ISETP.GE.AND P3, PT, R6, R219, PT ;  /* 0x000000db0600720c */ /* 0x000fe40003f66270 */
[----:B------:R-:W-:Y:S02]  /*13f60*/  FMNMX.FTZ R16, R232, R16, !PT ;  /* 0x00000010e8107209 */ /* 0x000fe40007810000 */
[----:B------:R-:W-:Y:S02]  /*13f70*/  FSEL R195, R23, -INF , !P1 ;  /* 0xff80000017c37808 */ /* 0x000fe40004800000 */
[----:B------:R-:W-:Y:S02]  /*13f80*/  ISETP.GE.OR P0, PT, R2, R222, !P0 ;  /* 0x000000de0200720c */ /* 0x000fe40004706670 */
[----:B------:R-:W-:Y:S02]  /*13f90*/  ISETP.GE.AND P1, PT, R6, R218, PT ;  /* 0x000000da0600720c */ /* 0x000fe40003f26270 */
[----:B------:R-:W-:Y:S02]  /*13fa0*/  FMNMX.FTZ R7, R196, R7, !PT ;  /* 0x00000007c4077209 */ /* 0x000fe40007810000 */
[----:B------:R-:W-:Y:S02]  /*13fb0*/  ISETP.GE.OR P3, PT, R6, R223, !P3 ;  /* 0x000000df0600720c */ /* 0x000fe40005f66670 */
[----:B------:R-:W-:Y:S02]  /*13fc0*/  FSEL R193, R32, -INF , !P4 ;  /* 0xff80000020c17808 */ /* 0x000fe40006000000 */
[----:B------:R-:W-:Y:S02]  /*13fd0*/  FMNMX.FTZ R16, R198, R16, !PT ;  /* 0x00000010c6107209 */ /* 0x000fe40007810000 */
[----:B------:R-:W-:Y:S02]  /*13fe0*/  FSEL R191, R34, -INF , !P0 ;  /* 0xff80000022bf7808 */ /* 0x000fe40004000000 */
[----:B------:R-:W-:Y:S02]  /*13ff0*/  ISETP.GE.OR P1, PT, R6, R222, !P1 ;  /* 0x000000de0600720c */ /* 0x000fe40004f26670 */
[----:B------:R-:W-:Y:S02]  /*14000*/  FMNMX.FTZ R7, R195, R7, !PT ;  /* 0x00000007c3077209 */ /* 0x000fe40007810000 */
[----:B------:R-:W-:Y:S02]  /*14010*/  FSEL R192, R33, -INF , !P3 ;  /* 0xff80000021c07808 */ /* 0x000fe40005800000 */
[----:B------:R-:W-:Y:S02]  /*14020*/  FMNMX.FTZ R16, R193, R16, !PT ;  /* 0x00000010c1107209 */ /* 0x000fe40007810000 */
[----:B------:R-:W-:Y:S02]  /*14030*/  FSEL R190, R35, -INF , !P1 ;  /* 0xff80000023be7808 */ /* 0x000fe40004800000 */
[----:B------:R-:W-:Y:S02]  /*14040*/  FMNMX.FTZ R7, R191, R7, !PT ;  /* 0x00000007bf077209 */ /* 0x000fe40007810000 */
[----:B------:R-:W-:Y:S02]  /*14050*/  FMNMX.FTZ R16, R192, R16, !PT ;  /* 0x00000010c0107209 */ /* 0x000fe40007810000 */
[C---:B------:R-:W-:Y:S02]  /*14060*/  ISETP.GE.AND P0, PT, R0.reuse, R216, PT ;  /* 0x000000d80000720c */ /* 0x040fe40003f06270 */
[----:B------:R-:W-:Y:S01]  /*14070*/  ISETP.GE.AND P4, PT, R0, R217, PT ;  /* 0x000000d90000720c */ /* 0x000fe20003f86270 */
[----:B------:R-:W1:Y:S01]  /*14080*/  SHFL.BFLY PT, R20, R16, 0x2, 0x1f ;  /* 0x0c401f0010147f89 */ /* 0x000e6200000e0000 */
[----:B------:R-:W-:Y:S02]  /*14090*/  FMNMX.FTZ R7, R190, R7, !PT ;  /* 0x00000007be077209 */ /* 0x000fe40007810000 */
[C---:B------:R-:W-:Y:S02]  /*140a0*/  ISETP.GE.OR P0, PT, R0.reuse, R220, !P0 ;  /* 0x000000dc0000720c */ /* 0x040fe40004706670 */
[----:B------:R-:W-:Y:S02]  /*140b0*/  ISETP.GE.OR P4, PT, R0, R221, !P4 ;  /* 0x000000dd0000720c */ /* 0x000fe40006786670 */
[C---:B------:R-:W-:Y:S01]  /*140c0*/  ISETP.GE.AND P5, PT, R136.reuse, R216, PT ;  /* 0x000000d88800720c */ /* 0x040fe20003fa6270 */
[----:B------:R-:W1:Y:S01]  /*140d0*/  SHFL.BFLY PT, R0, R7, 0x2, 0x1f ;  /* 0x0c401f0007007f89 */ /* 0x000e6200000e0000 */
[CC--:B------:R-:W-:Y:S02]  /*140e0*/  ISETP.GE.AND P1, PT, R135.reuse, R217.reuse, PT ;  /* 0x000000d98700720c */ /* 0x0c0fe40003f26270 */
[C---:B------:R-:W-:Y:S02]  /*140f0*/  ISETP.GE.OR P5, PT, R136.reuse, R220, !P5 ;  /* 0x000000dc8800720c */ /* 0x040fe40006fa6670 */
[C---:B------:R-:W-:Y:S02]  /*14100*/  ISETP.GE.AND P2, PT, R136.reuse, R217, PT ;  /* 0x000000d98800720c */ /* 0x040fe40003f46270 */
[CC--:B------:R-:W-:Y:S02]  /*14110*/  ISETP.GE.OR P1, PT, R135.reuse, R221.reuse, !P1 ;  /* 0x000000dd8700720c */ /* 0x0c0fe40004f26670 */
[----:B------:R-:W-:Y:S02]  /*14120*/  ISETP.GE.AND P3, PT, R135, R216, PT ;  /* 0x000000d88700720c */ /* 0x000fe40003f66270 */
[----:B------:R-:W-:Y:S02]  /*14130*/  FSEL R23, R11, -INF , !P5 ;  /* 0xff8000000b177808 */ /* 0x000fe40006800000 */
[----:B------:R-:W-:Y:S02]  /*14140*/  ISETP.GE.OR P2, PT, R136, R221, !P2 ;  /* 0x000000dd8800720c */ /* 0x000fe40005746670 */
[----:B------:R-:W-:Y:S02]  /*14150*/  FSEL R32, R12, -INF , !P1 ;  /* 0xff8000000c207808 */ /* 0x000fe40004800000 */
[----:B-1----:R-:W-:Y:S02]  /*14160*/  FMNMX.FTZ R136, R16, R20, !PT ;  /* 0x0000001410887209 */ /* 0x002fe40007810000 */
[----:B------:R-:W-:Y:S02]  /*14170*/  FSEL R20, R8, -INF , !P4 ;  /* 0xff80000008147808 */ /* 0x000fe40006000000 */
[C---:B------:R-:W-:Y:S01]  /*14180*/  ISETP.GE.AND P5, PT, R4.reuse, R217, PT ;  /* 0x000000d90400720c */ /* 0x040fe20003fa6270 */
[----:B------:R-:W-:Y:S01]  /*14190*/  SHFL.BFLY PT, R8, R136, 0x1, 0x1f ;  /* 0x0c201f0088087f89 */ /* 0x000fe200000e0000 */
[----:B------:R-:W-:Y:S02]  /*141a0*/  ISETP.GE.AND P1, PT, R4, R216, PT ;  /* 0x000000d80400720c */ /* 0x000fe40003f26270 */
[----:B------:R-:W-:Y:S02]  /*141b0*/  ISETP.GE.OR P3, PT, R135, R220, !P3 ;  /* 0x000000dc8700720c */ /* 0x000fe40005f66670 */
[----:B------:R-:W-:Y:S02]  /*141c0*/  FMNMX.FTZ R135, R7, R0, !PT ;  /* 0x0000000007877209 */ /* 0x000fe40007810000 */
[----:B------:R-:W-:Y:S02]  /*141d0*/  FSEL R21, R9, -INF , !P2 ;  /* 0xff80000009157808 */ /* 0x000fe40005000000 */
[----:B------:R-:W-:Y:S02]  /*141e0*/  FMNMX.FTZ R0, R20, R133, !PT ;  /* 0x0000008514007209 */ /* 0x000fe40007810000 */
[----:B------:R-:W-:Y:S02]  /*141f0*/  ISETP.GE.AND P6, PT, R134, R217, PT ;  /* 0x000000d98600720c */ /* 0x000fe40003fc6270 */
[C---:B------:R-:W-:Y:S02]  /*14200*/  ISETP.GE.OR P5, PT, R4.reuse, R221, !P5 ;  /* 0x000000dd0400720c */ /* 0x040fe40006fa6670 */
[----:B------:R-:W-:Y:S02]  /*14210*/  ISETP.GE.OR P1, PT, R4, R220, !P1 ;  /* 0x000000dc0400720c */ /* 0x000fe40004f26670 */
[----:B------:R-:W1:Y:S01]  /*14220*/  SHFL.BFLY PT, R4, R135, 0x1, 0x1f ;  /* 0x0c201f0087047f89 */ /* 0x000e6200000e0000 */
[----:B------:R-:W-:Y:S02]  /*14230*/  FSEL R22, R10, -INF , !P0 ;  /* 0xff8000000a167808 */ /* 0x000fe40004000000 */
[----:B------:R-:W-:Y:S02]  /*14240*/  FMNMX.FTZ R0, R21, R0, !PT ;  /* 0x0000000015007209 */ /* 0x000fe40007810000 */
[C---:B------:R-:W-:Y:S02]  /*14250*/  ISETP.GE.AND P0, PT, R5.reuse, R217, PT ;  /* 0x000000d90500720c */ /* 0x040fe40003f06270 */
[-C--:B------:R-:W-:Y:S02]  /*14260*/  ISETP.GE.OR P6, PT, R134, R221.reuse, !P6 ;  /* 0x000000dd8600720c */ /* 0x080fe400077c6670 */
[----:B------:R-:W-:Y:S02]  /*14270*/  ISETP.GE.OR P0, PT, R5, R221, !P0 ;  /* 0x000000dd0500720c */ /* 0x000fe40004706670 */
[----:B------:R-:W-:Y:S02]  /*14280*/  FSEL R33, R13, -INF , !P6 ;  /* 0xff8000000d217808 */ /* 0x000fe40007000000 */
[----:B------:R-:W-:Y:S02]  /*14290*/  FMNMX.FTZ R0, R32, R0, !PT ;  /* 0x0000000020007209 */ /* 0x000fe40007810000 */
[----:B------:R-:W-:Y:S02]  /*142a0*/  FSEL R230, R24, -INF , !P0 ;  /* 0xff80000018e67808 */ /* 0x000fe40004000000 */
[C---:B------:R-:W-:Y:S02]  /*142b0*/  ISETP.GE.AND P6, PT, R2.reuse, R217, PT ;  /* 0x000000d90200720c */ /* 0x040fe40003fc6270 */
[C---:B------:R-:W-:Y:S02]  /*142c0*/  ISETP.GE.AND P0, PT, R2.reuse, R216, PT ;  /* 0x000000d80200720c */ /* 0x040fe40003f06270 */
[----:B------:R-:W-:Y:S02]  /*142d0*/  FMNMX.FTZ R0, R33, R0, !PT ;  /* 0x0000000021007209 */ /* 0x000fe40007810000 */
[C---:B------:R-:W-:Y:S02]  /*142e0*/  ISETP.GE.OR P6, PT, R2.reuse, R221, !P6 ;  /* 0x000000dd0200720c */ /* 0x040fe400077c6670 */
[----:B------:R-:W-:Y:S02]  /*142f0*/  ISETP.GE.OR P0, PT, R2, R220, !P0 ;  /* 0x000000dc0200720c */ /* 0x000fe40004706670 */
[----:B------:R-:W-:Y:S02]  /*14300*/  FMNMX.FTZ R2, R230, R0, !PT ;  /* 0x00000000e6027209 */ /* 0x000fe40007810000 */
[----:B------:R-:W-:Y:S02]  /*14310*/  FMNMX.FTZ R0, R22, R138, !PT ;  /* 0x0000008a16007209 */ /* 0x000fe40007810000 */
[----:B------:R-:W-:Y:S02]  /*14320*/  ISETP.GE.AND P4, PT, R134, R216, PT ;  /* 0x000000d88600720c */ /* 0x000fe40003f86270 */
[----:B------:R-:W-:Y:S02]  /*14330*/  FSEL R238, R25, -INF , !P5 ;  /* 0xff80000019ee7808 */ /* 0x000fe40006800000 */
[----:B------:R-:W-:Y:S02]  /*14340*/  ISETP.GE.AND P5, PT, R6, R217, PT ;  /* 0x000000d90600720c */ /* 0x000fe40003fa6270 */
[----:B------:R-:W-:Y:S02]  /*14350*/  FMNMX.FTZ R0, R23, R0, !PT ;  /* 0x0000000017007209 */ /* 0x000fe40007810000 */
[C---:B------:R-:W-:Y:S02]  /*14360*/  ISETP.GE.AND P2, PT, R5.reuse, R216, PT ;  /* 0x000000d80500720c */ /* 0x040fe40003f46270 */
[----:B------:R-:W-:Y:S02]  /*14370*/  FSEL R24, R14, -INF , !P3 ;  /* 0xff8000000e187808 */ /* 0x000fe40005800000 */
[----:B------:R-:W-:Y:S02]  /*14380*/  ISETP.GE.OR P4, PT, R134, R220, !P4 ;  /* 0x000000dc8600720c */ /* 0x000fe40006786670 */
[----:B------:R-:W-:Y:S02]  /*14390*/  ISETP.GE.OR P5, PT, R6, R221, !P5 ;  /* 0x000000dd0600720c */ /* 0x000fe40006fa6670 */
[----:B------:R-:W-:Y:S02]  /*143a0*/  FSEL R236, R28, -INF , !P6 ;  /* 0xff8000001cec7808 */ /* 0x000fe40007000000 */
[----:B------:R-:W-:Y:S01]  /*143b0*/  FMNMX.FTZ R2, R238, R2, !PT ;  /* 0x00000002ee027209 */ /* 0x000fe20007810000 */
[----:B------:R-:W2:Y:S01]  /*143c0*/  LDC.U8 R28, c[0x0][0x2d8] ;  /* 0x0000b600ff1c7b82 */ /* 0x000ea20000000000 */
[----:B------:R-:W-:Y:S02]  /*143d0*/  ISETP.GE.OR P2, PT, R5, R220, !P2 ;  /* 0x000000dc0500720c */ /* 0x000fe40005746670 */
[----:B------:R-:W-:Y:S02]  /*143e0*/  FSEL R25, R15, -INF , !P4 ;  /* 0xff8000000f197808 */ /* 0x000fe40006000000 */
[----:B------:R-:W-:Y:S02]  /*143f0*/  FMNMX.FTZ R0, R24, R0, !PT ;  /* 0x0000000018007209 */ /* 0x000fe40007810000 */
[----:B------:R-:W-:Y:S02]  /*14400*/  FSEL R235, R29, -INF , !P5 ;  /* 0xff8000001deb7808 */ /* 0x000fe40006800000 */
[----:B------:R-:W-:Y:S01]  /*14410*/  FMNMX.FTZ R2, R236, R2, !PT ;  /* 0x00000002ec027209 */ /* 0x000fe20007810000 */
[----:B------:R-:W2:Y:S01]  /*14420*/  LDC.U8 R29, c[0x0][0x2d8] ;  /* 0x0000b600ff1d7b82 */ /* 0x000ea20000000000 */
[----:B-1----:R-:W-:Y:S02]  /*14430*/  FMNMX.FTZ R135, R135, R4, !PT ;  /* 0x0000000487877209 */ /* 0x002fe40007810000 */
[----:B------:R-:W-:Y:S02]  /*14440*/  FMNMX.FTZ R0, R25, R0, !PT ;  /* 0x0000000019007209 */ /* 0x000fe40007810000 */
[----:B------:R-:W-:Y:S01]  /*14450*/  FSEL R234, R26, -INF , !P2 ;  /* 0xff8000001aea7808 */ /* 0x000fe20005000000 */
[----:B------:R-:W-:Y:S01]  /*14460*/  FMUL.FTZ R180, R135, c[0x0][0x23c] ;  /* 0x00008f0087b47a20 */ /* 0x000fe20000410000 */
[----:B------:R-:W-:Y:S01]  /*14470*/  FMNMX.FTZ R4, R235, R2, !PT ;  /* 0x00000002eb047209 */ /* 0x000fe20007810000 */
[----:B------:R-:W-:Y:S01]  /*14480*/  IMAD.U32 R2, RZ, RZ, UR29 ;  /* 0x0000001dff027e24 */ /* 0x000fe2000f8e00ff */
[----:B------:R-:W-:Y:S02]  /*14490*/  ISETP.GE.AND P4, PT, R6, R216, PT ;  /* 0x000000d80600720c */ /* 0x000fe40003f86270 */
[----:B------:R-:W-:Y:S01]  /*144a0*/  FSEL R233, R27, -INF , !P1 ;  /* 0xff8000001be97808 */ /* 0x000fe20004800000 */
[----:B------:R-:W1:Y:S01]  /*144b0*/  SHFL.BFLY PT, R134, R4, 0x2, 0x1f ;  /* 0x0c401f0004867f89 */ /* 0x000e6200000e0000 */
[----:B------:R-:W-:Y:S02]  /*144c0*/  FSETP.NEU.FTZ.AND P2, PT, R135, -INF , PT ;  /* 0xff8000008700780b */ /* 0x000fe40003f5d000 */
[----:B------:R-:W-:Y:S02]  /*144d0*/  FMNMX.FTZ R0, R234, R0, !PT ;  /* 0x00000000ea007209 */ /* 0x000fe40007810000 */
[----:B------:R-:W-:Y:S02]  /*144e0*/  ISETP.GE.OR P4, PT, R6, R220, !P4 ;  /* 0x000000dc0600720c */ /* 0x000fe40006786670 */
[----:B------:R-:W-:Y:S02]  /*144f0*/  FSEL R242, R30, -INF , !P0 ;  /* 0xff8000001ef27808 */ /* 0x000fe40004000000 */
[----:B------:R-:W-:Y:S02]  /*14500*/  FSEL R180, R180, RZ, P2 ;  /* 0x000000ffb4b47208 */ /* 0x000fe40001000000 */
[----:B------:R-:W-:Y:S02]  /*14510*/  FMNMX.FTZ R0, R233, R0, !PT ;  /* 0x00000000e9007209 */ /* 0x000fe40007810000 */
[----:B------:R-:W-:Y:S01]  /*14520*/  FSEL R139, R31, -INF , !P4 ;  /* 0xff8000001f8b7808 */ /* 0x000fe20006000000 */
[--C-:B------:R-:W-:Y:S01]  /*14530*/  FFMA.FTZ R18, R18, c[0x0][0x23c], -R180.reuse ;  /* 0x00008f0012127a23 */ /* 0x100fe200000108b4 */
[----:B------:R-:W-:Y:S01]  /*14540*/  FMNMX.FTZ R0, R242, R0, !PT ;  /* 0x00000000f2007209 */ /* 0x000fe20007810000 */
[----:B------:R-:W-:Y:S01]  /*14550*/  FFMA.FTZ R19, R19, c[0x0][0x23c], -R180 ;  /* 0x00008f0013137a23 */ /* 0x000fe200000108b4 */
[----:B--2---:R-:W-:Y:S01]  /*14560*/  LOP3.LUT R2, R187, UR30, R2, 0x96, !PT ;  /* 0x0000001ebb027c12 */ /* 0x004fe2000f8e9602 */
[----:B------:R-:W-:Y:S01]  /*14570*/  MUFU.EX2 R248, R18 ;  /* 0x0000001200f87308 */ /* 0x000fe20000000800 */
[----:B---3--:R-:W-:Y:S01]  /*14580*/  LOP3.LUT R6, R179, UR15, R186, 0x96, !PT ;  /* 0x0000000fb3067c12 */ /* 0x008fe2000f8e96ba */
[----:B------:R-:W-:Y:S01]  /*14590*/  FFMA.FTZ R174, R174, c[0x0][0x23c], -R180 ;  /* 0x00008f00aeae7a23 */ /* 0x000fe200000108b4 */
[----:B------:R-:W-:Y:S01]  /*145a0*/  FMNMX.FTZ R0, R139, R0, !PT ;  /* 0x000000008b007209 */ /* 0x000fe20007810000 */
[----:B------:R-:W-:Y:S01]  /*145b0*/  IMAD.WIDE.U32 R12, R2, -0x326172a9, RZ ;  /* 0xcd9e8d57020c7825 */ /* 0x000fe200078e00ff */
[----:B-----5:R-:W-:Y:S02]  /*145c0*/  LOP3.LUT R5, R177, UR15, R186, 0x96, !PT ;  /* 0x0000000fb1057c12 */ /* 0x020fe4000f8e96ba */
[----:B------:R-:W-:Y:S01]  /*145d0*/  FMNMX.FTZ R136, R136, R8, !PT ;  /* 0x0000000888887209 */ /* 0x000fe20007810000 */
[----:B------:R-:W2:Y:S01]  /*145e0*/  SHFL.BFLY PT, R2, R0, 0x2, 0x1f ;  /* 0x0c401f0000027f89 */ /* 0x000ea200000e0000 */
[----:B------:R-:W-:Y:S01]  /*145f0*/  IMAD.WIDE.U32 R6, R6, -0x326172a9, RZ ;  /* 0xcd9e8d5706067825 */ /* 0x000fe200078e00ff */
[----:B------:R3:W-:Y:S01]  /*14600*/  MUFU.EX2 R247, R19 ;  /* 0x0000001300f77308 */ /* 0x0007e20000000800 */
[----:B----4-:R-:W-:Y:S02]  /*14610*/  LOP3.LUT R9, R13, UR16, R184, 0x96, !PT ;  /* 0x000000100d097c12 */ /* 0x010fe4000f8e96b8 */
[----:B-1----:R-:W-:Y:S01]  /*14620*/  FMNMX.FTZ R134, R4, R134, !PT ;  /* 0x0000008604867209 */ /* 0x002fe20007810000 */
[----:B------:R-:W-:Y:S01]  /*14630*/  IMAD.WIDE.U32 R4, R5, -0x326172a9, RZ ;  /* 0xcd9e8d5705047825 */ /* 0x000fe200078e00ff */
[----:B------:R-:W-:Y:S02]  /*14640*/  LOP3.LUT R8, R7, UR14, R12, 0x96, !PT ;  /* 0x0000000e07087c12 */ /* 0x000fe4000f8e960c */
[----:B------:R-:W-:Y:S01]  /*14650*/  LOP3.LUT R7, R13, UR16, R182, 0x96, !PT ;  /* 0x000000100d077c12 */ /* 0x000fe2000f8e96b6 */
[----:B------:R-:W-:Y:S01]  /*14660*/  IMAD.WIDE.U32 R14, R9, -0x2daee0ad, RZ ;  /* 0xd2511f53090e7825 */ /* 0x000fe200078e00ff */
[----:B------:R-:W-:Y:S01]  /*14670*/  LOP3.LUT R12, R5, UR14, R12, 0x96, !PT ;  /* 0x0000000e050c7c12 */ /* 0x000fe2000f8e960c */
[----:B------:R-:W1:Y:S01]  /*14680*/  SHFL.BFLY PT, R16, R134, 0x1, 0x1f ;  /* 0x0c201f0086107f89 */ /* 0x000e6200000e0000 */
[----:B------:R-:W-:Y:S01]  /*14690*/  FSETP.NEU.FTZ.AND P3, PT, R136, -INF , PT ;  /* 0xff8000008800780b */ /* 0x000fe20003f7d000 */
[----:B------:R-:W-:Y:S01]  /*146a0*/  IMAD.WIDE.U32 R8, R8, -0x2daee0ad, RZ ;  /* 0xd2511f5308087825 */ /* 0x000fe200078e00ff */
[----:B------:R-:W-:Y:S01]  /*146b0*/  LOP3.LUT R5, R15, UR13, R178, 0x96, !PT ;  /* 0x0000000d0f057c12 */ /* 0x000fe2000f8e96b2 */
[----:B------:R-:W-:Y:S01]  /*146c0*/  MUFU.EX2 R227, R174 ;  /* 0x000000ae00e37308 */ /* 0x000fe20000000800 */
[----:B------:R-:W-:Y:S01]  /*146d0*/  PRMT R28, R28, 0x7054, R29 ;  /* 0x000070541c1c7816 */ /* 0x000fe2000000001d */
[----:B------:R-:W-:Y:S01]  /*146e0*/  FMUL.FTZ R181, R136, c[0x0][0x23c] ;  /* 0x00008f0088b57a20 */ /* 0x000fe20000410000 */
[----:B------:R-:W-:Y:S01]  /*146f0*/  LOP3.LUT R14, R9, UR11, R14, 0x96, !PT ;  /* 0x0000000b090e7c12 */ /* 0x000fe2000f8e960e */
[----:B------:R-:W-:Y:S03]  /*14700*/  IMAD.WIDE.U32 R10, R7, -0x2daee0ad, RZ ;  /* 0xd2511f53070a7825 */ /* 0x000fe600078e00ff */
[----:B------:R-:W-:Y:S01]  /*14710*/  FSEL R181, R181, RZ, P3 ;  /* 0x000000ffb5b57208 */ /* 0x000fe20001800000 */
[----:B------:R-:W-:Y:S01]  /*14720*/  IMAD.WIDE.U32 R14, R14, -0x326172a9, RZ ;  /* 0xcd9e8d570e0e7825 */ /* 0x000fe200078e00ff */
[----:B------:R-:W-:Y:S02]  /*14730*/  LOP3.LUT R7, R11, UR13, R176, 0x96, !PT ;  /* 0x0000000d0b077c12 */ /* 0x000fe4000f8e96b0 */
[----:B--2---:R-:W-:Y:S01]  /*14740*/  FMNMX.FTZ R0, R0, R2, !PT ;  /* 0x0000000200007209 */ /* 0x004fe20007810000 */
[----:B---3--:R-:W-:Y:S04]  /*14750*/  IMAD.WIDE.U32 R18, R5, -0x326172a9, RZ ;  /* 0xcd9e8d5705127825 */ /* 0x008fe800078e00ff */
[--C-:B------:R-:W-:Y:S01]  /*14760*/  FFMA.FTZ R137, R137, c[0x0][0x23c], -R181.reuse ;  /* 0x00008f0089897a23 */ /* 0x100fe200000108b5 */
[----:B------:R-:W-:Y:S01]  /*14770*/  LOP3.LUT R5, R19, UR12, R6, 0x96, !PT ;  /* 0x0000000c13057c12 */ /* 0x000fe2000f8e9606 */
[----:B------:R-:W-:Y:S01]  /*14780*/  IMAD.WIDE.U32 R26, R7, -0x326172a9, RZ ;  /* 0xcd9e8d57071a7825 */ /* 0x000fe200078e00ff */
[----:B------:R-:W-:Y:S01]  /*14790*/  LOP3.LUT R18, R15, UR10, R18, 0x96, !PT ;  /* 0x0000000a0f127c12 */ /* 0x000fe2000f8e9612 */
[----:B------:R-:W2:Y:S01]  /*147a0*/  SHFL.BFLY PT, R2, R0, 0x1, 0x1f ;  /* 0x0c201f0000027f89 */ /* 0x000ea200000e0000 */
[----:B------:R2:W-:Y:S01]  /*147b0*/  MUFU.EX2 R250, R137 ;  /* 0x0000008900fa7308 */ /* 0x0005e20000000800 */
[--C-:B------:R-:W-:Y:S01]  /*147c0*/  FFMA.FTZ R17, R17, c[0x0][0x23c], -R181.reuse ;  /* 0x00008f0011117a23 */ /* 0x100fe200000108b5 */
[----:B------:R-:W-:Y:S01]  /*147d0*/  LOP3.LUT R6, R27, UR12, R4, 0x96, !PT ;  /* 0x0000000c1b067c12 */ /* 0x000fe2000f8e9604 */
[----:B------:R-:W-:Y:S01]  /*147e0*/  IMAD.WIDE.U32 R18, R18, -0x2daee0ad, RZ ;  /* 0xd2511f5312127825 */ /* 0x000fe200078e00ff */
[----:B-1----:R-:W-:Y:S03]  /*147f0*/  FMNMX.FTZ R134, R134, R16, !PT ;  /* 0x0000001086867209 */ /* 0x002fe60007810000 */
[----:B------:R-:W-:Y:S01]  /*14800*/  IMAD.WIDE.U32 R4, R5, -0x2daee0ad, RZ ;  /* 0xd2511f5305047825 */ /* 0x000fe200078e00ff */
[----:B------:R-:W-:Y:S02]  /*14810*/  FSETP.NEU.FTZ.AND P1, PT, R134, -INF , PT ;  /* 0xff8000008600780b */ /* 0x000fe40003f3d000 */
[----:B------:R1:W-:Y:S01]  /*14820*/  MUFU.EX2 R249, R17 ;  /* 0x0000001100f97308 */ /* 0x0003e20000000800 */
[----:B------:R-:W-:Y:S01]  /*14830*/  IMAD.WIDE.U32 R12, R12, -0x2daee0ad, RZ ;  /* 0xd2511f530c0c7825 */ /* 0x000fe200078e00ff */
[----:B------:R-:W-:Y:S02]  /*14840*/  LOP3.LUT R7, R19, UR7, R4, 0x96, !PT ;  /* 0x0000000713077c12 */ /* 0x000fe4000f8e9604 */
[----:B------:R-:W-:Y:S01]  /*14850*/  LOP3.LUT R8, R5, UR9, R8, 0x96, !PT ;  /* 0x0000000905087c12 */ /* 0x000fe2000f8e9608 */
[----:B------:R-:W-:Y:S01]  /*14860*/  IMAD.WIDE.U32 R4, R6, -0x2daee0ad, RZ ;  /* 0xd2511f5306047825 */ /* 0x000fe200078e00ff */
[----:B------:R-:W-:Y:S03]  /*14870*/  LOP3.LUT R10, R13, UR11, R10, 0x96, !PT ;  /* 0x0000000b0d0a7c12 */ /* 0x000fe6000f8e960a */
[----:B------:R-:W-:Y:S01]  /*14880*/  FFMA.FTZ R6, R175, c[0x0][0x23c], -R180 ;  /* 0x00008f00af067a23 */ /* 0x000fe200000108b4 */
[----:B------:R-:W-:Y:S01]  /*14890*/  LOP3.LUT R12, R5, UR9, R12, 0x96, !PT ;  /* 0x00000009050c7c12 */ /* 0x000fe2000f8e960c */
[----:B------:R-:W-:Y:S02]  /*148a0*/  IMAD.WIDE.U32 R10, R10, -0x326172a9, RZ ;  /* 0xcd9e8d570a0a7825 */ /* 0x000fe400078e00ff */
[----:B------:R3:W-:Y:S01]  /*148b0*/  MUFU.EX2 R245, R6 ;  /* 0x0000000600f57308 */ /* 0x0007e20000000800 */
[----:B--2---:R-:W-:Y:S01]  /*148c0*/  FMNMX.FTZ R137, R0, R2, !PT ;  /* 0x0000000200897209 */ /* 0x004fe20007810000 */
[----:B------:R-:W-:Y:S01]  /*148d0*/  FMUL.FTZ R182, R134, c[0x0][0x23c] ;  /* 0x00008f0086b67a20 */ /* 0x000fe20000410000 */
[----:B------:R-:W-:Y:S01]  /*148e0*/  LOP3.LUT R16, R11, UR10, R26, 0x96, !PT ;  /* 0x0000000a0b107c12 */ /* 0x000fe2000f8e961a */
[----:B------:R-:W-:Y:S01]  /*148f0*/  IMAD.WIDE.U32 R8, R8, -0x326172a9, RZ ;  /* 0xcd9e8d5708087825 */ /* 0x000fe200078e00ff */
[C---:B------:R-:W-:Y:S02]  /*14900*/  FSETP.NEU.FTZ.AND P0, PT, R137.reuse, -INF , PT ;  /* 0xff8000008900780b */ /* 0x040fe40003f1d000 */
[----:B------:R-:W-:Y:S01]  /*14910*/  FSEL R182, R182, RZ, P1 ;  /* 0x000000ffb6b67208 */ /* 0x000fe20000800000 */
[----:B------:R-:W-:Y:S01]  /*14920*/  FMUL.FTZ R183, R137, c[0x0][0x23c] ;  /* 0x00008f0089b77a20 */ /* 0x000fe20000410000 */
[----:B------:R-:W-:Y:S01]  /*14930*/  LOP3.LUT R19, R9, UR8, R14, 0x96, !PT ;  /* 0x0000000809137c12 */ /* 0x000fe2000f8e960e */
[----:B------:R-:W-:Y:S03]  /*14940*/  IMAD.WIDE.U32 R12, R12, -0x326172a9, RZ ;  /* 0xcd9e8d570c0c7825 */ /* 0x000fe600078e00ff */
[----:B------:R-:W-:Y:S01]  /*14950*/  FSEL R183, R183, RZ, P0 ;  /* 0x000000ffb7b77208 */ /* 0x000fe20000000000 */
[----:B-1----:R-:W-:Y:S01]  /*14960*/  IMAD.WIDE.U32 R16, R16, -0x2daee0ad, RZ ;  /* 0xd2511f5310107825 */ /* 0x002fe200078e00ff */
[----:B------:R-:W-:Y:S03]  /*14970*/  LOP3.LUT R13, R13, UR8, R10, 0x96, !PT ;  /* 0x000000080d0d7c12 */ /* 0x000fe6000f8e960a */
[----:B------:R-:W-:Y:S01]  /*14980*/  FFMA.FTZ R0, R21, c[0x0][0x23c], -R182 ;  /* 0x00008f0015007a23 */ /* 0x000fe200000108b6 */
[----:B------:R-:W-:Y:S01]  /*14990*/  LOP3.LUT R4, R17, UR7, R4, 0x96, !PT ;  /* 0x0000000711047c12 */ /* 0x000fe2000f8e9604 */
[----:B------:R-:W-:Y:S02]  /*149a0*/  FFMA.FTZ R20, R20, c[0x0][0x23c], -R182 ;  /* 0x00008f0014147a23 */ /* 0x000fe400000108b6 */
[----:B------:R1:W-:Y:S01]  /*149b0*/  MUFU.EX2 R243, R0 ;  /* 0x0000000000f37308 */ /* 0x0003e20000000800 */
[--C-:B------:R-:W-:Y:S02]  /*149c0*/  FFMA.FTZ R172, R172, c[0x0][0x23c], -R181.reuse ;  /* 0x00008f00acac7a23 */ /* 0x100fe400000108b5 */
[----:B---3--:R-:W-:Y:S04]  /*149d0*/  IMAD.WIDE.U32 R6, R7, -0x326172a9, RZ ;  /* 0xcd9e8d5707067825 */ /* 0x008fe800078e00ff */
[----:B------:R-:W-:Y:S01]  /*149e0*/  IMAD.WIDE.U32 R4, R4, -0x326172a9, RZ ;  /* 0xcd9e8d5704047825 */ /* 0x000fe200078e00ff */
[C---:B------:R-:W-:Y:S02]  /*149f0*/  LOP3.LUT R9, R6.reuse, 0xffff, RZ, 0xc0, !PT ;  /* 0x0000ffff06097812 */ /* 0x040fe400078ec0ff */
[--C-:B------:R-:W-:Y:S01]  /*14a00*/  SHF.R.U32.HI R14, RZ, 0x10, R6.reuse ;  /* 0x00000010ff0e7819 */ /* 0x100fe20000011606 */
[----:B------:R-:W-:Y:S01]  /*14a10*/  MUFU.EX2 R244, R20 ;  /* 0x0000001400f47308 */ /* 0x000fe20000000800 */
[----:B------:R-:W-:Y:S01]  /*14a20*/  LOP3.LUT R15, R6, 0xff, RZ, 0xc0, !PT ;  /* 0x000000ff060f7812 */ /* 0x000fe200078ec0ff */
[----:B------:R-:W-:Y:S01]  /*14a30*/  FFMA.FTZ R173, R173, c[0x0][0x23c], -R181 ;  /* 0x00008f00adad7a23 */ /* 0x000fe200000108b5 */
[----:B------:R-:W-:Y:S01]  /*14a40*/  SHF.R.U32.HI R17, RZ, 0x18, R6 ;  /* 0x00000018ff117819 */ /* 0x000fe20000011606 */
[----:B------:R-:W-:Y:S01]  /*14a50*/  FFMA.FTZ R6, R22, c[0x0][0x23c], -R183 ;  /* 0x00008f0016067a23 */ /* 0x000fe200000108b7 */
[----:B------:R-:W-:Y:S02]  /*14a60*/  LOP3.LUT R8, R7, UR18, R8, 0x96, !PT ;  /* 0x0000001207087c12 */ /* 0x000fe4000f8e9608 */
[--C-:B------:R-:W-:Y:S02]  /*14a70*/  SHF.R.U32.HI R7, RZ, 0x10, R4.reuse ;  /* 0x00000010ff077819 */ /* 0x100fe40000011604 */
[C---:B------:R-:W-:Y:S01]  /*14a80*/  LOP3.LUT R2, R4.reuse, 0xffff, RZ, 0xc0, !PT ;  /* 0x0000ffff04027812 */ /* 0x040fe200078ec0ff */
[----:B------:R2:W-:Y:S01]  /*14a90*/  MUFU.EX2 R241, R6 ;  /* 0x0000000600f17308 */ /* 0x0005e20000000800 */
[----:B------:R-:W-:Y:S02]  /*14aa0*/  SHF.R.U32.HI R10, RZ, 0x18, R4 ;  /* 0x00000018ff0a7819 */ /* 0x000fe40000011604 */
[----:B-1----:R-:W-:Y:S02]  /*14ab0*/  LOP3.LUT R0, R5, UR18, R12, 0x96, !PT ;  /* 0x0000001205007c12 */ /* 0x002fe4000f8e960c */
[----:B------:R-:W-:Y:S02]  /*14ac0*/  SHF.R.U32.HI R5, RZ, 0x8, R9 ;  /* 0x00000008ff057819 */ /* 0x000fe40000011609 */
[----:B------:R-:W-:Y:S02]  /*14ad0*/  LOP3.LUT R11, R4, 0xff, RZ, 0xc0, !PT ;  /* 0x000000ff040b7812 */ /* 0x000fe400078ec0ff */
[----:B------:R-:W-:Y:S01]  /*14ae0*/  PRMT R174, R15, 0x5410, R5 ;  /* 0x000054100fae7816 */ /* 0x000fe20000000005 */
[----:B------:R-:W-:Y:S01]  /*14af0*/  IMAD.WIDE.U32 R4, R19, -0x2daee0ad, RZ ;  /* 0xd2511f5313047825 */ /* 0x000fe200078e00ff */
[----:B------:R-:W-:Y:S01]  /*14b00*/  LOP3.LUT R9, R14, 0xff, RZ, 0xc0, !PT ;  /* 0x000000ff0e097812 */ /* 0x000fe200078ec0ff */
[----:B------:R1:W-:Y:S01]  /*14b10*/  MUFU.EX2 R228, R172 ;  /* 0x000000ac00e47308 */ /* 0x0003e20000000800 */
[----:B------:R-:W-:Y:S01]  /*14b20*/  SHF.R.U32.HI R12, RZ, 0x18, R8 ;  /* 0x00000018ff0c7819 */ /* 0x000fe20000011608 */
[--C-:B------:R-:W-:Y:S01]  /*14b30*/  HSET2.LE.AND R174, R174, R28.reuse, PT ;  /* 0x0000001caeae7233 */ /* 0x100fe20003803000 */
[C---:B------:R-:W-:Y:S02]  /*14b40*/  LOP3.LUT R14, R4.reuse, 0xffff, RZ, 0xc0, !PT ;  /* 0x0000ffff040e7812 */ /* 0x040fe400078ec0ff */
[----:B------:R-:W-:Y:S02]  /*14b50*/  LOP3.LUT R15, R4, 0xff, RZ, 0xc0, !PT ;  /* 0x000000ff040f7812 */ /* 0x000fe400078ec0ff */
[--C-:B------:R-:W-:Y:S02]  /*14b60*/  SHF.R.U32.HI R197, RZ, 0x18, R4.reuse ;  /* 0x00000018ffc57819 */ /* 0x100fe40000011604 */
[----:B------:R-:W-:Y:S01]  /*14b70*/  SHF.R.U32.HI R194, RZ, 0x10, R4 ;  /* 0x00000010ffc27819 */ /* 0x000fe20000011604 */
[----:B------:R-:W-:Y:S01]  /*14b80*/  MUFU.EX2 R246, R173 ;  /* 0x000000ad00f67308 */ /* 0x000fe20000000800 */
[----:B------:R-:W-:Y:S02]  /*14b90*/  LOP3.LUT R4, R8, 0xffff, RZ, 0xc0, !PT ;  /* 0x0000ffff08047812 */ /* 0x000fe400078ec0ff */
[----:B--2---:R-:W-:Y:S02]  /*14ba0*/  SHF.R.U32.HI R6, RZ, 0x8, R2 ;  /* 0x00000008ff067819 */ /* 0x004fe40000011602 */
[----:B------:R-:W-:Y:S01]  /*14bb0*/  LOP3.LUT R2, R7, 0xff, RZ, 0xc0, !PT ;  /* 0x000000ff07027812 */ /* 0x000fe200078ec0ff */
[----:B------:R-:W-:Y:S01]  /*14bc0*/  FFMA.FTZ R7, R23, c[0x0][0x23c], -R183 ;  /* 0x00008f0017077a23 */ /* 0x000fe200000108b7 */
[----:B------:R-:W-:Y:S01]  /*14bd0*/  PRMT R20, R11, 0x5410, R6 ;  /* 0x000054100b147816 */ /* 0x000fe20000000006 */
[----:B------:R-:W-:Y:S01]  /*14be0*/  FFMA.FTZ R6, R33, c[0x0][0x23c], -R182 ;  /* 0x00008f0021067a23 */ /* 0x000fe200000108b6 */
[----:B------:R-:W-:Y:S01]  /*14bf0*/  PRMT R19, R2, 0x5410, R10 ;  /* 0x0000541002137816 */ /* 0x000fe2000000000a */
[----:B------:R-:W-:Y:S01]  /*14c00*/  FFMA.FTZ R2, R32, c[0x0][0x23c], -R182 ;  /* 0x00008f0020027a23 */ /* 0x000fe200000108b6 */
[----:B------:R2:W3:Y:S01]  /*14c10*/  MUFU.EX2 R240, R7 ;  /* 0x0000000700f07308 */ /* 0x0004e20000000800 */
[----:B------:R-:W-:Y:S01]  /*14c20*/  LOP3.LUT R184, R5, UR17, R18, 0x96, !PT ;  /* 0x0000001105b87c12 */ /* 0x000fe2000f8e9612 */
[----:B------:R-:W-:Y:S01]  /*14c30*/  IMAD.WIDE.U32 R10, R13, -0x2daee0ad, RZ ;  /* 0xd2511f530d0a7825 */ /* 0x000fe200078e00ff */
[----:B------:R-:W-:Y:S02]  /*14c40*/  LOP3.LUT R13, R8, 0xff, RZ, 0xc0, !PT ;  /* 0x000000ff080d7812 */ /* 0x000fe400078ec0ff */
[----:B------:R-:W-:Y:S02]  /*14c50*/  SHF.R.U32.HI R5, RZ, 0x8, R4 ;  /* 0x00000008ff057819 */ /* 0x000fe40000011604 */
[----:B------:R-:W-:Y:S02]  /*14c60*/  PRMT R17, R9, 0x5410, R17 ;  /* 0x0000541009117816 */ /* 0x000fe40000000011 */
[----:B------:R-:W-:Y:S01]  /*14c70*/  PRMT R13, R13, 0x5410, R5 ;  /* 0x000054100d0d7816 */ /* 0x000fe20000000005 */
[----:B------:R4:W-:Y:S01]  /*14c80*/  MUFU.EX2 R239, R2 ;  /* 0x0000000200ef7308 */ /* 0x0009e20000000800 */
[----:B------:R-:W-:Y:S01]  /*14c90*/  FFMA.FTZ R5, R24, c[0x0][0x23c], -R183 ;  /* 0x00008f0018057a23 */ /* 0x000fe200000108b7 */
[----:B------:R-:W-:Y:S01]  /*14ca0*/  SHF.R.U32.HI R9, RZ, 0x10, R8 ;  /* 0x00000010ff097819 */ /* 0x000fe20000011608 */
[--C-:B------:R-:W-:Y:S01]  /*14cb0*/  HSET2.LE.AND R175, R17, R28.reuse, PT ;  /* 0x0000001c11af7233 */ /* 0x100fe20003803000 */
[----:B------:R-:W-:Y:S01]  /*14cc0*/  LOP3.LUT R185, R11, UR17, R16, 0x96, !PT ;  /* 0x000000110bb97c12 */ /* 0x000fe2000f8e9610 */
[--C-:B-1----:R-:W-:Y:S01]  /*14cd0*/  HSET2.LE.AND R172, R13, R28.reuse, PT ;  /* 0x0000001c0dac7233 */ /* 0x102fe20003803000 */
[----:B------:R-:W-:Y:S02]  /*14ce0*/  LOP3.LUT R8, R9, 0xff, RZ, 0xc0, !PT ;  /* 0x000000ff09087812 */ /* 0x000fe400078ec0ff */
[----:B------:R-:W-:Y:S02]  /*14cf0*/  LOP3.LUT R186, R10, 0xffff, RZ, 0xc0, !PT ;  /* 0x0000ffff0aba7812 */ /* 0x000fe400078ec0ff */
[----:B------:R1:W-:Y:S01]  /*14d00*/  MUFU.EX2 R231, R5 ;  /* 0x0000000500e77308 */ /* 0x0003e20000000800 */
[----:B------:R-:W-:Y:S02]  /*14d10*/  PRMT R8, R8, 0x5410, R12 ;  /* 0x0000541008087816 */ /* 0x000fe4000000000c */
[----:B------:R-:W-:Y:S02]  /*14d20*/  LOP3.LUT R187, R10, 0xff, RZ, 0xc0, !PT ;  /* 0x000000ff0abb7812 */ /* 0x000fe400078ec0ff */
[----:B--2---:R-:W-:Y:S01]  /*14d30*/  LOP3.LUT R7, R0, 0xff, RZ, 0xc0, !PT ;  /* 0x000000ff00077812 */ /* 0x004fe200078ec0ff */
[--C-:B------:R-:W-:Y:S01]  /*14d40*/  HSET2.LE.AND R173, R8, R28.reuse, PT ;  /* 0x0000001c08ad7233 */ /* 0x100fe20003803000 */
[----:B---3--:R-:W-:Y:S02]  /*14d50*/  F2FP.PACK_AB R8, R240, R241 ;  /* 0x000000f1f008723e */ /* 0x008fe400000000ff */
[--C-:B------:R-:W-:Y:S01]  /*14d60*/  SHF.R.U32.HI R189, RZ, 0x10, R10.reuse ;  /* 0x00000010ffbd7819 */ /* 0x100fe2000001160a */
[----:B------:R2:W3:Y:S01]  /*14d70*/  MUFU.EX2 R237, R6 ;  /* 0x0000000600ed7308 */ /* 0x0004e20000000800 */
[----:B------:R-:W-:Y:S02]  /*14d80*/  SHF.R.U32.HI R188, RZ, 0x18, R10 ;  /* 0x00000018ffbc7819 */ /* 0x000fe4000001160a */
[----:B----4-:R-:W-:Y:S04]  /*14d90*/  LOP3.LUT R2, R0, 0xffff, RZ, 0xc0, !PT ;  /* 0x0000ffff00027812 */ /* 0x010fe800078ec0ff */
[----:B------:R-:W-:Y:S02]  /*14da0*/  SHF.R.U32.HI R4, RZ, 0x8, R2 ;  /* 0x00000008ff047819 */ /* 0x000fe40000011602 */
[----:B------:R-:W-:Y:S02]  /*14db0*/  SHF.R.U32.HI R2, RZ, 0x10, R0 ;  /* 0x00000010ff027819 */ /* 0x000fe40000011600 */
[----:B------:R-:W-:Y:S02]  /*14dc0*/  PRMT R176, R7, 0x5410, R4 ;  /* 0x0000541007b07816 */ /* 0x000fe40000000004 */
[----:B------:R-:W-:Y:S02]  /*14dd0*/  LOP3.LUT R4, R2, 0xff, RZ, 0xc0, !PT ;  /* 0x000000ff02047812 */ /* 0x000fe400078ec0ff */
[----:B------:R-:W-:Y:S01]  /*14de0*/  FSEL R2, R136, RZ, P3 ;  /* 0x000000ff88027208 */ /* 0x000fe20001800000 */
[--C-:B------:R-:W-:Y:S01]  /*14df0*/  HSET2.LE.AND R176, R176, R28.reuse, PT ;  /* 0x0000001cb0b07233 */ /* 0x100fe20003803000 */
[----:B------:R-:W-:Y:S03]  /*14e00*/  SHF.R.U32.HI R7, RZ, 0x8, R14 ;  /* 0x00000008ff077819 */ /* 0x000fe6000001160e */
[----:B-1----:R-:W-:Y:S01]  /*14e10*/  FADD.FTZ R5, -R2, R3 ;  /* 0x0000000302057221 */ /* 0x002fe20000010100 */
[----:B------:R-:W-:Y:S01]  /*14e20*/  FSEL R2, R134, RZ, P1 ;  /* 0x000000ff86027208 */ /* 0x000fe20000800000 */
[----:B------:R-:W-:Y:S01]  /*14e30*/  FFMA.FTZ R3, R25, c[0x0][0x23c], -R183 ;  /* 0x00008f0019037a23 */ /* 0x000fe200000108b7 */
[----:B--2---:R-:W-:Y:S02]  /*14e40*/  SHF.R.U32.HI R6, RZ, 0x18, R0 ;  /* 0x00000018ff067819 */ /* 0x004fe40000011600 */
[----:B------:R-:W-:Y:S01]  /*14e50*/  FSEL R0, R135, RZ, P2 ;  /* 0x000000ff87007208 */ /* 0x000fe20001000000 */
[----:B------:R1:W2:Y:S01]  /*14e60*/  MUFU.EX2 R229, R3 ;  /* 0x0000000300e57308 */ /* 0x0002a20000000800 */
[----:B------:R-:W-:Y:S02]  /*14e70*/  PRMT R177, R4, 0x5410, R6 ;  /* 0x0000541004b17816 */ /* 0x000fe40000000006 */
[----:B------:R-:W-:Y:S01]  /*14e80*/  F2FP.PACK_AB R6, R249, R250 ;  /* 0x000000faf906723e */ /* 0x000fe200000000ff */
[----:B------:R-:W-:Y:S01]  /*14e90*/  FADD.FTZ R4, -R0, R132 ;  /* 0x0000008400047221 */ /* 0x000fe20000010100 */
[----:B------:R-:W-:Y:S01]  /*14ea0*/  FSEL R0, R137, RZ, P0 ;  /* 0x000000ff89007208 */ /* 0x000fe20000000000 */
[--C-:B------:R-:W-:Y:S01]  /*14eb0*/  HSET2.LE.AND R177, R177, R28.reuse, PT ;  /* 0x0000001cb1b17233 */ /* 0x100fe20003803000 */
[----:B------:R-:W-:Y:S02]  /*14ec0*/  LOP3.LUT R174, R174, R6, RZ, 0xc0, !PT ;  /* 0x00000006aeae7212 */ /* 0x000fe400078ec0ff */
[----:B------:R-:W-:Y:S02]  /*14ed0*/  F2FP.PACK_AB R6, R245, R227 ;  /* 0x000000e3f506723e */ /* 0x000fe400000000ff */
[----:B------:R-:W-:Y:S02]  /*14ee0*/  PRMT R251, R15, 0x5410, R7 ;  /* 0x000054100ffb7816 */ /* 0x000fe40000000007 */
[----:B------:R-:W-:Y:S02]  /*14ef0*/  F2FP.PACK_AB R7, R247, R248 ;  /* 0x000000f8f707723e */ /* 0x000fe400000000ff */
[----:B------:R-:W-:Y:S01]  /*14f00*/  LOP3.LUT R173, R173, R6, RZ, 0xc0, !PT ;  /* 0x00000006adad7212 */ /* 0x000fe200078ec0ff */
[--C-:B------:R-:W-:Y:S01]  /*14f10*/  HSET2.LE.AND R6, R19, R28.reuse, PT ;  /* 0x0000001c13067233 */ /* 0x100fe20003803000 */
[----:B------:R-:W-:Y:S02]  /*14f20*/  LOP3.LUT R175, R175, R7, RZ, 0xc0, !PT ;  /* 0x00000007afaf7212 */ /* 0x000fe400078ec0ff */
[----:B------:R-:W-:Y:S02]  /*14f30*/  F2FP.PACK_AB R7, R243, R244 ;  /* 0x000000f4f307723e */ /* 0x000fe400000000ff */
[----:B---3--:R-:W-:Y:S02]  /*14f40*/  F2FP.PACK_AB R178, R237, R239 ;  /* 0x000000efedb2723e */ /* 0x008fe400000000ff */
[----:B------:R-:W-:Y:S01]  /*14f50*/  LOP3.LUT R176, R176, R7, RZ, 0xc0, !PT ;  /* 0x00000007b0b07212 */ /* 0x000fe200078ec0ff */
[----:B-1----:R-:W-:Y:S01]  /*14f60*/  FADD.FTZ R3, -R2, R133 ;  /* 0x0000008502037221 */ /* 0x002fe20000010100 */
[----:B--2---:R-:W-:Y:S01]  /*14f70*/  F2FP.PACK_AB R179, R229, R231 ;  /* 0x000000e7e5b3723e */ /* 0x004fe200000000ff */
[----:B------:R-:W-:Y:S01]  /*14f80*/  FADD.FTZ R2, -R0, R138 ;  /* 0x0000008a00027221 */ /* 0x000fe20000010100 */
[----:B------:R-:W-:Y:S02]  /*14f90*/  F2FP.PACK_AB R0, R246, R228 ;  /* 0x000000e4f600723e */ /* 0x000fe400000000ff */
[----:B------:R-:W-:Y:S02]  /*14fa0*/  LOP3.LUT R179, R6, R179, RZ, 0xc0, !PT ;  /* 0x000000b306b37212 */ /* 0x000fe400078ec0ff */
[----:B------:R-:W-:Y:S01]  /*14fb0*/  LOP3.LUT R172, R172, R0, RZ, 0xc0, !PT ;  /* 0x00000000acac7212 */ /* 0x000fe200078ec0ff */
[----:B------:R-:W-:Y:S01]  /*14fc0*/  FMUL.FTZ R0, R5, c[0x0][0x23c] ;  /* 0x00008f0005007a20 */ /* 0x000fe20000410000 */
[----:B------:R-:W-:Y:S01]  /*14fd0*/  HSET2.LE.AND R5, R20, R28, PT ;  /* 0x0000001c14057233 */ /* 0x000fe20003803000 */
[----:B------:R-:W-:Y:S01]  /*14fe0*/  LOP3.LUT R177, R177, R8, RZ, 0xc0, !PT ;  /* 0x00000008b1b17212 */ /* 0x000fe200078ec0ff */
[----:B------:R-:W1:Y:S01]  /*14ff0*/  LDSM.16.MT88.4 R20, [R201+0xa000] ;  /* 0x00a00000c914783b */ /* 0x000e620000004200 */
[----:B------:R2:W3:Y:S01]  /*15000*/  MUFU.EX2 R132, R0 ;  /* 0x0000000000847308 */ /* 0x0004e20000000800 */
[----:B------:R-:W-:Y:S02]  /*15010*/  LOP3.LUT R138, R194, 0xff, RZ, 0xc0, !PT ;  /* 0x000000ffc28a7812 */ /* 0x000fe400078ec0ff */
[----:B------:R-:W-:Y:S02]  /*15020*/  LOP3.LUT R178, R5, R178, RZ, 0xc0, !PT ;  /* 0x000000b205b27212 */ /* 0x000fe400078ec0ff */
[----:B------:R-:W-:Y:S01]  /*15030*/  PLOP3.LUT P0, PT, PT, PT, UP0, 0x80, 0x0 ;  /* 0x000000000000781c */ /* 0x000fe20003f0f008 */
[----:B--2---:R-:W-:Y:S02]  /*15040*/  FMUL.FTZ R0, R4, c[0x0][0x23c] ;  /* 0x00008f0004007a20 */ /* 0x004fe40000410000 */
[C---:B---3--:R-:W-:Y:S02]  /*15050*/  FMUL.FTZ R4, R132.reuse, R140 ;  /* 0x0000008c84047220 */ /* 0x048fe40000410000 */
        /* <DEDUP_REMOVED lines=13> */
[----:B--2---:R-:W-:Y:S02]  /*15130*/  FMUL.FTZ R0, R3, c[0x0][0x23c] ;  /* 0x00008f0003007a20 */ /* 0x004fe40000410000 */
[C---:B---3--:R-:W-:Y:S02]  /*15140*/  FMUL.FTZ R6, R133.reuse, R142 ;  /* 0x0000008e85067220 */ /* 0x048fe40000410000 */
[----:B------:R2:W3:Y:S01]  /*15150*/  MUFU.EX2 R3, R0 ;  /* 0x0000000000037308 */ /* 0x0004e20000000800 */
[C---:B------:R-:W-:Y:S02]  /*15160*/  FMUL.FTZ R7, R133.reuse, R143 ;  /* 0x0000008f85077220 */ /* 0x040fe40000410000 */
[----:B------:R-:W4:Y:S01]  /*15170*/  LDSM.16.MT88.4 R140, [R203+0xa000] ;  /* 0x00a00000cb8c783b */ /* 0x000f220000004200 */
[C---:B------:R-:W-:Y:S02]  /*15180*/  FMUL.FTZ R18, R133.reuse, R154 ;  /* 0x0000009a85127220 */ /* 0x040fe40000410000 */
[C---:B------:R-:W-:Y:S02]  /*15190*/  FMUL.FTZ R19, R133.reuse, R155 ;  /* 0x0000009b85137220 */ /* 0x040fe40000410000 */
[-C--:B-1----:R-:W-:Y:S01]  /*151a0*/  HMMA.16816.F32 R4, R172, R20.reuse, R4 ;  /* 0x00000014ac04723c */ /* 0x082fe20000001804 */
[C---:B------:R-:W-:Y:S02]  /*151b0*/  FMUL.FTZ R34, R133.reuse, R170 ;  /* 0x000000aa85227220 */ /* 0x040fe40000410000 */
[C---:B------:R-:W-:Y:S01]  /*151c0*/  FMUL.FTZ R35, R133.reuse, R171 ;  /* 0x000000ab85237220 */ /* 0x040fe20000410000 */
[----:B------:R-:W-:Y:S01]  /*151d0*/  LDSM.16.MT88.4 R152, [R201+0xa800] ;  /* 0x00a80000c998783b */ /* 0x000fe20000004200 */
[C---:B------:R-:W-:Y:S02]  /*151e0*/  FMUL.FTZ R38, R133.reuse, R38 ;  /* 0x0000002685267220 */ /* 0x040fe40000410000 */
[C---:B------:R-:W-:Y:S02]  /*151f0*/  FMUL.FTZ R39, R133.reuse, R39 ;  /* 0x0000002785277220 */ /* 0x040fe40000410000 */
[C---:B------:R-:W-:Y:S03]  /*15200*/  FMUL.FTZ R50, R133.reuse, R50 ;  /* 0x0000003285327220 */ /* 0x040fe60000410000 */
[C---:B------:R-:W-:Y:S01]  /*15210*/  FMUL.FTZ R51, R133.reuse, R51 ;  /* 0x0000003385337220 */ /* 0x040fe20000410000 */
[----:B------:R-:W-:Y:S01]  /*15220*/  LDSM.16.MT88.4 R168, [R203+0xa800] ;  /* 0x00a80000cba8783b */ /* 0x000fe20000004200 */
[----:B------:R-:W-:Y:S02]  /*15230*/  FMUL.FTZ R54, R133, R54 ;  /* 0x0000003685367220 */ /* 0x000fe40000410000 */
[----:B--2---:R-:W-:Y:S01]  /*15240*/  FMUL.FTZ R0, R2, c[0x0][0x23c] ;  /* 0x00008f0002007a20 */ /* 0x004fe20000410000 */
[----:B------:R-:W-:Y:S01]  /*15250*/  SHF.R.U32.HI R2, RZ, 0x8, R186 ;  /* 0x00000008ff027819 */ /* 0x000fe200000116ba */
[C---:B---3--:R-:W-:Y:S02]  /*15260*/  FMUL.FTZ R8, R3.reuse, R144 ;  /* 0x0000009003087220 */ /* 0x048fe40000410000 */
[C---:B------:R-:W-:Y:S02]  /*15270*/  FMUL.FTZ R9, R3.reuse, R145 ;  /* 0x0000009103097220 */ /* 0x040fe40000410000 */
[----:B------:R-:W1:Y:S01]  /*15280*/  MUFU.EX2 R0, R0 ;  /* 0x0000000000007308 */ /* 0x000e620000000800 */
        /* <DEDUP_REMOVED lines=9> */
[----:B------:R-:W-:Y:S02]  /*15320*/  FMUL.FTZ R55, R133, R55 ;  /* 0x0000003785377220 */ /* 0x000fe40000410000 */
[C---:B------:R-:W-:Y:S02]  /*15330*/  FMUL.FTZ R56, R3.reuse, R56 ;  /* 0x0000003803387220 */ /* 0x040fe40000410000 */
[----:B------:R-:W-:Y:S02]  /*15340*/  FMUL.FTZ R57, R3, R57 ;  /* 0x0000003903397220 */ /* 0x000fe40000410000 */
[C---:B-1----:R-:W-:Y:S02]  /*15350*/  FMUL.FTZ R10, R0.reuse, R146 ;  /* 0x00000092000a7220 */ /* 0x042fe40000410000 */
[C---:B------:R-:W-:Y:S02]  /*15360*/  FMUL.FTZ R11, R0.reuse, R147 ;  /* 0x00000093000b7220 */ /* 0x040fe40000410000 */
[----:B------:R-:W-:Y:S01]  /*15370*/  LDSM.16.MT88.4 R144, [R206+0xb000] ;  /* 0x00b00000ce90783b */ /* 0x000fe20000004200 */
[C---:B------:R-:W-:Y:S02]  /*15380*/  FMUL.FTZ R14, R0.reuse, R150 ;  /* 0x00000096000e7220 */ /* 0x040fe40000410000 */
[----:B------:R-:W-:Y:S01]  /*15390*/  FMUL.FTZ R15, R0, R151 ;  /* 0x00000097000f7220 */ /* 0x000fe20000410000 */
[----:B------:R-:W-:Y:S01]  /*153a0*/  PRMT R151, R138, 0x5410, R197 ;  /* 0x000054108a977816 */ /* 0x000fe200000000c5 */
[C---:B------:R-:W-:Y:S01]  /*153b0*/  HMMA.16816.F32 R8, R176.reuse, R20, R8 ;  /* 0x00000014b008723c */ /* 0x040fe20000001808 */
[C---:B------:R-:W-:Y:S02]  /*153c0*/  FMUL.FTZ R26, R0.reuse, R162 ;  /* 0x000000a2001a7220 */ /* 0x040fe40000410000 */
[C---:B------:R-:W-:Y:S02]  /*153d0*/  FMUL.FTZ R27, R0.reuse, R163 ;  /* 0x000000a3001b7220 */ /* 0x040fe40000410000 */
[----:B------:R-:W-:Y:S02]  /*153e0*/  FMUL.FTZ R30, R0, R166 ;  /* 0x000000a6001e7220 */ /* 0x000fe40000410000 */
[C---:B------:R-:W-:Y:S01]  /*153f0*/  FMUL.FTZ R20, R132.reuse, R156 ;  /* 0x0000009c84147220 */ /* 0x040fe20000410000 */
[-C--:B------:R-:W-:Y:S01]  /*15400*/  HMMA.16816.F32 R12, R176, R22.reuse, R12 ;  /* 0x00000016b00c723c */ /* 0x080fe2000000180c */
[----:B------:R-:W-:Y:S03]  /*15410*/  FMUL.FTZ R21, R132, R157 ;  /* 0x0000009d84157220 */ /* 0x000fe60000410000 */
[----:B------:R-:W-:Y:S01]  /*15420*/  PRMT R157, R187, 0x5410, R2 ;  /* 0x00005410bb9d7816 */ /* 0x000fe20000000002 */
[C---:B------:R-:W-:Y:S01]  /*15430*/  FMUL.FTZ R31, R0.reuse, R167 ;  /* 0x000000a7001f7220 */ /* 0x040fe20000410000 */
[----:B------:R-:W-:Y:S01]  /*15440*/  LOP3.LUT R2, R189, 0xff, RZ, 0xc0, !PT ;  /* 0x000000ffbd027812 */ /* 0x000fe200078ec0ff */
[C---:B------:R-:W-:Y:S01]  /*15450*/  FMUL.FTZ R42, R0.reuse, R42 ;  /* 0x0000002a002a7220 */ /* 0x040fe20000410000 */
[C---:B------:R-:W-:Y:S01]  /*15460*/  HMMA.16816.F32 R16, R172.reuse, R22, R16 ;  /* 0x00000016ac10723c */ /* 0x040fe20000001810 */
[C---:B------:R-:W-:Y:S03]  /*15470*/  FMUL.FTZ R43, R0.reuse, R43 ;  /* 0x0000002b002b7220 */ /* 0x040fe60000410000 */
[----:B------:R-:W-:Y:S01]  /*15480*/  FMUL.FTZ R46, R0, R46 ;  /* 0x0000002e002e7220 */ /* 0x000fe20000410000 */
[----:B------:R-:W-:Y:S01]  /*15490*/  PRMT R156, R2, 0x5410, R188 ;  /* 0x00005410029c7816 */ /* 0x000fe200000000bc */
[----:B------:R-:W-:Y:S01]  /*154a0*/  FMUL.FTZ R47, R0, R47 ;  /* 0x0000002f002f7220 */ /* 0x000fe20000410000 */
[----:B------:R-:W-:Y:S01]  /*154b0*/  LOP3.LUT R2, R184, 0xffff, RZ, 0xc0, !PT ;  /* 0x0000ffffb8027812 */ /* 0x000fe200078ec0ff */
[C---:B------:R-:W-:Y:S02]  /*154c0*/  FMUL.FTZ R23, R133.reuse, R159 ;  /* 0x0000009f85177220 */ /* 0x040fe40000410000 */
[----:B------:R-:W2:Y:S02]  /*154d0*/  LDL.LU R159, [R1+0x18] ;  /* 0x00001800019f7983 */ /* 0x000ea40000300800 */
[----:B------:R-:W-:Y:S01]  /*154e0*/  FMUL.FTZ R22, R133, R158 ;  /* 0x0000009e85167220 */ /* 0x000fe20000410000 */
[----:B------:R-:W-:Y:S01]  /*154f0*/  SHF.R.U32.HI R138, RZ, 0x8, R2 ;  /* 0x00000008ff8a7819 */ /* 0x000fe20000011602 */
[----:B------:R-:W-:Y:S02]  /*15500*/  IMAD.MOV.U32 R158, RZ, RZ, R28 ;  /* 0x000000ffff9e7224 */ /* 0x000fe400078e001c */
[C---:B------:R-:W-:Y:S02]  /*15510*/  FMUL.FTZ R28, R3.reuse, R164 ;  /* 0x000000a4031c7220 */ /* 0x040fe40000410000 */
[C---:B------:R-:W-:Y:S01]  /*15520*/  FMUL.FTZ R58, R0.reuse, R58 ;  /* 0x0000003a003a7220 */ /* 0x040fe20000410000 */
[-C--:B----4-:R-:W-:Y:S01]  /*15530*/  HMMA.16816.F32 R20, R172, R140.reuse, R20 ;  /* 0x0000008cac14723c */ /* 0x090fe20000001814 */
[C---:B------:R-:W-:Y:S02]  /*15540*/  FMUL.FTZ R59, R0.reuse, R59 ;  /* 0x0000003b003b7220 */ /* 0x040fe40000410000 */
[C---:B------:R-:W-:Y:S02]  /*15550*/  FMUL.FTZ R60, R3.reuse, R60 ;  /* 0x0000003c033c7220 */ /* 0x040fe40000410000 */
[----:B------:R-:W-:Y:S02]  /*15560*/  FMUL.FTZ R61, R3, R61 ;  /* 0x0000003d033d7220 */ /* 0x000fe40000410000 */
[C---:B------:R-:W-:Y:S01]  /*15570*/  FMUL.FTZ R62, R0.reuse, R62 ;  /* 0x0000003e003e7220 */ /* 0x040fe20000410000 */
[C---:B------:R-:W-:Y:S01]  /*15580*/  HMMA.16816.F32 R24, R176.reuse, R140, R24 ;  /* 0x0000008cb018723c */ /* 0x040fe20000001818 */
[----:B------:R-:W-:Y:S03]  /*15590*/  FMUL.FTZ R63, R0, R63 ;  /* 0x0000003f003f7220 */ /* 0x000fe60000410000 */
[----:B------:R-:W-:Y:S02]  /*155a0*/  FMUL.FTZ R65, R132, R65 ;  /* 0x0000004184417220 */ /* 0x000fe40000410000 */
        /* <DEDUP_REMOVED lines=24> */
[----:B------:R-:W-:Y:S01]  /*15730*/  FMUL.FTZ R95, R0, R95 ;  /* 0x0000005f005f7220 */ /* 0x000fe20000410000 */
[-C--:B-1----:R-:W-:Y:S01]  /*15740*/  HMMA.16816.F32 R36, R172, R140.reuse, R36 ;  /* 0x0000008cac24723c */ /* 0x082fe20000001824 */
[C---:B------:R-:W-:Y:S02]  /*15750*/  FMUL.FTZ R96, R132.reuse, R96 ;  /* 0x0000006084607220 */ /* 0x040fe40000410000 */
[----:B------:R-:W-:Y:S02]  /*15760*/  FMUL.FTZ R97, R132, R97 ;  /* 0x0000006184617220 */ /* 0x000fe40000410000 */
[C---:B------:R-:W-:Y:S02]  /*15770*/  FMUL.FTZ R98, R133.reuse, R98 ;  /* 0x0000006285627220 */ /* 0x040fe40000410000 */
[----:B------:R-:W-:Y:S01]  /*15780*/  FMUL.FTZ R99, R133, R99 ;  /* 0x0000006385637220 */ /* 0x000fe20000410000 */
        /* <DEDUP_REMOVED lines=29> */
[C---:B------:R-:W-:Y:S02]  /*15960*/  FMUL.FTZ R100, R132.reuse, R100 ;  /* 0x0000006484647220 */ /* 0x040fe40000410000 */
        /* <DEDUP_REMOVED lines=19> */
[----:B------:R-:W-:Y:S01]  /*15aa0*/  FFMA.FTZ R228, R132, R252, R228 ;  /* 0x000000fc84e47223 */ /* 0x000fe200000100e4 */
[-C--:B-1----:R-:W-:Y:S08]  /*15ab0*/  HMMA.16816.F32 R68, R172, R140.reuse, R68 ;  /* 0x0000008cac44723c */ /* 0x082ff00000001844 */
[C---:B------:R-:W-:Y:S07]  /*15ac0*/  HMMA.16816.F32 R72, R176.reuse, R140, R72 ;  /* 0x0000008cb048723c */ /* 0x040fee0000001848 */
[--C-:B------:R-:W-:Y:S01]  /*15ad0*/  SHF.R.U32.HI R141, RZ, 0x10, R184.reuse ;  /* 0x00000010ff8d7819 */ /* 0x100fe200000116b8 */
[-C--:B------:R-:W-:Y:S01]  /*15ae0*/  HMMA.16816.F32 R76, R176, R142.reuse, R76 ;  /* 0x0000008eb04c723c */ /* 0x080fe2000000184c */
[----:B------:R-:W-:Y:S03]  /*15af0*/  LOP3.LUT R140, R184, 0xff, RZ, 0xc0, !PT ;  /* 0x000000ffb88c7812 */ /* 0x000fe600078ec0ff */
[----:B------:R-:W-:Y:S02]  /*15b00*/  SHF.R.U32.HI R184, RZ, 0x18, R184 ;  /* 0x00000018ffb87819 */ /* 0x000fe400000116b8 */
[----:B------:R-:W-:Y:S02]  /*15b10*/  LOP3.LUT R2, R141, 0xff, RZ, 0xc0, !PT ;  /* 0x000000ff8d027812 */ /* 0x000fe400078ec0ff */
[C---:B------:R-:W-:Y:S01]  /*15b20*/  HMMA.16816.F32 R80, R172.reuse, R142, R80 ;  /* 0x0000008eac50723c */ /* 0x040fe20000001850 */
[----:B------:R-:W-:Y:S02]  /*15b30*/  PRMT R150, R140, 0x5410, R138 ;  /* 0x000054108c967816 */ /* 0x000fe4000000008a */
[----:B------:R-:W1:Y:S01]  /*15b40*/  LDSM.16.MT88.4 R140, [R203+0xb000] ;  /* 0x00b00000cb8c783b */ /* 0x000e620000004200 */
[----:B------:R-:W-:Y:S01]  /*15b50*/  PRMT R149, R2, 0x5410, R184 ;  /* 0x0000541002957816 */ /* 0x000fe200000000b8 */
[--C-:B------:R-:W-:Y:S02]  /*15b60*/  FFMA.FTZ R2, R193, c[0x0][0x23c], -R181.reuse ;  /* 0x00008f00c1027a23 */ /* 0x100fe400000108b5 */
[----:B------:R-:W-:Y:S02]  /*15b70*/  FFMA.FTZ R138, R196, c[0x0][0x23c], -R180 ;  /* 0x00008f00c48a7a23 */ /* 0x000fe400000108b4 */
[----:B------:R3:W-:Y:S10]  /*15b80*/  MUFU.EX2 R224, R2 ;  /* 0x0000000200e07308 */ /* 0x0007f40000000800 */
[----:B------:R4:W-:Y:S01]  /*15b90*/  MUFU.EX2 R196, R138 ;  /* 0x0000008a00c47308 */ /* 0x0009e20000000800 */
[----:B---3--:R-:W-:Y:S09]  /*15ba0*/  FFMA.FTZ R2, R192, c[0x0][0x23c], -R181 ;  /* 0x00008f00c0027a23 */ /* 0x008ff200000108b5 */
[----:B------:R3:W-:Y:S01]  /*15bb0*/  MUFU.EX2 R226, R2 ;  /* 0x0000000200e27308 */ /* 0x0007e20000000800 */
[-C--:B-1----:R-:W-:Y:S01]  /*15bc0*/  HMMA.16816.F32 R84, R172, R140.reuse, R84 ;  /* 0x0000008cac54723c */ /* 0x082fe20000001854 */
[----:B----4-:R-:W-:Y:S02]  /*15bd0*/  FFMA.FTZ R138, R230, c[0x0][0x23c], -R182 ;  /* 0x00008f00e68a7a23 */ /* 0x010fe400000108b6 */
[----:B------:R-:W4:Y:S06]  /*15be0*/  LDL.LU R230, [R1+0x1c] ;  /* 0x00001c0001e67983 */ /* 0x000f2c0000300800 */
[----:B------:R1:W-:Y:S01]  /*15bf0*/  MUFU.EX2 R194, R138 ;  /* 0x0000008a00c27308 */ /* 0x0003e20000000800 */
[C---:B------:R-:W-:Y:S07]  /*15c00*/  HMMA.16816.F32 R88, R176.reuse, R140, R88 ;  /* 0x0000008cb058723c */ /* 0x040fee0000001858 */
[----:B------:R-:W-:Y:S01]  /*15c10*/  LOP3.LUT R141, R185, 0xff, RZ, 0xc0, !PT ;  /* 0x000000ffb98d7812 */ /* 0x000fe200078ec0ff */
[-C--:B------:R-:W-:Y:S01]  /*15c20*/  HMMA.16816.F32 R92, R176, R142.reuse, R92 ;  /* 0x0000008eb05c723c */ /* 0x080fe2000000185c */
[----:B---3--:R-:W-:Y:S07]  /*15c30*/  FFMA.FTZ R2, R191, c[0x0][0x23c], -R180 ;  /* 0x00008f00bf027a23 */ /* 0x008fee00000108b4 */
[C---:B------:R-:W-:Y:S01]  /*15c40*/  HMMA.16816.F32 R96, R172.reuse, R142, R96 ;  /* 0x0000008eac60723c */ /* 0x040fe20000001860 */
[----:B------:R3:W-:Y:S03]  /*15c50*/  MUFU.EX2 R199, R2 ;  /* 0x0000000200c77308 */ /* 0x0007e60000000800 */
[----:B-1----:R-:W-:Y:S02]  /*15c60*/  FFMA.FTZ R138, R236, c[0x0][0x23c], -R182 ;  /* 0x00008f00ec8a7a23 */ /* 0x002fe400000108b6 */
[----:B--2---:R-:W-:Y:S02]  /*15c70*/  FFMA.FTZ R227, R133, R159, R227 ;  /* 0x0000009f85e37223 */ /* 0x004fe400000100e3 */
[-C--:B------:R-:W-:Y:S03]  /*15c80*/  HMMA.16816.F32 R100, R172, R144.reuse, R100 ;  /* 0x00000090ac64723c */ /* 0x080fe60000001864 */
[----:B------:R1:W-:Y:S05]  /*15c90*/  MUFU.EX2 R191, R138 ;  /* 0x0000008a00bf7308 */ /* 0x0003ea0000000800 */
[C---:B------:R-:W-:Y:S08]  /*15ca0*/  HMMA.16816.F32 R104, R176.reuse, R144, R104 ;  /* 0x00000090b068723c */ /* 0x040ff00000001868 */
[-C--:B------:R-:W-:Y:S01]  /*15cb0*/  HMMA.16816.F32 R108, R176, R146.reuse, R108 ;  /* 0x00000092b06c723c */ /* 0x080fe2000000186c */
[--C-:B---3--:R-:W-:Y:S03]  /*15cc0*/  FFMA.FTZ R2, R190, c[0x0][0x23c], -R180.reuse ;  /* 0x00008f00be027a23 */ /* 0x108fe600000108b4 */
[----:B------:R-:W-:Y:S01]  /*15cd0*/  FFMA.FTZ R180, R195, c[0x0][0x23c], -R180 ;  /* 0x00008f00c3b47a23 */ /* 0x000fe200000108b4 */
[----:B------:R2:W-:Y:S03]  /*15ce0*/  MUFU.EX2 R225, R2 ;  /* 0x0000000200e17308 */ /* 0x0005e60000000800 */
[C---:B------:R-:W-:Y:S01]  /*15cf0*/  HMMA.16816.F32 R112, R172.reuse, R146, R112 ;  /* 0x00000092ac70723c */ /* 0x040fe20000001870 */
[----:B-1----:R-:W-:Y:S06]  /*15d00*/  SHF.R.U32.HI R138, RZ, 0x18, R185 ;  /* 0x00000018ff8a7819 */ /* 0x002fec00000116b9 */
[----:B------:R1:W3:Y:S01]  /*15d10*/  MUFU.EX2 R195, R180 ;  /* 0x000000b400c37308 */ /* 0x0002e20000000800 */
[--C-:B--2---:R-:W-:Y:S04]  /*15d20*/  FFMA.FTZ R2, R232, c[0x0][0x23c], -R181.reuse ;  /* 0x00008f00e8027a23 */ /* 0x104fe800000108b5 */
[----:B------:R-:W-:Y:S05]  /*15d30*/  FFMA.FTZ R181, R198, c[0x0][0x23c], -R181 ;  /* 0x00008f00c6b57a23 */ /* 0x000fea00000108b5 */
[----:B------:R2:W-:Y:S01]  /*15d40*/  MUFU.EX2 R198, R2 ;  /* 0x0000000200c67308 */ /* 0x0005e20000000800 */
[--C-:B-1----:R-:W-:Y:S01]  /*15d50*/  HSET2.LE.AND R180, R150, R158.reuse, PT ;  /* 0x0000009e96b47233 */ /* 0x102fe20003803000 */
[----:B---3--:R-:W-:Y:S08]  /*15d60*/  F2FP.PACK_AB R132, R195, R196 ;  /* 0x000000c4c384723e */ /* 0x008ff000000000ff */
[----:B------:R1:W-:Y:S01]  /*15d70*/  MUFU.EX2 R197, R181 ;  /* 0x000000b500c57308 */ /* 0x0003e20000000800 */
[----:B--2---:R-:W-:Y:S04]  /*15d80*/  LOP3.LUT R2, R185, 0xffff, RZ, 0xc0, !PT ;  /* 0x0000ffffb9027812 */ /* 0x004fe800078ec0ff */
[----:B------:R-:W-:Y:S01]  /*15d90*/  SHF.R.U32.HI R140, RZ, 0x8, R2 ;  /* 0x00000008ff8c7819 */ /* 0x000fe20000011602 */
[--C-:B------:R-:W-:Y:S02]  /*15da0*/  FFMA.FTZ R2, R238, c[0x0][0x23c], -R182.reuse ;  /* 0x00008f00ee027a23 */ /* 0x100fe400000108b6 */
[----:B------:R-:W-:Y:S01]  /*15db0*/  FFMA.FTZ R182, R235, c[0x0][0x23c], -R182 ;  /* 0x00008f00ebb67a23 */ /* 0x000fe200000108b6 */
[----:B------:R-:W-:Y:S01]  /*15dc0*/  PRMT R148, R141, 0x5410, R140 ;  /* 0x000054108d947816 */ /* 0x000fe2000000008c */
[----:B------:R2:W3:Y:S01]  /*15dd0*/  MUFU.EX2 R193, R2 ;  /* 0x0000000200c17308 */ /* 0x0004e20000000800 */
[----:B------:R-:W5:Y:S01]  /*15de0*/  LDSM.16.MT88.4 R140, [R205+0xb000] ;  /* 0x00b00000cd8c783b */ /* 0x000f620000004200 */
[--C-:B-1----:R-:W-:Y:S05]  /*15df0*/  HSET2.LE.AND R181, R149, R158.reuse, PT ;  /* 0x0000009e95b57233 */ /* 0x102fea0003803000 */
[----:B------:R-:W-:Y:S03]  /*15e00*/  LOP3.LUT R181, R181, R132, RZ, 0xc0, !PT ;  /* 0x00000084b5b57212 */ /* 0x000fe600078ec0ff */
[----:B------:R1:W1:Y:S01]  /*15e10*/  MUFU.EX2 R189, R182 ;  /* 0x000000b600bd7308 */ /* 0x0002620000000800 */
[--C-:B--2---:R-:W-:Y:S01]  /*15e20*/  FFMA.FTZ R2, R234, c[0x0][0x23c], -R183.reuse ;  /* 0x00008f00ea027a23 */ /* 0x104fe200000108b7 */
[----:B---3--:R-:W-:Y:S08]  /*15e30*/  F2FP.PACK_AB R133, R193, R194 ;  /* 0x000000c2c185723e */ /* 0x008ff000000000ff */
[----:B------:R2:W-:Y:S01]  /*15e40*/  MUFU.EX2 R190, R2 ;  /* 0x0000000200be7308 */ /* 0x0005e20000000800 */
[--C-:B-1----:R-:W-:Y:S01]  /*15e50*/  HSET2.LE.AND R182, R251, R158.reuse, PT ;  /* 0x0000009efbb67233 */ /* 0x102fe20003803000 */
[----:B------:R-:W-:Y:S01]  /*15e60*/  F2FP.PACK_AB R132, R189, R191 ;  /* 0x000000bfbd84723e */ /* 0x000fe200000000ff */
[-C--:B-----5:R-:W-:Y:S08]  /*15e70*/  HMMA.16816.F32 R116, R172, R140.reuse, R116 ;  /* 0x0000008cac74723c */ /* 0x0a0ff00000001874 */
[C---:B------:R-:W-:Y:S01]  /*15e80*/  HMMA.16816.F32 R120, R176.reuse, R140, R120 ;  /* 0x0000008cb078723c */ /* 0x040fe20000001878 */
[----:B--2---:R-:W-:Y:S07]  /*15e90*/  FFMA.FTZ R2, R233, c[0x0][0x23c], -R183 ;  /* 0x00008f00e9027a23 */ /* 0x004fee00000108b7 */
[-C--:B------:R-:W-:Y:S01]  /*15ea0*/  HMMA.16816.F32 R124, R176, R142.reuse, R124 ;  /* 0x0000008eb07c723c */ /* 0x080fe2000000187c */
[----:B------:R1:W-:Y:S01]  /*15eb0*/  MUFU.EX2 R192, R2 ;  /* 0x0000000200c07308 */ /* 0x0003e20000000800 */
[----:B------:R-:W2:Y:S06]  /*15ec0*/  LDSM.16.MT88.4 R176, [R206+0xa800] ;  /* 0x00a80000ceb0783b */ /* 0x000eac0000004200 */
[----:B------:R-:W-:Y:S07]  /*15ed0*/  HMMA.16816.F32 R128, R172, R142, R128 ;  /* 0x0000008eac80723c */ /* 0x000fee0000001880 */
[--C-:B------:R-:W-:Y:S02]  /*15ee0*/  HSET2.LE.AND R172, R148, R158.reuse, PT ;  /* 0x0000009e94ac7233 */ /* 0x100fe40003803000 */
[--C-:B------:R-:W-:Y:S03]  /*15ef0*/  HSET2.LE.AND R174, R157, R158.reuse, PT ;  /* 0x0000009e9dae7233 */ /* 0x100fe60003803000 */
[--C-:B------:R-:W-:Y:S01]  /*15f00*/  HSET2.LE.AND R175, R156, R158.reuse, PT ;  /* 0x0000009e9caf7233 */ /* 0x100fe20003803000 */
[----:B------:R-:W-:Y:S02]  /*15f10*/  LOP3.LUT R172, R172, R133, RZ, 0xc0, !PT ;  /* 0x00000085acac7212 */ /* 0x000fe400078ec0ff */
[----:B------:R-:W-:Y:S01]  /*15f20*/  LOP3.LUT R174, R174, R132, RZ, 0xc0, !PT ;  /* 0x00000084aeae7212 */ /* 0x000fe200078ec0ff */
[----:B------:R-:W-:Y:S01]  /*15f30*/  IMAD.MOV.U32 R132, RZ, RZ, R135 ;  /* 0x000000ffff847224 */ /* 0x000fe200078e0087 */
[----:B-1----:R-:W-:Y:S02]  /*15f40*/  SHF.R.U32.HI R2, RZ, 0x10, R185 ;  /* 0x00000010ff027819 */ /* 0x002fe400000116b9 */
[----:B------:R-:W1:Y:S02]  /*15f50*/  LDSM.16.MT88.4 R184, [R205+0xa800] ;  /* 0x00a80000cdb8783b */ /* 0x000e640000004200 */
[----:B------:R-:W-:Y:S04]  /*15f60*/  LOP3.LUT R2, R2, 0xff, RZ, 0xc0, !PT ;  /* 0x000000ff02027812 */ /* 0x000fe800078ec0ff */
[----:B------:R-:W-:Y:S01]  /*15f70*/  PRMT R138, R2, 0x5410, R138 ;  /* 0x00005410028a7816 */ /* 0x000fe2000000008a */
[--C-:B------:R-:W-:Y:S02]  /*15f80*/  FFMA.FTZ R2, R242, c[0x0][0x23c], -R183.reuse ;  /* 0x00008f00f2027a23 */ /* 0x100fe400000108b7 */
[----:B------:R-:W-:Y:S02]  /*15f90*/  FFMA.FTZ R183, R139, c[0x0][0x23c], -R183 ;  /* 0x00008f008bb77a23 */ /* 0x000fe400000108b7 */
[--C-:B------:R-:W-:Y:S01]  /*15fa0*/  HSET2.LE.AND R173, R138, R158.reuse, PT ;  /* 0x0000009e8aad7233 */ /* 0x100fe20003803000 */
[----:B------:R3:W-:Y:S01]  /*15fb0*/  MUFU.EX2 R188, R2 ;  /* 0x0000000200bc7308 */ /* 0x0007e20000000800 */
[----:B------:R-:W5:Y:S09]  /*15fc0*/  LDL.LU R138, [R1+0x20] ;  /* 0x00002000018a7983 */ /* 0x000f720000300800 */
[----:B------:R1:W1:Y:S01]  /*15fd0*/  MUFU.EX2 R139, R183 ;  /* 0x000000b7008b7308 */ /* 0x0002620000000800 */
[----:B---3--:R-:W-:Y:S04]  /*15fe0*/  F2FP.PACK_AB R2, R226, R224 ;  /* 0x000000e0e202723e */ /* 0x008fe800000000ff */
[----:B------:R-:W-:Y:S02]  /*15ff0*/  LOP3.LUT R182, R182, R2, RZ, 0xc0, !PT ;  /* 0x00000002b6b67212 */ /* 0x000fe400078ec0ff */
[----:B------:R-:W-:Y:S01]  /*16000*/  F2FP.PACK_AB R2, R225, R199 ;  /* 0x000000c7e102723e */ /* 0x000fe200000000ff */
[----:B-1----:R-:W-:Y:S01]  /*16010*/  HSET2.LE.AND R183, R151, R158, PT ;  /* 0x0000009e97b77233 */ /* 0x002fe20003803000 */
[----:B------:R-:W-:Y:S04]  /*16020*/  F2FP.PACK_AB R133, R139, R188 ;  /* 0x000000bc8b85723e */ /* 0x000fe800000000ff */
[----:B------:R-:W-:Y:S02]  /*16030*/  LOP3.LUT R183, R183, R2, RZ, 0xc0, !PT ;  /* 0x00000002b7b77212 */ /* 0x000fe400078ec0ff */
[----:B------:R-:W-:Y:S02]  /*16040*/  F2FP.PACK_AB R2, R197, R198 ;  /* 0x000000c6c502723e */ /* 0x000fe400000000ff */
[----:B------:R-:W-:Y:S01]  /*16050*/  LOP3.LUT R175, R175, R133, RZ, 0xc0, !PT ;  /* 0x00000085afaf7212 */ /* 0x000fe200078ec0ff */
[----:B------:R-:W-:Y:S01]  /*16060*/  IMAD.MOV.U32 R133, RZ, RZ, R134 ;  /* 0x000000ffff857224 */ /* 0x000fe200078e0086 */
[----:B------:R-:W-:Y:S02]  /*16070*/  LOP3.LUT R180, R180, R2, RZ, 0xc0, !PT ;  /* 0x00000002b4b47212 */ /* 0x000fe400078ec0ff */
[----:B------:R-:W-:Y:S04]  /*16080*/  F2FP.PACK_AB R2, R192, R190 ;  /* 0x000000bec002723e */ /* 0x000fe800000000ff */
[----:B------:R-:W-:Y:S01]  /*16090*/  LOP3.LUT R173, R173, R2, RZ, 0xc0, !PT ;  /* 0x00000002adad7212 */ /* 0x000fe200078ec0ff */
[-C--:B------:R-:W-:Y:S01]  /*160a0*/  HMMA.16816.F32 R140, R180, R152.reuse, R4 ;  /* 0x00000098b48c723c */ /* 0x080fe20000001804 */
[----:B------:R-:W1:Y:S01]  /*160b0*/  LDSM.16.MT88.4 R4, [R201+0xb800] ;  /* 0x00b80000c904783b */ /* 0x000e620000004200 */
[----:B------:R-:W-:Y:S06]  /*160c0*/  FADD.FTZ R2, R246, R228 ;  /* 0x000000e4f6027221 */ /* 0x000fec0000010000 */
[C---:B------:R-:W-:Y:S01]  /*160d0*/  HMMA.16816.F32 R144, R172.reuse, R152, R8 ;  /* 0x00000098ac90723c */ /* 0x040fe20000001808 */
[----:B------:R-:W3:Y:S07]  /*160e0*/  LDSM.16.MT88.4 R8, [R203+0xb800] ;  /* 0x00b80000cb08783b */ /* 0x000eee0000004200 */
[-C--:B------:R-:W-:Y:S01]  /*160f0*/  HMMA.16816.F32 R148, R172, R154.reuse, R12 ;  /* 0x0000009aac94723c */ /* 0x080fe2000000180c */
[----:B------:R-:W1:Y:S07]  /*16100*/  LDSM.16.MT88.4 R12, [R206+0xb800] ;  /* 0x00b80000ce0c783b */ /* 0x000e6e0000004200 */
[C---:B------:R-:W-:Y:S01]  /*16110*/  HMMA.16816.F32 R152, R180.reuse, R154, R16 ;  /* 0x0000009ab498723c */ /* 0x040fe20000001810 */
[----:B------:R-:W1:Y:S07]  /*16120*/  LDSM.16.MT88.4 R16, [R205+0xb800] ;  /* 0x00b80000cd10783b */ /* 0x000e6e0000004200 */
[-C--:B------:R-:W-:Y:S08]  /*16130*/  HMMA.16816.F32 R156, R180, R168.reuse, R20 ;  /* 0x000000a8b49c723c */ /* 0x080ff00000001814 */
[C---:B------:R-:W-:Y:S01]  /*16140*/  HMMA.16816.F32 R160, R172.reuse, R168, R24 ;  /* 0x000000a8aca0723c */ /* 0x040fe20000001818 */
[----:B----4-:R-:W-:Y:S07]  /*16150*/  FFMA.FTZ R3, R3, R230, R244 ;  /* 0x000000e603037223 */ /* 0x010fee00000100f4 */
        /* <DEDUP_REMOVED lines=14> */
[----:B------:R-:W-:Y:S04]  /*16240*/  FADD.FTZ R3, R250, R2 ;  /* 0x00000002fa037221 */ /* 0x000fe80000010000 */
[----:B------:R-:W-:Y:S03]  /*16250*/  FADD.FTZ R3, R249, R3 ;  /* 0x00000003f9037221 */ /* 0x000fe60000010000 */
[C---:B------:R-:W-:Y:S01]  /*16260*/  HMMA.16816.F32 R80, R180.reuse, R6, R80 ;  /* 0x00000006b450723c */ /* 0x040fe20000001850 */
[----:B------:R-:W-:Y:S06]  /*16270*/  FADD.FTZ R3, R198, R3 ;  /* 0x00000003c6037221 */ /* 0x000fec0000010000 */
[----:B------:R-:W-:Y:S01]  /*16280*/  FADD.FTZ R6, R245, R227 ;  /* 0x000000e3f5067221 */ /* 0x000fe20000010000 */
[-C--:B---3--:R-:W-:Y:S04]  /*16290*/  HMMA.16816.F32 R84, R180, R8.reuse, R84 ;  /* 0x00000008b454723c */ /* 0x088fe80000001854 */
[----:B------:R-:W-:Y:S04]  /*162a0*/  FADD.FTZ R2, R248, R6 ;  /* 0x00000006f8027221 */ /* 0x000fe80000010000 */
[C---:B------:R-:W-:Y:S01]  /*162b0*/  HMMA.16816.F32 R88, R172.reuse, R8, R88 ;  /* 0x00000008ac58723c */ /* 0x040fe20000001858 */
[----:B------:R-:W-:Y:S04]  /*162c0*/  FADD.FTZ R2, R247, R2 ;  /* 0x00000002f7027221 */ /* 0x000fe80000010000 */
[----:B------:R-:W-:Y:S03]  /*162d0*/  FADD.FTZ R2, R196, R2 ;  /* 0x00000002c4027221 */ /* 0x000fe60000010000 */
        /* <DEDUP_REMOVED lines=10> */
[----:B-----5:R-:W-:Y:S03]  /*16380*/  FFMA.FTZ R0, R0, R138, R241 ;  /* 0x0000008a00007223 */ /* 0x020fe600000100f1 */
[----:B------:R-:W-:Y:S02]  /*16390*/  IMAD.MOV.U32 R138, RZ, RZ, R137 ;  /* 0x000000ffff8a7224 */ /* 0x000fe400078e0089 */
        /* <DEDUP_REMOVED lines=19> */
[----:B------:R2:W-:Y:S01]  /*164d0*/  STL [R1+0x1c], R2 ;  /* 0x00001c0201007387 */ /* 0x0005e20000100800 */
[----:B------:R-:W-:Y:S03]  /*164e0*/  FADD.FTZ R252, R226, R4 ;  /* 0x00000004e2fc7221 */ /* 0x000fe60000010000 */
[----:B------:R2:W-:Y:S01]  /*164f0*/  STL [R1+0x20], R0 ;  /* 0x0000200001007387 */ /* 0x0005e20000100800 */
[----:B-1----:R-:W-:Y:S01]  /*16500*/  IMAD.MOV.U32 R3, RZ, RZ, R136 ;  /* 0x000000ffff037224 */ /* 0x002fe200078e0088 */
[----:B--2---:R-:W-:-:S05]  /*16510*/  @P0 BRA `(.L_x_1865) ;  /* 0xffffce7000000947 */ /* 0x004fca000383ffff */
.L_x_1864:
[----:B------:R-:W2:Y:S04]  /*16520*/  LDL.LU R4, [R1+0x18] ;  /* 0x0000180001047983 */ /* 0x000ea80000300800 */
[----:B------:R-:W1:Y:S04]  /*16530*/  SHFL.BFLY PT, R0, R252, 0x2, 0x1f ;  /* 0x0c401f00fc007f89 */ /* 0x000e6800000e0000 */
[----:B------:R-:W3:Y:S01]  /*16540*/  S2R R174, SR_TID.X ;  /* 0x0000000000ae7919 */ /* 0x000ee20000002100 */
[----:B------:R-:W4:Y:S01]  /*16550*/  S2UR UR7, SR_CTAID.Y ;  /* 0x00000000000779c3 */ /* 0x000f220000002600 */
[----:B------:R-:W-:-:S02]  /*16560*/  UISETP.NE.AND UP4, UPT, UR24, -0x1, UPT ;  /* 0xffffffff1800788c */ /* 0x000fc4000bf85270 */
[----:B------:R-:W5:Y:S01]  /*16570*/  LDL.LU R7, [R1+0x1c] ;  /* 0x00001c0001077983 */ /* 0x000f620000300800 */
[----:B------:R-:W-:-:S03]  /*16580*/  ULDC.64 UR4, c[0x0][0x1e8] ;  /* 0x00007a0000047ab9 */ /* 0x000fc60000000a00 */
[----:B------:R-:W5:Y:S01]  /*16590*/  LDL.LU R6, [R1+0x20] ;  /* 0x0000200001067983 */ /* 0x000f620000300800 */
[----:B------:R-:W-:Y:S01]  /*165a0*/  ULDC.U8 UR11, c[0x0][0x329] ;  /* 0x0000ca40000b7ab9 */ /* 0x000fe20000000000 */
[----:B------:R-:W-:Y:S01]  /*165b0*/  BSSY B0, `(.L_x_1868) ;  /* 0x00001b3000007945 */ /* 0x000fe20003800000 */
[----:B------:R-:W-:Y:S02]  /*165c0*/  UISETP.NE.AND UP3, UPT, UR11, URZ, UPT ;  /* 0x0000003f0b00728c */ /* 0x000fe4000bf65270 */
[----:B------:R-:W-:Y:S02]  /*165d0*/  ULDC.U8 UR10, c[0x0][0x328] ;  /* 0x0000ca00000a7ab9 */ /* 0x000fe40000000000 */
[----:B------:R-:W-:Y:S02]  /*165e0*/  @UP4 UIMAD.WIDE.U32 UR14, UR24, UR4, URZ ;  /* 0x00000004180e42a5 */ /* 0x000fe4000f8e003f */
[----:B------:R-:W-:Y:S02]  /*165f0*/  UISETP.NE.AND UP2, UPT, UR10, URZ, UPT ;  /* 0x0000003f0a00728c */ /* 0x000fe4000bf45270 */
[----:B------:R-:W-:Y:S01]  /*16600*/  @UP4 UIMAD UR8, UR24, UR5, UR15 ;  /* 0x00000005180842a4 */ /* 0x000fe2000f8e020f */
[----:B-1----:R-:W-:Y:S01]  /*16610*/  FADD.FTZ R252, R0, R252 ;  /* 0x000000fc00fc7221 */ /* 0x002fe20000010000 */
[----:B------:R-:W-:Y:S01]  /*16620*/  UISETP.EQ.AND UP2, UPT, UR11, URZ, UP2 ;  /* 0x0000003f0b00728c */ /* 0x000fe20009742270 */
[----:B------:R-:W1:Y:S01]  /*16630*/  S2UR UR11, SR_CTAID.Z ;  /* 0x00000000000b79c3 */ /* 0x000e620000002700 */
[----:B------:R-:W-:Y:S01]  /*16640*/  @!UP3 UISETP.NE.AND UP1, UPT, UR10, URZ, UPT ;  /* 0x0000003f0a00b28c */ /* 0x000fe2000bf25270 */
[----:B---3--:R-:W-:Y:S01]  /*16650*/  SHF.R.S32.HI R175, RZ, 0x1f, R174 ;  /* 0x0000001fffaf7819 */ /* 0x008fe200000114ae */
[----:B------:R-:W3:Y:S01]  /*16660*/  SHFL.BFLY PT, R5, R252, 0x1, 0x1f ;  /* 0x0c201f00fc057f89 */ /* 0x000ee200000e0000 */
[----:B----4-:R-:W-:-:S02]  /*16670*/  @!UP4 USHF.R.S32.HI UR12, URZ, 0x1f, UR7 ;  /* 0x0000001f3f0cc899 */ /* 0x010fc40008011407 */
[----:B------:R-:W-:Y:S01]  /*16680*/  LEA.HI R173, R175, R174, RZ, 0x2 ;  /* 0x000000aeafad7211 */ /* 0x000fe200078f10ff */
[----:B------:R-:W-:Y:S01]  /*16690*/  ULDC.64 UR4, c[0x0][0x1e0] ;  /* 0x0000780000047ab9 */ /* 0x000fe20000000a00 */
[----:B------:R-:W4:Y:S01]  /*166a0*/  S2UR UR10, SR_CTAID.X ;  /* 0x00000000000a79c3 */ /* 0x000f220000002500 */
[----:B------:R-:W-:Y:S01]  /*166b0*/  @!UP4 UIMAD UR12, UR12, UR4, URZ ;  /* 0x000000040c0cc2a4 */ /* 0x000fe2000f8e023f */
[----:B------:R-:W-:Y:S01]  /*166c0*/  SHF.R.S32.HI R25, RZ, 0x2, R173 ;  /* 0x00000002ff197819 */ /* 0x000fe200000114ad */
[----:B------:R-:W-:Y:S02]  /*166d0*/  ULDC UR9, c[0x0][0x214] ;  /* 0x0000850000097ab9 */ /* 0x000fe40000000800 */
[----:B------:R-:W-:Y:S02]  /*166e0*/  @!UP4 UIMAD UR12, UR7, UR5, UR12 ;  /* 0x00000005070cc2a4 */ /* 0x000fe4000f8e020c */
[----:B------:R-:W-:Y:S02]  /*166f0*/  @UP3 ULDC UR15, c[0x0][0x210] ;  /* 0x00008400000f3ab9 */ /* 0x000fe40000000800 */
[----:B------:R-:W-:-:S02]  /*16700*/  ULDC UR5, c[0x0][0x234] ;  /* 0x00008d0000057ab9 */ /* 0x000fc40000000800 */
[----:B------:R-:W-:Y:S02]  /*16710*/  @UP3 UIMAD UR15, UR15, UR9, URZ ;  /* 0x000000090f0f32a4 */ /* 0x000fe4000f8e023f */
[----:B------:R-:W-:Y:S02]  /*16720*/  UISETP.NE.OR UP0, UPT, UR24, -0x1, !UP2 ;  /* 0xffffffff1800788c */ /* 0x000fe4000d705670 */
[----:B------:R-:W-:Y:S02]  /*16730*/  @!UP3 USEL UR15, UR9, UR5, !UP1 ;  /* 0x00000005090fb287 */ /* 0x000fe4000c800000 */
[----:B------:R-:W-:Y:S01]  /*16740*/  @!UP4 UIMAD.WIDE.U32 UR18, UR7, UR4, URZ ;  /* 0x000000040712c2a5 */ /* 0x000fe2000f8e003f */
[----:B---3--:R-:W-:Y:S01]  /*16750*/  FADD.FTZ R252, R252, R5 ;  /* 0x00000005fcfc7221 */ /* 0x008fe20000010000 */
[----:B------:R-:W-:Y:S01]  /*16760*/  SHF.R.S32.HI R5, RZ, 0x1f, R173 ;  /* 0x0000001fff057819 */ /* 0x000fe200000114ad */
[----:B------:R-:W-:Y:S02]  /*16770*/  ULDC UR4, c[0x0][0x1c0] ;  /* 0x0000700000047ab9 */ /* 0x000fe40000000800 */
[----:B------:R-:W-:Y:S01]  /*16780*/  @UP3 UMOV UR13, 0x1 ;  /* 0x00000001000d3882 */ /* 0x000fe20000000000 */
[----:B------:R-:W-:Y:S01]  /*16790*/  FSETP.NE.FTZ.AND P6, PT, R252, RZ, PT ;  /* 0x000000fffc00720b */ /* 0x000fe20003fd5000 */
[----:B------:R-:W-:Y:S01]  /*167a0*/  @!UP3 UIMAD UR13, UR15, UR4, URZ ;  /* 0x000000040f0db2a4 */ /* 0x000fe2000f8e023f */
[----:B------:R-:W-:Y:S01]  /*167b0*/  LEA.HI R5, R5, R25, RZ, 0x3 ;  /* 0x0000001905057211 */ /* 0x000fe200078f18ff */
[----:B------:R-:W-:-:S02]  /*167c0*/  @UP3 ULDC UR16, c[0x0][0x210] ;  /* 0x0000840000103ab9 */ /* 0x000fc40000000800 */
[----:B------:R-:W-:Y:S01]  /*167d0*/  UIMAD UR4, UR7, UR13, URZ ;  /* 0x0000000d070472a4 */ /* 0x000fe2000f8e023f */
[----:B------:R-:W-:Y:S01]  /*167e0*/  LOP3.LUT R5, R5, 0xfffffff8, RZ, 0xc0, !PT ;  /* 0xfffffff805057812 */ /* 0x000fe200078ec0ff */
[----:B------:R-:W-:Y:S02]  /*167f0*/  @!UP3 UMOV UR16, 0x1 ;  /* 0x000000010010b882 */ /* 0x000fe40000000000 */
[----:B------:R-:W-:Y:S01]  /*16800*/  @!UP0 UIMAD UR24, UR7, UR9, URZ ;  /* 0x00000009071882a4 */ /* 0x000fe2000f8e023f */
[----:B------:R-:W-:Y:S01]  /*16810*/  IADD3 R25, R25, -R5, RZ ;  /* 0x8000000519197210 */ /* 0x000fe20007ffe0ff */
[----:B----4-:R-:W-:Y:S02]  /*16820*/  UIMAD UR10, UR10, UR16, URZ ;  /* 0x000000100a0a72a4 */ /* 0x010fe4000f8e023f */
[----:B------:R-:W-:Y:S02]  /*16830*/  USEL UR4, UR4, URZ, !UP2 ;  /* 0x0000003f04047287 */ /* 0x000fe4000d000000 */
[----:B------:R-:W-:-:S02]  /*16840*/  USHF.L.U32 UR10, UR10, 0x7, URZ ;  /* 0x000000070a0a7899 */ /* 0x000fc4000800063f */
[----:B-1----:R-:W-:Y:S02]  /*16850*/  UIMAD UR15, UR11, UR15, UR4 ;  /* 0x0000000f0b0f72a4 */ /* 0x002fe4000f8e0204 */
[----:B------:R-:W-:Y:S02]  /*16860*/  @!UP2 UMOV UR20, URZ ;  /* 0x0000003f0014ac82 */ /* 0x000fe40008000000 */
[----:B------:R-:W-:Y:S02]  /*16870*/  @UP2 UMOV UR20, UR24 ;  /* 0x0000001800142c82 */ /* 0x000fe40008000000 */
[----:B------:R-:W-:Y:S02]  /*16880*/  @!UP2 UMOV UR21, URZ ;  /* 0x0000003f0015ac82 */ /* 0x000fe40008000000 */
[----:B------:R-:W-:Y:S02]  /*16890*/  USHF.R.S32.HI UR4, URZ, 0x1f, UR10 ;  /* 0x0000001f3f047899 */ /* 0x000fe4000801140a */
[----:B------:R-:W-:-:S02]  /*168a0*/  @UP2 USHF.R.S32.HI UR21, URZ, 0x1f, UR24 ;  /* 0x0000001f3f152899 */ /* 0x000fc40008011418 */
[----:B------:R-:W-:Y:S02]  /*168b0*/  USHF.R.S32.HI UR5, URZ, 0x1f, UR15 ;  /* 0x0000001f3f057899 */ /* 0x000fe4000801140f */
[----:B------:R-:W-:Y:S02]  /*168c0*/  UIADD3 UR10, UP1, UP0, UR10, UR20, UR15 ;  /* 0x000000140a0a7290 */ /* 0x000fe4000f83e00f */
[----:B------:R-:W-:Y:S02]  /*168d0*/  @!UP4 UIADD3 UR8, UR19, UR12, URZ ;  /* 0x0000000c1308c290 */ /* 0x000fe4000fffe03f */
[----:B------:R-:W-:Y:S02]  /*168e0*/  UIADD3.X UR4, UR4, UR21, UR5, UP1, UP0 ;  /* 0x0000001504047290 */ /* 0x000fe40008fe0405 */
[----:B------:R-:W-:Y:S01]  /*168f0*/  @!UP4 UMOV UR14, UR18 ;  /* 0x00000012000ecc82 */ /* 0x000fe20008000000 */
[----:B--2---:R-:W1:Y:S02]  /*16900*/  SHFL.BFLY PT, R2, R4, 0x2, 0x1f ;  /* 0x0c401f0004027f89 */ /* 0x004e6400000e0000 */
[----:B-1----:R-:W-:-:S02]  /*16910*/  FADD.FTZ R0, R2, R4 ;  /* 0x0000000402007221 */ /* 0x002fc40000010000 */
[----:B-----5:R-:W1:Y:S04]  /*16920*/  SHFL.BFLY PT, R2, R7, 0x2, 0x1f ;  /* 0x0c401f0007027f89 */ /* 0x020e6800000e0000 */
[----:B------:R-:W2:Y:S04]  /*16930*/  SHFL.BFLY PT, R4, R6, 0x2, 0x1f ;  /* 0x0c401f0006047f89 */ /* 0x000ea800000e0000 */
[----:B------:R-:W3:Y:S01]  /*16940*/  SHFL.BFLY PT, R3, R0, 0x1, 0x1f ;  /* 0x0c201f0000037f89 */ /* 0x000ee200000e0000 */
[----:B-1----:R-:W-:Y:S02]  /*16950*/  FADD.FTZ R2, R2, R7 ;  /* 0x0000000702027221 */ /* 0x002fe40000010000 */
[----:B--2---:R-:W-:-:S03]  /*16960*/  FADD.FTZ R4, R4, R6 ;  /* 0x0000000604047221 */ /* 0x004fc60000010000 */
[----:B------:R-:W1:Y:S01]  /*16970*/  SHFL.BFLY PT, R6, R2, 0x1, 0x1f ;  /* 0x0c201f0002067f89 */ /* 0x000e6200000e0000 */
[----:B---3--:R-:W-:Y:S01]  /*16980*/  FADD.FTZ R132, R0, R3 ;  /* 0x0000000300847221 */ /* 0x008fe20000010000 */
[----:B------:R-:W-:Y:S02]  /*16990*/  MOV R0, 0x3f800000 ;  /* 0x3f80000000007802 */ /* 0x000fe40000000f00 */
[----:B------:R-:W2:Y:S01]  /*169a0*/  SHFL.BFLY PT, R7, R4, 0x1, 0x1f ;  /* 0x0c201f0004077f89 */ /* 0x000ea200000e0000 */
[----:B------:R-:W-:Y:S02]  /*169b0*/  MOV R3, 0x3f800000 ;  /* 0x3f80000000037802 */ /* 0x000fe40000000f00 */
[----:B------:R-:W-:Y:S01]  /*169c0*/  FSETP.NE.FTZ.AND P5, PT, R132, RZ, PT ;  /* 0x000000ff8400720b */ /* 0x000fe20003fb5000 */
[----:B------:R-:W3:-:S12]  /*169d0*/  @P6 MUFU.RCP R0, R252 ;  /* 0x000000fc00006308 */ /* 0x000ed80000001000 */
[----:B------:R-:W4:Y:S01]  /*169e0*/  @P5 MUFU.RCP R3, R132 ;  /* 0x0000008400035308 */ /* 0x000f220000001000 */
[----:B-1----:R-:W-:Y:S01]  /*169f0*/  FADD.FTZ R138, R2, R6 ;  /* 0x00000006028a7221 */ /* 0x002fe20000010000 */
[----:B------:R-:W-:Y:S01]  /*16a00*/  MOV R2, 0x3f800000 ;  /* 0x3f80000000027802 */ /* 0x000fe20000000f00 */
[----:B---3--:R-:W-:Y:S02]  /*16a10*/  FMUL.FTZ R0, R0, c[0x0][0x2dc] ;  /* 0x0000b70000007a20 */ /* 0x008fe40000410000 */
[----:B--2---:R-:W-:Y:S01]  /*16a20*/  FADD.FTZ R133, R4, R7 ;  /* 0x0000000704857221 */ /* 0x004fe20000010000 */
[----:B------:R-:W-:Y:S01]  /*16a30*/  FSETP.NE.FTZ.AND P4, PT, R138, RZ, PT ;  /* 0x000000ff8a00720b */ /* 0x000fe20003f95000 */
[C---:B------:R-:W-:Y:S02]  /*16a40*/  FMUL.FTZ R5, R0.reuse, R141 ;  /* 0x0000008d00057220 */ /* 0x040fe40000410000 */
[C---:B------:R-:W-:Y:S01]  /*16a50*/  FMUL.FTZ R10, R0.reuse, R157 ;  /* 0x0000009d000a7220 */ /* 0x040fe20000410000 */
[----:B------:R-:W-:Y:S01]  /*16a60*/  FSETP.NE.FTZ.AND P3, PT, R133, RZ, PT ;  /* 0x000000ff8500720b */ /* 0x000fe20003f75000 */
[----:B------:R-:W-:-:S02]  /*16a70*/  FMUL.FTZ R13, R0, R169 ;  /* 0x000000a9000d7220 */ /* 0x000fc40000410000 */
[C---:B------:R-:W-:Y:S01]  /*16a80*/  FMUL.FTZ R140, R0.reuse, R140 ;  /* 0x0000008c008c7220 */ /* 0x040fe20000410000 */
[----:B------:R-:W-:Y:S01]  /*16a90*/  R2P PR, R25, 0x6 ;  /* 0x0000000619007804 */ /* 0x000fe20000000000 */
[C---:B------:R-:W-:Y:S02]  /*16aa0*/  FMUL.FTZ R152, R0.reuse, R152 ;  /* 0x0000009800987220 */ /* 0x040fe40000410000 */
[C---:B------:R-:W-:Y:S01]  /*16ab0*/  FMUL.FTZ R153, R0.reuse, R153 ;  /* 0x0000009900997220 */ /* 0x040fe20000410000 */
[----:B------:R-:W-:Y:S01]  /*16ac0*/  F2FP.PACK_AB R5, R5, R140 ;  /* 0x0000008c0505723e */ /* 0x000fe200000000ff */
[C---:B------:R-:W-:Y:S01]  /*16ad0*/  FMUL.FTZ R156, R0.reuse, R156 ;  /* 0x0000009c009c7220 */ /* 0x040fe20000410000 */
[----:B------:R-:W1:Y:S01]  /*16ae0*/  @P4 MUFU.RCP R2, R138 ;  /* 0x0000008a00024308 */ /* 0x000e620000001000 */
[C---:B------:R-:W-:Y:S02]  /*16af0*/  FMUL.FTZ R168, R0.reuse, R168 ;  /* 0x000000a800a87220 */ /* 0x040fe40000410000 */
        /* <DEDUP_REMOVED lines=30> */
[----:B----4-:R-:W-:Y:S02]  /*16ce0*/  FMUL.FTZ R3, R3, c[0x0][0x2dc] ;  /* 0x0000b70003037a20 */ /* 0x010fe40000410000 */
[----:B-1----:R-:W-:Y:S02]  /*16cf0*/  FMUL.FTZ R2, R2, c[0x0][0x2dc] ;  /* 0x0000b70002027a20 */ /* 0x002fe40000410000 */
[----:B------:R-:W-:Y:S01]  /*16d00*/  FMUL.FTZ R31, R3, R66 ;  /* 0x00000042031f7220 */ /* 0x000fe20000410000 */
[----:B------:R-:W1:Y:S01]  /*16d10*/  @P3 MUFU.RCP R0, R133 ;  /* 0x0000008500003308 */ /* 0x000e620000001000 */
        /* <DEDUP_REMOVED lines=10> */
[----:B-1----:R-:W-:Y:S02]  /*16dc0*/  FMUL.FTZ R0, R0, c[0x0][0x2dc] ;  /* 0x0000b70000007a20 */ /* 0x002fe40000410000 */
[----:B------:R-:W-:Y:S01]  /*16dd0*/  FMUL.FTZ R164, R2, R164 ;  /* 0x000000a402a47220 */ /* 0x000fe20000410000 */
[----:B------:R-:W-:Y:S01]  /*16de0*/  F2FP.PACK_AB R14, R14, R160 ;  /* 0x000000a00e0e723e */ /* 0x000fe200000000ff */
[C---:B------:R-:W-:Y:S02]  /*16df0*/  FMUL.FTZ R22, R2.reuse, R165 ;  /* 0x000000a502167220 */ /* 0x040fe40000410000 */
[C---:B------:R-:W-:Y:S02]  /*16e00*/  FMUL.FTZ R16, R2.reuse, R40 ;  /* 0x0000002802107220 */ /* 0x040fe40000410000 */
[----:B------:R-:W-:Y:S01]  /*16e10*/  FMUL.FTZ R23, R2, R44 ;  /* 0x0000002c02177220 */ /* 0x000fe20000410000 */
        /* <DEDUP_REMOVED lines=36> */
[----:B------:R-:W-:Y:S02]  /*17060*/  FMUL.FTZ R30, R3, R67 ;  /* 0x00000043031e7220 */ /* 0x000fe40000410000 */
[----:B------:R-:W-:Y:S01]  /*17070*/  FMUL.FTZ R64, R0, R47 ;  /* 0x0000002f00407220 */ /* 0x000fe20000410000 */
[----:B------:R-:W-:Y:S01]  /*17080*/  F2FP.PACK_AB R56, R56, R2 ;  /* 0x000000023838723e */ /* 0x000fe200000000ff */
[C---:B------:R-:W-:Y:S01]  /*17090*/  FMUL.FTZ R146, R0.reuse, R146 ;  /* 0x0000009200927220 */ /* 0x040fe20000410000 */
[----:B------:R-:W-:Y:S01]  /*170a0*/  F2FP.PACK_AB R47, R85, R84 ;  /* 0x00000054552f723e */ /* 0x000fe200000000ff */
[C---:B------:R-:W-:Y:S01]  /*170b0*/  FMUL.FTZ R7, R0.reuse, R147 ;  /* 0x0000009300077220 */ /* 0x040fe20000410000 */
[----:B------:R-:W-:Y:S01]  /*170c0*/  LEA.HI R84, R175, R174, RZ, 0x5 ;  /* 0x000000aeaf547211 */ /* 0x000fe200078f28ff */
[C---:B------:R-:W-:Y:S01]  /*170d0*/  FMUL.FTZ R150, R0.reuse, R150 ;  /* 0x0000009600967220 */ /* 0x040fe20000410000 */
[C---:B------:R-:W-:Y:S01]  /*170e0*/  SHF.L.U32 R2, R25.reuse, 0x6, RZ ;  /* 0x0000000619027819 */ /* 0x040fe200000006ff */
[C---:B------:R-:W-:Y:S01]  /*170f0*/  FMUL.FTZ R11, R0.reuse, R151 ;  /* 0x00000097000b7220 */ /* 0x040fe20000410000 */
[----:B------:R-:W-:Y:S01]  /*17100*/  SHF.R.S32.HI R23, RZ, 0x5, R84 ;  /* 0x00000005ff177819 */ /* 0x000fe20000011454 */
[----:B------:R-:W-:Y:S01]  /*17110*/  FMUL.FTZ R162, R0, R162 ;  /* 0x000000a200a27220 */ /* 0x000fe20000410000 */
[----:B------:R-:W-:Y:S01]  /*17120*/  LOP3.LUT R2, R2, 0x1c0, RZ, 0xc0, !PT ;  /* 0x000001c002027812 */ /* 0x000fe200078ec0ff */
[C---:B------:R-:W-:Y:S01]  /*17130*/  FMUL.FTZ R15, R0.reuse, R163 ;  /* 0x000000a3000f7220 */ /* 0x040fe20000410000 */
[----:B------:R-:W-:Y:S01]  /*17140*/  LOP3.LUT R25, R25, 0x1, RZ, 0xc0, !PT ;  /* 0x0000000119197812 */ /* 0x000fe200078ec0ff */
[----:B------:R-:W-:Y:S01]  /*17150*/  FMUL.FTZ R166, R0, R166 ;  /* 0x000000a600a67220 */ /* 0x000fe20000410000 */
[----:B------:R-:W-:Y:S01]  /*17160*/  LEA.HI R2, R2, R2, RZ, 0x1d ;  /* 0x0000000202027211 */ /* 0x000fe200078fe8ff */
        /* <DEDUP_REMOVED lines=41> */
[----:B------:R-:W-:Y:S01]  /*17400*/  LOP3.LUT R0, R173, 0x3ffffffc, RZ, 0xc0, !PT ;  /* 0x3ffffffcad007812 */ /* 0x000fe200078ec0ff */
[C---:B------:R-:W-:Y:S01]  /*17410*/  FMUL.FTZ R142, R3.reuse, R142 ;  /* 0x0000008e038e7220 */ /* 0x040fe20000410000 */
[----:B------:R-:W-:Y:S01]  /*17420*/  F2FP.PACK_AB R28, R28, R122 ;  /* 0x0000007a1c1c723e */ /* 0x000fe200000000ff */
[C---:B------:R-:W-:Y:S01]  /*17430*/  FMUL.FTZ R4, R3.reuse, R143 ;  /* 0x0000008f03047220 */ /* 0x040fe20000410000 */
[----:B------:R-:W-:Y:S01]  /*17440*/  IADD3 R0, -R0, R174, RZ ;  /* 0x000000ae00007210 */ /* 0x000fe20007ffe1ff */
[----:B------:R-:W-:Y:S01]  /*17450*/  FMUL.FTZ R54, R3, R54 ;  /* 0x0000003603367220 */ /* 0x000fe20000410000 */
[----:B------:R-:W-:Y:S01]  /*17460*/  F2FP.PACK_AB R67, R67, R126 ;  /* 0x0000007e4343723e */ /* 0x000fe200000000ff */
[----:B------:R-:W-:Y:S01]  /*17470*/  FMUL.FTZ R55, R3, R55 ;  /* 0x0000003703377220 */ /* 0x000fe20000410000 */
[----:B------:R-:W-:Y:S01]  /*17480*/  LEA R0, R23, R0, 0x9 ;  /* 0x0000000017007211 */ /* 0x000fe200078e48ff */
        /* <DEDUP_REMOVED lines=8> */
[----:B------:R-:W-:Y:S01]  /*17510*/  FMUL.FTZ R170, R3, R170 ;  /* 0x000000aa03aa7220 */ /* 0x000fe20000410000 */
[----:B------:R-:W-:Y:S01]  /*17520*/  F2FP.PACK_AB R55, R69, R68 ;  /* 0x000000444537723e */ /* 0x000fe200000000ff */
[C---:B------:R-:W-:Y:S01]  /*17530*/  FMUL.FTZ R12, R3.reuse, R171 ;  /* 0x000000ab030c7220 */ /* 0x040fe20000410000 */
[C---:B------:R-:W-:Y:S01]  /*17540*/  IADD3 R2, R0.reuse, -0x10, RZ ;  /* 0xfffffff000027810 */ /* 0x040fe20007ffe0ff */
[C---:B------:R-:W-:Y:S01]  /*17550*/  FMUL.FTZ R38, R3.reuse, R38 ;  /* 0x0000002603267220 */ /* 0x040fe20000410000 */
[----:B------:R-:W-:Y:S01]  /*17560*/  @P0 IADD3 R2, R0, 0x10, RZ ;  /* 0x0000001000020810 */ /* 0x000fe20007ffe0ff */
        /* <DEDUP_REMOVED lines=11> */
[----:B------:R-:W-:Y:S01]  /*17620*/  F2FP.PACK_AB R12, R12, R170 ;  /* 0x000000aa0c0c723e */ /* 0x000fe200000000ff */
[C---:B------:R-:W-:Y:S01]  /*17630*/  FMUL.FTZ R83, R3.reuse, R83 ;  /* 0x0000005303537220 */ /* 0x040fe20000410000 */
[----:B------:R-:W-:Y:S01]  /*17640*/  STS [R2+0x400], R6 ;  /* 0x0004000602007388 */ /* 0x000fe20000000800 */
        /* <DEDUP_REMOVED lines=23> */
[----:B------:R-:W-:-:S02]  /*177c0*/  F2FP.PACK_AB R3, R153, R152 ;  /* 0x000000989903723e */ /* 0x000fc400000000ff */
[----:B------:R-:W-:Y:S02]  /*177d0*/  F2FP.PACK_AB R34, R34, R114 ;  /* 0x000000722222723e */ /* 0x000fe400000000ff */
[----:B------:R-:W-:Y:S01]  /*177e0*/  F2FP.PACK_AB R30, R119, R118 ;  /* 0x00000076771e723e */ /* 0x000fe200000000ff */
[----:B------:R1:W-:Y:S01]  /*177f0*/  STS [R2], R3 ;  /* 0x0000000302007388 */ /* 0x0003e20000000800 */
[----:B------:R-:W-:-:S03]  /*17800*/  F2FP.PACK_AB R26, R131, R130 ;  /* 0x00000082831a723e */ /* 0x000fc600000000ff */
[----:B------:R-:W-:Y:S04]  /*17810*/  STS [R0+0x2000], R66 ;  /* 0x0020004200007388 */ /* 0x000fe80000000800 */
[----:B------:R2:W-:Y:S04]  /*17820*/  STS [R0+0x2400], R7 ;  /* 0x0024000700007388 */ /* 0x0005e80000000800 */
[----:B------:R3:W-:Y:S04]  /*17830*/  STS [R2+0x2000], R8 ;  /* 0x0020000802007388 */ /* 0x0007e80000000800 */
[----:B------:R-:W-:Y:S01]  /*17840*/  STS [R2+0x2400], R11 ;  /* 0x0024000b02007388 */ /* 0x000fe20000000800 */
[----:B-1----:R-:W-:-:S04]  /*17850*/  SEL R3, R68, 0xffffffe0, !P1 ;  /* 0xffffffe044037807 */ /* 0x002fc80004800000 */
[C---:B------:R-:W-:Y:S02]  /*17860*/  IADD3 R4, R0.reuse, R3, RZ ;  /* 0x0000000300047210 */ /* 0x040fe40007ffe0ff */
[-C--:B------:R-:W-:Y:S02]  /*17870*/  IADD3 R3, R3, R2.reuse, RZ ;  /* 0x0000000203037210 */ /* 0x080fe40007ffe0ff */
[-C--:B--2---:R-:W-:Y:S01]  /*17880*/  IADD3 R7, R0, R5.reuse, RZ ;  /* 0x0000000500077210 */ /* 0x084fe20007ffe0ff */
[----:B------:R-:W-:Y:S01]  /*17890*/  STS [R4], R10 ;  /* 0x0000000a04007388 */ /* 0x000fe20000000800 */
[-C--:B------:R-:W-:Y:S02]  /*178a0*/  IADD3 R6, R4, R5.reuse, RZ ;  /* 0x0000000504067210 */ /* 0x080fe40007ffe0ff */
[----:B---3--:R-:W-:Y:S01]  /*178b0*/  IADD3 R8, R5, R2, RZ ;  /* 0x0000000205087210 */ /* 0x008fe20007ffe0ff */
[----:B------:R1:W-:Y:S01]  /*178c0*/  STS [R4+0x400], R9 ;  /* 0x0004000904007388 */ /* 0x0003e20000000800 */
[----:B------:R-:W-:-:S03]  /*178d0*/  IADD3 R5, R3, R5, RZ ;  /* 0x0000000503057210 */ /* 0x000fc60007ffe0ff */
[----:B------:R2:W-:Y:S04]  /*178e0*/  STS [R3], R13 ;  /* 0x0000000d03007388 */ /* 0x0005e80000000800 */
[----:B------:R3:W-:Y:S04]  /*178f0*/  STS [R3+0x400], R12 ;  /* 0x0004000c03007388 */ /* 0x0007e80000000800 */
[----:B------:R4:W-:Y:S04]  /*17900*/  STS [R4+0x2000], R14 ;  /* 0x0020000e04007388 */ /* 0x0009e80000000800 */
[----:B------:R-:W-:Y:S04]  /*17910*/  STS [R4+0x2400], R15 ;  /* 0x0024000f04007388 */ /* 0x000fe80000000800 */
[----:B------:R-:W-:Y:S04]  /*17920*/  STS [R3+0x2000], R22 ;  /* 0x0020001603007388 */ /* 0x000fe80000000800 */
[----:B------:R-:W-:Y:S01]  /*17930*/  STS [R3+0x2400], R21 ;  /* 0x0024001503007388 */ /* 0x000fe20000000800 */
[----:B-1----:R-:W-:-:S03]  /*17940*/  MOV R9, 0x7f800000 ;  /* 0x7f80000000097802 */ /* 0x002fc60000000f00 */
[----:B------:R-:W-:Y:S01]  /*17950*/  STS [R7], R20 ;  /* 0x0000001407007388 */ /* 0x000fe20000000800 */
[----:B--2---:R-:W-:-:S03]  /*17960*/  MOV R13, 0x7f800000 ;  /* 0x7f800000000d7802 */ /* 0x004fc60000000f00 */
[----:B------:R-:W-:Y:S01]  /*17970*/  STS [R7+0x400], R19 ;  /* 0x0004001307007388 */ /* 0x000fe20000000800 */
[----:B---3--:R-:W-:-:S03]  /*17980*/  MOV R12, 0x7f800000 ;  /* 0x7f800000000c7802 */ /* 0x008fc60000000f00 */
[----:B------:R-:W-:Y:S01]  /*17990*/  STS [R8], R17 ;  /* 0x0000001108007388 */ /* 0x000fe20000000800 */
[----:B----4-:R-:W-:-:S03]  /*179a0*/  MOV R14, 0x7f800000 ;  /* 0x7f800000000e7802 */ /* 0x010fc60000000f00 */
        /* <DEDUP_REMOVED lines=115> */
.L_x_1869:
[----:B--234-:R-:W-:Y:S05]  /*180e0*/  BSYNC B0 ;  /* 0x0000000000007941 */ /* 0x01cfea0003800000 */
.L_x_1868:
[----:B------:R-:W2:Y:S04]  /*180f0*/  LDL.LU.64 R12, [R1+0x70] ;  /* 0x00007000010c7983 */ /* 0x000ea80000300a00 */
        /* <DEDUP_REMOVED lines=23> */
.L_x_1871:
[----:B-1----:R-:W-:Y:S05]  /*18270*/  BSYNC B0 ;  /* 0x0000000000007941 */ /* 0x002fea0003800000 */
.L_x_1870:
        /* <DEDUP_REMOVED lines=16> */
.L_x_1873:
[----:B------:R-:W-:Y:S05]  /*18380*/  BSYNC B0 ;  /* 0x0000000000007941 */ /* 0x000fea0003800000 */
.L_x_1872:
        /* <DEDUP_REMOVED lines=16> */
.L_x_1875:
[----:B------:R-:W-:Y:S05]  /*18490*/  BSYNC B0 ;  /* 0x0000000000007941 */ /* 0x000fea0003800000 */
.L_x_1874:
        /* <DEDUP_REMOVED lines=16> */
.L_x_1877:
[----:B------:R-:W-:Y:S05]  /*185a0*/  BSYNC B0 ;  /* 0x0000000000007941 */ /* 0x000fea0003800000 */
.L_x_1876:
        /* <DEDUP_REMOVED lines=16> */
.L_x_1879:
[----:B------:R-:W-:Y:S05]  /*186b0*/  BSYNC B0 ;  /* 0x0000000000007941 */ /* 0x000fea0003800000 */
.L_x_1878:
        /* <DEDUP_REMOVED lines=16> */
.L_x_1881:
[----:B------:R-:W-:Y:S05]  /*187c0*/  BSYNC B0 ;  /* 0x0000000000007941 */ /* 0x000fea0003800000 */
.L_x_1880:
        /* <DEDUP_REMOVED lines=16> */
.L_x_1883:
[----:B------:R-:W-:Y:S05]  /*188d0*/  BSYNC B0 ;  /* 0x0000000000007941 */ /* 0x000fea0003800000 */
.L_x_1882:
        /* <DEDUP_REMOVED lines=16> */
.L_x_1884:
        /* <DEDUP_REMOVED lines=10> */
.L_x_2404:


//--------------------- .text._ZN5flash16flash_fwd_kernelI23Flash_fwd_kernel_traitsILi128ELi128ELi32ELi4ELb0ELb0EN7cutlass6half_tE19Flash_kernel_traitsILi128ELi128ELi32ELi4ES3_EELb0ELb0ELb1ELb0ELb0ELb1ELb1ELb0EEEvNS_16Flash_fwd_paramsE --------------------------
	.section	.text._ZN5flash16flash_fwd_kernelI23Flash_fwd_kernel_traitsILi128ELi128ELi32ELi4ELb0ELb0EN7cutlass6half_tE19Flash_kernel_traitsILi128ELi128ELi32ELi4ES3_EELb0ELb0ELb1ELb0ELb0ELb1ELb1ELb0EEEvNS_16Flash_fwd_paramsE,"ax",@progbits
	.sectioninfo	@"SHI_REGISTERS=255"
	.align	128
        .global         _ZN5flash16flash_fwd_kernelI23Flash_fwd_kernel_traitsILi128ELi128ELi32ELi4ELb0ELb0EN7cutlass6half_tE19Flash_kernel_traitsILi128ELi128ELi32ELi4ES3_EELb0ELb0ELb1ELb0ELb0ELb1ELb1ELb0EEEvNS_16Flash_fwd_paramsE
        .type           _ZN5flash16flash_fwd_kernelI23Flash_fwd_kernel_traitsILi128ELi128ELi32ELi4ELb0ELb0EN7cutlass6half_tE19Flash_kernel_traitsILi128ELi128ELi32ELi4ES3_EELb0ELb0ELb1ELb0ELb0ELb1ELb1ELb0EEEvNS_16Flash_fwd_paramsE,@function
        .size           _ZN5flash16flash_fwd_kernelI23Flash_fwd_kernel_traitsILi128ELi128ELi32ELi4ELb0ELb0EN7cutlass6half_tE19Flash_kernel_traitsILi128ELi128ELi32ELi4ES3_EELb0ELb0ELb1ELb0ELb0ELb1ELb1ELb0EEEvNS_16Flash_fwd_paramsE,(.L_x_2405 - _ZN5flash16flash_fwd_kernelI23Flash_fwd_kernel_traitsILi128ELi128ELi32ELi4ELb0ELb0EN7cutlass6half_tE19Flash_kernel_traitsILi128ELi128ELi32ELi4ES3_EELb0ELb0ELb1ELb0ELb0ELb1ELb1ELb0EEEvNS_16Flash_fwd_paramsE)
        .other          _ZN5flash16flash_fwd_kernelI23Flash_fwd_kernel_traitsILi128ELi128ELi32ELi4ELb0ELb0EN7cutlass6half_tE19Flash_kernel_traitsILi128ELi128ELi32ELi4ES3_EELb0ELb0ELb1ELb0ELb0ELb1ELb1ELb0EEEvNS_16Flash_fwd_paramsE,@"STO_CUDA_ENTRY STV_DEFAULT"
_ZN5flash16flash_fwd_kernelI23Flash_fwd_kernel_traitsILi128ELi128ELi32ELi4ELb0ELb0EN7cutlass6half_tE19Flash_kernel_traitsILi128ELi128ELi32ELi4ES3_EELb0ELb0ELb1ELb0ELb0ELb1ELb1ELb0EEEvNS_16Flash_fwd_paramsE:
.text._ZN5flash16flash_fwd_kernelI23Flash_fwd_kernel_traitsILi128ELi128ELi32ELi4ELb0ELb0EN7cutlass6half_tE19Flash_kernel_traitsILi128ELi128ELi32ELi4ES3_EELb0ELb0ELb1ELb0ELb0ELb1ELb1ELb0EEEvNS_16Flash_fwd_paramsE:
        /* <DEDUP_REMOVED lines=56> */
.L_x_1885:
[----:B------:R-:W-:Y:S02]  /*0380*/  ULDC UR6, c[0x0][0x218] ;  /* 0x0000860000067ab9 */ /* 0x000fe40000000800 */
.L_x_1886:
        /* <DEDUP_REMOVED lines=116> */
.L_x_1889:
[----:B------:R-:W-:Y:S05]  /*0ad0*/  BSYNC B0 ;  /* 0x0000000000007941 */ /* 0x000fea0003800000 */
.L_x_1888:
        /* <DEDUP_REMOVED lines=16> */
.L_x_1891:
[----:B------:R-:W-:Y:S05]  /*0be0*/  BSYNC B0 ;  /* 0x0000000000007941 */ /* 0x000fea0003800000 */
.L_x_1890:
        /* <DEDUP_REMOVED lines=16> */
.L_x_1893:
[----:B------:R-:W-:Y:S05]  /*0cf0*/  BSYNC B0 ;  /* 0x0000000000007941 */ /* 0x000fea0003800000 */
.L_x_1892:
        /* <DEDUP_REMOVED lines=16> */
.L_x_1895:
[----:B------:R-:W-:Y:S05]  /*0e00*/  BSYNC B0 ;  /* 0x0000000000007941 */ /* 0x000fea0003800000 */
.L_x_1894:
        /* <DEDUP_REMOVED lines=16> */
.L_x_1897:
[----:B------:R-:W-:Y:S05]  /*0f10*/  BSYNC B0 ;  /* 0x0000000000007941 */ /* 0x000fea0003800000 */
.L_x_1896:
        /* <DEDUP_REMOVED lines=16> */
.L_x_1899:
[----:B------:R-:W-:Y:S05]  /*1020*/  BSYNC B0 ;  /* 0x0000000000007941 */ /* 0x000fea0003800000 */
.L_x_1898:
        /* <DEDUP_REMOVED lines=16> */
.L_x_1901:
[----:B------:R-:W-:Y:S05]  /*1130*/  BSYNC B0 ;  /* 0x0000000000007941 */ /* 0x000fea0003800000 */
.L_x_1900:
        /* <DEDUP_REMOVED lines=16> */
.L_x_1903:
[----:B------:R-:W-:Y:S05]  /*1240*/  BSYNC B0 ;  /* 0x0000000000007941 */ /* 0x000fea0003800000 */
.L_x_1902:
        /* <DEDUP_REMOVED lines=67> */
.L_x_1887:
        /* <DEDUP_REMOVED lines=33> */
.L_x_1904:
        /* <DEDUP_REMOVED lines=46> */
.L_x_1905:
        /* <DEDUP_REMOVED lines=15> */
[C---:B------:R-:W-:Y:S01]  /*1c60*/  IMAD.SHL.U32 R0, R28.reuse, 0x40, RZ ;  /* 0x000000401c007824 */ /* 0x040fe200078e00ff */
        /* <DEDUP_REMOVED lines=100> */
[----:B------:R-:W-:Y:S01]  /*22b0*/  @!P2 IADD3 R5, P0, R32, 0x60, RZ ;  /* 0x000000602005a810 */ /* 0x000fe20007f1e0ff */
[----:B------:R4:W-:Y:S04]  /*22c0*/  @!P4 LDGSTS.E.BYPASS.LTC128B.128 [R227+0x2000], [R22.64] ;  /* 0x0200000016e3cfae */ /* 0x0009e8000b901d52 */
[----:B------:R4:W-:Y:S01]  /*22d0*/  @!P4 LDGSTS.E.BYPASS.LTC128B.128 [R227+0x6000], [R22.64+0x80] ;  /* 0x0600008016e3cfae */ /* 0x0009e2000b901d52 */
[----:B------:R-:W-:Y:S01]  /*22e0*/  ISETP.GE.AND P4, PT, R28, UR21, PT ;  /* 0x000000151c007c0c */ /* 0x000fe2000bf86270 */
        /* <DEDUP_REMOVED lines=57> */
[----:B------:R-:W-:Y:S01]  /*2680*/  STL.64 [R1+0x18], R30 ;  /* 0x0000181e01007387 */ /* 0x000fe20000100a00 */
[----:B------:R-:W-:Y:S01]  /*2690*/  UIADD3 UR21, UR15, 0x1, -UR16 ;  /* 0x000000010f157890 */ /* 0x000fe2000fffe810 */
        /* <DEDUP_REMOVED lines=28> */
[----:B------:R-:W-:Y:S01]  /*2860*/  ULDC UR10, c[0x0][0x2e4] ;  /* 0x0000b900000a7ab9 */ /* 0x000fe20000000800 */
[----:B------:R-:W-:Y:S01]  /*2870*/  IMAD.IADD R13, R0, 0x1, -R13 ;  /* 0x00000001000d7824 */ /* 0x000fe200078e0a0d */
[----:B------:R2:W-:Y:S01]  /*2880*/  @!P5 LDGSTS.E.BYPASS.LTC128B.128 [R227+0x8800], [R2.64] ;  /* 0x0880000002e3dfae */ /* 0x0005e2000b901d52 */
[----:B------:R-:W-:Y:S01]  /*2890*/  IMAD R0, R7, c[0x0][0x1b8], RZ ;  /* 0x00006e0007007a24 */ /* 0x000fe200078e02ff */
[----:B------:R-:W-:-:S02]  /*28a0*/  ULDC UR5, c[0x0][0x2e8] ;  /* 0x0000ba0000057ab9 */ /* 0x000fc40000000800 */
[----:B------:R2:W-:Y:S01]  /*28b0*/  @!P5 LDGSTS.E.BYPASS.LTC128B.128 [R227+0x9800], [R2.64+0x80] ;  /* 0x0980008002e3dfae */ /* 0x0005e2000b901d52 */
[----:B------:R-:W-:Y:S01]  /*28c0*/  IMAD R7, R20, c[0x0][0x1bc], R0 ;  /* 0x00006f0014077a24 */ /* 0x000fe200078e0200 */
[----:B------:R-:W-:Y:S01]  /*28d0*/  UIADD3 UR10, UR15, -UR10, -UR16 ;  /* 0x8000000a0f0a7290 */ /* 0x000fe2000fffe810 */
[----:B------:R-:W-:Y:S01]  /*28e0*/  IMAD.SHL.U32 R0, R13, 0x40, RZ ;  /* 0x000000400d007824 */ /* 0x000fe200078e00ff */
[----:B------:R-:W0:Y:S01]  /*28f0*/  LDGDEPBAR ;  /* 0x00000000000079af */ /* 0x000e220000000000 */
[----:B------:R-:W-:Y:S01]  /*2900*/  IMAD.IADD R7, R9, 0x1, R7 ;  /* 0x0000000109077824 */ /* 0x000fe200078e0207 */
[----:B------:R-:W-:Y:S02]  /*2910*/  UIADD3 UR5, UR21, UR5, URZ ;  /* 0x0000000515057290 */ /* 0x000fe4000fffe03f */
[----:B------:R-:W-:Y:S01]  /*2920*/  LOP3.LUT R0, R0, 0x1c0, RZ, 0xc0, !PT ;  /* 0x000001c000007812 */ /* 0x000fe200078ec0ff */
[----:B------:R3:W-:Y:S01]  /*2930*/  STL.64 [R1+0x30], R8 ;  /* 0x0000300801007387 */ /* 0x0007e20000100a00 */
[----:B-1----:R-:W-:-:S03]  /*2940*/  IMAD.SHL.U32 R5, R19, 0x40, RZ ;  /* 0x0000004013057824 */ /* 0x002fc600078e00ff */
[----:B------:R1:W-:Y:S02]  /*2950*/  STL.64 [R1+0x38], R6 ;  /* 0x0000380601007387 */ /* 0x0003e40000100a00 */
        /* <DEDUP_REMOVED lines=29> */
[----:B------:R1:W-:Y:S01]  /*2b30*/  @!P4 LDGSTS.E.BYPASS.LTC128B.128 [R227+0xa000], [R4.64] ;  /* 0x0a00000004e3cfae */ /* 0x0003e2000b901d52 */
[----:B------:R-:W-:-:S03]  /*2b40*/  R2P PR, R13, 0x6 ;  /* 0x000000060d007804 */ /* 0x000fc60000000000 */
[----:B------:R1:W-:Y:S02]  /*2b50*/  @!P4 LDGSTS.E.BYPASS.LTC128B.128 [R227+0xb000], [R4.64+0x80] ;  /* 0x0b00008004e3cfae */ /* 0x0003e4000b901d52 */
[----:B------:R-:W-:Y:S02]  /*2b60*/  SEL R3, R3, 0xfffffff0, !P1 ;  /* 0xfffffff003037807 */ /* 0x000fe40004800000 */
[----:B------:R-:W-:Y:S01]  /*2b70*/  @P3 STS.128 [R227+0xa800], RZ ;  /* 0x00a800ffe3003388 */ /* 0x000fe20000000c00 */
[----:B------:R-:W-:Y:S02]  /*2b80*/  SEL R0, R0, 0x20, P2 ;  /* 0x0000002000007807 */ /* 0x000fe40001000000 */
[----:B------:R-:W-:Y:S01]  /*2b90*/  R2P PR, R25, 0x6 ;  /* 0x0000000619007804 */ /* 0x000fe20000000000 */
[----:B------:R-:W-:Y:S01]  /*2ba0*/  @P3 STS.128 [R227+0xb800], RZ ;  /* 0x00b800ffe3003388 */ /* 0x000fe20000000c00 */
[--C-:B------:R-:W-:Y:S02]  /*2bb0*/  IMAD R216, R3, 0x2, R214.reuse ;  /* 0x0000000203d87824 */ /* 0x100fe400078e02d6 */
[C---:B------:R-:W-:Y:S01]  /*2bc0*/  IMAD R222, R0.reuse, 0x2, R214 ;  /* 0x0000000200de7824 */ /* 0x040fe200078e02d6 */
[----:B------:R-:W-:Y:S01]  /*2bd0*/  @!PT LDS RZ, [RZ] ;  /* 0x00000000fffff984 */ /* 0x000fe20000000800 */
[----:B------:R-:W-:Y:S01]  /*2be0*/  @!PT LDS RZ, [RZ] ;  /* 0x00000000fffff984 */ /* 0x000fe20000000800 */
[----:B------:R-:W-:Y:S01]  /*2bf0*/  @!PT LDS RZ, [RZ] ;  /* 0x00000000fffff984 */ /* 0x000fe20000000800 */
[----:B------:R1:W-:Y:S01]  /*2c00*/  @!P3 LDGSTS.E.BYPASS.LTC128B.128 [R227+0xa800], [R6.64] ;  /* 0x0a80000006e3bfae */ /* 0x0003e2000b901d52 */
[----:B------:R-:W-:-:S03]  /*2c10*/  IMAD R220, R0, 0x2, R216 ;  /* 0x0000000200dc7824 */ /* 0x000fc600078e02d8 */
[----:B------:R1:W-:Y:S04]  /*2c20*/  @!P3 LDGSTS.E.BYPASS.LTC128B.128 [R227+0xb800], [R6.64+0x80] ;  /* 0x0b80008006e3bfae */ /* 0x0003e8000b901d52 */
[----:B------:R-:W-:Y:S01]  /*2c30*/  LDSM.16.M88.4 R16, [R214] ;  /* 0x00000000d610783b */ /* 0x000fe20000000200 */
[----:B------:R-:W-:Y:S01]  /*2c40*/  @P1 IADD3 R223, R2, -0x20, RZ ;  /* 0xffffffe002df1810 */ /* 0x000fe20007ffe0ff */
[----:B------:R-:W-:Y:S02]  /*2c50*/  IMAD.MOV.U32 R2, RZ, RZ, 0x40 ;  /* 0x00000040ff027424 */ /* 0x000fe400078e00ff */
[----:B------:R-:W2:Y:S01]  /*2c60*/  LDSM.16.M88.4 R8, [R212+0x8000] ;  /* 0x00800000d408783b */ /* 0x000ea20000000200 */
[C---:B------:R-:W-:Y:S02]  /*2c70*/  IADD3 R226, R223.reuse, 0x800, RZ ;  /* 0x00000800dfe27810 */ /* 0x040fe40007ffe0ff */
[----:B------:R-:W-:Y:S01]  /*2c80*/  SEL R2, R2, 0xffffffc0, !P2 ;  /* 0xffffffc002027807 */ /* 0x000fe20005000000 */
[----:B------:R-:W3:Y:S01]  /*2c90*/  LDSM.16.M88.4 R24, [R212+0x8800] ;  /* 0x00880000d418783b */ /* 0x000ee20000000200 */
[----:B------:R-:W-:-:S02]  /*2ca0*/  IADD3 R225, R223, 0x1000, RZ ;  /* 0x00001000dfe17810 */ /* 0x000fc40007ffe0ff */
[----:B------:R-:W-:Y:S01]  /*2cb0*/  IADD3 R224, R223, 0x1800, RZ ;  /* 0x00001800dfe07810 */ /* 0x000fe20007ffe0ff */
[----:B----4-:R-:W-:Y:S01]  /*2cc0*/  LDSM.16.M88.4 R20, [R216] ;  /* 0x00000000d814783b */ /* 0x010fe20000000200 */
[----:B------:R-:W-:Y:S02]  /*2cd0*/  IMAD.IADD R221, R212, 0x1, R2 ;  /* 0x00000001d4dd7824 */ /* 0x000fe400078e0202 */
[----:B------:R-:W-:Y:S01]  /*2ce0*/  IMAD.IADD R219, R2, 0x1, R223 ;  /* 0x0000000102db7824 */ /* 0x000fe200078e02df */
[----:B------:R-:W-:Y:S04]  /*2cf0*/  LDSM.16.M88.4 R36, [R223] ;  /* 0x00000000df24783b */ /* 0x000fe80000000200 */
[----:B-----5:R-:W-:Y:S04]  /*2d00*/  LDSM.16.M88.4 R12, [R216+0x2000] ;  /* 0x00200000d80c783b */ /* 0x020fe80000000200 */
[----:B-1----:R-:W1:Y:S04]  /*2d10*/  LDSM.16.M88.4 R4, [R214+0x2000] ;  /* 0x00200000d604783b */ /* 0x002e680000000200 */
[----:B------:R-:W4:Y:S04]  /*2d20*/  LDSM.16.M88.4 R40, [R223+0x800] ;  /* 0x00080000df28783b */ /* 0x000f280000000200 */
[----:B------:R-:W-:Y:S04]  /*2d30*/  LDSM.16.M88.4 R48, [R221+0x8000] ;  /* 0x00800000dd30783b */ /* 0x000fe80000000200 */
[----:B------:R-:W5:Y:S04]  /*2d40*/  LDSM.16.M88.4 R32, [R222] ;  /* 0x00000000de20783b */ /* 0x000f680000000200 */
[----:B------:R-:W-:Y:S01]  /*2d50*/  LDSM.16.M88.4 R44, [R221+0x8800] ;  /* 0x00880000dd2c783b */ /* 0x000fe20000000200 */
[C---:B--2---:R-:W-:Y:S03]  /*2d60*/  HMMA.16816.F32 R28, R16.reuse, R8, RZ ;  /* 0x00000008101c723c */ /* 0x044fe600000018ff */
[----:B------:R-:W-:Y:S04]  /*2d70*/  LDSM.16.M88.4 R88, [R219] ;  /* 0x00000000db58783b */ /* 0x000fe80000000200 */
[----:B------:R-:W0:Y:S01]  /*2d80*/  LDGDEPBAR ;  /* 0x00000000000079af */ /* 0x000e220000000000 */
[C---:B------:R-:W-:Y:S08]  /*2d90*/  HMMA.16816.F32 R68, R16.reuse, R10, RZ ;  /* 0x0000000a1044723c */ /* 0x040ff000000018ff */
[----:B---3--:R-:W-:Y:S08]  /*2da0*/  HMMA.16816.F32 R72, R16, R24, RZ ;  /* 0x000000181048723c */ /* 0x008ff000000018ff */
[C---:B-1----:R-:W-:Y:S08]  /*2db0*/  HMMA.16816.F32 R64, R4.reuse, R8, RZ ;  /* 0x000000080440723c */ /* 0x042ff000000018ff */
[C---:B------:R-:W-:Y:S01]  /*2dc0*/  HMMA.16816.F32 R60, R4.reuse, R10, RZ ;  /* 0x0000000a043c723c */ /* 0x040fe200000018ff */
[----:B------:R-:W1:Y:S07]  /*2dd0*/  LDSM.16.M88.4 R8, [R222+0x2000] ;  /* 0x00200000de08783b */ /* 0x000e6e0000000200 */
[C---:B------:R-:W-:Y:S08]  /*2de0*/  HMMA.16816.F32 R56, R4.reuse, R24, RZ ;  /* 0x000000180438723c */ /* 0x040ff000000018ff */
[----:B------:R-:W-:Y:S08]  /*2df0*/  HMMA.16816.F32 R4, R4, R26, RZ ;  /* 0x0000001a0404723c */ /* 0x000ff000000018ff */
[----:B------:R-:W-:Y:S01]  /*2e00*/  HMMA.16816.F32 R52, R20, R36, R28 ;  /* 0x000000241434723c */ /* 0x000fe2000000181c */
[----:B------:R-:W2:Y:S07]  /*2e10*/  LDSM.16.M88.4 R28, [R220] ;  /* 0x00000000dc1c783b */ /* 0x000eae0000000200 */
[----:B------:R-:W-:Y:S01]  /*2e20*/  HMMA.16816.F32 R84, R16, R26, RZ ;  /* 0x0000001a1054723c */ /* 0x000fe200000018ff */
[----:B------:R-:W-:Y:S07]  /*2e30*/  LDSM.16.M88.4 R24, [R214+0x4000] ;  /* 0x00400000d618783b */ /* 0x000fee0000000200 */
[C---:B------:R-:W-:Y:S01]  /*2e40*/  HMMA.16816.F32 R80, R12.reuse, R36, R64 ;  /* 0x000000240c50723c */ /* 0x040fe20000001840 */
[----:B------:R-:W-:Y:S07]  /*2e50*/  LDSM.16.M88.4 R64, [R212+0x9000] ;  /* 0x00900000d440783b */ /* 0x000fee0000000200 */
[C---:B----4-:R-:W-:Y:S01]  /*2e60*/  HMMA.16816.F32 R76, R12.reuse, R40, R56 ;  /* 0x000000280c4c723c */ /* 0x050fe20000001838 */
[----:B------:R-:W-:Y:S07]  /*2e70*/  LDSM.16.M88.4 R56, [R219+0x800] ;  /* 0x00080000db38783b */ /* 0x000fee0000000200 */
[C---:B------:R-:W-:Y:S08]  /*2e80*/  HMMA.16816.F32 R60, R12.reuse, R38, R60 ;  /* 0x000000260c3c723c */ /* 0x040ff0000000183c */
[----:B------:R-:W-:Y:S01]  /*2e90*/  HMMA.16816.F32 R12, R12, R42, R4 ;  /* 0x0000002a0c0c723c */ /* 0x000fe20000001804 */
[----:B------:R-:W3:Y:S07]  /*2ea0*/  LDSM.16.M88.4 R4, [R220+0x2000] ;  /* 0x00200000dc04783b */ /* 0x000eee0000000200 */
[----:B-----5:R-:W-:Y:S08]  /*2eb0*/  HMMA.16816.F32 R16, R32, R48, R52 ;  /* 0x000000302010723c */ /* 0x020ff00000001834 */
[C---:B------:R-:W-:Y:S08]  /*2ec0*/  HMMA.16816.F32 R36, R20.reuse, R38, R68 ;  /* 0x000000261424723c */ /* 0x040ff00000001844 */
[C---:B------:R-:W-:Y:S08]  /*2ed0*/  HMMA.16816.F32 R52, R20.reuse, R40, R72 ;  /* 0x000000281434723c */ /* 0x040ff00000001848 */
[----:B------:R-:W-:Y:S08]  /*2ee0*/  HMMA.16816.F32 R40, R20, R42, R84 ;  /* 0x0000002a1428723c */ /* 0x000ff00000001854 */
[C---:B-1----:R-:W-:Y:S08]  /*2ef0*/  HMMA.16816.F32 R72, R8.reuse, R48, R80 ;  /* 0x000000300848723c */ /* 0x042ff00000001850 */
[C---:B------:R-:W-:Y:S08]  /*2f00*/  HMMA.16816.F32 R76, R8.reuse, R44, R76 ;  /* 0x0000002c084c723c */ /* 0x040ff0000000184c */
[C---:B------:R-:W-:Y:S08]  /*2f10*/  HMMA.16816.F32 R60, R8.reuse, R50, R60 ;  /* 0x00000032083c723c */ /* 0x040ff0000000183c */
[----:B------:R-:W-:Y:S01]  /*2f20*/  HMMA.16816.F32 R20, R8, R46, R12 ;  /* 0x0000002e0814723c */ /* 0x000fe2000000180c */
[----:B------:R-:W-:Y:S07]  /*2f30*/  LDSM.16.M88.4 R12, [R216+0x4000] ;  /* 0x00400000d80c783b */ /* 0x000fee0000000200 */
[----:B--2---:R-:W-:Y:S01]  /*2f40*/  HMMA.16816.F32 R8, R28, R88, R16 ;  /* 0x000000581c08723c */ /* 0x004fe20000001810 */
[----:B------:R-:W1:Y:S07]  /*2f50*/  LDSM.16.M88.4 R16, [R214+0x6000] ;  /* 0x00600000d610783b */ /* 0x000e6e0000000200 */
[C---:B------:R-:W-:Y:S08]  /*2f60*/  HMMA.16816.F32 R36, R32.reuse, R50, R36 ;  /* 0x000000322024723c */ /* 0x040ff00000001824 */
[C---:B------:R-:W-:Y:S01]  /*2f70*/  HMMA.16816.F32 R68, R32.reuse, R44, R52 ;  /* 0x0000002c2044723c */ /* 0x040fe20000001834 */
[----:B------:R-:W2:Y:S07]  /*2f80*/  LDSM.16.M88.4 R52, [R223+0x1000] ;  /* 0x00100000df34783b */ /* 0x000eae0000000200 */
[----:B------:R-:W-:Y:S01]  /*2f90*/  HMMA.16816.F32 R48, R32, R46, R40 ;  /* 0x0000002e2030723c */ /* 0x000fe20000001828 */
[----:B------:R-:W-:Y:S04]  /*2fa0*/  LDSM.16.M88.4 R44, [R221+0x9000] ;  /* 0x00900000dd2c783b */ /* 0x000fe80000000200 */
[----:B------:R-:W-:Y:S03]  /*2fb0*/  LDSM.16.M88.4 R32, [R212+0x9800] ;  /* 0x00980000d420783b */ /* 0x000fe60000000200 */
[C---:B---3--:R-:W-:Y:S08]  /*2fc0*/  HMMA.16816.F32 R40, R4.reuse, R88, R72 ;  /* 0x000000580428723c */ /* 0x048ff00000001848 */
[C---:B------:R-:W-:Y:S08]  /*2fd0*/  HMMA.16816.F32 R72, R4.reuse, R90, R60 ;  /* 0x0000005a0448723c */ /* 0x040ff0000000183c */
[C---:B------:R-:W-:Y:S08]  /*2fe0*/  HMMA.16816.F32 R76, R4.reuse, R56, R76 ;  /* 0x00000038044c723c */ /* 0x040ff0000000184c */
[----:B------:R-:W-:Y:S08]  /*2ff0*/  HMMA.16816.F32 R92, R4, R58, R20 ;  /* 0x0000003a045c723c */ /* 0x000ff00000001814 */
[----:B------:R-:W-:Y:S01]  /*3000*/  HMMA.16816.F32 R4, R24, R64, R8 ;  /* 0x000000401804723c */ /* 0x000fe20000001808 */
[----:B------:R-:W3:Y:S07]  /*3010*/  LDSM.16.M88.4 R8, [R216+0x6000] ;  /* 0x00600000d808783b */ /* 0x000eee0000000200 */
[----:B------:R-:W-:Y:S01]  /*3020*/  HMMA.16816.F32 R60, R28, R90, R36 ;  /* 0x0000005a1c3c723c */ /* 0x000fe20000001824 */
[----:B------:R-:W4:Y:S07]  /*3030*/  LDSM.16.M88.4 R36, [R222+0x4000] ;  /* 0x00400000de24783b */ /* 0x000f2e0000000200 */
[----:B-1----:R-:W-:Y:S08]  /*3040*/  HMMA.16816.F32 R20, R16, R64, R40 ;  /* 0x000000401014723c */ /* 0x002ff00000001828 */
[----:B--2---:R-:W-:Y:S01]  /*3050*/  HMMA.16816.F32 R40, R12, R52, R4 ;  /* 0x000000340c28723c */ /* 0x004fe20000001804 */
[----:B------:R-:W1:Y:S07]  /*3060*/  LDSM.16.M88.4 R4, [R222+0x6000] ;  /* 0x00600000de04783b */ /* 0x000e6e0000000200 */
[C---:B------:R-:W-:Y:S08]  /*3070*/  HMMA.16816.F32 R88, R28.reuse, R56, R68 ;  /* 0x000000381c58723c */ /* 0x040ff00000001844 */
[----:B------:R-:W-:Y:S01]  /*3080*/  HMMA.16816.F32 R84, R28, R58, R48 ;  /* 0x0000003a1c54723c */ /* 0x000fe20000001830 */
[----:B------:R-:W-:Y:S04]  /*3090*/  LDSM.16.M88.4 R48, [R219+0x1000] ;  /* 0x00100000db30783b */ /* 0x000fe80000000200 */
[----:B------:R-:W2:Y:S03]  /*30a0*/  LDSM.16.M88.4 R28, [R220+0x4000] ;  /* 0x00400000dc1c783b */ /* 0x000ea60000000200 */
[----:B------:R-:W-:Y:S08]  /*30b0*/  HMMA.16816.F32 R68, R24, R66, R60 ;  /* 0x000000421844723c */ /* 0x000ff0000000183c */
[----:B---3--:R-:W-:Y:S01]  /*30c0*/  HMMA.16816.F32 R60, R8, R52, R20 ;  /* 0x00000034083c723c */ /* 0x008fe20000001814 */
[----:B------:R-:W3:Y:S07]  /*30d0*/  LDSM.16.M88.4 R20, [R223+0x1800] ;  /* 0x00180000df14783b */ /* 0x000eee0000000200 */
[----:B----4-:R-:W-:Y:S01]  /*30e0*/  HMMA.16816.F32 R56, R36, R44, R40 ;  /* 0x0000002c2438723c */ /* 0x010fe20000001828 */
[----:B------:R-:W4:Y:S07]  /*30f0*/  LDSM.16.M88.4 R40, [R220+0x6000] ;  /* 0x00600000dc28783b */ /* 0x000f2e0000000200 */
[C---:B------:R-:W-:Y:S08]  /*3100*/  HMMA.16816.F32 R80, R16.reuse, R66, R72 ;  /* 0x000000421050723c */ /* 0x040ff00000001848 */
[C---:B------:R-:W-:Y:S08]  /*3110*/  HMMA.16816.F32 R76, R16.reuse, R32, R76 ;  /* 0x00000020104c723c */ /* 0x040ff0000000184c */
[----:B------:R-:W-:Y:S08]  /*3120*/  HMMA.16816.F32 R64, R16, R34, R92 ;  /* 0x000000221040723c */ /* 0x000ff0000000185c */
[----:B------:R-:W-:Y:S08]  /*3130*/  HMMA.16816.F32 R16, R24, R32, R88 ;  /* 0x000000201810723c */ /* 0x000ff00000001858 */
[----:B-1----:R-:W-:Y:S08]  /*3140*/  HMMA.16816.F32 R60, R4, R44, R60 ;  /* 0x0000002c043c723c */ /* 0x002ff0000000183c */
[----:B------:R-:W-:Y:S08]  /*3150*/  HMMA.16816.F32 R68, R12, R54, R68 ;  /* 0x000000360c44723c */ /* 0x000ff00000001844 */
[----:B--2---:R-:W-:Y:S08]  /*3160*/  HMMA.16816.F32 R72, R28, R48, R56 ;  /* 0x000000301c48723c */ /* 0x004ff00000001838 */
[----:B------:R-:W-:Y:S08]  /*3170*/  HMMA.16816.F32 R32, R24, R34, R84 ;  /* 0x000000221820723c */ /* 0x000ff00000001854 */
[----:B---3--:R-:W-:Y:S01]  /*3180*/  HMMA.16816.F32 R56, R12, R20, R16 ;  /* 0x000000140c38723c */ /* 0x008fe20000001810 */
[----:B------:R-:W1:Y:S07]  /*3190*/  LDSM.16.M88.4 R16, [R221+0x9800] ;  /* 0x00980000dd10783b */ /* 0x000e6e0000000200 */
[----:B----4-:R-:W-:Y:S01]  /*31a0*/  HMMA.16816.F32 R60, R40, R48, R60 ;  /* 0x00000030283c723c */ /* 0x010fe2000000183c */
[----:B------:R-:W-:-:S02]  /*31b0*/  FMUL.FTZ R72, R72, c[0x0][0x2ec] ;  /* 0x0000bb0048487a20 */ /* 0x000fc40000410000 */
[----:B------:R-:W-:-:S05]  /*31c0*/  FMUL.FTZ R2, R73, c[0x0][0x2ec] ;  /* 0x0000bb0049027a20 */ /* 0x000fca0000410000 */
[----:B------:R-:W-:Y:S08]  /*31d0*/  HMMA.16816.F32 R24, R36, R46, R68 ;  /* 0x0000002e2418723c */ /* 0x000ff00000001844 */
[C---:B------:R-:W-:Y:S01]  /*31e0*/  HMMA.16816.F32 R52, R8.reuse, R54, R80 ;  /* 0x000000360834723c */ /* 0x040fe20000001850 */
[----:B------:R-:W-:Y:S07]  /*31f0*/  MUFU.TANH R80, R72 ;  /* 0x0000004800507308 */ /* 0x000fee0000002400 */
[----:B------:R-:W-:Y:S01]  /*3200*/  HMMA.16816.F32 R76, R8, R20, R76 ;  /* 0x00000014084c723c */ /* 0x000fe2000000184c */
[----:B------:R2:W3:Y:S07]  /*3210*/  MUFU.TANH R72, R2 ;  /* 0x0000000200487308 */ /* 0x0004ee0000002400 */
[----:B------:R-:W-:Y:S01]  /*3220*/  HMMA.16816.F32 R68, R12, R22, R32 ;  /* 0x000000160c44723c */ /* 0x000fe20000001820 */
[----:B------:R-:W4:Y:S01]  /*3230*/  LDSM.16.M88.4 R12, [R219+0x1800] ;  /* 0x00180000db0c783b */ /* 0x000f220000000200 */
[----:B------:R-:W-:-:S06]  /*3240*/  DEPBAR.LE SB0, 0x0 ;  /* 0x000080000000791a */ /* 0x000fcc0000000000 */
[----:B------:R-:W-:Y:S01]  /*3250*/  HMMA.16816.F32 R64, R8, R22, R64 ;  /* 0x000000160840723c */ /* 0x000fe20000001840 */
[----:B--2---:R-:W-:-:S04]  /*3260*/  FMUL.FTZ R2, R74, c[0x0][0x2ec] ;  /* 0x0000bb004a027a20 */ /* 0x004fc80000410000 */
[----:B------:R2:W5:Y:S03]  /*3270*/  MUFU.TANH R101, R2 ;  /* 0x0000000200657308 */ /* 0x0005660000002400 */
[----:B------:R-:W-:Y:S08]  /*3280*/  HMMA.16816.F32 R32, R28, R50, R24 ;  /* 0x000000321c20723c */ /* 0x000ff00000001818 */
[----:B------:R-:W-:Y:S01]  /*3290*/  HMMA.16816.F32 R8, R4, R46, R52 ;  /* 0x0000002e0408723c */ /* 0x000fe20000001834 */
[----:B--2---:R-:W-:-:S07]  /*32a0*/  FMUL.FTZ R2, R75, c[0x0][0x2ec] ;  /* 0x0000bb004b027a20 */ /* 0x004fce0000410000 */
[-C--:B-1----:R-:W-:Y:S01]  /*32b0*/  HMMA.16816.F32 R24, R36, R16.reuse, R56 ;  /* 0x000000102418723c */ /* 0x082fe20000001838 */
[----:B------:R1:W2:Y:S07]  /*32c0*/  MUFU.TANH R73, R2 ;  /* 0x0000000200497308 */ /* 0x0002ae0000002400 */
[C---:B------:R-:W-:Y:S08]  /*32d0*/  HMMA.16816.F32 R20, R4.reuse, R16, R76 ;  /* 0x000000100414723c */ /* 0x040ff0000000184c */
[----:B------:R-:W-:Y:S01]  /*32e0*/  HMMA.16816.F32 R64, R4, R18, R64 ;  /* 0x000000120440723c */ /* 0x000fe20000001840 */
[----:B-1----:R-:W-:-:S04]  /*32f0*/  FMUL.FTZ R2, R60, c[0x0][0x2ec] ;  /* 0x0000bb003c027a20 */ /* 0x002fc80000410000 */
[----:B------:R1:W-:Y:S02]  /*3300*/  MUFU.TANH R54, R2 ;  /* 0x0000000200367308 */ /* 0x0003e40000002400 */
[----:B------:R-:W-:Y:S01]  /*3310*/  FMUL.FTZ R4, R32, c[0x0][0x2ec] ;  /* 0x0000bb0020047a20 */ /* 0x000fe20000410000 */
[----:B------:R-:W-:Y:S01]  /*3320*/  HMMA.16816.F32 R8, R40, R50, R8 ;  /* 0x000000322808723c */ /* 0x000fe20000001808 */
[----:B------:R-:W-:-:S04]  /*3330*/  IMAD.U32 R6, RZ, RZ, UR20 ;  /* 0x00000014ff067e24 */ /* 0x000fc8000f8e00ff */
[----:B------:R2:W-:Y:S03]  /*3340*/  MUFU.TANH R51, R4 ;  /* 0x0000000400337308 */ /* 0x0005e60000002400 */
[----:B----4-:R-:W-:Y:S01]  /*3350*/  HMMA.16816.F32 R44, R28, R12, R24 ;  /* 0x0000000c1c2c723c */ /* 0x010fe20000001818 */
[----:B-1----:R-:W-:-:S07]  /*3360*/  FMUL.FTZ R2, R61, c[0x0][0x2ec] ;  /* 0x0000bb003d027a20 */ /* 0x002fce0000410000 */
[----:B------:R-:W-:Y:S01]  /*3370*/  HMMA.16816.F32 R24, R40, R12, R20 ;  /* 0x0000000c2818723c */ /* 0x000fe20000001814 */
[----:B------:R1:W-:Y:S01]  /*3380*/  MUFU.TANH R55, R2 ;  /* 0x0000000200377308 */ /* 0x0003e20000002400 */
[----:B--2---:R-:W-:-:S06]  /*3390*/  FMUL.FTZ R4, R33, c[0x0][0x2ec] ;  /* 0x0000bb0021047a20 */ /* 0x004fcc0000410000 */
[----:B------:R-:W-:Y:S01]  /*33a0*/  FMUL.FTZ R7, R8, c[0x0][0x2ec] ;  /* 0x0000bb0008077a20 */ /* 0x000fe20000410000 */
[----:B------:R-:W-:Y:S01]  /*33b0*/  MUFU.TANH R50, R4 ;  /* 0x0000000400327308 */ /* 0x000fe20000002400 */
[----:B------:R-:W-:Y:S02]  /*33c0*/  FMUL.FTZ R12, R9, c[0x0][0x2ec] ;  /* 0x0000bb00090c7a20 */ /* 0x000fe40000410000 */
[----:B------:R-:W-:Y:S02]  /*33d0*/  FMUL.FTZ R13, R10, c[0x0][0x2ec] ;  /* 0x0000bb000a0d7a20 */ /* 0x000fe40000410000 */
[----:B------:R-:W-:Y:S02]  /*33e0*/  FMUL.FTZ R16, R11, c[0x0][0x2ec] ;  /* 0x0000bb000b107a20 */ /* 0x000fe40000410000 */
[----:B-1----:R-:W-:Y:S01]  /*33f0*/  FMUL.FTZ R2, R62, c[0x0][0x2ec] ;  /* 0x0000bb003e027a20 */ /* 0x002fe20000410000 */
[----:B------:R-:W-:Y:S08]  /*3400*/  MUFU.TANH R17, R7 ;  /* 0x0000000700117308 */ /* 0x000ff00000002400 */
[----:B------:R1:W2:Y:S08]  /*3410*/  MUFU.TANH R52, R2 ;  /* 0x0000000200347308 */ /* 0x0002b00000002400 */
[----:B------:R4:W-:Y:S01]  /*3420*/  MUFU.TANH R49, R12 ;  /* 0x0000000c00317308 */ /* 0x0009e20000002400 */
[----:B-1----:R-:W-:-:S07]  /*3430*/  FMUL.FTZ R2, R63, c[0x0][0x2ec] ;  /* 0x0000bb003f027a20 */ /* 0x002fce0000410000 */
[----:B------:R1:W-:Y:S01]  /*3440*/  MUFU.TANH R21, R13 ;  /* 0x0000000d00157308 */ /* 0x0003e20000002400 */
[----:B----4-:R-:W-:-:S07]  /*3450*/  FMUL.FTZ R12, R27, c[0x0][0x2ec] ;  /* 0x0000bb001b0c7a20 */ /* 0x010fce0000410000 */
[----:B------:R4:W-:Y:S01]  /*3460*/  MUFU.TANH R53, R2 ;  /* 0x0000000200357308 */ /* 0x0009e20000002400 */
[----:B-1----:R-:W-:-:S07]  /*3470*/  FMUL.FTZ R13, R26, c[0x0][0x2ec] ;  /* 0x0000bb001a0d7a20 */ /* 0x002fce0000410000 */
[----:B------:R-:W-:Y:S01]  /*3480*/  MUFU.TANH R48, R16 ;  /* 0x0000001000307308 */ /* 0x000fe20000002400 */
[----:B----4-:R-:W-:-:S07]  /*3490*/  LOP3.LUT R2, R99, 0xffffffe0, RZ, 0xc0, !PT ;  /* 0xffffffe063027812 */ /* 0x010fce00078ec0ff */
[----:B------:R-:W-:Y:S01]  /*34a0*/  MUFU.TANH R23, R13 ;  /* 0x0000000d00177308 */ /* 0x000fe20000002400 */
        /* <DEDUP_REMOVED lines=8> */
[----:B------:R1:W4:Y:S01]  /*3530*/  MUFU.TANH R22, R5 ;  /* 0x0000000500167308 */ /* 0x0003220000002400 */
[----:B------:R-:W-:-:S03]  /*3540*/  IMAD R4, R6, 0x20, R252 ;  /* 0x0000002006047824 */ /* 0x000fc600078e02fc */
[----:B------:R2:W-:Y:S02]  /*3550*/  STL [R1+0x5c], R102 ;  /* 0x00005c6601007387 */ /* 0x0005e40000100800 */
[----:B------:R-:W-:Y:S01]  /*3560*/  IADD3 R6, R4, 0x1, RZ ;  /* 0x0000000104067810 */ /* 0x000fe20007ffe0ff */
[----:B-1----:R-:W-:-:S04]  /*3570*/  FMUL.FTZ R5, R35, c[0x0][0x2ec] ;  /* 0x0000bb0023057a20 */ /* 0x002fc80000410000 */
[----:B------:R1:W-:Y:S02]  /*3580*/  MUFU.TANH R61, R5 ;  /* 0x00000005003d7308 */ /* 0x0003e40000002400 */
[----:B-1----:R-:W-:-:S05]  /*3590*/  LEA R5, R98, UR14, 0x4 ;  /* 0x0000000e62057c11 */ /* 0x002fca000f8e20ff */
[----:B------:R-:W-:-:S05]  /*35a0*/  IMAD.IADD R5, R102, 0x1, R5 ;  /* 0x0000000166057824 */ /* 0x000fca00078e0205 */
[C---:B------:R-:W-:Y:S02]  /*35b0*/  IADD3 R9, R5.reuse, UR10, RZ ;  /* 0x0000000a05097c10 */ /* 0x040fe4000fffe0ff */
[C---:B------:R-:W-:Y:S02]  /*35c0*/  IADD3 R10, R5.reuse, UR5, RZ ;  /* 0x00000005050a7c10 */ /* 0x040fe4000fffe0ff */
[C---:B------:R-:W-:Y:S02]  /*35d0*/  IADD3 R8, R5.reuse, 0x8, RZ ;  /* 0x0000000805087810 */ /* 0x040fe40007ffe0ff */
[C---:B------:R-:W-:Y:S02]  /*35e0*/  IADD3 R7, R5.reuse, 0x40, RZ ;  /* 0x0000004005077810 */ /* 0x040fe40007ffe0ff */
[----:B------:R-:W-:Y:S02]  /*35f0*/  IADD3 R5, R5, 0x48, RZ ;  /* 0x0000004805057810 */ /* 0x000fe40007ffe0ff */
[----:B------:R-:W-:-:S02]  /*3600*/  IMNMX R231, RZ, R9, !PT ;  /* 0x00000009ffe77217 */ /* 0x000fc40007800200 */
[----:B------:R-:W-:Y:S02]  /*3610*/  IMNMX R235, R10, UR15, PT ;  /* 0x0000000f0aeb7c17 */ /* 0x000fe4000b800200 */
[C---:B------:R-:W-:Y:S02]  /*3620*/  IADD3 R9, R8.reuse, UR10, RZ ;  /* 0x0000000a08097c10 */ /* 0x040fe4000fffe0ff */
[----:B------:R-:W-:Y:S02]  /*3630*/  IADD3 R8, R8, UR5, RZ ;  /* 0x0000000508087c10 */ /* 0x000fe4000fffe0ff */
[----:B------:R-:W-:Y:S02]  /*3640*/  IADD3 R10, R7, UR10, RZ ;  /* 0x0000000a070a7c10 */ /* 0x000fe4000fffe0ff */
[----:B------:R-:W-:Y:S02]  /*3650*/  IADD3 R11, R5, UR10, RZ ;  /* 0x0000000a050b7c10 */ /* 0x000fe4000fffe0ff */
[----:B------:R-:W-:-:S02]  /*3660*/  IMNMX R230, RZ, R9, !PT ;  /* 0x00000009ffe67217 */ /* 0x000fc40007800200 */
[----:B------:R-:W-:Y:S02]  /*3670*/  IMNMX R234, R8, UR15, PT ;  /* 0x0000000f08ea7c17 */ /* 0x000fe4000b800200 */
[----:B------:R-:W-:Y:S02]  /*3680*/  IMNMX R229, RZ, R10, !PT ;  /* 0x0000000affe57217 */ /* 0x000fe40007800200 */
[----:B------:R-:W-:Y:S02]  /*3690*/  IMNMX R228, RZ, R11, !PT ;  /* 0x0000000bffe47217 */ /* 0x000fe40007800200 */
[----:B------:R-:W-:Y:S01]  /*36a0*/  HMMA.16816.F32 R8, R36, R18, R68 ;  /* 0x000000122408723c */ /* 0x000fe20000001844 */
[----:B------:R-:W-:Y:S02]  /*36b0*/  IADD3 R7, R7, UR5, RZ ;  /* 0x0000000507077c10 */ /* 0x000fe4000fffe0ff */
[----:B------:R-:W-:Y:S02]  /*36c0*/  IADD3 R5, R5, UR5, RZ ;  /* 0x0000000505057c10 */ /* 0x000fe4000fffe0ff */
[----:B------:R-:W-:Y:S01]  /*36d0*/  IMNMX R233, R7, UR15, PT ;  /* 0x0000000f07e97c17 */ /* 0x000fe2000b800200 */
[----:B------:R-:W-:Y:S01]  /*36e0*/  FMUL.FTZ R7, R25, c[0x0][0x2ec] ;  /* 0x0000bb0019077a20 */ /* 0x000fe20000410000 */
[----:B------:R-:W-:Y:S01]  /*36f0*/  IMNMX R232, R5, UR15, PT ;  /* 0x0000000f05e87c17 */ /* 0x000fe2000b800200 */
[----:B------:R-:W-:Y:S01]  /*3700*/  FMUL.FTZ R5, R44, c[0x0][0x2ec] ;  /* 0x0000bb002c057a20 */ /* 0x000fe20000410000 */
[C---:B------:R-:W-:Y:S01]  /*3710*/  ISETP.GE.AND P0, PT, R6.reuse, R235, PT ;  /* 0x000000eb0600720c */ /* 0x040fe20003f06270 */
[----:B------:R-:W-:Y:S01]  /*3720*/  MUFU.TANH R25, R7 ;  /* 0x0000000700197308 */ /* 0x000fe20000002400 */
[----:B------:R-:W-:-:S02]  /*3730*/  ISETP.GE.AND P4, PT, R6, R234, PT ;  /* 0x000000ea0600720c */ /* 0x000fc40003f86270 */
[C---:B------:R-:W-:Y:S02]  /*3740*/  ISETP.GE.AND P5, PT, R6.reuse, R233, PT ;  /* 0x000000e90600720c */ /* 0x040fe40003fa6270 */
[----:B------:R-:W-:Y:S02]  /*3750*/  ISETP.GE.AND P2, PT, R6, R232, PT ;  /* 0x000000e80600720c */ /* 0x000fe40003f46270 */
[----:B------:R-:W-:Y:S01]  /*3760*/  ISETP.GE.AND P6, PT, R4, R235, PT ;  /* 0x000000eb0400720c */ /* 0x000fe20003fc6270 */
[----:B------:R1:W1:Y:S01]  /*3770*/  MUFU.TANH R44, R5 ;  /* 0x00000005002c7308 */ /* 0x0002620000002400 */
[C---:B------:R-:W-:Y:S02]  /*3780*/  ISETP.LT.OR P0, PT, R6.reuse, R231, P0 ;  /* 0x000000e70600720c */ /* 0x040fe40000701670 */
[C---:B------:R-:W-:Y:S02]  /*3790*/  ISETP.LT.OR P4, PT, R6.reuse, R230, P4 ;  /* 0x000000e60600720c */ /* 0x040fe40002781670 */
[C---:B------:R-:W-:Y:S01]  /*37a0*/  ISETP.LT.OR P5, PT, R6.reuse, R229, P5 ;  /* 0x000000e50600720c */ /* 0x040fe20002fa1670 */
[----:B------:R-:W-:Y:S01]  /*37b0*/  HMMA.16816.F32 R8, R28, R14, R8 ;  /* 0x0000000e1c08723c */ /* 0x000fe20000001808 */
[----:B------:R-:W-:Y:S01]  /*37c0*/  ISETP.LT.OR P2, PT, R6, R228, P2 ;  /* 0x000000e40600720c */ /* 0x000fe20001741670 */
[----:B------:R-:W-:Y:S01]  /*37d0*/  FMUL.FTZ R6, R45, c[0x0][0x2ec] ;  /* 0x0000bb002d067a20 */ /* 0x000fe20000410000 */
[----:B------:R-:W-:-:S02]  /*37e0*/  ISETP.LT.OR P6, PT, R4, R231, P6 ;  /* 0x000000e70400720c */ /* 0x000fc400037c1670 */
[----:B------:R-:W-:Y:S01]  /*37f0*/  ISETP.GE.AND P3, PT, R4, R234, PT ;  /* 0x000000ea0400720c */ /* 0x000fe20003f66270 */
[----:B------:R2:W-:Y:S01]  /*3800*/  MUFU.TANH R34, R6 ;  /* 0x0000000600227308 */ /* 0x0005e20000002400 */
[----:B---3--:R-:W-:Y:S02]  /*3810*/  FSEL R60, R72, -INF , !P0 ;  /* 0xff800000483c7808 */ /* 0x008fe40004000000 */
[C---:B------:R-:W-:Y:S02]  /*3820*/  ISETP.LT.OR P3, PT, R4.reuse, R230, P3 ;  /* 0x000000e60400720c */ /* 0x040fe40001f61670 */
[C---:B-1----:R-:W-:Y:S02]  /*3830*/  IADD3 R5, R4.reuse, 0x8, RZ ;  /* 0x0000000804057810 */ /* 0x042fe40007ffe0ff */
[----:B-----5:R-:W-:Y:S02]  /*3840*/  FSEL R101, R101, -INF , !P3 ;  /* 0xff80000065657808 */ /* 0x020fe40005800000 */
[----:B------:R-:W-:-:S02]  /*3850*/  ISETP.GE.AND P3, PT, R4, R232, PT ;  /* 0x000000e80400720c */ /* 0x000fc40003f66270 */
[----:B------:R-:W-:Y:S02]  /*3860*/  ISETP.GE.AND P1, PT, R5, R235, PT ;  /* 0x000000eb0500720c */ /* 0x000fe40003f26270 */
[----:B------:R-:W-:Y:S02]  /*3870*/  ISETP.LT.OR P3, PT, R4, R228, P3 ;  /* 0x000000e40400720c */ /* 0x000fe40001f61670 */
[----:B------:R-:W-:Y:S01]  /*3880*/  FSEL R62, R73, -INF , !P4 ;  /* 0xff800000493e7808 */ /* 0x000fe20006000000 */
[----:B--2---:R-:W-:Y:S01]  /*3890*/  FMUL.FTZ R6, R46, c[0x0][0x2ec] ;  /* 0x0000bb002e067a20 */ /* 0x004fe20000410000 */
[----:B------:R-:W-:Y:S01]  /*38a0*/  FSEL R46, R80, -INF , !P6 ;  /* 0xff800000502e7808 */ /* 0x000fe20007000000 */
[----:B------:R-:W-:Y:S01]  /*38b0*/  FMUL.FTZ R7, R10, c[0x0][0x2ec] ;  /* 0x0000bb000a077a20 */ /* 0x000fe20000410000 */
[----:B------:R-:W-:Y:S01]  /*38c0*/  ISETP.GE.AND P6, PT, R4, R233, PT ;  /* 0x000000e90400720c */ /* 0x000fe20003fc6270 */
[----:B------:R1:W2:Y:S01]  /*38d0*/  MUFU.TANH R33, R6 ;  /* 0x0000000600217308 */ /* 0x0002a20000002400 */
[----:B------:R-:W-:Y:S01]  /*38e0*/  FSEL R32, R52, -INF , !P3 ;  /* 0xff80000034207808 */ /* 0x000fe20005800000 */
[----:B------:R-:W-:Y:S01]  /*38f0*/  FMUL.FTZ R9, R9, c[0x0][0x2ec] ;  /* 0x0000bb0009097a20 */ /* 0x000fe20000410000 */
[----:B------:R-:W-:Y:S01]  /*3900*/  ISETP.LT.OR P6, PT, R4, R229, P6 ;  /* 0x000000e50400720c */ /* 0x000fe200037c1670 */
[----:B------:R-:W-:Y:S01]  /*3910*/  FMUL.FTZ R11, R11, c[0x0][0x2ec] ;  /* 0x0000bb000b0b7a20 */ /* 0x000fe20000410000 */
[----:B------:R-:W-:-:S02]  /*3920*/  ISETP.GE.AND P3, PT, R5, R233, PT ;  /* 0x000000e90500720c */ /* 0x000fc40003f66270 */
[----:B------:R-:W-:Y:S01]  /*3930*/  FSEL R20, R54, -INF , !P6 ;  /* 0xff80000036147808 */ /* 0x000fe20007000000 */
[----:B------:R-:W-:Y:S01]  /*3940*/  MUFU.TANH R7, R7 ;  /* 0x0000000700077308 */ /* 0x000fe20000002400 */
[----:B------:R-:W-:Y:S01]  /*3950*/  BAR.SYNC.DEFER_BLOCKING 0x0 ;  /* 0x0000000000007b1d */ /* 0x000fe20000010000 */
[C---:B------:R-:W-:Y:S02]  /*3960*/  ISETP.GE.AND P6, PT, R5.reuse, R234, PT ;  /* 0x000000ea0500720c */ /* 0x040fe40003fc6270 */
[C---:B------:R-:W-:Y:S02]  /*3970*/  ISETP.GE.AND P0, PT, R5.reuse, R232, PT ;  /* 0x000000e80500720c */ /* 0x040fe40003f06270 */
[----:B------:R-:W-:Y:S01]  /*3980*/  ISETP.LT.OR P6, PT, R5, R230, P6 ;  /* 0x000000e60500720c */ /* 0x000fe200037c1670 */
[----:B-1----:R-:W-:Y:S01]  /*3990*/  FMUL.FTZ R6, R47, c[0x0][0x2ec] ;  /* 0x0000bb002f067a20 */ /* 0x002fe20000410000 */
[C---:B------:R-:W-:Y:S02]  /*39a0*/  ISETP.LT.OR P1, PT, R5.reuse, R231, P1 ;  /* 0x000000e70500720c */ /* 0x040fe40000f21670 */
[----:B----4-:R-:W-:Y:S01]  /*39b0*/  FSEL R63, R22, -INF , !P6 ;  /* 0xff800000163f7808 */ /* 0x010fe20007000000 */
[----:B------:R1:W-:Y:S01]  /*39c0*/  MUFU.TANH R35, R6 ;  /* 0x0000000600237308 */ /* 0x0003e20000002400 */
[----:B------:R-:W-:-:S02]  /*39d0*/  ISETP.LT.OR P3, PT, R5, R229, P3 ;  /* 0x000000e50500720c */ /* 0x000fc40001f61670 */
[----:B------:R-:W-:Y:S02]  /*39e0*/  ISETP.LT.OR P0, PT, R5, R228, P0 ;  /* 0x000000e40500720c */ /* 0x000fe40000701670 */
[----:B------:R-:W-:Y:S02]  /*39f0*/  IADD3 R5, R4, 0x10, RZ ;  /* 0x0000001004057810 */ /* 0x000fe40007ffe0ff */
[----:B------:R-:W-:Y:S01]  /*3a00*/  FSEL R19, R53, -INF , !P2 ;  /* 0xff80000035137808 */ /* 0x000fe20005000000 */
[----:B------:R3:W-:Y:S01]  /*3a10*/  MUFU.TANH R22, R12 ;  /* 0x0000000c00167308 */ /* 0x0007e20000002400 */
[----:B------:R-:W-:Y:S02]  /*3a20*/  FSEL R47, R51, -INF , !P1 ;  /* 0xff800000332f7808 */ /* 0x000fe40004800000 */
[----:B------:R-:W-:Y:S02]  /*3a30*/  FSEL R16, R55, -INF , !P5 ;  /* 0xff80000037107808 */ /* 0x000fe40006800000 */
[----:B------:R-:W-:-:S02]  /*3a40*/  FSEL R17, R17, -INF , !P3 ;  /* 0xff80000011117808 */ /* 0x000fc40005800000 */
[----:B------:R-:W-:Y:S01]  /*3a50*/  FSEL R21, R21, -INF , !P0 ;  /* 0xff80000015157808 */ /* 0x000fe20004000000 */
[----:B-1----:R-:W-:Y:S01]  /*3a60*/  FMUL.FTZ R6, R24, c[0x0][0x2ec] ;  /* 0x0000bb0018067a20 */ /* 0x002fe20000410000 */
[C---:B------:R-:W-:Y:S02]  /*3a70*/  ISETP.GE.AND P5, PT, R5.reuse, R235, PT ;  /* 0x000000eb0500720c */ /* 0x040fe40003fa6270 */
[C---:B------:R-:W-:Y:S01]  /*3a80*/  ISETP.GE.AND P3, PT, R5.reuse, R234, PT ;  /* 0x000000ea0500720c */ /* 0x040fe20003f66270 */
[----:B------:R1:W4:Y:S01]  /*3a90*/  MUFU.TANH R18, R6 ;  /* 0x0000000600127308 */ /* 0x0003220000002400 */
[C---:B------:R-:W-:Y:S02]  /*3aa0*/  ISETP.GE.AND P0, PT, R5.reuse, R233, PT ;  /* 0x000000e90500720c */ /* 0x040fe40003f06270 */
[C---:B------:R-:W-:Y:S01]  /*3ab0*/  ISETP.LT.OR P5, PT, R5.reuse, R231, P5 ;  /* 0x000000e70500720c */ /* 0x040fe20002fa1670 */
[----:B---3--:R-:W-:Y:S01]  /*3ac0*/  HMMA.16816.F32 R12, R40, R14, R64 ;  /* 0x0000000e280c723c */ /* 0x008fe20000001840 */
[----:B------:R-:W-:-:S02]  /*3ad0*/  ISETP.LT.OR P3, PT, R5, R230, P3 ;  /* 0x000000e60500720c */ /* 0x000fc40001f61670 */
[----:B------:R-:W-:Y:S02]  /*3ae0*/  ISETP.LT.OR P0, PT, R5, R229, P0 ;  /* 0x000000e50500720c */ /* 0x000fe40000701670 */
[----:B------:R-:W-:Y:S02]  /*3af0*/  FSEL R128, R44, -INF , !P5 ;  /* 0xff8000002c807808 */ /* 0x000fe40006800000 */
[----:B--2---:R-:W-:Y:S02]  /*3b00*/  FSEL R132, R33, -INF , !P3 ;  /* 0xff80000021847808 */ /* 0x004fe40005800000 */
[----:B-1----:R-:W-:Y:S02]  /*3b10*/  IADD3 R6, R4, 0x9, RZ ;  /* 0x0000000904067810 */ /* 0x002fe40007ffe0ff */
[----:B----4-:R-:W-:Y:S02]  /*3b20*/  FSEL R18, R18, -INF , !P0 ;  /* 0xff80000012127808 */ /* 0x010fe40004000000 */
[----:B------:R-:W-:-:S02]  /*3b30*/  ISETP.GE.AND P4, PT, R6, R235, PT ;  /* 0x000000eb0600720c */ /* 0x000fc40003f86270 */
[C---:B------:R-:W-:Y:S02]  /*3b40*/  ISETP.GE.AND P2, PT, R6.reuse, R234, PT ;  /* 0x000000ea0600720c */ /* 0x040fe40003f46270 */
[C---:B------:R-:W-:Y:S02]  /*3b50*/  ISETP.LT.OR P4, PT, R6.reuse, R231, P4 ;  /* 0x000000e70600720c */ /* 0x040fe40002781670 */
[C---:B------:R-:W-:Y:S02]  /*3b60*/  ISETP.GE.AND P1, PT, R6.reuse, R233, PT ;  /* 0x000000e90600720c */ /* 0x040fe40003f26270 */
[----:B------:R-:W-:-:S03]  /*3b70*/  ISETP.GE.AND P6, PT, R6, R232, PT ;  /* 0x000000e80600720c */ /* 0x000fc60003fc6270 */
[----:B------:R-:W-:Y:S01]  /*3b80*/  FMUL.FTZ R12, R12, c[0x0][0x2ec] ;  /* 0x0000bb000c0c7a20 */ /* 0x000fe20000410000 */
[----:B------:R-:W-:Y:S01]  /*3b90*/  FSEL R45, R50, -INF , !P4 ;  /* 0xff800000322d7808 */ /* 0x000fe20006000000 */
[----:B------:R-:W-:Y:S01]  /*3ba0*/  FMUL.FTZ R13, R13, c[0x0][0x2ec] ;  /* 0x0000bb000d0d7a20 */ /* 0x000fe20000410000 */
[----:B------:R-:W-:Y:S01]  /*3bb0*/  ISETP.GE.AND P4, PT, R5, R232, PT ;  /* 0x000000e80500720c */ /* 0x000fe20003f86270 */
[----:B------:R-:W-:Y:S01]  /*3bc0*/  FMUL.FTZ R14, R14, c[0x0][0x2ec] ;  /* 0x0000bb000e0e7a20 */ /* 0x000fe20000410000 */
[C---:B------:R-:W-:Y:S01]  /*3bd0*/  ISETP.LT.OR P2, PT, R6.reuse, R230, P2 ;  /* 0x000000e60600720c */ /* 0x040fe20001741670 */
[----:B------:R-:W-:Y:S01]  /*3be0*/  FMUL.FTZ R15, R15, c[0x0][0x2ec] ;  /* 0x0000bb000f0f7a20 */ /* 0x000fe20000410000 */
[C---:B------:R-:W-:Y:S01]  /*3bf0*/  ISETP.LT.OR P1, PT, R6.reuse, R229, P1 ;  /* 0x000000e50600720c */ /* 0x040fe20000f21670 */
[----:B------:R-:W-:Y:S01]  /*3c00*/  MUFU.TANH R12, R12 ;  /* 0x0000000c000c7308 */ /* 0x000fe20000002400 */
[-C--:B------:R-:W-:Y:S01]  /*3c10*/  ISETP.LT.OR P6, PT, R6, R228.reuse, P6 ;  /* 0x000000e40600720c */ /* 0x080fe200037c1670 */
[----:B------:R-:W-:Y:S01]  /*3c20*/  FMUL.FTZ R6, R8, c[0x0][0x2ec] ;  /* 0x0000bb0008067a20 */ /* 0x000fe20000410000 */
[----:B------:R-:W-:-:S02]  /*3c30*/  ISETP.LT.OR P4, PT, R5, R228, P4 ;  /* 0x000000e40500720c */ /* 0x000fc40002781670 */
[----:B------:R-:W-:Y:S02]  /*3c40*/  IADD3 R5, R4, 0x18, RZ ;  /* 0x0000001804057810 */ /* 0x000fe40007ffe0ff */
[----:B------:R-:W-:Y:S01]  /*3c50*/  FSEL R61, R61, -INF , !P2 ;  /* 0xff8000003d3d7808 */ /* 0x000fe20005000000 */
[----:B------:R1:W2:Y:S01]  /*3c60*/  MUFU.TANH R24, R6 ;  /* 0x0000000600187308 */ /* 0x0002a20000002400 */
[C---:B------:R-:W-:Y:S02]  /*3c70*/  ISETP.GE.AND P0, PT, R5.reuse, R234, PT ;  /* 0x000000ea0500720c */ /* 0x040fe40003f06270 */
[----:B------:R-:W-:Y:S02]  /*3c80*/  FSEL R10, R48, -INF , !P6 ;  /* 0xff800000300a7808 */ /* 0x000fe40007000000 */
[----:B------:R-:W-:Y:S02]  /*3c90*/  ISETP.LT.OR P0, PT, R5, R230, P0 ;  /* 0x000000e60500720c */ /* 0x000fe40000701670 */
[----:B------:R-:W-:Y:S01]  /*3ca0*/  FSEL R23, R23, -INF , !P4 ;  /* 0xff80000017177808 */ /* 0x000fe20006000000 */
[----:B------:R3:W-:Y:S01]  /*3cb0*/  MUFU.TANH R8, R9 ;  /* 0x0000000900087308 */ /* 0x0007e20000002400 */
[----:B------:R-:W-:-:S02]  /*3cc0*/  FSEL R129, R7, -INF , !P0 ;  /* 0xff80000007817808 */ /* 0x000fc40004000000 */
[----:B------:R-:W-:Y:S02]  /*3cd0*/  PLOP3.LUT P0, PT, PT, PT, UP0, 0x80, 0x0 ;  /* 0x000000000000781c */ /* 0x000fe40003f0f008 */
[----:B------:R-:W-:Y:S02]  /*3ce0*/  ISETP.GE.AND P4, PT, R5, R233, PT ;  /* 0x000000e90500720c */ /* 0x000fe40003f86270 */
[C---:B-1----:R-:W-:Y:S01]  /*3cf0*/  IADD3 R6, R4.reuse, 0x11, RZ ;  /* 0x0000001104067810 */ /* 0x042fe20007ffe0ff */
[----:B------:R-:W-:Y:S01]  /*3d00*/  MUFU.TANH R13, R13 ;  /* 0x0000000d000d7308 */ /* 0x000fe20000002400 */
[----:B------:R-:W-:Y:S02]  /*3d10*/  IADD3 R4, R4, 0x19, RZ ;  /* 0x0000001904047810 */ /* 0x000fe40007ffe0ff */
[C---:B------:R-:W-:Y:S02]  /*3d20*/  ISETP.GE.AND P2, PT, R6.reuse, R235, PT ;  /* 0x000000eb0600720c */ /* 0x040fe40003f46270 */
[----:B------:R-:W-:-:S02]  /*3d30*/  ISETP.GE.AND P6, PT, R6, R234, PT ;  /* 0x000000ea0600720c */ /* 0x000fc40003fc6270 */
[C---:B------:R-:W-:Y:S01]  /*3d40*/  ISETP.GE.AND P5, PT, R6.reuse, R233, PT ;  /* 0x000000e90600720c */ /* 0x040fe20003fa6270 */
[----:B------:R-:W1:Y:S01]  /*3d50*/  MUFU.TANH R14, R14 ;  /* 0x0000000e000e7308 */ /* 0x000e620000002400 */
[C---:B------:R-:W-:Y:S02]  /*3d60*/  ISETP.GE.AND P3, PT, R6.reuse, R232, PT ;  /* 0x000000e80600720c */ /* 0x040fe40003f66270 */
[----:B---3--:R-:W-:Y:S02]  /*3d70*/  FSEL R9, R49, -INF , !P1 ;  /* 0xff80000031097808 */ /* 0x008fe40004800000 */
[----:B------:R-:W-:Y:S02]  /*3d80*/  ISETP.GE.AND P1, PT, R5, R235, PT ;  /* 0x000000eb0500720c */ /* 0x000fe40003f26270 */
[C---:B------:R-:W-:Y:S01]  /*3d90*/  ISETP.LT.OR P2, PT, R6.reuse, R231, P2 ;  /* 0x000000e70600720c */ /* 0x040fe20001741670 */
[----:B------:R-:W-:Y:S01]  /*3da0*/  MUFU.TANH R15, R15 ;  /* 0x0000000f000f7308 */ /* 0x000fe20000002400 */
[----:B------:R-:W-:-:S02]  /*3db0*/  ISETP.LT.OR P6, PT, R6, R230, P6 ;  /* 0x000000e60600720c */ /* 0x000fc400037c1670 */
[C---:B------:R-:W-:Y:S02]  /*3dc0*/  ISETP.LT.OR P5, PT, R6.reuse, R229, P5 ;  /* 0x000000e50600720c */ /* 0x040fe40002fa1670 */
[----:B------:R-:W-:Y:S02]  /*3dd0*/  ISETP.LT.OR P3, PT, R6, R228, P3 ;  /* 0x000000e40600720c */ /* 0x000fe40001f61670 */
[----:B------:R-:W-:Y:S01]  /*3de0*/  ISETP.LT.OR P1, PT, R5, R231, P1 ;  /* 0x000000e70500720c */ /* 0x000fe20000f21670 */
[----:B------:R3:W4:Y:S01]  /*3df0*/  MUFU.TANH R6, R11 ;  /* 0x0000000b00067308 */ /* 0x0007220000002400 */
[----:B------:R-:W-:Y:S02]  /*3e00*/  FSEL R103, R34, -INF , !P2 ;  /* 0xff80000022677808 */ /* 0x000fe40005000000 */
[----:B------:R-:W-:Y:S02]  /*3e10*/  FSEL R131, R35, -INF , !P6 ;  /* 0xff80000023837808 */ /* 0x000fe40007000000 */
[----:B------:R-:W-:-:S02]  /*3e20*/  FSEL R22, R22, -INF , !P3 ;  /* 0xff80000016167808 */ /* 0x000fc40005800000 */
[----:B--2---:R-:W-:Y:S02]  /*3e30*/  FSEL R102, R24, -INF , !P1 ;  /* 0xff80000018667808 */ /* 0x004fe40004800000 */
[-C--:B------:R-:W-:Y:S02]  /*3e40*/  ISETP.GE.AND P2, PT, R5, R232.reuse, PT ;  /* 0x000000e80500720c */ /* 0x080fe40003f46270 */
[C---:B------:R-:W-:Y:S02]  /*3e50*/  ISETP.GE.AND P6, PT, R4.reuse, R235, PT ;  /* 0x000000eb0400720c */ /* 0x040fe40003fc6270 */
[C---:B------:R-:W-:Y:S02]  /*3e60*/  ISETP.GE.AND P3, PT, R4.reuse, R233, PT ;  /* 0x000000e90400720c */ /* 0x040fe40003f66270 */
[----:B------:R-:W-:Y:S02]  /*3e70*/  ISETP.GE.AND P1, PT, R4, R232, PT ;  /* 0x000000e80400720c */ /* 0x000fe40003f26270 */
[----:B---3--:R-:W-:-:S02]  /*3e80*/  FSEL R11, R25, -INF , !P5 ;  /* 0xff800000190b7808 */ /* 0x008fc40006800000 */
[C---:B------:R-:W-:Y:S02]  /*3e90*/  ISETP.GE.AND P5, PT, R4.reuse, R234, PT ;  /* 0x000000ea0400720c */ /* 0x040fe40003fa6270 */
[C---:B------:R-:W-:Y:S02]  /*3ea0*/  ISETP.LT.OR P4, PT, R5.reuse, R229, P4 ;  /* 0x000000e50500720c */ /* 0x040fe40002781670 */
[----:B------:R-:W-:Y:S02]  /*3eb0*/  ISETP.LT.OR P2, PT, R5, R228, P2 ;  /* 0x000000e40500720c */ /* 0x000fe40001741670 */
[C---:B------:R-:W-:Y:S02]  /*3ec0*/  ISETP.LT.OR P6, PT, R4.reuse, R231, P6 ;  /* 0x000000e70400720c */ /* 0x040fe400037c1670 */
[C---:B------:R-:W-:Y:S02]  /*3ed0*/  ISETP.LT.OR P5, PT, R4.reuse, R230, P5 ;  /* 0x000000e60400720c */ /* 0x040fe40002fa1670 */
[----:B------:R-:W-:-:S02]  /*3ee0*/  ISETP.LT.OR P3, PT, R4, R229, P3 ;  /* 0x000000e50400720c */ /* 0x000fc40001f61670 */
[----:B------:R-:W-:Y:S02]  /*3ef0*/  ISETP.LT.OR P1, PT, R4, R228, P1 ;  /* 0x000000e40400720c */ /* 0x000fe40000f21670 */
[----:B------:R-:W-:Y:S02]  /*3f00*/  FSEL R12, R12, -INF , !P4 ;  /* 0xff8000000c0c7808 */ /* 0x000fe40006000000 */
[----:B-1----:R-:W-:Y:S02]  /*3f10*/  FSEL R14, R14, -INF , !P2 ;  /* 0xff8000000e0e7808 */ /* 0x002fe40005000000 */
[----:B------:R-:W-:Y:S02]  /*3f20*/  FSEL R100, R8, -INF , !P6 ;  /* 0xff80000008647808 */ /* 0x000fe40007000000 */
[----:B----4-:R-:W-:Y:S02]  /*3f30*/  FSEL R130, R6, -INF , !P5 ;  /* 0xff80000006827808 */ /* 0x010fe40006800000 */
[----:B------:R-:W-:-:S02]  /*3f40*/  FSEL R13, R13, -INF , !P3 ;  /* 0xff8000000d0d7808 */ /* 0x000fc40005800000 */
        /* <DEDUP_REMOVED lines=23> */
.L_x_1906:
        /* <DEDUP_REMOVED lines=40> */
[----:B------:R-:W-:-:S04]  /*4340*/  FFMA.FTZ R4, R20, c[0x0][0x23c], -R8 ;  /* 0x00008f0014047a23 */ /* 0x000fc80000010808 */
[----:B------:R2:W-:Y:S01]  /*4350*/  MUFU.EX2 R246, R4 ;  /* 0x0000000400f67308 */ /* 0x0005e20000000800 */
[----:B-1----:R-:W-:-:S04]  /*4360*/  FMNMX.FTZ R137, R5, R137, !PT ;  /* 0x0000008905897209 */ /* 0x002fc80007810000 */
[C---:B------:R-:W-:Y:S01]  /*4370*/  FSETP.NEU.FTZ.AND P1, PT, R137.reuse, -INF , PT ;  /* 0xff8000008900780b */ /* 0x040fe20003f3d000 */
[----:B------:R-:W-:-:S05]  /*4380*/  FMUL.FTZ R5, R137, c[0x0][0x23c] ;  /* 0x00008f0089057a20 */ /* 0x000fca0000410000 */
[----:B------:R-:W-:Y:S01]  /*4390*/  FSEL R2, R5, RZ, P1 ;  /* 0x000000ff05027208 */ /* 0x000fe20000800000 */
[----:B--2---:R-:W-:-:S04]  /*43a0*/  FFMA.FTZ R4, R16, c[0x0][0x23c], -R8 ;  /* 0x00008f0010047a23 */ /* 0x004fc80000010808 */
[--C-:B------:R-:W-:Y:S01]  /*43b0*/  FFMA.FTZ R0, R19, c[0x0][0x23c], -R2.reuse ;  /* 0x00008f0013007a23 */ /* 0x100fe20000010802 */
[----:B------:R1:W-:Y:S01]  /*43c0*/  MUFU.EX2 R245, R4 ;  /* 0x0000000400f57308 */ /* 0x0003e20000000800 */
[----:B------:R-:W-:Y:S02]  /*43d0*/  FFMA.FTZ R3, R32, c[0x0][0x23c], -R2 ;  /* 0x00008f0020037a23 */ /* 0x000fe40000010802 */
[----:B------:R-:W-:Y:S05]  /*43e0*/  LDSM.16.MT88.4 R32, [R218+0xa000] ;  /* 0x00a00000da20783b */ /* 0x000fea0000004200 */
[----:B------:R2:W-:Y:S08]  /*43f0*/  MUFU.EX2 R237, R0 ;  /* 0x0000000000ed7308 */ /* 0x0005f00000000800 */
[----:B------:R3:W4:Y:S01]  /*4400*/  MUFU.EX2 R239, R3 ;  /* 0x0000000300ef7308 */ /* 0x0007220000000800 */
[----:B-1----:R-:W-:-:S02]  /*4410*/  FFMA.FTZ R4, R17, c[0x0][0x23c], -R8 ;  /* 0x00008f0011047a23 */ /* 0x002fc40000010808 */
[----:B--2---:R-:W-:-:S05]  /*4420*/  FFMA.FTZ R0, R21, c[0x0][0x23c], -R2 ;  /* 0x00008f0015007a23 */ /* 0x004fca0000010802 */
[----:B------:R1:W-:Y:S01]  /*4430*/  MUFU.EX2 R244, R4 ;  /* 0x0000000400f47308 */ /* 0x0003e20000000800 */
[----:B---3--:R-:W-:-:S07]  /*4440*/  FMNMX.FTZ R3, R46, R60, !PT ;  /* 0x0000003c2e037209 */ /* 0x008fce0007810000 */
[----:B------:R2:W-:Y:S01]  /*4450*/  MUFU.EX2 R238, R0 ;  /* 0x0000000000ee7308 */ /* 0x0005e20000000800 */
[----:B----4-:R-:W-:Y:S02]  /*4460*/  F2FP.PACK_AB R5, R237, R239 ;  /* 0x000000efed05723e */ /* 0x010fe400000000ff */
[----:B------:R-:W-:-:S04]  /*4470*/  FMNMX.FTZ R3, R47, R3, !PT ;  /* 0x000000032f037209 */ /* 0x000fc80007810000 */
[----:B------:R-:W-:Y:S01]  /*4480*/  FMNMX.FTZ R3, R45, R3, !PT ;  /* 0x000000032d037209 */ /* 0x000fe20007810000 */
[--C-:B-1----:R-:W-:Y:S02]  /*4490*/  FFMA.FTZ R4, R9, c[0x0][0x23c], -R8.reuse ;  /* 0x00008f0009047a23 */ /* 0x102fe40000010808 */
[----:B------:R-:W-:Y:S01]  /*44a0*/  FFMA.FTZ R9, R11, c[0x0][0x23c], -R8 ;  /* 0x00008f000b097a23 */ /* 0x000fe20000010808 */
[----:B------:R-:W-:Y:S01]  /*44b0*/  FMNMX.FTZ R3, R128, R3, !PT ;  /* 0x0000000380037209 */ /* 0x000fe20007810000 */
[----:B------:R1:W3:Y:S03]  /*44c0*/  MUFU.EX2 R247, R4 ;  /* 0x0000000400f77308 */ /* 0x0002e60000000800 */
[----:B------:R-:W-:Y:S01]  /*44d0*/  FMNMX.FTZ R3, R103, R3, !PT ;  /* 0x0000000367037209 */ /* 0x000fe20007810000 */
[----:B--2---:R-:W-:-:S03]  /*44e0*/  FFMA.FTZ R0, R10, c[0x0][0x23c], -R2 ;  /* 0x00008f000a007a23 */ /* 0x004fc60000010802 */
[----:B------:R-:W-:Y:S01]  /*44f0*/  FMNMX.FTZ R3, R102, R3, !PT ;  /* 0x0000000366037209 */ /* 0x000fe20007810000 */
[----:B------:R2:W4:Y:S03]  /*4500*/  MUFU.EX2 R243, R0 ;  /* 0x0000000000f37308 */ /* 0x0005260000000800 */
[----:B------:R-:W-:-:S05]  /*4510*/  FMNMX.FTZ R3, R100, R3, !PT ;  /* 0x0000000364037209 */ /* 0x000fca0007810000 */
[----:B------:R-:W5:Y:S01]  /*4520*/  SHFL.BFLY PT, R10, R3, 0x2, 0x1f ;  /* 0x0c401f00030a7f89 */ /* 0x000f6200000e0000 */
[----:B------:R5:W-:Y:S01]  /*4530*/  MUFU.EX2 R242, R9 ;  /* 0x0000000900f27308 */ /* 0x000be20000000800 */
[----:B-1----:R-:W-:Y:S02]  /*4540*/  F2FP.PACK_AB R4, R245, R246 ;  /* 0x000000f6f504723e */ /* 0x002fe400000000ff */
[----:B---3--:R-:W-:Y:S01]  /*4550*/  F2FP.PACK_AB R6, R247, R244 ;  /* 0x000000f4f706723e */ /* 0x008fe200000000ff */
[--C-:B--2---:R-:W-:Y:S01]  /*4560*/  FFMA.FTZ R0, R18, c[0x0][0x23c], -R8.reuse ;  /* 0x00008f0012007a23 */ /* 0x104fe20000010808 */
[----:B----4-:R-:W-:Y:S01]  /*4570*/  F2FP.PACK_AB R7, R243, R238 ;  /* 0x000000eef307723e */ /* 0x010fe200000000ff */
[----:B------:R-:W-:Y:S02]  /*4580*/  LDSM.16.MT88.4 R16, [R218+0xa800] ;  /* 0x00a80000da10783b */ /* 0x000fe40000004200 */
[----:B------:R1:W2:Y:S04]  /*4590*/  MUFU.EX2 R240, R0 ;  /* 0x0000000000f07308 */ /* 0x0002a80000000800 */
[----:B------:R-:W-:Y:S01]  /*45a0*/  HMMA.16816.F32 R76, R4, R50, RZ ;  /* 0x00000032044c723c */ /* 0x000fe200000018ff */
[----:B-----5:R-:W-:-:S02]  /*45b0*/  FFMA.FTZ R9, R12, c[0x0][0x23c], -R8 ;  /* 0x00008f000c097a23 */ /* 0x020fc40000010808 */
[----:B------:R-:W-:Y:S02]  /*45c0*/  FFMA.FTZ R8, R13, c[0x0][0x23c], -R8 ;  /* 0x00008f000d087a23 */ /* 0x000fe40000010808 */
[----:B------:R-:W-:Y:S01]  /*45d0*/  MUFU.EX2 R241, R9 ;  /* 0x0000000900f17308 */ /* 0x000fe20000000800 */
[----:B------:R-:W-:Y:S02]  /*45e0*/  FMNMX.FTZ R3, R3, R10, !PT ;  /* 0x0000000a03037209 */ /* 0x000fe40007810000 */
[----:B------:R-:W-:Y:S01]  /*45f0*/  HMMA.16816.F32 R92, R4, R66, RZ ;  /* 0x00000042045c723c */ /* 0x000fe200000018ff */
[----:B-1----:R-:W-:-:S04]  /*4600*/  FMNMX.FTZ R0, R101, R62, !PT ;  /* 0x0000003e65007209 */ /* 0x002fc80007810000 */
[----:B------:R1:W3:Y:S01]  /*4610*/  MUFU.EX2 R249, R8 ;  /* 0x0000000800f97308 */ /* 0x0002e20000000800 */
[----:B------:R-:W4:Y:S01]  /*4620*/  SHFL.BFLY PT, R10, R3, 0x1, 0x1f ;  /* 0x0c201f00030a7f89 */ /* 0x000f2200000e0000 */
[----:B--2---:R-:W-:Y:S02]  /*4630*/  F2FP.PACK_AB R124, R242, R240 ;  /* 0x000000f0f27c723e */ /* 0x004fe400000000ff */
[----:B------:R-:W-:Y:S01]  /*4640*/  FMNMX.FTZ R0, R63, R0, !PT ;  /* 0x000000003f007209 */ /* 0x000fe20007810000 */
[----:B------:R-:W-:Y:S03]  /*4650*/  HMMA.16816.F32 R108, R4, R38, RZ ;  /* 0x00000026046c723c */ /* 0x000fe600000018ff */
[----:B------:R-:W-:-:S04]  /*4660*/  FMNMX.FTZ R0, R61, R0, !PT ;  /* 0x000000003d007209 */ /* 0x000fc80007810000 */
[----:B------:R-:W-:Y:S01]  /*4670*/  FMNMX.FTZ R0, R132, R0, !PT ;  /* 0x0000000084007209 */ /* 0x000fe20007810000 */
[C---:B------:R-:W-:Y:S03]  /*4680*/  HMMA.16816.F32 R148, R4.reuse, R24, RZ ;  /* 0x000000180494723c */ /* 0x040fe600000018ff */
[----:B------:R-:W-:Y:S01]  /*4690*/  FMNMX.FTZ R0, R131, R0, !PT ;  /* 0x0000000083007209 */ /* 0x000fe20007810000 */
[----:B-1----:R-:W-:Y:S01]  /*46a0*/  FFMA.FTZ R8, R23, c[0x0][0x23c], -R2 ;  /* 0x00008f0017087a23 */ /* 0x002fe20000010802 */
[----:B---3--:R-:W-:Y:S02]  /*46b0*/  F2FP.PACK_AB R126, R249, R241 ;  /* 0x000000f1f97e723e */ /* 0x008fe400000000ff */
[----:B------:R-:W-:Y:S01]  /*46c0*/  FMNMX.FTZ R0, R129, R0, !PT ;  /* 0x0000000081007209 */ /* 0x000fe20007810000 */
[----:B------:R1:W-:Y:S01]  /*46d0*/  MUFU.EX2 R210, R8 ;  /* 0x0000000800d27308 */ /* 0x0003e20000000800 */
[----:B------:R-:W-:Y:S02]  /*46e0*/  HMMA.16816.F32 R164, R4, R28, RZ ;  /* 0x0000001c04a4723c */ /* 0x000fe400000018ff */
[----:B------:R-:W-:-:S02]  /*46f0*/  FMNMX.FTZ R0, R130, R0, !PT ;  /* 0x0000000082007209 */ /* 0x000fc40007810000 */
[----:B----4-:R-:W-:-:S03]  /*4700*/  FMNMX.FTZ R136, R3, R10, !PT ;  /* 0x0000000a03887209 */ /* 0x010fc60007810000 */
[----:B------:R-:W2:Y:S01]  /*4710*/  SHFL.BFLY PT, R9, R0, 0x2, 0x1f ;  /* 0x0c401f0000097f89 */ /* 0x000ea200000e0000 */
[----:B------:R-:W-:Y:S01]  /*4720*/  FSETP.NEU.FTZ.AND P1, PT, R136, -INF , PT ;  /* 0xff8000008800780b */ /* 0x000fe20003f3d000 */
[C---:B------:R-:W-:Y:S01]  /*4730*/  HMMA.16816.F32 R40, R4.reuse, R32, RZ ;  /* 0x000000200428723c */ /* 0x040fe200000018ff */
[----:B-1----:R-:W-:Y:S02]  /*4740*/  FFMA.FTZ R8, R22, c[0x0][0x23c], -R2 ;  /* 0x00008f0016087a23 */ /* 0x002fe40000010802 */
[----:B------:R-:W-:Y:S05]  /*4750*/  LDSM.16.MT88.4 R20, [R217+0xb800] ;  /* 0x00b80000d914783b */ /* 0x000fea0000004200 */
[C---:B------:R-:W-:Y:S01]  /*4760*/  HMMA.16816.F32 R56, R4.reuse, R48, RZ ;  /* 0x000000300438723c */ /* 0x040fe200000018ff */
[----:B------:R1:W3:Y:S07]  /*4770*/  MUFU.EX2 R211, R8 ;  /* 0x0000000800d37308 */ /* 0x0002ee0000000800 */
[----:B------:R-:W-:Y:S01]  /*4780*/  HMMA.16816.F32 R72, R4, R64, RZ ;  /* 0x000000400448723c */ /* 0x000fe200000018ff */
[----:B--2---:R-:W-:-:S07]  /*4790*/  FMNMX.FTZ R0, R9, R0, !PT ;  /* 0x0000000009007209 */ /* 0x004fce0007810000 */
[C---:B------:R-:W-:Y:S01]  /*47a0*/  HMMA.16816.F32 R88, R4.reuse, R36, RZ ;  /* 0x000000240458723c */ /* 0x040fe200000018ff */
[--C-:B-1----:R-:W-:Y:S01]  /*47b0*/  FFMA.FTZ R8, R14, c[0x0][0x23c], -R2.reuse ;  /* 0x00008f000e087a23 */ /* 0x102fe20000010802 */
[----:B---3--:R-:W-:Y:S01]  /*47c0*/  F2FP.PACK_AB R125, R211, R210 ;  /* 0x000000d2d37d723e */ /* 0x008fe200000000ff */
[----:B------:R-:W-:Y:S02]  /*47d0*/  FFMA.FTZ R2, R15, c[0x0][0x23c], -R2 ;  /* 0x00008f000f027a23 */ /* 0x000fe40000010802 */
        /* <DEDUP_REMOVED lines=22> */
[----:B------:R-:W-:Y:S01]  /*4940*/  HMMA.16816.F32 R148, R124, R156, R148 ;  /* 0x0000009c7c94723c */ /* 0x000fe20000001894 */
[----:B-1----:R-:W-:-:S05]  /*4950*/  FMUL.FTZ R0, R135, c[0x0][0x23c] ;  /* 0x00008f0087007a20 */ /* 0x002fca0000410000 */
[----:B------:R-:W-:Y:S02]  /*4960*/  FSEL R0, R0, RZ, P1 ;  /* 0x000000ff00007208 */ /* 0x000fe40000800000 */
[----:B------:R-:W-:Y:S01]  /*4970*/  HMMA.16816.F32 R164, R124, R172, R164 ;  /* 0x000000ac7ca4723c */ /* 0x000fe200000018a4 */
[----:B--2---:R-:W-:-:S07]  /*4980*/  FFMA.FTZ R3, R45, c[0x0][0x23c], -R2 ;  /* 0x00008f002d037a23 */ /* 0x004fce0000010802 */
        /* <DEDUP_REMOVED lines=25> */
[----:B-1----:R-:W-:-:S06]  /*4b20*/  FFMA.FTZ R3, R103, c[0x0][0x23c], -R2 ;  /* 0x00008f0067037a23 */ /* 0x002fcc0000010802 */
[----:B---3--:R-:W-:Y:S02]  /*4b30*/  F2FP.PACK_AB R4, R206, R209 ;  /* 0x000000d1ce04723e */ /* 0x008fe400000000ff */
[----:B--2---:R-:W-:Y:S01]  /*4b40*/  F2FP.PACK_AB R6, R208, R207 ;  /* 0x000000cfd006723e */ /* 0x004fe200000000ff */
[----:B------:R1:W2:Y:S01]  /*4b50*/  MUFU.EX2 R200, R3 ;  /* 0x0000000300c87308 */ /* 0x0002a20000000800 */
[----:B----4-:R-:W-:Y:S02]  /*4b60*/  F2FP.PACK_AB R5, R204, R205 ;  /* 0x000000cdcc05723e */ /* 0x010fe400000000ff */
[----:B-----5:R-:W-:-:S07]  /*4b70*/  F2FP.PACK_AB R7, R203, R202 ;  /* 0x000000cacb07723e */ /* 0x020fce00000000ff */
[----:B------:R-:W-:Y:S01]  /*4b80*/  HMMA.16816.F32 R144, R4, R24, RZ ;  /* 0x000000180490723c */ /* 0x000fe200000018ff */
[--C-:B-1----:R-:W-:Y:S01]  /*4b90*/  FFMA.FTZ R3, R102, c[0x0][0x23c], -R2.reuse ;  /* 0x00008f0066037a23 */ /* 0x102fe20000010802 */
[----:B--2---:R-:W-:Y:S01]  /*4ba0*/  F2FP.PACK_AB R128, R200, R201 ;  /* 0x000000c9c880723e */ /* 0x004fe200000000ff */
        /* <DEDUP_REMOVED lines=9> */
[--C-:B--2---:R-:W-:Y:S02]  /*4c40*/  FFMA.FTZ R2, R132, c[0x0][0x23c], -R0.reuse ;  /* 0x00008f0084027a23 */ /* 0x104fe40000010800 */
        /* <DEDUP_REMOVED lines=100> */
[----:B------:R-:W-:Y:S04]  /*5290*/  LDSM.16.M88.4 R24, [R223] ;  /* 0x00000000df18783b */ /* 0x000fe80000000200 */
[----:B------:R-:W5:Y:S04]  /*52a0*/  LDSM.16.M88.4 R4, [R216+0x2000] ;  /* 0x00200000d804783b */ /* 0x000f680000000200 */
[----:B------:R-:W1:Y:S01]  /*52b0*/  LDSM.16.M88.4 R32, [R226] ;  /* 0x00000000e220783b */ /* 0x000e620000000200 */
[----:B--2---:R-:W-:-:S03]  /*52c0*/  IADD3 R2, R0, 0x1, RZ ;  /* 0x0000000100027810 */ /* 0x004fc60007ffe0ff */
[----:B------:R-:W2:Y:S01]  /*52d0*/  LDSM.16.M88.4 R12, [R214] ;  /* 0x00000000d60c783b */ /* 0x000ea20000000200 */
[----:B------:R-:W-:-:S03]  /*52e0*/  ISETP.GE.AND P0, PT, R2, R235, PT ;  /* 0x000000eb0200720c */ /* 0x000fc60003f06270 */
[----:B------:R-:W0:Y:S01]  /*52f0*/  LDGDEPBAR ;  /* 0x00000000000079af */ /* 0x000e220000000000 */
[C---:B------:R-:W-:Y:S02]  /*5300*/  ISETP.GE.AND P4, PT, R2.reuse, R234, PT ;  /* 0x000000ea0200720c */ /* 0x040fe40003f86270 */
[C---:B------:R-:W-:Y:S02]  /*5310*/  ISETP.GE.AND P2, PT, R2.reuse, R233, PT ;  /* 0x000000e90200720c */ /* 0x040fe40003f46270 */
[C---:B------:R-:W-:Y:S02]  /*5320*/  ISETP.GE.AND P6, PT, R2.reuse, R232, PT ;  /* 0x000000e80200720c */ /* 0x040fe40003fc6270 */
[C---:B------:R-:W-:Y:S02]  /*5330*/  ISETP.LT.OR P0, PT, R2.reuse, R231, P0 ;  /* 0x000000e70200720c */ /* 0x040fe40000701670 */
[C---:B------:R-:W-:Y:S02]  /*5340*/  ISETP.LT.OR P4, PT, R2.reuse, R230, P4 ;  /* 0x000000e60200720c */ /* 0x040fe40002781670 */
[----:B------:R-:W-:-:S02]  /*5350*/  ISETP.LT.OR P2, PT, R2, R229, P2 ;  /* 0x000000e50200720c */ /* 0x000fc40001741670 */
[----:B------:R-:W-:Y:S02]  /*5360*/  ISETP.LT.OR P6, PT, R2, R228, P6 ;  /* 0x000000e40200720c */ /* 0x000fe400037c1670 */
[----:B------:R-:W-:Y:S01]  /*5370*/  IADD3 R2, R0, 0x8, RZ ;  /* 0x0000000800027810 */ /* 0x000fe20007ffe0ff */
[C---:B---3--:R-:W-:Y:S08]  /*5380*/  HMMA.16816.F32 R184, R8.reuse, R16, RZ ;  /* 0x0000001008b8723c */ /* 0x048ff000000018ff */
[C---:B----4-:R-:W-:Y:S08]  /*5390*/  HMMA.16816.F32 R176, R8.reuse, R28, RZ ;  /* 0x0000001c08b0723c */ /* 0x050ff000000018ff */
[C---:B------:R-:W-:Y:S08]  /*53a0*/  HMMA.16816.F32 R180, R8.reuse, R18, RZ ;  /* 0x0000001208b4723c */ /* 0x040ff000000018ff */
[----:B------:R-:W-:Y:S01]  /*53b0*/  HMMA.16816.F32 R140, R8, R30, RZ ;  /* 0x0000001e088c723c */ /* 0x000fe200000018ff */
[----:B------:R-:W3:Y:S07]  /*53c0*/  LDSM.16.M88.4 R8, [R216] ;  /* 0x00000000d808783b */ /* 0x000eee0000000200 */
[C---:B-----5:R-:W-:Y:S08]  /*53d0*/  HMMA.16816.F32 R208, R4.reuse, R24, R184 ;  /* 0x0000001804d0723c */ /* 0x060ff000000018b8 */
[C---:B-1----:R-:W-:Y:S01]  /*53e0*/  HMMA.16816.F32 R192, R4.reuse, R32, R176 ;  /* 0x0000002004c0723c */ /* 0x042fe200000018b0 */
[----:B------:R-:W-:Y:S07]  /*53f0*/  LDSM.16.M88.4 R176, [R221+0x8000] ;  /* 0x00800000ddb0783b */ /* 0x000fee0000000200 */
[C---:B------:R-:W-:Y:S08]  /*5400*/  HMMA.16816.F32 R204, R4.reuse, R26, R180 ;  /* 0x0000001a04cc723c */ /* 0x040ff000000018b4 */
[----:B------:R-:W-:Y:S01]  /*5410*/  HMMA.16816.F32 R188, R4, R34, R140 ;  /* 0x0000002204bc723c */ /* 0x000fe2000000188c */
[----:B------:R-:W1:Y:S04]  /*5420*/  LDSM.16.M88.4 R4, [R222+0x2000] ;  /* 0x00200000de04783b */ /* 0x000e680000000200 */
[----:B------:R-:W4:Y:S03]  /*5430*/  LDSM.16.M88.4 R140, [R221+0x8800] ;  /* 0x00880000dd8c783b */ /* 0x000f260000000200 */
[C---:B--2---:R-:W-:Y:S08]  /*5440*/  HMMA.16816.F32 R184, R12.reuse, R16, RZ ;  /* 0x000000100cb8723c */ /* 0x044ff000000018ff */
[C---:B------:R-:W-:Y:S08]  /*5450*/  HMMA.16816.F32 R180, R12.reuse, R18, RZ ;  /* 0x000000120cb4723c */ /* 0x040ff000000018ff */
[C---:B------:R-:W-:Y:S08]  /*5460*/  HMMA.16816.F32 R16, R12.reuse, R28, RZ ;  /* 0x0000001c0c10723c */ /* 0x040ff000000018ff */
[----:B------:R-:W-:Y:S01]  /*5470*/  HMMA.16816.F32 R28, R12, R30, RZ ;  /* 0x0000001e0c1c723c */ /* 0x000fe200000018ff */
[----:B------:R-:W2:Y:S07]  /*5480*/  LDSM.16.M88.4 R12, [R222] ;  /* 0x00000000de0c783b */ /* 0x000eae0000000200 */
[C---:B---3--:R-:W-:Y:S08]  /*5490*/  HMMA.16816.F32 R200, R8.reuse, R24, R184 ;  /* 0x0000001808c8723c */ /* 0x048ff000000018b8 */
[C---:B------:R-:W-:Y:S01]  /*54a0*/  HMMA.16816.F32 R184, R8.reuse, R26, R180 ;  /* 0x0000001a08b8723c */ /* 0x040fe200000018b4 */
[----:B------:R-:W-:Y:S07]  /*54b0*/  LDSM.16.M88.4 R24, [R219+0x800] ;  /* 0x00080000db18783b */ /* 0x000fee0000000200 */
[C---:B------:R-:W-:Y:S01]  /*54c0*/  HMMA.16816.F32 R196, R8.reuse, R32, R16 ;  /* 0x0000002008c4723c */ /* 0x040fe20000001810 */
[----:B------:R-:W-:Y:S07]  /*54d0*/  LDSM.16.M88.4 R16, [R219] ;  /* 0x00000000db10783b */ /* 0x000fee0000000200 */
[----:B------:R-:W-:Y:S01]  /*54e0*/  HMMA.16816.F32 R180, R8, R34, R28 ;  /* 0x0000002208b4723c */ /* 0x000fe2000000181c */
[----:B------:R-:W3:Y:S07]  /*54f0*/  LDSM.16.M88.4 R8, [R220] ;  /* 0x00000000dc08783b */ /* 0x000eee0000000200 */
[C---:B-1----:R-:W-:Y:S08]  /*5500*/  HMMA.16816.F32 R32, R4.reuse, R176, R208 ;  /* 0x000000b00420723c */ /* 0x042ff000000018d0 */
[C---:B----4-:R-:W-:Y:S08]  /*5510*/  HMMA.16816.F32 R192, R4.reuse, R140, R192 ;  /* 0x0000008c04c0723c */ /* 0x050ff000000018c0 */
[C---:B------:R-:W-:Y:S08]  /*5520*/  HMMA.16816.F32 R28, R4.reuse, R178, R204 ;  /* 0x000000b2041c723c */ /* 0x040ff000000018cc */
[----:B------:R-:W-:Y:S01]  /*5530*/  HMMA.16816.F32 R188, R4, R142, R188 ;  /* 0x0000008e04bc723c */ /* 0x000fe200000018bc */
[----:B------:R-:W1:Y:S07]  /*5540*/  LDSM.16.M88.4 R4, [R220+0x2000] ;  /* 0x00200000dc04783b */ /* 0x000e6e0000000200 */
[C---:B--2---:R-:W-:Y:S08]  /*5550*/  HMMA.16816.F32 R208, R12.reuse, R176, R200 ;  /* 0x000000b00cd0723c */ /* 0x044ff000000018c8 */
[C---:B------:R-:W-:Y:S08]  /*5560*/  HMMA.16816.F32 R200, R12.reuse, R178, R184 ;  /* 0x000000b20cc8723c */ /* 0x040ff000000018b8 */
[C---:B------:R-:W-:Y:S08]  /*5570*/  HMMA.16816.F32 R196, R12.reuse, R140, R196 ;  /* 0x0000008c0cc4723c */ /* 0x040ff000000018c4 */
[----:B------:R-:W-:Y:S01]  /*5580*/  HMMA.16816.F32 R184, R12, R142, R180 ;  /* 0x0000008e0cb8723c */ /* 0x000fe200000018b4 */
[----:B------:R-:W-:Y:S07]  /*5590*/  LDSM.16.M88.4 R12, [R212+0x9000] ;  /* 0x00900000d40c783b */ /* 0x000fee0000000200 */
[----:B---3--:R-:W-:Y:S08]  /*55a0*/  HMMA.16816.F32 R208, R8, R16, R208 ;  /* 0x0000001008d0723c */ /* 0x008ff000000018d0 */
[C---:B-1----:R-:W-:Y:S08]  /*55b0*/  HMMA.16816.F32 R176, R4.reuse, R18, R28 ;  /* 0x0000001204b0723c */ /* 0x042ff0000000181c */
[C---:B------:R-:W-:Y:S01]  /*55c0*/  HMMA.16816.F32 R180, R4.reuse, R16, R32 ;  /* 0x0000001004b4723c */ /* 0x040fe20000001820 */
        /* <DEDUP_REMOVED lines=8> */
[----:B------:R-:W-:Y:S07]  /*5650*/  LDSM.16.M88.4 R24, [R224] ;  /* 0x00000000e018783b */ /* 0x000fee0000000200 */
[C---:B-1----:R-:W-:Y:S08]  /*5660*/  HMMA.16816.F32 R192, R4.reuse, R12, R180 ;  /* 0x0000000c04c0723c */ /* 0x042ff000000018b4 */
[C---:B------:R-:W-:Y:S08]  /*5670*/  HMMA.16816.F32 R188, R4.reuse, R14, R176 ;  /* 0x0000000e04bc723c */ /* 0x040ff000000018b0 */
[C---:B------:R-:W-:Y:S08]  /*5680*/  HMMA.16816.F32 R140, R4.reuse, R32, R140 ;  /* 0x00000020048c723c */ /* 0x040ff0000000188c */
[----:B------:R-:W-:Y:S01]  /*5690*/  HMMA.16816.F32 R8, R4, R34, R28 ;  /* 0x000000220408723c */ /* 0x000fe2000000181c */
[----:B------:R-:W1:Y:S04]  /*56a0*/  LDSM.16.M88.4 R4, [R216+0x6000] ;  /* 0x00600000d804783b */ /* 0x000e680000000200 */
[----:B------:R-:W-:Y:S03]  /*56b0*/  LDSM.16.M88.4 R28, [R225] ;  /* 0x00000000e11c783b */ /* 0x000fe60000000200 */
[C---:B--2---:R-:W-:Y:S08]  /*56c0*/  HMMA.16816.F32 R180, R16.reuse, R12, R208 ;  /* 0x0000000c10b4723c */ /* 0x044ff000000018d0 */
[C---:B------:R-:W-:Y:S01]  /*56d0*/  HMMA.16816.F32 R184, R16.reuse, R14, R200 ;  /* 0x0000000e10b8723c */ /* 0x040fe200000018c8 */
[----:B------:R-:W2:Y:S07]  /*56e0*/  LDSM.16.M88.4 R12, [R216+0x4000] ;  /* 0x00400000d80c783b */ /* 0x000eae0000000200 */
[C---:B------:R-:W-:Y:S08]  /*56f0*/  HMMA.16816.F32 R176, R16.reuse, R32, R204 ;  /* 0x0000002010b0723c */ /* 0x040ff000000018cc */
[----:B------:R-:W-:Y:S01]  /*5700*/  HMMA.16816.F32 R16, R16, R34, R196 ;  /* 0x000000221010723c */ /* 0x000fe200000018c4 */
[----:B------:R-:W-:Y:S07]  /*5710*/  LDSM.16.M88.4 R32, [R221+0x9000] ;  /* 0x00900000dd20783b */ /* 0x000fee0000000200 */
[C---:B-1----:R-:W-:Y:S01]  /*5720*/  HMMA.16816.F32 R204, R4.reuse, R26, R8 ;  /* 0x0000001a04cc723c */ /* 0x042fe20000001808 */
[----:B------:R-:W1:Y:S07]  /*5730*/  LDSM.16.M88.4 R8, [R222+0x4000] ;  /* 0x00400000de08783b */ /* 0x000e6e0000000200 */
[----:B------:R-:W-:Y:S08]  /*5740*/  HMMA.16816.F32 R208, R4, R24, R140 ;  /* 0x0000001804d0723c */ /* 0x000ff0000000188c */
[-C--:B--2---:R-:W-:Y:S08]  /*5750*/  HMMA.16816.F32 R140, R12, R28.reuse, R180 ;  /* 0x0000001c0c8c723c */ /* 0x084ff000000018b4 */
[C---:B------:R-:W-:Y:S08]  /*5760*/  HMMA.16816.F32 R196, R4.reuse, R28, R192 ;  /* 0x0000001c04c4723c */ /* 0x040ff000000018c0 */
[-C--:B------:R-:W-:Y:S01]  /*5770*/  HMMA.16816.F32 R200, R4, R30.reuse, R188 ;  /* 0x0000001e04c8723c */ /* 0x080fe200000018bc */
[----:B------:R-:W2:Y:S07]  /*5780*/  LDSM.16.M88.4 R4, [R222+0x6000] ;  /* 0x00600000de04783b */ /* 0x000eae0000000200 */
[C---:B------:R-:W-:Y:S01]  /*5790*/  HMMA.16816.F32 R192, R12.reuse, R30, R184 ;  /* 0x0000001e0cc0723c */ /* 0x040fe200000018b8 */
[----:B------:R-:W3:Y:S07]  /*57a0*/  LDSM.16.M88.4 R28, [R221+0x9800] ;  /* 0x00980000dd1c783b */ /* 0x000eee0000000200 */
[C---:B------:R-:W-:Y:S08]  /*57b0*/  HMMA.16816.F32 R188, R12.reuse, R24, R176 ;  /* 0x000000180cbc723c */ /* 0x040ff000000018b0 */
[----:B------:R-:W-:Y:S01]  /*57c0*/  HMMA.16816.F32 R184, R12, R26, R16 ;  /* 0x0000001a0cb8723c */ /* 0x000fe20000001810 */
[----:B------:R-:W-:Y:S04]  /*57d0*/  LDSM.16.M88.4 R24, [R219+0x1000] ;  /* 0x00100000db18783b */ /* 0x000fe80000000200 */
[----:B------:R-:W4:Y:S03]  /*57e0*/  LDSM.16.M88.4 R12, [R220+0x4000] ;  /* 0x00400000dc0c783b */ /* 0x000f260000000200 */
[-C--:B-1----:R-:W-:Y:S01]  /*57f0*/  HMMA.16816.F32 R140, R8, R32.reuse, R140 ;  /* 0x00000020088c723c */ /* 0x082fe2000000188c */
[----:B------:R-:W1:Y:S07]  /*5800*/  LDSM.16.M88.4 R16, [R220+0x6000] ;  /* 0x00600000dc10783b */ /* 0x000e6e0000000200 */
[----:B--2---:R-:W-:Y:S08]  /*5810*/  HMMA.16816.F32 R176, R4, R32, R196 ;  /* 0x0000002004b0723c */ /* 0x004ff000000018c4 */
[C---:B---3--:R-:W-:Y:S08]  /*5820*/  HMMA.16816.F32 R188, R8.reuse, R28, R188 ;  /* 0x0000001c08bc723c */ /* 0x048ff000000018bc */
[----:B------:R-:W-:Y:S08]  /*5830*/  HMMA.16816.F32 R184, R8, R30, R184 ;  /* 0x0000001e08b8723c */ /* 0x000ff000000018b8 */
[----:B----4-:R-:W-:Y:S08]  /*5840*/  HMMA.16816.F32 R180, R12, R24, R140 ;  /* 0x000000180cb4723c */ /* 0x010ff0000000188c */
[----:B------:R-:W-:Y:S01]  /*5850*/  HMMA.16816.F32 R140, R8, R34, R192 ;  /* 0x00000022088c723c */ /* 0x000fe200000018c0 */
[----:B------:R-:W2:Y:S01]  /*5860*/  LDSM.16.M88.4 R8, [R219+0x1800] ;  /* 0x00180000db08783b */ /* 0x000ea20000000200 */
[----:B------:R-:W-:-:S06]  /*5870*/  DEPBAR.LE SB0, 0x0 ;  /* 0x000080000000791a */ /* 0x000fcc0000000000 */
[----:B------:R-:W-:Y:S08]  /*5880*/  HMMA.16816.F32 R32, R4, R34, R200 ;  /* 0x000000220420723c */ /* 0x000ff000000018c8 */
[----:B-1----:R-:W-:Y:S01]  /*5890*/  HMMA.16816.F32 R176, R16, R24, R176 ;  /* 0x0000001810b0723c */ /* 0x002fe200000018b0 */
[----:B------:R-:W-:Y:S02]  /*58a0*/  FMUL.FTZ R180, R180, c[0x0][0x2ec] ;  /* 0x0000bb00b4b47a20 */ /* 0x000fe40000410000 */
[----:B------:R-:W-:-:S02]  /*58b0*/  FMUL.FTZ R182, R182, c[0x0][0x2ec] ;  /* 0x0000bb00b6b67a20 */ /* 0x000fc40000410000 */
[----:B------:R-:W-:Y:S01]  /*58c0*/  FMUL.FTZ R181, R181, c[0x0][0x2ec] ;  /* 0x0000bb00b5b57a20 */ /* 0x000fe20000410000 */
[----:B------:R-:W1:Y:S01]  /*58d0*/  MUFU.TANH R194, R180 ;  /* 0x000000b400c27308 */ /* 0x000e620000002400 */
[----:B------:R-:W-:Y:S01]  /*58e0*/  FMUL.FTZ R183, R183, c[0x0][0x2ec] ;  /* 0x0000bb00b7b77a20 */ /* 0x000fe20000410000 */
[-C--:B------:R-:W-:Y:S06]  /*58f0*/  HMMA.16816.F32 R140, R12, R26.reuse, R140 ;  /* 0x0000001a0c8c723c */ /* 0x080fec000000188c */
[----:B------:R-:W3:Y:S02]  /*5900*/  MUFU.TANH R193, R182 ;  /* 0x000000b600c17308 */ /* 0x000ee40000002400 */
[----:B------:R-:W-:Y:S06]  /*5910*/  HMMA.16816.F32 R24, R16, R26, R32 ;  /* 0x0000001a1018723c */ /* 0x000fec0000001820 */
[----:B------:R-:W-:Y:S02]  /*5920*/  MUFU.TANH R198, R181 ;  /* 0x000000b500c67308 */ /* 0x000fe40000002400 */
[----:B------:R-:W-:Y:S01]  /*5930*/  HMMA.16816.F32 R32, R4, R28, R208 ;  /* 0x0000001c0420723c */ /* 0x000fe200000018d0 */
        /* <DEDUP_REMOVED lines=8> */
[----:B------:R-:W4:Y:S01]  /*59c0*/  MUFU.TANH R22, R176 ;  /* 0x000000b000167308 */ /* 0x000f220000002400 */
[----:B------:R-:W-:-:S02]  /*59d0*/  FMUL.FTZ R143, R143, c[0x0][0x2ec] ;  /* 0x0000bb008f8f7a20 */ /* 0x000fc40000410000 */
[----:B------:R-:W-:Y:S02]  /*59e0*/  FMUL.FTZ R26, R26, c[0x0][0x2ec] ;  /* 0x0000bb001a1a7a20 */ /* 0x000fe40000410000 */
[----:B------:R-:W-:Y:S02]  /*59f0*/  FMUL.FTZ R24, R24, c[0x0][0x2ec] ;  /* 0x0000bb0018187a20 */ /* 0x000fe40000410000 */
[----:B------:R-:W-:Y:S01]  /*5a00*/  FMUL.FTZ R25, R25, c[0x0][0x2ec] ;  /* 0x0000bb0019197a20 */ /* 0x000fe20000410000 */
[----:B------:R-:W-:Y:S01]  /*5a10*/  MUFU.TANH R192, R177 ;  /* 0x000000b100c07308 */ /* 0x000fe20000002400 */
[----:B------:R-:W-:-:S07]  /*5a20*/  FMUL.FTZ R27, R27, c[0x0][0x2ec] ;  /* 0x0000bb001b1b7a20 */ /* 0x000fce0000410000 */
[----:B------:R-:W5:Y:S08]  /*5a30*/  MUFU.TANH R23, R178 ;  /* 0x000000b200177308 */ /* 0x000f700000002400 */
[----:B------:R1:W1:Y:S08]  /*5a40*/  MUFU.TANH R182, R179 ;  /* 0x000000b300b67308 */ /* 0x0002700000002400 */
[----:B------:R-:W2:Y:S08]  /*5a50*/  MUFU.TANH R181, R140 ;  /* 0x0000008c00b57308 */ /* 0x000eb00000002400 */
[----:B------:R-:W-:Y:S01]  /*5a60*/  MUFU.TANH R195, R141 ;  /* 0x0000008d00c37308 */ /* 0x000fe20000002400 */
[----:B-1----:R-:W-:Y:S07]  /*5a70*/  HMMA.16816.F32 R176, R4, R30, R204 ;  /* 0x0000001e04b0723c */ /* 0x002fee00000018cc */
[----:B------:R-:W-:Y:S01]  /*5a80*/  MUFU.TANH R183, R142 ;  /* 0x0000008e00b77308 */ /* 0x000fe20000002400 */
[----:B--2---:R-:W-:Y:S07]  /*5a90*/  HMMA.16816.F32 R4, R16, R8, R32 ;  /* 0x000000081004723c */ /* 0x004fee0000001820 */
[----:B------:R1:W-:Y:S01]  /*5aa0*/  MUFU.TANH R197, R143 ;  /* 0x0000008f00c57308 */ /* 0x0003e20000002400 */
[-C--:B------:R-:W-:Y:S07]  /*5ab0*/  HMMA.16816.F32 R28, R12, R10.reuse, R184 ;  /* 0x0000000a0c1c723c */ /* 0x080fee00000018b8 */
[----:B------:R-:W2:Y:S01]  /*5ac0*/  MUFU.TANH R3, R26 ;  /* 0x0000001a00037308 */ /* 0x000ea20000002400 */
[----:B------:R-:W-:Y:S07]  /*5ad0*/  HMMA.16816.F32 R16, R16, R10, R176 ;  /* 0x0000000a1010723c */ /* 0x000fee00000018b0 */
[----:B------:R2:W2:Y:S01]  /*5ae0*/  MUFU.TANH R139, R24 ;  /* 0x00000018008b7308 */ /* 0x0004a20000002400 */
[----:B-1----:R-:W-:Y:S01]  /*5af0*/  HMMA.16816.F32 R140, R12, R8, R188 ;  /* 0x000000080c8c723c */ /* 0x002fe200000018bc */
[----:B------:R-:W-:-:S02]  /*5b00*/  FMUL.FTZ R4, R4, c[0x0][0x2ec] ;  /* 0x0000bb0004047a20 */ /* 0x000fc40000410000 */
[----:B------:R-:W-:Y:S02]  /*5b10*/  FMUL.FTZ R6, R6, c[0x0][0x2ec] ;  /* 0x0000bb0006067a20 */ /* 0x000fe40000410000 */
[----:B------:R-:W-:Y:S02]  /*5b20*/  FMUL.FTZ R7, R7, c[0x0][0x2ec] ;  /* 0x0000bb0007077a20 */ /* 0x000fe40000410000 */
[----:B------:R-:W-:Y:S01]  /*5b30*/  FSEL R9, R194, -INF , !P1 ;  /* 0xff800000c2097808 */ /* 0x000fe20004800000 */
[----:B------:R1:W1:Y:S01]  /*5b40*/  MUFU.TANH R180, R25 ;  /* 0x0000001900b47308 */ /* 0x0002620000002400 */
[----:B------:R-:W-:Y:S01]  /*5b50*/  ISETP.GE.AND P1, PT, R0, R232, PT ;  /* 0x000000e80000720c */ /* 0x000fe20003f26270 */
[----:B------:R-:W-:Y:S01]  /*5b60*/  FMUL.FTZ R30, R30, c[0x0][0x2ec] ;  /* 0x0000bb001e1e7a20 */ /* 0x000fe20000410000 */
[----:B---3--:R-:W-:Y:S01]  /*5b70*/  FSEL R14, R193, -INF , !P5 ;  /* 0xff800000c10e7808 */ /* 0x008fe20006800000 */
[----:B------:R-:W-:Y:S01]  /*5b80*/  FMUL.FTZ R5, R5, c[0x0][0x2ec] ;  /* 0x0000bb0005057a20 */ /* 0x000fe20000410000 */
[----:B------:R-:W-:Y:S01]  /*5b90*/  ISETP.LT.OR P1, PT, R0, R228, P1 ;  /* 0x000000e40000720c */ /* 0x000fe20000f21670 */
[----:B------:R-:W-:Y:S01]  /*5ba0*/  FMUL.FTZ R28, R28, c[0x0][0x2ec] ;  /* 0x0000bb001c1c7a20 */ /* 0x000fe20000410000 */
[----:B----4-:R-:W-:Y:S01]  /*5bb0*/  FSEL R15, R22, -INF , !P3 ;  /* 0xff800000160f7808 */ /* 0x010fe20005800000 */
[----:B------:R3:W4:Y:S01]  /*5bc0*/  MUFU.TANH R132, R27 ;  /* 0x0000001b00847308 */ /* 0x0007220000002400 */
[----:B-----5:R-:W-:Y:S01]  /*5bd0*/  FSEL R23, R23, -INF , !P1 ;  /* 0xff80000017177808 */ /* 0x020fe20004800000 */
[----:B------:R-:W-:Y:S01]  /*5be0*/  FMUL.FTZ R29, R29, c[0x0][0x2ec] ;  /* 0x0000bb001d1d7a20 */ /* 0x000fe20000410000 */
[----:B--2---:R-:W-:Y:S01]  /*5bf0*/  FSEL R24, R198, -INF , !P0 ;  /* 0xff800000c6187808 */ /* 0x004fe20004000000 */
[----:B------:R-:W-:Y:S01]  /*5c00*/  FMUL.FTZ R31, R31, c[0x0][0x2ec] ;  /* 0x0000bb001f1f7a20 */ /* 0x000fe20000410000 */
[C---:B------:R-:W-:Y:S01]  /*5c10*/  ISETP.GE.AND P5, PT, R2.reuse, R235, PT ;  /* 0x000000eb0200720c */ /* 0x040fe20003fa6270 */
[----:B------:R-:W-:Y:S01]  /*5c20*/  FMUL.FTZ R17, R17, c[0x0][0x2ec] ;  /* 0x0000bb0011117a20 */ /* 0x000fe20000410000 */
[----:B------:R-:W-:Y:S01]  /*5c30*/  ISETP.GE.AND P3, PT, R2, R234, PT ;  /* 0x000000ea0200720c */ /* 0x000fe20003f66270 */
[----:B------:R-:W-:Y:S01]  /*5c40*/  FMUL.FTZ R142, R142, c[0x0][0x2ec] ;  /* 0x0000bb008e8e7a20 */ /* 0x000fe20000410000 */
[----:B------:R-:W-:Y:S01]  /*5c50*/  ISETP.GE.AND P1, PT, R2, R233, PT ;  /* 0x000000e90200720c */ /* 0x000fe20003f26270 */
[----:B------:R-:W-:Y:S01]  /*5c60*/  FMUL.FTZ R140, R140, c[0x0][0x2ec] ;  /* 0x0000bb008c8c7a20 */ /* 0x000fe20000410000 */
[C---:B------:R-:W-:Y:S01]  /*5c70*/  ISETP.GE.AND P0, PT, R2.reuse, R232, PT ;  /* 0x000000e80200720c */ /* 0x040fe20003f06270 */
[----:B------:R-:W-:Y:S01]  /*5c80*/  FMUL.FTZ R141, R141, c[0x0][0x2ec] ;  /* 0x0000bb008d8d7a20 */ /* 0x000fe20000410000 */
[C---:B------:R-:W-:Y:S01]  /*5c90*/  ISETP.LT.OR P5, PT, R2.reuse, R231, P5 ;  /* 0x000000e70200720c */ /* 0x040fe20002fa1670 */
[----:B------:R-:W-:Y:S01]  /*5ca0*/  MUFU.TANH R32, R4 ;  /* 0x0000000400207308 */ /* 0x000fe20000002400 */
[C---:B------:R-:W-:Y:S01]  /*5cb0*/  ISETP.LT.OR P3, PT, R2.reuse, R230, P3 ;  /* 0x000000e60200720c */ /* 0x040fe20001f61670 */
[----:B------:R-:W-:Y:S01]  /*5cc0*/  FMUL.FTZ R143, R143, c[0x0][0x2ec] ;  /* 0x0000bb008f8f7a20 */ /* 0x000fe20000410000 */
[----:B------:R-:W-:Y:S01]  /*5cd0*/  ISETP.LT.OR P1, PT, R2, R229, P1 ;  /* 0x000000e50200720c */ /* 0x000fe20000f21670 */
[----:B------:R-:W-:Y:S01]  /*5ce0*/  FMUL.FTZ R16, R16, c[0x0][0x2ec] ;  /* 0x0000bb0010107a20 */ /* 0x000fe20000410000 */
[----:B------:R-:W-:-:S02]  /*5cf0*/  ISETP.LT.OR P0, PT, R2, R228, P0 ;  /* 0x000000e40200720c */ /* 0x000fc40000701670 */
[----:B------:R-:W-:Y:S01]  /*5d00*/  IADD3 R2, R0, 0x9, RZ ;  /* 0x0000000900027810 */ /* 0x000fe20007ffe0ff */
[----:B------:R-:W2:Y:S01]  /*5d10*/  MUFU.TANH R138, R140 ;  /* 0x0000008c008a7308 */ /* 0x000ea20000002400 */
[----:B-1----:R-:W-:Y:S02]  /*5d20*/  FSEL R25, R196, -INF , !P4 ;  /* 0xff800000c4197808 */ /* 0x002fe40006000000 */
[----:B------:R-:W-:Y:S02]  /*5d30*/  FSEL R26, R192, -INF , !P2 ;  /* 0xff800000c01a7808 */ /* 0x000fe40005000000 */
[----:B---3--:R-:W-:Y:S02]  /*5d40*/  FSEL R27, R182, -INF , !P6 ;  /* 0xff800000b61b7808 */ /* 0x008fe40007000000 */
[----:B------:R-:W-:Y:S01]  /*5d50*/  FSEL R22, R181, -INF , !P5 ;  /* 0xff800000b5167808 */ /* 0x000fe20006800000 */
[----:B------:R-:W-:Y:S01]  /*5d60*/  MUFU.TANH R133, R141 ;  /* 0x0000008d00857308 */ /* 0x000fe20000002400 */
[----:B------:R-:W-:-:S02]  /*5d70*/  ISETP.GE.AND P4, PT, R2, R235, PT ;  /* 0x000000eb0200720c */ /* 0x000fc40003f86270 */
        /* <DEDUP_REMOVED lines=8> */
[----:B------:R3:W5:Y:S01]  /*5e00*/  MUFU.TANH R4, R6 ;  /* 0x0000000600047308 */ /* 0x0007620000002400 */
[----:B------:R-:W-:Y:S02]  /*5e10*/  FSEL R13, R3, -INF , !P0 ;  /* 0xff800000030d7808 */ /* 0x000fe40004000000 */
[C---:B------:R-:W-:Y:S02]  /*5e20*/  IADD3 R2, R0.reuse, 0x10, RZ ;  /* 0x0000001000027810 */ /* 0x040fe40007ffe0ff */
[----:B------:R-:W-:Y:S02]  /*5e30*/  IADD3 R3, R0, 0x11, RZ ;  /* 0x0000001100037810 */ /* 0x000fe40007ffe0ff */
[----:B------:R-:W-:Y:S01]  /*5e40*/  FSEL R8, R183, -INF , !P3 ;  /* 0xff800000b7087808 */ /* 0x000fe20005800000 */
[----:B------:R1:W-:Y:S01]  /*5e50*/  MUFU.TANH R184, R7 ;  /* 0x0000000700b87308 */ /* 0x0003e20000002400 */
[----:B------:R-:W-:-:S02]  /*5e60*/  FSEL R12, R139, -INF , !P1 ;  /* 0xff8000008b0c7808 */ /* 0x000fc40004800000 */
[C---:B------:R-:W-:Y:S02]  /*5e70*/  ISETP.GE.AND P3, PT, R2.reuse, R235, PT ;  /* 0x000000eb0200720c */ /* 0x040fe40003f66270 */
[C---:B------:R-:W-:Y:S02]  /*5e80*/  ISETP.GE.AND P1, PT, R2.reuse, R234, PT ;  /* 0x000000ea0200720c */ /* 0x040fe40003f26270 */
[C---:B------:R-:W-:Y:S01]  /*5e90*/  ISETP.GE.AND P0, PT, R2.reuse, R233, PT ;  /* 0x000000e90200720c */ /* 0x040fe20003f06270 */
[----:B------:R-:W2:Y:S01]  /*5ea0*/  MUFU.TANH R30, R30 ;  /* 0x0000001e001e7308 */ /* 0x000ea20000002400 */
[----:B---3--:R-:W-:Y:S02]  /*5eb0*/  FSEL R6, R195, -INF , !P4 ;  /* 0xff800000c3067808 */ /* 0x008fe40006000000 */
[C---:B------:R-:W-:Y:S02]  /*5ec0*/  ISETP.GE.AND P4, PT, R2.reuse, R232, PT ;  /* 0x000000e80200720c */ /* 0x040fe40003f86270 */
[----:B------:R-:W-:-:S02]  /*5ed0*/  ISETP.LT.OR P3, PT, R2, R231, P3 ;  /* 0x000000e70200720c */ /* 0x000fc40001f61670 */
[C---:B------:R-:W-:Y:S01]  /*5ee0*/  ISETP.LT.OR P1, PT, R2.reuse, R230, P1 ;  /* 0x000000e60200720c */ /* 0x040fe20000f21670 */
[----:B------:R-:W3:Y:S01]  /*5ef0*/  MUFU.TANH R140, R143 ;  /* 0x0000008f008c7308 */ /* 0x000ee20000002400 */
[----:B-1----:R-:W-:Y:S02]  /*5f00*/  FSEL R7, R197, -INF , !P2 ;  /* 0xff800000c5077808 */ /* 0x002fe40005000000 */
[C---:B------:R-:W-:Y:S02]  /*5f10*/  ISETP.GE.AND P2, PT, R3.reuse, R235, PT ;  /* 0x000000eb0300720c */ /* 0x040fe40003f46270 */
[C---:B------:R-:W-:Y:S02]  /*5f20*/  ISETP.LT.OR P0, PT, R2.reuse, R229, P0 ;  /* 0x000000e50200720c */ /* 0x040fe40000701670 */
[----:B------:R-:W-:Y:S01]  /*5f30*/  ISETP.LT.OR P4, PT, R2, R228, P4 ;  /* 0x000000e40200720c */ /* 0x000fe20002781670 */
[----:B------:R-:W1:Y:S01]  /*5f40*/  MUFU.TANH R5, R5 ;  /* 0x0000000500057308 */ /* 0x000e620000002400 */
[----:B------:R-:W-:-:S02]  /*5f50*/  ISETP.LT.OR P2, PT, R3, R231, P2 ;  /* 0x000000e70300720c */ /* 0x000fc40001741670 */
[----:B------:R-:W-:Y:S02]  /*5f60*/  IADD3 R2, R0, 0x18, RZ ;  /* 0x0000001800027810 */ /* 0x000fe40007ffe0ff */
[----:B------:R-:W-:Y:S02]  /*5f70*/  FSEL R11, R180, -INF , !P6 ;  /* 0xff800000b40b7808 */ /* 0x000fe40007000000 */
[----:B----4-:R-:W-:Y:S01]  /*5f80*/  FSEL R10, R132, -INF , !P5 ;  /* 0xff800000840a7808 */ /* 0x010fe20006800000 */
[----:B------:R-:W4:Y:S01]  /*5f90*/  MUFU.TANH R28, R28 ;  /* 0x0000001c001c7308 */ /* 0x000f220000002400 */
[----:B--2---:R-:W-:Y:S02]  /*5fa0*/  FSEL R138, R138, -INF , !P3 ;  /* 0xff8000008a8a7808 */ /* 0x004fe40005800000 */
[----:B------:R-:W-:Y:S02]  /*5fb0*/  FSEL R142, R142, -INF , !P1 ;  /* 0xff8000008e8e7808 */ /* 0x000fe40004800000 */
[----:B------:R-:W-:-:S02]  /*5fc0*/  FSEL R177, R32, -INF , !P0 ;  /* 0xff80000020b17808 */ /* 0x000fc40004000000 */
[----:B-----5:R-:W-:Y:S01]  /*5fd0*/  FSEL R179, R4, -INF , !P4 ;  /* 0xff80000004b37808 */ /* 0x020fe20006000000 */
[----:B------:R-:W-:Y:S01]  /*5fe0*/  MUFU.TANH R29, R29 ;  /* 0x0000001d001d7308 */ /* 0x000fe20000002400 */
[----:B------:R-:W-:Y:S02]  /*5ff0*/  FSEL R133, R133, -INF , !P2 ;  /* 0xff80000085857808 */ /* 0x000fe40005000000 */
[C---:B------:R-:W-:Y:S02]  /*6000*/  ISETP.GE.AND P6, PT, R3.reuse, R234, PT ;  /* 0x000000ea0300720c */ /* 0x040fe40003fc6270 */
[C---:B------:R-:W-:Y:S02]  /*6010*/  ISETP.GE.AND P5, PT, R3.reuse, R233, PT ;  /* 0x000000e90300720c */ /* 0x040fe40003fa6270 */
[----:B------:R-:W-:Y:S01]  /*6020*/  ISETP.GE.AND P3, PT, R3, R232, PT ;  /* 0x000000e80300720c */ /* 0x000fe20003f66270 */
[----:B------:R-:W-:Y:S01]  /*6030*/  MUFU.TANH R31, R31 ;  /* 0x0000001f001f7308 */ /* 0x000fe20000002400 */
[----:B------:R-:W-:-:S02]  /*6040*/  ISETP.GE.AND P1, PT, R2, R235, PT ;  /* 0x000000eb0200720c */ /* 0x000fc40003f26270 */
[C---:B------:R-:W-:Y:S02]  /*6050*/  ISETP.GE.AND P0, PT, R2.reuse, R234, PT ;  /* 0x000000ea0200720c */ /* 0x040fe40003f06270 */
[C---:B------:R-:W-:Y:S02]  /*6060*/  ISETP.GE.AND P4, PT, R2.reuse, R233, PT ;  /* 0x000000e90200720c */ /* 0x040fe40003f86270 */
[C---:B------:R-:W-:Y:S01]  /*6070*/  ISETP.GE.AND P2, PT, R2.reuse, R232, PT ;  /* 0x000000e80200720c */ /* 0x040fe20003f46270 */
[----:B------:R-:W2:Y:S01]  /*6080*/  MUFU.TANH R143, R16 ;  /* 0x00000010008f7308 */ /* 0x000ea20000002400 */
[C---:B------:R-:W-:Y:S02]  /*6090*/  ISETP.LT.OR P6, PT, R3.reuse, R230, P6 ;  /* 0x000000e60300720c */ /* 0x040fe400037c1670 */
[C---:B------:R-:W-:Y:S02]  /*60a0*/  ISETP.LT.OR P5, PT, R3.reuse, R229, P5 ;  /* 0x000000e50300720c */ /* 0x040fe40002fa1670 */
[----:B------:R-:W-:Y:S01]  /*60b0*/  ISETP.LT.OR P3, PT, R3, R228, P3 ;  /* 0x000000e40300720c */ /* 0x000fe20001f61670 */
[----:B------:R-:W-:Y:S01]  /*60c0*/  FMUL.FTZ R3, R19, c[0x0][0x2ec] ;  /* 0x0000bb0013037a20 */ /* 0x000fe20000410000 */
[C---:B------:R-:W-:Y:S01]  /*60d0*/  ISETP.LT.OR P1, PT, R2.reuse, R231, P1 ;  /* 0x000000e70200720c */ /* 0x040fe20000f21670 */
[----:B------:R-:W-:Y:S01]  /*60e0*/  MUFU.TANH R17, R17 ;  /* 0x0000001100117308 */ /* 0x000fe20000002400 */
[----:B------:R-:W-:-:S02]  /*60f0*/  ISETP.LT.OR P0, PT, R2, R230, P0 ;  /* 0x000000e60200720c */ /* 0x000fc40000701670 */
[C---:B------:R-:W-:Y:S02]  /*6100*/  ISETP.LT.OR P4, PT, R2.reuse, R229, P4 ;  /* 0x000000e50200720c */ /* 0x040fe40002781670 */
[----:B------:R-:W-:Y:S01]  /*6110*/  ISETP.LT.OR P2, PT, R2, R228, P2 ;  /* 0x000000e40200720c */ /* 0x000fe20001741670 */
[----:B------:R-:W-:Y:S01]  /*6120*/  FMUL.FTZ R2, R18, c[0x0][0x2ec] ;  /* 0x0000bb0012027a20 */ /* 0x000fe20000410000 */
[----:B------:R-:W-:Y:S01]  /*6130*/  FSEL R139, R30, -INF , !P0 ;  /* 0xff8000001e8b7808 */ /* 0x000fe20004000000 */
[----:B------:R-:W-:Y:S01]  /*6140*/  MUFU.TANH R3, R3 ;  /* 0x0000000300037308 */ /* 0x000fe20000002400 */
[----:B------:R-:W-:Y:S02]  /*6150*/  PLOP3.LUT P0, PT, PT, PT, UP0, 0x80, 0x0 ;  /* 0x000000000000781c */ /* 0x000fe40003f0f008 */
[----:B------:R-:W-:Y:S02]  /*6160*/  IADD3 R0, R0, 0x19, RZ ;  /* 0x0000001900007810 */ /* 0x000fe40007ffe0ff */
[----:B---3--:R-:W-:-:S02]  /*6170*/  FSEL R140, R140, -INF , !P6 ;  /* 0xff8000008c8c7808 */ /* 0x008fc40007000000 */
[----:B-1----:R-:W-:Y:S01]  /*6180*/  FSEL R176, R5, -INF , !P5 ;  /* 0xff80000005b07808 */ /* 0x002fe20006800000 */
[----:B------:R-:W1:Y:S01]  /*6190*/  MUFU.TANH R2, R2 ;  /* 0x0000000200027308 */ /* 0x000e620000002400 */
[----:B------:R-:W-:Y:S02]  /*61a0*/  FSEL R184, R184, -INF , !P3 ;  /* 0xff800000b8b87808 */ /* 0x000fe40005800000 */
[----:B----4-:R-:W-:Y:S01]  /*61b0*/  FSEL R19, R28, -INF , !P1 ;  /* 0xff8000001c137808 */ /* 0x010fe20004800000 */
[----:B------:R-:W-:Y:S01]  /*61c0*/  BAR.SYNC.DEFER_BLOCKING 0x0 ;  /* 0x0000000000007b1d */ /* 0x000fe20000010000 */
        /* <DEDUP_REMOVED lines=8> */
[----:B--2---:R-:W-:-:S02]  /*6250*/  FSEL R143, R143, -INF , !P4 ;  /* 0xff8000008f8f7808 */ /* 0x004fc40006000000 */
[----:B-1----:R-:W-:Y:S02]  /*6260*/  FSEL R186, R2, -INF , !P2 ;  /* 0xff80000002ba7808 */ /* 0x002fe40005000000 */
[----:B------:R-:W-:Y:S02]  /*6270*/  FSEL R132, R29, -INF , !P6 ;  /* 0xff8000001d847808 */ /* 0x000fe40007000000 */
[----:B------:R-:W-:Y:S02]  /*6280*/  FSEL R141, R31, -INF , !P5 ;  /* 0xff8000001f8d7808 */ /* 0x000fe40006800000 */
[----:B------:R-:W-:Y:S02]  /*6290*/  FSEL R178, R17, -INF , !P3 ;  /* 0xff80000011b27808 */ /* 0x000fe40005800000 */
[----:B------:R-:W-:Y:S01]  /*62a0*/  FSEL R185, R3, -INF , !P1 ;  /* 0xff80000003b97808 */ /* 0x000fe20004800000 */
        /* <DEDUP_REMOVED lines=27> */
.L_x_1908:
        /* <DEDUP_REMOVED lines=33> */
[----:B------:R-:W2:Y:S01]  /*6670*/  SHFL.BFLY PT, R18, R5, 0x2, 0x1f ;  /* 0x0c401f0005127f89 */ /* 0x000ea200000e0000 */
        /* <DEDUP_REMOVED lines=8> */
[----:B------:R-:W-:Y:S02]  /*6700*/  FMNMX.FTZ R4, R185, R0, !PT ;  /* 0x00000000b9047209 */ /* 0x000fe40007810000 */
[----:B--2---:R-:W-:Y:S01]  /*6710*/  FMNMX.FTZ R0, R5, R18, !PT ;  /* 0x0000001205007209 */ /* 0x004fe20007810000 */
[--C-:B------:R-:W-:Y:S02]  /*6720*/  FFMA.FTZ R9, R9, c[0x0][0x23c], -R3.reuse ;  /* 0x00008f0009097a23 */ /* 0x100fe40000010803 */
[----:B------:R-:W2:Y:S01]  /*6730*/  SHFL.BFLY PT, R16, R4, 0x2, 0x1f ;  /* 0x0c401f0004107f89 */ /* 0x000ea200000e0000 */
[--C-:B------:R-:W-:Y:S01]  /*6740*/  FFMA.FTZ R6, R6, c[0x0][0x23c], -R3.reuse ;  /* 0x00008f0006067a23 */ /* 0x100fe20000010803 */
[----:B------:R3:W-:Y:S01]  /*6750*/  MUFU.EX2 R182, R9 ;  /* 0x0000000900b67308 */ /* 0x0007e20000000800 */
[----:B------:R-:W-:-:S02]  /*6760*/  FFMA.FTZ R22, R22, c[0x0][0x23c], -R3 ;  /* 0x00008f0016167a23 */ /* 0x000fc40000010803 */
[----:B------:R-:W-:Y:S01]  /*6770*/  FFMA.FTZ R24, R24, c[0x0][0x23c], -R3 ;  /* 0x00008f0018187a23 */ /* 0x000fe20000010803 */
[----:B-1----:R-:W-:-:S04]  /*6780*/  FMNMX.FTZ R206, R2, R17, !PT ;  /* 0x0000001102ce7209 */ /* 0x002fc80007810000 */
[----:B------:R1:W-:Y:S01]  /*6790*/  MUFU.EX2 R32, R6 ;  /* 0x0000000600207308 */ /* 0x0003e20000000800 */
[C---:B------:R-:W-:Y:S01]  /*67a0*/  FSETP.NEU.FTZ.AND P3, PT, R206.reuse, -INF , PT ;  /* 0xff800000ce00780b */ /* 0x040fe20003f7d000 */
[----:B------:R-:W-:Y:S01]  /*67b0*/  FMUL.FTZ R2, R206, c[0x0][0x23c] ;  /* 0x00008f00ce027a20 */ /* 0x000fe20000410000 */
[----:B---3--:R-:W3:Y:S04]  /*67c0*/  SHFL.BFLY PT, R9, R0, 0x1, 0x1f ;  /* 0x0c201f0000097f89 */ /* 0x008ee800000e0000 */
[----:B------:R-:W-:Y:S01]  /*67d0*/  FSEL R2, R2, RZ, P3 ;  /* 0x000000ff02027208 */ /* 0x000fe20001800000 */
[----:B------:R-:W-:Y:S01]  /*67e0*/  MUFU.EX2 R188, R24 ;  /* 0x0000001800bc7308 */ /* 0x000fe20000000800 */
[----:B--2---:R-:W-:-:S03]  /*67f0*/  FMNMX.FTZ R4, R4, R16, !PT ;  /* 0x0000001004047209 */ /* 0x004fc60007810000 */
[--C-:B------:R-:W-:Y:S02]  /*6800*/  FFMA.FTZ R7, R7, c[0x0][0x23c], -R2.reuse ;  /* 0x00008f0007077a23 */ /* 0x100fe40000010802 */
[--C-:B------:R-:W-:Y:S02]  /*6810*/  FFMA.FTZ R14, R14, c[0x0][0x23c], -R2.reuse ;  /* 0x00008f000e0e7a23 */ /* 0x100fe40000010802 */
[----:B------:R-:W-:Y:S01]  /*6820*/  MUFU.EX2 R22, R22 ;  /* 0x0000001600167308 */ /* 0x000fe20000000800 */
[----:B------:R-:W2:Y:S01]  /*6830*/  SHFL.BFLY PT, R5, R4, 0x1, 0x1f ;  /* 0x0c201f0004057f89 */ /* 0x000ea200000e0000 */
[--C-:B------:R-:W-:Y:S02]  /*6840*/  FFMA.FTZ R25, R25, c[0x0][0x23c], -R2.reuse ;  /* 0x00008f0019197a23 */ /* 0x100fe40000010802 */
[----:B------:R-:W-:-:S04]  /*6850*/  FFMA.FTZ R8, R8, c[0x0][0x23c], -R2 ;  /* 0x00008f0008087a23 */ /* 0x000fc80000010802 */
[----:B------:R-:W-:Y:S01]  /*6860*/  MUFU.EX2 R28, R7 ;  /* 0x00000007001c7308 */ /* 0x000fe20000000800 */
[----:B---3--:R-:W-:-:S07]  /*6870*/  FMNMX.FTZ R205, R0, R9, !PT ;  /* 0x0000000900cd7209 */ /* 0x008fce0007810000 */
[----:B------:R-:W-:Y:S01]  /*6880*/  MUFU.EX2 R183, R14 ;  /* 0x0000000e00b77308 */ /* 0x000fe20000000800 */
[C---:B------:R-:W-:Y:S01]  /*6890*/  FSETP.NEU.FTZ.AND P2, PT, R205.reuse, -INF , PT ;  /* 0xff800000cd00780b */ /* 0x040fe20003f5d000 */
[----:B------:R-:W-:-:S03]  /*68a0*/  FMUL.FTZ R0, R205, c[0x0][0x23c] ;  /* 0x00008f00cd007a20 */ /* 0x000fc60000410000 */
[----:B-1----:R-:W-:Y:S02]  /*68b0*/  FSEL R6, R205, RZ, P2 ;  /* 0x000000ffcd067208 */ /* 0x002fe40001000000 */
[----:B------:R-:W-:Y:S01]  /*68c0*/  FSEL R0, R0, RZ, P2 ;  /* 0x000000ff00007208 */ /* 0x000fe20001000000 */
[----:B------:R-:W1:Y:S01]  /*68d0*/  MUFU.EX2 R187, R25 ;  /* 0x0000001900bb7308 */ /* 0x000e620000000800 */
[----:B--2---:R-:W-:-:S03]  /*68e0*/  FMNMX.FTZ R204, R4, R5, !PT ;  /* 0x0000000504cc7209 */ /* 0x004fc60007810000 */
[--C-:B------:R-:W-:Y:S01]  /*68f0*/  FFMA.FTZ R11, R11, c[0x0][0x23c], -R0.reuse ;  /* 0x00008f000b0b7a23 */ /* 0x100fe20000010800 */
[C---:B------:R-:W-:Y:S01]  /*6900*/  FSETP.NEU.FTZ.AND P1, PT, R204.reuse, -INF , PT ;  /* 0xff800000cc00780b */ /* 0x040fe20003f3d000 */
[----:B------:R-:W-:Y:S02]  /*6910*/  FMUL.FTZ R4, R204, c[0x0][0x23c] ;  /* 0x00008f00cc047a20 */ /* 0x000fe40000410000 */
[--C-:B------:R-:W-:Y:S01]  /*6920*/  FFMA.FTZ R12, R12, c[0x0][0x23c], -R0.reuse ;  /* 0x00008f000c0c7a23 */ /* 0x100fe20000010800 */
[----:B------:R-:W-:Y:S01]  /*6930*/  MUFU.EX2 R29, R11 ;  /* 0x0000000b001d7308 */ /* 0x000fe20000000800 */
[--C-:B------:R-:W-:Y:S02]  /*6940*/  FFMA.FTZ R15, R15, c[0x0][0x23c], -R0.reuse ;  /* 0x00008f000f0f7a23 */ /* 0x100fe40000010800 */
[----:B------:R-:W-:Y:S01]  /*6950*/  FFMA.FTZ R26, R26, c[0x0][0x23c], -R0 ;  /* 0x00008f001a1a7a23 */ /* 0x000fe20000010800 */
[----:B-1----:R-:W-:-:S04]  /*6960*/  F2FP.PACK_AB R9, R187, R183 ;  /* 0x000000b7bb09723e */ /* 0x002fc800000000ff */
[----:B------:R1:W-:Y:S08]  /*6970*/  MUFU.EX2 R181, R12 ;  /* 0x0000000c00b57308 */ /* 0x0003f00000000800 */
[----:B------:R2:W-:Y:S01]  /*6980*/  MUFU.EX2 R189, R15 ;  /* 0x0000000f00bd7308 */ /* 0x0005e20000000800 */
[----:B-1----:R-:W-:-:S07]  /*6990*/  FSEL R12, R4, RZ, P1 ;  /* 0x000000ff040c7208 */ /* 0x002fce0000800000 */
[----:B------:R1:W3:Y:S01]  /*69a0*/  MUFU.EX2 R18, R8 ;  /* 0x0000000800127308 */ /* 0x0002e20000000800 */
[----:B------:R-:W-:Y:S01]  /*69b0*/  FSEL R4, R207, RZ, P4 ;  /* 0x000000ffcf047208 */ /* 0x000fe20002000000 */
[----:B------:R-:W-:-:S04]  /*69c0*/  FFMA.FTZ R23, R23, c[0x0][0x23c], -R12 ;  /* 0x00008f0017177a23 */ /* 0x000fc8000001080c */
[----:B------:R-:W-:Y:S01]  /*69d0*/  FADD.FTZ R5, R136, -R4 ;  /* 0x8000000488057221 */ /* 0x000fe20000010000 */
[----:B------:R-:W-:Y:S01]  /*69e0*/  FSEL R4, R206, RZ, P3 ;  /* 0x000000ffce047208 */ /* 0x000fe20001800000 */
[----:B------:R4:W-:Y:S01]  /*69f0*/  MUFU.EX2 R247, R23 ;  /* 0x0000001700f77308 */ /* 0x0009e20000000800 */
[----:B------:R-:W-:Y:S01]  /*6a00*/  MOV R136, R28 ;  /* 0x0000001c00887202 */ /* 0x000fe20000000f00 */
[----:B------:R-:W-:Y:S02]  /*6a10*/  FMUL.FTZ R5, R5, c[0x0][0x23c] ;  /* 0x00008f0005057a20 */ /* 0x000fe40000410000 */
[----:B------:R-:W-:Y:S02]  /*6a20*/  FADD.FTZ R4, R135, -R4 ;  /* 0x8000000487047221 */ /* 0x000fe40000010000 */
[--C-:B------:R-:W-:Y:S02]  /*6a30*/  FFMA.FTZ R13, R13, c[0x0][0x23c], -R12.reuse ;  /* 0x00008f000d0d7a23 */ /* 0x100fe4000001080c */
[----:B--2---:R-:W-:Y:S01]  /*6a40*/  FMUL.FTZ R15, R4, c[0x0][0x23c] ;  /* 0x00008f00040f7a20 */ /* 0x004fe20000410000 */
[----:B------:R-:W-:Y:S01]  /*6a50*/  FSEL R4, R204, RZ, P1 ;  /* 0x000000ffcc047208 */ /* 0x000fe20000800000 */
[----:B------:R2:W5:Y:S01]  /*6a60*/  MUFU.EX2 R16, R5 ;  /* 0x0000000500107308 */ /* 0x0005620000000800 */
[--C-:B------:R-:W-:Y:S01]  /*6a70*/  FFMA.FTZ R27, R27, c[0x0][0x23c], -R12.reuse ;  /* 0x00008f001b1b7a23 */ /* 0x100fe2000001080c */
[----:B-1----:R-:W-:Y:S01]  /*6a80*/  F2FP.PACK_AB R8, R188, R182 ;  /* 0x000000b6bc08723e */ /* 0x002fe200000000ff */
[----:B------:R-:W-:Y:S01]  /*6a90*/  FFMA.FTZ R10, R10, c[0x0][0x23c], -R12 ;  /* 0x00008f000a0a7a23 */ /* 0x000fe2000001080c */
[----:B---3--:R-:W-:Y:S01]  /*6aa0*/  F2FP.PACK_AB R11, R136, R18 ;  /* 0x00000012880b723e */ /* 0x008fe200000000ff */
[----:B------:R-:W-:Y:S01]  /*6ab0*/  FADD.FTZ R4, R137, -R4 ;  /* 0x8000000489047221 */ /* 0x000fe20000010000 */
[----:B----4-:R-:W-:-:S02]  /*6ac0*/  MOV R23, R29 ;  /* 0x0000001d00177202 */ /* 0x010fc40000000f00 */
[----:B------:R-:W1:Y:S01]  /*6ad0*/  LDSM.16.MT88.4 R28, [R213+0xa000] ;  /* 0x00a00000d51c783b */ /* 0x000e620000004200 */
[----:B------:R-:W-:Y:S01]  /*6ae0*/  FMUL.FTZ R4, R4, c[0x0][0x23c] ;  /* 0x00008f0004047a20 */ /* 0x000fe20000410000 */
[----:B------:R-:W-:Y:S01]  /*6af0*/  MUFU.EX2 R190, R13 ;  /* 0x0000000d00be7308 */ /* 0x000fe20000000800 */
[----:B------:R-:W-:Y:S02]  /*6b00*/  MOV R137, R32 ;  /* 0x0000002000897202 */ /* 0x000fe40000000f00 */
[----:B------:R-:W-:Y:S01]  /*6b10*/  LDSM.16.MT88.4 R32, [R218+0xa000] ;  /* 0x00a00000da20783b */ /* 0x000fe20000004200 */
[----:B--2---:R-:W-:Y:S01]  /*6b20*/  FADD.FTZ R5, R134, -R6 ;  /* 0x8000000686057221 */ /* 0x004fe20000010000 */
[----:B------:R-:W-:-:S03]  /*6b30*/  F2FP.PACK_AB R6, R23, R181 ;  /* 0x000000b51706723e */ /* 0x000fc600000000ff */
[----:B------:R-:W-:Y:S01]  /*6b40*/  MUFU.EX2 R17, R26 ;  /* 0x0000001a00117308 */ /* 0x000fe20000000800 */
[-C--:B-----5:R-:W-:Y:S02]  /*6b50*/  FMUL.FTZ R144, R144, R16.reuse ;  /* 0x0000001090907220 */ /* 0x0a0fe40000410000 */
[----:B------:R-:W-:Y:S02]  /*6b60*/  FMUL.FTZ R5, R5, c[0x0][0x23c] ;  /* 0x00008f0005057a20 */ /* 0x000fe40000410000 */
[-C--:B------:R-:W-:Y:S02]  /*6b70*/  FMUL.FTZ R145, R145, R16.reuse ;  /* 0x0000001091917220 */ /* 0x080fe40000410000 */
[-C--:B------:R-:W-:Y:S01]  /*6b80*/  FMUL.FTZ R156, R156, R16.reuse ;  /* 0x000000109c9c7220 */ /* 0x080fe20000410000 */
[----:B------:R2:W-:Y:S01]  /*6b90*/  MUFU.EX2 R252, R27 ;  /* 0x0000001b00fc7308 */ /* 0x0005e20000000800 */
[-C--:B------:R-:W-:Y:S02]  /*6ba0*/  FMUL.FTZ R157, R157, R16.reuse ;  /* 0x000000109d9d7220 */ /* 0x080fe40000410000 */
[----:B------:R-:W-:-:S02]  /*6bb0*/  FMUL.FTZ R160, R160, R16 ;  /* 0x00000010a0a07220 */ /* 0x000fc40000410000 */
[-C--:B------:R-:W-:Y:S02]  /*6bc0*/  FMUL.FTZ R161, R161, R16.reuse ;  /* 0x00000010a1a17220 */ /* 0x080fe40000410000 */
[-C--:B------:R-:W-:Y:S01]  /*6bd0*/  FMUL.FTZ R172, R172, R16.reuse ;  /* 0x00000010acac7220 */ /* 0x080fe20000410000 */
[----:B------:R3:W4:Y:S01]  /*6be0*/  MUFU.EX2 R180, R10 ;  /* 0x0000000a00b47308 */ /* 0x0007220000000800 */
[-C--:B------:R-:W-:Y:S02]  /*6bf0*/  FMUL.FTZ R173, R173, R16.reuse ;  /* 0x00000010adad7220 */ /* 0x080fe40000410000 */
[-C--:B------:R-:W-:Y:S02]  /*6c00*/  FMUL.FTZ R36, R36, R16.reuse ;  /* 0x0000001024247220 */ /* 0x080fe40000410000 */
[-C--:B------:R-:W-:Y:S02]  /*6c10*/  FMUL.FTZ R37, R37, R16.reuse ;  /* 0x0000001025257220 */ /* 0x080fe40000410000 */
[-C--:B------:R-:W-:Y:S01]  /*6c20*/  FMUL.FTZ R48, R48, R16.reuse ;  /* 0x0000001030307220 */ /* 0x080fe20000410000 */
[----:B------:R-:W5:Y:S01]  /*6c30*/  MUFU.EX2 R15, R15 ;  /* 0x0000000f000f7308 */ /* 0x000f620000000800 */
[----:B--2---:R-:W2:Y:S01]  /*6c40*/  LDSM.16.MT88.4 R24, [R215+0xa000] ;  /* 0x00a00000d718783b */ /* 0x004ea20000004200 */
[----:B------:R-:W-:-:S02]  /*6c50*/  FMUL.FTZ R49, R49, R16 ;  /* 0x0000001031317220 */ /* 0x000fc40000410000 */
[-C--:B------:R-:W-:Y:S02]  /*6c60*/  FMUL.FTZ R52, R52, R16.reuse ;  /* 0x0000001034347220 */ /* 0x080fe40000410000 */
[----:B------:R-:W-:Y:S02]  /*6c70*/  FMUL.FTZ R53, R53, R16 ;  /* 0x0000001035357220 */ /* 0x000fe40000410000 */
[----:B------:R1:W1:Y:S01]  /*6c80*/  MUFU.EX2 R14, R5 ;  /* 0x00000005000e7308 */ /* 0x0002620000000800 */
[----:B---3--:R-:W-:Y:S01]  /*6c90*/  F2FP.PACK_AB R10, R137, R22 ;  /* 0x00000016890a723e */ /* 0x008fe200000000ff */
[----:B------:R-:W-:Y:S01]  /*6ca0*/  FMUL.FTZ R64, R64, R16 ;  /* 0x0000001040407220 */ /* 0x000fe20000410000 */
[----:B----4-:R-:W-:Y:S01]  /*6cb0*/  F2FP.PACK_AB R7, R180, R190 ;  /* 0x000000beb407723e */ /* 0x010fe200000000ff */
[-C--:B------:R-:W-:Y:S02]  /*6cc0*/  FMUL.FTZ R65, R65, R16.reuse ;  /* 0x0000001041417220 */ /* 0x080fe40000410000 */
[----:B------:R-:W-:-:S02]  /*6cd0*/  FMUL.FTZ R68, R68, R16 ;  /* 0x0000001044447220 */ /* 0x000fc40000410000 */
[----:B------:R3:W4:Y:S01]  /*6ce0*/  MUFU.EX2 R13, R4 ;  /* 0x00000004000d7308 */ /* 0x0007220000000800 */
[-C--:B-----5:R-:W-:Y:S02]  /*6cf0*/  FMUL.FTZ R146, R146, R15.reuse ;  /* 0x0000000f92927220 */ /* 0x0a0fe40000410000 */
[-C--:B------:R-:W-:Y:S02]  /*6d00*/  FMUL.FTZ R147, R147, R15.reuse ;  /* 0x0000000f93937220 */ /* 0x080fe40000410000 */
[-C--:B------:R-:W-:Y:S02]  /*6d10*/  FMUL.FTZ R158, R158, R15.reuse ;  /* 0x0000000f9e9e7220 */ /* 0x080fe40000410000 */
[----:B------:R-:W-:Y:S01]  /*6d20*/  FMUL.FTZ R159, R159, R15 ;  /* 0x0000000f9f9f7220 */ /* 0x000fe20000410000 */
[----:B-1----:R-:W-:Y:S01]  /*6d30*/  F2FP.PACK_AB R5, R252, R247 ;  /* 0x000000f7fc05723e */ /* 0x002fe200000000ff */
[-C--:B------:R-:W-:Y:S01]  /*6d40*/  FMUL.FTZ R148, R148, R14.reuse ;  /* 0x0000000e94947220 */ /* 0x080fe20000410000 */
[----:B------:R-:W-:Y:S01]  /*6d50*/  HMMA.16816.F32 R144, R8, R28, R144 ;  /* 0x0000001c0890723c */ /* 0x000fe20000001890 */
[----:B------:R-:W-:-:S02]  /*6d60*/  FMUL.FTZ R149, R149, R14 ;  /* 0x0000000e95957220 */ /* 0x000fc40000410000 */
[-C--:B------:R-:W-:Y:S02]  /*6d70*/  FMUL.FTZ R152, R152, R14.reuse ;  /* 0x0000000e98987220 */ /* 0x080fe40000410000 */
[----:B------:R-:W-:Y:S01]  /*6d80*/  FMUL.FTZ R153, R153, R14 ;  /* 0x0000000e99997220 */ /* 0x000fe20000410000 */
[----:B---3--:R-:W-:Y:S01]  /*6d90*/  F2FP.PACK_AB R4, R17, R189 ;  /* 0x000000bd1104723e */ /* 0x008fe200000000ff */
[-C--:B----4-:R-:W-:Y:S01]  /*6da0*/  FMUL.FTZ R150, R150, R13.reuse ;  /* 0x0000000d96967220 */ /* 0x090fe20000410000 */
        /* <DEDUP_REMOVED lines=20> */
[-C--:B--2---:R-:W-:Y:S01]  /*6ef0*/  HMMA.16816.F32 R160, R8, R24.reuse, R160 ;  /* 0x0000001808a0723c */ /* 0x084fe200000018a0 */
        /* <DEDUP_REMOVED lines=20> */
[C---:B------:R-:W-:Y:S01]  /*7040*/  HMMA.16816.F32 R236, R4.reuse, R32, R40 ;  /* 0x0000002004ec723c */ /* 0x040fe20000001828 */
[----:B------:R-:W-:Y:S01]  /*7050*/  LDSM.16.MT88.4 R40, [R217+0xb000] ;  /* 0x00b00000d928783b */ /* 0x000fe20000004200 */
[----:B------:R-:W-:Y:S01]  /*7060*/  FMUL.FTZ R61, R61, R14 ;  /* 0x0000000e3d3d7220 */ /* 0x000fe20000410000 */
[----:B------:R-:W-:Y:S01]  /*7070*/  MOV R173, R190 ;  /* 0x000000be00ad7202 */ /* 0x000fe20000000f00 */
[----:B------:R-:W-:Y:S01]  /*7080*/  FMUL.FTZ R72, R72, R14 ;  /* 0x0000000e48487220 */ /* 0x000fe20000410000 */
        /* <DEDUP_REMOVED lines=57> */
[----:B------:R-:W-:Y:S02]  /*7420*/  FMUL.FTZ R69, R69, R16 ;  /* 0x0000001045457220 */ /* 0x000fe40000410000 */
[-C--:B------:R-:W-:Y:S02]  /*7430*/  FMUL.FTZ R70, R70, R15.reuse ;  /* 0x0000000f46467220 */ /* 0x080fe40000410000 */
[----:B------:R-:W-:Y:S02]  /*7440*/  FMUL.FTZ R71, R71, R15 ;  /* 0x0000000f47477220 */ /* 0x000fe40000410000 */
[----:B------:R-:W-:Y:S01]  /*7450*/  FFMA.FTZ R4, R138, c[0x0][0x23c], -R3 ;  /* 0x00008f008a047a23 */ /* 0x000fe20000010803 */
[----:B------:R-:W-:Y:S01]  /*7460*/  MOV R6, R22 ;  /* 0x0000001600067202 */ /* 0x000fe20000000f00 */
[-C--:B------:R-:W-:Y:S01]  /*7470*/  FMUL.FTZ R80, R80, R16.reuse ;  /* 0x0000001050507220 */ /* 0x080fe20000410000 */
[----:B------:R-:W-:Y:S01]  /*7480*/  MOV R7, R157 ;  /* 0x0000009d00077202 */ /* 0x000fe20000000f00 */
[----:B------:R1:W-:Y:S01]  /*7490*/  MUFU.EX2 R244, R4 ;  /* 0x0000000400f47308 */ /* 0x0003e20000000800 */
[----:B------:R-:W-:Y:S01]  /*74a0*/  FMUL.FTZ R81, R81, R16 ;  /* 0x0000001051517220 */ /* 0x000fe20000410000 */
        /* <DEDUP_REMOVED lines=12> */
[----:B------:R-:W2:Y:S01]  /*7570*/  LDSM.16.MT88.4 R156, [R213+0xa800] ;  /* 0x00a80000d59c783b */ /* 0x000ea20000004200 */
[----:B------:R-:W-:-:S02]  /*7580*/  FMUL.FTZ R96, R96, R16 ;  /* 0x0000001060607220 */ /* 0x000fc40000410000 */
[----:B-1----:R-:W-:Y:S01]  /*7590*/  FFMA.FTZ R4, R133, c[0x0][0x23c], -R3 ;  /* 0x00008f0085047a23 */ /* 0x002fe20000010803 */
[C---:B------:R-:W-:Y:S01]  /*75a0*/  HMMA.16816.F32 R52, R8.reuse, R28, R52 ;  /* 0x0000001c0834723c */ /* 0x040fe20000001834 */
[-C--:B------:R-:W-:Y:S01]  /*75b0*/  FMUL.FTZ R97, R97, R16.reuse ;  /* 0x0000001061617220 */ /* 0x080fe20000410000 */
[----:B------:R-:W1:Y:S01]  /*75c0*/  LDSM.16.MT88.4 R48, [R218+0xa800] ;  /* 0x00a80000da30783b */ /* 0x000e620000004200 */
[----:B------:R3:W4:Y:S01]  /*75d0*/  MUFU.EX2 R245, R4 ;  /* 0x0000000400f57308 */ /* 0x0007220000000800 */
[-C--:B------:R-:W-:Y:S02]  /*75e0*/  FMUL.FTZ R98, R98, R15.reuse ;  /* 0x0000000f62627220 */ /* 0x080fe40000410000 */
[-C--:B------:R-:W-:Y:S02]  /*75f0*/  FMUL.FTZ R99, R99, R15.reuse ;  /* 0x0000000f63637220 */ /* 0x080fe40000410000 */
[-C--:B------:R-:W-:Y:S01]  /*7600*/  FMUL.FTZ R100, R100, R16.reuse ;  /* 0x0000001064647220 */ /* 0x080fe20000410000 */
[----:B------:R-:W-:Y:S01]  /*7610*/  HMMA.16816.F32 R180, R8, R30, R64 ;  /* 0x0000001e08b4723c */ /* 0x000fe20000001840 */
[----:B------:R-:W-:Y:S01]  /*7620*/  FMUL.FTZ R101, R101, R16 ;  /* 0x0000001065657220 */ /* 0x000fe20000410000 */
[----:B------:R-:W5:Y:S01]  /*7630*/  LDSM.16.MT88.4 R64, [R217+0xa800] ;  /* 0x00a80000d940783b */ /* 0x000f620000004200 */
[----:B------:R-:W-:-:S02]  /*7640*/  FMUL.FTZ R102, R102, R15 ;  /* 0x0000000f66667220 */ /* 0x000fc40000410000 */
[-C--:B------:R-:W-:Y:S02]  /*7650*/  FMUL.FTZ R103, R103, R15.reuse ;  /* 0x0000000f67677220 */ /* 0x080fe40000410000 */
[-C--:B------:R-:W-:Y:S01]  /*7660*/  FMUL.FTZ R112, R112, R16.reuse ;  /* 0x0000001070707220 */ /* 0x080fe20000410000 */
[C---:B------:R-:W-:Y:S01]  /*7670*/  HMMA.16816.F32 R68, R8.reuse, R24, R68 ;  /* 0x000000180844723c */ /* 0x040fe20000001844 */
[-C--:B------:R-:W-:Y:S02]  /*7680*/  FMUL.FTZ R113, R113, R16.reuse ;  /* 0x0000001071717220 */ /* 0x080fe40000410000 */
[--C-:B---3--:R-:W-:Y:S02]  /*7690*/  FFMA.FTZ R4, R19, c[0x0][0x23c], -R3.reuse ;  /* 0x00008f0013047a23 */ /* 0x108fe40000010803 */
[----:B------:R-:W-:Y:S02]  /*76a0*/  FFMA.FTZ R3, R132, c[0x0][0x23c], -R3 ;  /* 0x00008f0084037a23 */ /* 0x000fe40000010803 */
[-C--:B------:R-:W-:Y:S01]  /*76b0*/  FMUL.FTZ R114, R114, R15.reuse ;  /* 0x0000000f72727220 */ /* 0x080fe20000410000 */
[----:B------:R-:W-:Y:S01]  /*76c0*/  HMMA.16816.F32 R132, R8, R26, R80 ;  /* 0x0000001a0884723c */ /* 0x000fe20000001850 */
[----:B------:R3:W-:Y:S01]  /*76d0*/  MUFU.EX2 R187, R3 ;  /* 0x0000000300bb7308 */ /* 0x0007e20000000800 */
[----:B------:R-:W-:Y:S01]  /*76e0*/  FMUL.FTZ R115, R115, R15 ;  /* 0x0000000f73737220 */ /* 0x000fe20000410000 */
[----:B------:R-:W1:Y:S01]  /*76f0*/  LDSM.16.MT88.4 R80, [R213+0xb800] ;  /* 0x00b80000d550783b */ /* 0x000e620000004200 */
[----:B------:R-:W-:-:S02]  /*7700*/  FMUL.FTZ R116, R116, R16 ;  /* 0x0000001074747220 */ /* 0x000fc40000410000 */
[-C--:B------:R-:W-:Y:S02]  /*7710*/  FMUL.FTZ R117, R117, R16.reuse ;  /* 0x0000001075757220 */ /* 0x080fe40000410000 */
[-C--:B------:R-:W-:Y:S01]  /*7720*/  FMUL.FTZ R118, R118, R15.reuse ;  /* 0x0000000f76767220 */ /* 0x080fe20000410000 */
[C---:B------:R-:W-:Y:S01]  /*7730*/  HMMA.16816.F32 R84, R8.reuse, R44, R84 ;  /* 0x0000002c0854723c */ /* 0x040fe20000001854 */
[-C--:B------:R-:W-:Y:S01]  /*7740*/  FMUL.FTZ R119, R119, R15.reuse ;  /* 0x0000000f77777220 */ /* 0x080fe20000410000 */
[----:B------:R-:W-:Y:S01]  /*7750*/  MUFU.EX2 R246, R4 ;  /* 0x0000000400f67308 */ /* 0x000fe20000000800 */
[-C--:B------:R-:W-:Y:S02]  /*7760*/  FMUL.FTZ R128, R128, R16.reuse ;  /* 0x0000001080807220 */ /* 0x080fe40000410000 */
[----:B------:R-:W-:Y:S02]  /*7770*/  FMUL.FTZ R129, R129, R16 ;  /* 0x0000001081817220 */ /* 0x000fe40000410000 */
[-C--:B------:R-:W-:Y:S01]  /*7780*/  FMUL.FTZ R130, R130, R15.reuse ;  /* 0x0000000f82827220 */ /* 0x080fe20000410000 */
[----:B------:R-:W-:Y:S01]  /*7790*/  HMMA.16816.F32 R32, R8, R46, R96 ;  /* 0x0000002e0820723c */ /* 0x000fe20000001860 */
[----:B---3--:R-:W-:Y:S01]  /*77a0*/  FFMA.FTZ R3, R142, c[0x0][0x23c], -R2 ;  /* 0x00008f008e037a23 */ /* 0x008fe20000010802 */
[----:B------:R-:W3:Y:S01]  /*77b0*/  LDSM.16.MT88.4 R96, [R215+0xb800] ;  /* 0x00b80000d760783b */ /* 0x000ee20000004200 */
[----:B------:R-:W-:-:S02]  /*77c0*/  FMUL.FTZ R131, R131, R15 ;  /* 0x0000000f83837220 */ /* 0x000fc40000410000 */
[----:B------:R2:W-:Y:S03]  /*77d0*/  MUFU.EX2 R142, R3 ;  /* 0x00000003008e7308 */ /* 0x0005e60000000800 */
[C---:B------:R-:W-:Y:S08]  /*77e0*/  HMMA.16816.F32 R100, R8.reuse, R56, R100 ;  /* 0x000000380864723c */ /* 0x040ff00000001864 */
[----:B------:R-:W-:Y:S01]  /*77f0*/  HMMA.16816.F32 R28, R8, R58, R112 ;  /* 0x0000003a081c723c */ /* 0x000fe20000001870 */
[----:B------:R-:W1:Y:S01]  /*7800*/  LDSM.16.MT88.4 R112, [R218+0xb800] ;  /* 0x00b80000da70783b */ /* 0x000e620000004200 */
[----:B--2---:R-:W-:-:S06]  /*7810*/  FFMA.FTZ R3, R140, c[0x0][0x23c], -R2 ;  /* 0x00008f008c037a23 */ /* 0x004fcc0000010802 */
[C---:B------:R-:W-:Y:S01]  /*7820*/  HMMA.16816.F32 R116, R8.reuse, R40, R116 ;  /* 0x000000280874723c */ /* 0x040fe20000001874 */
[----:B------:R2:W2:Y:S07]  /*7830*/  MUFU.EX2 R140, R3 ;  /* 0x00000003008c7308 */ /* 0x0004ae0000000800 */
[----:B------:R-:W-:Y:S07]  /*7840*/  HMMA.16816.F32 R24, R8, R42, R128 ;  /* 0x0000002a0818723c */ /* 0x000fee0000001880 */
[----:B------:R-:W-:Y:S01]  /*7850*/  MOV R11, R7 ;  /* 0x00000007000b7202 */ /* 0x000fe20000000f00 */
[--C-:B--2---:R-:W-:Y:S01]  /*7860*/  FFMA.FTZ R3, R139, c[0x0][0x23c], -R2.reuse ;  /* 0x00008f008b037a23 */ /* 0x104fe20000010802 */
[----:B------:R-:W-:Y:S01]  /*7870*/  MOV R10, R124 ;  /* 0x0000007c000a7202 */ /* 0x000fe20000000f00 */
[----:B------:R-:W-:Y:S01]  /*7880*/  FFMA.FTZ R2, R141, c[0x0][0x23c], -R2 ;  /* 0x00008f008d027a23 */ /* 0x000fe20000010802 */
[----:B------:R-:W-:Y:S01]  /*7890*/  MOV R141, R172 ;  /* 0x000000ac008d7202 */ /* 0x000fe20000000f00 */
[----:B------:R2:W-:Y:S01]  /*78a0*/  MUFU.EX2 R139, R3 ;  /* 0x00000003008b7308 */ /* 0x0005e20000000800 */
[----:B----4-:R-:W-:-:S02]  /*78b0*/  F2FP.PACK_AB R128, R245, R244 ;  /* 0x000000f4f580723e */ /* 0x010fc400000000ff */
[----:B------:R-:W-:Y:S02]  /*78c0*/  F2FP.PACK_AB R129, R140, R142 ;  /* 0x0000008e8c81723e */ /* 0x000fe400000000ff */
[----:B------:R-:W-:-:S03]  /*78d0*/  F2FP.PACK_AB R130, R187, R246 ;  /* 0x000000f6bb82723e */ /* 0x000fc600000000ff */
[----:B------:R4:W1:Y:S01]  /*78e0*/  MUFU.EX2 R138, R2 ;  /* 0x00000002008a7308 */ /* 0x0008620000000800 */
[----:B--2---:R-:W-:-:S05]  /*78f0*/  MOV R3, R126 ;  /* 0x0000007e00037202 */ /* 0x004fca0000000f00 */
[----:B------:R-:W-:Y:S02]  /*7900*/  FFMA.FTZ R3, R250, R15, R3 ;  /* 0x0000000ffa037223 */ /* 0x000fe40000010003 */
[--C-:B----4-:R-:W-:Y:S01]  /*7910*/  FFMA.FTZ R2, R177, c[0x0][0x23c], -R0.reuse ;  /* 0x00008f00b1027a23 */ /* 0x110fe20000010800 */
[----:B------:R-:W-:Y:S01]  /*7920*/  MOV R177, R23 ;  /* 0x0000001700b17202 */ /* 0x000fe20000000f00 */
[----:B------:R-:W-:Y:S01]  /*7930*/  FADD.FTZ R3, R11, R3 ;  /* 0x000000030b037221 */ /* 0x000fe20000010000 */
[----:B-1----:R-:W-:Y:S01]  /*7940*/  F2FP.PACK_AB R131, R138, R139 ;  /* 0x0000008b8a83723e */ /* 0x002fe200000000ff */
[----:B------:R1:W-:Y:S06]  /*7950*/  MUFU.EX2 R23, R2 ;  /* 0x0000000200177308 */ /* 0x0003ec0000000800 */
[C---:B------:R-:W-:Y:S08]  /*7960*/  HMMA.16816.F32 R144, R128.reuse, R156, R144 ;  /* 0x0000009c8090723c */ /* 0x040ff00000001890 */
[----:B------:R-:W-:Y:S01]  /*7970*/  HMMA.16816.F32 R36, R128, R48, R36 ;  /* 0x000000308024723c */ /* 0x000fe20000001824 */
[----:B-1----:R-:W-:Y:S01]  /*7980*/  FFMA.FTZ R2, R176, c[0x0][0x23c], -R0 ;  /* 0x00008f00b0027a23 */ /* 0x002fe20000010800 */
[----:B------:R-:W-:-:S03]  /*7990*/  MOV R176, R136 ;  /* 0x0000008800b07202 */ /* 0x000fc60000000f00 */
[----:B------:R1:W2:Y:S03]  /*79a0*/  MUFU.EX2 R136, R2 ;  /* 0x0000000200887308 */ /* 0x0002a60000000800 */
[C---:B-----5:R-:W-:Y:S08]  /*79b0*/  HMMA.16816.F32 R52, R128.reuse, R64, R52 ;  /* 0x000000408034723c */ /* 0x060ff00000001834 */
[----:B------:R-:W-:Y:S01]  /*79c0*/  HMMA.16816.F32 R68, R128, R80, R68 ;  /* 0x000000508044723c */ /* 0x000fe20000001844 */
[--C-:B-1----:R-:W-:Y:S01]  /*79d0*/  FFMA.FTZ R2, R143, c[0x0][0x23c], -R0.reuse ;  /* 0x00008f008f027a23 */ /* 0x102fe20000010800 */
[----:B------:R-:W-:Y:S01]  /*79e0*/  MOV R143, R137 ;  /* 0x00000089008f7202 */ /* 0x000fe20000000f00 */
[----:B------:R-:W-:Y:S01]  /*79f0*/  FFMA.FTZ R0, R178, c[0x0][0x23c], -R0 ;  /* 0x00008f00b2007a23 */ /* 0x000fe20000010800 */
[----:B------:R-:W-:Y:S01]  /*7a00*/  MOV R178, R173 ;  /* 0x000000ad00b27202 */ /* 0x000fe20000000f00 */
[----:B------:R1:W-:Y:S01]  /*7a10*/  MUFU.EX2 R137, R2 ;  /* 0x0000000200897308 */ /* 0x0003e20000000800 */
[----:B--2---:R-:W-:-:S02]  /*7a20*/  F2FP.PACK_AB R124, R136, R23 ;  /* 0x00000017887c723e */ /* 0x004fc400000000ff */
[C---:B---3--:R-:W-:Y:S05]  /*7a30*/  HMMA.16816.F32 R84, R128.reuse, R96, R84 ;  /* 0x000000608054723c */ /* 0x048fea0000001854 */
[----:B------:R2:W3:Y:S03]  /*7a40*/  MUFU.EX2 R22, R0 ;  /* 0x0000000000167308 */ /* 0x0004e60000000800 */
[----:B------:R-:W-:Y:S01]  /*7a50*/  HMMA.16816.F32 R100, R128, R112, R100 ;  /* 0x000000708064723c */ /* 0x000fe20000001864 */
[--C-:B-1----:R-:W-:Y:S01]  /*7a60*/  FFMA.FTZ R2, R185, c[0x0][0x23c], -R12.reuse ;  /* 0x00008f00b9027a23 */ /* 0x102fe2000001080c */
[----:B------:R-:W-:Y:S01]  /*7a70*/  MOV R185, R17 ;  /* 0x0000001100b97202 */ /* 0x000fe20000000f00 */
[----:B--2---:R-:W-:Y:S01]  /*7a80*/  FFMA.FTZ R0, R179, c[0x0][0x23c], -R12 ;  /* 0x00008f00b3007a23 */ /* 0x004fe2000001080c */
[----:B------:R-:W-:-:S02]  /*7a90*/  MOV R179, R174 ;  /* 0x000000ae00b37202 */ /* 0x000fc40000000f00 */
[----:B------:R-:W1:Y:S01]  /*7aa0*/  LDSM.16.MT88.4 R172, [R215+0xa800] ;  /* 0x00a80000d7ac783b */ /* 0x000e620000004200 */
[----:B------:R2:W-:Y:S01]  /*7ab0*/  MUFU.EX2 R19, R0 ;  /* 0x0000000000137308 */ /* 0x0005e20000000800 */
[----:B---3--:R-:W-:Y:S01]  /*7ac0*/  F2FP.PACK_AB R126, R22, R137 ;  /* 0x00000089167e723e */ /* 0x008fe200000000ff */
[----:B--2---:R-:W-:Y:S01]  /*7ad0*/  FFMA.FTZ R0, R184, c[0x0][0x23c], -R12 ;  /* 0x00008f00b8007a23 */ /* 0x004fe2000001080c */
[----:B------:R-:W-:-:S05]  /*7ae0*/  MOV R184, R18 ;  /* 0x0000001200b87202 */ /* 0x000fca0000000f00 */
        /* <DEDUP_REMOVED lines=9> */
[----:B-1----:R-:W-:Y:S01]  /*7b80*/  HMMA.16816.F32 R160, R128, R172, R160 ;  /* 0x000000ac80a0723c */ /* 0x002fe200000018a0 */
[----:B------:R-:W-:-:S04]  /*7b90*/  FADD.FTZ R3, R139, R3 ;  /* 0x000000038b037221 */ /* 0x000fc80000010000 */
[----:B------:R-:W-:Y:S01]  /*7ba0*/  FADD.FTZ R250, R138, R3 ;  /* 0x000000038afa7221 */ /* 0x000fe20000010000 */
[----:B------:R1:W5:Y:S01]  /*7bb0*/  MUFU.EX2 R17, R0 ;  /* 0x0000000000117308 */ /* 0x0003620000000800 */
[----:B--2---:R-:W-:-:S05]  /*7bc0*/  MOV R2, R127 ;  /* 0x0000007f00027202 */ /* 0x004fca0000000f00 */
[----:B------:R-:W-:Y:S01]  /*7bd0*/  FFMA.FTZ R8, R251, R16, R2 ;  /* 0x00000010fb087223 */ /* 0x000fe20000010002 */
[----:B-1----:R-:W-:Y:S02]  /*7be0*/  MOV R0, R125 ;  /* 0x0000007d00007202 */ /* 0x002fe40000000f00 */
[----:B---3--:R-:W-:Y:S02]  /*7bf0*/  F2FP.PACK_AB R125, R18, R19 ;  /* 0x00000013127d723e */ /* 0x008fe400000000ff */
[----:B-----5:R-:W-:Y:S01]  /*7c00*/  F2FP.PACK_AB R127, R12, R17 ;  /* 0x000000110c7f723e */ /* 0x020fe200000000ff */
        /* <DEDUP_REMOVED lines=57> */
[----:B------:R-:W-:Y:S01]  /*7fa0*/  MOV R0, UR4 ;  /* 0x0000000400007c02 */ /* 0x000fe20008000f00 */
[----:B------:R-:W-:Y:S02]  /*7fb0*/  ULDC.64 UR4, c[0x0][0x1a0] ;  /* 0x0000680000047ab9 */ /* 0x000fe40000000a00 */
[----:B------:R-:W-:Y:S02]  /*7fc0*/  USHF.L.U32 UR10, UR4, 0x6, URZ ;  /* 0x00000006040a7899 */ /* 0x000fe4000800063f */
[----:B------:R-:W-:Y:S02]  /*7fd0*/  USHF.L.U64.HI UR14, UR4, UR14, UR5 ;  /* 0x0000000e040e7299 */ /* 0x000fe40008010205 */
[----:B------:R-:W-:Y:S02]  /*7fe0*/  UIADD3 UR20, UR8, -0x3, URZ ;  /* 0xfffffffd08147890 */ /* 0x000fe4000fffe03f */
[----:B------:R-:W-:-:S02]  /*7ff0*/  MOV R237, UR10 ;  /* 0x0000000a00ed7c02 */ /* 0x000fc40008000f00 */
[----:B------:R-:W-:Y:S01]  /*8000*/  UISETP.GT.AND UP0, UPT, UR20, UR9, UPT ;  /* 0x000000091400728c */ /* 0x000fe2000bf04270 */
[----:B------:R-:W-:Y:S01]  /*8010*/  BAR.SYNC.DEFER_BLOCKING 0x0 ;  /* 0x0000000000007b1d */ /* 0x000fe20000010000 */
[----:B--2---:R-:W-:-:S05]  /*8020*/  MOV R2, R238 ;  /* 0x000000ee00027202 */ /* 0x004fca0000000f00 */
[----:B------:R-:W-:Y:S01]  /*8030*/  IMAD R0, R0, UR17, R2 ;  /* 0x0000001100007c24 */ /* 0x000fe2000f8e0202 */
[----:B------:R-:W-:-:S04]  /*8040*/  MOV R2, UR14 ;  /* 0x0000000e00027c02 */ /* 0x000fc80008000f00 */
        /* <DEDUP_REMOVED lines=28> */
[C---:B------:R-:W-:Y:S01]  /*8210*/  HMMA.16816.F32 R184, R12.reuse, R22, RZ ;  /* 0x000000160cb8723c */ /* 0x040fe200000018ff */
[----:B------:R-:W-:Y:S07]  /*8220*/  LDSM.16.M88.4 R20, [R221+0x8800] ;  /* 0x00880000dd14783b */ /* 0x000fee0000000200 */
[----:B------:R-:W-:Y:S08]  /*8230*/  HMMA.16816.F32 R16, R12, R18, RZ ;  /* 0x000000120c10723c */ /* 0x000ff000000018ff */
[C---:B-----5:R-:W-:Y:S08]  /*8240*/  HMMA.16816.F32 R180, R4.reuse, R32, R140 ;  /* 0x0000002004b4723c */ /* 0x060ff0000000188c */
[C---:B-1----:R-:W-:Y:S08]  /*8250*/  HMMA.16816.F32 R140, R4.reuse, R28, R132 ;  /* 0x0000001c048c723c */ /* 0x042ff00000001884 */
[C---:B------:R-:W-:Y:S08]  /*8260*/  HMMA.16816.F32 R136, R4.reuse, R34, R136 ;  /* 0x000000220488723c */ /* 0x040ff00000001888 */
[----:B------:R-:W-:Y:S01]  /*8270*/  HMMA.16816.F32 R12, R4, R30, R24 ;  /* 0x0000001e040c723c */ /* 0x000fe20000001818 */
[----:B------:R-:W1:Y:S04]  /*8280*/  LDSM.16.M88.4 R4, [R222+0x2000] ;  /* 0x00200000de04783b */ /* 0x000e680000000200 */
[----:B------:R-:W3:Y:S03]  /*8290*/  LDSM.16.M88.4 R24, [R221+0x8000] ;  /* 0x00800000dd18783b */ /* 0x000ee60000000200 */
[C---:B--2---:R-:W-:Y:S08]  /*82a0*/  HMMA.16816.F32 R188, R8.reuse, R32, R188 ;  /* 0x0000002008bc723c */ /* 0x044ff000000018bc */
[C---:B------:R-:W-:Y:S08]  /*82b0*/  HMMA.16816.F32 R132, R8.reuse, R34, R184 ;  /* 0x000000220884723c */ /* 0x040ff000000018b8 */
[C---:B------:R-:W-:Y:S08]  /*82c0*/  HMMA.16816.F32 R196, R8.reuse, R28, R176 ;  /* 0x0000001c08c4723c */ /* 0x040ff000000018b0 */
[----:B------:R-:W-:Y:S01]  /*82d0*/  HMMA.16816.F32 R32, R8, R30, R16 ;  /* 0x0000001e0820723c */ /* 0x000fe20000001810 */
[----:B------:R-:W2:Y:S04]  /*82e0*/  LDSM.16.M88.4 R8, [R222] ;  /* 0x00000000de08783b */ /* 0x000ea80000000200 */
[----:B------:R-:W-:Y:S03]  /*82f0*/  LDSM.16.M88.4 R16, [R219] ;  /* 0x00000000db10783b */ /* 0x000fe60000000200 */
[C---:B-1----:R-:W-:Y:S08]  /*8300*/  HMMA.16816.F32 R184, R4.reuse, R20, R140 ;  /* 0x0000001404b8723c */ /* 0x042ff0000000188c */
[C---:B---3--:R-:W-:Y:S08]  /*8310*/  HMMA.16816.F32 R176, R4.reuse, R24, R180 ;  /* 0x0000001804b0723c */ /* 0x048ff000000018b4 */
[C---:B------:R-:W-:Y:S08]  /*8320*/  HMMA.16816.F32 R136, R4.reuse, R26, R136 ;  /* 0x0000001a0488723c */ /* 0x040ff00000001888 */
[----:B------:R-:W-:Y:S01]  /*8330*/  HMMA.16816.F32 R28, R4, R22, R12 ;  /* 0x00000016041c723c */ /* 0x000fe2000000180c */
[----:B------:R-:W1:Y:S04]  /*8340*/  LDSM.16.M88.4 R4, [R220+0x2000] ;  /* 0x00200000dc04783b */ /* 0x000e680000000200 */
[----:B------:R-:W3:Y:S03]  /*8350*/  LDSM.16.M88.4 R12, [R219+0x800] ;  /* 0x00080000db0c783b */ /* 0x000ee60000000200 */
[C---:B--2---:R-:W-:Y:S08]  /*8360*/  HMMA.16816.F32 R192, R8.reuse, R24, R188 ;  /* 0x0000001808c0723c */ /* 0x044ff000000018bc */
[C---:B------:R-:W-:Y:S01]  /*8370*/  HMMA.16816.F32 R188, R8.reuse, R26, R132 ;  /* 0x0000001a08bc723c */ /* 0x040fe20000001884 */
[----:B------:R-:W-:Y:S07]  /*8380*/  LDSM.16.M88.4 R132, [R212+0x9000] ;  /* 0x00900000d484783b */ /* 0x000fee0000000200 */
[C---:B------:R-:W-:Y:S08]  /*8390*/  HMMA.16816.F32 R180, R8.reuse, R20, R196 ;  /* 0x0000001408b4723c */ /* 0x040ff000000018c4 */
[----:B------:R-:W-:Y:S01]  /*83a0*/  HMMA.16816.F32 R24, R8, R22, R32 ;  /* 0x000000160818723c */ /* 0x000fe20000001820 */
[----:B------:R-:W2:Y:S04]  /*83b0*/  LDSM.16.M88.4 R8, [R220] ;  /* 0x00000000dc08783b */ /* 0x000ea80000000200 */
[----:B------:R-:W-:Y:S03]  /*83c0*/  LDSM.16.M88.4 R32, [R212+0x9800] ;  /* 0x00980000d420783b */ /* 0x000fe60000000200 */
[C---:B-1----:R-:W-:Y:S08]  /*83d0*/  HMMA.16816.F32 R140, R4.reuse, R18, R136 ;  /* 0x00000012048c723c */ /* 0x042ff00000001888 */
[C---:B------:R-:W-:Y:S08]  /*83e0*/  HMMA.16816.F32 R176, R4.reuse, R16, R176 ;  /* 0x0000001004b0723c */ /* 0x040ff000000018b0 */
[C---:B---3--:R-:W-:Y:S08]  /*83f0*/  HMMA.16816.F32 R136, R4.reuse, R12, R184 ;  /* 0x0000000c0488723c */ /* 0x048ff000000018b8 */
[----:B------:R-:W-:Y:S01]  /*8400*/  HMMA.16816.F32 R20, R4, R14, R28 ;  /* 0x0000000e0414723c */ /* 0x000fe2000000181c */
[----:B------:R-:W1:Y:S04]  /*8410*/  LDSM.16.M88.4 R4, [R214+0x6000] ;  /* 0x00600000d604783b */ /* 0x000e680000000200 */
[----:B------:R-:W-:Y:S03]  /*8420*/  LDSM.16.M88.4 R28, [R224] ;  /* 0x00000000e01c783b */ /* 0x000fe60000000200 */
        /* <DEDUP_REMOVED lines=16> */
[----:B------:R-:W-:Y:S04]  /*8530*/  LDSM.16.M88.4 R32, [R221+0x9000] ;  /* 0x00900000dd20783b */ /* 0x000fe80000000200 */
[----:B------:R-:W-:Y:S03]  /*8540*/  LDSM.16.M88.4 R8, [R220+0x4000] ;  /* 0x00400000dc08783b */ /* 0x000fe60000000200 */
[C---:B-1----:R-:W-:Y:S01]  /*8550*/  HMMA.16816.F32 R196, R4.reuse, R30, R16 ;  /* 0x0000001e04c4723c */ /* 0x042fe20000001810 */
[----:B------:R-:W1:Y:S07]  /*8560*/  LDSM.16.M88.4 R16, [R222+0x4000] ;  /* 0x00400000de10783b */ /* 0x000e6e0000000200 */
[C---:B------:R-:W-:Y:S08]  /*8570*/  HMMA.16816.F32 R184, R4.reuse, R24, R184 ;  /* 0x0000001804b8723c */ /* 0x040ff000000018b8 */
[C---:B------:R-:W-:Y:S08]  /*8580*/  HMMA.16816.F32 R188, R4.reuse, R26, R180 ;  /* 0x0000001a04bc723c */ /* 0x040ff000000018b4 */
[----:B------:R-:W-:Y:S08]  /*8590*/  HMMA.16816.F32 R192, R4, R28, R140 ;  /* 0x0000001c04c0723c */ /* 0x000ff0000000188c */
[C---:B---3--:R-:W-:Y:S01]  /*85a0*/  HMMA.16816.F32 R4, R20.reuse, R24, R12 ;  /* 0x000000181404723c */ /* 0x048fe2000000180c */
[----:B------:R-:W2:Y:S07]  /*85b0*/  LDSM.16.M88.4 R12, [R222+0x6000] ;  /* 0x00600000de0c783b */ /* 0x000eae0000000200 */
[C---:B------:R-:W-:Y:S01]  /*85c0*/  HMMA.16816.F32 R180, R20.reuse, R26, R176 ;  /* 0x0000001a14b4723c */ /* 0x040fe200000018b0 */
[----:B------:R-:W3:Y:S07]  /*85d0*/  LDSM.16.M88.4 R24, [R221+0x9800] ;  /* 0x00980000dd18783b */ /* 0x000eee0000000200 */
[C---:B------:R-:W-:Y:S08]  /*85e0*/  HMMA.16816.F32 R176, R20.reuse, R28, R132 ;  /* 0x0000001c14b0723c */ /* 0x040ff00000001884 */
[----:B------:R-:W-:Y:S01]  /*85f0*/  HMMA.16816.F32 R136, R20, R30, R136 ;  /* 0x0000001e1488723c */ /* 0x000fe20000001888 */
[----:B------:R-:W4:Y:S07]  /*8600*/  LDSM.16.M88.4 R20, [R219+0x1000] ;  /* 0x00100000db14783b */ /* 0x000f2e0000000200 */
[-C--:B-1----:R-:W-:Y:S01]  /*8610*/  HMMA.16816.F32 R28, R16, R32.reuse, R4 ;  /* 0x00000020101c723c */ /* 0x082fe20000001804 */
[----:B------:R-:W1:Y:S07]  /*8620*/  LDSM.16.M88.4 R4, [R220+0x6000] ;  /* 0x00600000dc04783b */ /* 0x000e6e0000000200 */
[----:B--2---:R-:W-:Y:S08]  /*8630*/  HMMA.16816.F32 R132, R12, R32, R184 ;  /* 0x000000200c84723c */ /* 0x004ff000000018b8 */
[----:B---3--:R-:W-:Y:S08]  /*8640*/  HMMA.16816.F32 R176, R16, R24, R176 ;  /* 0x0000001810b0723c */ /* 0x008ff000000018b0 */
[----:B----4-:R-:W-:Y:S08]  /*8650*/  HMMA.16816.F32 R140, R8, R20, R28 ;  /* 0x00000014088c723c */ /* 0x010ff0000000181c */
[-C--:B------:R-:W-:Y:S08]  /*8660*/  HMMA.16816.F32 R28, R16, R34.reuse, R180 ;  /* 0x00000022101c723c */ /* 0x080ff000000018b4 */
[----:B------:R-:W-:Y:S08]  /*8670*/  HMMA.16816.F32 R32, R12, R34, R188 ;  /* 0x000000220c20723c */ /* 0x000ff000000018bc */
[----:B------:R-:W-:Y:S01]  /*8680*/  HMMA.16816.F32 R180, R16, R26, R136 ;  /* 0x0000001a10b4723c */ /* 0x000fe20000001888 */
[----:B------:R-:W2:Y:S01]  /*8690*/  LDSM.16.M88.4 R16, [R219+0x1800] ;  /* 0x00180000db10783b */ /* 0x000ea20000000200 */
[----:B------:R-:W-:Y:S01]  /*86a0*/  FMUL.FTZ R142, R142, c[0x0][0x2ec] ;  /* 0x0000bb008e8e7a20 */ /* 0x000fe20000410000 */
[----:B------:R-:W-:-:S04]  /*86b0*/  DEPBAR.LE SB0, 0x0 ;  /* 0x000080000000791a */ /* 0x000fc80000000000 */
[----:B------:R-:W-:Y:S01]  /*86c0*/  FMUL.FTZ R141, R141, c[0x0][0x2ec] ;  /* 0x0000bb008d8d7a20 */ /* 0x000fe20000410000 */
[----:B------:R-:W-:Y:S01]  /*86d0*/  HMMA.16816.F32 R28, R8, R22, R28 ;  /* 0x00000016081c723c */ /* 0x000fe2000000181c */
[----:B------:R-:W3:Y:S01]  /*86e0*/  MUFU.TANH R184, R142 ;  /* 0x0000008e00b87308 */ /* 0x000ee20000002400 */
[----:B------:R-:W-:Y:S02]  /*86f0*/  FMUL.FTZ R140, R140, c[0x0][0x2ec] ;  /* 0x0000bb008c8c7a20 */ /* 0x000fe40000410000 */
[----:B------:R-:W-:-:S04]  /*8700*/  FMUL.FTZ R143, R143, c[0x0][0x2ec] ;  /* 0x0000bb008f8f7a20 */ /* 0x000fc80000410000 */
[C---:B-1----:R-:W-:Y:S01]  /*8710*/  HMMA.16816.F32 R132, R4.reuse, R20, R132 ;  /* 0x000000140484723c */ /* 0x042fe20000001884 */
[----:B------:R-:W1:Y:S07]  /*8720*/  MUFU.TANH R185, R141 ;  /* 0x0000008d00b97308 */ /* 0x000e6e0000002400 */
[----:B------:R-:W-:Y:S01]  /*8730*/  HMMA.16816.F32 R20, R4, R22, R32 ;  /* 0x000000160414723c */ /* 0x000fe20000001820 */
[----:B------:R-:W4:Y:S07]  /*8740*/  MUFU.TANH R186, R140 ;  /* 0x0000008c00ba7308 */ /* 0x000f2e0000002400 */
[----:B------:R-:W-:Y:S01]  /*8750*/  HMMA.16816.F32 R136, R12, R24, R192 ;  /* 0x000000180c88723c */ /* 0x000fe200000018c0 */
[----:B------:R-:W-:Y:S01]  /*8760*/  FMUL.FTZ R28, R28, c[0x0][0x2ec] ;  /* 0x0000bb001c1c7a20 */ /* 0x000fe20000410000 */
[----:B------:R-:W1:Y:S01]  /*8770*/  MUFU.TANH R143, R143 ;  /* 0x0000008f008f7308 */ /* 0x000e620000002400 */
[----:B------:R-:W-:-:S02]  /*8780*/  FMUL.FTZ R29, R29, c[0x0][0x2ec] ;  /* 0x0000bb001d1d7a20 */ /* 0x000fc40000410000 */
[----:B------:R-:W-:Y:S02]  /*8790*/  FMUL.FTZ R30, R30, c[0x0][0x2ec] ;  /* 0x0000bb001e1e7a20 */ /* 0x000fe40000410000 */
[----:B------:R-:W-:Y:S01]  /*87a0*/  FMUL.FTZ R31, R31, c[0x0][0x2ec] ;  /* 0x0000bb001f1f7a20 */ /* 0x000fe20000410000 */
[----:B------:R-:W-:Y:S01]  /*87b0*/  HMMA.16816.F32 R12, R12, R26, R196 ;  /* 0x0000001a0c0c723c */ /* 0x000fe200000018c4 */
        /* <DEDUP_REMOVED lines=9> */
[----:B------:R-:W-:-:S03]  /*8850*/  FMUL.FTZ R23, R23, c[0x0][0x2ec] ;  /* 0x0000bb0017177a20 */ /* 0x000fc60000410000 */
[----:B------:R-:W1:Y:S08]  /*8860*/  MUFU.TANH R134, R30 ;  /* 0x0000001e00867308 */ /* 0x000e700000002400 */
[----:B------:R2:W1:Y:S08]  /*8870*/  MUFU.TANH R142, R31 ;  /* 0x0000001f008e7308 */ /* 0x0004700000002400 */
[----:B------:R-:W1:Y:S01]  /*8880*/  MUFU.TANH R141, R133 ;  /* 0x00000085008d7308 */ /* 0x000e620000002400 */
[C---:B--2---:R-:W-:Y:S07]  /*8890*/  HMMA.16816.F32 R28, R8.reuse, R16, R176 ;  /* 0x00000010081c723c */ /* 0x044fee00000018b0 */
[----:B------:R-:W2:Y:S01]  /*88a0*/  MUFU.TANH R133, R20 ;  /* 0x0000001400857308 */ /* 0x000ea20000002400 */
[----:B------:R-:W-:Y:S07]  /*88b0*/  HMMA.16816.F32 R8, R8, R18, R180 ;  /* 0x000000120808723c */ /* 0x000fee00000018b4 */
[----:B------:R-:W1:Y:S08]  /*88c0*/  MUFU.TANH R176, R21 ;  /* 0x0000001500b07308 */ /* 0x000e700000002400 */
[----:B------:R-:W1:Y:S01]  /*88d0*/  MUFU.TANH R187, R22 ;  /* 0x0000001600bb7308 */ /* 0x000e620000002400 */
[----:B------:R-:W-:-:S07]  /*88e0*/  FMUL.FTZ R30, R30, c[0x0][0x2ec] ;  /* 0x0000bb001e1e7a20 */ /* 0x000fce0000410000 */
[----:B------:R5:W1:Y:S01]  /*88f0*/  MUFU.TANH R188, R23 ;  /* 0x0000001700bc7308 */ /* 0x000a620000002400 */
[----:B------:R-:W-:Y:S02]  /*8900*/  FMUL.FTZ R24, R28, c[0x0][0x2ec] ;  /* 0x0000bb001c187a20 */ /* 0x000fe40000410000 */
[----:B------:R-:W-:-:S05]  /*8910*/  FMUL.FTZ R8, R8, c[0x0][0x2ec] ;  /* 0x0000bb0008087a20 */ /* 0x000fca0000410000 */
[----:B------:R1:W1:Y:S01]  /*8920*/  MUFU.TANH R34, R30 ;  /* 0x0000001e00227308 */ /* 0x0002620000002400 */
[----:B------:R-:W-:Y:S02]  /*8930*/  FMUL.FTZ R9, R9, c[0x0][0x2ec] ;  /* 0x0000bb0009097a20 */ /* 0x000fe40000410000 */
[----:B------:R-:W-:Y:S02]  /*8940*/  FMUL.FTZ R10, R10, c[0x0][0x2ec] ;  /* 0x0000bb000a0a7a20 */ /* 0x000fe40000410000 */
[----:B------:R-:W-:Y:S01]  /*8950*/  FMUL.FTZ R11, R11, c[0x0][0x2ec] ;  /* 0x0000bb000b0b7a20 */ /* 0x000fe20000410000 */
[C---:B-----5:R-:W-:Y:S02]  /*8960*/  HMMA.16816.F32 R20, R4.reuse, R16, R136 ;  /* 0x000000100414723c */ /* 0x060fe40000001888 */
[----:B------:R2:W2:Y:S05]  /*8970*/  MUFU.TANH R140, R132 ;  /* 0x00000084008c7308 */ /* 0x0004aa0000002400 */
[----:B------:R-:W-:Y:S01]  /*8980*/  FMUL.FTZ R17, R29, c[0x0][0x2ec] ;  /* 0x0000bb001d117a20 */ /* 0x000fe20000410000 */
[----:B------:R-:W-:Y:S01]  /*8990*/  HMMA.16816.F32 R4, R4, R18, R12 ;  /* 0x000000120404723c */ /* 0x000fe2000000180c */
[----:B-1----:R-:W-:Y:S01]  /*89a0*/  FMUL.FTZ R30, R31, c[0x0][0x2ec] ;  /* 0x0000bb001f1e7a20 */ /* 0x002fe20000410000 */
[----:B------:R-:W1:Y:S08]  /*89b0*/  MUFU.TANH R35, R35 ;  /* 0x0000002300237308 */ /* 0x000e700000002400 */
[----:B------:R-:W1:Y:S06]  /*89c0*/  MUFU.TANH R135, R135 ;  /* 0x0000008700877308 */ /* 0x000e6c0000002400 */
[----:B------:R-:W-:-:S02]  /*89d0*/  FMUL.FTZ R20, R20, c[0x0][0x2ec] ;  /* 0x0000bb0014147a20 */ /* 0x000fc40000410000 */
[----:B------:R-:W-:Y:S01]  /*89e0*/  FMUL.FTZ R21, R21, c[0x0][0x2ec] ;  /* 0x0000bb0015157a20 */ /* 0x000fe20000410000 */
[----:B------:R-:W1:Y:S01]  /*89f0*/  MUFU.TANH R24, R24 ;  /* 0x0000001800187308 */ /* 0x000e620000002400 */
[----:B------:R-:W-:Y:S02]  /*8a00*/  FMUL.FTZ R23, R23, c[0x0][0x2ec] ;  /* 0x0000bb0017177a20 */ /* 0x000fe40000410000 */
[----:B------:R-:W-:Y:S02]  /*8a10*/  FMUL.FTZ R22, R22, c[0x0][0x2ec] ;  /* 0x0000bb0016167a20 */ /* 0x000fe40000410000 */
[----:B------:R-:W-:Y:S02]  /*8a20*/  FMUL.FTZ R4, R4, c[0x0][0x2ec] ;  /* 0x0000bb0004047a20 */ /* 0x000fe40000410000 */
[----:B------:R-:W-:Y:S01]  /*8a30*/  FMUL.FTZ R5, R5, c[0x0][0x2ec] ;  /* 0x0000bb0005057a20 */ /* 0x000fe20000410000 */
[----:B------:R1:W1:Y:S01]  /*8a40*/  MUFU.TANH R29, R20 ;  /* 0x00000014001d7308 */ /* 0x0002620000002400 */
[----:B------:R-:W-:-:S02]  /*8a50*/  FMUL.FTZ R6, R6, c[0x0][0x2ec] ;  /* 0x0000bb0006067a20 */ /* 0x000fc40000410000 */
[----:B------:R-:W-:-:S05]  /*8a60*/  FMUL.FTZ R7, R7, c[0x0][0x2ec] ;  /* 0x0000bb0007077a20 */ /* 0x000fca0000410000 */
[----:B------:R1:W1:Y:S08]  /*8a70*/  MUFU.TANH R28, R21 ;  /* 0x00000015001c7308 */ /* 0x0002700000002400 */
[----:B------:R1:W1:Y:S08]  /*8a80*/  MUFU.TANH R132, R23 ;  /* 0x0000001700847308 */ /* 0x0002700000002400 */
        /* <DEDUP_REMOVED lines=22> */
[----:B-1----:R-:W-:Y:S01]  /*8bf0*/  IMAD.U32 R4, RZ, RZ, UR22 ;  /* 0x00000016ff047e24 */ /* 0x002fe2000f8e00ff */
        /* <DEDUP_REMOVED lines=16> */
.L_x_1909:
[----:B--234-:R-:W2:Y:S01]  /*8d00*/  S2R R252, SR_TID.X ;  /* 0x0000000000fc7919 */ /* 0x01cea20000002100 */
[----:B------:R-:W-:-:S02]  /*8d10*/  MOV R0, UR20 ;  /* 0x0000001400007c02 */ /* 0x000fc40008000f00 */
[----:B--2---:R-:W-:-:S04]  /*8d20*/  SHF.L.U32 R252, R252, 0x1, RZ ;  /* 0x00000001fcfc7819 */ /* 0x004fc800000006ff */
[----:B------:R-:W-:-:S04]  /*8d30*/  LOP3.LUT R252, R252, 0x6, RZ, 0xc0, !PT ;  /* 0x00000006fcfc7812 */ /* 0x000fc800078ec0ff */
[----:B------:R-:W-:-:S04]  /*8d40*/  LEA R0, R0, R252, 0x5 ;  /* 0x000000fc00007211 */ /* 0x000fc800078e28ff */
[C---:B-1----:R-:W-:Y:S02]  /*8d50*/  IADD3 R7, R0.reuse, 0x1, RZ ;  /* 0x0000000100077810 */ /* 0x042fe40007ffe0ff */
[CC--:B------:R-:W-:Y:S02]  /*8d60*/  ISETP.GE.AND P1, PT, R0.reuse, R235.reuse, PT ;  /* 0x000000eb0000720c */ /* 0x0c0fe40003f26270 */
[C---:B------:R-:W-:Y:S02]  /*8d70*/  ISETP.GE.AND P3, PT, R7.reuse, R235, PT ;  /* 0x000000eb0700720c */ /* 0x040fe40003f66270 */
[CC--:B------:R-:W-:Y:S02]  /*8d80*/  ISETP.LT.OR P1, PT, R0.reuse, R231.reuse, P1 ;  /* 0x000000e70000720c */ /* 0x0c0fe40000f21670 */
[----:B------:R-:W-:Y:S02]  /*8d90*/  ISETP.LT.OR P3, PT, R7, R231, P3 ;  /* 0x000000e70700720c */ /* 0x000fe40001f61670 */
[----:B------:R-:W-:-:S02]  /*8da0*/  IADD3 R6, R0, 0x8, RZ ;  /* 0x0000000800067810 */ /* 0x000fc40007ffe0ff */
[C---:B------:R-:W-:Y:S02]  /*8db0*/  IADD3 R5, R0.reuse, 0x9, RZ ;  /* 0x0000000900057810 */ /* 0x040fe40007ffe0ff */
[C---:B------:R-:W-:Y:S02]  /*8dc0*/  IADD3 R4, R0.reuse, 0x10, RZ ;  /* 0x0000001000047810 */ /* 0x040fe40007ffe0ff */
[C---:B------:R-:W-:Y:S02]  /*8dd0*/  ISETP.GE.AND P6, PT, R0.reuse, R234, PT ;  /* 0x000000ea0000720c */ /* 0x040fe40003fc6270 */
[C---:B------:R-:W-:Y:S02]  /*8de0*/  ISETP.GE.AND P5, PT, R0.reuse, R233, PT ;  /* 0x000000e90000720c */ /* 0x040fe40003fa6270 */
[----:B------:R-:W-:Y:S02]  /*8df0*/  ISETP.GE.AND P4, PT, R0, R232, PT ;  /* 0x000000e80000720c */ /* 0x000fe40003f86270 */
[----:B------:R-:W-:-:S02]  /*8e00*/  FSEL R9, R186, -INF , !P1 ;  /* 0xff800000ba097808 */ /* 0x000fc40004800000 */
[----:B------:R-:W-:Y:S02]  /*8e10*/  FSEL R11, R185, -INF , !P3 ;  /* 0xff800000b90b7808 */ /* 0x000fe40005800000 */
[-C--:B------:R-:W-:Y:S02]  /*8e20*/  ISETP.GE.AND P2, PT, R6, R235.reuse, PT ;  /* 0x000000eb0600720c */ /* 0x080fe40003f46270 */
[-C--:B------:R-:W-:Y:S02]  /*8e30*/  ISETP.GE.AND P1, PT, R5, R235.reuse, PT ;  /* 0x000000eb0500720c */ /* 0x080fe40003f26270 */
[----:B------:R-:W-:Y:S02]  /*8e40*/  ISETP.GE.AND P3, PT, R4, R235, PT ;  /* 0x000000eb0400720c */ /* 0x000fe40003f66270 */
[C---:B------:R-:W-:Y:S02]  /*8e50*/  IADD3 R3, R0.reuse, 0x11, RZ ;  /* 0x0000001100037810 */ /* 0x040fe40007ffe0ff */
[----:B------:R-:W-:-:S02]  /*8e60*/  IADD3 R2, R0, 0x18, RZ ;  /* 0x0000001800027810 */ /* 0x000fc40007ffe0ff */
[C---:B------:R-:W-:Y:S02]  /*8e70*/  IADD3 R8, R0.reuse, 0x19, RZ ;  /* 0x0000001900087810 */ /* 0x040fe40007ffe0ff */
[C---:B------:R-:W-:Y:S02]  /*8e80*/  ISETP.LT.OR P6, PT, R0.reuse, R230, P6 ;  /* 0x000000e60000720c */ /* 0x040fe400037c1670 */
[C---:B------:R-:W-:Y:S02]  /*8e90*/  ISETP.LT.OR P5, PT, R0.reuse, R229, P5 ;  /* 0x000000e50000720c */ /* 0x040fe40002fa1670 */
[----:B------:R-:W-:Y:S02]  /*8ea0*/  ISETP.LT.OR P4, PT, R0, R228, P4 ;  /* 0x000000e40000720c */ /* 0x000fe40002781670 */
[-C--:B------:R-:W-:Y:S02]  /*8eb0*/  ISETP.LT.OR P2, PT, R6, R231.reuse, P2 ;  /* 0x000000e70600720c */ /* 0x080fe40001741670 */
[----:B------:R-:W-:-:S02]  /*8ec0*/  ISETP.LT.OR P1, PT, R5, R231, P1 ;  /* 0x000000e70500720c */ /* 0x000fc40000f21670 */
[----:B------:R-:W-:Y:S02]  /*8ed0*/  ISETP.LT.OR P3, PT, R4, R231, P3 ;  /* 0x000000e70400720c */ /* 0x000fe40001f61670 */
[----:B------:R-:W-:Y:S02]  /*8ee0*/  FMNMX.FTZ R0, R207, R9, !PT ;  /* 0x00000009cf007209 */ /* 0x000fe40007810000 */
[----:B------:R-:W-:Y:S02]  /*8ef0*/  FSEL R16, R33, -INF , !P2 ;  /* 0xff80000021107808 */ /* 0x000fe40005000000 */
[----:B------:R-:W-:Y:S02]  /*8f00*/  FSEL R15, R32, -INF , !P1 ;  /* 0xff800000200f7808 */ /* 0x000fe40004800000 */
[----:B------:R-:W-:Y:S02]  /*8f10*/  FSEL R178, R24, -INF , !P3 ;  /* 0xff80000018b27808 */ /* 0x000fe40005800000 */
[----:B------:R-:W-:-:S02]  /*8f20*/  FMNMX.FTZ R0, R11, R0, !PT ;  /* 0x000000000b007209 */ /* 0x000fc40007810000 */
[CC--:B------:R-:W-:Y:S02]  /*8f30*/  ISETP.GE.AND P2, PT, R3.reuse, R235.reuse, PT ;  /* 0x000000eb0300720c */ /* 0x0c0fe40003f46270 */
[-C--:B------:R-:W-:Y:S02]  /*8f40*/  ISETP.GE.AND P1, PT, R2, R235.reuse, PT ;  /* 0x000000eb0200720c */ /* 0x080fe40003f26270 */
[----:B------:R-:W-:Y:S02]  /*8f50*/  ISETP.GE.AND P3, PT, R8, R235, PT ;  /* 0x000000eb0800720c */ /* 0x000fe40003f66270 */
[----:B------:R-:W-:Y:S02]  /*8f60*/  FMNMX.FTZ R0, R16, R0, !PT ;  /* 0x0000000010007209 */ /* 0x000fe40007810000 */
[-C--:B------:R-:W-:Y:S02]  /*8f70*/  ISETP.LT.OR P2, PT, R3, R231.reuse, P2 ;  /* 0x000000e70300720c */ /* 0x080fe40001741670 */
[----:B------:R-:W-:-:S02]  /*8f80*/  ISETP.LT.OR P1, PT, R2, R231, P1 ;  /* 0x000000e70200720c */ /* 0x000fc40000f21670 */
[----:B------:R-:W-:Y:S02]  /*8f90*/  ISETP.LT.OR P3, PT, R8, R231, P3 ;  /* 0x000000e70800720c */ /* 0x000fe40001f61670 */
[----:B------:R-:W-:Y:S02]  /*8fa0*/  FMNMX.FTZ R0, R15, R0, !PT ;  /* 0x000000000f007209 */ /* 0x000fe40007810000 */
[----:B------:R-:W-:Y:S02]  /*8fb0*/  FSEL R177, R17, -INF , !P2 ;  /* 0xff80000011b17808 */ /* 0x000fe40005000000 */
[----:B------:R-:W-:Y:S02]  /*8fc0*/  FSEL R179, R13, -INF , !P1 ;  /* 0xff8000000db37808 */ /* 0x000fe40004800000 */
[----:B------:R-:W-:Y:S02]  /*8fd0*/  FSEL R181, R12, -INF , !P3 ;  /* 0xff8000000cb57808 */ /* 0x000fe40005800000 */
[----:B------:R-:W-:-:S02]  /*8fe0*/  ISETP.GE.AND P2, PT, R7, R234, PT ;  /* 0x000000ea0700720c */ /* 0x000fc40003f46270 */
[C---:B------:R-:W-:Y:S02]  /*8ff0*/  ISETP.GE.AND P1, PT, R7.reuse, R233, PT ;  /* 0x000000e90700720c */ /* 0x040fe40003f26270 */
[C---:B------:R-:W-:Y:S02]  /*9000*/  ISETP.GE.AND P3, PT, R7.reuse, R232, PT ;  /* 0x000000e80700720c */ /* 0x040fe40003f66270 */
[----:B------:R-:W-:Y:S02]  /*9010*/  FMNMX.FTZ R0, R178, R0, !PT ;  /* 0x00000000b2007209 */ /* 0x000fe40007810000 */
[C---:B------:R-:W-:Y:S02]  /*9020*/  ISETP.LT.OR P2, PT, R7.reuse, R230, P2 ;  /* 0x000000e60700720c */ /* 0x040fe40001741670 */
[C---:B------:R-:W-:Y:S02]  /*9030*/  ISETP.LT.OR P1, PT, R7.reuse, R229, P1 ;  /* 0x000000e50700720c */ /* 0x040fe40000f21670 */
[----:B------:R-:W-:-:S02]  /*9040*/  ISETP.LT.OR P3, PT, R7, R228, P3 ;  /* 0x000000e40700720c */ /* 0x000fc40001f61670 */
[----:B------:R-:W-:Y:S02]  /*9050*/  FSEL R7, R184, -INF , !P6 ;  /* 0xff800000b8077808 */ /* 0x000fe40007000000 */
[----:B------:R-:W-:Y:S02]  /*9060*/  ISETP.GE.AND P6, PT, R6, R234, PT ;  /* 0x000000ea0600720c */ /* 0x000fe40003fc6270 */
[----:B------:R-:W-:Y:S02]  /*9070*/  FMNMX.FTZ R0, R177, R0, !PT ;  /* 0x00000000b1007209 */ /* 0x000fe40007810000 */
[----:B------:R-:W-:Y:S02]  /*9080*/  FSEL R10, R140, -INF , !P5 ;  /* 0xff8000008c0a7808 */ /* 0x000fe40006800000 */
[----:B------:R-:W-:Y:S02]  /*9090*/  FSEL R14, R143, -INF , !P2 ;  /* 0xff8000008f0e7808 */ /* 0x000fe40005000000 */
[----:B------:R-:W-:-:S02]  /*90a0*/  FSEL R18, R141, -INF , !P1 ;  /* 0xff8000008d127808 */ /* 0x000fc40004800000 */
[----:B------:R-:W-:Y:S02]  /*90b0*/  FSEL R19, R135, -INF , !P3 ;  /* 0xff80000087137808 */ /* 0x000fe40005800000 */
[CC--:B------:R-:W-:Y:S02]  /*90c0*/  ISETP.GE.AND P5, PT, R6.reuse, R233.reuse, PT ;  /* 0x000000e90600720c */ /* 0x0c0fe40003fa6270 */
[C---:B------:R-:W-:Y:S02]  /*90d0*/  ISETP.GE.AND P2, PT, R5.reuse, R234, PT ;  /* 0x000000ea0500720c */ /* 0x040fe40003f46270 */
[C---:B------:R-:W-:Y:S02]  /*90e0*/  ISETP.GE.AND P1, PT, R5.reuse, R233, PT ;  /* 0x000000e90500720c */ /* 0x040fe40003f26270 */
[----:B------:R-:W-:Y:S02]  /*90f0*/  ISETP.GE.AND P3, PT, R5, R232, PT ;  /* 0x000000e80500720c */ /* 0x000fe40003f66270 */
[----:B------:R-:W-:-:S02]  /*9100*/  ISETP.LT.OR P6, PT, R6, R230, P6 ;  /* 0x000000e60600720c */ /* 0x000fc400037c1670 */
[----:B------:R-:W-:Y:S02]  /*9110*/  FMNMX.FTZ R136, R179, R0, !PT ;  /* 0x00000000b3887209 */ /* 0x000fe40007810000 */
[----:B------:R-:W-:Y:S02]  /*9120*/  FMNMX.FTZ R0, R206, R7, !PT ;  /* 0x00000007ce007209 */ /* 0x000fe40007810000 */
[-C--:B------:R-:W-:Y:S02]  /*9130*/  ISETP.LT.OR P5, PT, R6, R229.reuse, P5 ;  /* 0x000000e50600720c */ /* 0x080fe40002fa1670 */
[C---:B------:R-:W-:Y:S02]  /*9140*/  ISETP.LT.OR P2, PT, R5.reuse, R230, P2 ;  /* 0x000000e60500720c */ /* 0x040fe40001741670 */
[C---:B------:R-:W-:Y:S02]  /*9150*/  ISETP.LT.OR P1, PT, R5.reuse, R229, P1 ;  /* 0x000000e50500720c */ /* 0x040fe40000f21670 */
[----:B------:R-:W-:-:S02]  /*9160*/  ISETP.LT.OR P3, PT, R5, R228, P3 ;  /* 0x000000e40500720c */ /* 0x000fc40001f61670 */
[----:B------:R-:W-:Y:S02]  /*9170*/  FSEL R5, R134, -INF , !P6 ;  /* 0xff80000086057808 */ /* 0x000fe40007000000 */
[----:B------:R-:W-:Y:S02]  /*9180*/  ISETP.GE.AND P6, PT, R4, R234, PT ;  /* 0x000000ea0400720c */ /* 0x000fe40003fc6270 */
[----:B------:R-:W-:Y:S02]  /*9190*/  FMNMX.FTZ R0, R14, R0, !PT ;  /* 0x000000000e007209 */ /* 0x000fe40007810000 */
[----:B------:R-:W-:Y:S02]  /*91a0*/  FSEL R13, R35, -INF , !P4 ;  /* 0xff800000230d7808 */ /* 0x000fe40006000000 */
[----:B------:R-:W-:Y:S02]  /*91b0*/  ISETP.GE.AND P4, PT, R6, R232, PT ;  /* 0x000000e80600720c */ /* 0x000fe40003f86270 */
[----:B------:R-:W-:-:S02]  /*91c0*/  FMNMX.FTZ R136, R181, R136, !PT ;  /* 0x00000088b5887209 */ /* 0x000fc40007810000 */
[----:B------:R-:W-:Y:S02]  /*91d0*/  FSEL R17, R133, -INF , !P5 ;  /* 0xff80000085117808 */ /* 0x000fe40006800000 */
[----:B------:R-:W-:Y:S02]  /*91e0*/  ISETP.GE.AND P5, PT, R3, R234, PT ;  /* 0x000000ea0300720c */ /* 0x000fe40003fa6270 */
[----:B------:R-:W-:Y:S02]  /*91f0*/  ISETP.LT.OR P6, PT, R4, R230, P6 ;  /* 0x000000e60400720c */ /* 0x000fe400037c1670 */
[----:B------:R-:W-:Y:S02]  /*9200*/  FSEL R12, R142, -INF , !P2 ;  /* 0xff8000008e0c7808 */ /* 0x000fe40005000000 */
[----:B------:R-:W-:Y:S02]  /*9210*/  FMNMX.FTZ R135, R5, R0, !PT ;  /* 0x0000000005877209 */ /* 0x000fe40007810000 */
[----:B------:R-:W-:-:S02]  /*9220*/  ISETP.LT.OR P4, PT, R6, R228, P4 ;  /* 0x000000e40600720c */ /* 0x000fc40002781670 */
[----:B------:R-:W1:Y:S01]  /*9230*/  SHFL.BFLY PT, R6, R136, 0x2, 0x1f ;  /* 0x0c401f0088067f89 */ /* 0x000e6200000e0000 */
[----:B------:R-:W-:Y:S02]  /*9240*/  ISETP.LT.OR P5, PT, R3, R230, P5 ;  /* 0x000000e60300720c */ /* 0x000fe40002fa1670 */
[----:B------:R-:W-:Y:S02]  /*9250*/  ISETP.GE.AND P2, PT, R2, R234, PT ;  /* 0x000000ea0200720c */ /* 0x000fe40003f46270 */
[----:B------:R-:W-:Y:S02]  /*9260*/  FSEL R139, R34, -INF , !P6 ;  /* 0xff800000228b7808 */ /* 0x000fe40007000000 */
[----:B------:R-:W-:Y:S01]  /*9270*/  FMNMX.FTZ R135, R12, R135, !PT ;  /* 0x000000870c877209 */ /* 0x000fe20007810000 */
[----:B------:R-:W-:Y:S01]  /*9280*/  LDSM.16.MT88.4 R32, [R217+0xb000] ;  /* 0x00b00000d920783b */ /* 0x000fe20000004200 */
[----:B------:R-:W-:Y:S02]  /*9290*/  FSEL R138, R30, -INF , !P5 ;  /* 0xff8000001e8a7808 */ /* 0x000fe40006800000 */
[----:B------:R-:W-:-:S02]  /*92a0*/  ISETP.LT.OR P2, PT, R2, R230, P2 ;  /* 0x000000e60200720c */ /* 0x000fc40001741670 */
[C---:B------:R-:W-:Y:S02]  /*92b0*/  ISETP.GE.AND P5, PT, R8.reuse, R234, PT ;  /* 0x000000ea0800720c */ /* 0x040fe40003fa6270 */
[----:B------:R-:W-:Y:S02]  /*92c0*/  FMNMX.FTZ R135, R139, R135, !PT ;  /* 0x000000878b877209 */ /* 0x000fe40007810000 */
[----:B------:R-:W-:Y:S02]  /*92d0*/  FSEL R133, R21, -INF , !P2 ;  /* 0xff80000015857808 */ /* 0x000fe40005000000 */
[----:B------:R-:W-:Y:S02]  /*92e0*/  ISETP.LT.OR P5, PT, R8, R230, P5 ;  /* 0x000000e60800720c */ /* 0x000fe40002fa1670 */
[----:B------:R-:W-:Y:S02]  /*92f0*/  FMNMX.FTZ R135, R138, R135, !PT ;  /* 0x000000878a877209 */ /* 0x000fe40007810000 */
[----:B------:R-:W-:-:S02]  /*9300*/  FSEL R142, R20, -INF , !P5 ;  /* 0xff800000148e7808 */ /* 0x000fc40006800000 */
[----:B------:R-:W-:Y:S02]  /*9310*/  FMNMX.FTZ R135, R133, R135, !PT ;  /* 0x0000008785877209 */ /* 0x000fe40007810000 */
[----:B------:R-:W-:Y:S02]  /*9320*/  FMNMX.FTZ R0, R205, R10, !PT ;  /* 0x0000000acd007209 */ /* 0x000fe40007810000 */
[----:B------:R-:W-:Y:S02]  /*9330*/  FMNMX.FTZ R135, R142, R135, !PT ;  /* 0x000000878e877209 */ /* 0x000fe40007810000 */
[----:B------:R-:W-:Y:S02]  /*9340*/  ISETP.GE.AND P6, PT, R4, R233, PT ;  /* 0x000000e90400720c */ /* 0x000fe40003fc6270 */
[----:B------:R-:W-:Y:S01]  /*9350*/  FMNMX.FTZ R0, R18, R0, !PT ;  /* 0x0000000012007209 */ /* 0x000fe20007810000 */
[----:B------:R-:W2:Y:S01]  /*9360*/  SHFL.BFLY PT, R21, R135, 0x2, 0x1f ;  /* 0x0c401f0087157f89 */ /* 0x000ea200000e0000 */
[----:B------:R-:W-:-:S02]  /*9370*/  ISETP.LT.OR P6, PT, R4, R229, P6 ;  /* 0x000000e50400720c */ /* 0x000fc400037c1670 */
[----:B-1----:R-:W-:Y:S02]  /*9380*/  FMNMX.FTZ R136, R136, R6, !PT ;  /* 0x0000000688887209 */ /* 0x002fe40007810000 */
[----:B------:R-:W-:Y:S02]  /*9390*/  ISETP.GE.AND P5, PT, R3, R233, PT ;  /* 0x000000e90300720c */ /* 0x000fe40003fa6270 */
[----:B------:R-:W-:Y:S01]  /*93a0*/  FSEL R6, R176, -INF , !P1 ;  /* 0xff800000b0067808 */ /* 0x000fe20004800000 */
[----:B------:R-:W1:Y:S01]  /*93b0*/  SHFL.BFLY PT, R22, R136, 0x1, 0x1f ;  /* 0x0c201f0088167f89 */ /* 0x000e6200000e0000 */
[----:B------:R-:W-:Y:S02]  /*93c0*/  FMNMX.FTZ R0, R17, R0, !PT ;  /* 0x0000000011007209 */ /* 0x000fe40007810000 */
[----:B------:R-:W-:Y:S02]  /*93d0*/  ISETP.LT.OR P5, PT, R3, R229, P5 ;  /* 0x000000e50300720c */ /* 0x000fe40002fa1670 */
[----:B------:R-:W-:-:S02]  /*93e0*/  FSEL R141, R29, -INF , !P6 ;  /* 0xff8000001d8d7808 */ /* 0x000fc40007000000 */
[----:B------:R-:W-:Y:S02]  /*93f0*/  ISETP.GE.AND P1, PT, R3, R232, PT ;  /* 0x000000e80300720c */ /* 0x000fe40003f26270 */
[-C--:B------:R-:W-:Y:S02]  /*9400*/  ISETP.GE.AND P6, PT, R2, R233.reuse, PT ;  /* 0x000000e90200720c */ /* 0x080fe40003fc6270 */
[----:B------:R-:W-:Y:S02]  /*9410*/  FMNMX.FTZ R0, R6, R0, !PT ;  /* 0x0000000006007209 */ /* 0x000fe40007810000 */
[----:B------:R-:W-:Y:S02]  /*9420*/  FSEL R140, R28, -INF , !P5 ;  /* 0xff8000001c8c7808 */ /* 0x000fe40006800000 */
[----:B------:R-:W-:Y:S02]  /*9430*/  ISETP.GE.AND P2, PT, R4, R232, PT ;  /* 0x000000e80400720c */ /* 0x000fe40003f46270 */
[----:B------:R-:W-:-:S02]  /*9440*/  ISETP.GE.AND P5, PT, R8, R233, PT ;  /* 0x000000e90800720c */ /* 0x000fc40003fa6270 */
[----:B------:R-:W-:Y:S02]  /*9450*/  ISETP.LT.OR P6, PT, R2, R229, P6 ;  /* 0x000000e50200720c */ /* 0x000fe400037c1670 */
[----:B------:R-:W-:Y:S02]  /*9460*/  ISETP.LT.OR P1, PT, R3, R228, P1 ;  /* 0x000000e40300720c */ /* 0x000fe40000f21670 */
[----:B------:R-:W-:Y:S02]  /*9470*/  FMNMX.FTZ R0, R141, R0, !PT ;  /* 0x000000008d007209 */ /* 0x000fe40007810000 */
[----:B------:R-:W-:Y:S02]  /*9480*/  FMNMX.FTZ R3, R204, R13, !PT ;  /* 0x0000000dcc037209 */ /* 0x000fe40007810000 */
[----:B------:R-:W-:Y:S02]  /*9490*/  ISETP.LT.OR P2, PT, R4, R228, P2 ;  /* 0x000000e40400720c */ /* 0x000fe40001741670 */
[----:B------:R-:W-:-:S02]  /*94a0*/  ISETP.LT.OR P5, PT, R8, R229, P5 ;  /* 0x000000e50800720c */ /* 0x000fc40002fa1670 */
        /* <DEDUP_REMOVED lines=8> */
[----:B------:R-:W-:Y:S02]  /*9530*/  FMNMX.FTZ R134, R180, R0, !PT ;  /* 0x00000000b4867209 */ /* 0x000fe40007810000 */
[----:B------:R-:W-:Y:S02]  /*9540*/  ISETP.GE.AND P4, PT, R2, R232, PT ;  /* 0x000000e80200720c */ /* 0x000fe40003f86270 */
[----:B--2---:R-:W-:Y:S02]  /*9550*/  FMNMX.FTZ R135, R135, R21, !PT ;  /* 0x0000001587877209 */ /* 0x004fe40007810000 */
[----:B------:R-:W-:-:S02]  /*9560*/  FSEL R182, R31, -INF , !P2 ;  /* 0xff8000001fb67808 */ /* 0x000fc40005000000 */
[----:B------:R-:W-:Y:S01]  /*9570*/  FMNMX.FTZ R0, R20, R3, !PT ;  /* 0x0000000314007209 */ /* 0x000fe20007810000 */
[----:B------:R-:W2:Y:S01]  /*9580*/  SHFL.BFLY PT, R21, R135, 0x1, 0x1f ;  /* 0x0c201f0087157f89 */ /* 0x000ea200000e0000 */
[----:B------:R-:W-:Y:S02]  /*9590*/  ISETP.LT.OR P4, PT, R2, R228, P4 ;  /* 0x000000e40200720c */ /* 0x000fe40002781670 */
[----:B------:R-:W-:Y:S01]  /*95a0*/  ISETP.GE.AND P2, PT, R8, R232, PT ;  /* 0x000000e80800720c */ /* 0x000fe20003f46270 */
[----:B------:R-:W3:Y:S01]  /*95b0*/  SHFL.BFLY PT, R2, R134, 0x2, 0x1f ;  /* 0x0c401f0086027f89 */ /* 0x000ee200000e0000 */
[----:B------:R-:W-:Y:S02]  /*95c0*/  FSEL R183, R132, -INF , !P1 ;  /* 0xff80000084b77808 */ /* 0x000fe40004800000 */
[----:B------:R-:W-:Y:S01]  /*95d0*/  FMNMX.FTZ R0, R182, R0, !PT ;  /* 0x00000000b6007209 */ /* 0x000fe20007810000 */
[----:B------:R-:W-:Y:S01]  /*95e0*/  LDSM.16.MT88.4 R28, [R218+0xa000] ;  /* 0x00a00000da1c783b */ /* 0x000fe20000004200 */
[----:B------:R-:W-:-:S02]  /*95f0*/  ISETP.LT.OR P1, PT, R8, R228, P2 ;  /* 0x000000e40800720c */ /* 0x000fc40001721670 */
[----:B------:R-:W-:Y:S02]  /*9600*/  FSEL R192, R26, -INF , !P4 ;  /* 0xff8000001ac07808 */ /* 0x000fe40006000000 */
[----:B------:R-:W-:Y:S02]  /*9610*/  FMNMX.FTZ R0, R183, R0, !PT ;  /* 0x00000000b7007209 */ /* 0x000fe40007810000 */
[----:B------:R-:W-:Y:S02]  /*9620*/  FSEL R187, R27, -INF , !P1 ;  /* 0xff8000001bbb7808 */ /* 0x000fe40004800000 */
[----:B------:R-:W-:Y:S01]  /*9630*/  FMNMX.FTZ R0, R192, R0, !PT ;  /* 0x00000000c0007209 */ /* 0x000fe20007810000 */
[----:B------:R-:W-:Y:S01]  /*9640*/  LDSM.16.MT88.4 R24, [R213+0xa000] ;  /* 0x00a00000d518783b */ /* 0x000fe20000004200 */
[----:B-1----:R-:W-:Y:S02]  /*9650*/  FMNMX.FTZ R136, R136, R22, !PT ;  /* 0x0000001688887209 */ /* 0x002fe40007810000 */
[----:B------:R-:W-:-:S02]  /*9660*/  FMNMX.FTZ R0, R187, R0, !PT ;  /* 0x00000000bb007209 */ /* 0x000fc40007810000 */
[C---:B------:R-:W-:Y:S01]  /*9670*/  FSETP.NEU.FTZ.AND P4, PT, R136.reuse, -INF , PT ;  /* 0xff8000008800780b */ /* 0x040fe20003f9d000 */
[----:B------:R-:W-:Y:S01]  /*9680*/  FMUL.FTZ R3, R136, c[0x0][0x23c] ;  /* 0x00008f0088037a20 */ /* 0x000fe20000410000 */
[----:B--2---:R-:W-:Y:S01]  /*9690*/  FMNMX.FTZ R135, R135, R21, !PT ;  /* 0x0000001587877209 */ /* 0x004fe20007810000 */
[----:B------:R-:W1:Y:S01]  /*96a0*/  SHFL.BFLY PT, R137, R0, 0x2, 0x1f ;  /* 0x0c401f0000897f89 */ /* 0x000e6200000e0000 */
[----:B---3--:R-:W-:-:S03]  /*96b0*/  FMNMX.FTZ R134, R2, R134, !PT ;  /* 0x0000008602867209 */ /* 0x008fc60007810000 */
[C---:B------:R-:W-:Y:S01]  /*96c0*/  FMUL.FTZ R2, R135.reuse, c[0x0][0x23c] ;  /* 0x00008f0087027a20 */ /* 0x040fe20000410000 */
[----:B------:R-:W-:Y:S01]  /*96d0*/  FSETP.NEU.FTZ.AND P3, PT, R135, -INF , PT ;  /* 0xff8000008700780b */ /* 0x000fe20003f7d000 */
[----:B------:R-:W2:Y:S01]  /*96e0*/  SHFL.BFLY PT, R8, R134, 0x1, 0x1f ;  /* 0x0c201f0086087f89 */ /* 0x000ea200000e0000 */
[----:B------:R-:W-:Y:S02]  /*96f0*/  FSEL R3, R3, RZ, P4 ;  /* 0x000000ff03037208 */ /* 0x000fe40002000000 */
[----:B------:R-:W-:-:S03]  /*9700*/  FSEL R2, R2, RZ, P3 ;  /* 0x000000ff02027208 */ /* 0x000fc60001800000 */
[--C-:B------:R-:W-:Y:S02]  /*9710*/  FFMA.FTZ R15, R15, c[0x0][0x23c], -R3.reuse ;  /* 0x00008f000f0f7a23 */ /* 0x100fe40000010803 */
[--C-:B------:R-:W-:Y:S02]  /*9720*/  FFMA.FTZ R7, R7, c[0x0][0x23c], -R2.reuse ;  /* 0x00008f0007077a23 */ /* 0x100fe40000010802 */
[--C-:B------:R-:W-:Y:S01]  /*9730*/  FFMA.FTZ R12, R12, c[0x0][0x23c], -R2.reuse ;  /* 0x00008f000c0c7a23 */ /* 0x100fe20000010802 */
[----:B------:R-:W-:Y:S01]  /*9740*/  MUFU.EX2 R236, R15 ;  /* 0x0000000f00ec7308 */ /* 0x000fe20000000800 */
[--C-:B------:R-:W-:Y:S02]  /*9750*/  FFMA.FTZ R5, R5, c[0x0][0x23c], -R2.reuse ;  /* 0x00008f0005057a23 */ /* 0x100fe40000010802 */
[--C-:B------:R-:W-:Y:S02]  /*9760*/  FFMA.FTZ R16, R16, c[0x0][0x23c], -R3.reuse ;  /* 0x00008f0010107a23 */ /* 0x100fe40000010803 */
[----:B------:R-:W-:Y:S01]  /*9770*/  FFMA.FTZ R14, R14, c[0x0][0x23c], -R2 ;  /* 0x00008f000e0e7a23 */ /* 0x000fe20000010802 */
[----:B-1----:R-:W-:Y:S01]  /*9780*/  FMNMX.FTZ R137, R137, R0, !PT ;  /* 0x0000000089897209 */ /* 0x002fe20007810000 */
[--C-:B------:R-:W-:Y:S01]  /*9790*/  FFMA.FTZ R9, R9, c[0x0][0x23c], -R3.reuse ;  /* 0x00008f0009097a23 */ /* 0x100fe20000010803 */
[----:B------:R1:W-:Y:S01]  /*97a0*/  MUFU.EX2 R198, R7 ;  /* 0x0000000700c67308 */ /* 0x0003e20000000800 */
[----:B------:R-:W-:Y:S01]  /*97b0*/  FFMA.FTZ R11, R11, c[0x0][0x23c], -R3 ;  /* 0x00008f000b0b7a23 */ /* 0x000fe20000010803 */
[----:B--2---:R-:W-:-:S06]  /*97c0*/  FMNMX.FTZ R134, R134, R8, !PT ;  /* 0x0000000886867209 */ /* 0x004fcc0007810000 */
[----:B------:R-:W-:Y:S01]  /*97d0*/  MUFU.EX2 R200, R12 ;  /* 0x0000000c00c87308 */ /* 0x000fe20000000800 */
[C---:B------:R-:W-:Y:S01]  /*97e0*/  FSETP.NEU.FTZ.AND P2, PT, R134.reuse, -INF , PT ;  /* 0xff8000008600780b */ /* 0x040fe20003f5d000 */
[----:B------:R-:W-:-:S05]  /*97f0*/  FMUL.FTZ R0, R134, c[0x0][0x23c] ;  /* 0x00008f0086007a20 */ /* 0x000fca0000410000 */
[----:B------:R-:W-:Y:S01]  /*9800*/  FSEL R0, R0, RZ, P2 ;  /* 0x000000ff00007208 */ /* 0x000fe20001000000 */
[----:B-1----:R-:W1:Y:S01]  /*9810*/  SHFL.BFLY PT, R7, R137, 0x1, 0x1f ;  /* 0x0c201f0089077f89 */ /* 0x002e6200000e0000 */
[----:B------:R2:W-:Y:S03]  /*9820*/  MUFU.EX2 R199, R5 ;  /* 0x0000000500c77308 */ /* 0x0005e60000000800 */
[--C-:B------:R-:W-:Y:S02]  /*9830*/  FFMA.FTZ R6, R6, c[0x0][0x23c], -R0.reuse ;  /* 0x00008f0006067a23 */ /* 0x100fe40000010800 */
[--C-:B------:R-:W-:Y:S02]  /*9840*/  FFMA.FTZ R10, R10, c[0x0][0x23c], -R0.reuse ;  /* 0x00008f000a0a7a23 */ /* 0x100fe40000010800 */
[--C-:B------:R-:W-:Y:S01]  /*9850*/  FFMA.FTZ R18, R18, c[0x0][0x23c], -R0.reuse ;  /* 0x00008f0012127a23 */ /* 0x100fe20000010800 */
[----:B------:R3:W-:Y:S01]  /*9860*/  MUFU.EX2 R196, R6 ;  /* 0x0000000600c47308 */ /* 0x0007e20000000800 */
[----:B------:R-:W-:Y:S01]  /*9870*/  FFMA.FTZ R17, R17, c[0x0][0x23c], -R0 ;  /* 0x00008f0011117a23 */ /* 0x000fe20000010800 */
[----:B--2---:R-:W-:-:S06]  /*9880*/  FSEL R5, R136, RZ, P4 ;  /* 0x000000ff88057208 */ /* 0x004fcc0002000000 */
[----:B------:R-:W-:Y:S01]  /*9890*/  MUFU.EX2 R201, R16 ;  /* 0x0000001000c97308 */ /* 0x000fe20000000800 */
[----:B------:R-:W-:Y:S01]  /*98a0*/  FADD.FTZ R5, R207, -R5 ;  /* 0x80000005cf057221 */ /* 0x000fe20000010000 */
[----:B-1----:R-:W-:Y:S02]  /*98b0*/  FMNMX.FTZ R137, R137, R7, !PT ;  /* 0x0000000789897209 */ /* 0x002fe40007810000 */
[----:B---3--:R-:W-:Y:S01]  /*98c0*/  FSEL R6, R134, RZ, P2 ;  /* 0x000000ff86067208 */ /* 0x008fe20001000000 */
[----:B------:R-:W-:Y:S01]  /*98d0*/  FMUL.FTZ R5, R5, c[0x0][0x23c] ;  /* 0x00008f0005057a20 */ /* 0x000fe20000410000 */
[C---:B------:R-:W-:Y:S01]  /*98e0*/  FSETP.NEU.FTZ.AND P1, PT, R137.reuse, -INF , PT ;  /* 0xff8000008900780b */ /* 0x040fe20003f3d000 */
[----:B------:R-:W-:Y:S01]  /*98f0*/  FMUL.FTZ R12, R137, c[0x0][0x23c] ;  /* 0x00008f00890c7a20 */ /* 0x000fe20000410000 */
[----:B------:R-:W-:Y:S04]  /*9900*/  MUFU.EX2 R197, R14 ;  /* 0x0000000e00c57308 */ /* 0x000fe80000000800 */
[----:B------:R-:W-:-:S04]  /*9910*/  FSEL R12, R12, RZ, P1 ;  /* 0x000000ff0c0c7208 */ /* 0x000fc80000800000 */
[----:B------:R1:W2:Y:S01]  /*9920*/  MUFU.EX2 R16, R5 ;  /* 0x0000000500107308 */ /* 0x0002a20000000800 */
[--C-:B------:R-:W-:Y:S02]  /*9930*/  FFMA.FTZ R4, R4, c[0x0][0x23c], -R12.reuse ;  /* 0x00008f0004047a23 */ /* 0x100fe4000001080c */
[--C-:B------:R-:W-:Y:S02]  /*9940*/  FFMA.FTZ R20, R20, c[0x0][0x23c], -R12.reuse ;  /* 0x00008f0014147a23 */ /* 0x100fe4000001080c */
[--C-:B------:R-:W-:Y:S02]  /*9950*/  FFMA.FTZ R13, R13, c[0x0][0x23c], -R12.reuse ;  /* 0x00008f000d0d7a23 */ /* 0x100fe4000001080c */
[----:B------:R-:W-:Y:S01]  /*9960*/  FFMA.FTZ R19, R19, c[0x0][0x23c], -R12 ;  /* 0x00008f0013137a23 */ /* 0x000fe2000001080c */
[----:B------:R3:W-:Y:S08]  /*9970*/  MUFU.EX2 R185, R4 ;  /* 0x0000000400b97308 */ /* 0x0007f00000000800 */
[----:B------:R4:W5:Y:S01]  /*9980*/  MUFU.EX2 R132, R20 ;  /* 0x0000001400847308 */ /* 0x0009620000000800 */
[----:B-1----:R-:W-:-:S02]  /*9990*/  FADD.FTZ R5, R205, -R6 ;  /* 0x80000006cd057221 */ /* 0x002fc40000010000 */
[-C--:B--2---:R-:W-:Y:S02]  /*99a0*/  FMUL.FTZ R144, R144, R16.reuse ;  /* 0x0000001090907220 */ /* 0x084fe40000410000 */
[----:B------:R-:W-:Y:S02]  /*99b0*/  FMUL.FTZ R5, R5, c[0x0][0x23c] ;  /* 0x00008f0005057a20 */ /* 0x000fe40000410000 */
[-C--:B------:R-:W-:Y:S01]  /*99c0*/  FMUL.FTZ R145, R145, R16.reuse ;  /* 0x0000001091917220 */ /* 0x080fe20000410000 */
[----:B---3--:R-:W-:Y:S01]  /*99d0*/  FSEL R4, R135, RZ, P3 ;  /* 0x000000ff87047208 */ /* 0x008fe20001800000 */
[----:B------:R-:W-:Y:S01]  /*99e0*/  MUFU.EX2 R184, R13 ;  /* 0x0000000d00b87308 */ /* 0x000fe20000000800 */
[-C--:B------:R-:W-:Y:S02]  /*99f0*/  FMUL.FTZ R156, R156, R16.reuse ;  /* 0x000000109c9c7220 */ /* 0x080fe40000410000 */
[-C--:B------:R-:W-:Y:S02]  /*9a00*/  FMUL.FTZ R157, R157, R16.reuse ;  /* 0x000000109d9d7220 */ /* 0x080fe40000410000 */
[----:B------:R-:W-:Y:S01]  /*9a10*/  FADD.FTZ R4, R206, -R4 ;  /* 0x80000004ce047221 */ /* 0x000fe20000010000 */
[----:B----4-:R-:W1:Y:S02]  /*9a20*/  LDSM.16.MT88.4 R20, [R215+0xa000] ;  /* 0x00a00000d714783b */ /* 0x010e640000004200 */
[----:B------:R2:W-:Y:S01]  /*9a30*/  MUFU.EX2 R203, R9 ;  /* 0x0000000900cb7308 */ /* 0x0005e20000000800 */
[----:B------:R-:W-:Y:S01]  /*9a40*/  FMUL.FTZ R15, R4, c[0x0][0x23c] ;  /* 0x00008f00040f7a20 */ /* 0x000fe20000410000 */
[----:B------:R-:W-:Y:S01]  /*9a50*/  FSEL R4, R137, RZ, P1 ;  /* 0x000000ff89047208 */ /* 0x000fe20000800000 */
[-C--:B------:R-:W-:Y:S01]  /*9a60*/  FMUL.FTZ R172, R172, R16.reuse ;  /* 0x00000010acac7220 */ /* 0x080fe20000410000 */
[----:B-----5:R-:W-:Y:S01]  /*9a70*/  F2FP.PACK_AB R7, R132, R185 ;  /* 0x000000b98407723e */ /* 0x020fe200000000ff */
[----:B------:R-:W-:-:S02]  /*9a80*/  FMUL.FTZ R173, R173, R16 ;  /* 0x00000010adad7220 */ /* 0x000fc40000410000 */
[----:B------:R-:W-:Y:S01]  /*9a90*/  FADD.FTZ R4, R204, -R4 ;  /* 0x80000004cc047221 */ /* 0x000fe20000010000 */
[----:B------:R-:W3:Y:S01]  /*9aa0*/  MUFU.EX2 R202, R11 ;  /* 0x0000000b00ca7308 */ /* 0x000ee20000000800 */
[-C--:B------:R-:W-:Y:S02]  /*9ab0*/  FMUL.FTZ R160, R160, R16.reuse ;  /* 0x00000010a0a07220 */ /* 0x080fe40000410000 */
[----:B------:R-:W-:Y:S02]  /*9ac0*/  FMUL.FTZ R4, R4, c[0x0][0x23c] ;  /* 0x00008f0004047a20 */ /* 0x000fe40000410000 */
[-C--:B------:R-:W-:Y:S02]  /*9ad0*/  FMUL.FTZ R161, R161, R16.reuse ;  /* 0x00000010a1a17220 */ /* 0x080fe40000410000 */
[----:B------:R-:W-:Y:S01]  /*9ae0*/  FMUL.FTZ R36, R36, R16 ;  /* 0x0000001024247220 */ /* 0x000fe20000410000 */
[----:B------:R4:W-:Y:S01]  /*9af0*/  MUFU.EX2 R194, R10 ;  /* 0x0000000a00c27308 */ /* 0x0009e20000000800 */
[----:B--2---:R-:W-:Y:S01]  /*9b00*/  F2FP.PACK_AB R9, R197, R198 ;  /* 0x000000c6c509723e */ /* 0x004fe200000000ff */
[----:B------:R-:W-:-:S02]  /*9b10*/  FMUL.FTZ R37, R37, R16 ;  /* 0x0000001025257220 */ /* 0x000fc40000410000 */
[-C--:B------:R-:W-:Y:S02]  /*9b20*/  FMUL.FTZ R64, R64, R16.reuse ;  /* 0x0000001040407220 */ /* 0x080fe40000410000 */
[-C--:B------:R-:W-:Y:S02]  /*9b30*/  FMUL.FTZ R65, R65, R16.reuse ;  /* 0x0000001041417220 */ /* 0x080fe40000410000 */
[----:B------:R-:W-:Y:S01]  /*9b40*/  MUFU.EX2 R193, R18 ;  /* 0x0000001200c17308 */ /* 0x000fe20000000800 */
[----:B---3--:R-:W-:Y:S01]  /*9b50*/  F2FP.PACK_AB R8, R202, R203 ;  /* 0x000000cbca08723e */ /* 0x008fe200000000ff */
[-C--:B------:R-:W-:Y:S01]  /*9b60*/  FMUL.FTZ R80, R80, R16.reuse ;  /* 0x0000001050507220 */ /* 0x080fe20000410000 */
[----:B------:R-:W-:Y:S01]  /*9b70*/  F2FP.PACK_AB R11, R200, R199 ;  /* 0x000000c7c80b723e */ /* 0x000fe200000000ff */
[-C--:B------:R-:W-:Y:S02]  /*9b80*/  FMUL.FTZ R81, R81, R16.reuse ;  /* 0x0000001051517220 */ /* 0x080fe40000410000 */
[----:B------:R-:W-:-:S02]  /*9b90*/  FMUL.FTZ R68, R68, R16 ;  /* 0x0000001044447220 */ /* 0x000fc40000410000 */
[----:B------:R-:W2:Y:S01]  /*9ba0*/  MUFU.EX2 R195, R17 ;  /* 0x0000001100c37308 */ /* 0x000ea20000000800 */
[----:B----4-:R-:W-:Y:S01]  /*9bb0*/  F2FP.PACK_AB R10, R236, R201 ;  /* 0x000000c9ec0a723e */ /* 0x010fe200000000ff */
[-C--:B------:R-:W-:Y:S02]  /*9bc0*/  FMUL.FTZ R69, R69, R16.reuse ;  /* 0x0000001045457220 */ /* 0x080fe40000410000 */
[-C--:B------:R-:W-:Y:S02]  /*9bd0*/  FMUL.FTZ R52, R52, R16.reuse ;  /* 0x0000001034347220 */ /* 0x080fe40000410000 */
[-C--:B------:R-:W-:Y:S02]  /*9be0*/  FMUL.FTZ R53, R53, R16.reuse ;  /* 0x0000001035357220 */ /* 0x080fe40000410000 */
[----:B------:R-:W-:Y:S01]  /*9bf0*/  MUFU.EX2 R186, R19 ;  /* 0x0000001300ba7308 */ /* 0x000fe20000000800 */
[-C--:B------:R-:W-:Y:S02]  /*9c00*/  FMUL.FTZ R96, R96, R16.reuse ;  /* 0x0000001060607220 */ /* 0x080fe40000410000 */
[----:B------:R-:W-:-:S02]  /*9c10*/  FMUL.FTZ R97, R97, R16 ;  /* 0x0000001061617220 */ /* 0x000fc40000410000 */
[-C--:B------:R-:W-:Y:S02]  /*9c20*/  FMUL.FTZ R48, R48, R16.reuse ;  /* 0x0000001030307220 */ /* 0x080fe40000410000 */
[-C--:B------:R-:W-:Y:S01]  /*9c30*/  FMUL.FTZ R49, R49, R16.reuse ;  /* 0x0000001031317220 */ /* 0x080fe20000410000 */
[----:B------:R-:W3:Y:S01]  /*9c40*/  MUFU.EX2 R15, R15 ;  /* 0x0000000f000f7308 */ /* 0x000ee20000000800 */
[----:B--2---:R-:W-:Y:S01]  /*9c50*/  F2FP.PACK_AB R6, R196, R195 ;  /* 0x000000c3c406723e */ /* 0x004fe200000000ff */
[-C--:B------:R-:W-:Y:S02]  /*9c60*/  FMUL.FTZ R116, R116, R16.reuse ;  /* 0x0000001074747220 */ /* 0x080fe40000410000 */
[-C--:B------:R-:W-:Y:S02]  /*9c70*/  FMUL.FTZ R117, R117, R16.reuse ;  /* 0x0000001075757220 */ /* 0x080fe40000410000 */
[-C--:B------:R-:W-:Y:S02]  /*9c80*/  FMUL.FTZ R128, R128, R16.reuse ;  /* 0x0000001080807220 */ /* 0x080fe40000410000 */
[----:B------:R2:W4:Y:S01]  /*9c90*/  MUFU.EX2 R14, R5 ;  /* 0x00000005000e7308 */ /* 0x0005220000000800 */
[----:B------:R-:W-:-:S02]  /*9ca0*/  FMUL.FTZ R129, R129, R16 ;  /* 0x0000001081817220 */ /* 0x000fc40000410000 */
[-C--:B------:R-:W-:Y:S02]  /*9cb0*/  FMUL.FTZ R84, R84, R16.reuse ;  /* 0x0000001054547220 */ /* 0x080fe40000410000 */
[-C--:B------:R-:W-:Y:S02]  /*9cc0*/  FMUL.FTZ R85, R85, R16.reuse ;  /* 0x0000001055557220 */ /* 0x080fe40000410000 */
[----:B------:R-:W-:Y:S01]  /*9cd0*/  FMUL.FTZ R100, R100, R16 ;  /* 0x0000001064647220 */ /* 0x000fe20000410000 */
[----:B------:R5:W1:Y:S01]  /*9ce0*/  MUFU.EX2 R13, R4 ;  /* 0x00000004000d7308 */ /* 0x000a620000000800 */
[-C--:B---3--:R-:W-:Y:S02]  /*9cf0*/  FMUL.FTZ R146, R146, R15.reuse ;  /* 0x0000000f92927220 */ /* 0x088fe40000410000 */
[-C--:B------:R-:W-:Y:S02]  /*9d00*/  FMUL.FTZ R147, R147, R15.reuse ;  /* 0x0000000f93937220 */ /* 0x080fe40000410000 */
[----:B------:R-:W-:-:S02]  /*9d10*/  FMUL.FTZ R158, R158, R15 ;  /* 0x0000000f9e9e7220 */ /* 0x000fc40000410000 */
[----:B------:R-:W-:Y:S01]  /*9d20*/  FMUL.FTZ R159, R159, R15 ;  /* 0x0000000f9f9f7220 */ /* 0x000fe20000410000 */
[----:B--2---:R-:W-:Y:S01]  /*9d30*/  F2FP.PACK_AB R5, R186, R184 ;  /* 0x000000b8ba05723e */ /* 0x004fe200000000ff */
[-C--:B----4-:R-:W-:Y:S01]  /*9d40*/  FMUL.FTZ R148, R148, R14.reuse ;  /* 0x0000000e94947220 */ /* 0x090fe20000410000 */
[C---:B------:R-:W-:Y:S01]  /*9d50*/  HMMA.16816.F32 R144, R8.reuse, R24, R144 ;  /* 0x000000180890723c */ /* 0x040fe20000001890 */
        /* <DEDUP_REMOVED lines=136> */
[-C--:B------:R-:W-:Y:S01]  /*a5e0*/  FMUL.FTZ R114, R114, R15.reuse ;  /* 0x0000000f72727220 */ /* 0x080fe20000410000 */
[----:B------:R-:W-:Y:S01]  /*a5f0*/  MOV R6, R158 ;  /* 0x0000009e00067202 */ /* 0x000fe20000000f00 */
[----:B------:R-:W-:Y:S01]  /*a600*/  FMUL.FTZ R115, R115, R15 ;  /* 0x0000000f73737220 */ /* 0x000fe20000410000 */
[----:B------:R-:W-:Y:S02]  /*a610*/  MOV R7, R157 ;  /* 0x0000009d00077202 */ /* 0x000fe40000000f00 */
[----:B------:R-:W-:Y:S01]  /*a620*/  MOV R64, R189 ;  /* 0x000000bd00407202 */ /* 0x000fe20000000f00 */
[----:B------:R-:W-:Y:S01]  /*a630*/  HMMA.16816.F32 R68, R8, R24, R68 ;  /* 0x000000180844723c */ /* 0x000fe20000001844 */
[----:B------:R-:W-:-:S02]  /*a640*/  MOV R65, R188 ;  /* 0x000000bc00417202 */ /* 0x000fc40000000f00 */
[----:B------:R-:W-:Y:S02]  /*a650*/  MOV R67, R28 ;  /* 0x0000001c00437202 */ /* 0x000fe40000000f00 */
[----:B------:R-:W-:-:S03]  /*a660*/  MOV R66, R29 ;  /* 0x0000001d00427202 */ /* 0x000fc60000000f00 */
[C---:B------:R-:W-:Y:S01]  /*a670*/  HMMA.16816.F32 R188, R8.reuse, R26, R80 ;  /* 0x0000001a08bc723c */ /* 0x040fe20000001850 */
[----:B------:R1:W-:Y:S06]  /*a680*/  MUFU.EX2 R26, R4 ;  /* 0x00000004001a7308 */ /* 0x0003ec0000000800 */
[----:B------:R-:W-:Y:S01]  /*a690*/  MOV R80, R176 ;  /* 0x000000b000507202 */ /* 0x000fe20000000f00 */
[----:B------:R-:W-:Y:S01]  /*a6a0*/  HMMA.16816.F32 R52, R8, R20, R52 ;  /* 0x000000140834723c */ /* 0x000fe20000001834 */
[----:B------:R-:W-:Y:S02]  /*a6b0*/  MOV R81, R175 ;  /* 0x000000af00517202 */ /* 0x000fe40000000f00 */
[----:B------:R-:W-:-:S02]  /*a6c0*/  MOV R82, R174 ;  /* 0x000000ae00527202 */ /* 0x000fc40000000f00 */
[----:B------:R-:W-:-:S03]  /*a6d0*/  MOV R83, R173 ;  /* 0x000000ad00537202 */ /* 0x000fc60000000f00 */
[C---:B------:R-:W-:Y:S01]  /*a6e0*/  HMMA.16816.F32 R240, R8.reuse, R30, R48 ;  /* 0x0000001e08f0723c */ /* 0x040fe20000001830 */
[--C-:B-1----:R-:W-:Y:S01]  /*a6f0*/  FFMA.FTZ R4, R177, c[0x0][0x23c], -R3.reuse ;  /* 0x00008f00b1047a23 */ /* 0x102fe20000010803 */
[----:B------:R-:W-:Y:S03]  /*a700*/  LDSM.16.MT88.4 R48, [R218+0xa800] ;  /* 0x00a80000da30783b */ /* 0x000fe60000004200 */
[----:B------:R1:W2:Y:S03]  /*a710*/  MUFU.EX2 R28, R4 ;  /* 0x00000004001c7308 */ /* 0x0002a60000000800 */
[C---:B------:R-:W-:Y:S08]  /*a720*/  HMMA.16816.F32 R116, R8.reuse, R32, R116 ;  /* 0x000000200874723c */ /* 0x040ff00000001874 */
[----:B------:R-:W-:Y:S01]  /*a730*/  HMMA.16816.F32 R32, R8, R34, R128 ;  /* 0x000000220820723c */ /* 0x000fe20000001880 */
[----:B-1----:R-:W-:-:S02]  /*a740*/  FFMA.FTZ R4, R179, c[0x0][0x23c], -R3 ;  /* 0x00008f00b3047a23 */ /* 0x002fc40000010803 */
[----:B------:R-:W-:-:S05]  /*a750*/  FFMA.FTZ R3, R181, c[0x0][0x23c], -R3 ;  /* 0x00008f00b5037a23 */ /* 0x000fca0000010803 */
[----:B------:R-:W-:Y:S01]  /*a760*/  HMMA.16816.F32 R176, R8, R38, R96 ;  /* 0x0000002608b0723c */ /* 0x000fe20000001860 */
[----:B------:R1:W-:Y:S01]  /*a770*/  MUFU.EX2 R29, R4 ;  /* 0x00000004001d7308 */ /* 0x0003e20000000800 */
[----:B--2---:R-:W-:-:S05]  /*a780*/  F2FP.PACK_AB R128, R28, R26 ;  /* 0x0000001a1c80723e */ /* 0x004fca00000000ff */
[----:B------:R-:W-:Y:S01]  /*a790*/  MOV R98, R18 ;  /* 0x0000001200627202 */ /* 0x000fe20000000f00 */
[C---:B------:R-:W-:Y:S01]  /*a7a0*/  HMMA.16816.F32 R84, R8.reuse, R36, R84 ;  /* 0x000000240854723c */ /* 0x040fe20000001854 */
[----:B------:R2:W3:Y:S01]  /*a7b0*/  MUFU.EX2 R27, R3 ;  /* 0x00000003001b7308 */ /* 0x0004e20000000800 */
[----:B------:R-:W-:Y:S02]  /*a7c0*/  MOV R99, R17 ;  /* 0x0000001100637202 */ /* 0x000fe40000000f00 */
[----:B------:R-:W-:Y:S02]  /*a7d0*/  MOV R96, R156 ;  /* 0x0000009c00607202 */ /* 0x000fe40000000f00 */
[----:B------:R-:W-:Y:S01]  /*a7e0*/  LDSM.16.MT88.4 R156, [R213+0xa800] ;  /* 0x00a80000d59c783b */ /* 0x000fe20000004200 */
[----:B------:R-:W-:Y:S01]  /*a7f0*/  MOV R97, R19 ;  /* 0x0000001300617202 */ /* 0x000fe20000000f00 */
[----:B------:R-:W-:Y:S01]  /*a800*/  HMMA.16816.F32 R100, R8, R40, R100 ;  /* 0x000000280864723c */ /* 0x000fe20000001864 */
[----:B-1----:R-:W-:-:S02]  /*a810*/  MOV R4, R172 ;  /* 0x000000ac00047202 */ /* 0x002fc40000000f00 */
[----:B------:R-:W1:Y:S01]  /*a820*/  LDSM.16.MT88.4 R172, [R215+0xa800] ;  /* 0x00a80000d7ac783b */ /* 0x000e620000004200 */
[----:B--2---:R-:W-:Y:S01]  /*a830*/  FFMA.FTZ R3, R139, c[0x0][0x23c], -R2 ;  /* 0x00008f008b037a23 */ /* 0x004fe20000010802 */
[----:B---3--:R-:W-:-:S03]  /*a840*/  F2FP.PACK_AB R130, R27, R29 ;  /* 0x0000001d1b82723e */ /* 0x008fc600000000ff */
[----:B------:R2:W-:Y:S02]  /*a850*/  MUFU.EX2 R22, R3 ;  /* 0x0000000300167308 */ /* 0x0005e40000000800 */
[----:B--2---:R-:W-:-:S06]  /*a860*/  FFMA.FTZ R3, R138, c[0x0][0x23c], -R2 ;  /* 0x00008f008a037a23 */ /* 0x004fcc0000010802 */
[----:B------:R2:W3:Y:S02]  /*a870*/  MUFU.EX2 R24, R3 ;  /* 0x0000000300187308 */ /* 0x0004e40000000800 */
[--C-:B--2---:R-:W-:Y:S01]  /*a880*/  FFMA.FTZ R3, R133, c[0x0][0x23c], -R2.reuse ;  /* 0x00008f0085037a23 */ /* 0x104fe20000010802 */
[----:B---3--:R-:W-:Y:S01]  /*a890*/  F2FP.PACK_AB R129, R24, R22 ;  /* 0x000000161881723e */ /* 0x008fe200000000ff */
[----:B------:R-:W-:-:S04]  /*a8a0*/  FFMA.FTZ R2, R142, c[0x0][0x23c], -R2 ;  /* 0x00008f008e027a23 */ /* 0x000fc80000010802 */
[----:B------:R-:W-:Y:S08]  /*a8b0*/  MUFU.EX2 R25, R3 ;  /* 0x0000000300197308 */ /* 0x000ff00000000800 */
[----:B------:R2:W3:Y:S02]  /*a8c0*/  MUFU.EX2 R23, R2 ;  /* 0x0000000200177308 */ /* 0x0004e40000000800 */
[----:B--2---:R-:W-:Y:S01]  /*a8d0*/  FFMA.FTZ R2, R141, c[0x0][0x23c], -R0 ;  /* 0x00008f008d027a23 */ /* 0x004fe20000010800 */
[----:B---3--:R-:W-:-:S05]  /*a8e0*/  F2FP.PACK_AB R131, R23, R25 ;  /* 0x000000191783723e */ /* 0x008fca00000000ff */
[----:B------:R2:W-:Y:S02]  /*a8f0*/  MUFU.EX2 R20, R2 ;  /* 0x0000000200147308 */ /* 0x0005e40000000800 */
[C---:B-1----:R-:W-:Y:S08]  /*a900*/  HMMA.16816.F32 R160, R128.reuse, R172, R160 ;  /* 0x000000ac80a0723c */ /* 0x042ff000000018a0 */
[----:B------:R-:W-:Y:S01]  /*a910*/  HMMA.16816.F32 R144, R128, R156, R144 ;  /* 0x0000009c8090723c */ /* 0x000fe20000001890 */
[----:B--2---:R-:W-:-:S04]  /*a920*/  FFMA.FTZ R2, R140, c[0x0][0x23c], -R0 ;  /* 0x00008f008c027a23 */ /* 0x004fc80000010800 */
[----:B------:R1:W2:Y:S03]  /*a930*/  MUFU.EX2 R21, R2 ;  /* 0x0000000200157308 */ /* 0x0002a60000000800 */
[----:B------:R-:W-:Y:S01]  /*a940*/  HMMA.16816.F32 R36, R128, R48, R80 ;  /* 0x000000308024723c */ /* 0x000fe20000001850 */
[----:B------:R-:W3:Y:S01]  /*a950*/  LDSM.16.MT88.4 R80, [R213+0xb800] ;  /* 0x00b80000d550783b */ /* 0x000ee20000004200 */
[--C-:B-1----:R-:W-:Y:S01]  /*a960*/  FFMA.FTZ R2, R143, c[0x0][0x23c], -R0.reuse ;  /* 0x00008f008f027a23 */ /* 0x102fe20000010800 */
[----:B--2---:R-:W-:Y:S01]  /*a970*/  F2FP.PACK_AB R124, R21, R20 ;  /* 0x00000014157c723e */ /* 0x004fe200000000ff */
[----:B------:R-:W-:-:S04]  /*a980*/  FFMA.FTZ R0, R180, c[0x0][0x23c], -R0 ;  /* 0x00008f00b4007a23 */ /* 0x000fc80000010800 */
[----:B------:R-:W-:Y:S01]  /*a990*/  HMMA.16816.F32 R140, R8, R42, R112 ;  /* 0x0000002a088c723c */ /* 0x000fe20000001870 */
[----:B------:R-:W-:Y:S01]  /*a9a0*/  MUFU.EX2 R19, R2 ;  /* 0x0000000200137308 */ /* 0x000fe20000000800 */
[----:B------:R-:W1:Y:S05]  /*a9b0*/  LDSM.16.MT88.4 R112, [R218+0xb800] ;  /* 0x00b80000da70783b */ /* 0x000e6a0000004200 */
[----:B------:R-:W-:Y:S02]  /*a9c0*/  FFMA.FTZ R11, R251, R16, R203 ;  /* 0x00000010fb0b7223 */ /* 0x000fe400000100cb */
[----:B------:R2:W4:Y:S01]  /*a9d0*/  MUFU.EX2 R18, R0 ;  /* 0x0000000000127308 */ /* 0x0005220000000800 */
[----:B------:R-:W-:-:S02]  /*a9e0*/  FFMA.FTZ R8, R250, R15, R198 ;  /* 0x0000000ffa087223 */ /* 0x000fc400000100c6 */
        /* <DEDUP_REMOVED lines=74> */
[----:B------:R-:W-:Y:S01]  /*ae90*/  UIADD3 UR4, UR8, -0x2, URZ ;  /* 0xfffffffe08047890 */ /* 0x000fe2000fffe03f */
[----:B------:R-:W-:Y:S01]  /*aea0*/  MOV R2, R238 ;  /* 0x000000ee00027202 */ /* 0x000fe20000000f00 */
[----:B------:R-:W-:-:S04]  /*aeb0*/  DEPBAR.LE SB0, 0x0 ;  /* 0x000080000000791a */ /* 0x000fc80000000000 */
[----:B------:R-:W-:Y:S01]  /*aec0*/  MOV R0, UR4 ;  /* 0x0000000400007c02 */ /* 0x000fe20008000f00 */
[----:B------:R-:W-:Y:S02]  /*aed0*/  UIADD3 UR5, UP0, -UR10, 0x80, URZ ;  /* 0x000000800a057890 */ /* 0x000fe4000ff1e13f */
[----:B------:R-:W-:Y:S02]  /*aee0*/  UIADD3 UR20, UR8, -0x4, URZ ;  /* 0xfffffffc08147890 */ /* 0x000fe4000fffe03f */
[----:B------:R-:W-:Y:S01]  /*aef0*/  IMAD R0, R0, UR17, R2 ;  /* 0x0000001100007c24 */ /* 0x000fe2000f8e0202 */
[----:B------:R-:W-:Y:S02]  /*af00*/  UIADD3.X UR4, URZ, ~UR14, URZ, UP0, !UPT ;  /* 0x8000000e3f047290 */ /* 0x000fe400087fe43f */
[----:B------:R-:W-:Y:S02]  /*af10*/  UISETP.GT.AND UP0, UPT, UR20, UR9, UPT ;  /* 0x000000091400728c */ /* 0x000fe4000bf04270 */
[----:B------:R-:W-:-:S04]  /*af20*/  LEA R0, R0, c[0x0][0x170], 0x1 ;  /* 0x00005c0000007a11 */ /* 0x000fc800078e08ff */
[----:B------:R-:W-:Y:S02]  /*af30*/  IADD3 R2, -R237, UR17, R0 ;  /* 0x00000011ed027c10 */ /* 0x000fe4000fffe100 */
[----:B------:R-:W-:Y:S01]  /*af40*/  IADD3 R0, R0, -UR10, RZ ;  /* 0x8000000a00007c10 */ /* 0x000fe2000fffe0ff */
[----:B------:R-:W-:Y:S01]  /*af50*/  BAR.SYNC.DEFER_BLOCKING 0x0 ;  /* 0x0000000000007b1d */ /* 0x000fe20000010000 */
[----:B------:R-:W-:Y:S02]  /*af60*/  IADD3 R236, P1, R2, -UR10, RZ ;  /* 0x8000000a02ec7c10 */ /* 0x000fe4000ff3e0ff */
[C---:B------:R-:W-:Y:S02]  /*af70*/  IADD3 R238, P3, R0.reuse, -UR10, RZ ;  /* 0x8000000a00ee7c10 */ /* 0x040fe4000ff7e0ff */
[----:B------:R-:W-:Y:S02]  /*af80*/  IADD3 R4, P2, R0, UR5, RZ ;  /* 0x0000000500047c10 */ /* 0x000fe4000ff5e0ff */
[----:B------:R-:W-:-:S02]  /*af90*/  IADD3 R2, P0, R2, UR5, RZ ;  /* 0x0000000502027c10 */ /* 0x000fc4000ff1e0ff */
[C---:B------:R-:W-:Y:S02]  /*afa0*/  IADD3.X R239, R209.reuse, ~UR14, RZ, P3, !PT ;  /* 0x8000000ed1ef7c10 */ /* 0x040fe40009ffe4ff */
[----:B------:R-:W-:Y:S02]  /*afb0*/  IADD3.X R5, R209, UR4, RZ, P2, !PT ;  /* 0x00000004d1057c10 */ /* 0x000fe400097fe4ff */
[C---:B------:R-:W-:Y:S02]  /*afc0*/  IADD3.X R237, R211.reuse, ~UR14, RZ, P1, !PT ;  /* 0x8000000ed3ed7c10 */ /* 0x040fe40008ffe4ff */
[----:B------:R-:W-:Y:S02]  /*afd0*/  IADD3.X R3, R211, UR4, RZ, P0, !PT ;  /* 0x00000004d3037c10 */ /* 0x000fe400087fe4ff */
[----:B------:R-:W-:Y:S01]  /*afe0*/  PLOP3.LUT P0, PT, PT, PT, UP0, 0x80, 0x0 ;  /* 0x000000000000781c */ /* 0x000fe20003f0f008 */
        /* <DEDUP_REMOVED lines=8> */
[----:B------:R-:W3:Y:S04]  /*b070*/  LDSM.16.M88.4 R8, [R214+0x2000] ;  /* 0x00200000d608783b */ /* 0x000ee80000000200 */
[----:B------:R-:W4:Y:S04]  /*b080*/  LDSM.16.M88.4 R16, [R212+0x8800] ;  /* 0x00880000d410783b */ /* 0x000f280000000200 */
[----:B------:R-:W5:Y:S04]  /*b090*/  LDSM.16.M88.4 R12, [R214] ;  /* 0x00000000d60c783b */ /* 0x000f680000000200 */
[----:B------:R-:W-:Y:S04]  /*b0a0*/  LDSM.16.M88.4 R32, [R223] ;  /* 0x00000000df20783b */ /* 0x000fe80000000200 */
[----:B--2---:R-:W2:Y:S04]  /*b0b0*/  LDSM.16.M88.4 R4, [R216+0x2000] ;  /* 0x00200000d804783b */ /* 0x004ea80000000200 */
        /* <DEDUP_REMOVED lines=8> */
[C---:B------:R-:W-:Y:S08]  /*b140*/  HMMA.16816.F32 R196, R12.reuse, R20, RZ ;  /* 0x000000140cc4723c */ /* 0x040ff000000018ff */
[C---:B------:R-:W-:Y:S01]  /*b150*/  HMMA.16816.F32 R192, R12.reuse, R22, RZ ;  /* 0x000000160cc0723c */ /* 0x040fe200000018ff */
[----:B------:R-:W-:Y:S07]  /*b160*/  LDSM.16.M88.4 R20, [R221+0x8800] ;  /* 0x00880000dd14783b */ /* 0x000fee0000000200 */
[----:B------:R-:W-:Y:S08]  /*b170*/  HMMA.16816.F32 R16, R12, R18, RZ ;  /* 0x000000120c10723c */ /* 0x000ff000000018ff */
[C---:B--2---:R-:W-:Y:S08]  /*b180*/  HMMA.16816.F32 R188, R4.reuse, R32, R180 ;  /* 0x0000002004bc723c */ /* 0x044ff000000018b4 */
[C---:B-1----:R-:W-:Y:S08]  /*b190*/  HMMA.16816.F32 R180, R4.reuse, R28, R140 ;  /* 0x0000001c04b4723c */ /* 0x042ff0000000188c */
[C---:B------:R-:W-:Y:S08]  /*b1a0*/  HMMA.16816.F32 R176, R4.reuse, R34, R176 ;  /* 0x0000002204b0723c */ /* 0x040ff000000018b0 */
[----:B------:R-:W-:Y:S01]  /*b1b0*/  HMMA.16816.F32 R12, R4, R30, R24 ;  /* 0x0000001e040c723c */ /* 0x000fe20000001818 */
[----:B------:R-:W1:Y:S04]  /*b1c0*/  LDSM.16.M88.4 R4, [R222+0x2000] ;  /* 0x00200000de04783b */ /* 0x000e680000000200 */
[----:B------:R-:W2:Y:S03]  /*b1d0*/  LDSM.16.M88.4 R24, [R221+0x8000] ;  /* 0x00800000dd18783b */ /* 0x000ea60000000200 */
[C---:B---3--:R-:W-:Y:S08]  /*b1e0*/  HMMA.16816.F32 R196, R8.reuse, R32, R196 ;  /* 0x0000002008c4723c */ /* 0x048ff000000018c4 */
[C---:B------:R-:W-:Y:S08]  /*b1f0*/  HMMA.16816.F32 R140, R8.reuse, R34, R192 ;  /* 0x00000022088c723c */ /* 0x040ff000000018c0 */
[C---:B------:R-:W-:Y:S08]  /*b200*/  HMMA.16816.F32 R204, R8.reuse, R28, R184 ;  /* 0x0000001c08cc723c */ /* 0x040ff000000018b8 */
[----:B------:R-:W-:Y:S01]  /*b210*/  HMMA.16816.F32 R32, R8, R30, R16 ;  /* 0x0000001e0820723c */ /* 0x000fe20000001810 */
[----:B------:R-:W3:Y:S04]  /*b220*/  LDSM.16.M88.4 R8, [R222] ;  /* 0x00000000de08783b */ /* 0x000ee80000000200 */
[----:B------:R-:W-:Y:S03]  /*b230*/  LDSM.16.M88.4 R16, [R219] ;  /* 0x00000000db10783b */ /* 0x000fe60000000200 */
[C---:B-1----:R-:W-:Y:S08]  /*b240*/  HMMA.16816.F32 R192, R4.reuse, R20, R180 ;  /* 0x0000001404c0723c */ /* 0x042ff000000018b4 */
[C---:B--2---:R-:W-:Y:S08]  /*b250*/  HMMA.16816.F32 R184, R4.reuse, R24, R188 ;  /* 0x0000001804b8723c */ /* 0x044ff000000018bc */
[C---:B------:R-:W-:Y:S08]  /*b260*/  HMMA.16816.F32 R176, R4.reuse, R26, R176 ;  /* 0x0000001a04b0723c */ /* 0x040ff000000018b0 */
[----:B------:R-:W-:Y:S01]  /*b270*/  HMMA.16816.F32 R28, R4, R22, R12 ;  /* 0x00000016041c723c */ /* 0x000fe2000000180c */
[----:B------:R-:W1:Y:S04]  /*b280*/  LDSM.16.M88.4 R4, [R220+0x2000] ;  /* 0x00200000dc04783b */ /* 0x000e680000000200 */
[----:B------:R-:W2:Y:S03]  /*b290*/  LDSM.16.M88.4 R12, [R219+0x800] ;  /* 0x00080000db0c783b */ /* 0x000ea60000000200 */
[C---:B---3--:R-:W-:Y:S08]  /*b2a0*/  HMMA.16816.F32 R200, R8.reuse, R24, R196 ;  /* 0x0000001808c8723c */ /* 0x048ff000000018c4 */
[C---:B------:R-:W-:Y:S01]  /*b2b0*/  HMMA.16816.F32 R196, R8.reuse, R26, R140 ;  /* 0x0000001a08c4723c */ /* 0x040fe2000000188c */
[----:B------:R-:W-:Y:S07]  /*b2c0*/  LDSM.16.M88.4 R140, [R212+0x9000] ;  /* 0x00900000d48c783b */ /* 0x000fee0000000200 */
[C---:B------:R-:W-:Y:S08]  /*b2d0*/  HMMA.16816.F32 R188, R8.reuse, R20, R204 ;  /* 0x0000001408bc723c */ /* 0x040ff000000018cc */
[----:B------:R-:W-:Y:S01]  /*b2e0*/  HMMA.16816.F32 R24, R8, R22, R32 ;  /* 0x000000160818723c */ /* 0x000fe20000001820 */
[----:B------:R-:W3:Y:S04]  /*b2f0*/  LDSM.16.M88.4 R8, [R220] ;  /* 0x00000000dc08783b */ /* 0x000ee80000000200 */
[----:B------:R-:W-:Y:S03]  /*b300*/  LDSM.16.M88.4 R32, [R212+0x9800] ;  /* 0x00980000d420783b */ /* 0x000fe60000000200 */
[C---:B-1----:R-:W-:Y:S08]  /*b310*/  HMMA.16816.F32 R180, R4.reuse, R18, R176 ;  /* 0x0000001204b4723c */ /* 0x042ff000000018b0 */
[C---:B------:R-:W-:Y:S08]  /*b320*/  HMMA.16816.F32 R184, R4.reuse, R16, R184 ;  /* 0x0000001004b8723c */ /* 0x040ff000000018b8 */
[C---:B--2---:R-:W-:Y:S08]  /*b330*/  HMMA.16816.F32 R176, R4.reuse, R12, R192 ;  /* 0x0000000c04b0723c */ /* 0x044ff000000018c0 */
[----:B------:R-:W-:Y:S01]  /*b340*/  HMMA.16816.F32 R20, R4, R14, R28 ;  /* 0x0000000e0414723c */ /* 0x000fe2000000181c */
[----:B------:R-:W1:Y:S04]  /*b350*/  LDSM.16.M88.4 R4, [R214+0x6000] ;  /* 0x00600000d604783b */ /* 0x000e680000000200 */
[----:B------:R-:W-:Y:S03]  /*b360*/  LDSM.16.M88.4 R28, [R224] ;  /* 0x00000000e01c783b */ /* 0x000fe60000000200 */
[C---:B---3--:R-:W-:Y:S08]  /*b370*/  HMMA.16816.F32 R208, R8.reuse, R16, R200 ;  /* 0x0000001008d0723c */ /* 0x048ff000000018c8 */
        /* <DEDUP_REMOVED lines=41> */
[----:B-1----:R-:W-:Y:S01]  /*b610*/  HMMA.16816.F32 R140, R4, R20, R140 ;  /* 0x00000014048c723c */ /* 0x002fe2000000188c */
[----:B------:R1:W3:Y:S07]  /*b620*/  MUFU.TANH R193, R180 ;  /* 0x000000b400c17308 */ /* 0x0002ee0000002400 */
[-C--:B------:R-:W-:Y:S01]  /*b630*/  HMMA.16816.F32 R28, R8, R22.reuse, R28 ;  /* 0x00000016081c723c */ /* 0x080fe2000000181c */
[----:B------:R4:W2:Y:S07]  /*b640*/  MUFU.TANH R192, R181 ;  /* 0x000000b500c07308 */ /* 0x0008ae0000002400 */
[----:B------:R-:W-:Y:S01]  /*b650*/  HMMA.16816.F32 R20, R4, R22, R32 ;  /* 0x000000160414723c */ /* 0x000fe20000001820 */
[----:B-1----:R-:W-:-:S06]  /*b660*/  FMUL.FTZ R180, R182, c[0x0][0x2ec] ;  /* 0x0000bb00b6b47a20 */ /* 0x002fcc0000410000 */
[----:B------:R-:W1:Y:S01]  /*b670*/  MUFU.TANH R180, R180 ;  /* 0x000000b400b47308 */ /* 0x000e620000002400 */
[C---:B------:R-:W-:Y:S01]  /*b680*/  HMMA.16816.F32 R176, R12.reuse, R24, R200 ;  /* 0x000000180cb0723c */ /* 0x040fe200000018c8 */
[----:B------:R-:W-:Y:S02]  /*b690*/  FMUL.FTZ R133, R140, c[0x0][0x2ec] ;  /* 0x0000bb008c857a20 */ /* 0x000fe40000410000 */
[----:B----4-:R-:W-:Y:S02]  /*b6a0*/  FMUL.FTZ R181, R183, c[0x0][0x2ec] ;  /* 0x0000bb00b7b57a20 */ /* 0x010fe40000410000 */
[----:B------:R-:W-:Y:S02]  /*b6b0*/  FMUL.FTZ R132, R142, c[0x0][0x2ec] ;  /* 0x0000bb008e847a20 */ /* 0x000fe40000410000 */
[----:B------:R-:W-:Y:S01]  /*b6c0*/  FMUL.FTZ R140, R143, c[0x0][0x2ec] ;  /* 0x0000bb008f8c7a20 */ /* 0x000fe20000410000 */
[----:B------:R-:W-:Y:S01]  /*b6d0*/  HMMA.16816.F32 R12, R12, R26, R204 ;  /* 0x0000001a0c0c723c */ /* 0x000fe200000018cc */
[----:B------:R-:W-:Y:S01]  /*b6e0*/  FMUL.FTZ R28, R28, c[0x0][0x2ec] ;  /* 0x0000bb001c1c7a20 */ /* 0x000fe20000410000 */
[----:B------:R-:W4:Y:S01]  /*b6f0*/  MUFU.TANH R181, R181 ;  /* 0x000000b500b57308 */ /* 0x000f220000002400 */
        /* <DEDUP_REMOVED lines=9> */
[----:B------:R-:W1:Y:S08]  /*b790*/  MUFU.TANH R32, R29 ;  /* 0x0000001d00207308 */ /* 0x000e700000002400 */
[----:B------:R-:W1:Y:S08]  /*b7a0*/  MUFU.TANH R139, R30 ;  /* 0x0000001e008b7308 */ /* 0x000e700000002400 */
[----:B------:R2:W1:Y:S08]  /*b7b0*/  MUFU.TANH R142, R31 ;  /* 0x0000001f008e7308 */ /* 0x0004700000002400 */
[----:B------:R-:W1:Y:S08]  /*b7c0*/  MUFU.TANH R138, R20 ;  /* 0x00000014008a7308 */ /* 0x000e700000002400 */
[----:B------:R-:W1:Y:S01]  /*b7d0*/  MUFU.TANH R143, R21 ;  /* 0x00000015008f7308 */ /* 0x000e620000002400 */
[C---:B--2---:R-:W-:Y:S07]  /*b7e0*/  HMMA.16816.F32 R28, R8.reuse, R16, R184 ;  /* 0x00000010081c723c */ /* 0x044fee00000018b8 */
[----:B------:R-:W2:Y:S01]  /*b7f0*/  MUFU.TANH R182, R22 ;  /* 0x0000001600b67308 */ /* 0x000ea20000002400 */
[----:B------:R-:W-:Y:S07]  /*b800*/  HMMA.16816.F32 R8, R8, R18, R188 ;  /* 0x000000120808723c */ /* 0x000fee00000018bc */
[----:B------:R5:W1:Y:S08]  /*b810*/  MUFU.TANH R183, R23 ;  /* 0x0000001700b77308 */ /* 0x000a700000002400 */
[----:B------:R-:W1:Y:S01]  /*b820*/  MUFU.TANH R133, R133 ;  /* 0x0000008500857308 */ /* 0x000e620000002400 */
[----:B------:R-:W-:-:S02]  /*b830*/  FMUL.FTZ R30, R30, c[0x0][0x2ec] ;  /* 0x0000bb001e1e7a20 */ /* 0x000fc40000410000 */
[----:B------:R-:W-:Y:S01]  /*b840*/  FMUL.FTZ R24, R31, c[0x0][0x2ec] ;  /* 0x0000bb001f187a20 */ /* 0x000fe20000410000 */
[----:B-----5:R-:W-:Y:S05]  /*b850*/  HMMA.16816.F32 R20, R4, R16, R176 ;  /* 0x000000100414723c */ /* 0x020fea00000018b0 */
[----:B------:R-:W-:Y:S01]  /*b860*/  FMUL.FTZ R8, R8, c[0x0][0x2ec] ;  /* 0x0000bb0008087a20 */ /* 0x000fe20000410000 */
[----:B------:R1:W1:Y:S01]  /*b870*/  MUFU.TANH R34, R30 ;  /* 0x0000001e00227308 */ /* 0x0002620000002400 */
[----:B------:R-:W-:Y:S02]  /*b880*/  FMUL.FTZ R9, R9, c[0x0][0x2ec] ;  /* 0x0000bb0009097a20 */ /* 0x000fe40000410000 */
[----:B------:R-:W-:-:S02]  /*b890*/  FMUL.FTZ R10, R10, c[0x0][0x2ec] ;  /* 0x0000bb000a0a7a20 */ /* 0x000fc40000410000 */
[----:B------:R-:W-:Y:S01]  /*b8a0*/  FMUL.FTZ R17, R28, c[0x0][0x2ec] ;  /* 0x0000bb001c117a20 */ /* 0x000fe20000410000 */
[----:B------:R-:W-:Y:S01]  /*b8b0*/  HMMA.16816.F32 R4, R4, R18, R12 ;  /* 0x000000120404723c */ /* 0x000fe2000000180c */
[----:B------:R-:W-:Y:S01]  /*b8c0*/  FMUL.FTZ R16, R29, c[0x0][0x2ec] ;  /* 0x0000bb001d107a20 */ /* 0x000fe20000410000 */
[----:B------:R-:W1:Y:S01]  /*b8d0*/  MUFU.TANH R141, R141 ;  /* 0x0000008d008d7308 */ /* 0x000e620000002400 */
[----:B------:R-:W-:-:S07]  /*b8e0*/  FMUL.FTZ R11, R11, c[0x0][0x2ec] ;  /* 0x0000bb000b0b7a20 */ /* 0x000fce0000410000 */
[----:B------:R-:W1:Y:S02]  /*b8f0*/  MUFU.TANH R132, R132 ;  /* 0x0000008400847308 */ /* 0x000e640000002400 */
[----:B------:R-:W-:Y:S02]  /*b900*/  FMUL.FTZ R22, R22, c[0x0][0x2ec] ;  /* 0x0000bb0016167a20 */ /* 0x000fe40000410000 */
[----:B------:R-:W-:-:S04]  /*b910*/  FMUL.FTZ R23, R23, c[0x0][0x2ec] ;  /* 0x0000bb0017177a20 */ /* 0x000fc80000410000 */
[----:B------:R-:W1:Y:S01]  /*b920*/  MUFU.TANH R140, R140 ;  /* 0x0000008c008c7308 */ /* 0x000e620000002400 */
[----:B------:R-:W-:Y:S02]  /*b930*/  FMUL.FTZ R20, R20, c[0x0][0x2ec] ;  /* 0x0000bb0014147a20 */ /* 0x000fe40000410000 */
[----:B------:R-:W-:-:S03]  /*b940*/  FMUL.FTZ R21, R21, c[0x0][0x2ec] ;  /* 0x0000bb0015157a20 */ /* 0x000fc60000410000 */
[----:B------:R-:W-:Y:S02]  /*b950*/  FMUL.FTZ R4, R4, c[0x0][0x2ec] ;  /* 0x0000bb0004047a20 */ /* 0x000fe40000410000 */
[----:B------:R-:W-:Y:S01]  /*b960*/  FMUL.FTZ R5, R5, c[0x0][0x2ec] ;  /* 0x0000bb0005057a20 */ /* 0x000fe20000410000 */
[----:B------:R1:W1:Y:S01]  /*b970*/  MUFU.TANH R31, R22 ;  /* 0x00000016001f7308 */ /* 0x0002620000002400 */
[----:B------:R-:W-:Y:S02]  /*b980*/  FMUL.FTZ R6, R6, c[0x0][0x2ec] ;  /* 0x0000bb0006067a20 */ /* 0x000fe40000410000 */
[----:B------:R-:W-:-:S05]  /*b990*/  FMUL.FTZ R7, R7, c[0x0][0x2ec] ;  /* 0x0000bb0007077a20 */ /* 0x000fca0000410000 */
[----:B------:R1:W1:Y:S08]  /*b9a0*/  MUFU.TANH R35, R23 ;  /* 0x0000001700237308 */ /* 0x0002700000002400 */
        /* <DEDUP_REMOVED lines=41> */
.L_x_1910:
[----:B--234-:R-:W-:-:S04]  /*bc40*/  MOV R0, UR20 ;  /* 0x0000001400007c02 */ /* 0x01cfc80008000f00 */
[----:B------:R-:W-:-:S04]  /*bc50*/  LEA R0, R0, R252, 0x5 ;  /* 0x000000fc00007211 */ /* 0x000fc800078e28ff */
[CC--:B------:R-:W-:Y:S02]  /*bc60*/  ISETP.GE.AND P1, PT, R0.reuse, R235.reuse, PT ;  /* 0x000000eb0000720c */ /* 0x0c0fe40003f26270 */
[C---:B-1----:R-:W-:Y:S02]  /*bc70*/  IADD3 R8, R0.reuse, 0x1, RZ ;  /* 0x0000000100087810 */ /* 0x042fe40007ffe0ff */
[----:B------:R-:W-:Y:S02]  /*bc80*/  IADD3 R7, R0, 0x8, RZ ;  /* 0x0000000800077810 */ /* 0x000fe40007ffe0ff */
[----:B------:R-:W-:Y:S02]  /*bc90*/  ISETP.GE.AND P3, PT, R8, R235, PT ;  /* 0x000000eb0800720c */ /* 0x000fe40003f66270 */
[C---:B------:R-:W-:Y:S02]  /*bca0*/  ISETP.LT.OR P1, PT, R0.reuse, R231, P1 ;  /* 0x000000e70000720c */ /* 0x040fe40000f21670 */
[----:B------:R-:W-:-:S02]  /*bcb0*/  ISETP.GE.AND P6, PT, R0, R234, PT ;  /* 0x000000ea0000720c */ /* 0x000fc40003fc6270 */
[C---:B------:R-:W-:Y:S02]  /*bcc0*/  ISETP.GE.AND P5, PT, R0.reuse, R233, PT ;  /* 0x000000e90000720c */ /* 0x040fe40003fa6270 */
[C---:B------:R-:W-:Y:S02]  /*bcd0*/  ISETP.GE.AND P4, PT, R0.reuse, R232, PT ;  /* 0x000000e80000720c */ /* 0x040fe40003f86270 */
[----:B------:R-:W-:Y:S02]  /*bce0*/  IADD3 R6, R0, 0x9, RZ ;  /* 0x0000000900067810 */ /* 0x000fe40007ffe0ff */
[----:B------:R-:W-:Y:S02]  /*bcf0*/  ISETP.LT.OR P3, PT, R8, R231, P3 ;  /* 0x000000e70800720c */ /* 0x000fe40001f61670 */
[----:B------:R-:W-:Y:S02]  /*bd00*/  ISETP.GE.AND P2, PT, R7, R235, PT ;  /* 0x000000eb0700720c */ /* 0x000fe40003f46270 */
[----:B------:R-:W-:-:S02]  /*bd10*/  FSEL R9, R193, -INF , !P1 ;  /* 0xff800000c1097808 */ /* 0x000fc40004800000 */
[C---:B------:R-:W-:Y:S02]  /*bd20*/  IADD3 R5, R0.reuse, 0x10, RZ ;  /* 0x0000001000057810 */ /* 0x040fe40007ffe0ff */
[C---:B------:R-:W-:Y:S02]  /*bd30*/  IADD3 R4, R0.reuse, 0x11, RZ ;  /* 0x0000001100047810 */ /* 0x040fe40007ffe0ff */
[C---:B------:R-:W-:Y:S02]  /*bd40*/  IADD3 R3, R0.reuse, 0x18, RZ ;  /* 0x0000001800037810 */ /* 0x040fe40007ffe0ff */
[C---:B------:R-:W-:Y:S02]  /*bd50*/  IADD3 R2, R0.reuse, 0x19, RZ ;  /* 0x0000001900027810 */ /* 0x040fe40007ffe0ff */
[C---:B------:R-:W-:Y:S02]  /*bd60*/  ISETP.LT.OR P6, PT, R0.reuse, R230, P6 ;  /* 0x000000e60000720c */ /* 0x040fe400037c1670 */
[----:B------:R-:W-:-:S02]  /*bd70*/  ISETP.LT.OR P5, PT, R0, R229, P5 ;  /* 0x000000e50000720c */ /* 0x000fc40002fa1670 */
[----:B------:R-:W-:Y:S02]  /*bd80*/  ISETP.LT.OR P4, PT, R0, R228, P4 ;  /* 0x000000e40000720c */ /* 0x000fe40002781670 */
[----:B------:R-:W-:Y:S02]  /*bd90*/  ISETP.GE.AND P1, PT, R6, R235, PT ;  /* 0x000000eb0600720c */ /* 0x000fe40003f26270 */
[----:B------:R-:W-:Y:S02]  /*bda0*/  FSEL R20, R192, -INF , !P3 ;  /* 0xff800000c0147808 */ /* 0x000fe40005800000 */
[----:B------:R-:W-:Y:S02]  /*bdb0*/  ISETP.LT.OR P2, PT, R7, R231, P2 ;  /* 0x000000e70700720c */ /* 0x000fe40001741670 */
[----:B------:R-:W-:Y:S02]  /*bdc0*/  FMNMX.FTZ R0, R136, R9, !PT ;  /* 0x0000000988007209 */ /* 0x000fe40007810000 */
[----:B------:R-:W-:-:S02]  /*bdd0*/  ISETP.GE.AND P3, PT, R5, R235, PT ;  /* 0x000000eb0500720c */ /* 0x000fc40003f66270 */
[-C--:B------:R-:W-:Y:S02]  /*bde0*/  ISETP.LT.OR P1, PT, R6, R231.reuse, P1 ;  /* 0x000000e70600720c */ /* 0x080fe40000f21670 */
[----:B------:R-:W-:Y:S02]  /*bdf0*/  FSEL R19, R33, -INF , !P2 ;  /* 0xff80000021137808 */ /* 0x000fe40005000000 */
[----:B------:R-:W-:Y:S02]  /*be00*/  FMNMX.FTZ R0, R20, R0, !PT ;  /* 0x0000000014007209 */ /* 0x000fe40007810000 */
[----:B------:R-:W-:Y:S02]  /*be10*/  ISETP.LT.OR P3, PT, R5, R231, P3 ;  /* 0x000000e70500720c */ /* 0x000fe40001f61670 */
[----:B------:R-:W-:Y:S02]  /*be20*/  ISETP.GE.AND P2, PT, R4, R235, PT ;  /* 0x000000eb0400720c */ /* 0x000fe40003f46270 */
[----:B------:R-:W-:-:S02]  /*be30*/  FSEL R18, R32, -INF , !P1 ;  /* 0xff80000020127808 */ /* 0x000fc40004800000 */
[----:B------:R-:W-:Y:S02]  /*be40*/  FMNMX.FTZ R0, R19, R0, !PT ;  /* 0x0000000013007209 */ /* 0x000fe40007810000 */
[----:B------:R-:W-:Y:S02]  /*be50*/  FSEL R177, R17, -INF , !P3 ;  /* 0xff80000011b17808 */ /* 0x000fe40005800000 */
[-C--:B------:R-:W-:Y:S02]  /*be60*/  ISETP.GE.AND P1, PT, R3, R235.reuse, PT ;  /* 0x000000eb0300720c */ /* 0x080fe40003f26270 */
[----:B------:R-:W-:Y:S02]  /*be70*/  ISETP.GE.AND P3, PT, R2, R235, PT ;  /* 0x000000eb0200720c */ /* 0x000fe40003f66270 */
[----:B------:R-:W-:Y:S02]  /*be80*/  ISETP.LT.OR P2, PT, R4, R231, P2 ;  /* 0x000000e70400720c */ /* 0x000fe40001741670 */
[----:B------:R-:W-:-:S02]  /*be90*/  FMNMX.FTZ R0, R18, R0, !PT ;  /* 0x0000000012007209 */ /* 0x000fc40007810000 */
[-C--:B------:R-:W-:Y:S02]  /*bea0*/  ISETP.LT.OR P1, PT, R3, R231.reuse, P1 ;  /* 0x000000e70300720c */ /* 0x080fe40000f21670 */
[----:B------:R-:W-:Y:S02]  /*beb0*/  ISETP.LT.OR P3, PT, R2, R231, P3 ;  /* 0x000000e70200720c */ /* 0x000fe40001f61670 */
[----:B------:R-:W-:Y:S02]  /*bec0*/  FSEL R176, R16, -INF , !P2 ;  /* 0xff80000010b07808 */ /* 0x000fe40005000000 */
[----:B------:R-:W-:Y:S02]  /*bed0*/  FMNMX.FTZ R0, R177, R0, !PT ;  /* 0x00000000b1007209 */ /* 0x000fe40007810000 */
[----:B------:R-:W-:Y:S02]  /*bee0*/  FSEL R178, R13, -INF , !P1 ;  /* 0xff8000000db27808 */ /* 0x000fe40004800000 */
[----:B------:R-:W-:-:S02]  /*bef0*/  FSEL R179, R12, -INF , !P3 ;  /* 0xff8000000cb37808 */ /* 0x000fc40005800000 */
[C---:B------:R-:W-:Y:S02]  /*bf00*/  ISETP.GE.AND P2, PT, R8.reuse, R234, PT ;  /* 0x000000ea0800720c */ /* 0x040fe40003f46270 */
[C---:B------:R-:W-:Y:S02]  /*bf10*/  ISETP.GE.AND P1, PT, R8.reuse, R233, PT ;  /* 0x000000e90800720c */ /* 0x040fe40003f26270 */
[----:B------:R-:W-:Y:S02]  /*bf20*/  ISETP.GE.AND P3, PT, R8, R232, PT ;  /* 0x000000e80800720c */ /* 0x000fe40003f66270 */
[----:B------:R-:W-:Y:S02]  /*bf30*/  FMNMX.FTZ R0, R176, R0, !PT ;  /* 0x00000000b0007209 */ /* 0x000fe40007810000 */
[C---:B------:R-:W-:Y:S02]  /*bf40*/  ISETP.LT.OR P2, PT, R8.reuse, R230, P2 ;  /* 0x000000e60800720c */ /* 0x040fe40001741670 */
[----:B------:R-:W-:-:S02]  /*bf50*/  ISETP.LT.OR P1, PT, R8, R229, P1 ;  /* 0x000000e50800720c */ /* 0x000fc40000f21670 */
[----:B------:R-:W-:Y:S02]  /*bf60*/  ISETP.LT.OR P3, PT, R8, R228, P3 ;  /* 0x000000e40800720c */ /* 0x000fe40001f61670 */
[----:B------:R-:W-:Y:S02]  /*bf70*/  FMNMX.FTZ R0, R178, R0, !PT ;  /* 0x00000000b2007209 */ /* 0x000fe40007810000 */
[----:B------:R-:W-:Y:S02]  /*bf80*/  FSEL R8, R180, -INF , !P6 ;  /* 0xff800000b4087808 */ /* 0x000fe40007000000 */
[----:B------:R-:W-:Y:S02]  /*bf90*/  FSEL R10, R133, -INF , !P5 ;  /* 0xff800000850a7808 */ /* 0x000fe40006800000 */
[----:B------:R-:W-:Y:S02]  /*bfa0*/  FSEL R11, R132, -INF , !P4 ;  /* 0xff800000840b7808 */ /* 0x000fe40006000000 */
[----:B------:R-:W-:-:S02]  /*bfb0*/  FSEL R16, R181, -INF , !P2 ;  /* 0xff800000b5107808 */ /* 0x000fc40005000000 */
[----:B------:R-:W-:Y:S02]  /*bfc0*/  FSEL R17, R141, -INF , !P1 ;  /* 0xff8000008d117808 */ /* 0x000fe40004800000 */
[----:B------:R-:W-:Y:S02]  /*bfd0*/  FSEL R21, R140, -INF , !P3 ;  /* 0xff8000008c157808 */ /* 0x000fe40005800000 */
[C---:B------:R-:W-:Y:S02]  /*bfe0*/  ISETP.GE.AND P6, PT, R7.reuse, R234, PT ;  /* 0x000000ea0700720c */ /* 0x040fe40003fc6270 */
[C---:B------:R-:W-:Y:S02]  /*bff0*/  ISETP.GE.AND P5, PT, R7.reuse, R233, PT ;  /* 0x000000e90700720c */ /* 0x040fe40003fa6270 */
[----:B------:R-:W-:Y:S02]  /*c000*/  ISETP.GE.AND P4, PT, R7, R232, PT ;  /* 0x000000e80700720c */ /* 0x000fe40003f86270 */
[----:B------:R-:W-:-:S02]  /*c010*/  ISETP.GE.AND P2, PT, R6, R234, PT ;  /* 0x000000ea0600720c */ /* 0x000fc40003f46270 */
[C---:B------:R-:W-:Y:S02]  /*c020*/  ISETP.GE.AND P1, PT, R6.reuse, R233, PT ;  /* 0x000000e90600720c */ /* 0x040fe40003f26270 */
[----:B------:R-:W-:Y:S02]  /*c030*/  ISETP.GE.AND P3, PT, R6, R232, PT ;  /* 0x000000e80600720c */ /* 0x000fe40003f66270 */
[----:B------:R-:W-:Y:S02]  /*c040*/  FMNMX.FTZ R0, R179, R0, !PT ;  /* 0x00000000b3007209 */ /* 0x000fe40007810000 */
[C---:B------:R-:W-:Y:S02]  /*c050*/  ISETP.LT.OR P6, PT, R7.reuse, R230, P6 ;  /* 0x000000e60700720c */ /* 0x040fe400037c1670 */
[C---:B------:R-:W-:Y:S02]  /*c060*/  ISETP.LT.OR P5, PT, R7.reuse, R229, P5 ;  /* 0x000000e50700720c */ /* 0x040fe40002fa1670 */
[----:B------:R-:W-:-:S02]  /*c070*/  ISETP.LT.OR P4, PT, R7, R228, P4 ;  /* 0x000000e40700720c */ /* 0x000fc40002781670 */
[C---:B------:R-:W-:Y:S01]  /*c080*/  ISETP.LT.OR P2, PT, R6.reuse, R230, P2 ;  /* 0x000000e60600720c */ /* 0x040fe20001741670 */
[----:B------:R-:W1:Y:S01]  /*c090*/  SHFL.BFLY PT, R7, R0, 0x2, 0x1f ;  /* 0x0c401f0000077f89 */ /* 0x000e6200000e0000 */
[C---:B------:R-:W-:Y:S02]  /*c0a0*/  ISETP.LT.OR P1, PT, R6.reuse, R229, P1 ;  /* 0x000000e50600720c */ /* 0x040fe40000f21670 */
[----:B------:R-:W-:Y:S02]  /*c0b0*/  ISETP.LT.OR P3, PT, R6, R228, P3 ;  /* 0x000000e40600720c */ /* 0x000fe40001f61670 */
[----:B------:R-:W-:Y:S02]  /*c0c0*/  FMNMX.FTZ R6, R135, R8, !PT ;  /* 0x0000000887067209 */ /* 0x000fe40007810000 */
[----:B------:R-:W-:Y:S02]  /*c0d0*/  FSEL R12, R139, -INF , !P6 ;  /* 0xff8000008b0c7808 */ /* 0x000fe40007000000 */
[----:B------:R-:W-:-:S02]  /*c0e0*/  ISETP.GE.AND P6, PT, R5, R234, PT ;  /* 0x000000ea0500720c */ /* 0x000fc40003fc6270 */
[----:B------:R-:W-:Y:S02]  /*c0f0*/  FMNMX.FTZ R6, R16, R6, !PT ;  /* 0x0000000610067209 */ /* 0x000fe40007810000 */
[----:B------:R-:W-:Y:S02]  /*c100*/  FSEL R14, R138, -INF , !P5 ;  /* 0xff8000008a0e7808 */ /* 0x000fe40006800000 */
        /* <DEDUP_REMOVED lines=10> */
[----:B------:R-:W-:Y:S02]  /*c1b0*/  ISETP.GE.AND P5, PT, R2, R234, PT ;  /* 0x000000ea0200720c */ /* 0x000fe40003fa6270 */
[----:B------:R-:W-:Y:S02]  /*c1c0*/  FMNMX.FTZ R6, R138, R6, !PT ;  /* 0x000000068a067209 */ /* 0x000fe40007810000 */
[----:B------:R-:W-:Y:S02]  /*c1d0*/  FSEL R132, R23, -INF , !P2 ;  /* 0xff80000017847808 */ /* 0x000fe40005000000 */
[C---:B------:R-:W-:Y:S02]  /*c1e0*/  ISETP.GE.AND P6, PT, R5.reuse, R233, PT ;  /* 0x000000e90500720c */ /* 0x040fe40003fc6270 */
[----:B------:R-:W-:Y:S02]  /*c1f0*/  ISETP.GE.AND P2, PT, R5, R232, PT ;  /* 0x000000e80500720c */ /* 0x000fe40003f46270 */
[----:B------:R-:W-:-:S02]  /*c200*/  ISETP.LT.OR P5, PT, R2, R230, P5 ;  /* 0x000000e60200720c */ /* 0x000fc40002fa1670 */
[----:B------:R-:W-:Y:S02]  /*c210*/  FMNMX.FTZ R6, R133, R6, !PT ;  /* 0x0000000685067209 */ /* 0x000fe40007810000 */
[C---:B------:R-:W-:Y:S02]  /*c220*/  ISETP.LT.OR P6, PT, R5.reuse, R229, P6 ;  /* 0x000000e50500720c */ /* 0x040fe400037c1670 */
[----:B------:R-:W-:Y:S02]  /*c230*/  ISETP.LT.OR P2, PT, R5, R228, P2 ;  /* 0x000000e40500720c */ /* 0x000fe40001741670 */
[----:B------:R-:W-:Y:S02]  /*c240*/  FSEL R139, R22, -INF , !P5 ;  /* 0xff800000168b7808 */ /* 0x000fe40006800000 */
[----:B------:R-:W-:Y:S02]  /*c250*/  FMNMX.FTZ R6, R132, R6, !PT ;  /* 0x0000000684067209 */ /* 0x000fe40007810000 */
[----:B-1----:R-:W-:-:S02]  /*c260*/  FMNMX.FTZ R5, R0, R7, !PT ;  /* 0x0000000700057209 */ /* 0x002fc40007810000 */
[----:B------:R-:W-:Y:S02]  /*c270*/  FMNMX.FTZ R7, R134, R10, !PT ;  /* 0x0000000a86077209 */ /* 0x000fe40007810000 */
[----:B------:R-:W-:Y:S02]  /*c280*/  FMNMX.FTZ R0, R139, R6, !PT ;  /* 0x000000068b007209 */ /* 0x000fe40007810000 */
[----:B------:R-:W-:Y:S02]  /*c290*/  FMNMX.FTZ R6, R17, R7, !PT ;  /* 0x0000000711067209 */ /* 0x000fe40007810000 */
[----:B------:R-:W-:Y:S01]  /*c2a0*/  FSEL R13, R143, -INF , !P1 ;  /* 0xff8000008f0d7808 */ /* 0x000fe20004800000 */
[----:B------:R-:W1:Y:S01]  /*c2b0*/  SHFL.BFLY PT, R24, R0, 0x2, 0x1f ;  /* 0x0c401f0000187f89 */ /* 0x000e6200000e0000 */
[----:B------:R-:W-:Y:S02]  /*c2c0*/  FMNMX.FTZ R6, R14, R6, !PT ;  /* 0x000000060e067209 */ /* 0x000fe40007810000 */
[----:B------:R-:W-:-:S02]  /*c2d0*/  ISETP.GE.AND P5, PT, R4, R233, PT ;  /* 0x000000e90400720c */ /* 0x000fc40003fa6270 */
[----:B------:R-:W-:Y:S02]  /*c2e0*/  ISETP.GE.AND P1, PT, R4, R232, PT ;  /* 0x000000e80400720c */ /* 0x000fe40003f26270 */
[----:B------:R-:W-:Y:S02]  /*c2f0*/  FSEL R141, R30, -INF , !P6 ;  /* 0xff8000001e8d7808 */ /* 0x000fe40007000000 */
[----:B------:R-:W-:Y:S02]  /*c300*/  FMNMX.FTZ R6, R13, R6, !PT ;  /* 0x000000060d067209 */ /* 0x000fe40007810000 */
[C---:B------:R-:W-:Y:S02]  /*c310*/  ISETP.LT.OR P5, PT, R4.reuse, R229, P5 ;  /* 0x000000e50400720c */ /* 0x040fe40002fa1670 */
[----:B------:R-:W-:Y:S02]  /*c320*/  ISETP.LT.OR P1, PT, R4, R228, P1 ;  /* 0x000000e40400720c */ /* 0x000fe40000f21670 */
        /* <DEDUP_REMOVED lines=12> */
[----:B------:R-:W-:-:S02]  /*c3f0*/  FSEL R140, R25, -INF , !P5 ;  /* 0xff800000198c7808 */ /* 0x000fc40006800000 */
[C---:B------:R-:W-:Y:S01]  /*c400*/  ISETP.GE.AND P5, PT, R2.reuse, R233, PT ;  /* 0x000000e90200720c */ /* 0x040fe20003fa6270 */
[----:B------:R-:W2:Y:S01]  /*c410*/  SHFL.BFLY PT, R25, R5, 0x1, 0x1f ;  /* 0x0c201f0005197f89 */ /* 0x000ea200000e0000 */
[----:B------:R-:W-:Y:S02]  /*c420*/  ISETP.GE.AND P2, PT, R2, R232, PT ;  /* 0x000000e80200720c */ /* 0x000fe40003f46270 */
[----:B------:R-:W-:Y:S02]  /*c430*/  FSEL R182, R35, -INF , !P1 ;  /* 0xff80000023b67808 */ /* 0x000fe40004800000 */
[----:B------:R-:W-:Y:S01]  /*c440*/  FMNMX.FTZ R3, R180, R3, !PT ;  /* 0x00000003b4037209 */ /* 0x000fe20007810000 */
[----:B------:R-:W-:Y:S01]  /*c450*/  LDSM.16.MT88.4 R32, [R217+0xb000] ;  /* 0x00b00000d920783b */ /* 0x000fe20000004200 */
[----:B------:R-:W-:Y:S02]  /*c460*/  ISETP.LT.OR P5, PT, R2, R229, P5 ;  /* 0x000000e50200720c */ /* 0x000fe40002fa1670 */
[----:B------:R-:W-:-:S02]  /*c470*/  FSEL R142, R26, -INF , !P6 ;  /* 0xff8000001a8e7808 */ /* 0x000fc40007000000 */
[----:B------:R-:W-:Y:S02]  /*c480*/  FMNMX.FTZ R4, R140, R4, !PT ;  /* 0x000000048c047209 */ /* 0x000fe40007810000 */
[----:B------:R-:W-:Y:S02]  /*c490*/  ISETP.LT.OR P1, PT, R2, R228, P2 ;  /* 0x000000e40200720c */ /* 0x000fe40001721670 */
[----:B------:R-:W-:Y:S02]  /*c4a0*/  FSEL R187, R28, -INF , !P4 ;  /* 0xff8000001cbb7808 */ /* 0x000fe40006000000 */
[----:B------:R-:W-:Y:S02]  /*c4b0*/  FMNMX.FTZ R2, R182, R3, !PT ;  /* 0x00000003b6027209 */ /* 0x000fe40007810000 */
[----:B------:R-:W-:Y:S02]  /*c4c0*/  FSEL R143, R27, -INF , !P5 ;  /* 0xff8000001b8f7808 */ /* 0x000fe40006800000 */
[----:B------:R-:W-:-:S02]  /*c4d0*/  FMNMX.FTZ R4, R142, R4, !PT ;  /* 0x000000048e047209 */ /* 0x000fc40007810000 */
[----:B------:R-:W-:Y:S02]  /*c4e0*/  FSEL R186, R29, -INF , !P1 ;  /* 0xff8000001dba7808 */ /* 0x000fe40004800000 */
[----:B------:R-:W-:Y:S01]  /*c4f0*/  FMNMX.FTZ R2, R187, R2, !PT ;  /* 0x00000002bb027209 */ /* 0x000fe20007810000 */
[----:B------:R-:W-:Y:S01]  /*c500*/  LDSM.16.MT88.4 R28, [R218+0xa000] ;  /* 0x00a00000da1c783b */ /* 0x000fe20000004200 */
[----:B------:R-:W-:Y:S02]  /*c510*/  FMNMX.FTZ R6, R143, R4, !PT ;  /* 0x000000048f067209 */ /* 0x000fe40007810000 */
[----:B------:R-:W-:Y:S02]  /*c520*/  FMNMX.FTZ R4, R186, R2, !PT ;  /* 0x00000002ba047209 */ /* 0x000fe40007810000 */
[----:B-1----:R-:W-:Y:S02]  /*c530*/  FMNMX.FTZ R0, R0, R24, !PT ;  /* 0x0000001800007209 */ /* 0x002fe40007810000 */
[----:B------:R-:W1:Y:S01]  /*c540*/  SHFL.BFLY PT, R24, R6, 0x2, 0x1f ;  /* 0x0c401f0006187f89 */ /* 0x000e6200000e0000 */
[----:B--2---:R-:W-:-:S03]  /*c550*/  FMNMX.FTZ R203, R5, R25, !PT ;  /* 0x0000001905cb7209 */ /* 0x004fc60007810000 */
[----:B------:R-:W2:Y:S01]  /*c560*/  SHFL.BFLY PT, R23, R4, 0x2, 0x1f ;  /* 0x0c401f0004177f89 */ /* 0x000ea200000e0000 */
[C---:B------:R-:W-:Y:S01]  /*c570*/  FSETP.NEU.FTZ.AND P4, PT, R203.reuse, -INF , PT ;  /* 0xff800000cb00780b */ /* 0x040fe20003f9d000 */
[----:B------:R-:W-:Y:S02]  /*c580*/  FMUL.FTZ R3, R203, c[0x0][0x23c] ;  /* 0x00008f00cb037a20 */ /* 0x000fe40000410000 */
[----:B------:R-:W3:Y:S03]  /*c590*/  SHFL.BFLY PT, R25, R0, 0x1, 0x1f ;  /* 0x0c201f0000197f89 */ /* 0x000ee600000e0000 */
[----:B------:R-:W-:-:S05]  /*c5a0*/  FSEL R3, R3, RZ, P4 ;  /* 0x000000ff03037208 */ /* 0x000fca0002000000 */
[--C-:B------:R-:W-:Y:S02]  /*c5b0*/  FFMA.FTZ R9, R9, c[0x0][0x23c], -R3.reuse ;  /* 0x00008f0009097a23 */ /* 0x100fe40000010803 */
[--C-:B------:R-:W-:Y:S02]  /*c5c0*/  FFMA.FTZ R20, R20, c[0x0][0x23c], -R3.reuse ;  /* 0x00008f0014147a23 */ /* 0x100fe40000010803 */
[----:B------:R4:W-:Y:S01]  /*c5d0*/  MUFU.EX2 R206, R9 ;  /* 0x0000000900ce7308 */ /* 0x0009e20000000800 */
[--C-:B------:R-:W-:Y:S02]  /*c5e0*/  FFMA.FTZ R19, R19, c[0x0][0x23c], -R3.reuse ;  /* 0x00008f0013137a23 */ /* 0x100fe40000010803 */
[----:B------:R-:W-:Y:S01]  /*c5f0*/  FFMA.FTZ R18, R18, c[0x0][0x23c], -R3 ;  /* 0x00008f0012127a23 */ /* 0x000fe20000010803 */
[----:B-1----:R-:W-:Y:S02]  /*c600*/  FMNMX.FTZ R5, R6, R24, !PT ;  /* 0x0000001806057209 */ /* 0x002fe40007810000 */
[----:B--2---:R-:W-:-:S02]  /*c610*/  FMNMX.FTZ R4, R4, R23, !PT ;  /* 0x0000001704047209 */ /* 0x004fc40007810000 */
[----:B------:R-:W-:Y:S01]  /*c620*/  MUFU.EX2 R205, R20 ;  /* 0x0000001400cd7308 */ /* 0x000fe20000000800 */
[----:B---3--:R-:W-:Y:S02]  /*c630*/  FMNMX.FTZ R202, R0, R25, !PT ;  /* 0x0000001900ca7209 */ /* 0x008fe40007810000 */
[----:B------:R-:W1:Y:S02]  /*c640*/  SHFL.BFLY PT, R6, R4, 0x1, 0x1f ;  /* 0x0c201f0004067f89 */ /* 0x000e6400000e0000 */
[C---:B------:R-:W-:Y:S02]  /*c650*/  FSETP.NEU.FTZ.AND P3, PT, R202.reuse, -INF , PT ;  /* 0xff800000ca00780b */ /* 0x040fe40003f7d000 */
[----:B----4-:R-:W2:Y:S01]  /*c660*/  SHFL.BFLY PT, R9, R5, 0x1, 0x1f ;  /* 0x0c201f0005097f89 */ /* 0x010ea200000e0000 */
[----:B------:R-:W-:Y:S01]  /*c670*/  FMUL.FTZ R2, R202, c[0x0][0x23c] ;  /* 0x00008f00ca027a20 */ /* 0x000fe20000410000 */
[----:B------:R-:W-:Y:S02]  /*c680*/  MUFU.EX2 R204, R19 ;  /* 0x0000001300cc7308 */ /* 0x000fe40000000800 */
[----:B------:R-:W3:Y:S02]  /*c690*/  LDSM.16.MT88.4 R24, [R213+0xa000] ;  /* 0x00a00000d518783b */ /* 0x000ee40000004200 */
[----:B------:R-:W-:-:S04]  /*c6a0*/  FSEL R2, R2, RZ, P3 ;  /* 0x000000ff02027208 */ /* 0x000fc80001800000 */
[----:B------:R-:W-:Y:S01]  /*c6b0*/  MUFU.EX2 R207, R18 ;  /* 0x0000001200cf7308 */ /* 0x000fe20000000800 */
[--C-:B------:R-:W-:Y:S02]  /*c6c0*/  FFMA.FTZ R12, R12, c[0x0][0x23c], -R2.reuse ;  /* 0x00008f000c0c7a23 */ /* 0x100fe40000010802 */
[--C-:B------:R-:W-:Y:S02]  /*c6d0*/  FFMA.FTZ R15, R15, c[0x0][0x23c], -R2.reuse ;  /* 0x00008f000f0f7a23 */ /* 0x100fe40000010802 */
[--C-:B------:R-:W-:Y:S02]  /*c6e0*/  FFMA.FTZ R16, R16, c[0x0][0x23c], -R2.reuse ;  /* 0x00008f0010107a23 */ /* 0x100fe40000010802 */
[----:B------:R-:W-:Y:S01]  /*c6f0*/  FFMA.FTZ R8, R8, c[0x0][0x23c], -R2 ;  /* 0x00008f0008087a23 */ /* 0x000fe20000010802 */
[----:B------:R4:W-:Y:S01]  /*c700*/  MUFU.EX2 R198, R12 ;  /* 0x0000000c00c67308 */ /* 0x0009e20000000800 */
[----:B-1----:R-:W-:Y:S02]  /*c710*/  FMNMX.FTZ R200, R4, R6, !PT ;  /* 0x0000000604c87209 */ /* 0x002fe40007810000 */
[----:B------:R-:W-:-:S02]  /*c720*/  FSEL R4, R203, RZ, P4 ;  /* 0x000000ffcb047208 */ /* 0x000fc40002000000 */
[----:B------:R-:W-:Y:S02]  /*c730*/  FSETP.NEU.FTZ.AND P1, PT, R200, -INF , PT ;  /* 0xff800000c800780b */ /* 0x000fe40003f3d000 */
[----:B--2---:R-:W-:Y:S01]  /*c740*/  FMNMX.FTZ R201, R5, R9, !PT ;  /* 0x0000000905c97209 */ /* 0x004fe20007810000 */
[----:B------:R-:W-:Y:S01]  /*c750*/  FADD.FTZ R5, R136, -R4 ;  /* 0x8000000488057221 */ /* 0x000fe20000010000 */
[----:B------:R-:W-:Y:S01]  /*c760*/  FSEL R4, R202, RZ, P3 ;  /* 0x000000ffca047208 */ /* 0x000fe20001800000 */
[----:B------:R1:W-:Y:S01]  /*c770*/  MUFU.EX2 R199, R15 ;  /* 0x0000000f00c77308 */ /* 0x0003e20000000800 */
[C---:B------:R-:W-:Y:S01]  /*c780*/  FSETP.NEU.FTZ.AND P2, PT, R201.reuse, -INF , PT ;  /* 0xff800000c900780b */ /* 0x040fe20003f5d000 */
[----:B------:R-:W-:Y:S02]  /*c790*/  FMUL.FTZ R0, R201, c[0x0][0x23c] ;  /* 0x00008f00c9007a20 */ /* 0x000fe40000410000 */
[----:B------:R-:W-:Y:S01]  /*c7a0*/  FADD.FTZ R4, R135, -R4 ;  /* 0x8000000487047221 */ /* 0x000fe20000010000 */
[----:B------:R-:W-:Y:S01]  /*c7b0*/  FSEL R6, R201, RZ, P2 ;  /* 0x000000ffc9067208 */ /* 0x000fe20001000000 */
[----:B----4-:R-:W-:Y:S01]  /*c7c0*/  FMUL.FTZ R12, R200, c[0x0][0x23c] ;  /* 0x00008f00c80c7a20 */ /* 0x010fe20000410000 */
[----:B------:R-:W-:Y:S01]  /*c7d0*/  FSEL R0, R0, RZ, P2 ;  /* 0x000000ff00007208 */ /* 0x000fe20001000000 */
[----:B------:R-:W-:Y:S01]  /*c7e0*/  FMUL.FTZ R5, R5, c[0x0][0x23c] ;  /* 0x00008f0005057a20 */ /* 0x000fe20000410000 */
[----:B------:R-:W-:Y:S02]  /*c7f0*/  MUFU.EX2 R196, R16 ;  /* 0x0000001000c47308 */ /* 0x000fe40000000800 */
[----:B------:R-:W-:Y:S01]  /*c800*/  FSEL R12, R12, RZ, P1 ;  /* 0x000000ff0c0c7208 */ /* 0x000fe20000800000 */
[----:B------:R-:W-:-:S02]  /*c810*/  FFMA.FTZ R14, R14, c[0x0][0x23c], -R0 ;  /* 0x00008f000e0e7a23 */ /* 0x000fc40000010800 */
[----:B------:R-:W-:Y:S02]  /*c820*/  FFMA.FTZ R13, R13, c[0x0][0x23c], -R0 ;  /* 0x00008f000d0d7a23 */ /* 0x000fe40000010800 */
[--C-:B------:R-:W-:Y:S01]  /*c830*/  FFMA.FTZ R21, R21, c[0x0][0x23c], -R12.reuse ;  /* 0x00008f0015157a23 */ /* 0x100fe2000001080c */
[----:B------:R2:W4:Y:S01]  /*c840*/  MUFU.EX2 R16, R5 ;  /* 0x0000000500107308 */ /* 0x0005220000000800 */
[----:B------:R-:W-:Y:S02]  /*c850*/  FFMA.FTZ R22, R22, c[0x0][0x23c], -R12 ;  /* 0x00008f0016167a23 */ /* 0x000fe4000001080c */
[----:B-1----:R-:W-:Y:S01]  /*c860*/  FMUL.FTZ R15, R4, c[0x0][0x23c] ;  /* 0x00008f00040f7a20 */ /* 0x002fe20000410000 */
[----:B------:R-:W-:Y:S01]  /*c870*/  FSEL R4, R200, RZ, P1 ;  /* 0x000000ffc8047208 */ /* 0x000fe20000800000 */
[--C-:B------:R-:W-:Y:S02]  /*c880*/  FFMA.FTZ R10, R10, c[0x0][0x23c], -R0.reuse ;  /* 0x00008f000a0a7a23 */ /* 0x100fe40000010800 */
[----:B------:R-:W-:Y:S01]  /*c890*/  FFMA.FTZ R17, R17, c[0x0][0x23c], -R0 ;  /* 0x00008f0011117a23 */ /* 0x000fe20000010800 */
[----:B------:R-:W-:Y:S01]  /*c8a0*/  MUFU.EX2 R185, R21 ;  /* 0x0000001500b97308 */ /* 0x000fe20000000800 */
[----:B------:R-:W-:-:S02]  /*c8b0*/  FADD.FTZ R4, R137, -R4 ;  /* 0x8000000489047221 */ /* 0x000fc40000010000 */
[--C-:B------:R-:W-:Y:S02]  /*c8c0*/  FFMA.FTZ R11, R11, c[0x0][0x23c], -R12.reuse ;  /* 0x00008f000b0b7a23 */ /* 0x100fe4000001080c */
[----:B------:R-:W-:Y:S02]  /*c8d0*/  FFMA.FTZ R7, R7, c[0x0][0x23c], -R12 ;  /* 0x00008f0007077a23 */ /* 0x000fe4000001080c */
[----:B------:R-:W-:Y:S01]  /*c8e0*/  FMUL.FTZ R4, R4, c[0x0][0x23c] ;  /* 0x00008f0004047a20 */ /* 0x000fe20000410000 */
[----:B------:R1:W-:Y:S01]  /*c8f0*/  MUFU.EX2 R181, R22 ;  /* 0x0000001600b57308 */ /* 0x0003e20000000800 */
[----:B--2---:R-:W-:Y:S02]  /*c900*/  FADD.FTZ R5, R134, -R6 ;  /* 0x8000000686057221 */ /* 0x004fe40000010000 */
[----:B----4-:R-:W-:Y:S02]  /*c910*/  FMUL.FTZ R144, R144, R16 ;  /* 0x0000001090907220 */ /* 0x010fe40000410000 */
[----:B------:R-:W-:-:S02]  /*c920*/  FMUL.FTZ R5, R5, c[0x0][0x23c] ;  /* 0x00008f0005057a20 */ /* 0x000fc40000410000 */
[-C--:B------:R-:W-:Y:S01]  /*c930*/  FMUL.FTZ R145, R145, R16.reuse ;  /* 0x0000001091917220 */ /* 0x080fe20000410000 */
[----:B------:R-:W-:Y:S01]  /*c940*/  MUFU.EX2 R190, R14 ;  /* 0x0000000e00be7308 */ /* 0x000fe20000000800 */
[-C--:B------:R-:W-:Y:S02]  /*c950*/  FMUL.FTZ R156, R156, R16.reuse ;  /* 0x000000109c9c7220 */ /* 0x080fe40000410000 */
[-C--:B------:R-:W-:Y:S02]  /*c960*/  FMUL.FTZ R157, R157, R16.reuse ;  /* 0x000000109d9d7220 */ /* 0x080fe40000410000 */
[-C--:B------:R-:W-:Y:S02]  /*c970*/  FMUL.FTZ R172, R172, R16.reuse ;  /* 0x00000010acac7220 */ /* 0x080fe40000410000 */
[-C--:B------:R-:W-:Y:S01]  /*c980*/  FMUL.FTZ R173, R173, R16.reuse ;  /* 0x00000010adad7220 */ /* 0x080fe20000410000 */
[----:B-1----:R-:W1:Y:S01]  /*c990*/  LDSM.16.MT88.4 R20, [R215+0xa000] ;  /* 0x00a00000d714783b */ /* 0x002e620000004200 */
[----:B------:R-:W2:Y:S01]  /*c9a0*/  MUFU.EX2 R191, R13 ;  /* 0x0000000d00bf7308 */ /* 0x000ea20000000800 */
[----:B------:R-:W-:-:S02]  /*c9b0*/  FMUL.FTZ R160, R160, R16 ;  /* 0x00000010a0a07220 */ /* 0x000fc40000410000 */
[-C--:B------:R-:W-:Y:S02]  /*c9c0*/  FMUL.FTZ R161, R161, R16.reuse ;  /* 0x00000010a1a17220 */ /* 0x080fe40000410000 */
[-C--:B------:R-:W-:Y:S02]  /*c9d0*/  FMUL.FTZ R36, R36, R16.reuse ;  /* 0x0000001024247220 */ /* 0x080fe40000410000 */
[-C--:B------:R-:W-:Y:S01]  /*c9e0*/  FMUL.FTZ R37, R37, R16.reuse ;  /* 0x0000001025257220 */ /* 0x080fe20000410000 */
[----:B------:R4:W5:Y:S01]  /*c9f0*/  MUFU.EX2 R197, R8 ;  /* 0x0000000800c57308 */ /* 0x0009620000000800 */
[-C--:B------:R-:W-:Y:S02]  /*ca00*/  FMUL.FTZ R80, R80, R16.reuse ;  /* 0x0000001050507220 */ /* 0x080fe40000410000 */
[-C--:B------:R-:W-:Y:S02]  /*ca10*/  FMUL.FTZ R81, R81, R16.reuse ;  /* 0x0000001051517220 */ /* 0x080fe40000410000 */
[----:B------:R-:W-:-:S02]  /*ca20*/  FMUL.FTZ R64, R64, R16 ;  /* 0x0000001040407220 */ /* 0x000fc40000410000 */
[----:B------:R-:W-:Y:S01]  /*ca30*/  FMUL.FTZ R65, R65, R16 ;  /* 0x0000001041417220 */ /* 0x000fe20000410000 */
[----:B------:R3:W-:Y:S01]  /*ca40*/  MUFU.EX2 R189, R10 ;  /* 0x0000000a00bd7308 */ /* 0x0007e20000000800 */
[----:B--2---:R-:W-:Y:S01]  /*ca50*/  F2FP.PACK_AB R6, R191, R190 ;  /* 0x000000bebf06723e */ /* 0x004fe200000000ff */
[-C--:B------:R-:W-:Y:S02]  /*ca60*/  FMUL.FTZ R68, R68, R16.reuse ;  /* 0x0000001044447220 */ /* 0x080fe40000410000 */
[-C--:B------:R-:W-:Y:S02]  /*ca70*/  FMUL.FTZ R69, R69, R16.reuse ;  /* 0x0000001045457220 */ /* 0x080fe40000410000 */
[----:B------:R-:W-:Y:S02]  /*ca80*/  FMUL.FTZ R52, R52, R16 ;  /* 0x0000001034347220 */ /* 0x000fe40000410000 */
[----:B------:R-:W-:Y:S01]  /*ca90*/  MUFU.EX2 R188, R17 ;  /* 0x0000001100bc7308 */ /* 0x000fe20000000800 */
[----:B----4-:R-:W-:Y:S01]  /*caa0*/  F2FP.PACK_AB R8, R205, R206 ;  /* 0x000000cecd08723e */ /* 0x010fe200000000ff */
[-C--:B------:R-:W-:Y:S01]  /*cab0*/  FMUL.FTZ R53, R53, R16.reuse ;  /* 0x0000001035357220 */ /* 0x080fe20000410000 */
[----:B-----5:R-:W-:Y:S01]  /*cac0*/  F2FP.PACK_AB R9, R196, R197 ;  /* 0x000000c5c409723e */ /* 0x020fe200000000ff */
[----:B------:R-:W-:-:S02]  /*cad0*/  FMUL.FTZ R48, R48, R16 ;  /* 0x0000001030307220 */ /* 0x000fc40000410000 */
[----:B------:R-:W-:Y:S02]  /*cae0*/  FMUL.FTZ R49, R49, R16 ;  /* 0x0000001031317220 */ /* 0x000fe40000410000 */
[----:B------:R2:W-:Y:S01]  /*caf0*/  MUFU.EX2 R183, R11 ;  /* 0x0000000b00b77308 */ /* 0x0005e20000000800 */
[----:B---3--:R-:W-:Y:S01]  /*cb00*/  F2FP.PACK_AB R10, R207, R204 ;  /* 0x000000cccf0a723e */ /* 0x008fe200000000ff */
[-C--:B------:R-:W-:Y:S02]  /*cb10*/  FMUL.FTZ R116, R116, R16.reuse ;  /* 0x0000001074747220 */ /* 0x080fe40000410000 */
[-C--:B------:R-:W-:Y:S02]  /*cb20*/  FMUL.FTZ R117, R117, R16.reuse ;  /* 0x0000001075757220 */ /* 0x080fe40000410000 */
[-C--:B------:R-:W-:Y:S02]  /*cb30*/  FMUL.FTZ R128, R128, R16.reuse ;  /* 0x0000001080807220 */ /* 0x080fe40000410000 */
[----:B------:R-:W3:Y:S01]  /*cb40*/  MUFU.EX2 R184, R7 ;  /* 0x0000000700b87308 */ /* 0x000ee20000000800 */
[----:B------:R-:W-:-:S02]  /*cb50*/  FMUL.FTZ R129, R129, R16 ;  /* 0x0000001081817220 */ /* 0x000fc40000410000 */
[-C--:B------:R-:W-:Y:S02]  /*cb60*/  FMUL.FTZ R84, R84, R16.reuse ;  /* 0x0000001054547220 */ /* 0x080fe40000410000 */
[-C--:B------:R-:W-:Y:S02]  /*cb70*/  FMUL.FTZ R85, R85, R16.reuse ;  /* 0x0000001055557220 */ /* 0x080fe40000410000 */
[----:B------:R-:W-:Y:S01]  /*cb80*/  FMUL.FTZ R96, R96, R16 ;  /* 0x0000001060607220 */ /* 0x000fe20000410000 */
[----:B------:R-:W4:Y:S01]  /*cb90*/  MUFU.EX2 R15, R15 ;  /* 0x0000000f000f7308 */ /* 0x000f220000000800 */
[----:B--2---:R-:W-:Y:S01]  /*cba0*/  F2FP.PACK_AB R11, R199, R198 ;  /* 0x000000c6c70b723e */ /* 0x004fe200000000ff */
[-C--:B------:R-:W-:Y:S02]  /*cbb0*/  FMUL.FTZ R97, R97, R16.reuse ;  /* 0x0000001061617220 */ /* 0x080fe40000410000 */
[-C--:B------:R-:W-:Y:S02]  /*cbc0*/  FMUL.FTZ R100, R100, R16.reuse ;  /* 0x0000001064647220 */ /* 0x080fe40000410000 */
[----:B------:R-:W-:-:S02]  /*cbd0*/  FMUL.FTZ R101, R101, R16 ;  /* 0x0000001065657220 */ /* 0x000fc40000410000 */
[----:B------:R2:W5:Y:S01]  /*cbe0*/  MUFU.EX2 R14, R5 ;  /* 0x00000005000e7308 */ /* 0x0005620000000800 */
[----:B---3--:R-:W-:Y:S01]  /*cbf0*/  F2FP.PACK_AB R7, R181, R184 ;  /* 0x000000b8b507723e */ /* 0x008fe200000000ff */
[-C--:B------:R-:W-:Y:S02]  /*cc00*/  FMUL.FTZ R112, R112, R16.reuse ;  /* 0x0000001070707220 */ /* 0x080fe40000410000 */
[----:B------:R-:W-:-:S04]  /*cc10*/  FMUL.FTZ R113, R113, R16 ;  /* 0x0000001071717220 */ /* 0x000fc80000410000 */
[----:B------:R3:W1:Y:S01]  /*cc20*/  MUFU.EX2 R13, R4 ;  /* 0x00000004000d7308 */ /* 0x0006620000000800 */
[-C--:B----4-:R-:W-:Y:S02]  /*cc30*/  FMUL.FTZ R146, R146, R15.reuse ;  /* 0x0000000f92927220 */ /* 0x090fe40000410000 */
[-C--:B------:R-:W-:Y:S02]  /*cc40*/  FMUL.FTZ R147, R147, R15.reuse ;  /* 0x0000000f93937220 */ /* 0x080fe40000410000 */
[-C--:B------:R-:W-:Y:S02]  /*cc50*/  FMUL.FTZ R158, R158, R15.reuse ;  /* 0x0000000f9e9e7220 */ /* 0x080fe40000410000 */
[----:B------:R-:W-:Y:S01]  /*cc60*/  FMUL.FTZ R159, R159, R15 ;  /* 0x0000000f9f9f7220 */ /* 0x000fe20000410000 */
[----:B--2---:R-:W-:Y:S01]  /*cc70*/  F2FP.PACK_AB R5, R185, R183 ;  /* 0x000000b7b905723e */ /* 0x004fe200000000ff */
[-C--:B-----5:R-:W-:Y:S01]  /*cc80*/  FMUL.FTZ R148, R148, R14.reuse ;  /* 0x0000000e94947220 */ /* 0x0a0fe20000410000 */
[----:B------:R-:W-:Y:S01]  /*cc90*/  HMMA.16816.F32 R144, R8, R24, R144 ;  /* 0x000000180890723c */ /* 0x000fe20000001890 */
[----:B------:R-:W-:-:S02]  /*cca0*/  FMUL.FTZ R149, R149, R14 ;  /* 0x0000000e95957220 */ /* 0x000fc40000410000 */
[-C--:B------:R-:W-:Y:S02]  /*ccb0*/  FMUL.FTZ R152, R152, R14.reuse ;  /* 0x0000000e98987220 */ /* 0x080fe40000410000 */
[----:B------:R-:W-:Y:S01]  /*ccc0*/  FMUL.FTZ R153, R153, R14 ;  /* 0x0000000e99997220 */ /* 0x000fe20000410000 */
[----:B---3--:R-:W-:Y:S01]  /*ccd0*/  F2FP.PACK_AB R4, R188, R189 ;  /* 0x000000bdbc04723e */ /* 0x008fe200000000ff */
        /* <DEDUP_REMOVED lines=127> */
[----:B------:R-:W-:-:S04]  /*d4d0*/  FMUL.FTZ R115, R115, R15 ;  /* 0x0000000f73737220 */ /* 0x000fc80000410000 */
[----:B------:R-:W-:Y:S01]  /*d4e0*/  FFMA.FTZ R4, R177, c[0x0][0x23c], -R3 ;  /* 0x00008f00b1047a23 */ /* 0x000fe20000010803 */
[C---:B------:R-:W-:Y:S01]  /*d4f0*/  HMMA.16816.F32 R192, R8.reuse, R26, R80 ;  /* 0x0000001a08c0723c */ /* 0x040fe20000001850 */
[----:B------:R-:W-:Y:S01]  /*d500*/  MOV R177, R19 ;  /* 0x0000001300b17202 */ /* 0x000fe20000000f00 */
[----:B------:R-:W-:Y:S01]  /*d510*/  IMAD.MOV.U32 R6, RZ, RZ, R136 ;  /* 0x000000ffff067224 */ /* 0x000fe200078e0088 */
[----:B------:R1:W-:Y:S01]  /*d520*/  MUFU.EX2 R26, R4 ;  /* 0x00000004001a7308 */ /* 0x0003e20000000800 */
[----:B------:R-:W-:Y:S02]  /*d530*/  MOV R5, R137 ;  /* 0x0000008900057202 */ /* 0x000fe40000000f00 */
[----:B------:R-:W-:Y:S02]  /*d540*/  MOV R7, R135 ;  /* 0x0000008700077202 */ /* 0x000fe40000000f00 */
[----:B------:R-:W-:Y:S01]  /*d550*/  HMMA.16816.F32 R208, R8, R22, R64 ;  /* 0x0000001608d0723c */ /* 0x000fe20000001840 */
[----:B------:R-:W-:-:S02]  /*d560*/  MOV R80, R172 ;  /* 0x000000ac00507202 */ /* 0x000fc40000000f00 */
[----:B------:R-:W-:Y:S02]  /*d570*/  MOV R81, R159 ;  /* 0x0000009f00517202 */ /* 0x000fe40000000f00 */
[----:B------:R-:W-:Y:S02]  /*d580*/  MOV R82, R158 ;  /* 0x0000009e00527202 */ /* 0x000fe40000000f00 */
[----:B------:R-:W-:Y:S01]  /*d590*/  MOV R67, R28 ;  /* 0x0000001c00437202 */ /* 0x000fe20000000f00 */
[----:B------:R-:W-:Y:S01]  /*d5a0*/  HMMA.16816.F32 R68, R8, R24, R68 ;  /* 0x000000180844723c */ /* 0x000fe20000001844 */
[----:B------:R-:W-:Y:S01]  /*d5b0*/  IMAD.MOV.U32 R64, RZ, RZ, R174 ;  /* 0x000000ffff407224 */ /* 0x000fe200078e00ae */
[----:B------:R-:W-:Y:S01]  /*d5c0*/  MOV R65, R173 ;  /* 0x000000ad00417202 */ /* 0x000fe20000000f00 */
[----:B-1----:R-:W-:Y:S01]  /*d5d0*/  FFMA.FTZ R4, R176, c[0x0][0x23c], -R3 ;  /* 0x00008f00b0047a23 */ /* 0x002fe20000010803 */
[----:B------:R-:W1:Y:S01]  /*d5e0*/  LDSM.16.MT88.4 R172, [R215+0xa800] ;  /* 0x00a80000d7ac783b */ /* 0x000e620000004200 */
[----:B------:R-:W-:-:S02]  /*d5f0*/  MOV R66, R29 ;  /* 0x0000001d00427202 */ /* 0x000fc40000000f00 */
[----:B------:R2:W3:Y:S01]  /*d600*/  MUFU.EX2 R28, R4 ;  /* 0x00000004001c7308 */ /* 0x0004e20000000800 */
[----:B------:R-:W-:Y:S01]  /*d610*/  HMMA.16816.F32 R52, R8, R20, R52 ;  /* 0x000000140834723c */ /* 0x000fe20000001834 */
[----:B------:R-:W-:Y:S02]  /*d620*/  MOV R83, R157 ;  /* 0x0000009d00537202 */ /* 0x000fe40000000f00 */
[----:B------:R-:W-:-:S05]  /*d630*/  MOV R176, R134 ;  /* 0x0000008600b07202 */ /* 0x000fca0000000f00 */
[C---:B------:R-:W-:Y:S01]  /*d640*/  HMMA.16816.F32 R240, R8.reuse, R30, R48 ;  /* 0x0000001e08f0723c */ /* 0x040fe20000001830 */
[----:B------:R-:W4:Y:S01]  /*d650*/  LDSM.16.MT88.4 R48, [R218+0xa800] ;  /* 0x00a80000da30783b */ /* 0x000f220000004200 */
[--C-:B--2---:R-:W-:Y:S01]  /*d660*/  FFMA.FTZ R4, R178, c[0x0][0x23c], -R3.reuse ;  /* 0x00008f00b2047a23 */ /* 0x104fe20000010803 */
[----:B------:R-:W-:Y:S01]  /*d670*/  MOV R178, R18 ;  /* 0x0000001200b27202 */ /* 0x000fe20000000f00 */
[----:B------:R-:W-:Y:S01]  /*d680*/  FFMA.FTZ R3, R179, c[0x0][0x23c], -R3 ;  /* 0x00008f00b3037a23 */ /* 0x000fe20000010803 */
[----:B------:R-:W-:Y:S01]  /*d690*/  MOV R179, R17 ;  /* 0x0000001100b37202 */ /* 0x000fe20000000f00 */
[----:B------:R2:W-:Y:S02]  /*d6a0*/  MUFU.EX2 R29, R4 ;  /* 0x00000004001d7308 */ /* 0x0005e40000000800 */
[C---:B------:R-:W-:Y:S06]  /*d6b0*/  HMMA.16816.F32 R116, R8.reuse, R32, R116 ;  /* 0x000000200874723c */ /* 0x040fec0000001874 */
[----:B------:R5:W1:Y:S02]  /*d6c0*/  MUFU.EX2 R27, R3 ;  /* 0x00000003001b7308 */ /* 0x000a640000000800 */
[C---:B------:R-:W-:Y:S07]  /*d6d0*/  HMMA.16816.F32 R32, R8.reuse, R34, R128 ;  /* 0x000000220820723c */ /* 0x040fee0000001880 */
[----:B---3--:R-:W-:Y:S01]  /*d6e0*/  F2FP.PACK_AB R128, R28, R26 ;  /* 0x0000001a1c80723e */ /* 0x008fe200000000ff */
[----:B------:R-:W-:Y:S01]  /*d6f0*/  HMMA.16816.F32 R84, R8, R36, R84 ;  /* 0x000000240854723c */ /* 0x000fe20000001854 */
[----:B--2---:R-:W-:-:S02]  /*d700*/  MOV R4, R156 ;  /* 0x0000009c00047202 */ /* 0x004fc40000000f00 */
[----:B------:R-:W2:Y:S01]  /*d710*/  LDSM.16.MT88.4 R156, [R213+0xa800] ;  /* 0x00a80000d59c783b */ /* 0x000ea20000004200 */
[----:B-----5:R-:W-:Y:S01]  /*d720*/  FFMA.FTZ R3, R138, c[0x0][0x23c], -R2 ;  /* 0x00008f008a037a23 */ /* 0x020fe20000010802 */
[----:B-1----:R-:W-:-:S03]  /*d730*/  F2FP.PACK_AB R130, R27, R29 ;  /* 0x0000001d1b82723e */ /* 0x002fc600000000ff */
[----:B------:R-:W-:Y:S01]  /*d740*/  HMMA.16816.F32 R100, R8, R40, R100 ;  /* 0x000000280864723c */ /* 0x000fe20000001864 */
[----:B------:R1:W-:Y:S02]  /*d750*/  MUFU.EX2 R22, R3 ;  /* 0x0000000300167308 */ /* 0x0003e40000000800 */
[----:B-1----:R-:W-:-:S06]  /*d760*/  FFMA.FTZ R3, R133, c[0x0][0x23c], -R2 ;  /* 0x00008f0085037a23 */ /* 0x002fcc0000010802 */
[----:B------:R1:W3:Y:S02]  /*d770*/  MUFU.EX2 R24, R3 ;  /* 0x0000000300187308 */ /* 0x0002e40000000800 */
[--C-:B-1----:R-:W-:Y:S01]  /*d780*/  FFMA.FTZ R3, R132, c[0x0][0x23c], -R2.reuse ;  /* 0x00008f0084037a23 */ /* 0x102fe20000010802 */
[----:B---3--:R-:W-:Y:S01]  /*d790*/  F2FP.PACK_AB R129, R24, R22 ;  /* 0x000000161881723e */ /* 0x008fe200000000ff */
[----:B------:R-:W-:Y:S01]  /*d7a0*/  FFMA.FTZ R2, R139, c[0x0][0x23c], -R2 ;  /* 0x00008f008b027a23 */ /* 0x000fe20000010802 */
[C---:B------:R-:W-:Y:S03]  /*d7b0*/  HMMA.16816.F32 R132, R8.reuse, R42, R112 ;  /* 0x0000002a0884723c */ /* 0x040fe60000001870 */
[----:B------:R-:W-:Y:S01]  /*d7c0*/  MUFU.EX2 R25, R3 ;  /* 0x0000000300197308 */ /* 0x000fe20000000800 */
[----:B------:R-:W-:Y:S04]  /*d7d0*/  LDSM.16.MT88.4 R112, [R218+0xb800] ;  /* 0x00b80000da70783b */ /* 0x000fe80000004200 */
[----:B------:R-:W-:Y:S03]  /*d7e0*/  HMMA.16816.F32 R136, R8, R38, R96 ;  /* 0x000000260888723c */ /* 0x000fe60000001860 */
[----:B------:R1:W3:Y:S01]  /*d7f0*/  MUFU.EX2 R23, R2 ;  /* 0x0000000200177308 */ /* 0x0002e20000000800 */
[----:B------:R-:W5:Y:S03]  /*d800*/  LDSM.16.MT88.4 R96, [R215+0xb800] ;  /* 0x00b80000d760783b */ /* 0x000f660000004200 */
[----:B------:R-:W-:-:S02]  /*d810*/  FFMA.FTZ R11, R251, R16, R206 ;  /* 0x00000010fb0b7223 */ /* 0x000fc400000100ce */
[----:B------:R-:W-:Y:S02]  /*d820*/  FFMA.FTZ R8, R250, R15, R197 ;  /* 0x0000000ffa087223 */ /* 0x000fe400000100c5 */
[----:B------:R-:W-:Y:S02]  /*d830*/  FADD.FTZ R11, R205, R11 ;  /* 0x0000000bcd0b7221 */ /* 0x000fe40000010000 */
[----:B------:R-:W-:Y:S02]  /*d840*/  FADD.FTZ R10, R196, R8 ;  /* 0x00000008c40a7221 */ /* 0x000fe40000010000 */
[----:B-1----:R-:W-:Y:S01]  /*d850*/  FFMA.FTZ R2, R141, c[0x0][0x23c], -R0 ;  /* 0x00008f008d027a23 */ /* 0x002fe20000010800 */
[----:B---3--:R-:W-:-:S03]  /*d860*/  F2FP.PACK_AB R131, R23, R25 ;  /* 0x000000191783723e */ /* 0x008fc600000000ff */
[----:B------:R1:W-:Y:S04]  /*d870*/  MUFU.EX2 R20, R2 ;  /* 0x0000000200147308 */ /* 0x0003e80000000800 */
[C---:B------:R-:W-:Y:S08]  /*d880*/  HMMA.16816.F32 R160, R128.reuse, R172, R160 ;  /* 0x000000ac80a0723c */ /* 0x040ff000000018a0 */
[----:B----4-:R-:W-:Y:S01]  /*d890*/  HMMA.16816.F32 R36, R128, R48, R80 ;  /* 0x000000308024723c */ /* 0x010fe20000001850 */
[----:B------:R-:W3:Y:S01]  /*d8a0*/  LDSM.16.MT88.4 R80, [R213+0xb800] ;  /* 0x00b80000d550783b */ /* 0x000ee20000004200 */
[----:B-1----:R-:W-:-:S04]  /*d8b0*/  FFMA.FTZ R2, R140, c[0x0][0x23c], -R0 ;  /* 0x00008f008c027a23 */ /* 0x002fc80000010800 */
[----:B------:R1:W4:Y:S02]  /*d8c0*/  MUFU.EX2 R21, R2 ;  /* 0x0000000200157308 */ /* 0x0003240000000800 */
[C---:B--2---:R-:W-:Y:S08]  /*d8d0*/  HMMA.16816.F32 R144, R128.reuse, R156, R144 ;  /* 0x0000009c8090723c */ /* 0x044ff00000001890 */
[----:B-----5:R-:W-:Y:S01]  /*d8e0*/  HMMA.16816.F32 R84, R128, R96, R84 ;  /* 0x000000608054723c */ /* 0x020fe20000001854 */
[--C-:B-1----:R-:W-:Y:S01]  /*d8f0*/  FFMA.FTZ R2, R142, c[0x0][0x23c], -R0.reuse ;  /* 0x00008f008e027a23 */ /* 0x102fe20000010800 */
[----:B----4-:R-:W-:Y:S01]  /*d900*/  F2FP.PACK_AB R124, R21, R20 ;  /* 0x00000014157c723e */ /* 0x010fe200000000ff */
[----:B------:R-:W-:-:S05]  /*d910*/  FFMA.FTZ R0, R143, c[0x0][0x23c], -R0 ;  /* 0x00008f008f007a23 */ /* 0x000fca0000010800 */
[C---:B------:R-:W-:Y:S01]  /*d920*/  HMMA.16816.F32 R100, R128.reuse, R112, R100 ;  /* 0x000000708064723c */ /* 0x040fe20000001864 */
[----:B------:R-:W-:Y:S08]  /*d930*/  MUFU.EX2 R19, R2 ;  /* 0x0000000200137308 */ /* 0x000ff00000000800 */
[----:B------:R1:W2:Y:S01]  /*d940*/  MUFU.EX2 R18, R0 ;  /* 0x0000000000127308 */ /* 0x0002a20000000800 */
[----:B---3--:R-:W-:Y:S01]  /*d950*/  HMMA.16816.F32 R68, R128, R80, R68 ;  /* 0x000000508044723c */ /* 0x008fe20000001844 */
        /* <DEDUP_REMOVED lines=15> */
[C---:B------:R-:W-:Y:S01]  /*da50*/  HMMA.16816.F32 R40, R124.reuse, R48, R64 ;  /* 0x000000307c28723c */ /* 0x040fe20000001840 */
[----:B------:R-:W2:Y:S07]  /*da60*/  LDSM.16.MT88.4 R64, [R217+0xa800] ;  /* 0x00a80000d940783b */ /* 0x000eae0000004200 */
[C---:B------:R-:W-:Y:S08]  /*da70*/  HMMA.16816.F32 R148, R124.reuse, R156, R148 ;  /* 0x0000009c7c94723c */ /* 0x040ff00000001894 */
[C---:B------:R-:W-:Y:S08]  /*da80*/  HMMA.16816.F32 R152, R124.reuse, R158, R152 ;  /* 0x0000009e7c98723c */ /* 0x040ff00000001898 */
[C---:B------:R-:W-:Y:S08]  /*da90*/  HMMA.16816.F32 R44, R124.reuse, R50, R44 ;  /* 0x000000327c2c723c */ /* 0x040ff0000000182c */
[C---:B------:R-:W-:Y:S08]  /*daa0*/  HMMA.16816.F32 R72, R124.reuse, R80, R72 ;  /* 0x000000507c48723c */ /* 0x040ff00000001848 */
[-C--:B-1----:R-:W-:Y:S08]  /*dab0*/  HMMA.16816.F32 R120, R124, R4.reuse, R120 ;  /* 0x000000047c78723c */ /* 0x082ff00000001878 */
[----:B------:R-:W-:Y:S07]  /*dac0*/  HMMA.16816.F32 R116, R128, R4, R116 ;  /* 0x000000048074723c */ /* 0x000fee0000001874 */
[----:B------:R-:W-:Y:S01]  /*dad0*/  FFMA.FTZ R5, R249, R14, R189 ;  /* 0x0000000ef9057223 */ /* 0x000fe200000100bd */
[----:B--2---:R-:W-:Y:S01]  /*dae0*/  HMMA.16816.F32 R56, R124, R64, R56 ;  /* 0x000000407c38723c */ /* 0x004fe20000001838 */
        /* <DEDUP_REMOVED lines=50> */
[----:B------:R-:W-:Y:S01]  /*de10*/  UMOV UR16, 0x6 ;  /* 0x0000000600107882 */ /* 0x000fe20000000000 */
[----:B------:R-:W-:Y:S01]  /*de20*/  MOV R0, UR4 ;  /* 0x0000000400007c02 */ /* 0x000fe20008000f00 */
[----:B------:R-:W-:Y:S01]  /*de30*/  ULDC.64 UR4, c[0x0][0x1a0] ;  /* 0x0000680000047ab9 */ /* 0x000fe20000000a00 */
[----:B------:R-:W-:Y:S01]  /*de40*/  BAR.SYNC.DEFER_BLOCKING 0x0 ;  /* 0x0000000000007b1d */ /* 0x000fe20000010000 */
[----:B------:R-:W-:Y:S01]  /*de50*/  USHF.L.U32 UR15, UR4, 0x6, URZ ;  /* 0x00000006040f7899 */ /* 0x000fe2000800063f */
[----:B------:R-:W-:Y:S01]  /*de60*/  IADD3 R4, P1, R236, -UR10, RZ ;  /* 0x8000000aec047c10 */ /* 0x000fe2000ff3e0ff */
[----:B------:R-:W-:Y:S02]  /*de70*/  USHF.L.U64.HI UR5, UR4, UR16, UR5 ;  /* 0x0000001004057299 */ /* 0x000fe40008010205 */
[----:B------:R-:W-:Y:S01]  /*de80*/  UIADD3 UR15, UP0, -UR15, 0x80, URZ ;  /* 0x000000800f0f7890 */ /* 0x000fe2000ff1e13f */
[----:B------:R-:W-:Y:S01]  /*de90*/  IADD3.X R5, R237, ~UR14, RZ, P1, !PT ;  /* 0x8000000eed057c10 */ /* 0x000fe20008ffe4ff */
[----:B------:R-:W-:-:S02]  /*dea0*/  UIADD3 UR20, UR8, -0x5, URZ ;  /* 0xfffffffb08147890 */ /* 0x000fc4000fffe03f */
[----:B------:R-:W-:Y:S02]  /*deb0*/  UIADD3.X UR5, URZ, ~UR5, URZ, UP0, !UPT ;  /* 0x800000053f057290 */ /* 0x000fe400087fe43f */
[----:B------:R-:W-:Y:S01]  /*dec0*/  UISETP.GT.AND UP0, UPT, UR20, UR9, UPT ;  /* 0x000000091400728c */ /* 0x000fe2000bf04270 */
[----:B--2---:R-:W-:-:S05]  /*ded0*/  MOV R2, R30 ;  /* 0x0000001e00027202 */ /* 0x004fca0000000f00 */
        /* <DEDUP_REMOVED lines=20> */
[----:B------:R-:W-:Y:S04]  /*e020*/  LDSM.16.M88.4 R24, [R223] ;  /* 0x00000000df18783b */ /* 0x000fe80000000200 */
[----:B-1----:R-:W1:Y:S04]  /*e030*/  LDSM.16.M88.4 R8, [R214+0x2000] ;  /* 0x00200000d608783b */ /* 0x002e680000000200 */
[----:B------:R-:W-:Y:S04]  /*e040*/  LDSM.16.M88.4 R32, [R226] ;  /* 0x00000000e220783b */ /* 0x000fe80000000200 */
[----:B--2---:R-:W2:Y:S04]  /*e050*/  LDSM.16.M88.4 R4, [R216+0x2000] ;  /* 0x00200000d804783b */ /* 0x004ea80000000200 */
[----:B------:R-:W4:Y:S04]  /*e060*/  LDSM.16.M88.4 R16, [R214] ;  /* 0x00000000d610783b */ /* 0x000f280000000200 */
[----:B------:R-:W5:Y:S04]  /*e070*/  LDSM.16.M88.4 R12, [R216] ;  /* 0x00000000d80c783b */ /* 0x000f680000000200 */
[----:B------:R-:W0:Y:S01]  /*e080*/  LDGDEPBAR ;  /* 0x00000000000079af */ /* 0x000e220000000000 */
[C---:B-1----:R-:W-:Y:S08]  /*e090*/  HMMA.16816.F32 R140, R8.reuse, R20, RZ ;  /* 0x00000014088c723c */ /* 0x042ff000000018ff */
[C---:B------:R-:W-:Y:S08]  /*e0a0*/  HMMA.16816.F32 R132, R8.reuse, R28, RZ ;  /* 0x0000001c0884723c */ /* 0x040ff000000018ff */
[C---:B------:R-:W-:Y:S08]  /*e0b0*/  HMMA.16816.F32 R136, R8.reuse, R22, RZ ;  /* 0x000000160888723c */ /* 0x040ff000000018ff */
[----:B------:R-:W-:Y:S08]  /*e0c0*/  HMMA.16816.F32 R8, R8, R30, RZ ;  /* 0x0000001e0808723c */ /* 0x000ff000000018ff */
[C---:B--2---:R-:W-:Y:S08]  /*e0d0*/  HMMA.16816.F32 R176, R4.reuse, R24, R140 ;  /* 0x0000001804b0723c */ /* 0x044ff0000000188c */
[C---:B------:R-:W-:Y:S01]  /*e0e0*/  HMMA.16816.F32 R180, R4.reuse, R32, R132 ;  /* 0x0000002004b4723c */ /* 0x040fe20000001884 */
[----:B------:R-:W-:Y:S07]  /*e0f0*/  LDSM.16.M88.4 R132, [R221+0x8800] ;  /* 0x00880000dd84783b */ /* 0x000fee0000000200 */
[C---:B------:R-:W-:Y:S01]  /*e100*/  HMMA.16816.F32 R196, R4.reuse, R26, R136 ;  /* 0x0000001a04c4723c */ /* 0x040fe20000001888 */
[----:B------:R-:W-:Y:S07]  /*e110*/  LDSM.16.M88.4 R136, [R221+0x8000] ;  /* 0x00800000dd88783b */ /* 0x000fee0000000200 */
[----:B------:R-:W-:Y:S01]  /*e120*/  HMMA.16816.F32 R192, R4, R34, R8 ;  /* 0x0000002204c0723c */ /* 0x000fe20000001808 */
[----:B------:R-:W1:Y:S07]  /*e130*/  LDSM.16.M88.4 R8, [R222+0x2000] ;  /* 0x00200000de08783b */ /* 0x000e6e0000000200 */
[C---:B----4-:R-:W-:Y:S08]  /*e140*/  HMMA.16816.F32 R140, R16.reuse, R20, RZ ;  /* 0x00000014108c723c */ /* 0x050ff000000018ff */
[C---:B------:R-:W-:Y:S08]  /*e150*/  HMMA.16816.F32 R4, R16.reuse, R28, RZ ;  /* 0x0000001c1004723c */ /* 0x040ff000000018ff */
[C---:B------:R-:W-:Y:S08]  /*e160*/  HMMA.16816.F32 R20, R16.reuse, R22, RZ ;  /* 0x000000161014723c */ /* 0x040ff000000018ff */
[----:B------:R-:W-:Y:S01]  /*e170*/  HMMA.16816.F32 R28, R16, R30, RZ ;  /* 0x0000001e101c723c */ /* 0x000fe200000018ff */
[----:B------:R-:W2:Y:S07]  /*e180*/  LDSM.16.M88.4 R16, [R222] ;  /* 0x00000000de10783b */ /* 0x000eae0000000200 */
[C---:B-----5:R-:W-:Y:S08]  /*e190*/  HMMA.16816.F32 R188, R12.reuse, R24, R140 ;  /* 0x000000180cbc723c */ /* 0x060ff0000000188c */
[C---:B------:R-:W-:Y:S01]  /*e1a0*/  HMMA.16816.F32 R184, R12.reuse, R32, R4 ;  /* 0x000000200cb8723c */ /* 0x040fe20000001804 */
[----:B------:R-:W-:Y:S07]  /*e1b0*/  LDSM.16.M88.4 R4, [R220+0x2000] ;  /* 0x00200000dc04783b */ /* 0x000fee0000000200 */
[C---:B------:R-:W-:Y:S01]  /*e1c0*/  HMMA.16816.F32 R140, R12.reuse, R26, R20 ;  /* 0x0000001a0c8c723c */ /* 0x040fe20000001814 */
[----:B------:R-:W-:Y:S07]  /*e1d0*/  LDSM.16.M88.4 R20, [R219+0x800] ;  /* 0x00080000db14783b */ /* 0x000fee0000000200 */
[----:B------:R-:W-:Y:S01]  /*e1e0*/  HMMA.16816.F32 R32, R12, R34, R28 ;  /* 0x000000220c20723c */ /* 0x000fe2000000181c */
[----:B------:R-:W4:Y:S07]  /*e1f0*/  LDSM.16.M88.4 R12, [R219] ;  /* 0x00000000db0c783b */ /* 0x000f2e0000000200 */
        /* <DEDUP_REMOVED lines=9> */
[----:B------:R-:W-:Y:S07]  /*e290*/  LDSM.16.M88.4 R16, [R212+0x9000] ;  /* 0x00900000d410783b */ /* 0x000fee0000000200 */
[C---:B----4-:R-:W-:Y:S08]  /*e2a0*/  HMMA.16816.F32 R132, R4.reuse, R14, R24 ;  /* 0x0000000e0484723c */ /* 0x050ff00000001818 */
[C---:B------:R-:W-:Y:S01]  /*e2b0*/  HMMA.16816.F32 R136, R4.reuse, R12, R28 ;  /* 0x0000000c0488723c */ /* 0x040fe2000000181c */
[----:B------:R-:W-:Y:S07]  /*e2c0*/  LDSM.16.M88.4 R28, [R212+0x9800] ;  /* 0x00980000d41c783b */ /* 0x000fee0000000200 */
[C---:B------:R-:W-:Y:S08]  /*e2d0*/  HMMA.16816.F32 R24, R4.reuse, R20, R180 ;  /* 0x000000140418723c */ /* 0x040ff000000018b4 */
[----:B------:R-:W-:Y:S01]  /*e2e0*/  HMMA.16816.F32 R32, R4, R22, R176 ;  /* 0x000000160420723c */ /* 0x000fe200000018b0 */
[----:B------:R-:W2:Y:S07]  /*e2f0*/  LDSM.16.M88.4 R4, [R214+0x6000] ;  /* 0x00600000d604783b */ /* 0x000eae0000000200 */
[C---:B-1----:R-:W-:Y:S08]  /*e300*/  HMMA.16816.F32 R196, R8.reuse, R12, R196 ;  /* 0x0000000c08c4723c */ /* 0x042ff000000018c4 */
[C---:B------:R-:W-:Y:S01]  /*e310*/  HMMA.16816.F32 R176, R8.reuse, R14, R188 ;  /* 0x0000000e08b0723c */ /* 0x040fe200000018bc */
[----:B------:R-:W1:Y:S07]  /*e320*/  LDSM.16.M88.4 R12, [R214+0x4000] ;  /* 0x00400000d60c783b */ /* 0x000e6e0000000200 */
[C---:B------:R-:W-:Y:S08]  /*e330*/  HMMA.16816.F32 R184, R8.reuse, R20, R184 ;  /* 0x0000001408b8723c */ /* 0x040ff000000018b8 */
[----:B------:R-:W-:Y:S01]  /*e340*/  HMMA.16816.F32 R192, R8, R22, R140 ;  /* 0x0000001608c0723c */ /* 0x000fe2000000188c */
[----:B------:R-:W-:Y:S04]  /*e350*/  LDSM.16.M88.4 R20, [R224] ;  /* 0x00000000e014783b */ /* 0x000fe80000000200 */
[----:B------:R-:W-:Y:S03]  /*e360*/  LDSM.16.M88.4 R8, [R216+0x4000] ;  /* 0x00400000d808783b */ /* 0x000fe60000000200 */
[C---:B--2---:R-:W-:Y:S08]  /*e370*/  HMMA.16816.F32 R188, R4.reuse, R16, R136 ;  /* 0x0000001004bc723c */ /* 0x044ff00000001888 */
[C---:B------:R-:W-:Y:S08]  /*e380*/  HMMA.16816.F32 R180, R4.reuse, R18, R132 ;  /* 0x0000001204b4723c */ /* 0x040ff00000001884 */
[C---:B------:R-:W-:Y:S01]  /*e390*/  HMMA.16816.F32 R136, R4.reuse, R28, R24 ;  /* 0x0000001c0488723c */ /* 0x040fe20000001818 */
[----:B------:R-:W-:Y:S07]  /*e3a0*/  LDSM.16.M88.4 R24, [R225] ;  /* 0x00000000e118783b */ /* 0x000fee0000000200 */
[----:B------:R-:W-:Y:S01]  /*e3b0*/  HMMA.16816.F32 R32, R4, R30, R32 ;  /* 0x0000001e0420723c */ /* 0x000fe20000001820 */
[----:B------:R-:W2:Y:S07]  /*e3c0*/  LDSM.16.M88.4 R4, [R216+0x6000] ;  /* 0x00600000d804783b */ /* 0x000eae0000000200 */
[C---:B-1----:R-:W-:Y:S08]  /*e3d0*/  HMMA.16816.F32 R140, R12.reuse, R16, R196 ;  /* 0x000000100c8c723c */ /* 0x042ff000000018c4 */
[C---:B------:R-:W-:Y:S01]  /*e3e0*/  HMMA.16816.F32 R176, R12.reuse, R18, R176 ;  /* 0x000000120cb0723c */ /* 0x040fe200000018b0 */
[----:B------:R-:W-:Y:S07]  /*e3f0*/  LDSM.16.M88.4 R16, [R222+0x4000] ;  /* 0x00400000de10783b */ /* 0x000fee0000000200 */
[C---:B------:R-:W-:Y:S08]  /*e400*/  HMMA.16816.F32 R184, R12.reuse, R28, R184 ;  /* 0x0000001c0cb8723c */ /* 0x040ff000000018b8 */
[----:B------:R-:W-:Y:S01]  /*e410*/  HMMA.16816.F32 R132, R12, R30, R192 ;  /* 0x0000001e0c84723c */ /* 0x000fe200000018c0 */
[----:B------:R-:W1:Y:S04]  /*e420*/  LDSM.16.M88.4 R28, [R221+0x9000] ;  /* 0x00900000dd1c783b */ /* 0x000e680000000200 */
[----:B------:R-:W4:Y:S03]  /*e430*/  LDSM.16.M88.4 R12, [R222+0x6000] ;  /* 0x00600000de0c783b */ /* 0x000f260000000200 */
[C---:B--2---:R-:W-:Y:S08]  /*e440*/  HMMA.16816.F32 R204, R4.reuse, R22, R32 ;  /* 0x0000001604cc723c */ /* 0x044ff00000001820 */
[C---:B------:R-:W-:Y:S08]  /*e450*/  HMMA.16816.F32 R188, R4.reuse, R24, R188 ;  /* 0x0000001804bc723c */ /* 0x040ff000000018bc */
[----:B------:R-:W-:Y:S08]  /*e460*/  HMMA.16816.F32 R180, R4, R26, R180 ;  /* 0x0000001a04b4723c */ /* 0x000ff000000018b4 */
[C---:B------:R-:W-:Y:S08]  /*e470*/  HMMA.16816.F32 R32, R8.reuse, R24, R140 ;  /* 0x000000180820723c */ /* 0x040ff0000000188c */
[----:B------:R-:W-:Y:S01]  /*e480*/  HMMA.16816.F32 R140, R8, R26, R176 ;  /* 0x0000001a088c723c */ /* 0x000fe200000018b0 */
[----:B------:R-:W2:Y:S07]  /*e490*/  LDSM.16.M88.4 R24, [R221+0x9800] ;  /* 0x00980000dd18783b */ /* 0x000eae0000000200 */
[-C--:B------:R-:W-:Y:S01]  /*e4a0*/  HMMA.16816.F32 R196, R4, R20.reuse, R136 ;  /* 0x0000001404c4723c */ /* 0x080fe20000001888 */
[----:B------:R-:W-:Y:S07]  /*e4b0*/  LDSM.16.M88.4 R4, [R220+0x6000] ;  /* 0x00600000dc04783b */ /* 0x000fee0000000200 */
[C---:B------:R-:W-:Y:S08]  /*e4c0*/  HMMA.16816.F32 R184, R8.reuse, R20, R184 ;  /* 0x0000001408b8723c */ /* 0x040ff000000018b8 */
[----:B------:R-:W-:Y:S01]  /*e4d0*/  HMMA.16816.F32 R192, R8, R22, R132 ;  /* 0x0000001608c0723c */ /* 0x000fe20000001884 */
[----:B------:R-:W-:Y:S04]  /*e4e0*/  LDSM.16.M88.4 R20, [R219+0x1000] ;  /* 0x00100000db14783b */ /* 0x000fe80000000200 */
[----:B------:R-:W5:Y:S03]  /*e4f0*/  LDSM.16.M88.4 R8, [R220+0x4000] ;  /* 0x00400000dc08783b */ /* 0x000f660000000200 */
[-C--:B-1----:R-:W-:Y:S08]  /*e500*/  HMMA.16816.F32 R32, R16, R28.reuse, R32 ;  /* 0x0000001c1020723c */ /* 0x082ff00000001820 */
[C---:B----4-:R-:W-:Y:S08]  /*e510*/  HMMA.16816.F32 R136, R12.reuse, R28, R188 ;  /* 0x0000001c0c88723c */ /* 0x050ff000000018bc */
[-C--:B------:R-:W-:Y:S08]  /*e520*/  HMMA.16816.F32 R176, R12, R30.reuse, R180 ;  /* 0x0000001e0cb0723c */ /* 0x080ff000000018b4 */
[C---:B------:R-:W-:Y:S08]  /*e530*/  HMMA.16816.F32 R28, R16.reuse, R30, R140 ;  /* 0x0000001e101c723c */ /* 0x040ff0000000188c */
[----:B--2---:R-:W-:Y:S08]  /*e540*/  HMMA.16816.F32 R140, R16, R24, R184 ;  /* 0x00000018108c723c */ /* 0x004ff000000018b8 */
[C---:B-----5:R-:W-:Y:S08]  /*e550*/  HMMA.16816.F32 R132, R8.reuse, R20, R32 ;  /* 0x000000140884723c */ /* 0x060ff00000001820 */
[----:B------:R-:W-:Y:S08]  /*e560*/  HMMA.16816.F32 R32, R8, R22, R28 ;  /* 0x000000160820723c */ /* 0x000ff0000000181c */
[C---:B------:R-:W-:Y:S08]  /*e570*/  HMMA.16816.F32 R136, R4.reuse, R20, R136 ;  /* 0x000000140488723c */ /* 0x040ff00000001888 */
[----:B------:R-:W-:Y:S01]  /*e580*/  HMMA.16816.F32 R28, R4, R22, R176 ;  /* 0x00000016041c723c */ /* 0x000fe200000018b0 */
[----:B------:R-:W1:Y:S01]  /*e590*/  LDSM.16.M88.4 R20, [R219+0x1800] ;  /* 0x00180000db14783b */ /* 0x000e620000000200 */
[----:B------:R-:W-:Y:S01]  /*e5a0*/  FMUL.FTZ R132, R132, c[0x0][0x2ec] ;  /* 0x0000bb0084847a20 */ /* 0x000fe20000410000 */
[----:B------:R-:W-:-:S04]  /*e5b0*/  DEPBAR.LE SB0, 0x0 ;  /* 0x000080000000791a */ /* 0x000fc80000000000 */
[----:B------:R-:W-:Y:S01]  /*e5c0*/  FMUL.FTZ R134, R134, c[0x0][0x2ec] ;  /* 0x0000bb0086867a20 */ /* 0x000fe20000410000 */
[----:B------:R-:W-:Y:S01]  /*e5d0*/  HMMA.16816.F32 R180, R12, R24, R196 ;  /* 0x000000180cb4723c */ /* 0x000fe200000018c4 */
[----:B------:R-:W-:Y:S01]  /*e5e0*/  FMUL.FTZ R135, R135, c[0x0][0x2ec] ;  /* 0x0000bb0087877a20 */ /* 0x000fe20000410000 */
[----:B------:R2:W4:Y:S01]  /*e5f0*/  MUFU.TANH R187, R132 ;  /* 0x0000008400bb7308 */ /* 0x0005220000002400 */
[----:B------:R-:W-:Y:S02]  /*e600*/  FMUL.FTZ R133, R133, c[0x0][0x2ec] ;  /* 0x0000bb0085857a20 */ /* 0x000fe40000410000 */
[----:B------:R-:W-:Y:S02]  /*e610*/  FMUL.FTZ R32, R32, c[0x0][0x2ec] ;  /* 0x0000bb0020207a20 */ /* 0x000fe40000410000 */
[----:B------:R-:W-:Y:S01]  /*e620*/  FMUL.FTZ R33, R33, c[0x0][0x2ec] ;  /* 0x0000bb0021217a20 */ /* 0x000fe20000410000 */
[----:B------:R-:W-:Y:S01]  /*e630*/  HMMA.16816.F32 R16, R16, R26, R192 ;  /* 0x0000001a1010723c */ /* 0x000fe200000018c0 */
[----:B------:R-:W-:Y:S01]  /*e640*/  FMUL.FTZ R34, R34, c[0x0][0x2ec] ;  /* 0x0000bb0022227a20 */ /* 0x000fe20000410000 */
[----:B------:R5:W1:Y:S01]  /*e650*/  MUFU.TANH R186, R133 ;  /* 0x0000008500ba7308 */ /* 0x000a620000002400 */
[----:B------:R-:W-:-:S02]  /*e660*/  FMUL.FTZ R35, R35, c[0x0][0x2ec] ;  /* 0x0000bb0023237a20 */ /* 0x000fc40000410000 */
[----:B------:R-:W-:-:S03]  /*e670*/  FMUL.FTZ R137, R137, c[0x0][0x2ec] ;  /* 0x0000bb0089897a20 */ /* 0x000fc60000410000 */
[----:B------:R-:W-:Y:S01]  /*e680*/  HMMA.16816.F32 R12, R12, R26, R204 ;  /* 0x0000001a0c0c723c */ /* 0x000fe200000018cc */
[----:B------:R-:W-:Y:S01]  /*e690*/  FMUL.FTZ R28, R28, c[0x0][0x2ec] ;  /* 0x0000bb001c1c7a20 */ /* 0x000fe20000410000 */
[----:B------:R-:W1:Y:S01]  /*e6a0*/  MUFU.TANH R184, R134 ;  /* 0x0000008600b87308 */ /* 0x000e620000002400 */
[----:B------:R-:W-:Y:S02]  /*e6b0*/  FMUL.FTZ R29, R29, c[0x0][0x2ec] ;  /* 0x0000bb001d1d7a20 */ /* 0x000fe40000410000 */
[----:B------:R-:W-:Y:S02]  /*e6c0*/  FMUL.FTZ R30, R30, c[0x0][0x2ec] ;  /* 0x0000bb001e1e7a20 */ /* 0x000fe40000410000 */
[----:B------:R-:W-:Y:S02]  /*e6d0*/  FMUL.FTZ R31, R31, c[0x0][0x2ec] ;  /* 0x0000bb001f1f7a20 */ /* 0x000fe40000410000 */
[----:B--2---:R-:W-:Y:S01]  /*e6e0*/  FMUL.FTZ R132, R138, c[0x0][0x2ec] ;  /* 0x0000bb008a847a20 */ /* 0x004fe20000410000 */
[----:B------:R-:W2:Y:S01]  /*e6f0*/  MUFU.TANH R185, R135 ;  /* 0x0000008700b97308 */ /* 0x000ea20000002400 */
[----:B-----5:R-:W-:-:S02]  /*e700*/  FMUL.FTZ R133, R136, c[0x0][0x2ec] ;  /* 0x0000bb0088857a20 */ /* 0x020fc40000410000 */
[----:B------:R-:W-:-:S05]  /*e710*/  FMUL.FTZ R136, R139, c[0x0][0x2ec] ;  /* 0x0000bb008b887a20 */ /* 0x000fca0000410000 */
[----:B------:R-:W1:Y:S08]  /*e720*/  MUFU.TANH R135, R32 ;  /* 0x0000002000877308 */ /* 0x000e700000002400 */
[----:B------:R-:W1:Y:S08]  /*e730*/  MUFU.TANH R138, R33 ;  /* 0x00000021008a7308 */ /* 0x000e700000002400 */
[----:B------:R-:W1:Y:S08]  /*e740*/  MUFU.TANH R134, R34 ;  /* 0x0000002200867308 */ /* 0x000e700000002400 */
[----:B------:R1:W1:Y:S08]  /*e750*/  MUFU.TANH R176, R35 ;  /* 0x0000002300b07308 */ /* 0x0002700000002400 */
[----:B------:R-:W2:Y:S01]  /*e760*/  MUFU.TANH R139, R28 ;  /* 0x0000001c008b7308 */ /* 0x000ea20000002400 */
[C---:B-1----:R-:W-:Y:S07]  /*e770*/  HMMA.16816.F32 R32, R8.reuse, R20, R140 ;  /* 0x000000140820723c */ /* 0x042fee000000188c */
[----:B------:R-:W1:Y:S01]  /*e780*/  MUFU.TANH R141, R29 ;  /* 0x0000001d008d7308 */ /* 0x000e620000002400 */
[----:B------:R-:W-:Y:S07]  /*e790*/  HMMA.16816.F32 R8, R8, R22, R16 ;  /* 0x000000160808723c */ /* 0x000fee0000001810 */
[----:B------:R-:W1:Y:S08]  /*e7a0*/  MUFU.TANH R179, R30 ;  /* 0x0000001e00b37308 */ /* 0x000e700000002400 */
[----:B------:R5:W1:Y:S01]  /*e7b0*/  MUFU.TANH R188, R31 ;  /* 0x0000001f00bc7308 */ /* 0x000a620000002400 */
[----:B------:R-:W-:-:S07]  /*e7c0*/  FMUL.FTZ R25, R33, c[0x0][0x2ec] ;  /* 0x0000bb0021197a20 */ /* 0x000fce0000410000 */
[----:B------:R-:W1:Y:S01]  /*e7d0*/  MUFU.TANH R133, R133 ;  /* 0x0000008500857308 */ /* 0x000e620000002400 */
[----:B------:R-:W-:Y:S02]  /*e7e0*/  FMUL.FTZ R32, R32, c[0x0][0x2ec] ;  /* 0x0000bb0020207a20 */ /* 0x000fe40000410000 */
[----:B------:R-:W-:Y:S02]  /*e7f0*/  FMUL.FTZ R34, R34, c[0x0][0x2ec] ;  /* 0x0000bb0022227a20 */ /* 0x000fe40000410000 */
[----:B------:R-:W-:Y:S02]  /*e800*/  FMUL.FTZ R33, R35, c[0x0][0x2ec] ;  /* 0x0000bb0023217a20 */ /* 0x000fe40000410000 */
[----:B------:R-:W-:Y:S01]  /*e810*/  FMUL.FTZ R8, R8, c[0x0][0x2ec] ;  /* 0x0000bb0008087a20 */ /* 0x000fe20000410000 */
[----:B-----5:R-:W-:Y:S01]  /*e820*/  HMMA.16816.F32 R28, R4, R20, R180 ;  /* 0x00000014041c723c */ /* 0x020fe200000018b4 */
[----:B------:R-:W-:Y:S01]  /*e830*/  FMUL.FTZ R9, R9, c[0x0][0x2ec] ;  /* 0x0000bb0009097a20 */ /* 0x000fe20000410000 */
[----:B------:R-:W1:Y:S01]  /*e840*/  MUFU.TANH R137, R137 ;  /* 0x0000008900897308 */ /* 0x000e620000002400 */
[----:B------:R-:W-:-:S02]  /*e850*/  FMUL.FTZ R10, R10, c[0x0][0x2ec] ;  /* 0x0000bb000a0a7a20 */ /* 0x000fc40000410000 */
[----:B------:R-:W-:-:S03]  /*e860*/  FMUL.FTZ R11, R11, c[0x0][0x2ec] ;  /* 0x0000bb000b0b7a20 */ /* 0x000fc60000410000 */
[----:B------:R-:W-:Y:S02]  /*e870*/  HMMA.16816.F32 R4, R4, R22, R12 ;  /* 0x000000160404723c */ /* 0x000fe4000000180c */
        /* <DEDUP_REMOVED lines=11> */
[----:B------:R-:W-:-:S05]  /*e930*/  FMUL.FTZ R7, R7, c[0x0][0x2ec] ;  /* 0x0000bb0007077a20 */ /* 0x000fca0000410000 */
        /* <DEDUP_REMOVED lines=16> */
[----:B--2-4-:R-:W2:Y:S04]  /*ea40*/  LDL.64 R244, [R1+0x18] ;  /* 0x0000180001f47983 */ /* 0x014ea80000100a00 */
[----:B------:R-:W4:Y:S01]  /*ea50*/  LDL.64 R246, [R1+0x10] ;  /* 0x0000100001f67983 */ /* 0x000f220000100a00 */
[----:B------:R-:W-:-:S02]  /*ea60*/  UIADD3 UR10, UR8, -0x6, URZ ;  /* 0xfffffffa080a7890 */ /* 0x000fc4000fffe03f */
[----:B------:R-:W-:Y:S02]  /*ea70*/  ULDC.64 UR4, c[0x0][0x198] ;  /* 0x0000660000047ab9 */ /* 0x000fe40000000a00 */
[----:B------:R-:W-:Y:S02]  /*ea80*/  USHF.R.S32.HI UR8, URZ, 0x1f, UR10 ;  /* 0x0000001f3f087899 */ /* 0x000fe4000801140a */
[----:B------:R-:W-:Y:S02]  /*ea90*/  UIMAD.WIDE.U32 UR14, UR10, UR4, URZ ;  /* 0x000000040a0e72a5 */ /* 0x000fe4000f8e003f */
[----:B------:R-:W-:-:S04]  /*eaa0*/  UIMAD UR8, UR8, UR4, URZ ;  /* 0x00000004080872a4 */ /* 0x000fc8000f8e023f */
[----:B------:R-:W-:Y:S01]  /*eab0*/  UIMAD UR5, UR10, UR5, UR8 ;  /* 0x000000050a0572a4 */ /* 0x000fe2000f8e0208 */
[----:B------:R-:W-:Y:S02]  /*eac0*/  IMAD.U32 R0, RZ, RZ, UR14 ;  /* 0x0000000eff007e24 */ /* 0x000fe4000f8e00ff */
[----:B---3--:R-:W-:Y:S01]  /*ead0*/  IMAD.U32 R4, RZ, RZ, UR14 ;  /* 0x0000000eff047e24 */ /* 0x008fe2000f8e00ff */
[----:B------:R-:W-:-:S06]  /*eae0*/  UIADD3 UR5, UR15, UR5, URZ ;  /* 0x000000050f057290 */ /* 0x000fcc000fffe03f */
[----:B------:R-:W-:Y:S01]  /*eaf0*/  IMAD.U32 R3, RZ, RZ, UR5 ;  /* 0x00000005ff037e24 */ /* 0x000fe2000f8e00ff */
[----:B--2---:R-:W-:-:S04]  /*eb00*/  LEA R0, P0, R0, R244, 0x5 ;  /* 0x000000f400007211 */ /* 0x004fc800078028ff */
[----:B------:R-:W-:Y:S02]  /*eb10*/  LEA R2, P1, R0, c[0x0][0x168], 0x1 ;  /* 0x00005a0000027a11 */ /* 0x000fe400078208ff */
[----:B----4-:R-:W-:Y:S02]  /*eb20*/  LEA.HI.X R3, R4, R247, R3, 0x5, P0 ;  /* 0x000000f704037211 */ /* 0x010fe400000f2c03 */
        /* <DEDUP_REMOVED lines=11> */
.L_x_1911:
[----:B--2-4-:R-:W-:-:S04]  /*ebe0*/  MOV R0, UR20 ;  /* 0x0000001400007c02 */ /* 0x014fc80008000f00 */
[----:B------:R-:W-:-:S04]  /*ebf0*/  LEA R0, R0, R252, 0x5 ;  /* 0x000000fc00007211 */ /* 0x000fc800078e28ff */
[C---:B---3--:R-:W-:Y:S02]  /*ec00*/  IADD3 R2, R0.reuse, 0x1, RZ ;  /* 0x0000000100027810 */ /* 0x048fe40007ffe0ff */
[-C--:B------:R-:W-:Y:S02]  /*ec10*/  ISETP.GE.AND P1, PT, R0, R235.reuse, PT ;  /* 0x000000eb0000720c */ /* 0x080fe40003f26270 */
[C---:B------:R-:W-:Y:S02]  /*ec20*/  ISETP.GE.AND P3, PT, R2.reuse, R235, PT ;  /* 0x000000eb0200720c */ /* 0x040fe40003f66270 */
[C---:B------:R-:W-:Y:S02]  /*ec30*/  ISETP.GE.AND P2, PT, R2.reuse, R234, PT ;  /* 0x000000ea0200720c */ /* 0x040fe40003f46270 */
[C---:B------:R-:W-:Y:S02]  /*ec40*/  ISETP.GE.AND P4, PT, R2.reuse, R233, PT ;  /* 0x000000e90200720c */ /* 0x040fe40003f86270 */
[----:B------:R-:W-:-:S02]  /*ec50*/  ISETP.GE.AND P6, PT, R2, R232, PT ;  /* 0x000000e80200720c */ /* 0x000fc40003fc6270 */
[C---:B------:R-:W-:Y:S02]  /*ec60*/  ISETP.GE.AND P0, PT, R0.reuse, R234, PT ;  /* 0x000000ea0000720c */ /* 0x040fe40003f06270 */
[-C--:B------:R-:W-:Y:S02]  /*ec70*/  ISETP.LT.OR P1, PT, R0, R231.reuse, P1 ;  /* 0x000000e70000720c */ /* 0x080fe40000f21670 */
[C---:B------:R-:W-:Y:S02]  /*ec80*/  ISETP.LT.OR P3, PT, R2.reuse, R231, P3 ;  /* 0x000000e70200720c */ /* 0x040fe40001f61670 */
[C---:B------:R-:W-:Y:S02]  /*ec90*/  ISETP.LT.OR P2, PT, R2.reuse, R230, P2 ;  /* 0x000000e60200720c */ /* 0x040fe40001741670 */
[C---:B------:R-:W-:Y:S02]  /*eca0*/  ISETP.LT.OR P4, PT, R2.reuse, R229, P4 ;  /* 0x000000e50200720c */ /* 0x040fe40002781670 */
[----:B------:R-:W-:-:S02]  /*ecb0*/  ISETP.LT.OR P6, PT, R2, R228, P6 ;  /* 0x000000e40200720c */ /* 0x000fc400037c1670 */
[C---:B------:R-:W-:Y:S02]  /*ecc0*/  ISETP.GE.AND P5, PT, R0.reuse, R233, PT ;  /* 0x000000e90000720c */ /* 0x040fe40003fa6270 */
[C---:B------:R-:W-:Y:S02]  /*ecd0*/  ISETP.LT.OR P0, PT, R0.reuse, R230, P0 ;  /* 0x000000e60000720c */ /* 0x040fe40000701670 */
[C---:B------:R-:W-:Y:S02]  /*ece0*/  IADD3 R2, R0.reuse, 0x8, RZ ;  /* 0x0000000800027810 */ /* 0x040fe40007ffe0ff */
[----:B------:R-:W-:Y:S02]  /*ecf0*/  FSEL R6, R187, -INF , !P1 ;  /* 0xff800000bb067808 */ /* 0x000fe40004800000 */
[----:B------:R-:W-:Y:S02]  /*ed00*/  ISETP.LT.OR P5, PT, R0, R229, P5 ;  /* 0x000000e50000720c */ /* 0x000fe40002fa1670 */
[----:B------:R-:W-:-:S02]  /*ed10*/  FSEL R9, R184, -INF , !P0 ;  /* 0xff800000b8097808 */ /* 0x000fc40004000000 */
[----:B------:R-:W-:Y:S02]  /*ed20*/  ISETP.GE.AND P1, PT, R0, R232, PT ;  /* 0x000000e80000720c */ /* 0x000fe40003f26270 */
[----:B------:R-:W-:Y:S02]  /*ed30*/  ISETP.GE.AND P0, PT, R2, R235, PT ;  /* 0x000000eb0200720c */ /* 0x000fe40003f06270 */
[C---:B------:R-:W-:Y:S02]  /*ed40*/  IADD3 R5, R0.reuse, 0x9, RZ ;  /* 0x0000000900057810 */ /* 0x040fe40007ffe0ff */
[----:B-1----:R-:W-:Y:S02]  /*ed50*/  FSEL R11, R133, -INF , !P5 ;  /* 0xff800000850b7808 */ /* 0x002fe40006800000 */
[----:B------:R-:W-:Y:S02]  /*ed60*/  ISETP.LT.OR P1, PT, R0, R228, P1 ;  /* 0x000000e40000720c */ /* 0x000fe40000f21670 */
[----:B------:R-:W-:-:S02]  /*ed70*/  ISETP.GE.AND P5, PT, R2, R234, PT ;  /* 0x000000ea0200720c */ /* 0x000fc40003fa6270 */
[----:B------:R-:W-:Y:S02]  /*ed80*/  ISETP.LT.OR P0, PT, R2, R231, P0 ;  /* 0x000000e70200720c */ /* 0x000fe40000701670 */
[----:B------:R-:W-:Y:S02]  /*ed90*/  IADD3 R4, R0, 0x10, RZ ;  /* 0x0000001000047810 */ /* 0x000fe40007ffe0ff */
[----:B------:R-:W-:Y:S02]  /*eda0*/  FSEL R16, R185, -INF , !P2 ;  /* 0xff800000b9107808 */ /* 0x000fe40005000000 */
[----:B------:R-:W-:Y:S02]  /*edb0*/  FSEL R10, R186, -INF , !P3 ;  /* 0xff800000ba0a7808 */ /* 0x000fe40005800000 */
[----:B------:R-:W-:Y:S02]  /*edc0*/  ISETP.GE.AND P2, PT, R5, R235, PT ;  /* 0x000000eb0500720c */ /* 0x000fe40003f46270 */
[----:B------:R-:W-:-:S02]  /*edd0*/  FMNMX.FTZ R12, R203, R6, !PT ;  /* 0x00000006cb0c7209 */ /* 0x000fc40007810000 */
[----:B------:R-:W-:Y:S02]  /*ede0*/  FSEL R17, R132, -INF , !P1 ;  /* 0xff80000084117808 */ /* 0x000fe40004800000 */
[C---:B------:R-:W-:Y:S02]  /*edf0*/  ISETP.LT.OR P5, PT, R2.reuse, R230, P5 ;  /* 0x000000e60200720c */ /* 0x040fe40002fa1670 */
[----:B------:R-:W-:Y:S02]  /*ee00*/  FSEL R8, R135, -INF , !P0 ;  /* 0xff80000087087808 */ /* 0x000fe40004000000 */
[C---:B------:R-:W-:Y:S02]  /*ee10*/  ISETP.GE.AND P1, PT, R2.reuse, R233, PT ;  /* 0x000000e90200720c */ /* 0x040fe40003f26270 */
[----:B------:R-:W-:Y:S02]  /*ee20*/  ISETP.GE.AND P3, PT, R2, R232, PT ;  /* 0x000000e80200720c */ /* 0x000fe40003f66270 */
[----:B------:R-:W-:-:S02]  /*ee30*/  IADD3 R3, R0, 0x11, RZ ;  /* 0x0000001100037810 */ /* 0x000fc40007ffe0ff */
[----:B------:R-:W-:Y:S02]  /*ee40*/  ISETP.GE.AND P0, PT, R4, R235, PT ;  /* 0x000000eb0400720c */ /* 0x000fe40003f06270 */
[----:B------:R-:W-:Y:S02]  /*ee50*/  ISETP.LT.OR P2, PT, R5, R231, P2 ;  /* 0x000000e70500720c */ /* 0x000fe40001741670 */
[----:B------:R-:W-:Y:S02]  /*ee60*/  FMNMX.FTZ R12, R10, R12, !PT ;  /* 0x0000000c0a0c7209 */ /* 0x000fe40007810000 */
[----:B------:R-:W-:Y:S02]  /*ee70*/  FSEL R15, R134, -INF , !P5 ;  /* 0xff800000860f7808 */ /* 0x000fe40006800000 */
[C---:B------:R-:W-:Y:S02]  /*ee80*/  ISETP.LT.OR P1, PT, R2.reuse, R229, P1 ;  /* 0x000000e50200720c */ /* 0x040fe40000f21670 */
[----:B------:R-:W-:-:S02]  /*ee90*/  ISETP.LT.OR P3, PT, R2, R228, P3 ;  /* 0x000000e40200720c */ /* 0x000fc40001f61670 */
[C---:B------:R-:W-:Y:S02]  /*eea0*/  ISETP.GE.AND P5, PT, R3.reuse, R235, PT ;  /* 0x000000eb0300720c */ /* 0x040fe40003fa6270 */
[-C--:B------:R-:W-:Y:S02]  /*eeb0*/  ISETP.LT.OR P0, PT, R4, R231.reuse, P0 ;  /* 0x000000e70400720c */ /* 0x080fe40000701670 */
[----:B------:R-:W-:Y:S02]  /*eec0*/  IADD3 R2, R0, 0x18, RZ ;  /* 0x0000001800027810 */ /* 0x000fe40007ffe0ff */
[----:B------:R-:W-:Y:S02]  /*eed0*/  FSEL R7, R138, -INF , !P2 ;  /* 0xff8000008a077808 */ /* 0x000fe40005000000 */
[----:B------:R-:W-:Y:S02]  /*eee0*/  FMNMX.FTZ R12, R8, R12, !PT ;  /* 0x0000000c080c7209 */ /* 0x000fe40007810000 */
[----:B------:R-:W-:-:S02]  /*eef0*/  ISETP.LT.OR P5, PT, R3, R231, P5 ;  /* 0x000000e70300720c */ /* 0x000fc40002fa1670 */
[----:B------:R-:W-:Y:S02]  /*ef00*/  FSEL R143, R32, -INF , !P0 ;  /* 0xff800000208f7808 */ /* 0x000fe40004000000 */
[----:B------:R-:W-:Y:S02]  /*ef10*/  IADD3 R0, R0, 0x19, RZ ;  /* 0x0000001900007810 */ /* 0x000fe40007ffe0ff */
[----:B------:R-:W-:Y:S02]  /*ef20*/  ISETP.GE.AND P0, PT, R2, R235, PT ;  /* 0x000000eb0200720c */ /* 0x000fe40003f06270 */
[----:B------:R-:W-:Y:S02]  /*ef30*/  FMNMX.FTZ R12, R7, R12, !PT ;  /* 0x0000000c070c7209 */ /* 0x000fe40007810000 */
[----:B------:R-:W-:Y:S02]  /*ef40*/  FSEL R19, R137, -INF , !P4 ;  /* 0xff80000089137808 */ /* 0x000fe40006000000 */
[----:B------:R-:W-:-:S02]  /*ef50*/  FSEL R20, R136, -INF , !P6 ;  /* 0xff80000088147808 */ /* 0x000fc40007000000 */
[C---:B------:R-:W-:Y:S02]  /*ef60*/  ISETP.GE.AND P4, PT, R5.reuse, R234, PT ;  /* 0x000000ea0500720c */ /* 0x040fe40003f86270 */
[C---:B------:R-:W-:Y:S02]  /*ef70*/  ISETP.GE.AND P6, PT, R5.reuse, R233, PT ;  /* 0x000000e90500720c */ /* 0x040fe40003fc6270 */
[----:B------:R-:W-:Y:S02]  /*ef80*/  ISETP.GE.AND P2, PT, R5, R232, PT ;  /* 0x000000e80500720c */ /* 0x000fe40003f46270 */
[----:B------:R-:W-:Y:S02]  /*ef90*/  FSEL R142, R25, -INF , !P5 ;  /* 0xff800000198e7808 */ /* 0x000fe40006800000 */
[----:B------:R-:W-:Y:S02]  /*efa0*/  ISETP.GE.AND P5, PT, R0, R235, PT ;  /* 0x000000eb0000720c */ /* 0x000fe40003fa6270 */
[----:B------:R-:W-:-:S02]  /*efb0*/  ISETP.LT.OR P0, PT, R2, R231, P0 ;  /* 0x000000e70200720c */ /* 0x000fc40000701670 */
[----:B------:R-:W-:Y:S02]  /*efc0*/  FMNMX.FTZ R12, R143, R12, !PT ;  /* 0x0000000c8f0c7209 */ /* 0x000fe40007810000 */
[C---:B------:R-:W-:Y:S02]  /*efd0*/  ISETP.LT.OR P4, PT, R5.reuse, R230, P4 ;  /* 0x000000e60500720c */ /* 0x040fe40002781670 */
[C---:B------:R-:W-:Y:S02]  /*efe0*/  ISETP.LT.OR P6, PT, R5.reuse, R229, P6 ;  /* 0x000000e50500720c */ /* 0x040fe400037c1670 */
[----:B------:R-:W-:Y:S02]  /*eff0*/  ISETP.LT.OR P2, PT, R5, R228, P2 ;  /* 0x000000e40500720c */ /* 0x000fe40001741670 */
[----:B------:R-:W-:Y:S02]  /*f000*/  ISETP.LT.OR P5, PT, R0, R231, P5 ;  /* 0x000000e70000720c */ /* 0x000fe40002fa1670 */
[----:B------:R-:W-:-:S02]  /*f010*/  FSEL R132, R14, -INF , !P0 ;  /* 0xff8000000e847808 */ /* 0x000fc40004000000 */
[----:B------:R-:W-:Y:S02]  /*f020*/  FMNMX.FTZ R5, R142, R12, !PT ;  /* 0x0000000c8e057209 */ /* 0x000fe40007810000 */
[----:B------:R-:W-:Y:S02]  /*f030*/  FMNMX.FTZ R12, R202, R9, !PT ;  /* 0x00000009ca0c7209 */ /* 0x000fe40007810000 */
[----:B------:R-:W-:Y:S02]  /*f040*/  FSEL R177, R13, -INF , !P5 ;  /* 0xff8000000db17808 */ /* 0x000fe40006800000 */
[----:B------:R-:W-:Y:S02]  /*f050*/  FMNMX.FTZ R5, R132, R5, !PT ;  /* 0x0000000584057209 */ /* 0x000fe40007810000 */
[----:B------:R-:W-:Y:S02]  /*f060*/  FMNMX.FTZ R12, R16, R12, !PT ;  /* 0x0000000c100c7209 */ /* 0x000fe40007810000 */
[----:B------:R-:W-:-:S02]  /*f070*/  FMNMX.FTZ R136, R177, R5, !PT ;  /* 0x00000005b1887209 */ /* 0x000fc40007810000 */
[----:B------:R-:W-:Y:S02]  /*f080*/  FMNMX.FTZ R5, R15, R12, !PT ;  /* 0x0000000c0f057209 */ /* 0x000fe40007810000 */
[CC--:B------:R-:W-:Y:S01]  /*f090*/  ISETP.GE.AND P0, PT, R4.reuse, R234.reuse, PT ;  /* 0x000000ea0400720c */ /* 0x0c0fe20003f06270 */
[----:B------:R-:W1:Y:S01]  /*f0a0*/  SHFL.BFLY PT, R12, R136, 0x2, 0x1f ;  /* 0x0c401f00880c7f89 */ /* 0x000e6200000e0000 */
[----:B------:R-:W-:Y:S02]  /*f0b0*/  FSEL R18, R139, -INF , !P1 ;  /* 0xff8000008b127808 */ /* 0x000fe40004800000 */
[----:B------:R-:W-:Y:S02]  /*f0c0*/  ISETP.GE.AND P1, PT, R3, R234, PT ;  /* 0x000000ea0300720c */ /* 0x000fe40003f26270 */
[----:B------:R-:W-:Y:S02]  /*f0d0*/  ISETP.LT.OR P0, PT, R4, R230, P0 ;  /* 0x000000e60400720c */ /* 0x000fe40000701670 */
[----:B------:R-:W-:-:S02]  /*f0e0*/  FSEL R14, R176, -INF , !P4 ;  /* 0xff800000b00e7808 */ /* 0x000fc40006000000 */
[----:B------:R-:W-:Y:S02]  /*f0f0*/  ISETP.GE.AND P4, PT, R2, R234, PT ;  /* 0x000000ea0200720c */ /* 0x000fe40003f86270 */
[----:B------:R-:W-:Y:S02]  /*f100*/  ISETP.LT.OR P1, PT, R3, R230, P1 ;  /* 0x000000e60300720c */ /* 0x000fe40000f21670 */
[----:B------:R-:W-:Y:S02]  /*f110*/  FSEL R140, R34, -INF , !P0 ;  /* 0xff800000228c7808 */ /* 0x000fe40004000000 */
[----:B------:R-:W-:Y:S02]  /*f120*/  FMNMX.FTZ R5, R14, R5, !PT ;  /* 0x000000050e057209 */ /* 0x000fe40007810000 */
[----:B------:R-:W-:Y:S02]  /*f130*/  ISETP.GE.AND P0, PT, R0, R234, PT ;  /* 0x000000ea0000720c */ /* 0x000fe40003f06270 */
[----:B------:R-:W-:-:S02]  /*f140*/  ISETP.GE.AND P5, PT, R4, R233, PT ;  /* 0x000000e90400720c */ /* 0x000fc40003fa6270 */
[----:B------:R-:W-:Y:S02]  /*f150*/  ISETP.LT.OR P4, PT, R2, R230, P4 ;  /* 0x000000e60200720c */ /* 0x000fe40002781670 */
[----:B------:R-:W-:Y:S02]  /*f160*/  FSEL R139, R33, -INF , !P1 ;  /* 0xff800000218b7808 */ /* 0x000fe40004800000 */
[----:B------:R-:W-:Y:S02]  /*f170*/  FMNMX.FTZ R5, R140, R5, !PT ;  /* 0x000000058c057209 */ /* 0x000fe40007810000 */
[----:B------:R-:W-:Y:S02]  /*f180*/  ISETP.GE.AND P1, PT, R4, R232, PT ;  /* 0x000000e80400720c */ /* 0x000fe40003f26270 */
[----:B------:R-:W-:Y:S02]  /*f190*/  ISETP.LT.OR P0, PT, R0, R230, P0 ;  /* 0x000000e60000720c */ /* 0x000fe40000701670 */
[----:B------:R-:W-:-:S02]  /*f1a0*/  FSEL R138, R22, -INF , !P4 ;  /* 0xff800000168a7808 */ /* 0x000fc40006000000 */
[----:B------:R-:W-:Y:S02]  /*f1b0*/  FMNMX.FTZ R5, R139, R5, !PT ;  /* 0x000000058b057209 */ /* 0x000fe40007810000 */
[C---:B------:R-:W-:Y:S02]  /*f1c0*/  ISETP.LT.OR P5, PT, R4.reuse, R229, P5 ;  /* 0x000000e50400720c */ /* 0x040fe40002fa1670 */
[----:B------:R-:W-:Y:S02]  /*f1d0*/  ISETP.LT.OR P1, PT, R4, R228, P1 ;  /* 0x000000e40400720c */ /* 0x000fe40000f21670 */
[----:B------:R-:W-:Y:S02]  /*f1e0*/  FSEL R176, R21, -INF , !P0 ;  /* 0xff80000015b07808 */ /* 0x000fe40004000000 */
[----:B------:R-:W-:Y:S02]  /*f1f0*/  FMNMX.FTZ R4, R138, R5, !PT ;  /* 0x000000058a047209 */ /* 0x000fe40007810000 */
[----:B------:R-:W-:-:S02]  /*f200*/  ISETP.GE.AND P4, PT, R3, R233, PT ;  /* 0x000000e90300720c */ /* 0x000fc40003f86270 */
[----:B------:R-:W-:Y:S02]  /*f210*/  ISETP.GE.AND P0, PT, R3, R232, PT ;  /* 0x000000e80300720c */ /* 0x000fe40003f06270 */
[----:B------:R-:W-:Y:S02]  /*f220*/  FSEL R133, R28, -INF , !P5 ;  /* 0xff8000001c857808 */ /* 0x000fe40006800000 */
[----:B------:R-:W-:Y:S02]  /*f230*/  FMNMX.FTZ R5, R201, R11, !PT ;  /* 0x0000000bc9057209 */ /* 0x000fe40007810000 */
[----:B-1----:R-:W-:Y:S02]  /*f240*/  FMNMX.FTZ R136, R136, R12, !PT ;  /* 0x0000000c88887209 */ /* 0x002fe40007810000 */
[----:B------:R-:W-:Y:S02]  /*f250*/  ISETP.GE.AND P5, PT, R0, R233, PT ;  /* 0x000000e90000720c */ /* 0x000fe40003fa6270 */
[----:B------:R-:W-:Y:S01]  /*f260*/  FMNMX.FTZ R12, R200, R17, !PT ;  /* 0x00000011c80c7209 */ /* 0x000fe20007810000 */
[----:B------:R-:W1:Y:S01]  /*f270*/  SHFL.BFLY PT, R22, R136, 0x1, 0x1f ;  /* 0x0c201f0088167f89 */ /* 0x000e6200000e0000 */
[----:B------:R-:W-:-:S02]  /*f280*/  ISETP.LT.OR P4, PT, R3, R229, P4 ;  /* 0x000000e50300720c */ /* 0x000fc40002781670 */
[----:B------:R-:W-:Y:S02]  /*f290*/  ISETP.LT.OR P0, PT, R3, R228, P0 ;  /* 0x000000e40300720c */ /* 0x000fe40000701670 */
[----:B------:R-:W-:Y:S02]  /*f2a0*/  FMNMX.FTZ R3, R19, R5, !PT ;  /* 0x0000000513037209 */ /* 0x000fe40007810000 */
[----:B------:R-:W-:Y:S02]  /*f2b0*/  ISETP.LT.OR P5, PT, R0, R229, P5 ;  /* 0x000000e50000720c */ /* 0x000fe40002fa1670 */
[----:B------:R-:W-:Y:S02]  /*f2c0*/  FSEL R5, R179, -INF , !P3 ;  /* 0xff800000b3057808 */ /* 0x000fe40005800000 */
[----:B------:R-:W-:Y:S02]  /*f2d0*/  FMNMX.FTZ R12, R20, R12, !PT ;  /* 0x0000000c140c7209 */ /* 0x000fe40007810000 */
[----:B------:R-:W-:-:S02]  /*f2e0*/  FSEL R13, R141, -INF , !P6 ;  /* 0xff8000008d0d7808 */ /* 0x000fc40007000000 */
[----:B------:R-:W-:Y:S02]  /*f2f0*/  ISETP.GE.AND P6, PT, R2, R233, PT ;  /* 0x000000e90200720c */ /* 0x000fe40003fc6270 */
[----:B------:R-:W-:Y:S02]  /*f300*/  FSEL R180, R24, -INF , !P5 ;  /* 0xff80000018b47808 */ /* 0x000fe40006800000 */
[----:B------:R-:W-:Y:S02]  /*f310*/  ISETP.GE.AND P3, PT, R2, R232, PT ;  /* 0x000000e80200720c */ /* 0x000fe40003f66270 */
[----:B------:R-:W-:Y:S02]  /*f320*/  FSEL R24, R188, -INF , !P2 ;  /* 0xff800000bc187808 */ /* 0x000fe40005000000 */
[----:B------:R-:W-:Y:S02]  /*f330*/  FMNMX.FTZ R12, R5, R12, !PT ;  /* 0x0000000c050c7209 */ /* 0x000fe40007810000 */
[----:B------:R-:W-:-:S02]  /*f340*/  ISETP.LT.OR P6, PT, R2, R229, P6 ;  /* 0x000000e50200720c */ /* 0x000fc400037c1670 */
[----:B------:R-:W-:Y:S02]  /*f350*/  ISETP.LT.OR P3, PT, R2, R228, P3 ;  /* 0x000000e40200720c */ /* 0x000fe40001f61670 */
[----:B------:R-:W-:Y:S02]  /*f360*/  FSEL R179, R30, -INF , !P1 ;  /* 0xff8000001eb37808 */ /* 0x000fe40004800000 */
[----:B------:R-:W-:Y:S02]  /*f370*/  FMNMX.FTZ R2, R24, R12, !PT ;  /* 0x0000000c18027209 */ /* 0x000fe40007810000 */
[----:B------:R-:W-:Y:S02]  /*f380*/  ISETP.GE.AND P1, PT, R0, R232, PT ;  /* 0x000000e80000720c */ /* 0x000fe40003f26270 */
[----:B------:R-:W-:Y:S02]  /*f390*/  FSEL R181, R31, -INF , !P0 ;  /* 0xff8000001fb57808 */ /* 0x000fe40004000000 */
[----:B------:R-:W-:-:S02]  /*f3a0*/  FMNMX.FTZ R2, R179, R2, !PT ;  /* 0x00000002b3027209 */ /* 0x000fc40007810000 */
[----:B------:R-:W-:Y:S02]  /*f3b0*/  ISETP.LT.OR P0, PT, R0, R228, P1 ;  /* 0x000000e40000720c */ /* 0x000fe40000f01670 */
[----:B------:R-:W-:Y:S02]  /*f3c0*/  FSEL R183, R26, -INF , !P3 ;  /* 0xff8000001ab77808 */ /* 0x000fe40005800000 */
[----:B------:R-:W-:Y:S02]  /*f3d0*/  FMNMX.FTZ R0, R181, R2, !PT ;  /* 0x00000002b5007209 */ /* 0x000fe40007810000 */
[----:B------:R-:W-:Y:S02]  /*f3e0*/  FMNMX.FTZ R3, R18, R3, !PT ;  /* 0x0000000312037209 */ /* 0x000fe40007810000 */
[----:B------:R-:W-:Y:S02]  /*f3f0*/  FSEL R182, R27, -INF , !P0 ;  /* 0xff8000001bb67808 */ /* 0x000fe40004000000 */
[----:B------:R-:W-:-:S02]  /*f400*/  FMNMX.FTZ R0, R183, R0, !PT ;  /* 0x00000000b7007209 */ /* 0x000fc40007810000 */
[----:B------:R-:W-:Y:S02]  /*f410*/  FMNMX.FTZ R3, R13, R3, !PT ;  /* 0x000000030d037209 */ /* 0x000fe40007810000 */
[----:B------:R-:W-:Y:S02]  /*f420*/  FMNMX.FTZ R0, R182, R0, !PT ;  /* 0x00000000b6007209 */ /* 0x000fe40007810000 */
[----:B------:R-:W-:Y:S02]  /*f430*/  FSEL R141, R29, -INF , !P4 ;  /* 0xff8000001d8d7808 */ /* 0x000fe40006000000 */
[----:B------:R-:W-:Y:S01]  /*f440*/  FMNMX.FTZ R3, R133, R3, !PT ;  /* 0x0000000385037209 */ /* 0x000fe20007810000 */
[----:B------:R-:W2:Y:S01]  /*f450*/  SHFL.BFLY PT, R2, R0, 0x2, 0x1f ;  /* 0x0c401f0000027f89 */ /* 0x000ea200000e0000 */
[----:B------:R-:W-:Y:S02]  /*f460*/  FMNMX.FTZ R4, R176, R4, !PT ;  /* 0x00000004b0047209 */ /* 0x000fe40007810000 */
[----:B------:R-:W-:Y:S01]  /*f470*/  FSEL R178, R23, -INF , !P6 ;  /* 0xff80000017b27808 */ /* 0x000fe20007000000 */
[----:B------:R-:W-:Y:S01]  /*f480*/  LDSM.16.MT88.4 R28, [R215+0xa000] ;  /* 0x00a00000d71c783b */ /* 0x000fe20000004200 */
[----:B------:R-:W-:-:S02]  /*f490*/  FMNMX.FTZ R3, R141, R3, !PT ;  /* 0x000000038d037209 */ /* 0x000fc40007810000 */
[----:B-1----:R-:W-:Y:S01]  /*f4a0*/  FMNMX.FTZ R136, R136, R22, !PT ;  /* 0x0000001688887209 */ /* 0x002fe20007810000 */
[----:B------:R-:W1:Y:S01]  /*f4b0*/  SHFL.BFLY PT, R21, R4, 0x2, 0x1f ;  /* 0x0c401f0004157f89 */ /* 0x000e6200000e0000 */
[----:B------:R-:W-:Y:S02]  /*f4c0*/  FMNMX.FTZ R3, R178, R3, !PT ;  /* 0x00000003b2037209 */ /* 0x000fe40007810000 */
[C---:B------:R-:W-:Y:S01]  /*f4d0*/  FSETP.NEU.FTZ.AND P3, PT, R136.reuse, -INF , PT ;  /* 0xff8000008800780b */ /* 0x040fe20003f7d000 */
[----:B------:R-:W-:Y:S01]  /*f4e0*/  FMUL.FTZ R12, R136, c[0x0][0x23c] ;  /* 0x00008f00880c7a20 */ /* 0x000fe20000410000 */
[----:B------:R-:W-:-:S04]  /*f4f0*/  FMNMX.FTZ R134, R180, R3, !PT ;  /* 0x00000003b4867209 */ /* 0x000fc80007810000 */
[----:B------:R-:W-:Y:S01]  /*f500*/  FSEL R12, R12, RZ, P3 ;  /* 0x000000ff0c0c7208 */ /* 0x000fe20001800000 */
[----:B------:R-:W3:Y:S04]  /*f510*/  SHFL.BFLY PT, R3, R134, 0x2, 0x1f ;  /* 0x0c401f0086037f89 */ /* 0x000ee800000e0000 */
[--C-:B------:R-:W-:Y:S01]  /*f520*/  FFMA.FTZ R6, R6, c[0x0][0x23c], -R12.reuse ;  /* 0x00008f0006067a23 */ /* 0x100fe2000001080c */
[----:B--2---:R-:W-:Y:S01]  /*f530*/  FMNMX.FTZ R0, R2, R0, !PT ;  /* 0x0000000002007209 */ /* 0x004fe20007810000 */
[--C-:B------:R-:W-:Y:S02]  /*f540*/  FFMA.FTZ R7, R7, c[0x0][0x23c], -R12.reuse ;  /* 0x00008f0007077a23 */ /* 0x100fe4000001080c */
[----:B------:R2:W-:Y:S01]  /*f550*/  MUFU.EX2 R206, R6 ;  /* 0x0000000600ce7308 */ /* 0x0005e20000000800 */
[--C-:B------:R-:W-:Y:S01]  /*f560*/  FFMA.FTZ R10, R10, c[0x0][0x23c], -R12.reuse ;  /* 0x00008f000a0a7a23 */ /* 0x100fe2000001080c */
[----:B------:R-:W4:Y:S01]  /*f570*/  SHFL.BFLY PT, R137, R0, 0x1, 0x1f ;  /* 0x0c201f0000897f89 */ /* 0x000f2200000e0000 */
[----:B------:R-:W-:Y:S01]  /*f580*/  FFMA.FTZ R8, R8, c[0x0][0x23c], -R12 ;  /* 0x00008f0008087a23 */ /* 0x000fe2000001080c */
[----:B-1----:R-:W-:-:S04]  /*f590*/  FMNMX.FTZ R4, R4, R21, !PT ;  /* 0x0000001504047209 */ /* 0x002fc80007810000 */
[----:B------:R-:W-:Y:S01]  /*f5a0*/  MUFU.EX2 R207, R7 ;  /* 0x0000000700cf7308 */ /* 0x000fe20000000800 */
[----:B------:R-:W1:Y:S01]  /*f5b0*/  SHFL.BFLY PT, R135, R4, 0x1, 0x1f ;  /* 0x0c201f0004877f89 */ /* 0x000e6200000e0000 */
[----:B---3--:R-:W-:-:S06]  /*f5c0*/  FMNMX.FTZ R134, R3, R134, !PT ;  /* 0x0000008603867209 */ /* 0x008fcc0007810000 */
[----:B------:R-:W3:Y:S01]  /*f5d0*/  MUFU.EX2 R205, R10 ;  /* 0x0000000a00cd7308 */ /* 0x000ee20000000800 */
[----:B--2---:R-:W2:Y:S07]  /*f5e0*/  SHFL.BFLY PT, R6, R134, 0x1, 0x1f ;  /* 0x0c201f0086067f89 */ /* 0x004eae00000e0000 */
[----:B------:R3:W5:Y:S01]  /*f5f0*/  MUFU.EX2 R204, R8 ;  /* 0x0000000800cc7308 */ /* 0x0007620000000800 */
[----:B----4-:R-:W-:-:S04]  /*f600*/  FMNMX.FTZ R137, R0, R137, !PT ;  /* 0x0000008900897209 */ /* 0x010fc80007810000 */
[C---:B------:R-:W-:Y:S01]  /*f610*/  FSETP.NEU.FTZ.AND P0, PT, R137.reuse, -INF , PT ;  /* 0xff8000008900780b */ /* 0x040fe20003f1d000 */
[----:B------:R-:W-:Y:S01]  /*f620*/  FMUL.FTZ R0, R137, c[0x0][0x23c] ;  /* 0x00008f0089007a20 */ /* 0x000fe20000410000 */
[----:B-1----:R-:W-:Y:S02]  /*f630*/  FMNMX.FTZ R135, R4, R135, !PT ;  /* 0x0000008704877209 */ /* 0x002fe40007810000 */
[----:B------:R-:W-:Y:S02]  /*f640*/  FSEL R4, R136, RZ, P3 ;  /* 0x000000ff88047208 */ /* 0x000fe40001800000 */
[C---:B------:R-:W-:Y:S01]  /*f650*/  FSETP.NEU.FTZ.AND P2, PT, R135.reuse, -INF , PT ;  /* 0xff8000008700780b */ /* 0x040fe20003f5d000 */
[----:B------:R-:W-:Y:S01]  /*f660*/  FMUL.FTZ R3, R135, c[0x0][0x23c] ;  /* 0x00008f0087037a20 */ /* 0x000fe20000410000 */
[----:B------:R-:W-:Y:S02]  /*f670*/  FSEL R0, R0, RZ, P0 ;  /* 0x000000ff00007208 */ /* 0x000fe40000000000 */
[----:B---3--:R-:W-:-:S02]  /*f680*/  F2FP.PACK_AB R8, R205, R206 ;  /* 0x000000cecd08723e */ /* 0x008fc400000000ff */
[----:B--2---:R-:W-:Y:S01]  /*f690*/  FMNMX.FTZ R134, R134, R6, !PT ;  /* 0x0000000686867209 */ /* 0x004fe20007810000 */
[----:B------:R-:W-:Y:S01]  /*f6a0*/  FADD.FTZ R6, R203, -R4 ;  /* 0x80000004cb067221 */ /* 0x000fe20000010000 */
[----:B------:R-:W-:Y:S01]  /*f6b0*/  FSEL R3, R3, RZ, P2 ;  /* 0x000000ff03037208 */ /* 0x000fe20001000000 */
[--C-:B------:R-:W-:Y:S01]  /*f6c0*/  FFMA.FTZ R24, R24, c[0x0][0x23c], -R0.reuse ;  /* 0x00008f0018187a23 */ /* 0x100fe20000010800 */
[----:B------:R-:W-:Y:S01]  /*f6d0*/  FSEL R4, R135, RZ, P2 ;  /* 0x000000ff87047208 */ /* 0x000fe20001000000 */
[----:B------:R-:W-:Y:S01]  /*f6e0*/  FFMA.FTZ R5, R5, c[0x0][0x23c], -R0 ;  /* 0x00008f0005057a23 */ /* 0x000fe20000010800 */
[----:B------:R-:W-:Y:S01]  /*f6f0*/  FSETP.NEU.FTZ.AND P1, PT, R134, -INF , PT ;  /* 0xff8000008600780b */ /* 0x000fe20003f3d000 */
[----:B------:R-:W-:Y:S01]  /*f700*/  FFMA.FTZ R15, R15, c[0x0][0x23c], -R3 ;  /* 0x00008f000f0f7a23 */ /* 0x000fe20000010803 */
[----:B------:R1:W-:Y:S01]  /*f710*/  MUFU.EX2 R188, R24 ;  /* 0x0000001800bc7308 */ /* 0x0003e20000000800 */
[----:B------:R-:W-:Y:S01]  /*f720*/  FADD.FTZ R4, R202, -R4 ;  /* 0x80000004ca047221 */ /* 0x000fe20000010000 */
[----:B-----5:R-:W-:Y:S01]  /*f730*/  F2FP.PACK_AB R10, R207, R204 ;  /* 0x000000cccf0a723e */ /* 0x020fe200000000ff */
[----:B------:R-:W-:-:S02]  /*f740*/  FMUL.FTZ R2, R134, c[0x0][0x23c] ;  /* 0x00008f0086027a20 */ /* 0x000fc40000410000 */
[--C-:B------:R-:W-:Y:S02]  /*f750*/  FFMA.FTZ R14, R14, c[0x0][0x23c], -R3.reuse ;  /* 0x00008f000e0e7a23 */ /* 0x100fe40000010803 */
[--C-:B------:R-:W-:Y:S01]  /*f760*/  FFMA.FTZ R17, R17, c[0x0][0x23c], -R0.reuse ;  /* 0x00008f0011117a23 */ /* 0x100fe20000010800 */
[----:B------:R2:W-:Y:S01]  /*f770*/  MUFU.EX2 R198, R15 ;  /* 0x0000000f00c67308 */ /* 0x0005e20000000800 */
[----:B------:R-:W-:Y:S01]  /*f780*/  FSEL R2, R2, RZ, P1 ;  /* 0x000000ff02027208 */ /* 0x000fe20000800000 */
[----:B------:R-:W-:Y:S02]  /*f790*/  FFMA.FTZ R20, R20, c[0x0][0x23c], -R0 ;  /* 0x00008f0014147a23 */ /* 0x000fe40000010800 */
[----:B------:R-:W-:Y:S02]  /*f7a0*/  FFMA.FTZ R16, R16, c[0x0][0x23c], -R3 ;  /* 0x00008f0010107a23 */ /* 0x000fe40000010803 */
[--C-:B------:R-:W-:Y:S01]  /*f7b0*/  FFMA.FTZ R13, R13, c[0x0][0x23c], -R2.reuse ;  /* 0x00008f000d0d7a23 */ /* 0x100fe20000010802 */
[----:B-1----:R-:W1:Y:S01]  /*f7c0*/  LDSM.16.MT88.4 R24, [R218+0xa000] ;  /* 0x00a00000da18783b */ /* 0x002e620000004200 */
[----:B------:R3:W4:Y:S01]  /*f7d0*/  MUFU.EX2 R190, R5 ;  /* 0x0000000500be7308 */ /* 0x0007220000000800 */
[----:B------:R-:W-:-:S02]  /*f7e0*/  FFMA.FTZ R11, R11, c[0x0][0x23c], -R2 ;  /* 0x00008f000b0b7a23 */ /* 0x000fc40000010802 */
[--C-:B------:R-:W-:Y:S02]  /*f7f0*/  FFMA.FTZ R19, R19, c[0x0][0x23c], -R2.reuse ;  /* 0x00008f0013137a23 */ /* 0x100fe40000010802 */
[----:B------:R-:W-:Y:S02]  /*f800*/  FFMA.FTZ R18, R18, c[0x0][0x23c], -R2 ;  /* 0x00008f0012127a23 */ /* 0x000fe40000010802 */
[----:B--2---:R-:W-:Y:S01]  /*f810*/  FMUL.FTZ R15, R4, c[0x0][0x23c] ;  /* 0x00008f00040f7a20 */ /* 0x004fe20000410000 */
[----:B------:R-:W-:Y:S01]  /*f820*/  FSEL R4, R137, RZ, P0 ;  /* 0x000000ff89047208 */ /* 0x000fe20000000000 */
[----:B------:R-:W2:Y:S01]  /*f830*/  MUFU.EX2 R199, R14 ;  /* 0x0000000e00c77308 */ /* 0x000ea20000000800 */
[----:B------:R-:W-:Y:S02]  /*f840*/  FMUL.FTZ R6, R6, c[0x0][0x23c] ;  /* 0x00008f0006067a20 */ /* 0x000fe40000410000 */
[----:B------:R-:W-:Y:S02]  /*f850*/  FFMA.FTZ R9, R9, c[0x0][0x23c], -R3 ;  /* 0x00008f0009097a23 */ /* 0x000fe40000010803 */
[----:B------:R-:W-:Y:S01]  /*f860*/  FADD.FTZ R4, R200, -R4 ;  /* 0x80000004c8047221 */ /* 0x000fe20000010000 */
[----:B---3--:R-:W-:-:S02]  /*f870*/  FSEL R5, R134, RZ, P1 ;  /* 0x000000ff86057208 */ /* 0x008fc40000800000 */
[----:B------:R-:W-:Y:S01]  /*f880*/  MUFU.EX2 R195, R13 ;  /* 0x0000000d00c37308 */ /* 0x000fe20000000800 */
[----:B------:R-:W-:Y:S01]  /*f890*/  FMUL.FTZ R4, R4, c[0x0][0x23c] ;  /* 0x00008f0004047a20 */ /* 0x000fe20000410000 */
[----:B----4-:R-:W-:Y:S01]  /*f8a0*/  F2FP.PACK_AB R7, R188, R190 ;  /* 0x000000bebc07723e */ /* 0x010fe200000000ff */
[----:B------:R-:W-:-:S04]  /*f8b0*/  FADD.FTZ R5, R201, -R5 ;  /* 0x80000005c9057221 */ /* 0x000fc80000010000 */
[----:B------:R-:W-:Y:S01]  /*f8c0*/  FMUL.FTZ R5, R5, c[0x0][0x23c] ;  /* 0x00008f0005057a20 */ /* 0x000fe20000410000 */
[----:B------:R2:W-:Y:S08]  /*f8d0*/  MUFU.EX2 R193, R11 ;  /* 0x0000000b00c17308 */ /* 0x0005f00000000800 */
[----:B------:R-:W-:Y:S08]  /*f8e0*/  MUFU.EX2 R192, R19 ;  /* 0x0000001300c07308 */ /* 0x000ff00000000800 */
[----:B------:R-:W-:Y:S01]  /*f8f0*/  MUFU.EX2 R194, R18 ;  /* 0x0000001200c27308 */ /* 0x000fe20000000800 */
[----:B--2---:R-:W-:-:S07]  /*f900*/  F2FP.PACK_AB R11, R199, R198 ;  /* 0x000000c6c70b723e */ /* 0x004fce00000000ff */
[----:B------:R-:W-:Y:S08]  /*f910*/  MUFU.EX2 R189, R17 ;  /* 0x0000001100bd7308 */ /* 0x000ff00000000800 */
[----:B------:R2:W3:Y:S08]  /*f920*/  MUFU.EX2 R191, R20 ;  /* 0x0000001400bf7308 */ /* 0x0004f00000000800 */
[----:B------:R3:W4:Y:S08]  /*f930*/  MUFU.EX2 R14, R5 ;  /* 0x00000005000e7308 */ /* 0x0007300000000800 */
[----:B------:R5:W1:Y:S01]  /*f940*/  MUFU.EX2 R13, R4 ;  /* 0x00000004000d7308 */ /* 0x000a620000000800 */
[----:B--2---:R-:W2:Y:S07]  /*f950*/  LDSM.16.MT88.4 R20, [R213+0xa000] ;  /* 0x00a00000d514783b */ /* 0x004eae0000004200 */
[----:B------:R-:W-:Y:S01]  /*f960*/  MUFU.EX2 R196, R16 ;  /* 0x0000001000c47308 */ /* 0x000fe20000000800 */
[----:B---3--:R-:W-:Y:S01]  /*f970*/  F2FP.PACK_AB R5, R191, R189 ;  /* 0x000000bdbf05723e */ /* 0x008fe200000000ff */
[----:B----4-:R-:W-:-:S02]  /*f980*/  FMUL.FTZ R40, R40, R14 ;  /* 0x0000000e28287220 */ /* 0x010fc40000410000 */
[-C--:B------:R-:W-:Y:S02]  /*f990*/  FMUL.FTZ R41, R41, R14.reuse ;  /* 0x0000000e29297220 */ /* 0x080fe40000410000 */
[-C--:B------:R-:W-:Y:S02]  /*f9a0*/  FMUL.FTZ R148, R148, R14.reuse ;  /* 0x0000000e94947220 */ /* 0x080fe40000410000 */
[----:B------:R3:W4:Y:S01]  /*f9b0*/  MUFU.EX2 R16, R6 ;  /* 0x0000000600107308 */ /* 0x0007220000000800 */
[----:B-----5:R-:W-:Y:S01]  /*f9c0*/  F2FP.PACK_AB R4, R192, R193 ;  /* 0x000000c1c004723e */ /* 0x020fe200000000ff */
[-C--:B-1----:R-:W-:Y:S02]  /*f9d0*/  FMUL.FTZ R42, R42, R13.reuse ;  /* 0x0000000d2a2a7220 */ /* 0x082fe40000410000 */
[----:B------:R-:W-:Y:S02]  /*f9e0*/  FMUL.FTZ R43, R43, R13 ;  /* 0x0000000d2b2b7220 */ /* 0x000fe40000410000 */
[----:B------:R-:W-:-:S02]  /*f9f0*/  FMUL.FTZ R149, R149, R14 ;  /* 0x0000000e95957220 */ /* 0x000fc40000410000 */
[----:B------:R-:W1:Y:S01]  /*fa00*/  MUFU.EX2 R197, R9 ;  /* 0x0000000900c57308 */ /* 0x000e620000000800 */
[-C--:B------:R-:W-:Y:S02]  /*fa10*/  FMUL.FTZ R150, R150, R13.reuse ;  /* 0x0000000d96967220 */ /* 0x080fe40000410000 */
[----:B------:R-:W-:Y:S02]  /*fa20*/  FMUL.FTZ R151, R151, R13 ;  /* 0x0000000d97977220 */ /* 0x000fe40000410000 */
[-C--:B------:R-:W-:Y:S02]  /*fa30*/  FMUL.FTZ R152, R152, R14.reuse ;  /* 0x0000000e98987220 */ /* 0x080fe40000410000 */
[----:B------:R-:W-:Y:S01]  /*fa40*/  FMUL.FTZ R153, R153, R14 ;  /* 0x0000000e99997220 */ /* 0x000fe20000410000 */
[----:B---3--:R-:W-:Y:S01]  /*fa50*/  F2FP.PACK_AB R6, R195, R194 ;  /* 0x000000c2c306723e */ /* 0x008fe200000000ff */
[----:B------:R-:W3:Y:S01]  /*fa60*/  MUFU.EX2 R15, R15 ;  /* 0x0000000f000f7308 */ /* 0x000ee20000000800 */
[----:B----4-:R-:W-:-:S02]  /*fa70*/  FMUL.FTZ R172, R172, R16 ;  /* 0x00000010acac7220 */ /* 0x010fc40000410000 */
[-C--:B------:R-:W-:Y:S02]  /*fa80*/  FMUL.FTZ R173, R173, R16.reuse ;  /* 0x00000010adad7220 */ /* 0x080fe40000410000 */
[-C--:B------:R-:W-:Y:S01]  /*fa90*/  FMUL.FTZ R144, R144, R16.reuse ;  /* 0x0000001090907220 */ /* 0x080fe20000410000 */
[C---:B------:R-:W-:Y:S01]  /*faa0*/  HMMA.16816.F32 R32, R4.reuse, R24, R40 ;  /* 0x000000180420723c */ /* 0x040fe20000001828 */
[----:B-1----:R-:W-:Y:S01]  /*fab0*/  F2FP.PACK_AB R9, R196, R197 ;  /* 0x000000c5c409723e */ /* 0x002fe200000000ff */
[-C--:B------:R-:W-:Y:S01]  /*fac0*/  FMUL.FTZ R145, R145, R16.reuse ;  /* 0x0000001091917220 */ /* 0x080fe20000410000 */
[----:B------:R-:W-:Y:S01]  /*fad0*/  LDSM.16.MT88.4 R40, [R218+0xb000] ;  /* 0x00b00000da28783b */ /* 0x000fe20000004200 */
[-C--:B------:R-:W-:Y:S02]  /*fae0*/  FMUL.FTZ R154, R154, R13.reuse ;  /* 0x0000000d9a9a7220 */ /* 0x080fe40000410000 */
[----:B------:R-:W-:Y:S02]  /*faf0*/  FMUL.FTZ R155, R155, R13 ;  /* 0x0000000d9b9b7220 */ /* 0x000fe40000410000 */
[----:B------:R-:W-:Y:S01]  /*fb00*/  FMUL.FTZ R156, R156, R16 ;  /* 0x000000109c9c7220 */ /* 0x000fe20000410000 */
[----:B--2---:R-:W-:Y:S01]  /*fb10*/  HMMA.16816.F32 R148, R4, R20, R148 ;  /* 0x000000140494723c */ /* 0x004fe20000001894 */
[----:B---3--:R-:W-:-:S02]  /*fb20*/  FMUL.FTZ R174, R174, R15 ;  /* 0x0000000faeae7220 */ /* 0x008fc40000410000 */
        /* <DEDUP_REMOVED lines=10> */
[-C--:B------:R-:W-:Y:S02]  /*fbd0*/  FMUL.FTZ R162, R162, R15.reuse ;  /* 0x0000000fa2a27220 */ /* 0x080fe40000410000 */
[----:B------:R-:W-:Y:S02]  /*fbe0*/  FMUL.FTZ R163, R163, R15 ;  /* 0x0000000fa3a37220 */ /* 0x000fe40000410000 */
        /* <DEDUP_REMOVED lines=28> */
[----:B------:R-:W2:Y:S01]  /*fdb0*/  LDSM.16.MT88.4 R28, [R213+0xb000] ;  /* 0x00b00000d51c783b */ /* 0x000ea20000004200 */
        /* <DEDUP_REMOVED lines=8> */
[-C--:B------:R-:W-:Y:S01]  /*fe40*/  FMUL.FTZ R72, R72, R14.reuse ;  /* 0x0000000e48487220 */ /* 0x080fe20000410000 */
[----:B------:R-:W-:Y:S01]  /*fe50*/  MOV R156, R211 ;  /* 0x000000d3009c7202 */ /* 0x000fe20000000f00 */
[----:B------:R-:W-:-:S02]  /*fe60*/  FMUL.FTZ R73, R73, R14 ;  /* 0x0000000e49497220 */ /* 0x000fc40000410000 */
[-C--:B------:R-:W-:Y:S02]  /*fe70*/  FMUL.FTZ R74, R74, R13.reuse ;  /* 0x0000000d4a4a7220 */ /* 0x080fe40000410000 */
[-C--:B------:R-:W-:Y:S02]  /*fe80*/  FMUL.FTZ R75, R75, R13.reuse ;  /* 0x0000000d4b4b7220 */ /* 0x080fe40000410000 */
[-C--:B------:R-:W-:Y:S02]  /*fe90*/  FMUL.FTZ R76, R76, R14.reuse ;  /* 0x0000000e4c4c7220 */ /* 0x080fe40000410000 */
[-C--:B------:R-:W-:Y:S01]  /*fea0*/  FMUL.FTZ R77, R77, R14.reuse ;  /* 0x0000000e4d4d7220 */ /* 0x080fe20000410000 */
[----:B-1----:R-:W-:Y:S01]  /*feb0*/  HMMA.16816.F32 R56, R4, R20, R56 ;  /* 0x000000140438723c */ /* 0x002fe20000001838 */
[----:B------:R-:W-:Y:S02]  /*fec0*/  FMUL.FTZ R88, R88, R14 ;  /* 0x0000000e58587220 */ /* 0x000fe40000410000 */
[----:B------:R-:W-:-:S02]  /*fed0*/  FMUL.FTZ R78, R78, R13 ;  /* 0x0000000d4e4e7220 */ /* 0x000fc40000410000 */
[-C--:B------:R-:W-:Y:S02]  /*fee0*/  FMUL.FTZ R79, R79, R13.reuse ;  /* 0x0000000d4f4f7220 */ /* 0x080fe40000410000 */
[-C--:B------:R-:W-:Y:S01]  /*fef0*/  FMUL.FTZ R89, R89, R14.reuse ;  /* 0x0000000e59597220 */ /* 0x080fe20000410000 */
[----:B------:R-:W-:Y:S01]  /*ff00*/  HMMA.16816.F32 R60, R4, R22, R60 ;  /* 0x00000016043c723c */ /* 0x000fe2000000183c */
[-C--:B------:R-:W-:Y:S02]  /*ff10*/  FMUL.FTZ R92, R92, R14.reuse ;  /* 0x0000000e5c5c7220 */ /* 0x080fe40000410000 */
[----:B------:R-:W-:Y:S02]  /*ff20*/  FMUL.FTZ R93, R93, R14 ;  /* 0x0000000e5d5d7220 */ /* 0x000fe40000410000 */
        /* <DEDUP_REMOVED lines=83> */
[----:B------:R-:W-:Y:S02]  /*10460*/  FMUL.FTZ R99, R99, R15 ;  /* 0x0000000f63637220 */ /* 0x000fe40000410000 */
[----:B---3--:R-:W-:Y:S01]  /*10470*/  F2FP.PACK_AB R128, R27, R25 ;  /* 0x000000191b80723e */ /* 0x008fe200000000ff */
[-C--:B------:R-:W-:Y:S01]  /*10480*/  FMUL.FTZ R112, R112, R16.reuse ;  /* 0x0000001070707220 */ /* 0x080fe20000410000 */
[----:B------:R-:W-:Y:S01]  /*10490*/  HMMA.16816.F32 R84, R8, R32, R84 ;  /* 0x000000200854723c */ /* 0x000fe20000001854 */
[----:B------:R-:W-:-:S02]  /*104a0*/  FMUL.FTZ R113, R113, R16 ;  /* 0x0000001071717220 */ /* 0x000fc40000410000 */
[----:B--2---:R-:W-:Y:S01]  /*104b0*/  FFMA.FTZ R4, R177, c[0x0][0x23c], -R12 ;  /* 0x00008f00b1047a23 */ /* 0x004fe2000001080c */
[----:B------:R-:W-:Y:S01]  /*104c0*/  MOV R177, R174 ;  /* 0x000000ae00b17202 */ /* 0x000fe20000000f00 */
[-C--:B------:R-:W-:Y:S02]  /*104d0*/  FMUL.FTZ R114, R114, R15.reuse ;  /* 0x0000000f72727220 */ /* 0x080fe40000410000 */
[----:B------:R-:W2:Y:S01]  /*104e0*/  MUFU.EX2 R26, R4 ;  /* 0x00000004001a7308 */ /* 0x000ea20000000800 */
[-C--:B------:R-:W-:Y:S02]  /*104f0*/  FMUL.FTZ R115, R115, R15.reuse ;  /* 0x0000000f73737220 */ /* 0x080fe40000410000 */
[-C--:B------:R-:W-:Y:S02]  /*10500*/  FMUL.FTZ R116, R116, R16.reuse ;  /* 0x0000001074747220 */ /* 0x080fe40000410000 */
[----:B------:R-:W-:Y:S02]  /*10510*/  FMUL.FTZ R117, R117, R16 ;  /* 0x0000001075757220 */ /* 0x000fe40000410000 */
[----:B------:R-:W-:-:S02]  /*10520*/  FMUL.FTZ R118, R118, R15 ;  /* 0x0000000f76767220 */ /* 0x000fc40000410000 */
[-C--:B------:R-:W-:Y:S02]  /*10530*/  FMUL.FTZ R119, R119, R15.reuse ;  /* 0x0000000f77777220 */ /* 0x080fe40000410000 */
[-C--:B------:R-:W-:Y:S02]  /*10540*/  FMUL.FTZ R100, R100, R16.reuse ;  /* 0x0000001064647220 */ /* 0x080fe40000410000 */
[----:B------:R-:W-:Y:S02]  /*10550*/  FMUL.FTZ R101, R101, R16 ;  /* 0x0000001065657220 */ /* 0x000fe40000410000 */
[-C--:B------:R-:W-:Y:S01]  /*10560*/  FMUL.FTZ R102, R102, R15.reuse ;  /* 0x0000000f66667220 */ /* 0x080fe20000410000 */
[----:B--2---:R-:W-:Y:S01]  /*10570*/  F2FP.PACK_AB R130, R26, R132 ;  /* 0x000000841a82723e */ /* 0x004fe200000000ff */
[----:B------:R-:W-:Y:S01]  /*10580*/  FFMA.FTZ R4, R140, c[0x0][0x23c], -R3 ;  /* 0x00008f008c047a23 */ /* 0x000fe20000010803 */
[----:B------:R-:W-:Y:S01]  /*10590*/  HMMA.16816.F32 R116, R8, R44, R116 ;  /* 0x0000002c0874723c */ /* 0x000fe20000001874 */
[----:B------:R-:W-:-:S02]  /*105a0*/  FMUL.FTZ R103, R103, R15 ;  /* 0x0000000f67677220 */ /* 0x000fc40000410000 */
[----:B------:R2:W-:Y:S05]  /*105b0*/  MUFU.EX2 R21, R4 ;  /* 0x0000000400157308 */ /* 0x0005ea0000000800 */
        /* <DEDUP_REMOVED lines=103> */
.L_x_1907:
        /* <DEDUP_REMOVED lines=18> */
.L_x_1915:
        /* <DEDUP_REMOVED lines=27> */
.L_x_1913:
[----:B-1----:R-:W2:Y:S01]  /*10f00*/  LDL.64 R4, [R1] ;  /* 0x0000000001047983 */ /* 0x002ea20000100a00 */
[----:B------:R-:W-:Y:S01]  /*10f10*/  UIADD3 UR8, UR20, -0x1, URZ ;  /* 0xffffffff14087890 */ /* 0x000fe2000fffe03f */
[----:B------:R-:W-:Y:S04]  /*10f20*/  DEPBAR.LE SB0, 0x0 ;  /* 0x000080000000791a */ /* 0x000fe80000000000 */
[----:B------:R-:W-:Y:S01]  /*10f30*/  BAR.SYNC.DEFER_BLOCKING 0x0 ;  /* 0x0000000000007b1d */ /* 0x000fe20000010000 */
[----:B------:R-:W-:Y:S01]  /*10f40*/  MOV R6, UR8 ;  /* 0x0000000800067c02 */ /* 0x000fe20008000f00 */
        /* <DEDUP_REMOVED lines=14> */
[----:B------:R-:W-:Y:S05]  /*11030*/  PLOP3.LUT P0, PT, PT, PT, UP0, 0x80, 0x0 ;  /* 0x000000000000781c */ /* 0x000fea0003f0f008 */
[----:B------:R1:W-:Y:S08]  /*11040*/  LDGSTS.E.BYPASS.LTC128B.128 [R227+0xb000], [R4.64+0x80] ;  /* 0x0b00008004e37fae */ /* 0x0003f0000b901d52 */
[----:B------:R1:W-:Y:S08]  /*11050*/  LDGSTS.E.BYPASS.LTC128B.128 [R227+0xa800], [R6.64] ;  /* 0x0a80000006e37fae */ /* 0x0003f0000b901d52 */
[----:B------:R1:W-:Y:S08]  /*11060*/  LDGSTS.E.BYPASS.LTC128B.128 [R227+0xb800], [R6.64+0x80] ;  /* 0x0b80008006e37fae */ /* 0x0003f0000b901d52 */
[----:B------:R-:W-:Y:S08]  /*11070*/  LDSM.16.M88.4 R32, [R214] ;  /* 0x00000000d620783b */ /* 0x000ff00000000200 */
[----:B------:R-:W1:Y:S08]  /*11080*/  LDSM.16.M88.4 R16, [R212+0x8000] ;  /* 0x00800000d410783b */ /* 0x000e700000000200 */
[----:B------:R-:W2:Y:S08]  /*11090*/  LDSM.16.M88.4 R28, [R214+0x2000] ;  /* 0x00200000d61c783b */ /* 0x000eb00000000200 */
[----:B------:R-:W3:Y:S08]  /*110a0*/  LDSM.16.M88.4 R140, [R212+0x8800] ;  /* 0x00880000d48c783b */ /* 0x000ef00000000200 */
[----:B------:R-:W0:Y:S08]  /*110b0*/  LDGDEPBAR ;  /* 0x00000000000079af */ /* 0x000e300000000000 */
[----:B------:R-:W-:Y:S01]  /*110c0*/  LDSM.16.M88.4 R176, [R216] ;  /* 0x00000000d8b0783b */ /* 0x000fe20000000200 */
[-C--:B-1----:R-:W-:Y:S07]  /*110d0*/  HMMA.16816.F32 R4, R32, R16.reuse, RZ ;  /* 0x000000102004723c */ /* 0x082fee00000018ff */
[----:B------:R-:W1:Y:S01]  /*110e0*/  LDSM.16.M88.4 R180, [R223] ;  /* 0x00000000dfb4783b */ /* 0x000e620000000200 */
[C---:B--2---:R-:W-:Y:S07]  /*110f0*/  HMMA.16816.F32 R8, R28.reuse, R16, RZ ;  /* 0x000000101c08723c */ /* 0x044fee00000018ff */
[----:B------:R-:W2:Y:S01]  /*11100*/  LDSM.16.M88.4 R184, [R216+0x2000] ;  /* 0x00200000d8b8783b */ /* 0x000ea20000000200 */
[-C--:B------:R-:W-:Y:S07]  /*11110*/  HMMA.16816.F32 R12, R28, R18.reuse, RZ ;  /* 0x000000121c0c723c */ /* 0x080fee00000018ff */
[----:B------:R-:W4:Y:S01]  /*11120*/  LDSM.16.M88.4 R188, [R226] ;  /* 0x00000000e2bc783b */ /* 0x000f220000000200 */
[C---:B------:R-:W-:Y:S07]  /*11130*/  HMMA.16816.F32 R16, R32.reuse, R18, RZ ;  /* 0x000000122010723c */ /* 0x040fee00000018ff */
[----:B------:R-:W-:Y:S01]  /*11140*/  LDSM.16.M88.4 R192, [R222] ;  /* 0x00000000dec0783b */ /* 0x000fe20000000200 */
[-C--:B---3--:R-:W-:Y:S07]  /*11150*/  HMMA.16816.F32 R20, R32, R140.reuse, RZ ;  /* 0x0000008c2014723c */ /* 0x088fee00000018ff */
[----:B------:R-:W3:Y:S01]  /*11160*/  LDSM.16.M88.4 R196, [R221+0x8000] ;  /* 0x00800000ddc4783b */ /* 0x000ee20000000200 */
[C---:B------:R-:W-:Y:S07]  /*11170*/  HMMA.16816.F32 R24, R28.reuse, R140, RZ ;  /* 0x0000008c1c18723c */ /* 0x040fee00000018ff */
[----:B------:R-:W5:Y:S01]  /*11180*/  LDSM.16.M88.4 R200, [R222+0x2000] ;  /* 0x00200000dec8783b */ /* 0x000f620000000200 */
[-C--:B------:R-:W-:Y:S07]  /*11190*/  HMMA.16816.F32 R28, R28, R142.reuse, RZ ;  /* 0x0000008e1c1c723c */ /* 0x080fee00000018ff */
[----:B------:R-:W3:Y:S01]  /*111a0*/  LDSM.16.M88.4 R204, [R221+0x8800] ;  /* 0x00880000ddcc783b */ /* 0x000ee20000000200 */
[----:B------:R-:W-:Y:S07]  /*111b0*/  HMMA.16816.F32 R32, R32, R142, RZ ;  /* 0x0000008e2020723c */ /* 0x000fee00000018ff */
[----:B------:R-:W-:Y:S01]  /*111c0*/  LDSM.16.M88.4 R140, [R220] ;  /* 0x00000000dc8c783b */ /* 0x000fe20000000200 */
[-C--:B-1----:R-:W-:Y:S07]  /*111d0*/  HMMA.16816.F32 R4, R176, R180.reuse, R4 ;  /* 0x000000b4b004723c */ /* 0x082fee0000001804 */
[----:B------:R-:W-:Y:S01]  /*111e0*/  LDSM.16.M88.4 R208, [R220+0x2000] ;  /* 0x00200000dcd0783b */ /* 0x000fe20000000200 */
[C---:B--2---:R-:W-:Y:S08]  /*111f0*/  HMMA.16816.F32 R8, R184.reuse, R180, R8 ;  /* 0x000000b4b808723c */ /* 0x044ff00000001808 */
[-C--:B------:R-:W-:Y:S08]  /*11200*/  HMMA.16816.F32 R12, R184, R182.reuse, R12 ;  /* 0x000000b6b80c723c */ /* 0x080ff0000000180c */
[C---:B------:R-:W-:Y:S01]  /*11210*/  HMMA.16816.F32 R16, R176.reuse, R182, R16 ;  /* 0x000000b6b010723c */ /* 0x040fe20000001810 */
[----:B------:R-:W1:Y:S07]  /*11220*/  LDSM.16.M88.4 R180, [R219] ;  /* 0x00000000dbb4783b */ /* 0x000e6e0000000200 */
[-C--:B----4-:R-:W-:Y:S08]  /*11230*/  HMMA.16816.F32 R20, R176, R188.reuse, R20 ;  /* 0x000000bcb014723c */ /* 0x090ff00000001814 */
[C---:B------:R-:W-:Y:S08]  /*11240*/  HMMA.16816.F32 R24, R184.reuse, R188, R24 ;  /* 0x000000bcb818723c */ /* 0x040ff00000001818 */
[-C--:B------:R-:W-:Y:S01]  /*11250*/  HMMA.16816.F32 R28, R184, R190.reuse, R28 ;  /* 0x000000beb81c723c */ /* 0x080fe2000000181c */
[----:B------:R-:W2:Y:S07]  /*11260*/  LDSM.16.M88.4 R184, [R219+0x800] ;  /* 0x00080000dbb8783b */ /* 0x000eae0000000200 */
[----:B------:R-:W-:Y:S01]  /*11270*/  HMMA.16816.F32 R32, R176, R190, R32 ;  /* 0x000000beb020723c */ /* 0x000fe20000001820 */
[----:B------:R-:W-:Y:S07]  /*11280*/  LDSM.16.M88.4 R176, [R214+0x4000] ;  /* 0x00400000d6b0783b */ /* 0x000fee0000000200 */
[-C--:B---3--:R-:W-:Y:S01]  /*11290*/  HMMA.16816.F32 R4, R192, R196.reuse, R4 ;  /* 0x000000c4c004723c */ /* 0x088fe20000001804 */
[----:B------:R-:W3:Y:S07]  /*112a0*/  LDSM.16.M88.4 R188, [R212+0x9000] ;  /* 0x00900000d4bc783b */ /* 0x000eee0000000200 */
[C---:B-----5:R-:W-:Y:S08]  /*112b0*/  HMMA.16816.F32 R8, R200.reuse, R196, R8 ;  /* 0x000000c4c808723c */ /* 0x060ff00000001808 */
[-C--:B------:R-:W-:Y:S08]  /*112c0*/  HMMA.16816.F32 R12, R200, R198.reuse, R12 ;  /* 0x000000c6c80c723c */ /* 0x080ff0000000180c */
[C---:B------:R-:W-:Y:S01]  /*112d0*/  HMMA.16816.F32 R16, R192.reuse, R198, R16 ;  /* 0x000000c6c010723c */ /* 0x040fe20000001810 */
[----:B------:R-:W4:Y:S07]  /*112e0*/  LDSM.16.M88.4 R196, [R214+0x6000] ;  /* 0x00600000d6c4783b */ /* 0x000f2e0000000200 */
[-C--:B------:R-:W-:Y:S08]  /*112f0*/  HMMA.16816.F32 R20, R192, R204.reuse, R20 ;  /* 0x000000ccc014723c */ /* 0x080ff00000001814 */
[C---:B------:R-:W-:Y:S08]  /*11300*/  HMMA.16816.F32 R24, R200.reuse, R204, R24 ;  /* 0x000000ccc818723c */ /* 0x040ff00000001818 */
[-C--:B------:R-:W-:Y:S01]  /*11310*/  HMMA.16816.F32 R28, R200, R206.reuse, R28 ;  /* 0x000000cec81c723c */ /* 0x080fe2000000181c */
[----:B------:R-:W-:Y:S07]  /*11320*/  LDSM.16.M88.4 R200, [R225] ;  /* 0x00000000e1c8783b */ /* 0x000fee0000000200 */
[----:B------:R-:W-:Y:S01]  /*11330*/  HMMA.16816.F32 R32, R192, R206, R32 ;  /* 0x000000cec020723c */ /* 0x000fe20000001820 */
[----:B------:R-:W-:Y:S07]  /*11340*/  LDSM.16.M88.4 R192, [R216+0x4000] ;  /* 0x00400000d8c0783b */ /* 0x000fee0000000200 */
[-C--:B-1----:R-:W-:Y:S01]  /*11350*/  HMMA.16816.F32 R4, R140, R180.reuse, R4 ;  /* 0x000000b48c04723c */ /* 0x082fe20000001804 */
[----:B------:R-:W-:Y:S07]  /*11360*/  LDSM.16.M88.4 R204, [R216+0x6000] ;  /* 0x00600000d8cc783b */ /* 0x000fee0000000200 */
[C---:B------:R-:W-:Y:S08]  /*11370*/  HMMA.16816.F32 R8, R208.reuse, R180, R8 ;  /* 0x000000b4d008723c */ /* 0x040ff00000001808 */
[-C--:B------:R-:W-:Y:S08]  /*11380*/  HMMA.16816.F32 R12, R208, R182.reuse, R12 ;  /* 0x000000b6d00c723c */ /* 0x080ff0000000180c */
[C---:B------:R-:W-:Y:S01]  /*11390*/  HMMA.16816.F32 R16, R140.reuse, R182, R16 ;  /* 0x000000b68c10723c */ /* 0x040fe20000001810 */
[----:B------:R-:W1:Y:S07]  /*113a0*/  LDSM.16.M88.4 R180, [R212+0x9800] ;  /* 0x00980000d4b4783b */ /* 0x000e6e0000000200 */
[-C--:B--2---:R-:W-:Y:S08]  /*113b0*/  HMMA.16816.F32 R20, R140, R184.reuse, R20 ;  /* 0x000000b88c14723c */ /* 0x084ff00000001814 */
[C---:B------:R-:W-:Y:S08]  /*113c0*/  HMMA.16816.F32 R24, R208.reuse, R184, R24 ;  /* 0x000000b8d018723c */ /* 0x040ff00000001818 */
[-C--:B------:R-:W-:Y:S01]  /*113d0*/  HMMA.16816.F32 R28, R208, R186.reuse, R28 ;  /* 0x000000bad01c723c */ /* 0x080fe2000000181c */
[----:B------:R-:W-:Y:S07]  /*113e0*/  LDSM.16.M88.4 R208, [R221+0x9000] ;  /* 0x00900000ddd0783b */ /* 0x000fee0000000200 */
[----:B------:R-:W-:Y:S01]  /*113f0*/  HMMA.16816.F32 R32, R140, R186, R32 ;  /* 0x000000ba8c20723c */ /* 0x000fe20000001820 */
[----:B------:R-:W2:Y:S07]  /*11400*/  LDSM.16.M88.4 R140, [R224] ;  /* 0x00000000e08c783b */ /* 0x000eae0000000200 */
[-C--:B---3--:R-:W-:Y:S01]  /*11410*/  HMMA.16816.F32 R4, R176, R188.reuse, R4 ;  /* 0x000000bcb004723c */ /* 0x088fe20000001804 */
[----:B------:R-:W3:Y:S07]  /*11420*/  LDSM.16.M88.4 R184, [R222+0x4000] ;  /* 0x00400000deb8783b */ /* 0x000eee0000000200 */
        /* <DEDUP_REMOVED lines=9> */
[----:B------:R-:W1:Y:S07]  /*114c0*/  LDSM.16.M88.4 R176, [R222+0x6000] ;  /* 0x00600000deb0783b */ /* 0x000e6e0000000200 */
[-C--:B------:R-:W-:Y:S01]  /*114d0*/  HMMA.16816.F32 R4, R192, R200.reuse, R4 ;  /* 0x000000c8c004723c */ /* 0x080fe20000001804 */
[----:B------:R-:W4:Y:S07]  /*114e0*/  LDSM.16.M88.4 R180, [R221+0x9800] ;  /* 0x00980000ddb4783b */ /* 0x000f2e0000000200 */
[C---:B------:R-:W-:Y:S08]  /*114f0*/  HMMA.16816.F32 R8, R204.reuse, R200, R8 ;  /* 0x000000c8cc08723c */ /* 0x040ff00000001808 */
[-C--:B------:R-:W-:Y:S08]  /*11500*/  HMMA.16816.F32 R12, R204, R202.reuse, R12 ;  /* 0x000000cacc0c723c */ /* 0x080ff0000000180c */
[C---:B------:R-:W-:Y:S08]  /*11510*/  HMMA.16816.F32 R16, R192.reuse, R202, R16 ;  /* 0x000000cac010723c */ /* 0x040ff00000001810 */
[-C--:B--2---:R-:W-:Y:S08]  /*11520*/  HMMA.16816.F32 R20, R192, R140.reuse, R20 ;  /* 0x0000008cc014723c */ /* 0x084ff00000001814 */
[C---:B------:R-:W-:Y:S08]  /*11530*/  HMMA.16816.F32 R24, R204.reuse, R140, R24 ;  /* 0x0000008ccc18723c */ /* 0x040ff00000001818 */
[-C--:B------:R-:W-:Y:S08]  /*11540*/  HMMA.16816.F32 R28, R204, R142.reuse, R28 ;  /* 0x0000008ecc1c723c */ /* 0x080ff0000000181c */
[----:B------:R-:W-:Y:S01]  /*11550*/  HMMA.16816.F32 R32, R192, R142, R32 ;  /* 0x0000008ec020723c */ /* 0x000fe20000001820 */
[----:B------:R-:W2:Y:S07]  /*11560*/  LDSM.16.M88.4 R140, [R220+0x6000] ;  /* 0x00600000dc8c783b */ /* 0x000eae0000000200 */
[-C--:B---3--:R-:W-:Y:S08]  /*11570*/  HMMA.16816.F32 R4, R184, R208.reuse, R4 ;  /* 0x000000d0b804723c */ /* 0x088ff00000001804 */
[C---:B-1----:R-:W-:Y:S08]  /*11580*/  HMMA.16816.F32 R8, R176.reuse, R208, R8 ;  /* 0x000000d0b008723c */ /* 0x042ff00000001808 */
[-C--:B------:R-:W-:Y:S08]  /*11590*/  HMMA.16816.F32 R12, R176, R210.reuse, R12 ;  /* 0x000000d2b00c723c */ /* 0x080ff0000000180c */
[C---:B------:R-:W-:Y:S08]  /*115a0*/  HMMA.16816.F32 R16, R184.reuse, R210, R16 ;  /* 0x000000d2b810723c */ /* 0x040ff00000001810 */
[-C--:B----4-:R-:W-:Y:S08]  /*115b0*/  HMMA.16816.F32 R20, R184, R180.reuse, R20 ;  /* 0x000000b4b814723c */ /* 0x090ff00000001814 */
[C---:B------:R-:W-:Y:S08]  /*115c0*/  HMMA.16816.F32 R24, R176.reuse, R180, R24 ;  /* 0x000000b4b018723c */ /* 0x040ff00000001818 */
[-C--:B------:R-:W-:Y:S08]  /*115d0*/  HMMA.16816.F32 R28, R176, R182.reuse, R28 ;  /* 0x000000b6b01c723c */ /* 0x080ff0000000181c */
[----:B------:R-:W-:Y:S08]  /*115e0*/  HMMA.16816.F32 R32, R184, R182, R32 ;  /* 0x000000b6b820723c */ /* 0x000ff00000001820 */
[-C--:B------:R-:W-:Y:S08]  /*115f0*/  HMMA.16816.F32 R4, R188, R196.reuse, R4 ;  /* 0x000000c4bc04723c */ /* 0x080ff00000001804 */
        /* <DEDUP_REMOVED lines=30> */
[----:B------:R5:W1:Y:S10]  /*117e0*/  MUFU.TANH R134, R17 ;  /* 0x0000001100867308 */ /* 0x000a740000002400 */
        /* <DEDUP_REMOVED lines=10> */
[----:B-----5:R-:W-:Y:S02]  /*11890*/  FMUL.FTZ R17, R21, c[0x0][0x2ec] ;  /* 0x0000bb0015117a20 */ /* 0x020fe40000410000 */
[----:B------:R-:W-:Y:S03]  /*118a0*/  FMUL.FTZ R24, R24, c[0x0][0x2ec] ;  /* 0x0000bb0018187a20 */ /* 0x000fe60000410000 */
[----:B------:R5:W1:Y:S01]  /*118b0*/  MUFU.TANH R137, R22 ;  /* 0x0000001600897308 */ /* 0x000a620000002400 */
[----:B------:R-:W-:Y:S02]  /*118c0*/  FMUL.FTZ R26, R26, c[0x0][0x2ec] ;  /* 0x0000bb001a1a7a20 */ /* 0x000fe40000410000 */
[----:B------:R-:W-:Y:S02]  /*118d0*/  FMUL.FTZ R27, R27, c[0x0][0x2ec] ;  /* 0x0000bb001b1b7a20 */ /* 0x000fe40000410000 */
[----:B------:R-:W-:Y:S05]  /*118e0*/  FMUL.FTZ R25, R25, c[0x0][0x2ec] ;  /* 0x0000bb0019197a20 */ /* 0x000fea0000410000 */
[----:B------:R1:W1:Y:S03]  /*118f0*/  MUFU.TANH R140, R24 ;  /* 0x00000018008c7308 */ /* 0x0002660000002400 */
[----:B------:R-:W-:Y:S02]  /*11900*/  FMUL.FTZ R13, R32, c[0x0][0x2ec] ;  /* 0x0000bb00200d7a20 */ /* 0x000fe40000410000 */
[----:B------:R-:W-:Y:S02]  /*11910*/  FMUL.FTZ R14, R33, c[0x0][0x2ec] ;  /* 0x0000bb00210e7a20 */ /* 0x000fe40000410000 */
[----:B------:R-:W-:Y:S02]  /*11920*/  FMUL.FTZ R16, R34, c[0x0][0x2ec] ;  /* 0x0000bb0022107a20 */ /* 0x000fe40000410000 */
[----:B------:R-:W-:Y:S01]  /*11930*/  FMUL.FTZ R15, R35, c[0x0][0x2ec] ;  /* 0x0000bb00230f7a20 */ /* 0x000fe20000410000 */
[----:B------:R2:W2:Y:S01]  /*11940*/  MUFU.TANH R142, R26 ;  /* 0x0000001a008e7308 */ /* 0x0004a20000002400 */
[----:B-----5:R-:W-:Y:S02]  /*11950*/  FMUL.FTZ R22, R23, c[0x0][0x2ec] ;  /* 0x0000bb0017167a20 */ /* 0x020fe40000410000 */
[----:B------:R-:W-:Y:S07]  /*11960*/  FMUL.FTZ R23, R29, c[0x0][0x2ec] ;  /* 0x0000bb001d177a20 */ /* 0x000fee0000410000 */
[----:B------:R5:W3:Y:S01]  /*11970*/  MUFU.TANH R143, R27 ;  /* 0x0000001b008f7308 */ /* 0x000ae20000002400 */
[----:B-1----:R-:W-:Y:S09]  /*11980*/  FMUL.FTZ R24, R28, c[0x0][0x2ec] ;  /* 0x0000bb001c187a20 */ /* 0x002ff20000410000 */
[----:B------:R1:W1:Y:S01]  /*11990*/  MUFU.TANH R181, R12 ;  /* 0x0000000c00b57308 */ /* 0x0002620000002400 */
[----:B--2---:R-:W-:Y:S09]  /*119a0*/  FMUL.FTZ R26, R31, c[0x0][0x2ec] ;  /* 0x0000bb001f1a7a20 */ /* 0x004ff20000410000 */
[----:B------:R2:W1:Y:S01]  /*119b0*/  MUFU.TANH R176, R18 ;  /* 0x0000001200b07308 */ /* 0x0004620000002400 */
[----:B-----5:R-:W-:Y:S09]  /*119c0*/  FMUL.FTZ R27, R30, c[0x0][0x2ec] ;  /* 0x0000bb001e1b7a20 */ /* 0x020ff20000410000 */
        /* <DEDUP_REMOVED lines=14> */
.L_x_1914:
[----:B------:R-:W2:Y:S01]  /*11ab0*/  S2R R2, SR_TID.X ;  /* 0x0000000000027919 */ /* 0x000ea20000002100 */
[----:B------:R-:W-:Y:S01]  /*11ac0*/  MOV R0, UR8 ;  /* 0x0000000800007c02 */ /* 0x000fe20008000f00 */
[----:B------:R-:W-:Y:S02]  /*11ad0*/  UISETP.GT.AND UP0, UPT, UR8, UR9, UPT ;  /* 0x000000090800728c */ /* 0x000fe4000bf04270 */
[----:B------:R-:W-:Y:S01]  /*11ae0*/  UMOV UR20, UR8 ;  /* 0x0000000800147c82 */ /* 0x000fe20008000000 */
[----:B--2---:R-:W-:Y:S04]  /*11af0*/  SHF.L.U32 R2, R2, 0x1, RZ ;  /* 0x0000000102027819 */ /* 0x004fe800000006ff */
[----:B------:R-:W-:Y:S04]  /*11b00*/  LOP3.LUT R2, R2, 0x6, RZ, 0xc0, !PT ;  /* 0x0000000602027812 */ /* 0x000fe800078ec0ff */
[----:B------:R-:W-:Y:S04]  /*11b10*/  LEA R0, R0, R2, 0x5 ;  /* 0x0000000200007211 */ /* 0x000fe800078e28ff */
[C---:B-1----:R-:W-:Y:S02]  /*11b20*/  IADD3 R7, R0.reuse, 0x1, RZ ;  /* 0x0000000100077810 */ /* 0x042fe40007ffe0ff */
[CC--:B------:R-:W-:Y:S02]  /*11b30*/  ISETP.GE.AND P6, PT, R0.reuse, R231.reuse, PT ;  /* 0x000000e70000720c */ /* 0x0c0fe40003fc6270 */
[C---:B------:R-:W-:Y:S02]  /*11b40*/  ISETP.GE.AND P4, PT, R7.reuse, R231, PT ;  /* 0x000000e70700720c */ /* 0x040fe40003f86270 */
[C---:B------:R-:W-:Y:S02]  /*11b50*/  IADD3 R6, R0.reuse, 0x8, RZ ;  /* 0x0000000800067810 */ /* 0x040fe40007ffe0ff */
[CC--:B------:R-:W-:Y:S02]  /*11b60*/  ISETP.GE.OR P6, PT, R0.reuse, R235.reuse, !P6 ;  /* 0x000000eb0000720c */ /* 0x0c0fe400077c6670 */
[----:B------:R-:W-:Y:S02]  /*11b70*/  IADD3 R5, R0, 0x9, RZ ;  /* 0x0000000900057810 */ /* 0x000fe40007ffe0ff */
[----:B------:R-:W-:Y:S02]  /*11b80*/  ISETP.GE.OR P4, PT, R7, R235, !P4 ;  /* 0x000000eb0700720c */ /* 0x000fe40006786670 */
[----:B------:R-:W-:Y:S02]  /*11b90*/  FSEL R10, R136, -INF , !P6 ;  /* 0xff800000880a7808 */ /* 0x000fe40007000000 */
[-C--:B------:R-:W-:Y:S02]  /*11ba0*/  ISETP.GE.AND P3, PT, R6, R231.reuse, PT ;  /* 0x000000e70600720c */ /* 0x080fe40003f66270 */
[----:B------:R-:W-:Y:S02]  /*11bb0*/  IADD3 R4, R0, 0x10, RZ ;  /* 0x0000001000047810 */ /* 0x000fe40007ffe0ff */
[----:B------:R-:W-:Y:S02]  /*11bc0*/  ISETP.GE.AND P2, PT, R5, R231, PT ;  /* 0x000000e70500720c */ /* 0x000fe40003f46270 */
[----:B------:R-:W-:Y:S02]  /*11bd0*/  ISETP.GE.OR P3, PT, R6, R235, !P3 ;  /* 0x000000eb0600720c */ /* 0x000fe40005f66670 */
[----:B------:R-:W-:Y:S02]  /*11be0*/  FSEL R11, R135, -INF , !P4 ;  /* 0xff800000870b7808 */ /* 0x000fe40006000000 */
[----:B------:R-:W-:Y:S02]  /*11bf0*/  FMNMX.FTZ R12, R10, R3, !PT ;  /* 0x000000030a0c7209 */ /* 0x000fe40007810000 */
[----:B------:R-:W-:Y:S02]  /*11c00*/  ISETP.GE.AND P1, PT, R4, R231, PT ;  /* 0x000000e70400720c */ /* 0x000fe40003f26270 */
[-C--:B------:R-:W-:Y:S02]  /*11c10*/  ISETP.GE.OR P2, PT, R5, R235.reuse, !P2 ;  /* 0x000000eb0500720c */ /* 0x080fe40005746670 */
[----:B------:R-:W-:Y:S02]  /*11c20*/  FSEL R19, R133, -INF , !P3 ;  /* 0xff80000085137808 */ /* 0x000fe40005800000 */
[----:B------:R-:W-:Y:S02]  /*11c30*/  FMNMX.FTZ R12, R11, R12, !PT ;  /* 0x0000000c0b0c7209 */ /* 0x000fe40007810000 */
[C---:B------:R-:W-:Y:S02]  /*11c40*/  IADD3 R2, R0.reuse, 0x11, RZ ;  /* 0x0000001100027810 */ /* 0x040fe40007ffe0ff */
[----:B------:R-:W-:Y:S02]  /*11c50*/  IADD3 R9, R0, 0x18, RZ ;  /* 0x0000001800097810 */ /* 0x000fe40007ffe0ff */
[----:B------:R-:W-:Y:S02]  /*11c60*/  ISETP.GE.OR P1, PT, R4, R235, !P1 ;  /* 0x000000eb0400720c */ /* 0x000fe40004f26670 */
[----:B------:R-:W-:Y:S02]  /*11c70*/  FSEL R18, R134, -INF , !P2 ;  /* 0xff80000086127808 */ /* 0x000fe40005000000 */
[----:B------:R-:W-:Y:S02]  /*11c80*/  FMNMX.FTZ R12, R19, R12, !PT ;  /* 0x0000000c130c7209 */ /* 0x000fe40007810000 */
[-C--:B------:R-:W-:Y:S02]  /*11c90*/  ISETP.GE.AND P0, PT, R2, R231.reuse, PT ;  /* 0x000000e70200720c */ /* 0x080fe40003f06270 */
[C---:B------:R-:W-:Y:S02]  /*11ca0*/  ISETP.GE.AND P6, PT, R9.reuse, R231, PT ;  /* 0x000000e70900720c */ /* 0x040fe40003fc6270 */
[----:B------:R-:W-:Y:S02]  /*11cb0*/  IADD3 R8, R0, 0x19, RZ ;  /* 0x0000001900087810 */ /* 0x000fe40007ffe0ff */
[-C--:B------:R-:W-:Y:S02]  /*11cc0*/  ISETP.GE.OR P0, PT, R2, R235.reuse, !P0 ;  /* 0x000000eb0200720c */ /* 0x080fe40004706670 */
[----:B------:R-:W-:Y:S02]  /*11cd0*/  FSEL R189, R20, -INF , !P1 ;  /* 0xff80000014bd7808 */ /* 0x000fe40004800000 */
[----:B------:R-:W-:Y:S02]  /*11ce0*/  FMNMX.FTZ R12, R18, R12, !PT ;  /* 0x0000000c120c7209 */ /* 0x000fe40007810000 */
[----:B------:R-:W-:Y:S02]  /*11cf0*/  ISETP.GE.AND P5, PT, R0, R230, PT ;  /* 0x000000e60000720c */ /* 0x000fe40003fa6270 */
[----:B------:R-:W-:Y:S02]  /*11d00*/  ISETP.GE.OR P6, PT, R9, R235, !P6 ;  /* 0x000000eb0900720c */ /* 0x000fe400077c6670 */
[----:B------:R-:W-:Y:S02]  /*11d10*/  ISETP.GE.AND P4, PT, R8, R231, PT ;  /* 0x000000e70800720c */ /* 0x000fe40003f86270 */
[----:B------:R-:W-:Y:S02]  /*11d20*/  FSEL R190, R17, -INF , !P0 ;  /* 0xff80000011be7808 */ /* 0x000fe40004000000 */
[----:B------:R-:W-:Y:S02]  /*11d30*/  FMNMX.FTZ R12, R189, R12, !PT ;  /* 0x0000000cbd0c7209 */ /* 0x000fe40007810000 */
[----:B------:R-:W-:Y:S02]  /*11d40*/  ISETP.GE.AND P3, PT, R7, R230, PT ;  /* 0x000000e60700720c */ /* 0x000fe40003f66270 */
[----:B------:R-:W-:Y:S02]  /*11d50*/  ISETP.GE.OR P5, PT, R0, R234, !P5 ;  /* 0x000000ea0000720c */ /* 0x000fe40006fa6670 */
[----:B------:R-:W-:Y:S02]  /*11d60*/  ISETP.GE.OR P4, PT, R8, R235, !P4 ;  /* 0x000000eb0800720c */ /* 0x000fe40006786670 */
[----:B------:R-:W-:Y:S02]  /*11d70*/  FSEL R193, R13, -INF , !P6 ;  /* 0xff8000000dc17808 */ /* 0x000fe40007000000 */
[----:B------:R-:W-:Y:S02]  /*11d80*/  FMNMX.FTZ R13, R190, R12, !PT ;  /* 0x0000000cbe0d7209 */ /* 0x000fe40007810000 */
[----:B------:R-:W-:Y:S02]  /*11d90*/  ISETP.GE.OR P3, PT, R7, R234, !P3 ;  /* 0x000000ea0700720c */ /* 0x000fe40005f66670 */
[----:B------:R-:W-:Y:S02]  /*11da0*/  FSEL R12, R178, -INF , !P5 ;  /* 0xff800000b20c7808 */ /* 0x000fe40006800000 */
[-C--:B------:R-:W-:Y:S02]  /*11db0*/  ISETP.GE.AND P2, PT, R6, R230.reuse, PT ;  /* 0x000000e60600720c */ /* 0x080fe40003f46270 */
[----:B------:R-:W-:Y:S02]  /*11dc0*/  FSEL R198, R14, -INF , !P4 ;  /* 0xff8000000ec67808 */ /* 0x000fe40006000000 */
[----:B------:R-:W-:Y:S02]  /*11dd0*/  FMNMX.FTZ R13, R193, R13, !PT ;  /* 0x0000000dc10d7209 */ /* 0x000fe40007810000 */
[-C--:B------:R-:W-:Y:S02]  /*11de0*/  ISETP.GE.AND P0, PT, R4, R230.reuse, PT ;  /* 0x000000e60400720c */ /* 0x080fe40003f06270 */
[----:B------:R-:W-:Y:S02]  /*11df0*/  ISETP.GE.AND P1, PT, R5, R230, PT ;  /* 0x000000e60500720c */ /* 0x000fe40003f26270 */
[----:B------:R-:W-:Y:S02]  /*11e00*/  ISETP.GE.OR P2, PT, R6, R234, !P2 ;  /* 0x000000ea0600720c */ /* 0x000fe40005746670 */
[----:B------:R-:W-:Y:S02]  /*11e10*/  FSEL R17, R179, -INF , !P3 ;  /* 0xff800000b3117808 */ /* 0x000fe40005800000 */
[----:B------:R-:W-:Y:S02]  /*11e20*/  FMNMX.FTZ R135, R12, R132, !PT ;  /* 0x000000840c877209 */ /* 0x000fe40007810000 */
[----:B------:R-:W-:Y:S02]  /*11e30*/  FMNMX.FTZ R136, R198, R13, !PT ;  /* 0x0000000dc6887209 */ /* 0x000fe40007810000 */
[-C--:B------:R-:W-:Y:S02]  /*11e40*/  ISETP.GE.OR P0, PT, R4, R234.reuse, !P0 ;  /* 0x000000ea0400720c */ /* 0x080fe40004706670 */
[----:B------:R-:W-:Y:S01]  /*11e50*/  ISETP.GE.OR P1, PT, R5, R234, !P1 ;  /* 0x000000ea0500720c */ /* 0x000fe20004f26670 */
[----:B------:R-:W1:Y:S01]  /*11e60*/  SHFL.BFLY PT, R13, R136, 0x2, 0x1f ;  /* 0x0c401f00880d7f89 */ /* 0x000e6200000e0000 */
[----:B------:R-:W-:Y:S02]  /*11e70*/  FSEL R20, R176, -INF , !P2 ;  /* 0xff800000b0147808 */ /* 0x000fe40005000000 */
[----:B------:R-:W-:Y:S02]  /*11e80*/  FMNMX.FTZ R135, R17, R135, !PT ;  /* 0x0000008711877209 */ /* 0x000fe40007810000 */
[----:B------:R-:W-:Y:S02]  /*11e90*/  FSEL R191, R137, -INF , !P0 ;  /* 0xff80000089bf7808 */ /* 0x000fe40004000000 */
[-C--:B------:R-:W-:Y:S02]  /*11ea0*/  ISETP.GE.AND P0, PT, R8, R230.reuse, PT ;  /* 0x000000e60800720c */ /* 0x080fe40003f06270 */
[----:B------:R-:W-:Y:S02]  /*11eb0*/  FSEL R21, R177, -INF , !P1 ;  /* 0xff800000b1157808 */ /* 0x000fe40004800000 */
[----:B------:R-:W-:Y:S02]  /*11ec0*/  FMNMX.FTZ R135, R20, R135, !PT ;  /* 0x0000008714877209 */ /* 0x000fe40007810000 */
[-C--:B------:R-:W-:Y:S02]  /*11ed0*/  ISETP.GE.AND P3, PT, R2, R230.reuse, PT ;  /* 0x000000e60200720c */ /* 0x080fe40003f66270 */
[----:B------:R-:W-:Y:S02]  /*11ee0*/  ISETP.GE.AND P1, PT, R9, R230, PT ;  /* 0x000000e60900720c */ /* 0x000fe40003f26270 */
[----:B------:R-:W-:Y:S02]  /*11ef0*/  ISETP.GE.AND P5, PT, R0, R229, PT ;  /* 0x000000e50000720c */ /* 0x000fe40003fa6270 */
[-C--:B------:R-:W-:Y:S02]  /*11f00*/  ISETP.GE.OR P0, PT, R8, R234.reuse, !P0 ;  /* 0x000000ea0800720c */ /* 0x080fe40004706670 */
[----:B------:R-:W-:Y:S02]  /*11f10*/  FMNMX.FTZ R135, R21, R135, !PT ;  /* 0x0000008715877209 */ /* 0x000fe40007810000 */
[-C--:B------:R-:W-:Y:S02]  /*11f20*/  ISETP.GE.OR P3, PT, R2, R234.reuse, !P3 ;  /* 0x000000ea0200720c */ /* 0x080fe40005f66670 */
[----:B------:R-:W-:Y:S02]  /*11f30*/  ISETP.GE.OR P1, PT, R9, R234, !P1 ;  /* 0x000000ea0900720c */ /* 0x000fe40004f26670 */
[----:B------:R-:W-:Y:S02]  /*11f40*/  ISETP.GE.OR P5, PT, R0, R233, !P5 ;  /* 0x000000e90000720c */ /* 0x000fe40006fa6670 */
[----:B------:R-:W-:Y:S02]  /*11f50*/  ISETP.GE.AND P4, PT, R7, R229, PT ;  /* 0x000000e50700720c */ /* 0x000fe40003f86270 */
[----:B------:R-:W-:Y:S02]  /*11f60*/  FSEL R201, R15, -INF , !P0 ;  /* 0xff8000000fc97808 */ /* 0x000fe40004000000 */
[----:B------:R-:W-:Y:S02]  /*11f70*/  ISETP.GE.AND P0, PT, R7, R228, PT ;  /* 0x000000e40700720c */ /* 0x000fe40003f06270 */
[----:B------:R-:W-:Y:S02]  /*11f80*/  FSEL R192, R22, -INF , !P3 ;  /* 0xff80000016c07808 */ /* 0x000fe40005800000 */
[----:B------:R-:W-:Y:S02]  /*11f90*/  FMNMX.FTZ R135, R191, R135, !PT ;  /* 0x00000087bf877209 */ /* 0x000fe40007810000 */
[C---:B------:R-:W-:Y:S02]  /*11fa0*/  ISETP.GE.OR P4, PT, R7.reuse, R233, !P4 ;  /* 0x000000e90700720c */ /* 0x040fe40006786670 */
[----:B------:R-:W-:Y:S02]  /*11fb0*/  ISETP.GE.OR P0, PT, R7, R232, !P0 ;  /* 0x000000e80700720c */ /* 0x000fe40004706670 */
[----:B------:R-:W-:Y:S02]  /*11fc0*/  FSEL R7, R184, -INF , !P5 ;  /* 0xff800000b8077808 */ /* 0x000fe40006800000 */
[----:B------:R-:W-:Y:S02]  /*11fd0*/  FSEL R202, R16, -INF , !P1 ;  /* 0xff80000010ca7808 */ /* 0x000fe40004800000 */
[----:B------:R-:W-:Y:S02]  /*11fe0*/  ISETP.GE.AND P1, PT, R0, R228, PT ;  /* 0x000000e40000720c */ /* 0x000fe40003f26270 */
[----:B------:R-:W-:Y:S02]  /*11ff0*/  ISETP.GE.AND P6, PT, R6, R229, PT ;  /* 0x000000e50600720c */ /* 0x000fe40003fc6270 */
[----:B------:R-:W-:Y:S02]  /*12000*/  FMNMX.FTZ R135, R192, R135, !PT ;  /* 0x00000087c0877209 */ /* 0x000fe40007810000 */
[----:B------:R-:W-:Y:S02]  /*12010*/  ISETP.GE.AND P2, PT, R5, R229, PT ;  /* 0x000000e50500720c */ /* 0x000fe40003f46270 */
[----:B------:R-:W-:Y:S02]  /*12020*/  ISETP.GE.OR P1, PT, R0, R232, !P1 ;  /* 0x000000e80000720c */ /* 0x000fe40004f26670 */
[C---:B------:R-:W-:Y:S02]  /*12030*/  ISETP.GE.AND P3, PT, R6.reuse, R228, PT ;  /* 0x000000e40600720c */ /* 0x040fe40003f66270 */
[----:B------:R-:W-:Y:S02]  /*12040*/  FSEL R14, R183, -INF , !P4 ;  /* 0xff800000b70e7808 */ /* 0x000fe40006000000 */
[----:B------:R-:W-:Y:S02]  /*12050*/  FMNMX.FTZ R0, R7, R138, !PT ;  /* 0x0000008a07007209 */ /* 0x000fe40007810000 */
[----:B------:R-:W-:Y:S02]  /*12060*/  ISETP.GE.OR P6, PT, R6, R233, !P6 ;  /* 0x000000e90600720c */ /* 0x000fe400077c6670 */
[----:B------:R-:W-:Y:S02]  /*12070*/  FMNMX.FTZ R135, R202, R135, !PT ;  /* 0x00000087ca877209 */ /* 0x000fe40007810000 */
[----:B------:R-:W-:Y:S02]  /*12080*/  ISETP.GE.OR P3, PT, R6, R232, !P3 ;  /* 0x000000e80600720c */ /* 0x000fe40005f66670 */
[----:B------:R-:W-:Y:S02]  /*12090*/  ISETP.GE.OR P2, PT, R5, R233, !P2 ;  /* 0x000000e90500720c */ /* 0x000fe40005746670 */
[----:B------:R-:W-:Y:S02]  /*120a0*/  FSEL R6, R182, -INF , !P1 ;  /* 0xff800000b6067808 */ /* 0x000fe40004800000 */
[----:B------:R-:W-:Y:S02]  /*120b0*/  ISETP.GE.AND P1, PT, R4, R229, PT ;  /* 0x000000e50400720c */ /* 0x000fe40003f26270 */
[----:B------:R-:W-:Y:S02]  /*120c0*/  FSEL R16, R181, -INF , !P6 ;  /* 0xff800000b5107808 */ /* 0x000fe40007000000 */
[----:B------:R-:W-:Y:S02]  /*120d0*/  FMNMX.FTZ R0, R14, R0, !PT ;  /* 0x000000000e007209 */ /* 0x000fe40007810000 */
[----:B------:R-:W-:Y:S02]  /*120e0*/  FMNMX.FTZ R135, R201, R135, !PT ;  /* 0x00000087c9877209 */ /* 0x000fe40007810000 */
[----:B------:R-:W-:Y:S02]  /*120f0*/  ISETP.GE.OR P1, PT, R4, R233, !P1 ;  /* 0x000000e90400720c */ /* 0x000fe40004f26670 */
[----:B-1----:R-:W-:Y:S02]  /*12100*/  FMNMX.FTZ R136, R136, R13, !PT ;  /* 0x0000000d88887209 */ /* 0x002fe40007810000 */
[----:B------:R-:W-:Y:S01]  /*12110*/  FSEL R15, R180, -INF , !P2 ;  /* 0xff800000b40f7808 */ /* 0x000fe20005000000 */
[----:B------:R-:W1:Y:S01]  /*12120*/  SHFL.BFLY PT, R13, R135, 0x2, 0x1f ;  /* 0x0c401f00870d7f89 */ /* 0x000e6200000e0000 */
[----:B------:R-:W-:Y:S02]  /*12130*/  FMNMX.FTZ R0, R16, R0, !PT ;  /* 0x0000000010007209 */ /* 0x000fe40007810000 */
[-C--:B------:R-:W-:Y:S02]  /*12140*/  ISETP.GE.AND P6, PT, R2, R229.reuse, PT ;  /* 0x000000e50200720c */ /* 0x080fe40003fc6270 */
[----:B------:R-:W-:Y:S02]  /*12150*/  FSEL R199, R140, -INF , !P1 ;  /* 0xff8000008cc77808 */ /* 0x000fe40004800000 */
[----:B------:R-:W-:Y:S01]  /*12160*/  ISETP.GE.AND P1, PT, R9, R229, PT ;  /* 0x000000e50900720c */ /* 0x000fe20003f26270 */
[----:B------:R-:W-:Y:S01]  /*12170*/  SHFL.BFLY PT, R22, R136, 0x1, 0x1f ;  /* 0x0c201f0088167f89 */ /* 0x000fe200000e0000 */
[-C--:B------:R-:W-:Y:S02]  /*12180*/  ISETP.GE.OR P6, PT, R2, R233.reuse, !P6 ;  /* 0x000000e90200720c */ /* 0x080fe400077c6670 */
[----:B------:R-:W-:Y:S02]  /*12190*/  FMNMX.FTZ R0, R15, R0, !PT ;  /* 0x000000000f007209 */ /* 0x000fe40007810000 */
[----:B------:R-:W-:Y:S02]  /*121a0*/  ISETP.GE.OR P1, PT, R9, R233, !P1 ;  /* 0x000000e90900720c */ /* 0x000fe40004f26670 */
[----:B------:R-:W-:Y:S02]  /*121b0*/  FSEL R200, R25, -INF , !P6 ;  /* 0xff80000019c87808 */ /* 0x000fe40007000000 */
[----:B------:R-:W-:Y:S02]  /*121c0*/  ISETP.GE.AND P6, PT, R8, R229, PT ;  /* 0x000000e50800720c */ /* 0x000fe40003fc6270 */
[----:B------:R-:W-:Y:S02]  /*121d0*/  FMNMX.FTZ R0, R199, R0, !PT ;  /* 0x00000000c7007209 */ /* 0x000fe40007810000 */
[CC--:B------:R-:W-:Y:S02]  /*121e0*/  ISETP.GE.AND P5, PT, R5.reuse, R228.reuse, PT ;  /* 0x000000e40500720c */ /* 0x0c0fe40003fa6270 */
[----:B------:R-:W-:Y:S02]  /*121f0*/  ISETP.GE.AND P2, PT, R2, R228, PT ;  /* 0x000000e40200720c */ /* 0x000fe40003f46270 */
[----:B------:R-:W-:Y:S02]  /*12200*/  ISETP.GE.OR P6, PT, R8, R233, !P6 ;  /* 0x000000e90800720c */ /* 0x000fe400077c6670 */
[----:B------:R-:W-:Y:S02]  /*12210*/  FSEL R204, R24, -INF , !P1 ;  /* 0xff80000018cc7808 */ /* 0x000fe40004800000 */
[----:B------:R-:W-:Y:S02]  /*12220*/  FMNMX.FTZ R0, R200, R0, !PT ;  /* 0x00000000c8007209 */ /* 0x000fe40007810000 */
[----:B------:R-:W-:Y:S02]  /*12230*/  ISETP.GE.OR P5, PT, R5, R232, !P5 ;  /* 0x000000e80500720c */ /* 0x000fe40006fa6670 */
[----:B------:R-:W-:Y:S02]  /*12240*/  FSEL R5, R187, -INF , !P0 ;  /* 0xff800000bb057808 */ /* 0x000fe40004000000 */
[----:B------:R-:W-:Y:S02]  /*12250*/  ISETP.GE.AND P4, PT, R4, R228, PT ;  /* 0x000000e40400720c */ /* 0x000fe40003f86270 */
[----:B------:R-:W-:Y:S02]  /*12260*/  ISETP.GE.OR P2, PT, R2, R232, !P2 ;  /* 0x000000e80200720c */ /* 0x000fe40005746670 */
[----:B------:R-:W-:Y:S02]  /*12270*/  FMNMX.FTZ R2, R6, R139, !PT ;  /* 0x0000008b06027209 */ /* 0x000fe40007810000 */
[----:B------:R-:W-:Y:S02]  /*12280*/  FSEL R203, R23, -INF , !P6 ;  /* 0xff80000017cb7808 */ /* 0x000fe40007000000 */
[----:B------:R-:W-:Y:S02]  /*12290*/  FMNMX.FTZ R0, R204, R0, !PT ;  /* 0x00000000cc007209 */ /* 0x000fe40007810000 */
[----:B------:R-:W-:Y:S02]  /*122a0*/  ISETP.GE.OR P4, PT, R4, R232, !P4 ;  /* 0x000000e80400720c */ /* 0x000fe40006786670 */
[----:B------:R-:W-:Y:S02]  /*122b0*/  FSEL R4, R185, -INF , !P3 ;  /* 0xff800000b9047808 */ /* 0x000fe40005800000 */
[----:B------:R-:W-:Y:S02]  /*122c0*/  FMNMX.FTZ R2, R5, R2, !PT ;  /* 0x0000000205027209 */ /* 0x000fe40007810000 */
[----:B------:R-:W-:Y:S02]  /*122d0*/  FMNMX.FTZ R134, R203, R0, !PT ;  /* 0x00000000cb867209 */ /* 0x000fe40007810000 */
[----:B------:R-:W-:Y:S02]  /*122e0*/  FMNMX.FTZ R0, R4, R2, !PT ;  /* 0x0000000204007209 */ /* 0x000fe40007810000 */
[----:B-1----:R-:W-:Y:S01]  /*122f0*/  FMNMX.FTZ R135, R135, R13, !PT ;  /* 0x0000000d87877209 */ /* 0x002fe20007810000 */
[----:B------:R-:W1:Y:S01]  /*12300*/  SHFL.BFLY PT, R2, R134, 0x2, 0x1f ;  /* 0x0c401f0086027f89 */ /* 0x000e6200000e0000 */
[----:B------:R-:W-:Y:S02]  /*12310*/  FSEL R13, R186, -INF , !P5 ;  /* 0xff800000ba0d7808 */ /* 0x000fe40006800000 */
[----:B------:R-:W-:Y:S02]  /*12320*/  ISETP.GE.AND P1, PT, R9, R228, PT ;  /* 0x000000e40900720c */ /* 0x000fe40003f26270 */
[----:B------:R-:W-:Y:S02]  /*12330*/  FSEL R205, R142, -INF , !P4 ;  /* 0xff8000008ecd7808 */ /* 0x000fe40006000000 */
[----:B------:R-:W-:Y:S01]  /*12340*/  FMNMX.FTZ R0, R13, R0, !PT ;  /* 0x000000000d007209 */ /* 0x000fe20007810000 */
[----:B------:R-:W-:Y:S01]  /*12350*/  LDSM.16.MT88.4 R184, [R215+0xa000] ;  /* 0x00a00000d7b8783b */ /* 0x000fe20000004200 */
[----:B------:R-:W-:Y:S02]  /*12360*/  ISETP.GE.OR P1, PT, R9, R232, !P1 ;  /* 0x000000e80900720c */ /* 0x000fe40004f26670 */
[C---:B------:R-:W-:Y:S02]  /*12370*/  ISETP.GE.AND P0, PT, R8.reuse, R228, PT ;  /* 0x000000e40800720c */ /* 0x040fe40003f06270 */
[----:B------:R-:W-:Y:S02]  /*12380*/  FSEL R206, R143, -INF , !P2 ;  /* 0xff8000008fce7808 */ /* 0x000fe40005000000 */
[----:B------:R-:W-:Y:S02]  /*12390*/  FMNMX.FTZ R0, R205, R0, !PT ;  /* 0x00000000cd007209 */ /* 0x000fe40007810000 */
[----:B------:R-:W-:Y:S02]  /*123a0*/  ISETP.GE.OR P0, PT, R8, R232, !P0 ;  /* 0x000000e80800720c */ /* 0x000fe40004706670 */
[----:B------:R-:W-:Y:S02]  /*123b0*/  FSEL R207, R27, -INF , !P1 ;  /* 0xff8000001bcf7808 */ /* 0x000fe40004800000 */
[----:B------:R-:W-:Y:S02]  /*123c0*/  FMNMX.FTZ R0, R206, R0, !PT ;  /* 0x00000000ce007209 */ /* 0x000fe40007810000 */
[----:B------:R-:W-:Y:S02]  /*123d0*/  FSEL R140, R26, -INF , !P0 ;  /* 0xff8000001a8c7808 */ /* 0x000fe40004000000 */
[----:B------:R-:W-:Y:S02]  /*123e0*/  FMNMX.FTZ R0, R207, R0, !PT ;  /* 0x00000000cf007209 */ /* 0x000fe40007810000 */
[----:B-1----:R-:W-:Y:S02]  /*123f0*/  FMNMX.FTZ R134, R134, R2, !PT ;  /* 0x0000000286867209 */ /* 0x002fe40007810000 */
[----:B------:R-:W-:Y:S02]  /*12400*/  FMNMX.FTZ R0, R140, R0, !PT ;  /* 0x000000008c007209 */ /* 0x000fe40007810000 */
[----:B------:R-:W-:Y:S01]  /*12410*/  FMNMX.FTZ R136, R136, R22, !PT ;  /* 0x0000001688887209 */ /* 0x000fe20007810000 */
[----:B------:R-:W1:Y:S03]  /*12420*/  SHFL.BFLY PT, R8, R134, 0x1, 0x1f ;  /* 0x0c201f0086087f89 */ /* 0x000e6600000e0000 */
[C---:B------:R-:W-:Y:S01]  /*12430*/  FSETP.NEU.FTZ.AND P3, PT, R136.reuse, -INF , PT ;  /* 0xff8000008800780b */ /* 0x040fe20003f7d000 */
[----:B------:R-:W-:Y:S04]  /*12440*/  FMUL.FTZ R141, R136, c[0x0][0x23c] ;  /* 0x00008f00888d7a20 */ /* 0x000fe80000410000 */
[----:B------:R-:W2:Y:S01]  /*12450*/  SHFL.BFLY PT, R2, R0, 0x2, 0x1f ;  /* 0x0c401f0000027f89 */ /* 0x000ea200000e0000 */
[----:B------:R-:W-:Y:S05]  /*12460*/  FSEL R141, R141, RZ, P3 ;  /* 0x000000ff8d8d7208 */ /* 0x000fea0001800000 */
[--C-:B------:R-:W-:Y:S02]  /*12470*/  FFMA.FTZ R10, R10, c[0x0][0x23c], -R141.reuse ;  /* 0x00008f000a0a7a23 */ /* 0x100fe4000001088d */
[----:B------:R-:W3:Y:S01]  /*12480*/  SHFL.BFLY PT, R22, R135, 0x1, 0x1f ;  /* 0x0c201f0087167f89 */ /* 0x000ee200000e0000 */
[--C-:B------:R-:W-:Y:S01]  /*12490*/  FFMA.FTZ R11, R11, c[0x0][0x23c], -R141.reuse ;  /* 0x00008f000b0b7a23 */ /* 0x100fe2000001088d */
[----:B------:R-:W-:Y:S01]  /*124a0*/  MUFU.EX2 R247, R10 ;  /* 0x0000000a00f77308 */ /* 0x000fe20000000800 */
[--C-:B------:R-:W-:Y:S02]  /*124b0*/  FFMA.FTZ R19, R19, c[0x0][0x23c], -R141.reuse ;  /* 0x00008f0013137a23 */ /* 0x100fe4000001088d */
[----:B------:R-:W-:Y:S01]  /*124c0*/  FFMA.FTZ R18, R18, c[0x0][0x23c], -R141 ;  /* 0x00008f0012127a23 */ /* 0x000fe2000001088d */
[----:B-1----:R-:W-:Y:S04]  /*124d0*/  FMNMX.FTZ R134, R134, R8, !PT ;  /* 0x0000000886867209 */ /* 0x002fe80007810000 */
[C---:B------:R-:W-:Y:S01]  /*124e0*/  FSETP.NEU.FTZ.AND P1, PT, R134.reuse, -INF , PT ;  /* 0xff8000008600780b */ /* 0x040fe20003f3d000 */
[----:B------:R-:W-:Y:S01]  /*124f0*/  FMUL.FTZ R143, R134, c[0x0][0x23c] ;  /* 0x00008f00868f7a20 */ /* 0x000fe20000410000 */
[----:B------:R-:W1:Y:S01]  /*12500*/  MUFU.EX2 R246, R11 ;  /* 0x0000000b00f67308 */ /* 0x000e620000000800 */
[----:B--2---:R-:W-:Y:S03]  /*12510*/  FMNMX.FTZ R0, R0, R2, !PT ;  /* 0x0000000200007209 */ /* 0x004fe60007810000 */
[----:B------:R-:W-:Y:S02]  /*12520*/  FSEL R143, R143, RZ, P1 ;  /* 0x000000ff8f8f7208 */ /* 0x000fe40000800000 */
[----:B------:R-:W2:Y:S03]  /*12530*/  SHFL.BFLY PT, R2, R0, 0x1, 0x1f ;  /* 0x0c201f0000027f89 */ /* 0x000ea600000e0000 */
[--C-:B------:R-:W-:Y:S01]  /*12540*/  FFMA.FTZ R7, R7, c[0x0][0x23c], -R143.reuse ;  /* 0x00008f0007077a23 */ /* 0x100fe2000001088f */
[----:B---3--:R-:W-:Y:S01]  /*12550*/  FMNMX.FTZ R135, R135, R22, !PT ;  /* 0x0000001687877209 */ /* 0x008fe20007810000 */
[----:B------:R-:W-:Y:S01]  /*12560*/  MUFU.EX2 R244, R19 ;  /* 0x0000001300f47308 */ /* 0x000fe20000000800 */
[--C-:B------:R-:W-:Y:S02]  /*12570*/  FFMA.FTZ R16, R16, c[0x0][0x23c], -R143.reuse ;  /* 0x00008f0010107a23 */ /* 0x100fe4000001088f */
[C---:B------:R-:W-:Y:S01]  /*12580*/  FSETP.NEU.FTZ.AND P2, PT, R135.reuse, -INF , PT ;  /* 0xff8000008700780b */ /* 0x040fe20003f5d000 */
[----:B------:R-:W-:Y:S02]  /*12590*/  FMUL.FTZ R142, R135, c[0x0][0x23c] ;  /* 0x00008f00878e7a20 */ /* 0x000fe40000410000 */
[--C-:B------:R-:W-:Y:S02]  /*125a0*/  FFMA.FTZ R14, R14, c[0x0][0x23c], -R143.reuse ;  /* 0x00008f000e0e7a23 */ /* 0x100fe4000001088f */
[----:B------:R-:W-:Y:S01]  /*125b0*/  FFMA.FTZ R15, R15, c[0x0][0x23c], -R143 ;  /* 0x00008f000f0f7a23 */ /* 0x000fe2000001088f */
[----:B------:R-:W-:Y:S01]  /*125c0*/  FSEL R142, R142, RZ, P2 ;  /* 0x000000ff8e8e7208 */ /* 0x000fe20001000000 */
[----:B------:R-:W3:Y:S01]  /*125d0*/  MUFU.EX2 R245, R18 ;  /* 0x0000001200f57308 */ /* 0x000ee20000000800 */
[----:B-1----:R-:W-:Y:S03]  /*125e0*/  F2FP.PACK_AB R176, R246, R247 ;  /* 0x000000f7f6b0723e */ /* 0x002fe600000000ff */
[--C-:B------:R-:W-:Y:S02]  /*125f0*/  FFMA.FTZ R20, R20, c[0x0][0x23c], -R142.reuse ;  /* 0x00008f0014147a23 */ /* 0x100fe4000001088e */
[--C-:B------:R-:W-:Y:S02]  /*12600*/  FFMA.FTZ R21, R21, c[0x0][0x23c], -R142.reuse ;  /* 0x00008f0015157a23 */ /* 0x100fe4000001088e */
[--C-:B------:R-:W-:Y:S01]  /*12610*/  FFMA.FTZ R17, R17, c[0x0][0x23c], -R142.reuse ;  /* 0x00008f0011117a23 */ /* 0x100fe2000001088e */
[----:B--2---:R-:W-:Y:S01]  /*12620*/  FMNMX.FTZ R137, R0, R2, !PT ;  /* 0x0000000200897209 */ /* 0x004fe20007810000 */
[----:B------:R-:W-:Y:S01]  /*12630*/  MUFU.EX2 R240, R20 ;  /* 0x0000001400f07308 */ /* 0x000fe20000000800 */
[----:B------:R-:W-:Y:S01]  /*12640*/  FSEL R0, R136, RZ, P3 ;  /* 0x000000ff88007208 */ /* 0x000fe20001800000 */
[----:B------:R-:W-:Y:S01]  /*12650*/  FFMA.FTZ R12, R12, c[0x0][0x23c], -R142 ;  /* 0x00008f000c0c7a23 */ /* 0x000fe2000001088e */
[----:B------:R-:W-:Y:S01]  /*12660*/  FSEL R2, R135, RZ, P2 ;  /* 0x000000ff87027208 */ /* 0x000fe20001000000 */
[C---:B------:R-:W-:Y:S01]  /*12670*/  FMUL.FTZ R188, R137.reuse, c[0x0][0x23c] ;  /* 0x00008f0089bc7a20 */ /* 0x040fe20000410000 */
[----:B------:R-:W-:Y:S01]  /*12680*/  FSETP.NEU.FTZ.AND P0, PT, R137, -INF , PT ;  /* 0xff8000008900780b */ /* 0x000fe20003f1d000 */
[----:B------:R-:W-:Y:S03]  /*12690*/  FADD.FTZ R0, -R0, R3 ;  /* 0x0000000300007221 */ /* 0x000fe60000010100 */
[----:B------:R-:W-:Y:S01]  /*126a0*/  FSEL R188, R188, RZ, P0 ;  /* 0x000000ffbcbc7208 */ /* 0x000fe20000000000 */
[----:B------:R-:W-:Y:S01]  /*126b0*/  FMUL.FTZ R0, R0, c[0x0][0x23c] ;  /* 0x00008f0000007a20 */ /* 0x000fe20000410000 */
[----:B------:R1:W2:Y:S01]  /*126c0*/  MUFU.EX2 R241, R21 ;  /* 0x0000001500f17308 */ /* 0x0002a20000000800 */
[----:B---3--:R-:W-:Y:S02]  /*126d0*/  F2FP.PACK_AB R178, R245, R244 ;  /* 0x000000f4f5b2723e */ /* 0x008fe400000000ff */
[--C-:B------:R-:W-:Y:S02]  /*126e0*/  FFMA.FTZ R6, R6, c[0x0][0x23c], -R188.reuse ;  /* 0x00008f0006067a23 */ /* 0x100fe400000108bc */
[--C-:B------:R-:W-:Y:S02]  /*126f0*/  FFMA.FTZ R5, R5, c[0x0][0x23c], -R188.reuse ;  /* 0x00008f0005057a23 */ /* 0x100fe400000108bc */
[--C-:B------:R-:W-:Y:S02]  /*12700*/  FFMA.FTZ R4, R4, c[0x0][0x23c], -R188.reuse ;  /* 0x00008f0004047a23 */ /* 0x100fe400000108bc */
[----:B------:R-:W-:Y:S01]  /*12710*/  FFMA.FTZ R13, R13, c[0x0][0x23c], -R188 ;  /* 0x00008f000d0d7a23 */ /* 0x000fe200000108bc */
[----:B------:R3:W4:Y:S10]  /*12720*/  MUFU.EX2 R133, R0 ;  /* 0x0000000000857308 */ /* 0x0007340000000800 */
[----:B------:R5:W-:Y:S01]  /*12730*/  MUFU.EX2 R243, R17 ;  /* 0x0000001100f37308 */ /* 0x000be20000000800 */
[----:B-1----:R-:W1:Y:S01]  /*12740*/  LDSM.16.MT88.4 R20, [R213+0xa000] ;  /* 0x00a00000d514783b */ /* 0x002e620000004200 */
[----:B--2---:R-:W-:Y:S08]  /*12750*/  F2FP.PACK_AB R179, R241, R240 ;  /* 0x000000f0f1b3723e */ /* 0x004ff000000000ff */
[----:B------:R-:W-:Y:S01]  /*12760*/  MUFU.EX2 R236, R7 ;  /* 0x0000000700ec7308 */ /* 0x000fe20000000800 */
[----:B---3--:R-:W-:Y:S01]  /*12770*/  FADD.FTZ R0, -R2, R132 ;  /* 0x0000008402007221 */ /* 0x008fe20000010100 */
[----:B------:R-:W-:Y:S01]  /*12780*/  FSEL R2, R134, RZ, P1 ;  /* 0x000000ff86027208 */ /* 0x000fe20000800000 */
[C---:B----4-:R-:W-:Y:S02]  /*12790*/  FMUL.FTZ R32, R133.reuse, R172 ;  /* 0x000000ac85207220 */ /* 0x050fe40000410000 */
[----:B------:R-:W-:Y:S05]  /*127a0*/  FMUL.FTZ R0, R0, c[0x0][0x23c] ;  /* 0x00008f0000007a20 */ /* 0x000fea0000410000 */
[----:B------:R-:W-:Y:S01]  /*127b0*/  MUFU.EX2 R208, R6 ;  /* 0x0000000600d07308 */ /* 0x000fe20000000800 */
[C---:B------:R-:W-:Y:S02]  /*127c0*/  FMUL.FTZ R33, R133.reuse, R173 ;  /* 0x000000ad85217220 */ /* 0x040fe40000410000 */
[C---:B------:R-:W-:Y:S02]  /*127d0*/  FMUL.FTZ R36, R133.reuse, R36 ;  /* 0x0000002485247220 */ /* 0x040fe40000410000 */
[C---:B-----5:R-:W-:Y:S02]  /*127e0*/  FMUL.FTZ R17, R133.reuse, R157 ;  /* 0x0000009d85117220 */ /* 0x060fe40000410000 */
[C---:B------:R-:W-:Y:S02]  /*127f0*/  FMUL.FTZ R37, R133.reuse, R37 ;  /* 0x0000002585257220 */ /* 0x040fe40000410000 */
[C---:B------:R-:W-:Y:S01]  /*12800*/  FMUL.FTZ R48, R133.reuse, R48 ;  /* 0x0000003085307220 */ /* 0x040fe20000410000 */
[----:B------:R2:W3:Y:S01]  /*12810*/  MUFU.EX2 R132, R0 ;  /* 0x0000000000847308 */ /* 0x0004e20000000800 */
[C---:B------:R-:W-:Y:S02]  /*12820*/  FMUL.FTZ R49, R133.reuse, R49 ;  /* 0x0000003185317220 */ /* 0x040fe40000410000 */
[C---:B------:R-:W-:Y:S02]  /*12830*/  FMUL.FTZ R52, R133.reuse, R52 ;  /* 0x0000003485347220 */ /* 0x040fe40000410000 */
        /* <DEDUP_REMOVED lines=12> */
[----:B--2---:R-:W-:Y:S01]  /*12900*/  FADD.FTZ R0, -R2, R138 ;  /* 0x0000008a02007221 */ /* 0x004fe20000010100 */
[----:B------:R-:W-:Y:S01]  /*12910*/  FSEL R2, R137, RZ, P0 ;  /* 0x000000ff89027208 */ /* 0x000fe20000000000 */
[----:B---3--:R-:W-:Y:S01]  /*12920*/  FMUL.FTZ R6, R132, R146 ;  /* 0x0000009284067220 */ /* 0x008fe20000410000 */
[----:B------:R-:W-:Y:S01]  /*12930*/  PLOP3.LUT P0, PT, PT, PT, UP0, 0x80, 0x0 ;  /* 0x000000000000781c */ /* 0x000fe20003f0f008 */
[----:B------:R-:W-:Y:S01]  /*12940*/  FMUL.FTZ R0, R0, c[0x0][0x23c] ;  /* 0x00008f0000007a20 */ /* 0x000fe20000410000 */
[----:B------:R-:W2:Y:S01]  /*12950*/  MUFU.EX2 R242, R12 ;  /* 0x0000000c00f27308 */ /* 0x000ea20000000800 */
[C---:B------:R-:W-:Y:S02]  /*12960*/  FMUL.FTZ R7, R132.reuse, R147 ;  /* 0x0000009384077220 */ /* 0x040fe40000410000 */
[C---:B------:R-:W-:Y:S01]  /*12970*/  FMUL.FTZ R18, R132.reuse, R158 ;  /* 0x0000009e84127220 */ /* 0x040fe20000410000 */
[----:B----4-:R-:W-:Y:S01]  /*12980*/  F2FP.PACK_AB R181, R209, R208 ;  /* 0x000000d0d1b5723e */ /* 0x010fe200000000ff */
[C---:B------:R-:W-:Y:S02]  /*12990*/  FMUL.FTZ R5, R133.reuse, R145 ;  /* 0x0000009185057220 */ /* 0x040fe40000410000 */
[C---:B------:R-:W-:Y:S02]  /*129a0*/  FMUL.FTZ R19, R132.reuse, R159 ;  /* 0x0000009f84137220 */ /* 0x040fe40000410000 */
[C---:B------:R-:W-:Y:S01]  /*129b0*/  FMUL.FTZ R34, R132.reuse, R174 ;  /* 0x000000ae84227220 */ /* 0x040fe20000410000 */
[----:B------:R3:W4:Y:S01]  /*129c0*/  MUFU.EX2 R3, R0 ;  /* 0x0000000000037308 */ /* 0x0007220000000800 */
[C---:B------:R-:W-:Y:S02]  /*129d0*/  FMUL.FTZ R35, R132.reuse, R175 ;  /* 0x000000af84237220 */ /* 0x040fe40000410000 */
[----:B------:R-:W-:Y:S01]  /*129e0*/  LDSM.16.MT88.4 R172, [R215+0xa800] ;  /* 0x00a80000d7ac783b */ /* 0x000fe20000004200 */
[----:B-----5:R-:W-:Y:S02]  /*129f0*/  FMUL.FTZ R4, R133, R144 ;  /* 0x0000009085047220 */ /* 0x020fe40000410000 */
[C---:B------:R-:W-:Y:S02]  /*12a00*/  FMUL.FTZ R38, R132.reuse, R38 ;  /* 0x0000002684267220 */ /* 0x040fe40000410000 */
[C---:B------:R-:W-:Y:S02]  /*12a10*/  FMUL.FTZ R39, R132.reuse, R39 ;  /* 0x0000002784277220 */ /* 0x040fe40000410000 */
[----:B------:R5:W-:Y:S01]  /*12a20*/  MUFU.EX2 R237, R16 ;  /* 0x0000001000ed7308 */ /* 0x000be20000000800 */
[----:B------:R-:W5:Y:S01]  /*12a30*/  LDSM.16.MT88.4 R144, [R218+0xa000] ;  /* 0x00a00000da90783b */ /* 0x000f620000004200 */
[C---:B------:R-:W-:Y:S01]  /*12a40*/  FMUL.FTZ R50, R132.reuse, R50 ;  /* 0x0000003284327220 */ /* 0x040fe20000410000 */
[----:B--2---:R-:W-:Y:S01]  /*12a50*/  F2FP.PACK_AB R177, R243, R242 ;  /* 0x000000f2f3b1723e */ /* 0x004fe200000000ff */
[C---:B------:R-:W-:Y:S02]  /*12a60*/  FMUL.FTZ R51, R132.reuse, R51 ;  /* 0x0000003384337220 */ /* 0x040fe40000410000 */
[C---:B------:R-:W-:Y:S02]  /*12a70*/  FMUL.FTZ R54, R132.reuse, R54 ;  /* 0x0000003684367220 */ /* 0x040fe40000410000 */
[C---:B------:R-:W-:Y:S02]  /*12a80*/  FMUL.FTZ R55, R132.reuse, R55 ;  /* 0x0000003784377220 */ /* 0x040fe40000410000 */
[----:B------:R-:W2:Y:S01]  /*12a90*/  MUFU.EX2 R238, R14 ;  /* 0x0000000e00ee7308 */ /* 0x000ea20000000800 */
[-C--:B-1----:R-:W-:Y:S01]  /*12aa0*/  HMMA.16816.F32 R4, R176, R20.reuse, R4 ;  /* 0x00000014b004723c */ /* 0x082fe20000001804 */
[----:B------:R-:W-:Y:S02]  /*12ab0*/  FMUL.FTZ R66, R132, R66 ;  /* 0x0000004284427220 */ /* 0x000fe40000410000 */
[----:B---3--:R-:W-:Y:S02]  /*12ac0*/  FADD.FTZ R0, -R2, R139 ;  /* 0x0000008b02007221 */ /* 0x008fe40000010100 */
[--C-:B------:R-:W-:Y:S02]  /*12ad0*/  FFMA.FTZ R2, R189, c[0x0][0x23c], -R141.reuse ;  /* 0x00008f00bd027a23 */ /* 0x100fe4000001088d */
[----:B------:R-:W-:Y:S02]  /*12ae0*/  FMUL.FTZ R0, R0, c[0x0][0x23c] ;  /* 0x00008f0000007a20 */ /* 0x000fe40000410000 */
[----:B------:R1:W-:Y:S03]  /*12af0*/  MUFU.EX2 R197, R2 ;  /* 0x0000000200c57308 */ /* 0x0003e60000000800 */
[C---:B----4-:R-:W-:Y:S02]  /*12b00*/  FMUL.FTZ R8, R3.reuse, R148 ;  /* 0x0000009403087220 */ /* 0x050fe40000410000 */
[C---:B------:R-:W-:Y:S02]  /*12b10*/  FMUL.FTZ R9, R3.reuse, R149 ;  /* 0x0000009503097220 */ /* 0x040fe40000410000 */
[----:B------:R-:W-:Y:S02]  /*12b20*/  FMUL.FTZ R12, R3, R152 ;  /* 0x00000098030c7220 */ /* 0x000fe40000410000 */
[----:B-----5:R-:W-:Y:S01]  /*12b30*/  FMUL.FTZ R16, R133, R156 ;  /* 0x0000009c85107220 */ /* 0x020fe20000410000 */
[----:B------:R-:W3:Y:S01]  /*12b40*/  MUFU.EX2 R0, R0 ;  /* 0x0000000000007308 */ /* 0x000ee20000000800 */
[----:B------:R-:W-:Y:S01]  /*12b50*/  LDSM.16.MT88.4 R156, [R213+0xa800] ;  /* 0x00a80000d59c783b */ /* 0x000fe20000004200 */
[C---:B------:R-:W-:Y:S01]  /*12b60*/  FMUL.FTZ R24, R3.reuse, R164 ;  /* 0x000000a403187220 */ /* 0x040fe20000410000 */
[----:B--2---:R-:W-:Y:S01]  /*12b70*/  F2FP.PACK_AB R180, R238, R236 ;  /* 0x000000eceeb4723e */ /* 0x004fe200000000ff */
[C---:B------:R-:W-:Y:S02]  /*12b80*/  FMUL.FTZ R25, R3.reuse, R165 ;  /* 0x000000a503197220 */ /* 0x040fe40000410000 */
[C---:B------:R-:W-:Y:S02]  /*12b90*/  FMUL.FTZ R40, R3.reuse, R40 ;  /* 0x0000002803287220 */ /* 0x040fe40000410000 */
[C---:B------:R-:W-:Y:S02]  /*12ba0*/  FMUL.FTZ R41, R3.reuse, R41 ;  /* 0x0000002903297220 */ /* 0x040fe40000410000 */
[----:B------:R-:W2:Y:S01]  /*12bb0*/  MUFU.EX2 R239, R15 ;  /* 0x0000000f00ef7308 */ /* 0x000ea20000000800 */
[C---:B------:R-:W-:Y:S02]  /*12bc0*/  FMUL.FTZ R44, R3.reuse, R44 ;  /* 0x0000002c032c7220 */ /* 0x040fe40000410000 */
[C---:B------:R-:W-:Y:S02]  /*12bd0*/  FMUL.FTZ R45, R3.reuse, R45 ;  /* 0x0000002d032d7220 */ /* 0x040fe40000410000 */
[--C-:B-1----:R-:W-:Y:S02]  /*12be0*/  FFMA.FTZ R2, R190, c[0x0][0x23c], -R141.reuse ;  /* 0x00008f00be027a23 */ /* 0x102fe4000001088d */
[C---:B------:R-:W-:Y:S02]  /*12bf0*/  FMUL.FTZ R56, R3.reuse, R56 ;  /* 0x0000003803387220 */ /* 0x040fe40000410000 */
[C---:B------:R-:W-:Y:S01]  /*12c00*/  FMUL.FTZ R57, R3.reuse, R57 ;  /* 0x0000003903397220 */ /* 0x040fe20000410000 */
[----:B------:R1:W-:Y:S01]  /*12c10*/  MUFU.EX2 R196, R2 ;  /* 0x0000000200c47308 */ /* 0x0003e20000000800 */
[C---:B------:R-:W-:Y:S02]  /*12c20*/  FMUL.FTZ R60, R3.reuse, R60 ;  /* 0x0000003c033c7220 */ /* 0x040fe40000410000 */
[----:B------:R-:W-:Y:S02]  /*12c30*/  FMUL.FTZ R61, R3, R61 ;  /* 0x0000003d033d7220 */ /* 0x000fe40000410000 */
[C---:B---3--:R-:W-:Y:S02]  /*12c40*/  FMUL.FTZ R10, R0.reuse, R150 ;  /* 0x00000096000a7220 */ /* 0x048fe40000410000 */
[C---:B------:R-:W-:Y:S02]  /*12c50*/  FMUL.FTZ R11, R0.reuse, R151 ;  /* 0x00000097000b7220 */ /* 0x040fe40000410000 */
[C---:B------:R-:W-:Y:S01]  /*12c60*/  FMUL.FTZ R14, R0.reuse, R154 ;  /* 0x0000009a000e7220 */ /* 0x040fe20000410000 */
[----:B------:R-:W3:Y:S01]  /*12c70*/  MUFU.EX2 R211, R13 ;  /* 0x0000000d00d37308 */ /* 0x000ee20000000800 */
[----:B------:R-:W4:Y:S01]  /*12c80*/  LDSM.16.MT88.4 R148, [R217+0xa000] ;  /* 0x00a00000d994783b */ /* 0x000f220000004200 */
[C---:B------:R-:W-:Y:S01]  /*12c90*/  FMUL.FTZ R26, R0.reuse, R166 ;  /* 0x000000a6001a7220 */ /* 0x040fe20000410000 */
[----:B--2---:R-:W-:Y:S01]  /*12ca0*/  F2FP.PACK_AB R182, R239, R237 ;  /* 0x000000edefb6723e */ /* 0x004fe200000000ff */
[C---:B------:R-:W-:Y:S02]  /*12cb0*/  FMUL.FTZ R15, R0.reuse, R155 ;  /* 0x0000009b000f7220 */ /* 0x040fe40000410000 */
[C---:B------:R-:W-:Y:S02]  /*12cc0*/  FMUL.FTZ R27, R0.reuse, R167 ;  /* 0x000000a7001b7220 */ /* 0x040fe40000410000 */
[C---:B------:R-:W-:Y:S02]  /*12cd0*/  FMUL.FTZ R42, R0.reuse, R42 ;  /* 0x0000002a002a7220 */ /* 0x040fe40000410000 */
[C---:B------:R-:W-:Y:S02]  /*12ce0*/  FMUL.FTZ R43, R0.reuse, R43 ;  /* 0x0000002b002b7220 */ /* 0x040fe40000410000 */
[C---:B------:R-:W-:Y:S02]  /*12cf0*/  FMUL.FTZ R46, R0.reuse, R46 ;  /* 0x0000002e002e7220 */ /* 0x040fe40000410000 */
[--C-:B-1----:R-:W-:Y:S02]  /*12d00*/  FFMA.FTZ R2, R191, c[0x0][0x23c], -R142.reuse ;  /* 0x00008f00bf027a23 */ /* 0x102fe4000001088e */
[C---:B------:R-:W-:Y:S02]  /*12d10*/  FMUL.FTZ R47, R0.reuse, R47 ;  /* 0x0000002f002f7220 */ /* 0x040fe40000410000 */
[----:B------:R1:W-:Y:S01]  /*12d20*/  MUFU.EX2 R195, R2 ;  /* 0x0000000200c37308 */ /* 0x0003e20000000800 */
[C---:B------:R-:W-:Y:S02]  /*12d30*/  FMUL.FTZ R58, R0.reuse, R58 ;  /* 0x0000003a003a7220 */ /* 0x040fe40000410000 */
[C---:B------:R-:W-:Y:S01]  /*12d40*/  FMUL.FTZ R59, R0.reuse, R59 ;  /* 0x0000003b003b7220 */ /* 0x040fe20000410000 */
[----:B---3--:R-:W-:Y:S01]  /*12d50*/  F2FP.PACK_AB R183, R211, R210 ;  /* 0x000000d2d3b7723e */ /* 0x008fe200000000ff */
[----:B------:R-:W-:Y:S02]  /*12d60*/  FMUL.FTZ R13, R3, R153 ;  /* 0x00000099030d7220 */ /* 0x000fe40000410000 */
[C---:B------:R-:W-:Y:S02]  /*12d70*/  FMUL.FTZ R62, R0.reuse, R62 ;  /* 0x0000003e003e7220 */ /* 0x040fe40000410000 */
[----:B------:R-:W-:Y:S02]  /*12d80*/  FMUL.FTZ R63, R0, R63 ;  /* 0x0000003f003f7220 */ /* 0x000fe40000410000 */
[C---:B------:R-:W-:Y:S01]  /*12d90*/  HMMA.16816.F32 R8, R180.reuse, R20, R8 ;  /* 0x00000014b408723c */ /* 0x040fe20000001808 */
[C---:B------:R-:W-:Y:S02]  /*12da0*/  FMUL.FTZ R67, R132.reuse, R67 ;  /* 0x0000004384437220 */ /* 0x040fe40000410000 */
[C---:B------:R-:W-:Y:S02]  /*12db0*/  FMUL.FTZ R70, R132.reuse, R70 ;  /* 0x0000004684467220 */ /* 0x040fe40000410000 */
[----:B------:R-:W-:Y:S02]  /*12dc0*/  FMUL.FTZ R71, R132, R71 ;  /* 0x0000004784477220 */ /* 0x000fe40000410000 */
[C---:B------:R-:W-:Y:S01]  /*12dd0*/  FMUL.FTZ R20, R133.reuse, R160 ;  /* 0x000000a085147220 */ /* 0x040fe20000410000 */
[-C--:B------:R-:W-:Y:S01]  /*12de0*/  HMMA.16816.F32 R12, R180, R22.reuse, R12 ;  /* 0x00000016b40c723c */ /* 0x080fe2000000180c */
[----:B------:R-:W-:Y:S03]  /*12df0*/  FMUL.FTZ R21, R133, R161 ;  /* 0x000000a185157220 */ /* 0x000fe60000410000 */
[--C-:B-1----:R-:W-:Y:S02]  /*12e00*/  FFMA.FTZ R2, R192, c[0x0][0x23c], -R142.reuse ;  /* 0x00008f00c0027a23 */ /* 0x102fe4000001088e */
[C---:B------:R-:W-:Y:S02]  /*12e10*/  FMUL.FTZ R72, R3.reuse, R72 ;  /* 0x0000004803487220 */ /* 0x040fe40000410000 */
[C---:B------:R-:W-:Y:S01]  /*12e20*/  HMMA.16816.F32 R16, R176.reuse, R22, R16 ;  /* 0x00000016b010723c */ /* 0x040fe20000001810 */
[----:B------:R1:W2:Y:S03]  /*12e30*/  MUFU.EX2 R194, R2 ;  /* 0x0000000200c27308 */ /* 0x0002a60000000800 */
[C---:B------:R-:W-:Y:S02]  /*12e40*/  FMUL.FTZ R28, R3.reuse, R168 ;  /* 0x000000a8031c7220 */ /* 0x040fe40000410000 */
[C---:B------:R-:W-:Y:S02]  /*12e50*/  FMUL.FTZ R29, R3.reuse, R169 ;  /* 0x000000a9031d7220 */ /* 0x040fe40000410000 */
[C---:B------:R-:W-:Y:S04]  /*12e60*/  FMUL.FTZ R22, R132.reuse, R162 ;  /* 0x000000a284167220 */ /* 0x040fe80000410000 */
[----:B------:R-:W-:Y:S02]  /*12e70*/  FMUL.FTZ R23, R132, R163 ;  /* 0x000000a384177220 */ /* 0x000fe40000410000 */
[C---:B------:R-:W-:Y:S02]  /*12e80*/  FMUL.FTZ R73, R3.reuse, R73 ;  /* 0x0000004903497220 */ /* 0x040fe40000410000 */
[C---:B------:R-:W-:Y:S02]  /*12e90*/  FMUL.FTZ R74, R0.reuse, R74 ;  /* 0x0000004a004a7220 */ /* 0x040fe40000410000 */
[C---:B------:R-:W-:Y:S01]  /*12ea0*/  FMUL.FTZ R75, R0.reuse, R75 ;  /* 0x0000004b004b7220 */ /* 0x040fe20000410000 */
[-C--:B------:R-:W-:Y:S01]  /*12eb0*/  HMMA.16816.F32 R20, R176, R184.reuse, R20 ;  /* 0x000000b8b014723c */ /* 0x080fe20000001814 */
[C---:B------:R-:W-:Y:S02]  /*12ec0*/  FMUL.FTZ R76, R3.reuse, R76 ;  /* 0x0000004c034c7220 */ /* 0x040fe40000410000 */
[----:B------:R-:W-:Y:S02]  /*12ed0*/  FMUL.FTZ R77, R3, R77 ;  /* 0x0000004d034d7220 */ /* 0x000fe40000410000 */
[C---:B------:R-:W-:Y:S02]  /*12ee0*/  FMUL.FTZ R78, R0.reuse, R78 ;  /* 0x0000004e004e7220 */ /* 0x040fe40000410000 */
[----:B-1----:R-:W-:Y:S01]  /*12ef0*/  FFMA.FTZ R2, R193, c[0x0][0x23c], -R141 ;  /* 0x00008f00c1027a23 */ /* 0x002fe2000001088d */
[C---:B------:R-:W-:Y:S01]  /*12f00*/  HMMA.16816.F32 R24, R180.reuse, R184, R24 ;  /* 0x000000b8b418723c */ /* 0x040fe20000001818 */
[C---:B------:R-:W-:Y:S02]  /*12f10*/  FMUL.FTZ R30, R0.reuse, R170 ;  /* 0x000000aa001e7220 */ /* 0x040fe40000410000 */
[----:B------:R1:W-:Y:S01]  /*12f20*/  MUFU.EX2 R193, R2 ;  /* 0x0000000200c17308 */ /* 0x0003e20000000800 */
[C---:B------:R-:W-:Y:S02]  /*12f30*/  FMUL.FTZ R31, R0.reuse, R171 ;  /* 0x000000ab001f7220 */ /* 0x040fe40000410000 */
[----:B------:R-:W-:Y:S02]  /*12f40*/  FMUL.FTZ R79, R0, R79 ;  /* 0x0000004f004f7220 */ /* 0x000fe40000410000 */
[C---:B------:R-:W-:Y:S03]  /*12f50*/  FMUL.FTZ R82, R132.reuse, R82 ;  /* 0x0000005284527220 */ /* 0x040fe60000410000 */
        /* <DEDUP_REMOVED lines=8> */
[----:B------:R-:W-:Y:S02]  /*12fe0*/  FMUL.FTZ R91, R0, R91 ;  /* 0x0000005b005b7220 */ /* 0x000fe40000410000 */
[-C--:B------:R-:W-:Y:S01]  /*12ff0*/  HMMA.16816.F32 R36, R176, R144.reuse, R36 ;  /* 0x00000090b024723c */ /* 0x080fe20000001824 */
[--C-:B-1----:R-:W-:Y:S03]  /*13000*/  FFMA.FTZ R2, R202, c[0x0][0x23c], -R142.reuse ;  /* 0x00008f00ca027a23 */ /* 0x102fe6000001088e */
[C---:B------:R-:W-:Y:S01]  /*13010*/  FMUL.FTZ R92, R3.reuse, R92 ;  /* 0x0000005c035c7220 */ /* 0x040fe20000410000 */
[----:B------:R1:W-:Y:S01]  /*13020*/  MUFU.EX2 R191, R2 ;  /* 0x0000000200bf7308 */ /* 0x0003e20000000800 */
[----:B------:R-:W-:Y:S02]  /*13030*/  FMUL.FTZ R93, R3, R93 ;  /* 0x0000005d035d7220 */ /* 0x000fe40000410000 */
[C---:B------:R-:W-:Y:S01]  /*13040*/  HMMA.16816.F32 R40, R180.reuse, R144, R40 ;  /* 0x00000090b428723c */ /* 0x040fe20000001828 */
[C---:B------:R-:W-:Y:S03]  /*13050*/  FMUL.FTZ R94, R0.reuse, R94 ;  /* 0x0000005e005e7220 */ /* 0x040fe60000410000 */
[----:B------:R-:W-:Y:S02]  /*13060*/  FMUL.FTZ R95, R0, R95 ;  /* 0x0000005f005f7220 */ /* 0x000fe40000410000 */
[C---:B------:R-:W-:Y:S02]  /*13070*/  FMUL.FTZ R97, R133.reuse, R97 ;  /* 0x0000006185617220 */ /* 0x040fe40000410000 */
[-C--:B------:R-:W-:Y:S01]  /*13080*/  HMMA.16816.F32 R44, R180, R146.reuse, R44 ;  /* 0x00000092b42c723c */ /* 0x080fe2000000182c */
[C---:B------:R-:W-:Y:S03]  /*13090*/  FMUL.FTZ R98, R132.reuse, R98 ;  /* 0x0000006284627220 */ /* 0x040fe60000410000 */
[C---:B------:R-:W-:Y:S02]  /*130a0*/  FMUL.FTZ R99, R132.reuse, R99 ;  /* 0x0000006384637220 */ /* 0x040fe40000410000 */
[C---:B------:R-:W-:Y:S02]  /*130b0*/  FMUL.FTZ R100, R133.reuse, R100 ;  /* 0x0000006485647220 */ /* 0x040fe40000410000 */
[C---:B------:R-:W-:Y:S01]  /*130c0*/  HMMA.16816.F32 R48, R176.reuse, R146, R48 ;  /* 0x00000092b030723c */ /* 0x040fe20000001830 */
[----:B------:R-:W3:Y:S03]  /*130d0*/  LDSM.16.MT88.4 R144, [R213+0xb000] ;  /* 0x00b00000d590783b */ /* 0x000ee60000004200 */
[----:B------:R-:W-:Y:S02]  /*130e0*/  FMUL.FTZ R101, R133, R101 ;  /* 0x0000006585657220 */ /* 0x000fe40000410000 */
[--C-:B-1----:R-:W-:Y:S02]  /*130f0*/  FFMA.FTZ R2, R199, c[0x0][0x23c], -R143.reuse ;  /* 0x00008f00c7027a23 */ /* 0x102fe4000001088f */
[-C--:B----4-:R-:W-:Y:S01]  /*13100*/  HMMA.16816.F32 R52, R176, R148.reuse, R52 ;  /* 0x00000094b034723c */ /* 0x090fe20000001834 */
[C---:B------:R-:W-:Y:S01]  /*13110*/  FMUL.FTZ R102, R132.reuse, R102 ;  /* 0x0000006684667220 */ /* 0x040fe20000410000 */
[----:B------:R1:W-:Y:S02]  /*13120*/  MUFU.EX2 R189, R2 ;  /* 0x0000000200bd7308 */ /* 0x0003e40000000800 */
        /* <DEDUP_REMOVED lines=11> */
[----:B------:R-:W4:Y:S03]  /*131e0*/  LDSM.16.MT88.4 R148, [R215+0xb000] ;  /* 0x00b00000d794783b */ /* 0x000f260000004200 */
[----:B-1----:R-:W-:Y:S02]  /*131f0*/  FFMA.FTZ R2, R200, c[0x0][0x23c], -R143 ;  /* 0x00008f00c8027a23 */ /* 0x002fe4000001088f */
[----:B------:R-:W-:Y:S02]  /*13200*/  FMUL.FTZ R111, R0, R111 ;  /* 0x0000006f006f7220 */ /* 0x000fe40000410000 */
[----:B------:R1:W-:Y:S01]  /*13210*/  MUFU.EX2 R187, R2 ;  /* 0x0000000200bb7308 */ /* 0x0003e20000000800 */
[-C--:B---3--:R-:W-:Y:S03]  /*13220*/  HMMA.16816.F32 R68, R176, R144.reuse, R68 ;  /* 0x00000090b044723c */ /* 0x088fe60000001844 */
        /* <DEDUP_REMOVED lines=8> */
[C---:B------:R-:W-:Y:S03]  /*132b0*/  FMUL.FTZ R118, R132.reuse, R118 ;  /* 0x0000007684767220 */ /* 0x040fe60000410000 */
[----:B------:R-:W-:Y:S02]  /*132c0*/  FMUL.FTZ R119, R132, R119 ;  /* 0x0000007784777220 */ /* 0x000fe40000410000 */
[----:B------:R-:W-:Y:S02]  /*132d0*/  FFMA.FTZ R141, R198, c[0x0][0x23c], -R141 ;  /* 0x00008f00c68d7a23 */ /* 0x000fe4000001088d */
[C---:B------:R-:W-:Y:S01]  /*132e0*/  HMMA.16816.F32 R80, R176.reuse, R146, R80 ;  /* 0x00000092b050723c */ /* 0x040fe20000001850 */
[--C-:B-1----:R-:W-:Y:S01]  /*132f0*/  FFMA.FTZ R2, R204, c[0x0][0x23c], -R143.reuse ;  /* 0x00008f00cc027a23 */ /* 0x102fe2000001088f */
[----:B------:R-:W1:Y:S01]  /*13300*/  LDSM.16.MT88.4 R144, [R218+0xb000] ;  /* 0x00b00000da90783b */ /* 0x000e620000004200 */
[----:B------:R2:W3:Y:S01]  /*13310*/  MUFU.EX2 R192, R141 ;  /* 0x0000008d00c07308 */ /* 0x0004e20000000800 */
[----:B------:R-:W-:Y:S02]  /*13320*/  FFMA.FTZ R142, R201, c[0x0][0x23c], -R142 ;  /* 0x00008f00c98e7a23 */ /* 0x000fe4000001088e */
[----:B------:R-:W-:Y:S02]  /*13330*/  FFMA.FTZ R143, R203, c[0x0][0x23c], -R143 ;  /* 0x00008f00cb8f7a23 */ /* 0x000fe4000001088f */
[-C--:B----4-:R-:W-:Y:S01]  /*13340*/  HMMA.16816.F32 R84, R176, R148.reuse, R84 ;  /* 0x00000094b054723c */ /* 0x090fe20000001854 */
[C---:B------:R-:W-:Y:S03]  /*13350*/  FMUL.FTZ R120, R3.reuse, R120 ;  /* 0x0000007803787220 */ /* 0x040fe60000410000 */
[C---:B------:R-:W-:Y:S01]  /*13360*/  FMUL.FTZ R121, R3.reuse, R121 ;  /* 0x0000007903797220 */ /* 0x040fe20000410000 */
[----:B------:R4:W-:Y:S01]  /*13370*/  MUFU.EX2 R186, R2 ;  /* 0x0000000200ba7308 */ /* 0x0009e20000000800 */
[C---:B------:R-:W-:Y:S02]  /*13380*/  FMUL.FTZ R122, R0.reuse, R122 ;  /* 0x0000007a007a7220 */ /* 0x040fe40000410000 */
[C---:B------:R-:W-:Y:S01]  /*13390*/  HMMA.16816.F32 R88, R180.reuse, R148, R88 ;  /* 0x00000094b458723c */ /* 0x040fe20000001858 */
[C---:B------:R-:W-:Y:S03]  /*133a0*/  FMUL.FTZ R123, R0.reuse, R123 ;  /* 0x0000007b007b7220 */ /* 0x040fe60000410000 */
[C---:B------:R-:W-:Y:S02]  /*133b0*/  FMUL.FTZ R124, R3.reuse, R124 ;  /* 0x0000007c037c7220 */ /* 0x040fe40000410000 */
[----:B------:R-:W-:Y:S01]  /*133c0*/  FMUL.FTZ R125, R3, R125 ;  /* 0x0000007d037d7220 */ /* 0x000fe20000410000 */
[----:B------:R3:W5:Y:S01]  /*133d0*/  MUFU.EX2 R190, R142 ;  /* 0x0000008e00be7308 */ /* 0x0007620000000800 */
[-C--:B------:R-:W-:Y:S01]  /*133e0*/  HMMA.16816.F32 R92, R180, R150.reuse, R92 ;  /* 0x00000096b45c723c */ /* 0x080fe2000000185c */
[----:B------:R-:W-:Y:S03]  /*133f0*/  FMUL.FTZ R126, R0, R126 ;  /* 0x0000007e007e7220 */ /* 0x000fe60000410000 */
[----:B--2---:R-:W-:Y:S01]  /*13400*/  F2FP.PACK_AB R141, R194, R195 ;  /* 0x000000c3c28d723e */ /* 0x004fe200000000ff */
[----:B------:R-:W-:Y:S02]  /*13410*/  FMUL.FTZ R127, R0, R127 ;  /* 0x0000007f007f7220 */ /* 0x000fe40000410000 */
[C---:B------:R-:W-:Y:S01]  /*13420*/  FMUL.FTZ R128, R133.reuse, R128 ;  /* 0x0000008085807220 */ /* 0x040fe20000410000 */
[C---:B------:R-:W-:Y:S01]  /*13430*/  HMMA.16816.F32 R96, R176.reuse, R150, R96 ;  /* 0x00000096b060723c */ /* 0x040fe20000001860 */
[----:B------:R-:W2:Y:S01]  /*13440*/  LDSM.16.MT88.4 R148, [R217+0xb000] ;  /* 0x00b00000d994783b */ /* 0x000ea20000004200 */
[----:B------:R5:W2:Y:S02]  /*13450*/  MUFU.EX2 R185, R143 ;  /* 0x0000008f00b97308 */ /* 0x000aa40000000800 */
[----:B------:R-:W-:Y:S02]  /*13460*/  FMUL.FTZ R129, R133, R129 ;  /* 0x0000008185817220 */ /* 0x000fe40000410000 */
[----:B----4-:R-:W-:Y:S02]  /*13470*/  FFMA.FTZ R2, R205, c[0x0][0x23c], -R188 ;  /* 0x00008f00cd027a23 */ /* 0x010fe400000108bc */
[C---:B------:R-:W-:Y:S01]  /*13480*/  FMUL.FTZ R130, R132.reuse, R130 ;  /* 0x0000008284827220 */ /* 0x040fe20000410000 */
[-C--:B-1----:R-:W-:Y:S03]  /*13490*/  HMMA.16816.F32 R100, R176, R144.reuse, R100 ;  /* 0x00000090b064723c */ /* 0x082fe60000001864 */
[----:B------:R1:W-:Y:S01]  /*134a0*/  MUFU.EX2 R184, R2 ;  /* 0x0000000200b87308 */ /* 0x0003e20000000800 */
[----:B------:R-:W-:Y:S01]  /*134b0*/  FMUL.FTZ R131, R132, R131 ;  /* 0x0000008384837220 */ /* 0x000fe20000410000 */
[----:B---3--:R-:W-:Y:S01]  /*134c0*/  F2FP.PACK_AB R142, R192, R193 ;  /* 0x000000c1c08e723e */ /* 0x008fe200000000ff */
[----:B------:R-:W-:Y:S02]  /*134d0*/  FFMA.FTZ R132, R132, R250, R242 ;  /* 0x000000fa84847223 */ /* 0x000fe400000100f2 */
[C---:B------:R-:W-:Y:S01]  /*134e0*/  HMMA.16816.F32 R104, R180.reuse, R144, R104 ;  /* 0x00000090b468723c */ /* 0x040fe20000001868 */
[----:B------:R-:W-:Y:S03]  /*134f0*/  FFMA.FTZ R3, R3, R249, R236 ;  /* 0x000000f903037223 */ /* 0x000fe600000100ec */
[----:B------:R-:W-:Y:S04]  /*13500*/  FFMA.FTZ R0, R0, R248, R208 ;  /* 0x000000f800007223 */ /* 0x000fe800000100d0 */
[-C--:B------:R-:W-:Y:S01]  /*13510*/  HMMA.16816.F32 R108, R180, R146.reuse, R108 ;  /* 0x00000092b46c723c */ /* 0x080fe2000000186c */
[----:B-----5:R-:W-:Y:S07]  /*13520*/  F2FP.PACK_AB R143, R190, R191 ;  /* 0x000000bfbe8f723e */ /* 0x020fee00000000ff */
[C---:B------:R-:W-:Y:S01]  /*13530*/  HMMA.16816.F32 R112, R176.reuse, R146, R112 ;  /* 0x00000092b070723c */ /* 0x040fe20000001870 */
[--C-:B-1----:R-:W-:Y:S07]  /*13540*/  FFMA.FTZ R2, R206, c[0x0][0x23c], -R188.reuse ;  /* 0x00008f00ce027a23 */ /* 0x102fee00000108bc */
[-C--:B--2---:R-:W-:Y:S01]  /*13550*/  HMMA.16816.F32 R116, R176, R148.reuse, R116 ;  /* 0x00000094b074723c */ /* 0x084fe20000001874 */
[----:B------:R1:W2:Y:S07]  /*13560*/  MUFU.EX2 R139, R2 ;  /* 0x00000002008b7308 */ /* 0x0002ae0000000800 */
[C---:B------:R-:W-:Y:S08]  /*13570*/  HMMA.16816.F32 R120, R180.reuse, R148, R120 ;  /* 0x00000094b478723c */ /* 0x040ff00000001878 */
[-C--:B------:R-:W-:Y:S08]  /*13580*/  HMMA.16816.F32 R124, R180, R150.reuse, R124 ;  /* 0x00000096b47c723c */ /* 0x080ff0000000187c */
[----:B------:R-:W-:Y:S01]  /*13590*/  HMMA.16816.F32 R128, R176, R150, R128 ;  /* 0x00000096b080723c */ /* 0x000fe20000001880 */
[--C-:B-1----:R-:W-:Y:S03]  /*135a0*/  FFMA.FTZ R2, R207, c[0x0][0x23c], -R188.reuse ;  /* 0x00008f00cf027a23 */ /* 0x102fe600000108bc */
[----:B------:R-:W-:Y:S01]  /*135b0*/  FFMA.FTZ R188, R140, c[0x0][0x23c], -R188 ;  /* 0x00008f008cbc7a23 */ /* 0x000fe200000108bc */
[----:B------:R1:W-:Y:S01]  /*135c0*/  MUFU.EX2 R138, R2 ;  /* 0x00000002008a7308 */ /* 0x0003e20000000800 */
[----:B------:R-:W-:Y:S02]  /*135d0*/  F2FP.PACK_AB R140, R196, R197 ;  /* 0x000000c5c48c723e */ /* 0x000fe400000000ff */
[----:B------:R-:W-:Y:S04]  /*135e0*/  F2FP.PACK_AB R176, R187, R189 ;  /* 0x000000bdbbb0723e */ /* 0x000fe800000000ff */
[----:B------:R-:W-:Y:S01]  /*135f0*/  F2FP.PACK_AB R178, R185, R186 ;  /* 0x000000bab9b2723e */ /* 0x000fe200000000ff */
[-C--:B------:R-:W-:Y:S01]  /*13600*/  HMMA.16816.F32 R144, R140, R156.reuse, R4 ;  /* 0x0000009c8c90723c */ /* 0x080fe20000001804 */
[----:B--2---:R-:W-:Y:S01]  /*13610*/  F2FP.PACK_AB R177, R139, R184 ;  /* 0x000000b88bb1723e */ /* 0x004fe200000000ff */
[----:B------:R-:W2:Y:S01]  /*13620*/  MUFU.EX2 R188, R188 ;  /* 0x000000bc00bc7308 */ /* 0x000ea20000000800 */
[----:B------:R-:W3:Y:S01]  /*13630*/  LDSM.16.MT88.4 R4, [R218+0xa800] ;  /* 0x00a80000da04783b */ /* 0x000ee20000004200 */
[----:B-1----:R-:W-:Y:S01]  /*13640*/  FADD.FTZ R2, R243, R132 ;  /* 0x00000084f3027221 */ /* 0x002fe20000010000 */
[----:B------:R-:W-:Y:S03]  /*13650*/  MOV R132, R135 ;  /* 0x0000008700847202 */ /* 0x000fe60000000f00 */
[----:B------:R-:W-:Y:S04]  /*13660*/  FADD.FTZ R2, R240, R2 ;  /* 0x00000002f0027221 */ /* 0x000fe80000010000 */
[----:B------:R-:W-:Y:S01]  /*13670*/  FADD.FTZ R2, R241, R2 ;  /* 0x00000002f1027221 */ /* 0x000fe20000010000 */
[----:B--2---:R-:W-:Y:S03]  /*13680*/  F2FP.PACK_AB R179, R188, R138 ;  /* 0x0000008abcb3723e */ /* 0x004fe600000000ff */
[----:B------:R-:W-:Y:S04]  /*13690*/  FADD.FTZ R2, R195, R2 ;  /* 0x00000002c3027221 */ /* 0x000fe80000010000 */
[C---:B------:R-:W-:Y:S01]  /*136a0*/  HMMA.16816.F32 R148, R176.reuse, R156, R8 ;  /* 0x0000009cb094723c */ /* 0x040fe20000001808 */
[----:B------:R-:W1:Y:S07]  /*136b0*/  LDSM.16.MT88.4 R8, [R217+0xa800] ;  /* 0x00a80000d908783b */ /* 0x000e6e0000004200 */
[-C--:B------:R-:W-:Y:S01]  /*136c0*/  HMMA.16816.F32 R152, R176, R158.reuse, R12 ;  /* 0x0000009eb098723c */ /* 0x080fe2000000180c */
[----:B------:R-:W2:Y:S07]  /*136d0*/  LDSM.16.MT88.4 R12, [R213+0xb800] ;  /* 0x00b80000d50c783b */ /* 0x000eae0000004200 */
        /* <DEDUP_REMOVED lines=61> */
.L_x_1912:
        /* <DEDUP_REMOVED lines=436> */
.L_x_1917:
[----:B---34-:R-:W-:Y:S05]  /*155f0*/  BSYNC B0 ;  /* 0x0000000000007941 */ /* 0x018fea0003800000 */
.L_x_1916:
        /* <DEDUP_REMOVED lines=24> */
.L_x_1919:
[----:B-1----:R-:W-:Y:S05]  /*15780*/  BSYNC B0 ;  /* 0x0000000000007941 */ /* 0x002fea0003800000 */
.L_x_1918:
        /* <DEDUP_REMOVED lines=16> */
.L_x_1921:
[----:B------:R-:W-:Y:S05]  /*15890*/  BSYNC B0 ;  /* 0x0000000000007941 */ /* 0x000fea0003800000 */
.L_x_1920:
        /* <DEDUP_REMOVED lines=16> */
.L_x_1923:
[----:B------:R-:W-:Y:S05]  /*159a0*/  BSYNC B0 ;  /* 0x0000000000007941 */ /* 0x000fea0003800000 */
.L_x_1922:
        /* <DEDUP_REMOVED lines=16> */
.L_x_1925:
[----:B------:R-:W-:Y:S05]  /*15ab0*/  BSYNC B0 ;  /* 0x0000000000007941 */ /* 0x000fea0003800000 */
.L_x_1924:
        /* <DEDUP_REMOVED lines=16> */
.L_x_1927:
[----:B------:R-:W-:Y:S05]  /*15bc0*/  BSYNC B0 ;  /* 0x0000000000007941 */ /* 0x000fea0003800000 */
.L_x_1926:
        /* <DEDUP_REMOVED lines=16> */
.L_x_1929:
[----:B------:R-:W-:Y:S05]  /*15cd0*/  BSYNC B0 ;  /* 0x0000000000007941 */ /* 0x000fea0003800000 */
.L_x_1928:
        /* <DEDUP_REMOVED lines=16> */
.L_x_1931:
[----:B------:R-:W-:Y:S05]  /*15de0*/  BSYNC B0 ;  /* 0x0000000000007941 */ /* 0x000fea0003800000 */
.L_x_1930:
        /* <DEDUP_REMOVED lines=16> */
.L_x_1932:
        /* <DEDUP_REMOVED lines=9> */
.L_x_2405:


//--------------------- .text._ZN5flash16flash_fwd_kernelI23Flash_fwd_kernel_traitsILi128ELi128ELi32ELi4ELb0ELb0EN7cutlass6half_tE19Flash_kernel_traitsILi128ELi128ELi32ELi4ES3_EELb1ELb0ELb1ELb1ELb0ELb0ELb0ELb0EEEvNS_16Flash_fwd_paramsE --------------------------
	.section	.text._ZN5flash16flash_fwd_kernelI23Flash_fwd_kernel_traitsILi128ELi128ELi32ELi4ELb0ELb0EN7cutlass6half_tE19Flash_kernel_traitsILi128ELi128ELi32ELi4ES3_EELb1ELb0ELb1ELb1ELb0ELb0ELb0ELb0EEEvNS_16Flash_fwd_paramsE,"ax",@progbits
	.sectioninfo	@"SHI_REGISTERS=255"
	.align	128
        .global         _ZN5flash16flash_fwd_kernelI23Flash_fwd_kernel_traitsILi128ELi128ELi32ELi4ELb0ELb0EN7cutlass6half_tE19Flash_kernel_traitsILi128ELi128ELi32ELi4ES3_EELb1ELb0ELb1ELb1ELb0ELb0ELb0ELb0EEEvNS_16Flash_fwd_paramsE
        .type           _ZN5flash16flash_fwd_kernelI23Flash_fwd_kernel_traitsILi128ELi128ELi32ELi4ELb0ELb0EN7cutlass6half_tE19Flash_kernel_traitsILi128ELi128ELi32ELi4ES3_EELb1ELb0ELb1ELb1ELb0ELb0ELb0ELb0EEEvNS_16Flash_fwd_paramsE,@function
        .size           _ZN5flash16flash_fwd_kernelI23Flash_fwd_kernel_traitsILi128ELi128ELi32ELi4ELb0ELb0EN7cutlass6half_tE19Flash_kernel_traitsILi128ELi128ELi32ELi4ES3_EELb1ELb0ELb1ELb1ELb0ELb0ELb0ELb0EEEvNS_16Flash_fwd_paramsE,(.L_x_2406 - _ZN5flash16flash_fwd_kernelI23Flash_fwd_kernel_traitsILi128ELi128ELi32ELi4ELb0ELb0EN7cutlass6half_tE19Flash_kernel_traitsILi128ELi128ELi32ELi4ES3_EELb1ELb0ELb1ELb1ELb0ELb0ELb0ELb0EEEvNS_16Flash_fwd_paramsE)
        .other          _ZN5flash16flash_fwd_kernelI23Flash_fwd_kernel_traitsILi128ELi128ELi32ELi4ELb0ELb0EN7cutlass6half_tE19Flash_kernel_traitsILi128ELi128ELi32ELi4ES3_EELb1ELb0ELb1ELb1ELb0ELb0ELb0ELb0EEEvNS_16Flash_fwd_paramsE,@"STO_CUDA_ENTRY STV_DEFAULT"
_ZN5flash16flash_fwd_kernelI23Flash_fwd_kernel_traitsILi128ELi128ELi32ELi4ELb0ELb0EN7cutlass6half_tE19Flash_kernel_traitsILi128ELi128ELi32ELi4ES3_EELb1ELb0ELb1ELb1ELb0ELb0ELb0ELb0EEEvNS_16Flash_fwd_paramsE:
.text._ZN5flash16flash_fwd_kernelI23Flash_fwd_kernel_traitsILi128ELi128ELi32ELi4ELb0ELb0EN7cutlass6half_tE19Flash_kernel_traitsILi128ELi128ELi32ELi4ES3_EELb1ELb0ELb1ELb1ELb0ELb0ELb0ELb0EEEvNS_16Flash_fwd_paramsE:
        /* <DEDUP_REMOVED lines=94> */
.L_x_1933:
[----:B------:R-:W-:Y:S02]  /*05e0*/  ULDC UR7, c[0x0][0x218] ;  /* 0x0000860000077ab9 */ /* 0x000fe40000000800 */
.L_x_1934:
        /* <DEDUP_REMOVED lines=63> */
[----:B------:R-:W-:Y:S01]  /*09e0*/  ULDC.U8 UR4, c[0x0][0x329] ;  /* 0x0000ca4000047ab9 */ /* 0x000fe20000000000 */
[----:B------:R-:W-:Y:S01]  /*09f0*/  IADD3 R23, R14, 0x40, RZ ;  /* 0x000000400e177810 */ /* 0x000fe20007ffe0ff */
        /* <DEDUP_REMOVED lines=54> */
.L_x_1937:
[----:B------:R-:W-:Y:S05]  /*0d60*/  BSYNC B0 ;  /* 0x0000000000007941 */ /* 0x000fea0003800000 */
.L_x_1936:
        /* <DEDUP_REMOVED lines=18> */
.L_x_1939:
[----:B------:R-:W-:Y:S05]  /*0e90*/  BSYNC B0 ;  /* 0x0000000000007941 */ /* 0x000fea0003800000 */
.L_x_1938:
        /* <DEDUP_REMOVED lines=18> */
.L_x_1941:
[----:B------:R-:W-:Y:S05]  /*0fc0*/  BSYNC B0 ;  /* 0x0000000000007941 */ /* 0x000fea0003800000 */
.L_x_1940:
        /* <DEDUP_REMOVED lines=18> */
.L_x_1943:
[----:B------:R-:W-:Y:S05]  /*10f0*/  BSYNC B0 ;  /* 0x0000000000007941 */ /* 0x000fea0003800000 */
.L_x_1942:
        /* <DEDUP_REMOVED lines=18> */
.L_x_1945:
[----:B------:R-:W-:Y:S05]  /*1220*/  BSYNC B0 ;  /* 0x0000000000007941 */ /* 0x000fea0003800000 */
.L_x_1944:
        /* <DEDUP_REMOVED lines=18> */
.L_x_1947:
[----:B------:R-:W-:Y:S05]  /*1350*/  BSYNC B0 ;  /* 0x0000000000007941 */ /* 0x000fea0003800000 */
.L_x_1946:
        /* <DEDUP_REMOVED lines=18> */
.L_x_1949:
[----:B------:R-:W-:Y:S05]  /*1480*/  BSYNC B0 ;  /* 0x0000000000007941 */ /* 0x000fea0003800000 */
.L_x_1948:
        /* <DEDUP_REMOVED lines=18> */
.L_x_1951:
[----:B------:R-:W-:Y:S05]  /*15b0*/  BSYNC B0 ;  /* 0x0000000000007941 */ /* 0x000fea0003800000 */
.L_x_1950:
        /* <DEDUP_REMOVED lines=67> */
.L_x_1935:
        /* <DEDUP_REMOVED lines=15> */
[----:B------:R-:W-:Y:S02]  /*1ae0*/  @UP1 UIMAD UR7, UR18, UR5, UR23 ;  /* 0x00000005120712a4 */ /* 0x000fe4000f8e0217 */
[----:B------:R-:W-:Y:S02]  /*1af0*/  @UP0 UMOV UR6, UR20 ;  /* 0x0000001400060c82 */ /* 0x000fe40008000000 */
        /* <DEDUP_REMOVED lines=8> */
[----:B------:R-:W-:-:S02]  /*1b80*/  USHF.R.S32.HI UR7, URZ, 0x1f, UR13 ;  /* 0x0000001f3f077899 */ /* 0x000fc4000801140d */
[----:B------:R-:W-:Y:S02]  /*1b90*/  UIMAD.WIDE.U32 UR20, UR15, UR4, URZ ;  /* 0x000000040f1472a5 */ /* 0x000fe4000f8e003f */
        /* <DEDUP_REMOVED lines=8> */
.L_x_1952:
        /* <DEDUP_REMOVED lines=46> */
.L_x_1953:
[CC--:B------:R-:W-:Y:S01]  /*1f00*/  LEA.HI R0, R5.reuse, R20.reuse, RZ, 0x3 ;  /* 0x0000001405007211 */ /* 0x0c0fe200078f18ff */
[----:B------:R-:W1:Y:S01]  /*1f10*/  S2R R14, SR_CTAID.Z ;  /* 0x00000000000e7919 */ /* 0x000e620000002700 */
[CC--:B------:R-:W-:Y:S01]  /*1f20*/  LEA.HI R17, R5.reuse, R20.reuse, RZ, 0x4 ;  /* 0x0000001405117211 */ /* 0x0c0fe200078f20ff */
[----:B------:R-:W-:Y:S01]  /*1f30*/  BSSY B0, `(.L_x_1954) ;  /* 0x0000059000007945 */ /* 0x000fe20003800000 */
[----:B------:R-:W-:Y:S01]  /*1f40*/  SHF.R.S32.HI R12, RZ, 0x3, R0 ;  /* 0x00000003ff0c7819 */ /* 0x000fe20000011400 */
[----:B------:R-:W2:Y:S01]  /*1f50*/  S2R R21, SR_CTAID.X ;  /* 0x0000000000157919 */ /* 0x000ea20000002500 */
[----:B------:R-:W-:Y:S02]  /*1f60*/  LOP3.LUT R0, R0, 0xfffffff8, RZ, 0xc0, !PT ;  /* 0xfffffff800007812 */ /* 0x000fe400078ec0ff */
        /* <DEDUP_REMOVED lines=40> */
[----:B------:R-:W-:Y:S01]  /*21f0*/  IMAD.WIDE.U32 R26, R4, c[0x0][0x1b0], R6 ;  /* 0x00006c00041a7a25 */ /* 0x000fe200078e0006 */
[----:B------:R-:W-:Y:S01]  /*2200*/  ISETP.GE.AND P0, PT, R12, UR6, PT ;  /* 0x000000060c007c0c */ /* 0x000fe2000bf06270 */
[----:B------:R-:W-:Y:S02]  /*2210*/  UIMAD UR4, UR17, UR4, URZ ;  /* 0x00000004110472a4 */ /* 0x000fe4000f8e023f */
[C---:B------:R-:W-:Y:S01]  /*2220*/  IMAD R0, R4.reuse, c[0x0][0x1bc], R0 ;  /* 0x00006f0004007a24 */ /* 0x040fe200078e0200 */
[----:B------:R2:W-:Y:S01]  /*2230*/  STL.64 [R1+0x68], R26 ;  /* 0x0000681a01007387 */ /* 0x0005e20000100a00 */
[----:B------:R-:W-:Y:S01]  /*2240*/  IMAD.WIDE.U32 R22, R4, c[0x0][0x1b8], R2 ;  /* 0x00006e0004167a25 */ /* 0x000fe200078e0002 */
[----:B------:R-:W-:Y:S01]  /*2250*/  UIMAD UR4, UR14, UR5, UR4 ;  /* 0x000000050e0472a4 */ /* 0x000fe2000f8e0204 */
[----:B------:R-:W-:-:S02]  /*2260*/  R2P PR, R18, 0x6 ;  /* 0x0000000612007804 */ /* 0x000fc40000000000 */
[----:B------:R-:W-:Y:S01]  /*2270*/  IMAD R8, R4, c[0x0][0x1b4], R8 ;  /* 0x00006d0004087a24 */ /* 0x000fe200078e0208 */
[----:B------:R2:W-:Y:S01]  /*2280*/  STL.64 [R1+0x88], R22 ;  /* 0x0000881601007387 */ /* 0x0005e20000100a00 */
[----:B------:R-:W-:Y:S01]  /*2290*/  IMAD.IADD R25, R23, 0x1, R0 ;  /* 0x0000000117197824 */ /* 0x000fe200078e0200 */
[----:B------:R-:W-:Y:S01]  /*22a0*/  IADD3 R11, R15, UR4, RZ ;  /* 0x000000040f0b7c10 */ /* 0x000fe2000fffe0ff */
[----:B------:R-:W-:Y:S01]  /*22b0*/  IMAD.IADD R31, R27, 0x1, R8 ;  /* 0x000000011b1f7824 */ /* 0x000fe200078e0208 */
[----:B------:R2:W-:Y:S01]  /*22c0*/  STL.64 [R1+0x50], R32 ;  /* 0x0000502001007387 */ /* 0x0005e20000100a00 */
[----:B------:R-:W-:Y:S02]  /*22d0*/  IMAD.MOV.U32 R4, RZ, RZ, 0x10 ;  /* 0x00000010ff047424 */ /* 0x000fe400078e00ff */
[----:B------:R-:W-:Y:S01]  /*22e0*/  IMAD.MOV.U32 R2, RZ, RZ, 0x20 ;  /* 0x00000020ff027424 */ /* 0x000fe200078e00ff */
[----:B------:R2:W-:Y:S01]  /*22f0*/  STL [R1+0x60], R100 ;  /* 0x0000606401007387 */ /* 0x0005e20000100800 */
[----:B------:R-:W-:Y:S01]  /*2300*/  IMAD.SHL.U32 R215, R215, 0x2, RZ ;  /* 0x00000002d7d77824 */ /* 0x000fe200078e00ff */
        /* <DEDUP_REMOVED lines=27> */
.L_x_1955:
[----:B------:R-:W-:Y:S05]  /*24c0*/  BSYNC B0 ;  /* 0x0000000000007941 */ /* 0x000fea0003800000 */
.L_x_1954:
        /* <DEDUP_REMOVED lines=29> */
.L_x_1957:
[----:B------:R-:W-:Y:S05]  /*26a0*/  BSYNC B0 ;  /* 0x0000000000007941 */ /* 0x000fea0003800000 */
.L_x_1956:
        /* <DEDUP_REMOVED lines=29> */
.L_x_1959:
[----:B------:R-:W-:Y:S05]  /*2880*/  BSYNC B0 ;  /* 0x0000000000007941 */ /* 0x000fea0003800000 */
.L_x_1958:
        /* <DEDUP_REMOVED lines=29> */
.L_x_1961:
[----:B------:R-:W-:Y:S05]  /*2a60*/  BSYNC B0 ;  /* 0x0000000000007941 */ /* 0x000fea0003800000 */
.L_x_1960:
[----:B------:R-:W-:Y:S01]  /*2a70*/  IADD3 R0, R12, 0x40, RZ ;  /* 0x000000400c007810 */ /* 0x000fe20007ffe0ff */
[----:B------:R-:W-:Y:S03]  /*2a80*/  BSSY B0, `(.L_x_1962) ;  /* 0x000001d000007945 */ /* 0x000fe60003800000 */
[----:B------:R-:W-:Y:S01]  /*2a90*/  ISETP.GE.AND P0, PT, R0, UR6, PT ;  /* 0x0000000600007c0c */ /* 0x000fe2000bf06270 */
[----:B------:R3:W-:-:S12]  /*2aa0*/  STL [R1+0xa4], R0 ;  /* 0x0000a40001007387 */ /* 0x0007d80000100800 */
        /* <DEDUP_REMOVED lines=26> */
.L_x_1963:
[----:B------:R-:W-:Y:S05]  /*2c50*/  BSYNC B0 ;  /* 0x0000000000007941 */ /* 0x000fea0003800000 */
.L_x_1962:
[----:B---3--:R-:W-:Y:S01]  /*2c60*/  IADD3 R0, R12, 0x50, RZ ;  /* 0x000000500c007810 */ /* 0x008fe20007ffe0ff */
        /* <DEDUP_REMOVED lines=29> */
.L_x_1965:
[----:B------:R-:W-:Y:S05]  /*2e40*/  BSYNC B0 ;  /* 0x0000000000007941 */ /* 0x000fea0003800000 */
.L_x_1964:
        /* <DEDUP_REMOVED lines=30> */
.L_x_1967:
[----:B------:R-:W-:Y:S05]  /*3030*/  BSYNC B0 ;  /* 0x0000000000007941 */ /* 0x000fea0003800000 */
.L_x_1966:
        /* <DEDUP_REMOVED lines=34> */
.L_x_1969:
[----:B------:R-:W-:Y:S05]  /*3260*/  BSYNC B0 ;  /* 0x0000000000007941 */ /* 0x000fea0003800000 */
.L_x_1968:
        /* <DEDUP_REMOVED lines=32> */
.L_x_1971:
[----:B------:R-:W-:Y:S05]  /*3470*/  BSYNC B0 ;  /* 0x0000000000007941 */ /* 0x000fea0003800000 */
.L_x_1970:
        /* <DEDUP_REMOVED lines=25> */
.L_x_1973:
[----:B------:R-:W-:Y:S05]  /*3610*/  BSYNC B0 ;  /* 0x0000000000007941 */ /* 0x000fea0003800000 */
.L_x_1972:
        /* <DEDUP_REMOVED lines=20> */
[----:B---3--:R-:W-:Y:S01]  /*3760*/  MOV R6, UR34 ;  /* 0x0000002200067c02 */ /* 0x008fe20008000f00 */
[----:B------:R-:W1:Y:S01]  /*3770*/  @P0 MUFU.RCP R3, c[0x0][0x238] ;  /* 0x00008e0000030b08 */ /* 0x000e620000001000 */
[----:B------:R-:W-:Y:S01]  /*3780*/  ISETP.GE.AND P1, PT, R12, UR15, PT ;  /* 0x0000000f0c007c0c */ /* 0x000fe2000bf26270 */
[----:B------:R-:W-:Y:S01]  /*3790*/  IMAD.MOV.U32 R8, RZ, RZ, R22 ;  /* 0x000000ffff087224 */ /* 0x000fe200078e0016 */
[----:B------:R-:W-:Y:S01]  /*37a0*/  LEA R120, R21, R88, 0x3 ;  /* 0x0000005815787211 */ /* 0x000fe200078e18ff */
[----:B------:R-:W-:Y:S01]  /*37b0*/  IMAD.U32 R7, RZ, RZ, UR35 ;  /* 0x00000023ff077e24 */ /* 0x000fe2000f8e00ff */
[----:B------:R-:W-:-:S04]  /*37c0*/  ULDC.64 UR24, c[0x0][0x1a0] ;  /* 0x0000680000187ab9 */ /* 0x000fc80000000a00 */
[----:B------:R3:W1:Y:S01]  /*37d0*/  @P0 LDG.E R0, [R6.64] ;  /* 0x0000001c06000981 */ /* 0x000662000c1e1900 */
[----:B------:R-:W-:Y:S01]  /*37e0*/  USHF.L.U64.HI UR22, UR24, UR22, UR25 ;  /* 0x0000001618167299 */ /* 0x000fe20008010219 */
[----:B------:R-:W-:Y:S01]  /*37f0*/  SHF.L.U32 R20, R20, 0x1, RZ ;  /* 0x0000000114147819 */ /* 0x000fe200000006ff */
[----:B------:R-:W-:Y:S01]  /*3800*/  USHF.L.U32 UR23, UR24, 0x5, URZ ;  /* 0x0000000518177899 */ /* 0x000fe2000800063f */
[----:B------:R-:W-:Y:S01]  /*3810*/  BAR.SYNC.DEFER_BLOCKING 0x0 ;  /* 0x0000000000007b1d */ /* 0x000fe20000010000 */
[----:B------:R-:W-:Y:S01]  /*3820*/  UIMAD UR14, UR22, UR33, URZ ;  /* 0x00000021160e72a4 */ /* 0x000fe2000f8e023f */
[----:B------:R-:W-:Y:S01]  /*3830*/  LOP3.LUT R89, R20, 0x6, RZ, 0xc0, !PT ;  /* 0x0000000614597812 */ /* 0x000fe200078ec0ff */
[----:B------:R-:W-:Y:S02]  /*3840*/  UIADD3 UR13, UR10, 0x1, -UR11 ;  /* 0x000000010a0d7890 */ /* 0x000fe4000fffe80b */
[----:B------:R-:W-:Y:S01]  /*3850*/  UIMAD UR14, UR16, UR23, UR14 ;  /* 0x00000017100e72a4 */ /* 0x000fe2000f8e020e */
[----:B------:R2:W-:Y:S01]  /*3860*/  STL.64 [R1+0x78], R8 ;  /* 0x0000780801007387 */ /* 0x0005e20000100a00 */
[----:B------:R-:W-:Y:S01]  /*3870*/  ULDC UR4, c[0x0][0x2e8] ;  /* 0x0000ba0000047ab9 */ /* 0x000fe20000000800 */
[----:B------:R-:W-:Y:S01]  /*3880*/  BSSY B0, `(.L_x_1974) ;  /* 0x0000022000007945 */ /* 0x000fe20003800000 */
[----:B------:R-:W-:Y:S01]  /*3890*/  UMOV UR27, URZ ;  /* 0x0000003f001b7c82 */ /* 0x000fe20008000000 */
[----:B------:R2:W-:Y:S01]  /*38a0*/  STL [R1+0x28], R120 ;  /* 0x0000287801007387 */ /* 0x0005e20000100800 */
[----:B------:R-:W-:Y:S01]  /*38b0*/  UIADD3 UR4, UR13, UR4, URZ ;  /* 0x000000040d047290 */ /* 0x000fe2000fffe03f */
[----:B---3--:R-:W-:-:S02]  /*38c0*/  IMAD.U32 R6, RZ, RZ, UR33 ;  /* 0x00000021ff067e24 */ /* 0x008fc4000f8e00ff */
[----:B------:R2:W-:Y:S02]  /*38d0*/  @P1 STS.128 [R215+0xa000], RZ ;  /* 0x00a000ffd7001388 */ /* 0x0005e40000000c00 */
[----:B------:R-:W-:Y:S02]  /*38e0*/  IMAD.WIDE.U32 R6, R6, UR23, R8 ;  /* 0x0000001706067c25 */ /* 0x000fe4000f8e0008 */
[----:B------:R2:W-:Y:S02]  /*38f0*/  @P1 STS.128 [R215+0xb000], RZ ;  /* 0x00b000ffd7001388 */ /* 0x0005e40000000c00 */
[----:B-1----:R-:W-:Y:S01]  /*3900*/  @P0 FMUL.FTZ R0, R0, R3 ;  /* 0x0000000300000220 */ /* 0x002fe20000410000 */
[----:B------:R-:W-:-:S03]  /*3910*/  IADD3 R3, R7, UR14, RZ ;  /* 0x0000000e07037c10 */ /* 0x000fc6000fffe0ff */
[----:B------:R1:W3:Y:S02]  /*3920*/  @P0 R2UR UR5, R0 ;  /* 0x00000000000503c2 */ /* 0x0002e400000e0000 */
[----:B-1----:R-:W-:Y:S01]  /*3930*/  SHF.R.S32.HI R0, RZ, 0x1f, R16 ;  /* 0x0000001fff007819 */ /* 0x002fe20000011410 */
[----:B---3--:R-:W-:-:S03]  /*3940*/  @UP1 UMOV UR27, UR5 ;  /* 0x00000005001b1c82 */ /* 0x008fc60008000000 */
[----:B------:R-:W-:-:S04]  /*3950*/  LEA.HI R0, R0, R16, RZ, 0x2 ;  /* 0x0000001000007211 */ /* 0x000fc800078f10ff */
[----:B------:R-:W-:-:S05]  /*3960*/  SHF.R.S32.HI R90, RZ, 0x2, R0 ;  /* 0x00000002ff5a7819 */ /* 0x000fca0000011400 */
[----:B------:R2:W-:Y:S01]  /*3970*/  STL [R1+0xa8], R90 ;  /* 0x0000a85a01007387 */ /* 0x0005e20000100800 */
        /* <DEDUP_REMOVED lines=18> */
.L_x_1975:
[----:B------:R-:W-:Y:S05]  /*3aa0*/  BSYNC B0 ;  /* 0x0000000000007941 */ /* 0x000fea0003800000 */
.L_x_1974:
        /* <DEDUP_REMOVED lines=27> */
.L_x_1977:
[----:B------:R-:W-:Y:S05]  /*3c60*/  BSYNC B0 ;  /* 0x0000000000007941 */ /* 0x000fea0003800000 */
.L_x_1976:
        /* <DEDUP_REMOVED lines=9> */
[----:B------:R-:W0:Y:S01]  /*3d00*/  LDGDEPBAR ;  /* 0x00000000000079af */ /* 0x000e220000000000 */
[----:B------:R-:W-:Y:S01]  /*3d10*/  LOP3.LUT R3, R3, 0x1c0, RZ, 0xc0, !PT ;  /* 0x000001c003037812 */ /* 0x000fe200078ec0ff */
[----:B------:R-:W-:Y:S01]  /*3d20*/  UISETP.GT.AND UP0, UPT, UR33, UR19, UPT ;  /* 0x000000132100728c */ /* 0x000fe2000bf04270 */
[----:B------:R-:W-:Y:S01]  /*3d30*/  LOP3.LUT R93, R6, 0xfffffe00, RZ, 0xc0, !PT ;  /* 0xfffffe00065d7812 */ /* 0x000fe200078ec0ff */
[----:B------:R-:W-:Y:S01]  /*3d40*/  IMAD.IADD R7, R7, 0x1, -R0 ;  /* 0x0000000107077824 */ /* 0x000fe200078e0a00 */
[----:B------:R-:W-:Y:S01]  /*3d50*/  LOP3.LUT R0, R5, 0x1c0, RZ, 0xc0, !PT ;  /* 0x000001c005007812 */ /* 0x000fe200078ec0ff */
[----:B------:R-:W-:-:S02]  /*3d60*/  UIADD3 UR18, UR31, 0x646e171e, URZ ;  /* 0x646e171e1f127890 */ /* 0x000fc4000fffe03f */
        /* <DEDUP_REMOVED lines=22> */
[C---:B------:R-:W-:Y:S01]  /*3ed0*/  IADD3 R214, R211.reuse, 0x800, RZ ;  /* 0x00000800d3d67810 */ /* 0x040fe20007ffe0ff */
        /* <DEDUP_REMOVED lines=9> */
[----:B------:R-:W3:Y:S01]  /*3f70*/  LDSM.16.M88.4 R12, [R204+0x2000] ;  /* 0x00200000cc0c783b */ /* 0x000ee20000000200 */
[----:B------:R-:W-:-:S02]  /*3f80*/  IMAD.IADD R207, R0, 0x1, R211 ;  /* 0x0000000100cf7824 */ /* 0x000fc400078e02d3 */
[----:B------:R-:W-:Y:S01]  /*3f90*/  IMAD.U32 R0, RZ, RZ, UR33 ;  /* 0x00000021ff007e24 */ /* 0x000fe2000f8e00ff */
[----:B------:R-:W4:Y:S03]  /*3fa0*/  LDSM.16.M88.4 R40, [R211+0x800] ;  /* 0x00080000d328783b */ /* 0x000f260000000200 */
[----:B------:R-:W-:Y:S01]  /*3fb0*/  IMAD R0, R0, 0x20, R89 ;  /* 0x0000002000007824 */ /* 0x000fe200078e0259 */
[----:B------:R-:W3:Y:S03]  /*3fc0*/  LDSM.16.M88.4 R28, [R204] ;  /* 0x00000000cc1c783b */ /* 0x000ee60000000200 */
[----:B------:R-:W-:Y:S01]  /*3fd0*/  IMAD.IADD R5, R218, 0x1, -R0 ;  /* 0x00000001da057824 */ /* 0x000fe200078e0a00 */
[----:B------:R-:W-:Y:S04]  /*3fe0*/  LDSM.16.M88.4 R36, [R209+0x8000] ;  /* 0x00800000d124783b */ /* 0x000fe80000000200 */
[----:B------:R-:W-:Y:S01]  /*3ff0*/  LDSM.16.M88.4 R60, [R209+0x8800] ;  /* 0x00880000d13c783b */ /* 0x000fe20000000200 */
[----:B------:R-:W-:-:S05]  /*4000*/  IABS R5, R5 ;  /* 0x0000000500057213 */ /* 0x000fca0000000000 */
[----:B------:R-:W-:Y:S01]  /*4010*/  IMAD.MOV.U32 R6, RZ, RZ, R5 ;  /* 0x000000ffff067224 */ /* 0x000fe200078e0005 */
[C---:B-1----:R-:W-:Y:S08]  /*4020*/  HMMA.16816.F32 R52, R8.reuse, R20, RZ ;  /* 0x000000140834723c */ /* 0x042ff000000018ff */
[C---:B------:R-:W-:Y:S08]  /*4030*/  HMMA.16816.F32 R48, R8.reuse, R22, RZ ;  /* 0x000000160830723c */ /* 0x040ff000000018ff */
[C---:B--2---:R-:W-:Y:S08]  /*4040*/  HMMA.16816.F32 R44, R8.reuse, R24, RZ ;  /* 0x00000018082c723c */ /* 0x044ff000000018ff */
[----:B------:R-:W-:Y:S08]  /*4050*/  HMMA.16816.F32 R8, R8, R26, RZ ;  /* 0x0000001a0808723c */ /* 0x000ff000000018ff */
[C---:B-----5:R-:W-:Y:S08]  /*4060*/  HMMA.16816.F32 R68, R16.reuse, R20, RZ ;  /* 0x000000141044723c */ /* 0x060ff000000018ff */
[C---:B------:R-:W-:Y:S01]  /*4070*/  HMMA.16816.F32 R64, R16.reuse, R22, RZ ;  /* 0x000000161040723c */ /* 0x040fe200000018ff */
[----:B------:R-:W1:Y:S07]  /*4080*/  LDSM.16.M88.4 R20, [R210+0x2000] ;  /* 0x00200000d214783b */ /* 0x000e6e0000000200 */
[C---:B------:R-:W-:Y:S08]  /*4090*/  HMMA.16816.F32 R56, R16.reuse, R24, RZ ;  /* 0x000000181038723c */ /* 0x040ff000000018ff */
[----:B------:R-:W-:Y:S01]  /*40a0*/  HMMA.16816.F32 R84, R16, R26, RZ ;  /* 0x0000001a1054723c */ /* 0x000fe200000018ff */
[----:B------:R-:W2:Y:S07]  /*40b0*/  LDSM.16.M88.4 R24, [R210] ;  /* 0x00000000d218783b */ /* 0x000eae0000000200 */
[C---:B---3--:R-:W-:Y:S08]  /*40c0*/  HMMA.16816.F32 R80, R12.reuse, R32, R52 ;  /* 0x000000200c50723c */ /* 0x048ff00000001834 */
[C---:B------:R-:W-:Y:S01]  /*40d0*/  HMMA.16816.F32 R72, R12.reuse, R34, R48 ;  /* 0x000000220c48723c */ /* 0x040fe20000001830 */
[----:B------:R-:W-:Y:S07]  /*40e0*/  LDSM.16.M88.4 R48, [R207+0x800] ;  /* 0x00080000cf30783b */ /* 0x000fee0000000200 */
[C---:B----4-:R-:W-:Y:S08]  /*40f0*/  HMMA.16816.F32 R76, R12.reuse, R40, R44 ;  /* 0x000000280c4c723c */ /* 0x050ff0000000182c */
[----:B------:R-:W-:Y:S01]  /*4100*/  HMMA.16816.F32 R52, R12, R42, R8 ;  /* 0x0000002a0c34723c */ /* 0x000fe20000001808 */
[----:B------:R-:W-:Y:S04]  /*4110*/  LDSM.16.M88.4 R8, [R208+0x2000] ;  /* 0x00200000d008783b */ /* 0x000fe80000000200 */
[----:B------:R-:W-:Y:S03]  /*4120*/  LDSM.16.M88.4 R12, [R208] ;  /* 0x00000000d00c783b */ /* 0x000fe60000000200 */
[C---:B------:R-:W-:Y:S08]  /*4130*/  HMMA.16816.F32 R44, R28.reuse, R32, R68 ;  /* 0x000000201c2c723c */ /* 0x040ff00000001844 */
[C---:B------:R-:W-:Y:S01]  /*4140*/  HMMA.16816.F32 R16, R28.reuse, R34, R64 ;  /* 0x000000221c10723c */ /* 0x040fe20000001840 */
[----:B------:R-:W3:Y:S07]  /*4150*/  LDSM.16.M88.4 R32, [R207] ;  /* 0x00000000cf20783b */ /* 0x000eee0000000200 */
[C---:B------:R-:W-:Y:S08]  /*4160*/  HMMA.16816.F32 R56, R28.reuse, R40, R56 ;  /* 0x000000281c38723c */ /* 0x040ff00000001838 */
[----:B------:R-:W-:Y:S01]  /*4170*/  HMMA.16816.F32 R68, R28, R42, R84 ;  /* 0x0000002a1c44723c */ /* 0x000fe20000001854 */
[----:B------:R-:W-:Y:S04]  /*4180*/  LDSM.16.M88.4 R40, [R200+0x9000] ;  /* 0x00900000c828783b */ /* 0x000fe80000000200 */
[----:B------:R-:W-:Y:S03]  /*4190*/  LDSM.16.M88.4 R28, [R202+0x4000] ;  /* 0x00400000ca1c783b */ /* 0x000fe60000000200 */
[C---:B-1----:R-:W-:Y:S08]  /*41a0*/  HMMA.16816.F32 R80, R20.reuse, R36, R80 ;  /* 0x000000241450723c */ /* 0x042ff00000001850 */
[C---:B------:R-:W-:Y:S08]  /*41b0*/  HMMA.16816.F32 R72, R20.reuse, R38, R72 ;  /* 0x000000261448723c */ /* 0x040ff00000001848 */
[C---:B------:R-:W-:Y:S08]  /*41c0*/  HMMA.16816.F32 R76, R20.reuse, R60, R76 ;  /* 0x0000003c144c723c */ /* 0x040ff0000000184c */
[----:B------:R-:W-:Y:S08]  /*41d0*/  HMMA.16816.F32 R64, R20, R62, R52 ;  /* 0x0000003e1440723c */ /* 0x000ff00000001834 */
        /* <DEDUP_REMOVED lines=11> */
[C---:B------:R-:W-:Y:S08]  /*4290*/  HMMA.16816.F32 R56, R12.reuse, R32, R52 ;  /* 0x000000200c38723c */ /* 0x040ff00000001834 */
        /* <DEDUP_REMOVED lines=15> */
[----:B------:R-:W1:Y:S07]  /*4390*/  LDSM.16.M88.4 R24, [R209+0x9000] ;  /* 0x00900000d118783b */ /* 0x000e6e0000000200 */
[----:B------:R-:W-:Y:S01]  /*43a0*/  HMMA.16816.F32 R28, R28, R46, R48 ;  /* 0x0000002e1c1c723c */ /* 0x000fe20000001830 */
[----:B------:R-:W-:Y:S07]  /*43b0*/  LDSM.16.M88.4 R48, [R208+0x4000] ;  /* 0x00400000d030783b */ /* 0x000fee0000000200 */
[C---:B--2---:R-:W-:Y:S08]  /*43c0*/  HMMA.16816.F32 R40, R20.reuse, R36, R68 ;  /* 0x000000241428723c */ /* 0x044ff00000001844 */
[C---:B------:R-:W-:Y:S08]  /*43d0*/  HMMA.16816.F32 R68, R20.reuse, R38, R72 ;  /* 0x000000261444723c */ /* 0x040ff00000001848 */
[C---:B------:R-:W-:Y:S08]  /*43e0*/  HMMA.16816.F32 R76, R20.reuse, R32, R76 ;  /* 0x00000020144c723c */ /* 0x040ff0000000184c */
[----:B------:R-:W-:Y:S08]  /*43f0*/  HMMA.16816.F32 R72, R20, R34, R64 ;  /* 0x000000221448723c */ /* 0x000ff00000001840 */
[C---:B------:R-:W-:Y:S08]  /*4400*/  HMMA.16816.F32 R20, R8.reuse, R36, R60 ;  /* 0x000000240814723c */ /* 0x040ff0000000183c */
[C---:B------:R-:W-:Y:S01]  /*4410*/  HMMA.16816.F32 R44, R8.reuse, R38, R56 ;  /* 0x00000026082c723c */ /* 0x040fe20000001838 */
[----:B------:R-:W-:Y:S07]  /*4420*/  LDSM.16.M88.4 R56, [R208+0x6000] ;  /* 0x00600000d038783b */ /* 0x000fee0000000200 */
[C---:B------:R-:W-:Y:S08]  /*4430*/  HMMA.16816.F32 R64, R8.reuse, R32, R52 ;  /* 0x000000200840723c */ /* 0x040ff00000001834 */
[----:B------:R-:W-:Y:S01]  /*4440*/  HMMA.16816.F32 R60, R8, R34, R28 ;  /* 0x00000022083c723c */ /* 0x000fe2000000181c */
[----:B------:R-:W2:Y:S06]  /*4450*/  LDSM.16.M88.4 R8, [R207+0x1000] ;  /* 0x00100000cf08783b */ /* 0x000eac0000000200 */
[----:B------:R-:W-:Y:S01]  /*4460*/  IADD3 R28, R3, 0x8, RZ ;  /* 0x00000008031c7810 */ /* 0x000fe20007ffe0ff */
[----:B-1----:R-:W-:Y:S03]  /*4470*/  HMMA.16816.F32 R32, R12, R24, R40 ;  /* 0x000000180c20723c */ /* 0x002fe60000001828 */
[----:B------:R-:W-:-:S05]  /*4480*/  IADD3 R217, R28, UR11, RZ ;  /* 0x0000000b1cd97c10 */ /* 0x000fca000fffe0ff */
[----:B------:R-:W-:Y:S01]  /*4490*/  HMMA.16816.F32 R36, R16, R24, R20 ;  /* 0x000000181024723c */ /* 0x000fe20000001814 */
[----:B------:R-:W1:Y:S01]  /*44a0*/  LDSM.16.M88.4 R20, [R209+0x9800] ;  /* 0x00980000d114783b */ /* 0x000e620000000200 */
[----:B------:R-:W-:-:S05]  /*44b0*/  IMAD.IADD R7, R217, 0x1, -R0 ;  /* 0x00000001d9077824 */ /* 0x000fca00078e0a00 */
[C---:B------:R-:W-:Y:S01]  /*44c0*/  IADD3 R25, R3.reuse, 0x40, RZ ;  /* 0x0000004003197810 */ /* 0x040fe20007ffe0ff */
[-C--:B------:R-:W-:Y:S01]  /*44d0*/  HMMA.16816.F32 R52, R12, R26.reuse, R68 ;  /* 0x0000001a0c34723c */ /* 0x080fe20000001844 */
[----:B------:R-:W-:Y:S02]  /*44e0*/  IADD3 R24, R3, 0x48, RZ ;  /* 0x0000004803187810 */ /* 0x000fe40007ffe0ff */
[----:B------:R-:W-:Y:S02]  /*44f0*/  IADD3 R216, R25, UR11, RZ ;  /* 0x0000000b19d87c10 */ /* 0x000fe4000fffe0ff */
[----:B------:R-:W-:Y:S02]  /*4500*/  IADD3 R223, R24, UR11, RZ ;  /* 0x0000000b18df7c10 */ /* 0x000fe4000fffe0ff */
[----:B------:R-:W-:Y:S01]  /*4510*/  IABS R5, R7 ;  /* 0x0000000700057213 */ /* 0x000fe20000000000 */
[----:B------:R-:W-:Y:S01]  /*4520*/  HMMA.16816.F32 R40, R16, R26, R44 ;  /* 0x0000001a1028723c */ /* 0x000fe2000000182c */
[----:B------:R3:W-:Y:S01]  /*4530*/  I2F R27, R6 ;  /* 0x00000006001b7306 */ /* 0x0007e20000201400 */
[----:B------:R-:W-:-:S05]  /*4540*/  IMAD.IADD R7, R216, 0x1, -R0 ;  /* 0x00000001d8077824 */ /* 0x000fca00078e0a00 */
[----:B------:R-:W-:Y:S02]  /*4550*/  IABS R7, R7 ;  /* 0x0000000700077213 */ /* 0x000fe40000000000 */
[----:B------:R4:W-:Y:S01]  /*4560*/  I2F R26, R5 ;  /* 0x00000005001a7306 */ /* 0x0009e20000201400 */
[----:B--2---:R-:W-:Y:S01]  /*4570*/  HMMA.16816.F32 R44, R56, R8, R32 ;  /* 0x00000008382c723c */ /* 0x004fe20000001820 */
[----:B---3--:R-:W-:-:S07]  /*4580*/  IMAD.IADD R6, R223, 0x1, -R0 ;  /* 0x00000001df067824 */ /* 0x008fce00078e0a00 */
[----:B------:R-:W-:Y:S01]  /*4590*/  HMMA.16816.F32 R36, R48, R8, R36 ;  /* 0x000000083024723c */ /* 0x000fe20000001824 */
[----:B------:R2:W3:Y:S01]  /*45a0*/  I2F R9, R7 ;  /* 0x0000000700097306 */ /* 0x0004e20000201400 */
[----:B------:R-:W-:Y:S02]  /*45b0*/  IABS R6, R6 ;  /* 0x0000000600067213 */ /* 0x000fe40000000000 */
[----:B----4-:R-:W-:-:S04]  /*45c0*/  IADD3 R5, R0, 0x1, RZ ;  /* 0x0000000100057810 */ /* 0x010fc80007ffe0ff */
[----:B-1----:R-:W-:Y:S01]  /*45d0*/  HMMA.16816.F32 R32, R16, R20, R64 ;  /* 0x000000141020723c */ /* 0x002fe20000001840 */
[----:B------:R-:W-:-:S07]  /*45e0*/  IMAD.IADD R8, R218, 0x1, -R5 ;  /* 0x00000001da087824 */ /* 0x000fce00078e0a05 */
[----:B------:R-:W-:Y:S01]  /*45f0*/  HMMA.16816.F32 R64, R16, R22, R60 ;  /* 0x000000161040723c */ /* 0x000fe2000000183c */
[----:B--2---:R-:W-:Y:S01]  /*4600*/  IMAD.MOV.U32 R7, RZ, RZ, R6 ;  /* 0x000000ffff077224 */ /* 0x004fe200078e0006 */
[----:B------:R-:W-:Y:S02]  /*4610*/  IABS R6, R8 ;  /* 0x0000000800067213 */ /* 0x000fe40000000000 */
[----:B------:R-:W-:Y:S02]  /*4620*/  IADD3 R8, R3, UR4, RZ ;  /* 0x0000000403087c10 */ /* 0x000fe4000fffe0ff */
[----:B------:R-:W-:Y:S01]  /*4630*/  IADD3 R3, R0, 0x8, RZ ;  /* 0x0000000800037810 */ /* 0x000fe20007ffe0ff */
[----:B---3--:R-:W-:Y:S01]  /*4640*/  FFMA.FTZ R19, R9, -UR27, R44 ;  /* 0x8000001b09137c23 */ /* 0x008fe2000801002c */
[----:B------:R-:W1:Y:S01]  /*4650*/  I2F R6, R6 ;  /* 0x0000000600067306 */ /* 0x000e620000201400 */
[----:B------:R-:W-:Y:S01]  /*4660*/  HMMA.16816.F32 R68, R12, R20, R76 ;  /* 0x000000140c44723c */ /* 0x000fe2000000184c */
[----:B------:R-:W-:Y:S01]  /*4670*/  IMNMX R227, R8, UR10, PT ;  /* 0x0000000a08e37c17 */ /* 0x000fe2000b800200 */
[----:B------:R-:W-:Y:S01]  /*4680*/  FFMA.FTZ R16, R26, -UR27, R38 ;  /* 0x8000001b1a107c23 */ /* 0x000fe20008010026 */
[----:B------:R-:W-:Y:S01]  /*4690*/  IADD3 R8, R218, -c[0x0][0x2e4], RZ ;  /* 0x8000b900da087a10 */ /* 0x000fe20007ffe0ff */
[----:B------:R-:W-:Y:S01]  /*46a0*/  FFMA.FTZ R17, R27, -UR27, R36 ;  /* 0x8000001b1b117c23 */ /* 0x000fe20008010024 */
[----:B------:R-:W-:-:S02]  /*46b0*/  IADD3 R9, R28, UR4, RZ ;  /* 0x000000041c097c10 */ /* 0x000fc4000fffe0ff */
[----:B------:R-:W-:Y:S01]  /*46c0*/  IMNMX R222, RZ, R8, !PT ;  /* 0x00000008ffde7217 */ /* 0x000fe20007800200 */
[----:B------:R-:W-:Y:S01]  /*46d0*/  HMMA.16816.F32 R72, R12, R22, R72 ;  /* 0x000000160c48723c */ /* 0x000fe20000001848 */
[----:B------:R-:W-:Y:S01]  /*46e0*/  IMNMX R226, R9, UR10, PT ;  /* 0x0000000a09e27c17 */ /* 0x000fe2000b800200 */
[----:B------:R-:W2:Y:S01]  /*46f0*/  LDSM.16.M88.4 R20, [R207+0x1800] ;  /* 0x00180000cf14783b */ /* 0x000ea20000000200 */
[----:B------:R-:W-:Y:S01]  /*4700*/  IADD3 R8, R217, -c[0x0][0x2e4], RZ ;  /* 0x8000b900d9087a10 */ /* 0x000fe20007ffe0ff */
[----:B------:R-:W3:Y:S01]  /*4710*/  I2F R7, R7 ;  /* 0x0000000700077306 */ /* 0x000ee20000201400 */
[----:B------:R-:W-:Y:S01]  /*4720*/  IADD3 R9, R216, -c[0x0][0x2e4], RZ ;  /* 0x8000b900d8097a10 */ /* 0x000fe20007ffe0ff */
[----:B------:R-:W-:-:S04]  /*4730*/  DEPBAR.LE SB0, 0x0 ;  /* 0x000080000000791a */ /* 0x000fc80000000000 */
[-C--:B------:R-:W-:Y:S01]  /*4740*/  HMMA.16816.F32 R60, R56, R10.reuse, R52 ;  /* 0x0000000a383c723c */ /* 0x080fe20000001834 */
[----:B------:R-:W-:Y:S01]  /*4750*/  IMAD.IADD R12, R218, 0x1, -R3 ;  /* 0x00000001da0c7824 */ /* 0x000fe200078e0a03 */
[----:B------:R-:W-:Y:S01]  /*4760*/  IMNMX R221, RZ, R8, !PT ;  /* 0x00000008ffdd7217 */ /* 0x000fe20007800200 */
[----:B------:R-:W-:Y:S01]  /*4770*/  IMAD.IADD R13, R216, 0x1, -R5 ;  /* 0x00000001d80d7824 */ /* 0x000fe200078e0a05 */
[----:B------:R-:W-:Y:S01]  /*4780*/  IMNMX R220, RZ, R9, !PT ;  /* 0x00000009ffdc7217 */ /* 0x000fe20007800200 */
[----:B-1----:R-:W-:Y:S01]  /*4790*/  FFMA.FTZ R26, R6, -UR27, R37 ;  /* 0x8000001b061a7c23 */ /* 0x002fe20008010025 */
[----:B------:R-:W-:Y:S02]  /*47a0*/  IADD3 R6, R0, 0x9, RZ ;  /* 0x0000000900067810 */ /* 0x000fe40007ffe0ff */
[----:B------:R-:W-:Y:S01]  /*47b0*/  HMMA.16816.F32 R40, R48, R10, R40 ;  /* 0x0000000a3028723c */ /* 0x000fe20000001828 */
[----:B------:R-:W-:Y:S01]  /*47c0*/  ISETP.GE.AND P0, PT, R5, R227, PT ;  /* 0x000000e30500720c */ /* 0x000fe20003f06270 */
[----:B---3--:R-:W-:Y:S01]  /*47d0*/  FFMA.FTZ R27, R7, -UR27, R46 ;  /* 0x8000001b071b7c23 */ /* 0x008fe2000801002e */
[----:B------:R-:W-:Y:S01]  /*47e0*/  ISETP.GE.AND P4, PT, R5, R226, PT ;  /* 0x000000e20500720c */ /* 0x000fe20003f86270 */
[----:B------:R-:W-:Y:S01]  /*47f0*/  IMAD.IADD R14, R218, 0x1, -R6 ;  /* 0x00000001da0e7824 */ /* 0x000fe200078e0a06 */
[----:B------:R-:W-:-:S02]  /*4800*/  IABS R9, R13 ;  /* 0x0000000d00097213 */ /* 0x000fc40000000000 */
[----:B------:R-:W-:Y:S02]  /*4810*/  IADD3 R10, R25, UR4, RZ ;  /* 0x00000004190a7c10 */ /* 0x000fe4000fffe0ff */
[----:B------:R-:W-:Y:S02]  /*4820*/  IADD3 R11, R24, UR4, RZ ;  /* 0x00000004180b7c10 */ /* 0x000fe4000fffe0ff */
[----:B------:R-:W-:Y:S02]  /*4830*/  IMNMX R225, R10, UR10, PT ;  /* 0x0000000a0ae17c17 */ /* 0x000fe4000b800200 */
[----:B------:R-:W-:Y:S01]  /*4840*/  IABS R10, R12 ;  /* 0x0000000c000a7213 */ /* 0x000fe20000000000 */
[----:B------:R-:W-:Y:S01]  /*4850*/  IMAD.IADD R12, R217, 0x1, -R5 ;  /* 0x00000001d90c7824 */ /* 0x000fe200078e0a05 */
[----:B------:R-:W-:Y:S02]  /*4860*/  IMNMX R224, R11, UR10, PT ;  /* 0x0000000a0be07c17 */ /* 0x000fe4000b800200 */
[----:B------:R-:W-:Y:S01]  /*4870*/  IADD3 R11, R223, -c[0x0][0x2e4], RZ ;  /* 0x8000b900df0b7a10 */ /* 0x000fe20007ffe0ff */
[----:B------:R1:W-:Y:S01]  /*4880*/  I2F R18, R10 ;  /* 0x0000000a00127306 */ /* 0x0003e20000201400 */
[----:B------:R-:W-:-:S02]  /*4890*/  IABS R8, R12 ;  /* 0x0000000c00087213 */ /* 0x000fc40000000000 */
[----:B------:R-:W-:Y:S02]  /*48a0*/  IMNMX R219, RZ, R11, !PT ;  /* 0x0000000bffdb7217 */ /* 0x000fe40007800200 */
[C---:B------:R-:W-:Y:S01]  /*48b0*/  ISETP.GE.AND P2, PT, R5.reuse, R225, PT ;  /* 0x000000e10500720c */ /* 0x040fe20003f46270 */
[-C--:B--2---:R-:W-:Y:S01]  /*48c0*/  HMMA.16816.F32 R32, R48, R20.reuse, R32 ;  /* 0x000000143020723c */ /* 0x084fe20000001820 */
[C---:B------:R-:W-:Y:S01]  /*48d0*/  ISETP.GE.AND P6, PT, R5.reuse, R224, PT ;  /* 0x000000e00500720c */ /* 0x040fe20003fc6270 */
[----:B------:R2:W3:Y:S01]  /*48e0*/  I2F R13, R8 ;  /* 0x00000008000d7306 */ /* 0x0004e20000201400 */
[C---:B------:R-:W-:Y:S02]  /*48f0*/  ISETP.LT.OR P0, PT, R5.reuse, R222, P0 ;  /* 0x000000de0500720c */ /* 0x040fe40000701670 */
[C---:B------:R-:W-:Y:S02]  /*4900*/  ISETP.LT.OR P4, PT, R5.reuse, R221, P4 ;  /* 0x000000dd0500720c */ /* 0x040fe40002781670 */
[C---:B------:R-:W-:Y:S01]  /*4910*/  ISETP.LT.OR P2, PT, R5.reuse, R220, P2 ;  /* 0x000000dc0500720c */ /* 0x040fe20001741670 */
[----:B------:R-:W-:Y:S01]  /*4920*/  HMMA.16816.F32 R52, R56, R20, R68 ;  /* 0x000000143834723c */ /* 0x000fe20000001844 */
[----:B------:R-:W-:Y:S01]  /*4930*/  ISETP.LT.OR P6, PT, R5, R219, P6 ;  /* 0x000000db0500720c */ /* 0x000fe200037c1670 */
[----:B-1----:R-:W-:Y:S01]  /*4940*/  IMAD.IADD R10, R223, 0x1, -R3 ;  /* 0x00000001df0a7824 */ /* 0x002fe200078e0a03 */
[----:B------:R-:W-:Y:S01]  /*4950*/  IABS R12, R14 ;  /* 0x0000000e000c7213 */ /* 0x000fe20000000000 */
[----:B------:R-:W-:Y:S01]  /*4960*/  BAR.SYNC.DEFER_BLOCKING 0x0 ;  /* 0x0000000000007b1d */ /* 0x000fe20000010000 */
[----:B------:R-:W-:-:S02]  /*4970*/  ISETP.GE.AND P3, PT, R0, R227, PT ;  /* 0x000000e30000720c */ /* 0x000fc40003f66270 */
[C---:B------:R-:W-:Y:S02]  /*4980*/  ISETP.GE.AND P1, PT, R0.reuse, R226, PT ;  /* 0x000000e20000720c */ /* 0x040fe40003f26270 */
[C---:B------:R-:W-:Y:S01]  /*4990*/  ISETP.LT.OR P3, PT, R0.reuse, R222, P3 ;  /* 0x000000de0000720c */ /* 0x040fe20001f61670 */
[----:B--2---:R-:W-:Y:S01]  /*49a0*/  IMAD.IADD R8, R223, 0x1, -R5 ;  /* 0x00000001df087824 */ /* 0x004fe200078e0a05 */
[----:B------:R-:W-:Y:S01]  /*49b0*/  ISETP.LT.OR P1, PT, R0, R221, P1 ;  /* 0x000000dd0000720c */ /* 0x000fe20000f21670 */
[----:B------:R-:W-:Y:S01]  /*49c0*/  IMAD.MOV.U32 R5, RZ, RZ, R9 ;  /* 0x000000ffff057224 */ /* 0x000fe200078e0009 */
[----:B------:R-:W-:Y:S01]  /*49d0*/  FSEL R44, R17, -INF , !P3 ;  /* 0xff800000112c7808 */ /* 0x000fe20005800000 */
[----:B------:R-:W-:Y:S01]  /*49e0*/  IMAD.IADD R9, R216, 0x1, -R3 ;  /* 0x00000001d8097824 */ /* 0x000fe200078e0a03 */
[----:B------:R-:W-:Y:S01]  /*49f0*/  IABS R8, R8 ;  /* 0x0000000800087213 */ /* 0x000fe20000000000 */
[----:B------:R1:W2:Y:S01]  /*4a00*/  I2F R14, R5 ;  /* 0x00000005000e7306 */ /* 0x0002a20000201400 */
[----:B------:R-:W-:Y:S01]  /*4a10*/  FSEL R46, R16, -INF , !P1 ;  /* 0xff800000102e7808 */ /* 0x000fe20004800000 */
[----:B---3--:R-:W-:Y:S01]  /*4a20*/  FFMA.FTZ R13, R13, -UR27, R39 ;  /* 0x8000001b0d0d7c23 */ /* 0x008fe20008010027 */
[----:B------:R-:W-:-:S02]  /*4a30*/  ISETP.GE.AND P3, PT, R0, R225, PT ;  /* 0x000000e10000720c */ /* 0x000fc40003f66270 */
[C---:B------:R-:W-:Y:S02]  /*4a40*/  ISETP.GE.AND P1, PT, R0.reuse, R224, PT ;  /* 0x000000e00000720c */ /* 0x040fe40003f26270 */
[C---:B------:R-:W-:Y:S01]  /*4a50*/  ISETP.LT.OR P3, PT, R0.reuse, R220, P3 ;  /* 0x000000dc0000720c */ /* 0x040fe20001f61670 */
[----:B------:R-:W3:Y:S01]  /*4a60*/  I2F R15, R8 ;  /* 0x00000008000f7306 */ /* 0x000ee20000201400 */
[----:B------:R-:W-:Y:S02]  /*4a70*/  ISETP.LT.OR P1, PT, R0, R219, P1 ;  /* 0x000000db0000720c */ /* 0x000fe40000f21670 */
[----:B------:R-:W-:Y:S02]  /*4a80*/  FSEL R91, R19, -INF , !P3 ;  /* 0xff800000135b7808 */ /* 0x000fe40005800000 */
[----:B------:R-:W-:Y:S02]  /*4a90*/  FSEL R107, R27, -INF , !P1 ;  /* 0xff8000001b6b7808 */ /* 0x000fe40004800000 */
[----:B------:R-:W-:Y:S01]  /*4aa0*/  FSEL R38, R26, -INF , !P0 ;  /* 0xff8000001a267808 */ /* 0x000fe20004000000 */
[----:B-1----:R-:W-:Y:S01]  /*4ab0*/  IMAD.IADD R5, R217, 0x1, -R3 ;  /* 0x00000001d9057824 */ /* 0x002fe200078e0a03 */
[----:B------:R-:W-:Y:S01]  /*4ac0*/  IADD3 R7, R0, 0x10, RZ ;  /* 0x0000001000077810 */ /* 0x000fe20007ffe0ff */
[----:B--2---:R-:W-:Y:S01]  /*4ad0*/  FFMA.FTZ R16, R14, -UR27, R45 ;  /* 0x8000001b0e107c23 */ /* 0x004fe2000801002d */
[----:B------:R-:W-:Y:S01]  /*4ae0*/  ISETP.GE.AND P5, PT, R3, R227, PT ;  /* 0x000000e30300720c */ /* 0x000fe20003fa6270 */
[----:B------:R-:W-:Y:S01]  /*4af0*/  HMMA.16816.F32 R24, R48, R22, R64 ;  /* 0x000000163018723c */ /* 0x000fe20000001840 */
[----:B------:R-:W-:-:S02]  /*4b00*/  IABS R5, R5 ;  /* 0x0000000500057213 */ /* 0x000fc40000000000 */
[----:B------:R-:W-:Y:S01]  /*4b10*/  ISETP.GE.AND P3, PT, R3, R226, PT ;  /* 0x000000e20300720c */ /* 0x000fe20003f66270 */
[----:B---3--:R-:W-:Y:S01]  /*4b20*/  FFMA.FTZ R14, R15, -UR27, R47 ;  /* 0x8000001b0f0e7c23 */ /* 0x008fe2000801002f */
[C---:B------:R-:W-:Y:S01]  /*4b30*/  ISETP.GE.AND P1, PT, R3.reuse, R225, PT ;  /* 0x000000e10300720c */ /* 0x040fe20003f26270 */
[----:B------:R-:W-:Y:S01]  /*4b40*/  IMAD.MOV.U32 R8, RZ, RZ, R5 ;  /* 0x000000ffff087224 */ /* 0x000fe200078e0005 */
[----:B------:R-:W-:Y:S01]  /*4b50*/  IABS R5, R9 ;  /* 0x0000000900057213 */ /* 0x000fe20000000000 */
[----:B------:R-:W-:Y:S01]  /*4b60*/  FFMA.FTZ R15, R18, -UR27, R40 ;  /* 0x8000001b120f7c23 */ /* 0x000fe20008010028 */
[C---:B------:R-:W-:Y:S01]  /*4b70*/  ISETP.GE.AND P0, PT, R3.reuse, R224, PT ;  /* 0x000000e00300720c */ /* 0x040fe20003f06270 */
[----:B------:R1:W2:Y:S01]  /*4b80*/  I2F R11, R8 ;  /* 0x00000008000b7306 */ /* 0x0002a20000201400 */
[C---:B------:R-:W-:Y:S02]  /*4b90*/  ISETP.LT.OR P5, PT, R3.reuse, R222, P5 ;  /* 0x000000de0300720c */ /* 0x040fe40002fa1670 */
[----:B------:R-:W-:-:S02]  /*4ba0*/  ISETP.LT.OR P3, PT, R3, R221, P3 ;  /* 0x000000dd0300720c */ /* 0x000fc40001f61670 */
[C---:B------:R-:W-:Y:S02]  /*4bb0*/  ISETP.LT.OR P1, PT, R3.reuse, R220, P1 ;  /* 0x000000dc0300720c */ /* 0x040fe40000f21670 */
[----:B------:R-:W-:Y:S01]  /*4bc0*/  ISETP.LT.OR P0, PT, R3, R219, P0 ;  /* 0x000000db0300720c */ /* 0x000fe20000701670 */
[----:B------:R-:W-:Y:S01]  /*4bd0*/  IMAD.IADD R3, R218, 0x1, -R7 ;  /* 0x00000001da037824 */ /* 0x000fe200078e0a07 */
[----:B------:R-:W-:Y:S02]  /*4be0*/  FSEL R37, R13, -INF , !P4 ;  /* 0xff8000000d257808 */ /* 0x000fe40006000000 */
[----:B------:R-:W-:Y:S02]  /*4bf0*/  FSEL R88, R16, -INF , !P2 ;  /* 0xff80000010587808 */ /* 0x000fe40005000000 */
[----:B------:R-:W-:Y:S02]  /*4c00*/  IABS R3, R3 ;  /* 0x0000000300037213 */ /* 0x000fe40000000000 */
[----:B------:R-:W-:Y:S01]  /*4c10*/  FSEL R106, R14, -INF , !P6 ;  /* 0xff8000000e6a7808 */ /* 0x000fe20007000000 */
[----:B-1----:R-:W-:Y:S01]  /*4c20*/  IMAD.MOV.U32 R8, RZ, RZ, R5 ;  /* 0x000000ffff087224 */ /* 0x002fe200078e0005 */
[----:B------:R-:W-:Y:S01]  /*4c30*/  IABS R5, R10 ;  /* 0x0000000a00057213 */ /* 0x000fe20000000000 */
[----:B------:R-:W-:Y:S01]  /*4c40*/  IMAD.IADD R10, R216, 0x1, -R6 ;  /* 0x00000001d80a7824 */ /* 0x000fe200078e0a06 */
[----:B------:R1:W-:Y:S01]  /*4c50*/  I2F R21, R3 ;  /* 0x0000000300157306 */ /* 0x0003e20000201400 */
[----:B--2---:R-:W-:Y:S01]  /*4c60*/  FFMA.FTZ R18, R11, -UR27, R42 ;  /* 0x8000001b0b127c23 */ /* 0x004fe2000801002a */
[----:B------:R-:W-:-:S02]  /*4c70*/  FSEL R31, R15, -INF , !P5 ;  /* 0xff8000000f1f7808 */ /* 0x000fc40006800000 */
[C---:B------:R-:W-:Y:S02]  /*4c80*/  ISETP.GE.AND P4, PT, R6.reuse, R227, PT ;  /* 0x000000e30600720c */ /* 0x040fe40003f86270 */
[C---:B------:R-:W-:Y:S02]  /*4c90*/  ISETP.GE.AND P2, PT, R6.reuse, R226, PT ;  /* 0x000000e20600720c */ /* 0x040fe40003f46270 */
[----:B------:R-:W2:Y:S01]  /*4ca0*/  I2F R8, R8 ;  /* 0x0000000800087306 */ /* 0x000ea20000201400 */
[C---:B------:R-:W-:Y:S02]  /*4cb0*/  ISETP.GE.AND P6, PT, R6.reuse, R225, PT ;  /* 0x000000e10600720c */ /* 0x040fe40003fc6270 */
[C---:B------:R-:W-:Y:S02]  /*4cc0*/  ISETP.GE.AND P5, PT, R6.reuse, R224, PT ;  /* 0x000000e00600720c */ /* 0x040fe40003fa6270 */
[C---:B------:R-:W-:Y:S02]  /*4cd0*/  ISETP.LT.OR P4, PT, R6.reuse, R222, P4 ;  /* 0x000000de0600720c */ /* 0x040fe40002781670 */
[----:B------:R-:W-:Y:S01]  /*4ce0*/  ISETP.LT.OR P2, PT, R6, R221, P2 ;  /* 0x000000dd0600720c */ /* 0x000fe20001741670 */
[----:B------:R3:W4:Y:S01]  /*4cf0*/  I2F R9, R5 ;  /* 0x0000000500097306 */ /* 0x0007220000201400 */
[----:B-1----:R-:W-:-:S02]  /*4d00*/  IADD3 R3, R0, 0x18, RZ ;  /* 0x0000001800037810 */ /* 0x002fc40007ffe0ff */
[C---:B------:R-:W-:Y:S02]  /*4d10*/  ISETP.LT.OR P6, PT, R6.reuse, R220, P6 ;  /* 0x000000dc0600720c */ /* 0x040fe400037c1670 */
[----:B------:R-:W-:Y:S02]  /*4d20*/  ISETP.LT.OR P5, PT, R6, R219, P5 ;  /* 0x000000db0600720c */ /* 0x000fe40002fa1670 */
[----:B------:R-:W-:Y:S01]  /*4d30*/  FSEL R36, R18, -INF , !P3 ;  /* 0xff80000012247808 */ /* 0x000fe20005800000 */
[----:B--2---:R-:W-:Y:S01]  /*4d40*/  FFMA.FTZ R20, R8, -UR27, R60 ;  /* 0x8000001b08147c23 */ /* 0x004fe2000801003c */
[----:B------:R-:W-:-:S04]  /*4d50*/  ISETP.GE.AND P3, PT, R7, R227, PT ;  /* 0x000000e30700720c */ /* 0x000fc80003f66270 */
[----:B------:R-:W-:Y:S02]  /*4d60*/  FSEL R89, R20, -INF , !P1 ;  /* 0xff80000014597808 */ /* 0x000fe40004800000 */
[C---:B------:R-:W-:Y:S01]  /*4d70*/  ISETP.GE.AND P1, PT, R7.reuse, R226, PT ;  /* 0x000000e20700720c */ /* 0x040fe20003f26270 */
[----:B---3--:R-:W-:Y:S01]  /*4d80*/  IMAD.MOV.U32 R5, RZ, RZ, R12 ;  /* 0x000000ffff057224 */ /* 0x008fe200078e000c */
[----:B------:R-:W-:Y:S01]  /*4d90*/  ISETP.LT.OR P3, PT, R7, R222, P3 ;  /* 0x000000de0700720c */ /* 0x000fe20001f61670 */
[----:B----4-:R-:W-:Y:S01]  /*4da0*/  FFMA.FTZ R19, R9, -UR27, R62 ;  /* 0x8000001b09137c23 */ /* 0x010fe2000801003e */
[----:B------:R-:W-:Y:S01]  /*4db0*/  ISETP.LT.OR P1, PT, R7, R221, P1 ;  /* 0x000000dd0700720c */ /* 0x000fe20000f21670 */
[----:B------:R1:W-:Y:S03]  /*4dc0*/  I2F R17, R5 ;  /* 0x0000000500117306 */ /* 0x0003e60000201400 */
[----:B------:R-:W-:-:S02]  /*4dd0*/  FSEL R105, R19, -INF , !P0 ;  /* 0xff80000013697808 */ /* 0x000fc40004000000 */
        /* <DEDUP_REMOVED lines=16> */
[----:B------:R1:W-:Y:S04]  /*4ee0*/  I2F R16, R8 ;  /* 0x0000000800107306 */ /* 0x0003e80000201400 */
[----:B------:R-:W-:Y:S02]  /*4ef0*/  FSEL R30, R11, -INF , !P4 ;  /* 0xff8000000b1e7808 */ /* 0x000fe40006000000 */
[C---:B------:R-:W-:Y:S02]  /*4f00*/  ISETP.GE.AND P4, PT, R7.reuse, R224, PT ;  /* 0x000000e00700720c */ /* 0x040fe40003f86270 */
[----:B------:R-:W2:Y:S02]  /*4f10*/  I2F R9, R9 ;  /* 0x0000000900097306 */ /* 0x000ea40000201400 */
[----:B------:R-:W-:Y:S01]  /*4f20*/  ISETP.LT.OR P4, PT, R7, R219, P4 ;  /* 0x000000db0700720c */ /* 0x000fe20002781670 */
[----:B-1----:R-:W-:-:S02]  /*4f30*/  IMAD.IADD R8, R223, 0x1, -R6 ;  /* 0x00000001df087824 */ /* 0x002fc400078e0a06 */
[----:B------:R-:W-:Y:S02]  /*4f40*/  IMAD.MOV.U32 R6, RZ, RZ, R10 ;  /* 0x000000ffff067224 */ /* 0x000fe400078e000a */
[----:B------:R-:W-:Y:S01]  /*4f50*/  IMAD.IADD R10, R216, 0x1, -R7 ;  /* 0x00000001d80a7824 */ /* 0x000fe200078e0a07 */
[----:B------:R-:W-:Y:S01]  /*4f60*/  IABS R8, R8 ;  /* 0x0000000800087213 */ /* 0x000fe20000000000 */
[----:B------:R1:W-:Y:S01]  /*4f70*/  I2F R29, R6 ;  /* 0x00000006001d7306 */ /* 0x0003e20000201400 */
[----:B--2---:R-:W-:Y:S02]  /*4f80*/  FFMA.FTZ R15, R9, -UR27, R61 ;  /* 0x8000001b090f7c23 */ /* 0x004fe4000801003d */
[--C-:B------:R-:W-:Y:S02]  /*4f90*/  IMAD.IADD R9, R217, 0x1, -R7.reuse ;  /* 0x00000001d9097824 */ /* 0x100fe400078e0a07 */
[----:B------:R-:W-:Y:S01]  /*4fa0*/  IMAD.IADD R7, R223, 0x1, -R7 ;  /* 0x00000001df077824 */ /* 0x000fe200078e0a07 */
[----:B------:R-:W-:-:S02]  /*4fb0*/  FSEL R47, R15, -INF , !P6 ;  /* 0xff8000000f2f7808 */ /* 0x000fc40007000000 */
[----:B------:R2:W3:Y:S01]  /*4fc0*/  I2F R12, R8 ;  /* 0x00000008000c7306 */ /* 0x0004e20000201400 */
[C---:B------:R-:W-:Y:S02]  /*4fd0*/  ISETP.GE.AND P6, PT, R5.reuse, R226, PT ;  /* 0x000000e20500720c */ /* 0x040fe40003fc6270 */
[----:B------:R-:W-:Y:S02]  /*4fe0*/  IABS R7, R7 ;  /* 0x0000000700077213 */ /* 0x000fe40000000000 */
[----:B------:R-:W-:Y:S01]  /*4ff0*/  ISETP.LT.OR P6, PT, R5, R221, P6 ;  /* 0x000000dd0500720c */ /* 0x000fe200037c1670 */
[----:B-1----:R-:W-:-:S05]  /*5000*/  IMAD.IADD R6, R218, 0x1, -R0 ;  /* 0x00000001da067824 */ /* 0x002fca00078e0a00 */
        /* <DEDUP_REMOVED lines=8> */
[----:B------:R-:W-:Y:S01]  /*5090*/  FFMA.FTZ R12, R21, -UR27, R32 ;  /* 0x8000001b150c7c23 */ /* 0x000fe20008010020 */
[----:B------:R-:W-:-:S03]  /*50a0*/  FSEL R32, R14, -INF , !P2 ;  /* 0xff8000000e207808 */ /* 0x000fc60005000000 */
[----:B------:R-:W-:Y:S01]  /*50b0*/  I2F R14, R7 ;  /* 0x00000007000e7306 */ /* 0x000fe20000201400 */
[----:B------:R-:W-:Y:S01]  /*50c0*/  FSEL R104, R10, -INF , !P5 ;  /* 0xff8000000a687808 */ /* 0x000fe20006800000 */
[----:B--2---:R-:W-:Y:S01]  /*50d0*/  IMAD.MOV.U32 R6, RZ, RZ, R8 ;  /* 0x000000ffff067224 */ /* 0x004fe200078e0008 */
[----:B------:R-:W-:Y:S01]  /*50e0*/  FSEL R40, R12, -INF , !P3 ;  /* 0xff8000000c287808 */ /* 0x000fe20005800000 */
[----:B------:R-:W-:Y:S01]  /*50f0*/  IMAD.IADD R8, R216, 0x1, -R5 ;  /* 0x00000001d8087824 */ /* 0x000fe200078e0a05 */
[C---:B------:R-:W-:Y:S01]  /*5100*/  ISETP.GE.AND P2, PT, R5.reuse, R227, PT ;  /* 0x000000e30500720c */ /* 0x040fe20003f46270 */
[----:B------:R-:W-:Y:S01]  /*5110*/  FFMA.FTZ R12, R16, -UR27, R33 ;  /* 0x8000001b100c7c23 */ /* 0x000fe20008010021 */
[C---:B------:R-:W-:Y:S01]  /*5120*/  ISETP.GE.AND P5, PT, R5.reuse, R225, PT ;  /* 0x000000e10500720c */ /* 0x040fe20003fa6270 */
[----:B------:R1:W2:Y:S01]  /*5130*/  I2F R11, R6 ;  /* 0x00000006000b7306 */ /* 0x0002a20000201400 */
[----:B------:R-:W-:Y:S01]  /*5140*/  ISETP.GE.AND P3, PT, R5, R224, PT ;  /* 0x000000e00500720c */ /* 0x000fe20003f66270 */
[----:B------:R-:W-:Y:S01]  /*5150*/  IMAD.IADD R10, R217, 0x1, -R0 ;  /* 0x00000001d90a7824 */ /* 0x000fe200078e0a00 */
[C---:B------:R-:W-:Y:S01]  /*5160*/  ISETP.LT.OR P2, PT, R5.reuse, R222, P2 ;  /* 0x000000de0500720c */ /* 0x040fe20001741670 */
[----:B------:R-:W-:Y:S01]  /*5170*/  HMMA.16816.F32 R16, R56, R22, R72 ;  /* 0x000000163810723c */ /* 0x000fe20000001848 */
[----:B------:R-:W-:-:S02]  /*5180*/  ISETP.LT.OR P5, PT, R5, R220, P5 ;  /* 0x000000dc0500720c */ /* 0x000fc40002fa1670 */
[----:B------:R-:W-:Y:S02]  /*5190*/  ISETP.LT.OR P3, PT, R5, R219, P3 ;  /* 0x000000db0500720c */ /* 0x000fe40001f61670 */
[----:B------:R-:W-:Y:S02]  /*51a0*/  FSEL R33, R12, -INF , !P2 ;  /* 0xff8000000c217808 */ /* 0x000fe40005000000 */
        /* <DEDUP_REMOVED lines=31> */
[----:B------:R-:W-:-:S04]  /*53a0*/  IABS R3, R10 ;  /* 0x0000000a00037213 */ /* 0x000fc80000000000 */
[----:B------:R-:W-:Y:S01]  /*53b0*/  FSEL R22, R7, -INF , !P6 ;  /* 0xff80000007167808 */ /* 0x000fe20007000000 */
[----:B------:R-:W-:Y:S01]  /*53c0*/  FFMA.FTZ R7, R29, -UR27, R24 ;  /* 0x8000001b1d077c23 */ /* 0x000fe20008010018 */
[----:B------:R-:W-:Y:S01]  /*53d0*/  FSEL R29, R9, -INF , !P5 ;  /* 0xff800000091d7808 */ /* 0x000fe20006800000 */
[----:B---3--:R-:W-:Y:S01]  /*53e0*/  IMAD.MOV.U32 R6, RZ, RZ, R5 ;  /* 0x000000ffff067224 */ /* 0x008fe200078e0005 */
[----:B------:R-:W-:Y:S01]  /*53f0*/  IABS R5, R8 ;  /* 0x0000000800057213 */ /* 0x000fe20000000000 */
[----:B--2---:R-:W-:Y:S01]  /*5400*/  FFMA.FTZ R8, R21, -UR27, R55 ;  /* 0x8000001b15087c23 */ /* 0x004fe20008010037 */
[----:B------:R-:W-:Y:S01]  /*5410*/  FSEL R21, R7, -INF , !P1 ;  /* 0xff80000007157808 */ /* 0x000fe20004800000 */
[----:B------:R1:W2:Y:S01]  /*5420*/  I2F R13, R6 ;  /* 0x00000006000d7306 */ /* 0x0002a20000201400 */
[----:B------:R-:W-:Y:S02]  /*5430*/  ISETP.GE.AND P6, PT, R0, R227, PT ;  /* 0x000000e30000720c */ /* 0x000fe40003fc6270 */
[----:B------:R-:W-:-:S02]  /*5440*/  FSEL R45, R8, -INF , !P3 ;  /* 0xff800000082d7808 */ /* 0x000fc40005800000 */
[C---:B------:R-:W-:Y:S02]  /*5450*/  ISETP.GE.AND P5, PT, R0.reuse, R226, PT ;  /* 0x000000e20000720c */ /* 0x040fe40003fa6270 */
[C---:B------:R-:W-:Y:S01]  /*5460*/  ISETP.GE.AND P3, PT, R0.reuse, R225, PT ;  /* 0x000000e10000720c */ /* 0x040fe20003f66270 */
[----:B------:R3:W4:Y:S01]  /*5470*/  I2F R10, R5 ;  /* 0x00000005000a7306 */ /* 0x0007220000201400 */
[C---:B------:R-:W-:Y:S02]  /*5480*/  ISETP.GE.AND P1, PT, R0.reuse, R224, PT ;  /* 0x000000e00000720c */ /* 0x040fe40003f26270 */
[C---:B------:R-:W-:Y:S02]  /*5490*/  ISETP.LT.OR P6, PT, R0.reuse, R222, P6 ;  /* 0x000000de0000720c */ /* 0x040fe400037c1670 */
[C---:B------:R-:W-:Y:S02]  /*54a0*/  ISETP.LT.OR P5, PT, R0.reuse, R221, P5 ;  /* 0x000000dd0000720c */ /* 0x040fe40002fa1670 */
[----:B------:R-:W-:Y:S01]  /*54b0*/  ISETP.LT.OR P3, PT, R0, R220, P3 ;  /* 0x000000dc0000720c */ /* 0x000fe20001f61670 */
[----:B-1----:R-:W-:Y:S01]  /*54c0*/  IMAD.IADD R6, R216, 0x1, -R0 ;  /* 0x00000001d8067824 */ /* 0x002fe200078e0a00 */
[----:B------:R-:W-:Y:S01]  /*54d0*/  ISETP.LT.OR P1, PT, R0, R219, P1 ;  /* 0x000000db0000720c */ /* 0x000fe20000f21670 */
[----:B--2---:R-:W-:-:S02]  /*54e0*/  FFMA.FTZ R8, R13, -UR27, R16 ;  /* 0x8000001b0d087c23 */ /* 0x004fc40008010010 */
        /* <DEDUP_REMOVED lines=9> */
[----:B------:R-:W-:Y:S01]  /*5580*/  FFMA.FTZ R10, R28, -UR27, R25 ;  /* 0x8000001b1c0a7c23 */ /* 0x000fe20008010019 */
[----:B------:R-:W-:Y:S01]  /*5590*/  FSEL R28, R8, -INF , !P4 ;  /* 0xff800000081c7808 */ /* 0x000fe20006000000 */
[----:B--2---:R-:W-:Y:S01]  /*55a0*/  FFMA.FTZ R9, R12, -UR27, R27 ;  /* 0x8000001b0c097c23 */ /* 0x004fe2000801001b */
[----:B------:R-:W-:Y:S02]  /*55b0*/  FSEL R42, R6, -INF , !P2 ;  /* 0xff800000062a7808 */ /* 0x000fe40005000000 */
[----:B------:R-:W-:Y:S02]  /*55c0*/  FSEL R18, R10, -INF , !P6 ;  /* 0xff8000000a127808 */ /* 0x000fe40007000000 */
[----:B------:R2:W3:Y:S01]  /*55d0*/  I2F R5, R3 ;  /* 0x0000000300057306 */ /* 0x0004e20000201400 */
[----:B-1----:R-:W-:-:S05]  /*55e0*/  FFMA.FTZ R7, R11, -UR27, R17 ;  /* 0x8000001b0b077c23 */ /* 0x002fca0008010011 */
[----:B------:R-:W-:Y:S01]  /*55f0*/  FSEL R23, R7, -INF , !P3 ;  /* 0xff80000007177808 */ /* 0x000fe20005800000 */
[----:B--2---:R-:W-:Y:S02]  /*5600*/  FFMA.FTZ R3, R14, -UR27, R26 ;  /* 0x8000001b0e037c23 */ /* 0x004fe4000801001a */
[----:B---3--:R-:W-:Y:S01]  /*5610*/  FFMA.FTZ R5, R5, -UR27, R19 ;  /* 0x8000001b05057c23 */ /* 0x008fe20008010013 */
[----:B------:R-:W-:Y:S02]  /*5620*/  FSEL R19, R9, -INF , !P5 ;  /* 0xff80000009137808 */ /* 0x000fe40006800000 */
        /* <DEDUP_REMOVED lines=44> */
.L_x_1980:
[----:B------:R-:W-:Y:S05]  /*58f0*/  BSYNC B0 ;  /* 0x0000000000007941 */ /* 0x000fea0003800000 */
.L_x_1979:
[----:B------:R-:W0:Y:S02]  /*5900*/  LDGDEPBAR ;  /* 0x00000000000079af */ /* 0x000e240000000000 */
.L_x_1978:
        /* <DEDUP_REMOVED lines=26> */
[----:B------:R-:W-:Y:S01]  /*5ab0*/  FMNMX.FTZ R3, R19, R3, !PT ;  /* 0x0000000313037209 */ /* 0x000fe20007810000 */
[--C-:B------:R-:W-:Y:S01]  /*5ac0*/  IMAD R203, R4, 0x2, R201.reuse ;  /* 0x0000000204cb7824 */ /* 0x100fe200078e02c9 */
[----:B------:R-:W-:Y:S01]  /*5ad0*/  LOP3.LUT R59, R95, UR30, RZ, 0x3c, !PT ;  /* 0x0000001e5f3b7c12 */ /* 0x000fe2000f8e3cff */
[----:B------:R-:W1:Y:S01]  /*5ae0*/  SHFL.BFLY PT, R5, R136, 0x2, 0x1f ;  /* 0x0c401f0088057f89 */ /* 0x000e6200000e0000 */
[C---:B------:R-:W-:Y:S01]  /*5af0*/  IMAD R206, R2.reuse, 0x2, R201 ;  /* 0x0000000202ce7824 */ /* 0x040fe200078e02c9 */
[----:B------:R-:W-:Y:S01]  /*5b00*/  UIADD3 UR8, UR30, 0x1715609d, URZ ;  /* 0x1715609d1e087890 */ /* 0x000fe2000fffe03f */
[----:B--2---:R-:W-:Y:S01]  /*5b10*/  LOP3.LUT R7, R11, R59, RZ, 0x3c, !PT ;  /* 0x0000003b0b077212 */ /* 0x004fe200078e3cff */
[----:B------:R-:W2:Y:S01]  /*5b20*/  SHFL.BFLY PT, R6, R3, 0x2, 0x1f ;  /* 0x0c401f0003067f89 */ /* 0x000ea200000e0000 */
[----:B------:R-:W-:-:S03]  /*5b30*/  IMAD R205, R2, 0x2, R203 ;  /* 0x0000000202cd7824 */ /* 0x000fc600078e02cb */
[----:B------:R-:W-:Y:S01]  /*5b40*/  IMAD.WIDE.U32 R12, R7, -0x2daee0ad, RZ ;  /* 0xd2511f53070c7825 */ /* 0x000fe200078e00ff */
[----:B------:R-:W-:Y:S04]  /*5b50*/  STL [R1+0x70], R59 ;  /* 0x0000703b01007387 */ /* 0x000fe80000100800 */
[----:B------:R-:W-:Y:S04]  /*5b60*/  STL.64 [R1+0x80], R12 ;  /* 0x0000800c01007387 */ /* 0x000fe80000100a00 */
[----:B------:R-:W-:Y:S04]  /*5b70*/  LDSM.16.MT88.4 R148, [R201+0xa000] ;  /* 0x00a00000c994783b */ /* 0x000fe80000004200 */
[----:B------:R-:W-:Y:S01]  /*5b80*/  LDSM.16.MT88.4 R164, [R203+0xa000] ;  /* 0x00a00000cba4783b */ /* 0x000fe20000004200 */
[----:B-1----:R-:W-:-:S03]  /*5b90*/  FMNMX.FTZ R136, R136, R5, !PT ;  /* 0x0000000588887209 */ /* 0x002fc60007810000 */
[----:B------:R-:W-:Y:S01]  /*5ba0*/  LDSM.16.MT88.4 R76, [R206+0xa000] ;  /* 0x00a00000ce4c783b */ /* 0x000fe20000004200 */
[----:B--2---:R-:W-:-:S03]  /*5bb0*/  FMNMX.FTZ R3, R6, R3, !PT ;  /* 0x0000000306037209 */ /* 0x004fc60007810000 */
        /* <DEDUP_REMOVED lines=9> */
[C---:B------:R-:W-:Y:S01]  /*5c50*/  FSETP.NEU.FTZ.AND P1, PT, R136.reuse, -INF , PT ;  /* 0xff8000008800780b */ /* 0x040fe20003f3d000 */
[----:B------:R-:W-:Y:S01]  /*5c60*/  FMUL.FTZ R8, R136, c[0x0][0x23c] ;  /* 0x00008f0088087a20 */ /* 0x000fe20000410000 */
[----:B------:R-:W-:Y:S01]  /*5c70*/  LOP3.LUT R6, R237, UR33, R5, 0x96, !PT ;  /* 0x00000021ed067c12 */ /* 0x000fe2000f8e9605 */
[----:B------:R-:W-:Y:S01]  /*5c80*/  LDSM.16.MT88.4 R192, [R206+0xa800] ;  /* 0x00a80000cec0783b */ /* 0x000fe20000004200 */
[----:B------:R-:W-:Y:S02]  /*5c90*/  LOP3.LUT R5, R13, UR15, R236, 0x96, !PT ;  /* 0x0000000f0d057c12 */ /* 0x000fe4000f8e96ec */
[----:B------:R-:W-:Y:S01]  /*5ca0*/  FSEL R8, R8, RZ, P1 ;  /* 0x000000ff08087208 */ /* 0x000fe20000800000 */
[----:B------:R-:W-:Y:S01]  /*5cb0*/  IMAD.WIDE.U32 R56, R6, -0x326172a9, RZ ;  /* 0xcd9e8d5706387825 */ /* 0x000fe200078e00ff */
[----:B--2---:R-:W-:Y:S01]  /*5cc0*/  FMNMX.FTZ R135, R3, R135, !PT ;  /* 0x0000008703877209 */ /* 0x004fe20007810000 */
[----:B------:R-:W-:Y:S02]  /*5cd0*/  LDSM.16.MT88.4 R184, [R205+0xa800] ;  /* 0x00a80000cdb8783b */ /* 0x000fe40000004200 */
[----:B------:R-:W-:Y:S01]  /*5ce0*/  IMAD.WIDE.U32 R16, R5, -0x326172a9, RZ ;  /* 0xcd9e8d5705107825 */ /* 0x000fe200078e00ff */
[----:B------:R-:W-:Y:S01]  /*5cf0*/  LOP3.LUT R5, R57, UR16, R10, 0x96, !PT ;  /* 0x0000001039057c12 */ /* 0x000fe2000f8e960a */
[----:B------:R-:W-:Y:S01]  /*5d00*/  LDSM.16.MT88.4 R188, [R201+0xb800] ;  /* 0x00b80000c9bc783b */ /* 0x000fe20000004200 */
[----:B------:R-:W-:Y:S01]  /*5d10*/  FSETP.NEU.FTZ.AND P1, PT, R135, -INF , PT ;  /* 0xff8000008700780b */ /* 0x000fe20003f3d000 */
[----:B------:R-:W-:Y:S01]  /*5d20*/  FFMA.FTZ R7, R44, c[0x0][0x23c], -R8 ;  /* 0x00008f002c077a23 */ /* 0x000fe20000010808 */
[----:B------:R-:W-:Y:S01]  /*5d30*/  LOP3.LUT R6, R17, UR14, R56, 0x96, !PT ;  /* 0x0000000e11067c12 */ /* 0x000fe2000f8e9638 */
[----:B------:R-:W-:Y:S01]  /*5d40*/  IMAD.WIDE.U32 R10, R5, -0x2daee0ad, RZ ;  /* 0xd2511f53050a7825 */ /* 0x000fe200078e00ff */
[----:B------:R1:W-:Y:S01]  /*5d50*/  STL.64 [R1], R16 ;  /* 0x0000001001007387 */ /* 0x0003e20000100a00 */
[----:B------:R2:W-:Y:S02]  /*5d60*/  MUFU.EX2 R58, R7 ;  /* 0x00000007003a7308 */ /* 0x0005e40000000800 */
[----:B------:R-:W-:Y:S01]  /*5d70*/  FFMA.FTZ R5, R38, c[0x0][0x23c], -R8 ;  /* 0x00008f0026057a23 */ /* 0x000fe20000010808 */
[----:B------:R-:W-:Y:S01]  /*5d80*/  LOP3.LUT R9, R11, UR13, R12, 0x96, !PT ;  /* 0x0000000d0b097c12 */ /* 0x000fe2000f8e960c */
[----:B------:R-:W-:Y:S01]  /*5d90*/  FMUL.FTZ R3, R135, c[0x0][0x23c] ;  /* 0x00008f0087037a20 */ /* 0x000fe20000410000 */
[----:B------:R-:W-:Y:S03]  /*5da0*/  LDSM.16.MT88.4 R196, [R203+0xb800] ;  /* 0x00b80000cbc4783b */ /* 0x000fe60000004200 */
[----:B------:R3:W-:Y:S01]  /*5db0*/  MUFU.EX2 R252, R5 ;  /* 0x0000000500fc7308 */ /* 0x0007e20000000800 */
[----:B------:R-:W-:Y:S01]  /*5dc0*/  IMAD.WIDE.U32 R12, R9, -0x326172a9, RZ ;  /* 0xcd9e8d57090c7825 */ /* 0x000fe200078e00ff */
[----:B------:R-:W-:Y:S01]  /*5dd0*/  FSEL R3, R3, RZ, P1 ;  /* 0x000000ff03037208 */ /* 0x000fe20000800000 */
[----:B------:R-:W-:Y:S04]  /*5de0*/  LDSM.16.MT88.4 R176, [R206+0xb800] ;  /* 0x00b80000ceb0783b */ /* 0x000fe80000004200 */
[----:B------:R-:W-:Y:S01]  /*5df0*/  FFMA.FTZ R4, R36, c[0x0][0x23c], -R3 ;  /* 0x00008f0024047a23 */ /* 0x000fe20000010803 */
[----:B------:R-:W-:Y:S01]  /*5e00*/  LDSM.16.MT88.4 R180, [R205+0xb800] ;  /* 0x00b80000cdb4783b */ /* 0x000fe20000004200 */
[----:B--2---:R-:W-:-:S02]  /*5e10*/  IMAD.WIDE.U32 R6, R6, -0x2daee0ad, RZ ;  /* 0xd2511f5306067825 */ /* 0x004fc400078e00ff */
[----:B------:R2:W-:Y:S03]  /*5e20*/  MUFU.EX2 R249, R4 ;  /* 0x0000000400f97308 */ /* 0x0005e60000000800 */
[----:B---3--:R-:W-:Y:S01]  /*5e30*/  LOP3.LUT R5, R7, UR11, R10, 0x96, !PT ;  /* 0x0000000b07057c12 */ /* 0x008fe2000f8e960a */
[----:B------:R-:W-:Y:S01]  /*5e40*/  FFMA.FTZ R7, R31, c[0x0][0x23c], -R8 ;  /* 0x00008f001f077a23 */ /* 0x000fe20000010808 */
[----:B------:R-:W-:Y:S02]  /*5e50*/  LOP3.LUT R10, R13, UR12, R16, 0x96, !PT ;  /* 0x0000000c0d0a7c12 */ /* 0x000fe4000f8e9610 */
[----:B------:R-:W-:Y:S01]  /*5e60*/  IADD3 R31, R120, 0x4, RZ ;  /* 0x00000004781f7810 */ /* 0x000fe20007ffe0ff */
[----:B------:R-:W-:Y:S01]  /*5e70*/  IMAD.WIDE.U32 R14, R5, -0x326172a9, RZ ;  /* 0xcd9e8d57050e7825 */ /* 0x000fe200078e00ff */
[----:B------:R3:W-:Y:S03]  /*5e80*/  MUFU.EX2 R44, R7 ;  /* 0x00000007002c7308 */ /* 0x0007e60000000800 */
[----:B------:R-:W-:Y:S01]  /*5e90*/  IMAD.WIDE.U32 R10, R10, -0x2daee0ad, RZ ;  /* 0xd2511f530a0a7825 */ /* 0x000fe200078e00ff */
[----:B------:R-:W-:Y:S03]  /*5ea0*/  STL [R1+0x94], R31 ;  /* 0x0000941f01007387 */ /* 0x000fe60000100800 */
[----:B------:R-:W-:-:S02]  /*5eb0*/  FFMA.FTZ R5, R30, c[0x0][0x23c], -R8 ;  /* 0x00008f001e057a23 */ /* 0x000fc40000010808 */
[----:B--2---:R-:W-:Y:S02]  /*5ec0*/  FFMA.FTZ R4, R32, c[0x0][0x23c], -R3 ;  /* 0x00008f0020047a23 */ /* 0x004fe40000010803 */
[----:B------:R2:W4:Y:S01]  /*5ed0*/  MUFU.EX2 R251, R5 ;  /* 0x0000000500fb7308 */ /* 0x0005220000000800 */
[----:B------:R-:W-:Y:S02]  /*5ee0*/  IMAD R30, R94, 0x10000, R94 ;  /* 0x000100005e1e7824 */ /* 0x000fe400078e025e */
[----:B------:R-:W-:Y:S01]  /*5ef0*/  LDSM.16.MT88.4 R92, [R203+0xb000] ;  /* 0x00b00000cb5c783b */ /* 0x000fe20000004200 */
[----:B------:R-:W-:Y:S01]  /*5f00*/  IMAD.WIDE.U32 R240, R31, -0x326172a9, RZ ;  /* 0xcd9e8d571ff07825 */ /* 0x000fe200078e00ff */
[----:B---3--:R-:W-:-:S03]  /*5f10*/  LOP3.LUT R7, R15, UR10, R12, 0x96, !PT ;  /* 0x0000000a0f077c12 */ /* 0x008fc6000f8e960c */
[----:B------:R-:W-:Y:S02]  /*5f20*/  MUFU.EX2 R248, R4 ;  /* 0x0000000400f87308 */ /* 0x000fe40000000800 */
[----:B------:R-:W-:-:S05]  /*5f30*/  IMAD.WIDE.U32 R12, R7, -0x2daee0ad, RZ ;  /* 0xd2511f53070c7825 */ /* 0x000fca00078e00ff */
[----:B------:R-:W-:Y:S01]  /*5f40*/  LOP3.LUT R7, R13, UR7, R10, 0x96, !PT ;  /* 0x000000070d077c12 */ /* 0x000fe2000f8e960a */
[----:B--2---:R-:W-:Y:S01]  /*5f50*/  FFMA.FTZ R5, R46, c[0x0][0x23c], -R3 ;  /* 0x00008f002e057a23 */ /* 0x004fe20000010803 */
[----:B------:R-:W-:Y:S02]  /*5f60*/  LOP3.LUT R10, R11, UR9, R6, 0x96, !PT ;  /* 0x000000090b0a7c12 */ /* 0x000fe4000f8e9606 */
[----:B----4-:R-:W-:Y:S01]  /*5f70*/  F2FP.PACK_AB R2, R251, R44 ;  /* 0x0000002cfb02723e */ /* 0x010fe200000000ff */
[----:B------:R-:W-:Y:S01]  /*5f80*/  IMAD.WIDE.U32 R6, R7, -0x326172a9, RZ ;  /* 0xcd9e8d5707067825 */ /* 0x000fe200078e00ff */
[----:B------:R2:W-:Y:S03]  /*5f90*/  MUFU.EX2 R250, R5 ;  /* 0x0000000500fa7308 */ /* 0x0005e60000000800 */
[----:B-1----:R-:W-:Y:S01]  /*5fa0*/  IMAD.WIDE.U32 R16, R10, -0x326172a9, RZ ;  /* 0xcd9e8d570a107825 */ /* 0x002fe200078e00ff */
[----:B------:R-:W-:-:S02]  /*5fb0*/  LOP3.LUT R0, R6, 0xffff, RZ, 0xc0, !PT ;  /* 0x0000ffff06007812 */ /* 0x000fc400078ec0ff */
[----:B------:R-:W-:Y:S02]  /*5fc0*/  LOP3.LUT R9, R6, 0xff, RZ, 0xc0, !PT ;  /* 0x000000ff06097812 */ /* 0x000fe400078ec0ff */
[----:B------:R-:W-:Y:S01]  /*5fd0*/  SHF.R.U32.HI R10, RZ, 0x18, R6 ;  /* 0x00000018ff0a7819 */ /* 0x000fe20000011606 */
[----:B--2---:R-:W-:-:S04]  /*5fe0*/  FFMA.FTZ R5, R37, c[0x0][0x23c], -R3 ;  /* 0x00008f0025057a23 */ /* 0x004fc80000010803 */
[----:B------:R1:W2:Y:S02]  /*5ff0*/  MUFU.EX2 R247, R5 ;  /* 0x0000000500f77308 */ /* 0x0002a40000000800 */
[----:B-1----:R-:W-:Y:S02]  /*6000*/  SHF.R.U32.HI R5, RZ, 0x8, R0 ;  /* 0x00000008ff057819 */ /* 0x002fe40000011600 */
[----:B------:R-:W-:Y:S02]  /*6010*/  LOP3.LUT R0, R7, UR17, R16, 0x96, !PT ;  /* 0x0000001107007c12 */ /* 0x000fe4000f8e9610 */
[----:B------:R-:W-:Y:S02]  /*6020*/  SHF.R.U32.HI R7, RZ, 0x10, R6 ;  /* 0x00000010ff077819 */ /* 0x000fe40000011606 */
[----:B------:R-:W-:Y:S02]  /*6030*/  PRMT R11, R9, 0x5410, R5 ;  /* 0x00005410090b7816 */ /* 0x000fe40000000005 */
[----:B------:R-:W-:-:S02]  /*6040*/  SHF.R.U32.HI R5, RZ, 0x10, R0 ;  /* 0x00000010ff057819 */ /* 0x000fc40000011600 */
[----:B------:R-:W-:Y:S02]  /*6050*/  LOP3.LUT R6, R7, 0xff, RZ, 0xc0, !PT ;  /* 0x000000ff07067812 */ /* 0x000fe400078ec0ff */
[C---:B------:R-:W-:Y:S02]  /*6060*/  LOP3.LUT R4, R0.reuse, 0xffff, RZ, 0xc0, !PT ;  /* 0x0000ffff00047812 */ /* 0x040fe400078ec0ff */
[----:B------:R-:W-:Y:S02]  /*6070*/  LOP3.LUT R9, R0, 0xff, RZ, 0xc0, !PT ;  /* 0x000000ff00097812 */ /* 0x000fe400078ec0ff */
[----:B------:R-:W-:Y:S02]  /*6080*/  SHF.R.U32.HI R7, RZ, 0x18, R0 ;  /* 0x00000018ff077819 */ /* 0x000fe40000011600 */
[----:B------:R-:W-:Y:S02]  /*6090*/  LOP3.LUT R0, R5, 0xff, RZ, 0xc0, !PT ;  /* 0x000000ff05007812 */ /* 0x000fe400078ec0ff */
[----:B------:R-:W-:-:S02]  /*60a0*/  PRMT R10, R6, 0x5410, R10 ;  /* 0x00005410060a7816 */ /* 0x000fc4000000000a */
        /* <DEDUP_REMOVED lines=8> */
[----:B------:R-:W-:Y:S02]  /*6130*/  FMNMX.FTZ R0, R91, R88, !PT ;  /* 0x000000585b007209 */ /* 0x000fe40007810000 */
[----:B------:R-:W-:Y:S01]  /*6140*/  PRMT R5, R9, 0x5410, R4 ;  /* 0x0000541009057816 */ /* 0x000fe20000000004 */
[----:B------:R1:W-:Y:S01]  /*6150*/  MUFU.EX2 R243, R2 ;  /* 0x0000000200f37308 */ /* 0x0003e20000000800 */
[----:B------:R-:W-:-:S02]  /*6160*/  FMNMX.FTZ R0, R89, R0, !PT ;  /* 0x0000000059007209 */ /* 0x000fc40007810000 */
[----:B------:R-:W-:Y:S01]  /*6170*/  F2FP.PACK_AB R9, R252, R58 ;  /* 0x0000003afc09723e */ /* 0x000fe200000000ff */
[----:B------:R-:W-:Y:S01]  /*6180*/  HSET2.LE.AND R5, R5, R30, PT ;  /* 0x0000001e05057233 */ /* 0x000fe20003803000 */
[----:B------:R-:W-:Y:S02]  /*6190*/  FMNMX.FTZ R0, R47, R0, !PT ;  /* 0x000000002f007209 */ /* 0x000fe40007810000 */
[----:B------:R-:W-:Y:S02]  /*61a0*/  F2FP.PACK_AB R4, R248, R249 ;  /* 0x000000f9f804723e */ /* 0x000fe400000000ff */
[----:B------:R-:W-:Y:S02]  /*61b0*/  FMNMX.FTZ R0, R43, R0, !PT ;  /* 0x000000002b007209 */ /* 0x000fe40007810000 */
[----:B------:R-:W-:Y:S02]  /*61c0*/  LOP3.LUT R7, R7, R4, RZ, 0xc0, !PT ;  /* 0x0000000407077212 */ /* 0x000fe400078ec0ff */
[----:B------:R-:W-:-:S02]  /*61d0*/  FMNMX.FTZ R0, R29, R0, !PT ;  /* 0x000000001d007209 */ /* 0x000fc40007810000 */
[----:B------:R-:W-:Y:S01]  /*61e0*/  LOP3.LUT R4, R5, R9, RZ, 0xc0, !PT ;  /* 0x0000000905047212 */ /* 0x000fe200078ec0ff */
[----:B-1----:R-:W-:Y:S01]  /*61f0*/  FFMA.FTZ R2, R33, c[0x0][0x23c], -R8 ;  /* 0x00008f0021027a23 */ /* 0x002fe20000010808 */
[----:B------:R-:W-:Y:S02]  /*6200*/  FMNMX.FTZ R0, R28, R0, !PT ;  /* 0x000000001c007209 */ /* 0x000fe40007810000 */
[----:B------:R-:W-:Y:S01]  /*6210*/  LOP3.LUT R5, R10, R11, RZ, 0xc0, !PT ;  /* 0x0000000b0a057212 */ /* 0x000fe200078ec0ff */
[----:B------:R1:W-:Y:S01]  /*6220*/  MUFU.EX2 R245, R2 ;  /* 0x0000000200f57308 */ /* 0x0003e20000000800 */
[----:B------:R-:W-:-:S05]  /*6230*/  FMNMX.FTZ R0, R23, R0, !PT ;  /* 0x0000000017007209 */ /* 0x000fca0007810000 */
[----:B------:R-:W2:Y:S01]  /*6240*/  SHFL.BFLY PT, R9, R0, 0x2, 0x1f ;  /* 0x0c401f0000097f89 */ /* 0x000ea200000e0000 */
[C---:B------:R-:W-:Y:S08]  /*6250*/  HMMA.16816.F32 R140, R4.reuse, R148, RZ ;  /* 0x00000094048c723c */ /* 0x040ff000000018ff */
[----:B------:R-:W-:Y:S01]  /*6260*/  HMMA.16816.F32 R156, R4, R164, RZ ;  /* 0x000000a4049c723c */ /* 0x000fe200000018ff */
[----:B-1----:R-:W-:-:S02]  /*6270*/  FFMA.FTZ R2, R21, c[0x0][0x23c], -R8 ;  /* 0x00008f0015027a23 */ /* 0x002fc40000010808 */
[----:B------:R-:W-:Y:S02]  /*6280*/  FFMA.FTZ R8, R18, c[0x0][0x23c], -R8 ;  /* 0x00008f0012087a23 */ /* 0x000fe40000010808 */
[----:B------:R1:W-:Y:S03]  /*6290*/  MUFU.EX2 R246, R2 ;  /* 0x0000000200f67308 */ /* 0x0003e60000000800 */
[C---:B------:R-:W-:Y:S05]  /*62a0*/  HMMA.16816.F32 R36, R4.reuse, R76, RZ ;  /* 0x0000004c0424723c */ /* 0x040fea00000018ff */
[----:B------:R3:W4:Y:S01]  /*62b0*/  MUFU.EX2 R244, R8 ;  /* 0x0000000800f47308 */ /* 0x0007220000000800 */
[----:B--2---:R-:W-:Y:S01]  /*62c0*/  FMNMX.FTZ R16, R9, R0, !PT ;  /* 0x0000000009107209 */ /* 0x004fe20007810000 */
[--C-:B------:R-:W-:Y:S01]  /*62d0*/  FFMA.FTZ R0, R20, c[0x0][0x23c], -R3.reuse ;  /* 0x00008f0014007a23 */ /* 0x100fe20000010803 */
[----:B------:R-:W-:Y:S01]  /*62e0*/  HMMA.16816.F32 R52, R4, R60, RZ ;  /* 0x0000003c0434723c */ /* 0x000fe200000018ff */
[----:B-1----:R-:W-:Y:S01]  /*62f0*/  LOP3.LUT R2, R17, UR8, R14, 0x96, !PT ;  /* 0x0000000811027c12 */ /* 0x002fe2000f8e960e */
[----:B------:R-:W-:-:S03]  /*6300*/  FFMA.FTZ R14, R34, c[0x0][0x23c], -R3 ;  /* 0x00008f00220e7a23 */ /* 0x000fc60000010803 */
[----:B------:R1:W-:Y:S01]  /*6310*/  MUFU.EX2 R242, R0 ;  /* 0x0000000000f27308 */ /* 0x0003e20000000800 */
[--C-:B------:R-:W-:Y:S02]  /*6320*/  FFMA.FTZ R17, R22, c[0x0][0x23c], -R3.reuse ;  /* 0x00008f0016117a23 */ /* 0x100fe40000010803 */
[C---:B------:R-:W-:Y:S01]  /*6330*/  HMMA.16816.F32 R68, R4.reuse, R232, RZ ;  /* 0x000000e80444723c */ /* 0x040fe200000018ff */
[----:B------:R-:W-:Y:S01]  /*6340*/  FFMA.FTZ R3, R19, c[0x0][0x23c], -R3 ;  /* 0x00008f0013037a23 */ /* 0x000fe20000010803 */
[----:B------:R-:W-:Y:S01]  /*6350*/  LDSM.16.MT88.4 R32, [R201+0xa800] ;  /* 0x00a80000c920783b */ /* 0x000fe20000004200 */
[----:B---3--:R-:W-:Y:S02]  /*6360*/  IMAD.WIDE.U32 R8, R2, -0x2daee0ad, RZ ;  /* 0xd2511f5302087825 */ /* 0x008fe400078e00ff */
[----:B------:R2:W3:Y:S03]  /*6370*/  MUFU.EX2 R239, R3 ;  /* 0x0000000300ef7308 */ /* 0x0004e60000000800 */
[----:B------:R-:W-:Y:S01]  /*6380*/  HMMA.16816.F32 R84, R4, R92, RZ ;  /* 0x0000005c0454723c */ /* 0x000fe200000018ff */
[----:B------:R-:W-:-:S02]  /*6390*/  LOP3.LUT R2, R8, 0xffff, RZ, 0xc0, !PT ;  /* 0x0000ffff08027812 */ /* 0x000fc400078ec0ff */
[----:B------:R-:W-:Y:S02]  /*63a0*/  LOP3.LUT R15, R8, 0xff, RZ, 0xc0, !PT ;  /* 0x000000ff080f7812 */ /* 0x000fe400078ec0ff */
[----:B------:R-:W-:Y:S01]  /*63b0*/  SHF.R.U32.HI R13, RZ, 0x18, R8 ;  /* 0x00000018ff0d7819 */ /* 0x000fe20000011608 */
[----:B------:R-:W-:Y:S01]  /*63c0*/  MUFU.EX2 R238, R14 ;  /* 0x0000000e00ee7308 */ /* 0x000fe20000000800 */
[----:B-1----:R-:W-:Y:S01]  /*63d0*/  LOP3.LUT R0, R9, UR18, R12, 0x96, !PT ;  /* 0x0000001209007c12 */ /* 0x002fe2000f8e960c */
[C---:B------:R-:W-:Y:S01]  /*63e0*/  HMMA.16816.F32 R100, R4.reuse, R108, RZ ;  /* 0x0000006c0464723c */ /* 0x040fe200000018ff */
[----:B------:R-:W-:Y:S02]  /*63f0*/  SHF.R.U32.HI R9, RZ, 0x10, R8 ;  /* 0x00000010ff097819 */ /* 0x000fe40000011608 */
[----:B------:R-:W-:Y:S02]  /*6400*/  SHF.R.U32.HI R12, RZ, 0x8, R2 ;  /* 0x00000008ff0c7819 */ /* 0x000fe40000011602 */
[----:B------:R-:W-:Y:S01]  /*6410*/  LOP3.LUT R2, R0, 0xffff, RZ, 0xc0, !PT ;  /* 0x0000ffff00027812 */ /* 0x000fe200078ec0ff */
[----:B------:R-:W1:Y:S01]  /*6420*/  MUFU.EX2 R139, R17 ;  /* 0x00000011008b7308 */ /* 0x000e620000000800 */
[----:B--2---:R-:W-:Y:S01]  /*6430*/  SHF.R.U32.HI R3, RZ, 0x10, R0 ;  /* 0x00000010ff037819 */ /* 0x004fe20000011600 */
[----:B------:R-:W-:Y:S01]  /*6440*/  HMMA.16816.F32 R116, R4, R228, RZ ;  /* 0x000000e40474723c */ /* 0x000fe200000018ff */
[----:B------:R-:W-:-:S02]  /*6450*/  LOP3.LUT R11, R9, 0xff, RZ, 0xc0, !PT ;  /* 0x000000ff090b7812 */ /* 0x000fc400078ec0ff */
[----:B------:R-:W-:Y:S02]  /*6460*/  LOP3.LUT R10, R0, 0xff, RZ, 0xc0, !PT ;  /* 0x000000ff000a7812 */ /* 0x000fe400078ec0ff */
[----:B------:R-:W-:Y:S02]  /*6470*/  SHF.R.U32.HI R9, RZ, 0x18, R0 ;  /* 0x00000018ff097819 */ /* 0x000fe40000011600 */
[----:B------:R-:W-:Y:S01]  /*6480*/  SHF.R.U32.HI R8, RZ, 0x8, R2 ;  /* 0x00000008ff087819 */ /* 0x000fe20000011602 */
[C---:B------:R-:W-:Y:S01]  /*6490*/  HMMA.16816.F32 R152, R4.reuse, R150, RZ ;  /* 0x000000960498723c */ /* 0x040fe200000018ff */
[----:B------:R-:W-:Y:S02]  /*64a0*/  LOP3.LUT R2, R3, 0xff, RZ, 0xc0, !PT ;  /* 0x000000ff03027812 */ /* 0x000fe400078ec0ff */
[----:B------:R-:W-:Y:S02]  /*64b0*/  PRMT R0, R15, 0x5410, R12 ;  /* 0x000054100f007816 */ /* 0x000fe4000000000c */
[----:B------:R-:W-:Y:S01]  /*64c0*/  PRMT R3, R11, 0x5410, R13 ;  /* 0x000054100b037816 */ /* 0x000fe2000000000d */
[----:B------:R-:W2:Y:S01]  /*64d0*/  SHFL.BFLY PT, R12, R16, 0x1, 0x1f ;  /* 0x0c201f00100c7f89 */ /* 0x000ea200000e0000 */
[----:B------:R-:W-:Y:S01]  /*64e0*/  PRMT R11, R10, 0x5410, R8 ;  /* 0x000054100a0b7816 */ /* 0x000fe20000000008 */
[--C-:B------:R-:W-:Y:S01]  /*64f0*/  HSET2.LE.AND R0, R0, R30.reuse, PT ;  /* 0x0000001e00007233 */ /* 0x100fe20003803000 */
[----:B------:R-:W-:Y:S01]  /*6500*/  PRMT R10, R2, 0x5410, R9 ;  /* 0x00005410020a7816 */ /* 0x000fe20000000009 */
[----:B------:R-:W-:Y:S01]  /*6510*/  HMMA.16816.F32 R168, R4, R166, RZ ;  /* 0x000000a604a8723c */ /* 0x000fe200000018ff */
[----:B------:R-:W-:Y:S01]  /*6520*/  FMNMX.FTZ R9, R107, R106, !PT ;  /* 0x0000006a6b097209 */ /* 0x000fe20007810000 */
[----:B------:R-:W-:Y:S01]  /*6530*/  HSET2.LE.AND R3, R3, R30, PT ;  /* 0x0000001e03037233 */ /* 0x000fe20003803000 */
[----:B----4-:R-:W-:-:S02]  /*6540*/  F2FP.PACK_AB R2, R244, R246 ;  /* 0x000000f6f402723e */ /* 0x010fc400000000ff */
[----:B------:R-:W-:Y:S02]  /*6550*/  FMNMX.FTZ R9, R105, R9, !PT ;  /* 0x0000000969097209 */ /* 0x000fe40007810000 */
[----:B------:R-:W-:Y:S01]  /*6560*/  LOP3.LUT R130, R0, R2, RZ, 0xc0, !PT ;  /* 0x0000000200827212 */ /* 0x000fe200078ec0ff */
[----:B------:R-:W-:Y:S01]  /*6570*/  HSET2.LE.AND R0, R11, R30, PT ;  /* 0x0000001e0b007233 */ /* 0x000fe20003803000 */
[----:B------:R-:W-:Y:S01]  /*6580*/  F2FP.PACK_AB R2, R245, R243 ;  /* 0x000000f3f502723e */ /* 0x000fe200000000ff */
[----:B------:R-:W-:Y:S01]  /*6590*/  HMMA.16816.F32 R48, R4, R78, RZ ;  /* 0x0000004e0430723c */ /* 0x000fe200000018ff */
[----:B------:R-:W-:Y:S02]  /*65a0*/  FMNMX.FTZ R9, R104, R9, !PT ;  /* 0x0000000968097209 */ /* 0x000fe40007810000 */
[----:B------:R-:W-:Y:S02]  /*65b0*/  LOP3.LUT R128, R0, R2, RZ, 0xc0, !PT ;  /* 0x0000000200807212 */ /* 0x000fe400078ec0ff */
[----:B------:R-:W-:-:S02]  /*65c0*/  FMNMX.FTZ R0, R90, R9, !PT ;  /* 0x000000095a007209 */ /* 0x000fc40007810000 */
[----:B---3--:R-:W-:Y:S01]  /*65d0*/  F2FP.PACK_AB R8, R239, R242 ;  /* 0x000000f2ef08723e */ /* 0x008fe200000000ff */
[C---:B------:R-:W-:Y:S01]  /*65e0*/  HMMA.16816.F32 R64, R4.reuse, R62, RZ ;  /* 0x0000003e0440723c */ /* 0x040fe200000018ff */
[----:B------:R-:W-:Y:S02]  /*65f0*/  FMNMX.FTZ R0, R45, R0, !PT ;  /* 0x000000002d007209 */ /* 0x000fe40007810000 */
[----:B--2---:R-:W-:Y:S02]  /*6600*/  FMNMX.FTZ R134, R16, R12, !PT ;  /* 0x0000000c10867209 */ /* 0x004fe40007810000 */
[----:B------:R-:W-:Y:S02]  /*6610*/  FMNMX.FTZ R0, R42, R0, !PT ;  /* 0x000000002a007209 */ /* 0x000fe40007810000 */
[C---:B------:R-:W-:Y:S01]  /*6620*/  FSETP.NEU.FTZ.AND P1, PT, R134.reuse, -INF , PT ;  /* 0xff8000008600780b */ /* 0x040fe20003f3d000 */
[----:B------:R-:W-:Y:S01]  /*6630*/  HMMA.16816.F32 R80, R4, R234, RZ ;  /* 0x000000ea0450723c */ /* 0x000fe200000018ff */
[----:B------:R-:W-:Y:S01]  /*6640*/  FMNMX.FTZ R2, R41, R0, !PT ;  /* 0x0000000029027209 */ /* 0x000fe20007810000 */
[----:B------:R-:W-:Y:S01]  /*6650*/  FMUL.FTZ R0, R134, c[0x0][0x23c] ;  /* 0x00008f0086007a20 */ /* 0x000fe20000410000 */
[----:B------:R-:W-:Y:S01]  /*6660*/  LOP3.LUT R131, R3, R8, RZ, 0xc0, !PT ;  /* 0x0000000803837212 */ /* 0x000fe200078ec0ff */
[----:B------:R-:W-:Y:S01]  /*6670*/  HSET2.LE.AND R3, R10, R30, PT ;  /* 0x0000001e0a037233 */ /* 0x000fe20003803000 */
[----:B-1----:R-:W-:-:S02]  /*6680*/  F2FP.PACK_AB R8, R139, R238 ;  /* 0x000000ee8b08723e */ /* 0x002fc400000000ff */
[----:B------:R-:W-:Y:S01]  /*6690*/  FSEL R0, R0, RZ, P1 ;  /* 0x000000ff00007208 */ /* 0x000fe20000800000 */
[----:B------:R-:W-:Y:S01]  /*66a0*/  HMMA.16816.F32 R96, R4, R94, RZ ;  /* 0x0000005e0460723c */ /* 0x000fe200000018ff */
[----:B------:R-:W-:-:S03]  /*66b0*/  LOP3.LUT R129, R3, R8, RZ, 0xc0, !PT ;  /* 0x0000000803817212 */ /* 0x000fc600078ec0ff */
[--C-:B------:R-:W-:Y:S02]  /*66c0*/  FFMA.FTZ R3, R91, c[0x0][0x23c], -R0.reuse ;  /* 0x00008f005b037a23 */ /* 0x100fe40000010800 */
[--C-:B------:R-:W-:Y:S02]  /*66d0*/  FFMA.FTZ R11, R29, c[0x0][0x23c], -R0.reuse ;  /* 0x00008f001d0b7a23 */ /* 0x100fe40000010800 */
[----:B------:R-:W-:Y:S01]  /*66e0*/  HMMA.16816.F32 R112, R4, R110, RZ ;  /* 0x0000006e0470723c */ /* 0x000fe200000018ff */
[----:B------:R1:W-:Y:S01]  /*66f0*/  MUFU.EX2 R138, R3 ;  /* 0x00000003008a7308 */ /* 0x0003e20000000800 */
[--C-:B------:R-:W-:Y:S02]  /*6700*/  FFMA.FTZ R13, R28, c[0x0][0x23c], -R0.reuse ;  /* 0x00008f001c0d7a23 */ /* 0x100fe40000010800 */
[----:B------:R-:W-:-:S04]  /*6710*/  FFMA.FTZ R14, R23, c[0x0][0x23c], -R0 ;  /* 0x00008f00170e7a23 */ /* 0x000fc80000010800 */
[----:B------:R-:W-:Y:S01]  /*6720*/  HMMA.16816.F32 R24, R4, R230, RZ ;  /* 0x000000e60418723c */ /* 0x000fe200000018ff */
[----:B------:R-:W2:Y:S01]  /*6730*/  SHFL.BFLY PT, R4, R2, 0x2, 0x1f ;  /* 0x0c401f0002047f89 */ /* 0x000ea200000e0000 */
[----:B------:R-:W-:Y:S05]  /*6740*/  MUFU.EX2 R28, R11 ;  /* 0x0000000b001c7308 */ /* 0x000fea0000000800 */
[----:B------:R-:W-:Y:S01]  /*6750*/  FFMA.FTZ R5, R88, c[0x0][0x23c], -R0 ;  /* 0x00008f0058057a23 */ /* 0x000fe20000010800 */
[----:B------:R-:W-:Y:S01]  /*6760*/  LOP3.LUT R6, R57, UR16, R240, 0x96, !PT ;  /* 0x0000001039067c12 */ /* 0x000fe2000f8e96f0 */
[C---:B------:R-:W-:Y:S01]  /*6770*/  HMMA.16816.F32 R140, R128.reuse, R32, R140 ;  /* 0x00000020808c723c */ /* 0x040fe2000000188c */
[----:B-1----:R-:W-:Y:S01]  /*6780*/  LOP3.LUT R3, R241, R59, RZ, 0x3c, !PT ;  /* 0x0000003bf1037212 */ /* 0x002fe200078e3cff */
[----:B------:R1:W-:Y:S06]  /*6790*/  MUFU.EX2 R133, R5 ;  /* 0x0000000500857308 */ /* 0x0003ec0000000800 */
[----:B------:R-:W-:Y:S02]  /*67a0*/  HMMA.16816.F32 R156, R128, R172, R156 ;  /* 0x000000ac809c723c */ /* 0x000fe4000000189c */
[----:B------:R-:W-:Y:S01]  /*67b0*/  MUFU.EX2 R23, R13 ;  /* 0x0000000d00177308 */ /* 0x000fe20000000800 */
[----:B--2---:R-:W-:Y:S01]  /*67c0*/  FMNMX.FTZ R10, R4, R2, !PT ;  /* 0x00000002040a7209 */ /* 0x004fe20007810000 */
[----:B------:R-:W-:-:S06]  /*67d0*/  IMAD.WIDE.U32 R2, R3, -0x2daee0ad, RZ ;  /* 0xd2511f5303027825 */ /* 0x000fcc00078e00ff */
[----:B------:R-:W-:Y:S01]  /*67e0*/  MUFU.EX2 R22, R14 ;  /* 0x0000000e00167308 */ /* 0x000fe20000000800 */
[C---:B------:R-:W-:Y:S01]  /*67f0*/  HMMA.16816.F32 R36, R128.reuse, R192, R36 ;  /* 0x000000c08024723c */ /* 0x040fe20000001824 */
[----:B-1----:R-:W-:Y:S01]  /*6800*/  IMAD.WIDE.U32 R4, R6, -0x2daee0ad, RZ ;  /* 0xd2511f5306047825 */ /* 0x002fe200078e00ff */
[----:B------:R-:W-:Y:S01]  /*6810*/  LOP3.LUT R3, R3, UR15, R236, 0x96, !PT ;  /* 0x0000000f03037c12 */ /* 0x000fe2000f8e96ec */
[----:B------:R-:W1:Y:S02]  /*6820*/  SHFL.BFLY PT, R12, R10, 0x1, 0x1f ;  /* 0x0c201f000a0c7f89 */ /* 0x000e6400000e0000 */
[----:B------:R-:W-:Y:S01]  /*6830*/  FFMA.FTZ R6, R89, c[0x0][0x23c], -R0 ;  /* 0x00008f0059067a23 */ /* 0x000fe20000010800 */
[----:B------:R-:W-:Y:S01]  /*6840*/  LOP3.LUT R7, R5, UR13, R2, 0x96, !PT ;  /* 0x0000000d05077c12 */ /* 0x000fe2000f8e9602 */
[----:B------:R-:W-:Y:S01]  /*6850*/  FFMA.FTZ R5, R47, c[0x0][0x23c], -R0 ;  /* 0x00008f002f057a23 */ /* 0x000fe20000010800 */
[C---:B------:R-:W-:Y:S01]  /*6860*/  HMMA.16816.F32 R52, R128.reuse, R184, R52 ;  /* 0x000000b88034723c */ /* 0x040fe20000001834 */
[----:B------:R-:W-:Y:S01]  /*6870*/  IMAD.WIDE.U32 R2, R3, -0x326172a9, RZ ;  /* 0xcd9e8d5703027825 */ /* 0x000fe200078e00ff */
[----:B------:R2:W-:Y:S06]  /*6880*/  MUFU.EX2 R132, R6 ;  /* 0x0000000600847308 */ /* 0x0005ec0000000800 */
[C---:B------:R-:W-:Y:S02]  /*6890*/  HMMA.16816.F32 R68, R128.reuse, R188, R68 ;  /* 0x000000bc8044723c */ /* 0x040fe40000001844 */
[----:B------:R3:W4:Y:S06]  /*68a0*/  MUFU.EX2 R31, R5 ;  /* 0x00000005001f7308 */ /* 0x00072c0000000800 */
[----:B------:R-:W-:Y:S01]  /*68b0*/  HMMA.16816.F32 R84, R128, R196, R84 ;  /* 0x000000c48054723c */ /* 0x000fe20000001854 */
[----:B--2---:R-:W-:Y:S01]  /*68c0*/  IMAD.WIDE.U32 R6, R7, -0x326172a9, RZ ;  /* 0xcd9e8d5707067825 */ /* 0x004fe200078e00ff */
[----:B-1----:R-:W-:-:S04]  /*68d0*/  FMNMX.FTZ R137, R10, R12, !PT ;  /* 0x0000000c0a897209 */ /* 0x002fc80007810000 */
[----:B------:R-:W-:Y:S02]  /*68e0*/  FSETP.NEU.FTZ.AND P1, PT, R137, -INF , PT ;  /* 0xff8000008900780b */ /* 0x000fe40003f3d000 */
[----:B------:R-:W-:Y:S01]  /*68f0*/  HMMA.16816.F32 R100, R128, R176, R100 ;  /* 0x000000b08064723c */ /* 0x000fe20000001864 */
[----:B---3--:R-:W-:Y:S01]  /*6900*/  LOP3.LUT R5, R3, UR14, R56, 0x96, !PT ;  /* 0x0000000e03057c12 */ /* 0x008fe2000f8e9638 */
[----:B------:R-:W-:-:S04]  /*6910*/  FFMA.FTZ R3, R43, c[0x0][0x23c], -R0 ;  /* 0x00008f002b037a23 */ /* 0x000fc80000010800 */
[----:B------:R1:W-:Y:S01]  /*6920*/  MUFU.EX2 R29, R3 ;  /* 0x00000003001d7308 */ /* 0x0003e20000000800 */
[----:B------:R-:W-:Y:S01]  /*6930*/  IMAD.WIDE.U32 R8, R5, -0x2daee0ad, RZ ;  /* 0xd2511f5305087825 */ /* 0x000fe200078e00ff */
[C---:B------:R-:W-:Y:S08]  /*6940*/  HMMA.16816.F32 R116, R128.reuse, R180, R116 ;  /* 0x000000b48074723c */ /* 0x040ff00000001874 */
[----:B------:R-:W-:Y:S01]  /*6950*/  HMMA.16816.F32 R152, R128, R34, R152 ;  /* 0x000000228098723c */ /* 0x000fe20000001898 */
[----:B-1----:R-:W-:-:S02]  /*6960*/  LOP3.LUT R3, R7, UR12, R2, 0x96, !PT ;  /* 0x0000000c07037c12 */ /* 0x002fc4000f8e9602 */
[----:B------:R-:W-:-:S05]  /*6970*/  LOP3.LUT R2, R9, UR11, R4, 0x96, !PT ;  /* 0x0000000b09027c12 */ /* 0x000fca000f8e9604 */
[----:B------:R-:W-:Y:S01]  /*6980*/  HMMA.16816.F32 R168, R128, R174, R168 ;  /* 0x000000ae80a8723c */ /* 0x000fe200000018a8 */
[----:B------:R-:W-:-:S04]  /*6990*/  IMAD.WIDE.U32 R4, R3, -0x2daee0ad, RZ ;  /* 0xd2511f5303047825 */ /* 0x000fc800078e00ff */
[----:B------:R-:W-:Y:S01]  /*69a0*/  IMAD.WIDE.U32 R2, R2, -0x326172a9, RZ ;  /* 0xcd9e8d5702027825 */ /* 0x000fe200078e00ff */
[----:B------:R-:W-:Y:S02]  /*69b0*/  LOP3.LUT R0, R5, UR9, R8, 0x96, !PT ;  /* 0x0000000905007c12 */ /* 0x000fe4000f8e9608 */
[----:B------:R-:W-:Y:S02]  /*69c0*/  HMMA.16816.F32 R48, R128, R194, R48 ;  /* 0x000000c28030723c */ /* 0x000fe40000001830 */
[----:B------:R-:W-:Y:S01]  /*69d0*/  LOP3.LUT R3, R3, UR10, R6, 0x96, !PT ;  /* 0x0000000a03037c12 */ /* 0x000fe2000f8e9606 */
[----:B------:R-:W-:-:S04]  /*69e0*/  IMAD.WIDE.U32 R10, R0, -0x326172a9, RZ ;  /* 0xcd9e8d57000a7825 */ /* 0x000fc800078e00ff */
[----:B------:R-:W-:Y:S01]  /*69f0*/  FMUL.FTZ R0, R137, c[0x0][0x23c] ;  /* 0x00008f0089007a20 */ /* 0x000fe20000410000 */
[----:B------:R-:W-:Y:S01]  /*6a00*/  LOP3.LUT R5, R11, UR8, R2, 0x96, !PT ;  /* 0x000000080b057c12 */ /* 0x000fe2000f8e9602 */
[----:B------:R-:W-:Y:S01]  /*6a10*/  IMAD.WIDE.U32 R6, R3, -0x2daee0ad, RZ ;  /* 0xd2511f5303067825 */ /* 0x000fe200078e00ff */
[----:B------:R-:W-:Y:S02]  /*6a20*/  HMMA.16816.F32 R64, R128, R186, R64 ;  /* 0x000000ba8040723c */ /* 0x000fe40000001840 */
[----:B------:R-:W-:Y:S02]  /*6a30*/  FSEL R0, R0, RZ, P1 ;  /* 0x000000ff00007208 */ /* 0x000fe40000800000 */
[----:B------:R-:W-:Y:S01]  /*6a40*/  LOP3.LUT R7, R7, UR7, R4, 0x96, !PT ;  /* 0x0000000707077c12 */ /* 0x000fe2000f8e9604 */
[----:B------:R-:W-:-:S03]  /*6a50*/  IMAD.WIDE.U32 R4, R5, -0x2daee0ad, RZ ;  /* 0xd2511f5305047825 */ /* 0x000fc600078e00ff */
[C---:B------:R-:W-:Y:S01]  /*6a60*/  HMMA.16816.F32 R80, R128.reuse, R190, R80 ;  /* 0x000000be8050723c */ /* 0x040fe20000001850 */
[----:B------:R-:W-:Y:S01]  /*6a70*/  FFMA.FTZ R2, R107, c[0x0][0x23c], -R0 ;  /* 0x00008f006b027a23 */ /* 0x000fe20000010800 */
[----:B------:R-:W-:Y:S01]  /*6a80*/  LOP3.LUT R8, R5, UR18, R6, 0x96, !PT ;  /* 0x0000001205087c12 */ /* 0x000fe2000f8e9606 */
[--C-:B------:R-:W-:Y:S01]  /*6a90*/  FFMA.FTZ R3, R106, c[0x0][0x23c], -R0.reuse ;  /* 0x00008f006a037a23 */ /* 0x100fe20000010800 */
[C---:B------:R-:W-:Y:S01]  /*6aa0*/  LOP3.LUT R5, R4.reuse, 0xffff, RZ, 0xc0, !PT ;  /* 0x0000ffff04057812 */ /* 0x040fe200078ec0ff */
[----:B------:R-:W-:Y:S01]  /*6ab0*/  MUFU.EX2 R21, R2 ;  /* 0x0000000200157308 */ /* 0x000fe20000000800 */
[--C-:B------:R-:W-:Y:S01]  /*6ac0*/  FFMA.FTZ R9, R105, c[0x0][0x23c], -R0.reuse ;  /* 0x00008f0069097a23 */ /* 0x100fe20000010800 */
[----:B------:R-:W-:Y:S01]  /*6ad0*/  LOP3.LUT R6, R4, 0xff, RZ, 0xc0, !PT ;  /* 0x000000ff04067812 */ /* 0x000fe200078ec0ff */
[----:B------:R-:W-:Y:S01]  /*6ae0*/  FFMA.FTZ R11, R104, c[0x0][0x23c], -R0 ;  /* 0x00008f00680b7a23 */ /* 0x000fe20000010800 */
[----:B------:R-:W-:Y:S01]  /*6af0*/  SHF.R.U32.HI R13, RZ, 0x18, R4 ;  /* 0x00000018ff0d7819 */ /* 0x000fe20000011604 */
[--C-:B------:R-:W-:Y:S01]  /*6b00*/  FFMA.FTZ R12, R90, c[0x0][0x23c], -R0.reuse ;  /* 0x00008f005a0c7a23 */ /* 0x100fe20000010800 */
[----:B------:R-:W-:Y:S01]  /*6b10*/  HMMA.16816.F32 R96, R128, R198, R96 ;  /* 0x000000c68060723c */ /* 0x000fe20000001860 */
[--C-:B------:R-:W-:Y:S01]  /*6b20*/  FFMA.FTZ R17, R45, c[0x0][0x23c], -R0.reuse ;  /* 0x00008f002d117a23 */ /* 0x100fe20000010800 */
[----:B------:R1:W-:Y:S01]  /*6b30*/  MUFU.EX2 R20, R3 ;  /* 0x0000000300147308 */ /* 0x0003e20000000800 */
[----:B------:R-:W-:-:S02]  /*6b40*/  FFMA.FTZ R15, R42, c[0x0][0x23c], -R0 ;  /* 0x00008f002a0f7a23 */ /* 0x000fc40000010800 */
[----:B------:R-:W-:-:S03]  /*6b50*/  FFMA.FTZ R16, R41, c[0x0][0x23c], -R0 ;  /* 0x00008f0029107a23 */ /* 0x000fc60000010800 */
[C---:B------:R-:W-:Y:S02]  /*6b60*/  HMMA.16816.F32 R112, R128.reuse, R178, R112 ;  /* 0x000000b28070723c */ /* 0x040fe40000001870 */
[----:B------:R2:W-:Y:S06]  /*6b70*/  MUFU.EX2 R19, R9 ;  /* 0x0000000900137308 */ /* 0x0005ec0000000800 */
[----:B------:R-:W-:Y:S01]  /*6b80*/  HMMA.16816.F32 R128, R128, R182, R24 ;  /* 0x000000b68080723c */ /* 0x000fe20000001818 */
[----:B-1----:R-:W-:Y:S01]  /*6b90*/  IMAD.WIDE.U32 R2, R7, -0x326172a9, RZ ;  /* 0xcd9e8d5707027825 */ /* 0x002fe200078e00ff */
[----:B------:R1:W3:Y:S04]  /*6ba0*/  MUFU.EX2 R18, R11 ;  /* 0x0000000b00127308 */ /* 0x0002e80000000800 */
[----:B------:R-:W-:Y:S01]  /*6bb0*/  LOP3.LUT R0, R3, UR17, R10, 0x96, !PT ;  /* 0x0000001103007c12 */ /* 0x000fe2000f8e960a */
[----:B------:R-:W-:Y:S01]  /*6bc0*/  IMAD.MOV.U32 R27, RZ, RZ, R44 ;  /* 0x000000ffff1b7224 */ /* 0x000fe200078e002c */
[C---:B------:R-:W-:Y:S01]  /*6bd0*/  LOP3.LUT R3, R2.reuse, 0xffff, RZ, 0xc0, !PT ;  /* 0x0000ffff02037812 */ /* 0x040fe200078ec0ff */
[----:B------:R-:W-:Y:S01]  /*6be0*/  IMAD.MOV.U32 R26, RZ, RZ, R58 ;  /* 0x000000ffff1a7224 */ /* 0x000fe200078e003a */
[----:B------:R-:W-:Y:S01]  /*6bf0*/  LOP3.LUT R10, R2, 0xff, RZ, 0xc0, !PT ;  /* 0x000000ff020a7812 */ /* 0x000fe200078ec0ff */
[----:B------:R-:W-:Y:S01]  /*6c00*/  MUFU.EX2 R15, R15 ;  /* 0x0000000f000f7308 */ /* 0x000fe20000000800 */
[----:B--2---:R-:W-:-:S02]  /*6c10*/  SHF.R.U32.HI R9, RZ, 0x10, R2 ;  /* 0x00000010ff097819 */ /* 0x004fc40000011602 */
[----:B------:R-:W-:Y:S02]  /*6c20*/  SHF.R.U32.HI R7, RZ, 0x18, R2 ;  /* 0x00000018ff077819 */ /* 0x000fe40000011602 */
[----:B------:R-:W-:Y:S02]  /*6c30*/  SHF.R.U32.HI R2, RZ, 0x8, R5 ;  /* 0x00000008ff027819 */ /* 0x000fe40000011605 */
[----:B------:R-:W-:Y:S01]  /*6c40*/  SHF.R.U32.HI R3, RZ, 0x8, R3 ;  /* 0x00000008ff037819 */ /* 0x000fe20000011603 */
[----:B------:R-:W2:Y:S01]  /*6c50*/  MUFU.EX2 R16, R16 ;  /* 0x0000001000107308 */ /* 0x000ea20000000800 */
[----:B------:R-:W-:Y:S02]  /*6c60*/  LOP3.LUT R5, R9, 0xff, RZ, 0xc0, !PT ;  /* 0x000000ff09057812 */ /* 0x000fe400078ec0ff */
[----:B-1----:R-:W-:Y:S02]  /*6c70*/  SHF.R.U32.HI R11, RZ, 0x10, R4 ;  /* 0x00000010ff0b7819 */ /* 0x002fe40000011604 */
[----:B------:R-:W-:-:S02]  /*6c80*/  PRMT R14, R6, 0x5410, R2 ;  /* 0x00005410060e7816 */ /* 0x000fc40000000002 */
[----:B------:R-:W-:Y:S01]  /*6c90*/  PRMT R4, R10, 0x5410, R3 ;  /* 0x000054100a047816 */ /* 0x000fe20000000003 */
[----:B------:R-:W-:Y:S01]  /*6ca0*/  MUFU.EX2 R12, R12 ;  /* 0x0000000c000c7308 */ /* 0x000fe20000000800 */
[C---:B------:R-:W-:Y:S02]  /*6cb0*/  LOP3.LUT R2, R0.reuse, 0xffff, RZ, 0xc0, !PT ;  /* 0x0000ffff00027812 */ /* 0x040fe400078ec0ff */
[----:B------:R-:W-:Y:S02]  /*6cc0*/  SHF.R.U32.HI R3, RZ, 0x10, R0 ;  /* 0x00000010ff037819 */ /* 0x000fe40000011600 */
[----:B------:R-:W-:Y:S02]  /*6cd0*/  PRMT R9, R5, 0x5410, R7 ;  /* 0x0000541005097816 */ /* 0x000fe40000000007 */
[----:B------:R-:W-:Y:S01]  /*6ce0*/  LOP3.LUT R7, R0, 0xff, RZ, 0xc0, !PT ;  /* 0x000000ff00077812 */ /* 0x000fe200078ec0ff */
[----:B------:R-:W1:Y:S01]  /*6cf0*/  MUFU.EX2 R17, R17 ;  /* 0x0000001100117308 */ /* 0x000e620000000800 */
[----:B------:R-:W-:-:S02]  /*6d00*/  SHF.R.U32.HI R5, RZ, 0x8, R2 ;  /* 0x00000008ff057819 */ /* 0x000fc40000011602 */
[----:B------:R-:W-:Y:S01]  /*6d10*/  SHF.R.U32.HI R6, RZ, 0x18, R0 ;  /* 0x00000018ff067819 */ /* 0x000fe20000011600 */
[--C-:B------:R-:W-:Y:S01]  /*6d20*/  HSET2.LE.AND R0, R4, R30.reuse, PT ;  /* 0x0000001e04007233 */ /* 0x100fe20003803000 */
[----:B------:R-:W-:Y:S02]  /*6d30*/  LOP3.LUT R3, R3, 0xff, RZ, 0xc0, !PT ;  /* 0x000000ff03037812 */ /* 0x000fe400078ec0ff */
[----:B----4-:R-:W-:Y:S02]  /*6d40*/  F2FP.PACK_AB R2, R31, R132 ;  /* 0x000000841f02723e */ /* 0x010fe400000000ff */
[----:B------:R-:W-:Y:S02]  /*6d50*/  PRMT R7, R7, 0x5410, R5 ;  /* 0x0000541007077816 */ /* 0x000fe40000000005 */
[----:B------:R-:W-:Y:S02]  /*6d60*/  PRMT R5, R3, 0x5410, R6 ;  /* 0x0000541003057816 */ /* 0x000fe40000000006 */
[----:B------:R-:W-:Y:S01]  /*6d70*/  LOP3.LUT R6, R0, R2, RZ, 0xc0, !PT ;  /* 0x0000000200067212 */ /* 0x000fe200078ec0ff */
[--C-:B------:R-:W-:Y:S01]  /*6d80*/  HSET2.LE.AND R0, R9, R30.reuse, PT ;  /* 0x0000001e09007233 */ /* 0x100fe20003803000 */
[----:B---3--:R-:W-:Y:S01]  /*6d90*/  F2FP.PACK_AB R2, R18, R19 ;  /* 0x000000131202723e */ /* 0x008fe200000000ff */
[--C-:B------:R-:W-:Y:S01]  /*6da0*/  HSET2.LE.AND R3, R7, R30.reuse, PT ;  /* 0x0000001e07037233 */ /* 0x100fe20003803000 */
[----:B------:R-:W-:Y:S01]  /*6db0*/  F2FP.PACK_AB R4, R133, R138 ;  /* 0x0000008a8504723e */ /* 0x000fe200000000ff */
[----:B------:R-:W-:Y:S01]  /*6dc0*/  HSET2.LE.AND R5, R5, R30, PT ;  /* 0x0000001e05057233 */ /* 0x000fe20003803000 */
[----:B------:R-:W-:-:S02]  /*6dd0*/  F2FP.PACK_AB R9, R20, R21 ;  /* 0x000000151409723e */ /* 0x000fc400000000ff */
[----:B------:R-:W-:Y:S02]  /*6de0*/  LOP3.LUT R7, R0, R2, RZ, 0xc0, !PT ;  /* 0x0000000200077212 */ /* 0x000fe400078ec0ff */
[C---:B------:R-:W-:Y:S02]  /*6df0*/  LOP3.LUT R0, R8.reuse, 0xffff, RZ, 0xc0, !PT ;  /* 0x0000ffff08007812 */ /* 0x040fe400078ec0ff */
[----:B------:R-:W-:Y:S02]  /*6e00*/  LOP3.LUT R4, R3, R4, RZ, 0xc0, !PT ;  /* 0x0000000403047212 */ /* 0x000fe400078ec0ff */
[----:B------:R-:W-:Y:S02]  /*6e10*/  LOP3.LUT R5, R5, R9, RZ, 0xc0, !PT ;  /* 0x0000000905057212 */ /* 0x000fe400078ec0ff */
[----:B------:R-:W-:Y:S02]  /*6e20*/  SHF.R.U32.HI R2, RZ, 0x10, R8 ;  /* 0x00000010ff027819 */ /* 0x000fe40000011608 */
[----:B------:R-:W-:-:S02]  /*6e30*/  LOP3.LUT R10, R8, 0xff, RZ, 0xc0, !PT ;  /* 0x000000ff080a7812 */ /* 0x000fc400078ec0ff */
[----:B------:R-:W-:Y:S01]  /*6e40*/  SHF.R.U32.HI R9, RZ, 0x18, R8 ;  /* 0x00000018ff097819 */ /* 0x000fe20000011608 */
[C---:B------:R-:W-:Y:S01]  /*6e50*/  HMMA.16816.F32 R144, R4.reuse, R148, RZ ;  /* 0x000000940490723c */ /* 0x040fe200000018ff */
[----:B------:R-:W-:Y:S02]  /*6e60*/  SHF.R.U32.HI R8, RZ, 0x8, R0 ;  /* 0x00000008ff087819 */ /* 0x000fe40000011600 */
[----:B------:R-:W-:Y:S02]  /*6e70*/  LOP3.LUT R0, R2, 0xff, RZ, 0xc0, !PT ;  /* 0x000000ff02007812 */ /* 0x000fe400078ec0ff */
[----:B------:R-:W-:Y:S02]  /*6e80*/  LOP3.LUT R3, R11, 0xff, RZ, 0xc0, !PT ;  /* 0x000000ff0b037812 */ /* 0x000fe400078ec0ff */
[----:B------:R-:W-:Y:S01]  /*6e90*/  PRMT R2, R0, 0x5410, R9 ;  /* 0x0000541000027816 */ /* 0x000fe20000000009 */
[----:B------:R-:W-:Y:S01]  /*6ea0*/  HMMA.16816.F32 R160, R4, R164, RZ ;  /* 0x000000a404a0723c */ /* 0x000fe200000018ff */
[----:B------:R-:W-:Y:S01]  /*6eb0*/  PRMT R3, R3, 0x5410, R13 ;  /* 0x0000541003037816 */ /* 0x000fe2000000000d */
[--C-:B------:R-:W-:Y:S01]  /*6ec0*/  HSET2.LE.AND R0, R14, R30.reuse, PT ;  /* 0x0000001e0e007233 */ /* 0x100fe20003803000 */
[----:B------:R-:W-:Y:S01]  /*6ed0*/  PRMT R8, R10, 0x5410, R8 ;  /* 0x000054100a087816 */ /* 0x000fe20000000008 */
[--C-:B------:R-:W-:Y:S01]  /*6ee0*/  HSET2.LE.AND R10, R2, R30.reuse, PT ;  /* 0x0000001e020a7233 */ /* 0x100fe20003803000 */
[----:B------:R-:W-:Y:S01]  /*6ef0*/  F2FP.PACK_AB R2, R22, R23 ;  /* 0x000000171602723e */ /* 0x000fe200000000ff */
[----:B------:R-:W-:-:S02]  /*6f00*/  HSET2.LE.AND R3, R3, R30, PT ;  /* 0x0000001e03037233 */ /* 0x000fc40003803000 */
[C---:B------:R-:W-:Y:S01]  /*6f10*/  HMMA.16816.F32 R40, R4.reuse, R76, RZ ;  /* 0x0000004c0428723c */ /* 0x040fe200000018ff */
[----:B------:R-:W-:Y:S01]  /*6f20*/  HSET2.LE.AND R9, R8, R30, PT ;  /* 0x0000001e08097233 */ /* 0x000fe20003803000 */
[----:B--2---:R-:W-:Y:S02]  /*6f30*/  F2FP.PACK_AB R8, R16, R15 ;  /* 0x0000000f1008723e */ /* 0x004fe400000000ff */
[----:B------:R-:W-:Y:S02]  /*6f40*/  LOP3.LUT R126, R0, R2, RZ, 0xc0, !PT ;  /* 0x00000002007e7212 */ /* 0x000fe400078ec0ff */
[----:B-1----:R-:W-:Y:S02]  /*6f50*/  F2FP.PACK_AB R2, R17, R12 ;  /* 0x0000000c1102723e */ /* 0x002fe400000000ff */
[C---:B------:R-:W-:Y:S01]  /*6f60*/  HMMA.16816.F32 R56, R4.reuse, R60, RZ ;  /* 0x0000003c0438723c */ /* 0x040fe200000018ff */
[----:B------:R-:W-:Y:S02]  /*6f70*/  F2FP.PACK_AB R0, R28, R29 ;  /* 0x0000001d1c00723e */ /* 0x000fe400000000ff */
[----:B------:R-:W-:Y:S01]  /*6f80*/  LOP3.LUT R127, R3, R8, RZ, 0xc0, !PT ;  /* 0x00000008037f7212 */ /* 0x000fe200078ec0ff */
[----:B------:R-:W-:Y:S01]  /*6f90*/  FADD.FTZ R3, R26, R252 ;  /* 0x000000fc1a037221 */ /* 0x000fe20000010000 */
[----:B------:R-:W-:Y:S01]  /*6fa0*/  LOP3.LUT R125, R10, R2, RZ, 0xc0, !PT ;  /* 0x000000020a7d7212 */ /* 0x000fe200078ec0ff */
[----:B------:R-:W-:Y:S01]  /*6fb0*/  FADD.FTZ R2, R250, R247 ;  /* 0x000000f7fa027221 */ /* 0x000fe20000010000 */
[----:B------:R-:W-:Y:S01]  /*6fc0*/  LOP3.LUT R124, R9, R0, RZ, 0xc0, !PT ;  /* 0x00000000097c7212 */ /* 0x000fe200078ec0ff */
        /* <DEDUP_REMOVED lines=60> */
[----:B------:R-:W-:-:S04]  /*7390*/  DEPBAR.LE SB0, 0x0 ;  /* 0x000080000000791a */ /* 0x000fc80000000000 */
[----:B------:R-:W3:Y:S04]  /*73a0*/  LDL R25, [R1+0x60] ;  /* 0x0000600001197983 */ /* 0x000ee80000100800 */
[----:B------:R-:W4:Y:S01]  /*73b0*/  LDL.64 R26, [R1+0x78] ;  /* 0x00007800011a7983 */ /* 0x000f220000100a00 */
[----:B------:R-:W-:-:S03]  /*73c0*/  UIADD3 UR33, UR32, -0x2, URZ ;  /* 0xfffffffe20217890 */ /* 0x000fc6000fffe03f */
[----:B------:R-:W5:Y:S01]  /*73d0*/  S2R R252, SR_TID.X ;  /* 0x0000000000fc7919 */ /* 0x000f620000002100 */
[----:B------:R-:W-:Y:S02]  /*73e0*/  USHF.R.S32.HI UR5, URZ, 0x1f, UR33 ;  /* 0x0000001f3f057899 */ /* 0x000fe40008011421 */
[----:B------:R-:W-:Y:S01]  /*73f0*/  UIMAD UR4, UR22, UR33, URZ ;  /* 0x00000021160472a4 */ /* 0x000fe2000f8e023f */
[----:B------:R-:W-:Y:S01]  /*7400*/  IMAD.U32 R2, RZ, RZ, UR33 ;  /* 0x00000021ff027e24 */ /* 0x000fe2000f8e00ff */
[----:B------:R-:W-:Y:S02]  /*7410*/  UISETP.GT.AND UP0, UPT, UR33, UR19, UPT ;  /* 0x000000132100728c */ /* 0x000fe4000bf04270 */
[----:B------:R-:W-:Y:S01]  /*7420*/  UIMAD UR4, UR5, UR23, UR4 ;  /* 0x00000017050472a4 */ /* 0x000fe2000f8e0204 */
[----:B-----5:R-:W-:-:S05]  /*7430*/  IMAD.SHL.U32 R252, R252, 0x2, RZ ;  /* 0x00000002fcfc7824 */ /* 0x020fca00078e00ff */
        /* <DEDUP_REMOVED lines=29> */
[----:B------:R-:W-:Y:S01]  /*7610*/  IMAD.IADD R2, R218, 0x1, -R0 ;  /* 0x00000001da027824 */ /* 0x000fe200078e0a00 */
        /* <DEDUP_REMOVED lines=8> */
[C---:B------:R-:W-:Y:S02]  /*76a0*/  ISETP.LT.OR P0, PT, R0.reuse, R222, P0 ;  /* 0x000000de0000720c */ /* 0x040fe40000701670 */
[----:B------:R-:W-:Y:S01]  /*76b0*/  ISETP.LT.OR P6, PT, R0, R221, P6 ;  /* 0x000000dd0000720c */ /* 0x000fe200037c1670 */
[----:B------:R-:W-:Y:S01]  /*76c0*/  @!PT LDS RZ, [RZ] ;  /* 0x00000000fffff984 */ /* 0x000fe20000000800 */
[----:B------:R-:W-:Y:S01]  /*76d0*/  @!PT LDS RZ, [RZ] ;  /* 0x00000000fffff984 */ /* 0x000fe20000000800 */
[----:B------:R-:W-:Y:S01]  /*76e0*/  @!PT LDS RZ, [RZ] ;  /* 0x00000000fffff984 */ /* 0x000fe20000000800 */
[----:B------:R3:W-:Y:S01]  /*76f0*/  @!P2 LDGSTS.E.BYPASS.LTC128B.128 [R215+0xb800], [R4.64+0x80] ;  /* 0x0b80008004d7afae */ /* 0x0007e2000b901d5c */
[----:B------:R-:W-:-:S03]  /*7700*/  IMAD.MOV.U32 R3, RZ, RZ, R2 ;  /* 0x000000ffff037224 */ /* 0x000fc600078e0002 */
[----:B------:R-:W-:Y:S04]  /*7710*/  LDSM.16.M88.4 R28, [R200+0x8000] ;  /* 0x00800000c81c783b */ /* 0x000fe80000000200 */
[----:B------:R-:W-:Y:S04]  /*7720*/  LDSM.16.M88.4 R24, [R200+0x8800] ;  /* 0x00880000c818783b */ /* 0x000fe80000000200 */
[----:B------:R-:W4:Y:S04]  /*7730*/  LDSM.16.M88.4 R12, [R202] ;  /* 0x00000000ca0c783b */ /* 0x000f280000000200 */
[----:B------:R-:W-:Y:S04]  /*7740*/  LDSM.16.M88.4 R20, [R211] ;  /* 0x00000000d314783b */ /* 0x000fe80000000200 */
[----:B--2---:R-:W2:Y:S04]  /*7750*/  LDSM.16.M88.4 R8, [R202+0x2000] ;  /* 0x00200000ca08783b */ /* 0x004ea80000000200 */
[----:B------:R-:W-:Y:S04]  /*7760*/  LDSM.16.M88.4 R32, [R214] ;  /* 0x00000000d620783b */ /* 0x000fe80000000200 */
[----:B---3--:R-:W3:Y:S04]  /*7770*/  LDSM.16.M88.4 R4, [R204+0x2000] ;  /* 0x00200000cc04783b */ /* 0x008ee80000000200 */
[----:B------:R-:W5:Y:S04]  /*7780*/  LDSM.16.M88.4 R16, [R204] ;  /* 0x00000000cc10783b */ /* 0x000f680000000200 */
[----:B------:R-:W0:Y:S01]  /*7790*/  LDGDEPBAR ;  /* 0x00000000000079af */ /* 0x000e220000000000 */
[----:B----4-:R-:W-:Y:S08]  /*77a0*/  HMMA.16816.F32 R184, R12, R28, RZ ;  /* 0x0000001c0cb8723c */ /* 0x010ff000000018ff */
[C---:B--2---:R-:W-:Y:S08]  /*77b0*/  HMMA.16816.F32 R172, R8.reuse, R24, RZ ;  /* 0x0000001808ac723c */ /* 0x044ff000000018ff */
[C---:B------:R-:W-:Y:S08]  /*77c0*/  HMMA.16816.F32 R176, R8.reuse, R30, RZ ;  /* 0x0000001e08b0723c */ /* 0x040ff000000018ff */
[C---:B------:R-:W-:Y:S08]  /*77d0*/  HMMA.16816.F32 R180, R8.reuse, R28, RZ ;  /* 0x0000001c08b4723c */ /* 0x040ff000000018ff */
[----:B------:R-:W-:Y:S08]  /*77e0*/  HMMA.16816.F32 R8, R8, R26, RZ ;  /* 0x0000001a0808723c */ /* 0x000ff000000018ff */
[----:B------:R-:W-:Y:S08]  /*77f0*/  HMMA.16816.F32 R28, R12, R30, RZ ;  /* 0x0000001e0c1c723c */ /* 0x000ff000000018ff */
[C---:B---3--:R-:W-:Y:S08]  /*7800*/  HMMA.16816.F32 R196, R4.reuse, R32, R172 ;  /* 0x0000002004c4723c */ /* 0x048ff000000018ac */
[----:B------:R-:W-:Y:S08]  /*7810*/  HMMA.16816.F32 R228, R4, R22, R176 ;  /* 0x0000001604e4723c */ /* 0x000ff000000018b0 */
[C---:B------:R-:W-:Y:S08]  /*7820*/  HMMA.16816.F32 R176, R12.reuse, R24, RZ ;  /* 0x000000180cb0723c */ /* 0x040ff000000018ff */
[----:B------:R-:W-:Y:S01]  /*7830*/  HMMA.16816.F32 R172, R12, R26, RZ ;  /* 0x0000001a0cac723c */ /* 0x000fe200000018ff */
[----:B------:R-:W-:Y:S07]  /*7840*/  LDSM.16.M88.4 R12, [R209+0x8000] ;  /* 0x00800000d10c783b */ /* 0x000fee0000000200 */
[C---:B------:R-:W-:Y:S08]  /*7850*/  HMMA.16816.F32 R232, R4.reuse, R20, R180 ;  /* 0x0000001404e8723c */ /* 0x040ff000000018b4 */
[----:B------:R-:W-:Y:S01]  /*7860*/  HMMA.16816.F32 R188, R4, R34, R8 ;  /* 0x0000002204bc723c */ /* 0x000fe20000001808 */
[----:B------:R-:W2:Y:S04]  /*7870*/  LDSM.16.M88.4 R4, [R210+0x2000] ;  /* 0x00200000d204783b */ /* 0x000ea80000000200 */
[----:B------:R-:W-:Y:S03]  /*7880*/  LDSM.16.M88.4 R8, [R210] ;  /* 0x00000000d208783b */ /* 0x000fe60000000200 */
[C---:B-----5:R-:W-:Y:S08]  /*7890*/  HMMA.16816.F32 R24, R16.reuse, R20, R184 ;  /* 0x000000141018723c */ /* 0x060ff000000018b8 */
[C---:B------:R-:W-:Y:S01]  /*78a0*/  HMMA.16816.F32 R28, R16.reuse, R22, R28 ;  /* 0x00000016101c723c */ /* 0x040fe2000000181c */
[----:B------:R-:W3:Y:S07]  /*78b0*/  LDSM.16.M88.4 R20, [R209+0x8800] ;  /* 0x00880000d114783b */ /* 0x000eee0000000200 */
[C---:B------:R-:W-:Y:S08]  /*78c0*/  HMMA.16816.F32 R192, R16.reuse, R32, R176 ;  /* 0x0000002010c0723c */ /* 0x040ff000000018b0 */
[----:B------:R-:W-:Y:S01]  /*78d0*/  HMMA.16816.F32 R180, R16, R34, R172 ;  /* 0x0000002210b4723c */ /* 0x000fe200000018ac */
[----:B------:R-:W-:Y:S07]  /*78e0*/  LDSM.16.M88.4 R16, [R207] ;  /* 0x00000000cf10783b */ /* 0x000fee0000000200 */
[C---:B--2---:R-:W-:Y:S08]  /*78f0*/  HMMA.16816.F32 R176, R4.reuse, R12, R232 ;  /* 0x0000000c04b0723c */ /* 0x044ff000000018e8 */
[C---:B------:R-:W-:Y:S08]  /*7900*/  HMMA.16816.F32 R184, R4.reuse, R14, R228 ;  /* 0x0000000e04b8723c */ /* 0x040ff000000018e4 */
[C---:B---3--:R-:W-:Y:S08]  /*7910*/  HMMA.16816.F32 R196, R4.reuse, R20, R196 ;  /* 0x0000001404c4723c */ /* 0x048ff000000018c4 */
[----:B------:R-:W-:Y:S01]  /*7920*/  HMMA.16816.F32 R172, R4, R22, R188 ;  /* 0x0000001604ac723c */ /* 0x000fe200000018bc */
[----:B------:R-:W2:Y:S07]  /*7930*/  LDSM.16.M88.4 R4, [R208+0x2000] ;  /* 0x00200000d004783b */ /* 0x000eae0000000200 */
[C---:B------:R-:W-:Y:S01]  /*7940*/  HMMA.16816.F32 R32, R8.reuse, R12, R24 ;  /* 0x0000000c0820723c */ /* 0x040fe20000001818 */
[----:B------:R-:W3:Y:S07]  /*7950*/  LDSM.16.M88.4 R24, [R207+0x800] ;  /* 0x00080000cf18783b */ /* 0x000eee0000000200 */
[C---:B------:R-:W-:Y:S01]  /*7960*/  HMMA.16816.F32 R28, R8.reuse, R14, R28 ;  /* 0x0000000e081c723c */ /* 0x040fe2000000181c */
[----:B------:R-:W4:Y:S07]  /*7970*/  LDSM.16.M88.4 R12, [R208] ;  /* 0x00000000d00c783b */ /* 0x000f2e0000000200 */
[C---:B------:R-:W-:Y:S08]  /*7980*/  HMMA.16816.F32 R188, R8.reuse, R20, R192 ;  /* 0x0000001408bc723c */ /* 0x040ff000000018c0 */
[----:B------:R-:W-:Y:S01]  /*7990*/  HMMA.16816.F32 R180, R8, R22, R180 ;  /* 0x0000001608b4723c */ /* 0x000fe200000018b4 */
[----:B------:R-:W-:Y:S04]  /*79a0*/  LDSM.16.M88.4 R20, [R200+0x9800] ;  /* 0x00980000c814783b */ /* 0x000fe80000000200 */
[----:B------:R-:W-:Y:S03]  /*79b0*/  LDSM.16.M88.4 R8, [R202+0x4000] ;  /* 0x00400000ca08783b */ /* 0x000fe60000000200 */
[C---:B--2---:R-:W-:Y:S08]  /*79c0*/  HMMA.16816.F32 R176, R4.reuse, R16, R176 ;  /* 0x0000001004b0723c */ /* 0x044ff000000018b0 */
[C---:B------:R-:W-:Y:S08]  /*79d0*/  HMMA.16816.F32 R184, R4.reuse, R18, R184 ;  /* 0x0000001204b8723c */ /* 0x040ff000000018b8 */
[C---:B---3--:R-:W-:Y:S08]  /*79e0*/  HMMA.16816.F32 R192, R4.reuse, R24, R196 ;  /* 0x0000001804c0723c */ /* 0x048ff000000018c4 */
[----:B------:R-:W-:Y:S01]  /*79f0*/  HMMA.16816.F32 R172, R4, R26, R172 ;  /* 0x0000001a04ac723c */ /* 0x000fe200000018ac */
[----:B------:R-:W2:Y:S07]  /*7a00*/  LDSM.16.M88.4 R4, [R202+0x6000] ;  /* 0x00600000ca04783b */ /* 0x000eae0000000200 */
[C---:B----4-:R-:W-:Y:S08]  /*7a10*/  HMMA.16816.F32 R32, R12.reuse, R16, R32 ;  /* 0x000000100c20723c */ /* 0x050ff00000001820 */
        /* <DEDUP_REMOVED lines=8> */
[-C--:B------:R-:W-:Y:S01]  /*7aa0*/  HMMA.16816.F32 R176, R4, R18.reuse, R184 ;  /* 0x0000001204b0723c */ /* 0x080fe200000018b8 */
[----:B------:R-:W2:Y:S07]  /*7ab0*/  LDSM.16.M88.4 R4, [R204+0x6000] ;  /* 0x00600000cc04783b */ /* 0x000eae0000000200 */
[C---:B------:R-:W-:Y:S01]  /*7ac0*/  HMMA.16816.F32 R24, R8.reuse, R18, R28 ;  /* 0x000000120818723c */ /* 0x040fe2000000181c */
[----:B------:R-:W3:Y:S07]  /*7ad0*/  LDSM.16.M88.4 R28, [R212] ;  /* 0x00000000d41c783b */ /* 0x000eee0000000200 */
[C---:B------:R-:W-:Y:S01]  /*7ae0*/  HMMA.16816.F32 R32, R8.reuse, R16, R32 ;  /* 0x000000100820723c */ /* 0x040fe20000001820 */
[----:B------:R-:W4:Y:S07]  /*7af0*/  LDSM.16.M88.4 R16, [R204+0x4000] ;  /* 0x00400000cc10783b */ /* 0x000f2e0000000200 */
[C---:B------:R-:W-:Y:S08]  /*7b00*/  HMMA.16816.F32 R196, R8.reuse, R20, R196 ;  /* 0x0000001408c4723c */ /* 0x040ff000000018c4 */
[----:B------:R-:W-:Y:S01]  /*7b10*/  HMMA.16816.F32 R188, R8, R22, R188 ;  /* 0x0000001608bc723c */ /* 0x000fe200000018bc */
[----:B------:R-:W-:Y:S07]  /*7b20*/  LDSM.16.M88.4 R8, [R209+0x9000] ;  /* 0x00900000d108783b */ /* 0x000fee0000000200 */
[C---:B--2---:R-:W-:Y:S08]  /*7b30*/  HMMA.16816.F32 R184, R4.reuse, R12, R180 ;  /* 0x0000000c04b8723c */ /* 0x044ff000000018b4 */
[C---:B------:R-:W-:Y:S08]  /*7b40*/  HMMA.16816.F32 R180, R4.reuse, R14, R176 ;  /* 0x0000000e04b4723c */ /* 0x040ff000000018b0 */
[C---:B---3--:R-:W-:Y:S08]  /*7b50*/  HMMA.16816.F32 R176, R4.reuse, R28, R192 ;  /* 0x0000001c04b0723c */ /* 0x048ff000000018c0 */
[----:B------:R-:W-:Y:S01]  /*7b60*/  HMMA.16816.F32 R172, R4, R30, R172 ;  /* 0x0000001e04ac723c */ /* 0x000fe200000018ac */
[----:B------:R-:W2:Y:S07]  /*7b70*/  LDSM.16.M88.4 R4, [R210+0x6000] ;  /* 0x00600000d204783b */ /* 0x000eae0000000200 */
[C---:B----4-:R-:W-:Y:S01]  /*7b80*/  HMMA.16816.F32 R20, R16.reuse, R14, R24 ;  /* 0x0000000e1014723c */ /* 0x050fe20000001818 */
[----:B------:R-:W3:Y:S07]  /*7b90*/  LDSM.16.M88.4 R24, [R209+0x9800] ;  /* 0x00980000d118783b */ /* 0x000eee0000000200 */
        /* <DEDUP_REMOVED lines=12> */
[----:B------:R-:W-:Y:S01]  /*7c60*/  HMMA.16816.F32 R172, R12, R8, R32 ;  /* 0x000000080cac723c */ /* 0x000fe20000001820 */
[----:B------:R-:W4:Y:S01]  /*7c70*/  LDSM.16.M88.4 R8, [R208+0x4000] ;  /* 0x00400000d008783b */ /* 0x000f220000000200 */
[----:B------:R-:W-:-:S06]  /*7c80*/  DEPBAR.LE SB0, 0x0 ;  /* 0x000080000000791a */ /* 0x000fcc0000000000 */
[C---:B------:R-:W-:Y:S08]  /*7c90*/  HMMA.16816.F32 R32, R12.reuse, R24, R196 ;  /* 0x000000180c20723c */ /* 0x040ff000000018c4 */
[----:B------:R-:W-:Y:S08]  /*7ca0*/  HMMA.16816.F32 R12, R12, R26, R192 ;  /* 0x0000001a0c0c723c */ /* 0x000ff000000018c0 */
[C---:B--2---:R-:W-:Y:S08]  /*7cb0*/  HMMA.16816.F32 R188, R4.reuse, R16, R188 ;  /* 0x0000001004bc723c */ /* 0x044ff000000018bc */
[C---:B------:R-:W-:Y:S08]  /*7cc0*/  HMMA.16816.F32 R184, R4.reuse, R18, R184 ;  /* 0x0000001204b8723c */ /* 0x040ff000000018b8 */
[C---:B---3--:R-:W-:Y:S08]  /*7cd0*/  HMMA.16816.F32 R180, R4.reuse, R20, R180 ;  /* 0x0000001404b4723c */ /* 0x048ff000000018b4 */
[----:B------:R-:W-:Y:S01]  /*7ce0*/  HMMA.16816.F32 R192, R4, R22, R176 ;  /* 0x0000001604c0723c */ /* 0x000fe200000018b0 */
[----:B------:R2:W3:Y:S06]  /*7cf0*/  I2F R6, R3 ;  /* 0x0000000300067306 */ /* 0x0004ec0000201400 */
[--C-:B------:R-:W-:Y:S01]  /*7d00*/  IMAD.IADD R4, R217, 0x1, -R0.reuse ;  /* 0x00000001d9047824 */ /* 0x100fe200078e0a00 */
[----:B----4-:R-:W-:Y:S04]  /*7d10*/  HMMA.16816.F32 R172, R8, R16, R172 ;  /* 0x0000001008ac723c */ /* 0x010fe800000018ac */
[----:B------:R-:W-:Y:S01]  /*7d20*/  IABS R2, R4 ;  /* 0x0000000400027213 */ /* 0x000fe20000000000 */
[----:B------:R-:W-:-:S03]  /*7d30*/  IMAD.IADD R4, R216, 0x1, -R0 ;  /* 0x00000001d8047824 */ /* 0x000fc600078e0a00 */
[C---:B------:R-:W-:Y:S01]  /*7d40*/  HMMA.16816.F32 R28, R8.reuse, R18, R28 ;  /* 0x00000012081c723c */ /* 0x040fe2000000181c */
[----:B--2---:R-:W-:Y:S01]  /*7d50*/  IMAD.MOV.U32 R3, RZ, RZ, R2 ;  /* 0x000000ffff037224 */ /* 0x004fe200078e0002 */
[----:B------:R-:W-:Y:S01]  /*7d60*/  IABS R2, R4 ;  /* 0x0000000400027213 */ /* 0x000fe20000000000 */
[----:B------:R-:W-:Y:S02]  /*7d70*/  IMAD.IADD R4, R223, 0x1, -R0 ;  /* 0x00000001df047824 */ /* 0x000fe400078e0a00 */
[----:B------:R2:W4:Y:S03]  /*7d80*/  I2F R7, R3 ;  /* 0x0000000300077306 */ /* 0x0005260000201400 */
[C---:B------:R-:W-:Y:S08]  /*7d90*/  HMMA.16816.F32 R16, R8.reuse, R20, R32 ;  /* 0x000000140810723c */ /* 0x040ff00000001820 */
[----:B------:R-:W-:Y:S01]  /*7da0*/  HMMA.16816.F32 R176, R8, R22, R12 ;  /* 0x0000001608b0723c */ /* 0x000fe2000000180c */
[----:B---3--:R-:W-:-:S02]  /*7db0*/  FFMA.FTZ R6, R6, -UR27, R172 ;  /* 0x8000001b06067c23 */ /* 0x008fc400080100ac */
[----:B--2---:R-:W-:Y:S01]  /*7dc0*/  IMAD.MOV.U32 R3, RZ, RZ, R2 ;  /* 0x000000ffff037224 */ /* 0x004fe200078e0002 */
[----:B------:R-:W-:-:S03]  /*7dd0*/  IABS R2, R4 ;  /* 0x0000000400027213 */ /* 0x000fc60000000000 */
[----:B----4-:R-:W-:Y:S01]  /*7de0*/  FFMA.FTZ R8, R7, -UR27, R174 ;  /* 0x8000001b07087c23 */ /* 0x010fe200080100ae */
[----:B------:R-:W-:Y:S01]  /*7df0*/  FSEL R133, R6, -INF , !P0 ;  /* 0xff80000006857808 */ /* 0x000fe20004000000 */
[----:B------:R-:W2:Y:S03]  /*7e00*/  I2F R5, R3 ;  /* 0x0000000300057306 */ /* 0x000ea60000201400 */
[----:B------:R-:W-:Y:S01]  /*7e10*/  FSEL R139, R8, -INF , !P6 ;  /* 0xff800000088b7808 */ /* 0x000fe20007000000 */
[----:B------:R-:W-:Y:S01]  /*7e20*/  BAR.SYNC.DEFER_BLOCKING 0x0 ;  /* 0x0000000000007b1d */ /* 0x000fe20000010000 */
[----:B------:R-:W-:-:S04]  /*7e30*/  ISETP.GE.AND P6, PT, R0, R225, PT ;  /* 0x000000e10000720c */ /* 0x000fc80003fc6270 */
[----:B------:R-:W-:Y:S01]  /*7e40*/  ISETP.LT.OR P6, PT, R0, R220, P6 ;  /* 0x000000dc0000720c */ /* 0x000fe200037c1670 */
[----:B------:R3:W4:Y:S01]  /*7e50*/  I2F R4, R2 ;  /* 0x0000000200047306 */ /* 0x0007220000201400 */
[----:B--2---:R-:W-:-:S05]  /*7e60*/  FFMA.FTZ R10, R5, -UR27, R188 ;  /* 0x8000001b050a7c23 */ /* 0x004fca00080100bc */
[----:B------:R-:W-:Y:S02]  /*7e70*/  FSEL R33, R10, -INF , !P6 ;  /* 0xff8000000a217808 */ /* 0x000fe40007000000 */
[C---:B------:R-:W-:Y:S02]  /*7e80*/  ISETP.GE.AND P6, PT, R0.reuse, R224, PT ;  /* 0x000000e00000720c */ /* 0x040fe40003fc6270 */
[----:B---3--:R-:W-:Y:S01]  /*7e90*/  IADD3 R2, R0, 0x1, RZ ;  /* 0x0000000100027810 */ /* 0x008fe20007ffe0ff */
[----:B----4-:R-:W-:Y:S01]  /*7ea0*/  FFMA.FTZ R12, R4, -UR27, R190 ;  /* 0x8000001b040c7c23 */ /* 0x010fe200080100be */
[----:B------:R-:W-:Y:S02]  /*7eb0*/  ISETP.LT.OR P6, PT, R0, R219, P6 ;  /* 0x000000db0000720c */ /* 0x000fe400037c1670 */
[----:B------:R-:W-:Y:S01]  /*7ec0*/  ISETP.GE.AND P5, PT, R2, R227, PT ;  /* 0x000000e30200720c */ /* 0x000fe20003fa6270 */
[--C-:B------:R-:W-:Y:S01]  /*7ed0*/  IMAD.IADD R3, R218, 0x1, -R2.reuse ;  /* 0x00000001da037824 */ /* 0x100fe200078e0a02 */
[C---:B------:R-:W-:Y:S01]  /*7ee0*/  ISETP.GE.AND P4, PT, R2.reuse, R226, PT ;  /* 0x000000e20200720c */ /* 0x040fe20003f86270 */
[----:B------:R-:W-:Y:S01]  /*7ef0*/  IMAD.IADD R5, R217, 0x1, -R2 ;  /* 0x00000001d9057824 */ /* 0x000fe200078e0a02 */
[----:B------:R-:W-:-:S02]  /*7f00*/  ISETP.GE.AND P1, PT, R2, R225, PT ;  /* 0x000000e10200720c */ /* 0x000fc40003f26270 */
[----:B------:R-:W-:Y:S02]  /*7f10*/  IABS R3, R3 ;  /* 0x0000000300037213 */ /* 0x000fe40000000000 */
[C---:B------:R-:W-:Y:S02]  /*7f20*/  ISETP.GE.AND P0, PT, R2.reuse, R224, PT ;  /* 0x000000e00200720c */ /* 0x040fe40003f06270 */
[----:B------:R-:W-:Y:S01]  /*7f30*/  ISETP.LT.OR P5, PT, R2, R222, P5 ;  /* 0x000000de0200720c */ /* 0x000fe20002fa1670 */
[----:B------:R-:W-:Y:S01]  /*7f40*/  IMAD.MOV.U32 R4, RZ, RZ, R3 ;  /* 0x000000ffff047224 */ /* 0x000fe200078e0003 */
[----:B------:R-:W-:Y:S01]  /*7f50*/  IABS R3, R5 ;  /* 0x0000000500037213 */ /* 0x000fe20000000000 */
[----:B------:R-:W-:Y:S01]  /*7f60*/  IMAD.IADD R5, R216, 0x1, -R2 ;  /* 0x00000001d8057824 */ /* 0x000fe200078e0a02 */
[C---:B------:R-:W-:Y:S01]  /*7f70*/  ISETP.LT.OR P4, PT, R2.reuse, R221, P4 ;  /* 0x000000dd0200720c */ /* 0x040fe20002781670 */
[----:B------:R2:W3:Y:S01]  /*7f80*/  I2F R7, R4 ;  /* 0x0000000400077306 */ /* 0x0004e20000201400 */
[----:B------:R-:W-:-:S02]  /*7f90*/  ISETP.LT.OR P1, PT, R2, R220, P1 ;  /* 0x000000dc0200720c */ /* 0x000fc40000f21670 */
[----:B------:R-:W-:Y:S02]  /*7fa0*/  ISETP.LT.OR P0, PT, R2, R219, P0 ;  /* 0x000000db0200720c */ /* 0x000fe40000701670 */
[----:B------:R-:W-:Y:S01]  /*7fb0*/  FSEL R34, R12, -INF , !P6 ;  /* 0xff8000000c227808 */ /* 0x000fe20007000000 */
[----:B--2---:R-:W-:Y:S01]  /*7fc0*/  IMAD.MOV.U32 R4, RZ, RZ, R3 ;  /* 0x000000ffff047224 */ /* 0x004fe200078e0003 */
[----:B------:R-:W-:Y:S01]  /*7fd0*/  IABS R3, R5 ;  /* 0x0000000500037213 */ /* 0x000fe20000000000 */
[----:B---3--:R-:W-:Y:S02]  /*7fe0*/  FFMA.FTZ R9, R7, -UR27, R173 ;  /* 0x8000001b07097c23 */ /* 0x008fe400080100ad */
[----:B------:R2:W3:Y:S03]  /*7ff0*/  I2F R6, R4 ;  /* 0x0000000400067306 */ /* 0x0004e60000201400 */
[----:B------:R-:W-:-:S05]  /*8000*/  FSEL R132, R9, -INF , !P5 ;  /* 0xff80000009847808 */ /* 0x000fca0006800000 */
[----:B------:R-:W4:Y:S01]  /*8010*/  I2F R5, R3 ;  /* 0x0000000300057306 */ /* 0x000f220000201400 */
[----:B--2---:R-:W-:Y:S01]  /*8020*/  IMAD.IADD R4, R223, 0x1, -R2 ;  /* 0x00000001df047824 */ /* 0x004fe200078e0a02 */
[----:B------:R-:W-:Y:S01]  /*8030*/  IADD3 R2, R0, 0x8, RZ ;  /* 0x0000000800027810 */ /* 0x000fe20007ffe0ff */
[----:B---3--:R-:W-:-:S03]  /*8040*/  FFMA.FTZ R8, R6, -UR27, R175 ;  /* 0x8000001b06087c23 */ /* 0x008fc600080100af */
[----:B------:R-:W-:Y:S01]  /*8050*/  IABS R4, R4 ;  /* 0x0000000400047213 */ /* 0x000fe20000000000 */
[--C-:B------:R-:W-:Y:S01]  /*8060*/  IMAD.IADD R6, R216, 0x1, -R2.reuse ;  /* 0x00000001d8067824 */ /* 0x100fe200078e0a02 */
[----:B------:R-:W-:Y:S01]  /*8070*/  FSEL R138, R8, -INF , !P4 ;  /* 0xff800000088a7808 */ /* 0x000fe20006000000 */
[----:B----4-:R-:W-:Y:S01]  /*8080*/  FFMA.FTZ R7, R5, -UR27, R189 ;  /* 0x8000001b05077c23 */ /* 0x010fe200080100bd */
[----:B------:R2:W3:Y:S01]  /*8090*/  I2F R14, R4 ;  /* 0x00000004000e7306 */ /* 0x0004e20000201400 */
[----:B------:R-:W-:Y:S01]  /*80a0*/  IMAD.IADD R3, R218, 0x1, -R2 ;  /* 0x00000001da037824 */ /* 0x000fe200078e0a02 */
[----:B------:R-:W-:Y:S02]  /*80b0*/  ISETP.GE.AND P6, PT, R2, R227, PT ;  /* 0x000000e30200720c */ /* 0x000fe40003fc6270 */
[----:B------:R-:W-:Y:S02]  /*80c0*/  FSEL R32, R7, -INF , !P1 ;  /* 0xff80000007207808 */ /* 0x000fe40004800000 */
[----:B------:R-:W-:-:S02]  /*80d0*/  IABS R3, R3 ;  /* 0x0000000300037213 */ /* 0x000fc40000000000 */
[C---:B------:R-:W-:Y:S02]  /*80e0*/  ISETP.GE.AND P5, PT, R2.reuse, R226, PT ;  /* 0x000000e20200720c */ /* 0x040fe40003fa6270 */
[----:B------:R4:W5:Y:S01]  /*80f0*/  I2F R11, R3 ;  /* 0x00000003000b7306 */ /* 0x0009620000201400 */
[C---:B------:R-:W-:Y:S02]  /*8100*/  ISETP.GE.AND P4, PT, R2.reuse, R225, PT ;  /* 0x000000e10200720c */ /* 0x040fe40003f86270 */
[C---:B------:R-:W-:Y:S02]  /*8110*/  ISETP.GE.AND P1, PT, R2.reuse, R224, PT ;  /* 0x000000e00200720c */ /* 0x040fe40003f26270 */
[C---:B------:R-:W-:Y:S01]  /*8120*/  ISETP.LT.OR P6, PT, R2.reuse, R222, P6 ;  /* 0x000000de0200720c */ /* 0x040fe200037c1670 */
[----:B--2---:R-:W-:Y:S01]  /*8130*/  IMAD.IADD R4, R217, 0x1, -R2 ;  /* 0x00000001d9047824 */ /* 0x004fe200078e0a02 */
[----:B------:R-:W-:Y:S01]  /*8140*/  ISETP.LT.OR P5, PT, R2, R221, P5 ;  /* 0x000000dd0200720c */ /* 0x000fe20002fa1670 */
[----:B---3--:R-:W-:Y:S01]  /*8150*/  FFMA.FTZ R7, R14, -UR27, R191 ;  /* 0x8000001b0e077c23 */ /* 0x008fe200080100bf */
[----:B------:R-:W-:-:S02]  /*8160*/  ISETP.LT.OR P4, PT, R2, R220, P4 ;  /* 0x000000dc0200720c */ /* 0x000fc40002781670 */
[----:B------:R-:W-:Y:S02]  /*8170*/  IABS R4, R4 ;  /* 0x0000000400047213 */ /* 0x000fe40000000000 */
[----:B------:R-:W-:Y:S02]  /*8180*/  ISETP.LT.OR P1, PT, R2, R219, P1 ;  /* 0x000000db0200720c */ /* 0x000fe40000f21670 */
[----:B------:R-:W-:Y:S01]  /*8190*/  FSEL R27, R7, -INF , !P0 ;  /* 0xff800000071b7808 */ /* 0x000fe20004000000 */
[----:B------:R-:W-:Y:S01]  /*81a0*/  IMAD.MOV.U32 R5, RZ, RZ, R4 ;  /* 0x000000ffff057224 */ /* 0x000fe200078e0004 */
[----:B------:R-:W-:Y:S01]  /*81b0*/  IABS R4, R6 ;  /* 0x0000000600047213 */ /* 0x000fe20000000000 */
[----:B------:R-:W-:Y:S01]  /*81c0*/  IMAD.IADD R6, R223, 0x1, -R2 ;  /* 0x00000001df067824 */ /* 0x000fe200078e0a02 */
[----:B----4-:R-:W-:Y:S01]  /*81d0*/  IADD3 R3, R0, 0x9, RZ ;  /* 0x0000000900037810 */ /* 0x010fe20007ffe0ff */
[----:B------:R2:W3:Y:S01]  /*81e0*/  I2F R10, R5 ;  /* 0x00000005000a7306 */ /* 0x0004e20000201400 */
[----:B-----5:R-:W-:-:S02]  /*81f0*/  FFMA.FTZ R8, R11, -UR27, R28 ;  /* 0x8000001b0b087c23 */ /* 0x020fc4000801001c */
[----:B------:R-:W-:Y:S01]  /*8200*/  ISETP.GE.AND P0, PT, R3, R227, PT ;  /* 0x000000e30300720c */ /* 0x000fe20003f06270 */
[----:B------:R-:W-:-:S03]  /*8210*/  IMAD.IADD R2, R217, 0x1, -R3 ;  /* 0x00000001d9027824 */ /* 0x000fc600078e0a03 */
[C---:B------:R-:W-:Y:S01]  /*8220*/  ISETP.LT.OR P0, PT, R3.reuse, R222, P0 ;  /* 0x000000de0300720c */ /* 0x040fe20000701670 */
[----:B--2---:R-:W-:Y:S01]  /*8230*/  IMAD.MOV.U32 R5, RZ, RZ, R4 ;  /* 0x000000ffff057224 */ /* 0x004fe200078e0004 */
[----:B------:R-:W-:Y:S01]  /*8240*/  IABS R4, R6 ;  /* 0x0000000600047213 */ /* 0x000fe20000000000 */
[----:B---3--:R-:W-:Y:S01]  /*8250*/  FFMA.FTZ R10, R10, -UR27, R30 ;  /* 0x8000001b0a0a7c23 */ /* 0x008fe2000801001e */
[----:B------:R-:W-:Y:S01]  /*8260*/  FSEL R30, R8, -INF , !P6 ;  /* 0xff800000081e7808 */ /* 0x000fe20007000000 */
[----:B------:R2:W3:Y:S01]  /*8270*/  I2F R6, R5 ;  /* 0x0000000500067306 */ /* 0x0004e20000201400 */
[C---:B------:R-:W-:Y:S02]  /*8280*/  ISETP.GE.AND P6, PT, R3.reuse, R226, PT ;  /* 0x000000e20300720c */ /* 0x040fe40003fc6270 */
[----:B------:R-:W-:Y:S02]  /*8290*/  FSEL R35, R10, -INF , !P5 ;  /* 0xff8000000a237808 */ /* 0x000fe40006800000 */
[----:B------:R-:W-:-:S02]  /*82a0*/  ISETP.GE.AND P5, PT, R3, R225, PT ;  /* 0x000000e10300720c */ /* 0x000fc40003fa6270 */
[C---:B------:R-:W-:Y:S01]  /*82b0*/  ISETP.LT.OR P6, PT, R3.reuse, R221, P6 ;  /* 0x000000dd0300720c */ /* 0x040fe200037c1670 */
[----:B------:R-:W4:Y:S01]  /*82c0*/  I2F R13, R4 ;  /* 0x00000004000d7306 */ /* 0x000f220000201400 */
[----:B------:R-:W-:Y:S01]  /*82d0*/  ISETP.LT.OR P5, PT, R3, R220, P5 ;  /* 0x000000dc0300720c */ /* 0x000fe20002fa1670 */
[--C-:B--2---:R-:W-:Y:S02]  /*82e0*/  IMAD.IADD R5, R218, 0x1, -R3.reuse ;  /* 0x00000001da057824 */ /* 0x104fe400078e0a03 */
[----:B---3--:R-:W-:Y:S02]  /*82f0*/  FFMA.FTZ R9, R6, -UR27, R184 ;  /* 0x8000001b06097c23 */ /* 0x008fe400080100b8 */
[----:B------:R-:W-:Y:S01]  /*8300*/  IMAD.IADD R6, R216, 0x1, -R3 ;  /* 0x00000001d8067824 */ /* 0x000fe200078e0a03 */
[----:B------:R-:W-:Y:S02]  /*8310*/  IABS R5, R5 ;  /* 0x0000000500057213 */ /* 0x000fe40000000000 */
[----:B------:R-:W-:Y:S01]  /*8320*/  FSEL R23, R9, -INF , !P4 ;  /* 0xff80000009177808 */ /* 0x000fe20006000000 */
[----:B----4-:R-:W-:Y:S01]  /*8330*/  FFMA.FTZ R7, R13, -UR27, R186 ;  /* 0x8000001b0d077c23 */ /* 0x010fe200080100ba */
[----:B------:R-:W-:Y:S01]  /*8340*/  IABS R4, R2 ;  /* 0x0000000200047213 */ /* 0x000fe20000000000 */
[----:B------:R2:W3:Y:S01]  /*8350*/  I2F R12, R5 ;  /* 0x00000005000c7306 */ /* 0x0004e20000201400 */
[----:B------:R-:W-:-:S02]  /*8360*/  IADD3 R2, R0, 0x10, RZ ;  /* 0x0000001000027810 */ /* 0x000fc40007ffe0ff */
[----:B------:R-:W-:Y:S02]  /*8370*/  ISETP.GE.AND P4, PT, R3, R224, PT ;  /* 0x000000e00300720c */ /* 0x000fe40003f86270 */
[----:B------:R-:W-:Y:S02]  /*8380*/  FSEL R24, R7, -INF , !P1 ;  /* 0xff80000007187808 */ /* 0x000fe40004800000 */
[----:B------:R-:W-:Y:S02]  /*8390*/  ISETP.LT.OR P4, PT, R3, R219, P4 ;  /* 0x000000db0300720c */ /* 0x000fe40002781670 */
[----:B------:R-:W-:-:S04]  /*83a0*/  ISETP.GE.AND P1, PT, R2, R227, PT ;  /* 0x000000e30200720c */ /* 0x000fc80003f26270 */
[----:B------:R-:W-:Y:S01]  /*83b0*/  ISETP.LT.OR P1, PT, R2, R222, P1 ;  /* 0x000000de0200720c */ /* 0x000fe20000f21670 */
[----:B--2---:R-:W-:Y:S01]  /*83c0*/  IMAD.MOV.U32 R5, RZ, RZ, R4 ;  /* 0x000000ffff057224 */ /* 0x004fe200078e0004 */
[----:B------:R-:W-:Y:S01]  /*83d0*/  IABS R4, R6 ;  /* 0x0000000600047213 */ /* 0x000fe20000000000 */
[----:B------:R-:W-:Y:S02]  /*83e0*/  IMAD.IADD R6, R223, 0x1, -R3 ;  /* 0x00000001df067824 */ /* 0x000fe400078e0a03 */
[----:B------:R2:W4:Y:S01]  /*83f0*/  I2F R11, R5 ;  /* 0x00000005000b7306 */ /* 0x0005220000201400 */
[----:B------:R-:W-:Y:S02]  /*8400*/  IMAD.IADD R3, R217, 0x1, -R2 ;  /* 0x00000001d9037824 */ /* 0x000fe400078e0a02 */
[----:B---3--:R-:W-:-:S05]  /*8410*/  FFMA.FTZ R9, R12, -UR27, R29 ;  /* 0x8000001b0c097c23 */ /* 0x008fca000801001d */
[----:B------:R-:W-:Y:S02]  /*8420*/  FSEL R26, R9, -INF , !P0 ;  /* 0xff800000091a7808 */ /* 0x000fe40004000000 */
[----:B------:R-:W-:-:S04]  /*8430*/  ISETP.GE.AND P0, PT, R2, R226, PT ;  /* 0x000000e20200720c */ /* 0x000fc80003f06270 */
[----:B------:R-:W-:Y:S01]  /*8440*/  ISETP.LT.OR P0, PT, R2, R221, P0 ;  /* 0x000000dd0200720c */ /* 0x000fe20000701670 */
[----:B--2---:R-:W-:Y:S01]  /*8450*/  IMAD.MOV.U32 R5, RZ, RZ, R4 ;  /* 0x000000ffff057224 */ /* 0x004fe200078e0004 */
[----:B------:R-:W-:Y:S01]  /*8460*/  IABS R4, R6 ;  /* 0x0000000600047213 */ /* 0x000fe20000000000 */
[----:B----4-:R-:W-:Y:S02]  /*8470*/  FFMA.FTZ R10, R11, -UR27, R31 ;  /* 0x8000001b0b0a7c23 */ /* 0x010fe4000801001f */
[----:B------:R2:W3:Y:S03]  /*8480*/  I2F R6, R5 ;  /* 0x0000000500067306 */ /* 0x0004e60000201400 */
[----:B------:R-:W-:Y:S02]  /*8490*/  FSEL R28, R10, -INF , !P6 ;  /* 0xff8000000a1c7808 */ /* 0x000fe40007000000 */
[----:B------:R-:W-:-:S03]  /*84a0*/  ISETP.GE.AND P6, PT, R2, R225, PT ;  /* 0x000000e10200720c */ /* 0x000fc60003fc6270 */
[----:B------:R4:W-:Y:S01]  /*84b0*/  I2F R14, R4 ;  /* 0x00000004000e7306 */ /* 0x0009e20000201400 */
[----:B------:R-:W-:Y:S01]  /*84c0*/  ISETP.LT.OR P6, PT, R2, R220, P6 ;  /* 0x000000dc0200720c */ /* 0x000fe200037c1670 */
[--C-:B--2---:R-:W-:Y:S02]  /*84d0*/  IMAD.IADD R5, R218, 0x1, -R2.reuse ;  /* 0x00000001da057824 */ /* 0x104fe400078e0a02 */
[----:B---3--:R-:W-:Y:S02]  /*84e0*/  FFMA.FTZ R8, R6, -UR27, R185 ;  /* 0x8000001b06087c23 */ /* 0x008fe400080100b9 */
[----:B------:R-:W-:Y:S01]  /*84f0*/  IMAD.IADD R6, R216, 0x1, -R2 ;  /* 0x00000001d8067824 */ /* 0x000fe200078e0a02 */
[----:B------:R-:W-:Y:S02]  /*8500*/  IABS R5, R5 ;  /* 0x0000000500057213 */ /* 0x000fe40000000000 */
[----:B------:R-:W-:Y:S02]  /*8510*/  FSEL R20, R8, -INF , !P5 ;  /* 0xff80000008147808 */ /* 0x000fe40006800000 */
[----:B----4-:R-:W-:Y:S01]  /*8520*/  IABS R4, R3 ;  /* 0x0000000300047213 */ /* 0x010fe20000000000 */
[----:B------:R2:W3:Y:S01]  /*8530*/  I2F R12, R5 ;  /* 0x00000005000c7306 */ /* 0x0004e20000201400 */
[----:B------:R-:W-:-:S02]  /*8540*/  IADD3 R3, R0, 0x11, RZ ;  /* 0x0000001100037810 */ /* 0x000fc40007ffe0ff */
[----:B------:R-:W-:-:S04]  /*8550*/  ISETP.GE.AND P5, PT, R2, R224, PT ;  /* 0x000000e00200720c */ /* 0x000fc80003fa6270 */
[----:B------:R-:W-:Y:S01]  /*8560*/  ISETP.LT.OR P5, PT, R2, R219, P5 ;  /* 0x000000db0200720c */ /* 0x000fe20002fa1670 */
[----:B--2---:R-:W-:Y:S01]  /*8570*/  IMAD.MOV.U32 R5, RZ, RZ, R4 ;  /* 0x000000ffff057224 */ /* 0x004fe200078e0004 */
[----:B------:R-:W-:Y:S01]  /*8580*/  IABS R4, R6 ;  /* 0x0000000600047213 */ /* 0x000fe20000000000 */
[----:B------:R-:W-:Y:S02]  /*8590*/  IMAD.IADD R6, R223, 0x1, -R2 ;  /* 0x00000001df067824 */ /* 0x000fe400078e0a02 */
[----:B------:R2:W4:Y:S01]  /*85a0*/  I2F R11, R5 ;  /* 0x00000005000b7306 */ /* 0x0005220000201400 */
[----:B------:R-:W-:Y:S02]  /*85b0*/  IMAD.IADD R2, R217, 0x1, -R3 ;  /* 0x00000001d9027824 */ /* 0x000fe400078e0a03 */
[----:B---3--:R-:W-:-:S03]  /*85c0*/  FFMA.FTZ R7, R12, -UR27, R16 ;  /* 0x8000001b0c077c23 */ /* 0x008fc60008010010 */
[----:B------:R-:W-:Y:S02]  /*85d0*/  IABS R2, R2 ;  /* 0x0000000200027213 */ /* 0x000fe40000000000 */
[----:B------:R-:W-:Y:S02]  /*85e0*/  FSEL R198, R7, -INF , !P1 ;  /* 0xff80000007c67808 */ /* 0x000fe40004800000 */
[----:B------:R-:W-:-:S04]  /*85f0*/  ISETP.GE.AND P1, PT, R3, R226, PT ;  /* 0x000000e20300720c */ /* 0x000fc80003f26270 */
[----:B------:R-:W-:Y:S01]  /*8600*/  ISETP.LT.OR P1, PT, R3, R221, P1 ;  /* 0x000000dd0300720c */ /* 0x000fe20000f21670 */
[----:B--2---:R-:W-:Y:S01]  /*8610*/  IMAD.MOV.U32 R5, RZ, RZ, R4 ;  /* 0x000000ffff057224 */ /* 0x004fe200078e0004 */
[----:B------:R-:W-:Y:S01]  /*8620*/  IABS R4, R6 ;  /* 0x0000000600047213 */ /* 0x000fe20000000000 */
[----:B------:R-:W-:Y:S02]  /*8630*/  FFMA.FTZ R6, R14, -UR27, R187 ;  /* 0x8000001b0e067c23 */ /* 0x000fe400080100bb */
[----:B------:R2:W3:Y:S01]  /*8640*/  I2F R9, R5 ;  /* 0x0000000500097306 */ /* 0x0004e20000201400 */
[----:B----4-:R-:W-:Y:S02]  /*8650*/  FFMA.FTZ R8, R11, -UR27, R18 ;  /* 0x8000001b0b087c23 */ /* 0x010fe40008010012 */
[----:B------:R-:W-:Y:S01]  /*8660*/  FSEL R22, R6, -INF , !P4 ;  /* 0xff80000006167808 */ /* 0x000fe20006000000 */
[----:B------:R-:W-:Y:S01]  /*8670*/  IMAD.IADD R6, R223, 0x1, -R3 ;  /* 0x00000001df067824 */ /* 0x000fe200078e0a03 */
[----:B------:R-:W-:-:S02]  /*8680*/  ISETP.GE.AND P4, PT, R3, R227, PT ;  /* 0x000000e30300720c */ /* 0x000fc40003f86270 */
[----:B------:R-:W-:Y:S01]  /*8690*/  FSEL R199, R8, -INF , !P0 ;  /* 0xff80000008c77808 */ /* 0x000fe20004000000 */
[----:B------:R4:W-:Y:S01]  /*86a0*/  I2F R15, R4 ;  /* 0x00000004000f7306 */ /* 0x0009e20000201400 */
[C---:B------:R-:W-:Y:S02]  /*86b0*/  ISETP.GE.AND P0, PT, R3.reuse, R225, PT ;  /* 0x000000e10300720c */ /* 0x040fe40003f06270 */
[C---:B------:R-:W-:Y:S02]  /*86c0*/  ISETP.LT.OR P4, PT, R3.reuse, R222, P4 ;  /* 0x000000de0300720c */ /* 0x040fe40002781670 */
[----:B------:R-:W-:Y:S01]  /*86d0*/  ISETP.LT.OR P0, PT, R3, R220, P0 ;  /* 0x000000dc0300720c */ /* 0x000fe20000701670 */
[----:B--2---:R-:W-:Y:S02]  /*86e0*/  IMAD.IADD R5, R218, 0x1, -R3 ;  /* 0x00000001da057824 */ /* 0x004fe400078e0a03 */
[----:B---3--:R-:W-:-:S03]  /*86f0*/  FFMA.FTZ R9, R9, -UR27, R180 ;  /* 0x8000001b09097c23 */ /* 0x008fc600080100b4 */
[----:B------:R-:W-:Y:S02]  /*8700*/  IABS R5, R5 ;  /* 0x0000000500057213 */ /* 0x000fe40000000000 */
[----:B------:R-:W-:Y:S02]  /*8710*/  FSEL R239, R9, -INF , !P6 ;  /* 0xff80000009ef7808 */ /* 0x000fe40007000000 */
[C---:B------:R-:W-:Y:S01]  /*8720*/  ISETP.GE.AND P6, PT, R3.reuse, R224, PT ;  /* 0x000000e00300720c */ /* 0x040fe20003fc6270 */
[----:B----4-:R-:W-:Y:S02]  /*8730*/  IMAD.MOV.U32 R4, RZ, RZ, R5 ;  /* 0x000000ffff047224 */ /* 0x010fe400078e0005 */
[----:B------:R-:W-:Y:S01]  /*8740*/  IMAD.MOV.U32 R5, RZ, RZ, R2 ;  /* 0x000000ffff057224 */ /* 0x000fe200078e0002 */
[----:B------:R-:W-:Y:S01]  /*8750*/  IADD3 R2, R0, 0x18, RZ ;  /* 0x0000001800027810 */ /* 0x000fe20007ffe0ff */
[----:B------:R2:W-:Y:S01]  /*8760*/  I2F R13, R4 ;  /* 0x00000004000d7306 */ /* 0x0005e20000201400 */
[----:B------:R-:W-:-:S02]  /*8770*/  ISETP.LT.OR P6, PT, R3, R219, P6 ;  /* 0x000000db0300720c */ /* 0x000fc400037c1670 */
[----:B------:R-:W-:-:S05]  /*8780*/  IADD3 R0, R0, 0x19, RZ ;  /* 0x0000001900007810 */ /* 0x000fca0007ffe0ff */
[----:B------:R-:W3:Y:S01]  /*8790*/  I2F R10, R5 ;  /* 0x00000005000a7306 */ /* 0x000ee20000201400 */
[----:B--2---:R-:W-:-:S05]  /*87a0*/  IMAD.IADD R4, R216, 0x1, -R3 ;  /* 0x00000001d8047824 */ /* 0x004fca00078e0a03 */
[----:B------:R-:W-:Y:S01]  /*87b0*/  IABS R4, R4 ;  /* 0x0000000400047213 */ /* 0x000fe20000000000 */
[----:B---3--:R-:W-:-:S04]  /*87c0*/  FFMA.FTZ R8, R10, -UR27, R19 ;  /* 0x8000001b0a087c23 */ /* 0x008fc80008010013 */
[----:B------:R-:W-:Y:S01]  /*87d0*/  IMAD.MOV.U32 R5, RZ, RZ, R4 ;  /* 0x000000ffff057224 */ /* 0x000fe200078e0004 */
[----:B------:R-:W-:Y:S01]  /*87e0*/  IABS R4, R6 ;  /* 0x0000000600047213 */ /* 0x000fe20000000000 */
[----:B------:R-:W-:Y:S01]  /*87f0*/  IMAD.IADD R6, R218, 0x1, -R2 ;  /* 0x00000001da067824 */ /* 0x000fe200078e0a02 */
[----:B------:R-:W-:Y:S01]  /*8800*/  FSEL R196, R8, -INF , !P1 ;  /* 0xff80000008c47808 */ /* 0x000fe20004800000 */
[----:B------:R2:W3:Y:S01]  /*8810*/  I2F R7, R5 ;  /* 0x0000000500077306 */ /* 0x0004e20000201400 */
[----:B------:R-:W-:-:S04]  /*8820*/  ISETP.GE.AND P1, PT, R2, R225, PT ;  /* 0x000000e10200720c */ /* 0x000fc80003f26270 */
[----:B------:R-:W-:Y:S01]  /*8830*/  ISETP.LT.OR P1, PT, R2, R220, P1 ;  /* 0x000000dc0200720c */ /* 0x000fe20000f21670 */
[----:B--2---:R-:W-:Y:S01]  /*8840*/  IMAD.MOV.U32 R5, RZ, RZ, R4 ;  /* 0x000000ffff057224 */ /* 0x004fe200078e0004 */
[----:B------:R-:W-:Y:S01]  /*8850*/  IABS R4, R6 ;  /* 0x0000000600047213 */ /* 0x000fe20000000000 */
[----:B------:R-:W-:Y:S02]  /*8860*/  FFMA.FTZ R6, R13, -UR27, R17 ;  /* 0x8000001b0d067c23 */ /* 0x000fe40008010011 */
[----:B------:R2:W4:Y:S01]  /*8870*/  I2F R14, R5 ;  /* 0x00000005000e7306 */ /* 0x0005220000201400 */
[----:B---3--:R-:W-:Y:S02]  /*8880*/  FFMA.FTZ R7, R7, -UR27, R181 ;  /* 0x8000001b07077c23 */ /* 0x008fe400080100b5 */
[----:B------:R-:W-:Y:S02]  /*8890*/  FSEL R190, R6, -INF , !P4 ;  /* 0xff80000006be7808 */ /* 0x000fe40006000000 */
[----:B------:R-:W-:-:S02]  /*88a0*/  ISETP.GE.AND P4, PT, R2, R226, PT ;  /* 0x000000e20200720c */ /* 0x000fc40003f86270 */
[----:B------:R-:W-:Y:S01]  /*88b0*/  FSEL R197, R7, -INF , !P0 ;  /* 0xff80000007c57808 */ /* 0x000fe20004000000 */
[----:B------:R3:W5:Y:S01]  /*88c0*/  I2F R9, R4 ;  /* 0x0000000400097306 */ /* 0x0007620000201400 */
[C---:B------:R-:W-:Y:S02]  /*88d0*/  ISETP.GE.AND P0, PT, R2.reuse, R224, PT ;  /* 0x000000e00200720c */ /* 0x040fe40003f06270 */
[C---:B------:R-:W-:Y:S02]  /*88e0*/  ISETP.LT.OR P4, PT, R2.reuse, R221, P4 ;  /* 0x000000dd0200720c */ /* 0x040fe40002781670 */
[----:B------:R-:W-:Y:S01]  /*88f0*/  ISETP.LT.OR P0, PT, R2, R219, P0 ;  /* 0x000000db0200720c */ /* 0x000fe20000701670 */
[----:B--2---:R-:W-:Y:S02]  /*8900*/  IMAD.IADD R5, R217, 0x1, -R2 ;  /* 0x00000001d9057824 */ /* 0x004fe400078e0a02 */
[----:B----4-:R-:W-:-:S03]  /*8910*/  FFMA.FTZ R6, R14, -UR27, R183 ;  /* 0x8000001b0e067c23 */ /* 0x010fc600080100b7 */
[----:B------:R-:W-:Y:S01]  /*8920*/  IABS R3, R5 ;  /* 0x0000000500037213 */ /* 0x000fe20000000000 */
[----:B------:R-:W-:Y:S01]  /*8930*/  FFMA.FTZ R5, R15, -UR27, R182 ;  /* 0x8000001b0f057c23 */ /* 0x000fe200080100b6 */
[----:B------:R-:W-:Y:S01]  /*8940*/  FSEL R191, R6, -INF , !P6 ;  /* 0xff80000006bf7808 */ /* 0x000fe20007000000 */
[----:B---3--:R-:W-:Y:S01]  /*8950*/  IMAD.IADD R4, R216, 0x1, -R2 ;  /* 0x00000001d8047824 */ /* 0x008fe200078e0a02 */
[----:B------:R2:W-:Y:S01]  /*8960*/  I2F R13, R3 ;  /* 0x00000003000d7306 */ /* 0x0005e20000201400 */
[----:B-----5:R-:W-:Y:S01]  /*8970*/  FFMA.FTZ R9, R9, -UR27, R176 ;  /* 0x8000001b09097c23 */ /* 0x020fe200080100b0 */
[----:B------:R-:W-:Y:S01]  /*8980*/  FSEL R238, R5, -INF , !P5 ;  /* 0xff80000005ee7808 */ /* 0x000fe20006800000 */
[----:B------:R-:W-:Y:S01]  /*8990*/  IMAD.IADD R5, R218, 0x1, -R0 ;  /* 0x00000001da057824 */ /* 0x000fe200078e0a00 */
[----:B------:R-:W-:Y:S02]  /*89a0*/  IABS R4, R4 ;  /* 0x0000000400047213 */ /* 0x000fe40000000000 */
[----:B------:R-:W-:-:S02]  /*89b0*/  ISETP.GE.AND P5, PT, R2, R227, PT ;  /* 0x000000e30200720c */ /* 0x000fc40003fa6270 */
[----:B------:R-:W3:Y:S01]  /*89c0*/  I2F R12, R4 ;  /* 0x00000004000c7306 */ /* 0x000ee20000201400 */
[----:B------:R-:W-:Y:S02]  /*89d0*/  ISETP.GE.AND P6, PT, R0, R227, PT ;  /* 0x000000e30000720c */ /* 0x000fe40003fc6270 */
[-C--:B------:R-:W-:Y:S02]  /*89e0*/  ISETP.LT.OR P5, PT, R2, R222.reuse, P5 ;  /* 0x000000de0200720c */ /* 0x080fe40002fa1670 */
[C---:B------:R-:W-:Y:S02]  /*89f0*/  ISETP.LT.OR P6, PT, R0.reuse, R222, P6 ;  /* 0x000000de0000720c */ /* 0x040fe400037c1670 */
[----:B------:R-:W-:Y:S01]  /*8a00*/  FSEL R184, R9, -INF , !P5 ;  /* 0xff80000009b87808 */ /* 0x000fe20006800000 */
[----:B--2---:R-:W-:Y:S01]  /*8a10*/  IMAD.IADD R3, R223, 0x1, -R2 ;  /* 0x00000001df037824 */ /* 0x004fe200078e0a02 */
[----:B------:R-:W-:Y:S01]  /*8a20*/  ISETP.GE.AND P5, PT, R0, R226, PT ;  /* 0x000000e20000720c */ /* 0x000fe20003fa6270 */
[----:B------:R-:W-:-:S03]  /*8a30*/  IMAD.IADD R2, R216, 0x1, -R0 ;  /* 0x00000001d8027824 */ /* 0x000fc600078e0a00 */
[----:B------:R-:W-:Y:S02]  /*8a40*/  IABS R3, R3 ;  /* 0x0000000300037213 */ /* 0x000fe40000000000 */
[----:B------:R-:W-:Y:S01]  /*8a50*/  IABS R2, R2 ;  /* 0x0000000200027213 */ /* 0x000fe20000000000 */
[----:B---3--:R-:W-:Y:S01]  /*8a60*/  FFMA.FTZ R7, R12, -UR27, R192 ;  /* 0x8000001b0c077c23 */ /* 0x008fe200080100c0 */
[C---:B------:R-:W-:Y:S01]  /*8a70*/  ISETP.LT.OR P5, PT, R0.reuse, R221, P5 ;  /* 0x000000dd0000720c */ /* 0x040fe20002fa1670 */
[----:B------:R-:W-:Y:S01]  /*8a80*/  IMAD.MOV.U32 R4, RZ, RZ, R3 ;  /* 0x000000ffff047224 */ /* 0x000fe200078e0003 */
[----:B------:R-:W-:Y:S01]  /*8a90*/  IABS R3, R5 ;  /* 0x0000000500037213 */ /* 0x000fe20000000000 */
[----:B------:R-:W-:Y:S01]  /*8aa0*/  FFMA.FTZ R5, R13, -UR27, R178 ;  /* 0x8000001b0d057c23 */ /* 0x000fe200080100b2 */
[----:B------:R-:W-:Y:S01]  /*8ab0*/  FSEL R189, R7, -INF , !P1 ;  /* 0xff80000007bd7808 */ /* 0x000fe20004800000 */
[----:B------:R2:W3:Y:S01]  /*8ac0*/  I2F R10, R4 ;  /* 0x00000004000a7306 */ /* 0x0004e20000201400 */
[----:B------:R-:W-:-:S02]  /*8ad0*/  ISETP.GE.AND P1, PT, R0, R224, PT ;  /* 0x000000e00000720c */ /* 0x000fc40003f26270 */
[----:B------:R-:W-:Y:S02]  /*8ae0*/  FSEL R185, R5, -INF , !P4 ;  /* 0xff80000005b97808 */ /* 0x000fe40006000000 */
[C---:B------:R-:W-:Y:S02]  /*8af0*/  ISETP.GE.AND P4, PT, R0.reuse, R225, PT ;  /* 0x000000e10000720c */ /* 0x040fe40003f86270 */
[C---:B------:R-:W-:Y:S01]  /*8b00*/  ISETP.LT.OR P1, PT, R0.reuse, R219, P1 ;  /* 0x000000db0000720c */ /* 0x040fe20000f21670 */
[----:B------:R-:W4:Y:S01]  /*8b10*/  I2F R11, R3 ;  /* 0x00000003000b7306 */ /* 0x000f220000201400 */
[----:B------:R-:W-:Y:S01]  /*8b20*/  ISETP.LT.OR P4, PT, R0, R220, P4 ;  /* 0x000000dc0000720c */ /* 0x000fe20002781670 */
[----:B--2---:R-:W-:Y:S02]  /*8b30*/  IMAD.IADD R4, R217, 0x1, -R0 ;  /* 0x00000001d9047824 */ /* 0x004fe400078e0a00 */
[----:B---3--:R-:W-:-:S03]  /*8b40*/  FFMA.FTZ R10, R10, -UR27, R194 ;  /* 0x8000001b0a0a7c23 */ /* 0x008fc600080100c2 */
[----:B------:R-:W-:Y:S02]  /*8b50*/  IABS R4, R4 ;  /* 0x0000000400047213 */ /* 0x000fe40000000000 */
[----:B------:R-:W-:Y:S01]  /*8b60*/  FSEL R188, R10, -INF , !P0 ;  /* 0xff8000000abc7808 */ /* 0x000fe20004000000 */
[----:B----4-:R-:W-:Y:S01]  /*8b70*/  FFMA.FTZ R5, R11, -UR27, R177 ;  /* 0x8000001b0b057c23 */ /* 0x010fe200080100b1 */
[----:B------:R-:W-:Y:S01]  /*8b80*/  PLOP3.LUT P0, PT, PT, PT, UP0, 0x80, 0x0 ;  /* 0x000000000000781c */ /* 0x000fe20003f0f008 */
[----:B------:R-:W-:Y:S02]  /*8b90*/  IMAD.MOV.U32 R3, RZ, RZ, R4 ;  /* 0x000000ffff037224 */ /* 0x000fe400078e0004 */
[----:B------:R-:W-:Y:S01]  /*8ba0*/  IMAD.IADD R4, R223, 0x1, -R0 ;  /* 0x00000001df047824 */ /* 0x000fe200078e0a00 */
[----:B------:R-:W-:Y:S01]  /*8bb0*/  FSEL R178, R5, -INF , !P6 ;  /* 0xff80000005b27808 */ /* 0x000fe20007000000 */
[----:B------:R2:W3:Y:S02]  /*8bc0*/  I2F R8, R3 ;  /* 0x0000000300087306 */ /* 0x0004e40000201400 */
[----:B--2---:R-:W-:Y:S01]  /*8bd0*/  IMAD.MOV.U32 R3, RZ, RZ, R2 ;  /* 0x000000ffff037224 */ /* 0x004fe200078e0002 */
[----:B------:R-:W-:Y:S01]  /*8be0*/  IABS R2, R4 ;  /* 0x0000000400027213 */ /* 0x000fe20000000000 */
[----:B---3--:R-:W-:-:S04]  /*8bf0*/  FFMA.FTZ R4, R8, -UR27, R179 ;  /* 0x8000001b08047c23 */ /* 0x008fc800080100b3 */
[----:B------:R-:W2:Y:S01]  /*8c00*/  I2F R3, R3 ;  /* 0x0000000300037306 */ /* 0x000ea20000201400 */
[----:B------:R-:W-:-:S07]  /*8c10*/  FSEL R179, R4, -INF , !P5 ;  /* 0xff80000004b37808 */ /* 0x000fce0006800000 */
[----:B------:R-:W3:Y:S01]  /*8c20*/  I2F R2, R2 ;  /* 0x0000000200027306 */ /* 0x000ee20000201400 */
[----:B--2---:R-:W-:-:S05]  /*8c30*/  FFMA.FTZ R3, R3, -UR27, R193 ;  /* 0x8000001b03037c23 */ /* 0x004fca00080100c1 */
[----:B------:R-:W-:Y:S01]  /*8c40*/  FSEL R186, R3, -INF , !P4 ;  /* 0xff80000003ba7808 */ /* 0x000fe20006000000 */
[----:B---3--:R-:W-:-:S05]  /*8c50*/  FFMA.FTZ R0, R2, -UR27, R195 ;  /* 0x8000001b02007c23 */ /* 0x008fca00080100c3 */
        /* <DEDUP_REMOVED lines=48> */
.L_x_1984:
[----:B------:R-:W-:Y:S05]  /*8f60*/  BSYNC B0 ;  /* 0x0000000000007941 */ /* 0x000fea0003800000 */
.L_x_1983:
[----:B------:R-:W0:Y:S02]  /*8f70*/  LDGDEPBAR ;  /* 0x00000000000079af */ /* 0x000e240000000000 */
.L_x_1982:
[----:B--2-4-:R-:W2:Y:S04]  /*8f80*/  LDL R4, [R1+0x70] ;  /* 0x0000700001047983 */ /* 0x014ea80000100800 */
[----:B------:R-:W3:Y:S04]  /*8f90*/  LDL R0, [R1+0x28] ;  /* 0x0000280001007983 */ /* 0x000ee80000100800 */
[----:B------:R-:W4:Y:S04]  /*8fa0*/  LDL.64 R2, [R1+0x80] ;  /* 0x0000800001027983 */ /* 0x000f280000100a00 */
[----:B------:R-:W5:Y:S01]  /*8fb0*/  LDL.64 R6, [R1] ;  /* 0x0000000001067983 */ /* 0x000f620000100a00 */
[----:B------:R-:W-:-:S02]  /*8fc0*/  MOV R31, R247 ;  /* 0x000000f7001f7202 */ /* 0x000fc40000000f00 */
[----:B--2---:R-:W-:Y:S02]  /*8fd0*/  LOP3.LUT R4, R241, R4, RZ, 0x3c, !PT ;  /* 0x00000004f1047212 */ /* 0x004fe400078e3cff */
[----:B---3--:R-:W-:-:S03]  /*8fe0*/  MOV R16, R0 ;  /* 0x0000000000107202 */ /* 0x008fc60000000f00 */
[----:B------:R-:W-:Y:S01]  /*8ff0*/  IMAD.WIDE.U32 R4, R4, -0x2daee0ad, RZ ;  /* 0xd2511f5304047825 */ /* 0x000fe200078e00ff */
[----:B------:R-:W-:Y:S02]  /*9000*/  MOV R0, UR31 ;  /* 0x0000001f00007c02 */ /* 0x000fe40008000f00 */
[----:B----4-:R-:W-:Y:S02]  /*9010*/  MOV R15, R3 ;  /* 0x00000003000f7202 */ /* 0x010fe40000000f00 */
[----:B------:R-:W-:Y:S02]  /*9020*/  FMNMX.FTZ R3, R134, R33, !PT ;  /* 0x0000002186037209 */ /* 0x000fe40007810000 */
[----:B------:R-:W-:Y:S02]  /*9030*/  LOP3.LUT R0, R237, UR33, R0, 0x96, !PT ;  /* 0x00000021ed007c12 */ /* 0x000fe4000f8e9600 */
[----:B------:R-:W-:Y:S02]  /*9040*/  MOV R14, R2 ;  /* 0x00000002000e7202 */ /* 0x000fe40000000f00 */
[----:B------:R-:W-:-:S02]  /*9050*/  FMNMX.FTZ R3, R32, R3, !PT ;  /* 0x0000000320037209 */ /* 0x000fc40007810000 */
[----:B------:R-:W-:Y:S01]  /*9060*/  LOP3.LUT R2, R5, UR15, R236, 0x96, !PT ;  /* 0x0000000f05027c12 */ /* 0x000fe2000f8e96ec */
[----:B------:R-:W-:Y:S01]  /*9070*/  IMAD.WIDE.U32 R12, R0, -0x326172a9, RZ ;  /* 0xcd9e8d57000c7825 */ /* 0x000fe200078e00ff */
[----:B------:R-:W-:-:S03]  /*9080*/  FMNMX.FTZ R0, R23, R3, !PT ;  /* 0x0000000317007209 */ /* 0x000fc60007810000 */
[----:B------:R-:W-:Y:S01]  /*9090*/  IMAD.WIDE.U32 R2, R2, -0x326172a9, RZ ;  /* 0xcd9e8d5702027825 */ /* 0x000fe200078e00ff */
[----:B------:R-:W-:Y:S02]  /*90a0*/  LOP3.LUT R5, R13, UR16, R240, 0x96, !PT ;  /* 0x000000100d057c12 */ /* 0x000fe4000f8e96f0 */
[----:B-----5:R-:W-:Y:S02]  /*90b0*/  MOV R180, R6 ;  /* 0x0000000600b47202 */ /* 0x020fe40000000f00 */
[----:B------:R-:W-:Y:S02]  /*90c0*/  LOP3.LUT R6, R3, UR14, R12, 0x96, !PT ;  /* 0x0000000e03067c12 */ /* 0x000fe4000f8e960c */
[----:B------:R-:W-:Y:S01]  /*90d0*/  FMNMX.FTZ R0, R20, R0, !PT ;  /* 0x0000000014007209 */ /* 0x000fe20007810000 */
[----:B------:R-:W-:Y:S01]  /*90e0*/  IMAD.WIDE.U32 R8, R5, -0x2daee0ad, RZ ;  /* 0xd2511f5305087825 */ /* 0x000fe200078e00ff */
[----:B------:R-:W-:Y:S02]  /*90f0*/  MOV R181, R7 ;  /* 0x0000000700b57202 */ /* 0x000fe40000000f00 */
[----:B------:R-:W-:Y:S01]  /*9100*/  FMNMX.FTZ R0, R239, R0, !PT ;  /* 0x00000000ef007209 */ /* 0x000fe20007810000 */
[----:B------:R-:W-:Y:S01]  /*9110*/  IMAD.WIDE.U32 R6, R6, -0x2daee0ad, RZ ;  /* 0xd2511f5306067825 */ /* 0x000fe200078e00ff */
[----:B------:R-:W-:-:S02]  /*9120*/  LOP3.LUT R5, R9, UR13, R4, 0x96, !PT ;  /* 0x0000000d09057c12 */ /* 0x000fc4000f8e9604 */
[----:B------:R-:W-:Y:S02]  /*9130*/  FMNMX.FTZ R4, R197, R0, !PT ;  /* 0x00000000c5047209 */ /* 0x000fe40007810000 */
[----:B------:R-:W-:Y:S01]  /*9140*/  LOP3.LUT R0, R7, UR11, R8, 0x96, !PT ;  /* 0x0000000b07007c12 */ /* 0x000fe2000f8e9608 */
[----:B------:R-:W-:-:S04]  /*9150*/  IMAD.WIDE.U32 R10, R5, -0x326172a9, RZ ;  /* 0xcd9e8d57050a7825 */ /* 0x000fc800078e00ff */
[----:B------:R-:W-:Y:S01]  /*9160*/  IMAD.WIDE.U32 R174, R0, -0x326172a9, RZ ;  /* 0xcd9e8d5700ae7825 */ /* 0x000fe200078e00ff */
[----:B------:R-:W-:Y:S02]  /*9170*/  FMNMX.FTZ R4, R189, R4, !PT ;  /* 0x00000004bd047209 */ /* 0x000fe40007810000 */
[----:B------:R-:W-:Y:S02]  /*9180*/  LOP3.LUT R8, R11, UR12, R2, 0x96, !PT ;  /* 0x0000000c0b087c12 */ /* 0x000fe4000f8e9602 */
[----:B------:R-:W-:Y:S02]  /*9190*/  LOP3.LUT R0, R175, UR10, R10, 0x96, !PT ;  /* 0x0000000aaf007c12 */ /* 0x000fe4000f8e960a */
[----:B------:R-:W-:Y:S01]  /*91a0*/  FMNMX.FTZ R4, R186, R4, !PT ;  /* 0x00000004ba047209 */ /* 0x000fe20007810000 */
[----:B------:R-:W-:-:S04]  /*91b0*/  IMAD.WIDE.U32 R8, R8, -0x2daee0ad, RZ ;  /* 0xd2511f5308087825 */ /* 0x000fc800078e00ff */
[----:B------:R-:W-:Y:S01]  /*91c0*/  IMAD.WIDE.U32 R176, R0, -0x2daee0ad, RZ ;  /* 0xd2511f5300b07825 */ /* 0x000fe200078e00ff */
[----:B------:R-:W2:Y:S04]  /*91d0*/  SHFL.BFLY PT, R7, R4, 0x2, 0x1f ;  /* 0x0c401f0004077f89 */ /* 0x000ea800000e0000 */
[----:B------:R-:W-:Y:S02]  /*91e0*/  LOP3.LUT R2, R177, UR7, R8, 0x96, !PT ;  /* 0x00000007b1027c12 */ /* 0x000fe4000f8e9608 */
[----:B------:R-:W-:-:S03]  /*91f0*/  LOP3.LUT R6, R9, UR9, R6, 0x96, !PT ;  /* 0x0000000909067c12 */ /* 0x000fc6000f8e9606 */
[----:B------:R-:W-:-:S05]  /*9200*/  IMAD.WIDE.U32 R2, R2, -0x326172a9, RZ ;  /* 0xcd9e8d5702027825 */ /* 0x000fca00078e00ff */
[----:B------:R-:W-:Y:S01]  /*9210*/  LOP3.LUT R0, R2, 0xffff, RZ, 0xc0, !PT ;  /* 0x0000ffff02007812 */ /* 0x000fe200078ec0ff */
[----:B------:R-:W-:Y:S01]  /*9220*/  IMAD.WIDE.U32 R236, R6, -0x326172a9, RZ ;  /* 0xcd9e8d5706ec7825 */ /* 0x000fe200078e00ff */
[----:B------:R-:W-:Y:S02]  /*9230*/  MOV R183, R15 ;  /* 0x0000000f00b77202 */ /* 0x000fe40000000f00 */
[----:B------:R-:W-:Y:S01]  /*9240*/  SHF.R.U32.HI R5, RZ, 0x8, R0 ;  /* 0x00000008ff057819 */ /* 0x000fe20000011600 */
[----:B------:R-:W-:Y:S01]  /*9250*/  IMAD R18, R16, -0x326172a9, RZ ;  /* 0xcd9e8d5710127824 */ /* 0x000fe200078e02ff */
[----:B------:R-:W-:Y:S02]  /*9260*/  LOP3.LUT R0, R2, 0xff, RZ, 0xc0, !PT ;  /* 0x000000ff02007812 */ /* 0x000fe400078ec0ff */
[--C-:B------:R-:W-:Y:S02]  /*9270*/  SHF.R.U32.HI R15, RZ, 0x10, R2.reuse ;  /* 0x00000010ff0f7819 */ /* 0x100fe40000011602 */
[----:B------:R-:W-:-:S02]  /*9280*/  SHF.R.U32.HI R16, RZ, 0x18, R2 ;  /* 0x00000018ff107819 */ /* 0x000fc40000011602 */
[----:B------:R-:W-:Y:S02]  /*9290*/  LOP3.LUT R2, R3, UR17, R236, 0x96, !PT ;  /* 0x0000001103027c12 */ /* 0x000fe4000f8e96ec */
[----:B------:R-:W-:Y:S02]  /*92a0*/  PRMT R25, R0, 0x5410, R5 ;  /* 0x0000541000197816 */ /* 0x000fe40000000005 */
[----:B------:R-:W-:Y:S02]  /*92b0*/  FMNMX.FTZ R3, R136, R133, !PT ;  /* 0x0000008588037209 */ /* 0x000fe40007810000 */
[----:B------:R-:W-:Y:S02]  /*92c0*/  FMNMX.FTZ R0, R135, R139, !PT ;  /* 0x0000008b87007209 */ /* 0x000fe40007810000 */
        /* <DEDUP_REMOVED lines=20> */
[----:B------:R-:W-:Y:S02]  /*9410*/  LOP3.LUT R18, R13, UR16, R18, 0x96, !PT ;  /* 0x000000100d127c12 */ /* 0x000fe4000f8e9612 */
[----:B------:R-:W-:Y:S01]  /*9420*/  FMNMX.FTZ R7, R190, R7, !PT ;  /* 0x00000007be077209 */ /* 0x000fe20007810000 */
[----:B------:R-:W2:Y:S01]  /*9430*/  SHFL.BFLY PT, R13, R0, 0x2, 0x1f ;  /* 0x0c401f00000d7f89 */ /* 0x000ea200000e0000 */
[----:B------:R-:W-:-:S03]  /*9440*/  MOV R182, R14 ;  /* 0x0000000e00b67202 */ /* 0x000fc60000000f00 */
[----:B------:R-:W3:Y:S01]  /*9450*/  SHFL.BFLY PT, R14, R5, 0x2, 0x1f ;  /* 0x0c401f00050e7f89 */ /* 0x000ee200000e0000 */
[----:B------:R-:W-:-:S04]  /*9460*/  FMNMX.FTZ R7, R184, R7, !PT ;  /* 0x00000007b8077209 */ /* 0x000fc80007810000 */
[----:B------:R-:W-:Y:S02]  /*9470*/  FMNMX.FTZ R3, R178, R7, !PT ;  /* 0x00000007b2037209 */ /* 0x000fe40007810000 */
[----:B------:R-:W-:-:S03]  /*9480*/  LOP3.LUT R17, R181, UR14, R12, 0x96, !PT ;  /* 0x0000000eb5117c12 */ /* 0x000fc6000f8e960c */
[----:B------:R-:W4:Y:S01]  /*9490*/  SHFL.BFLY PT, R12, R3, 0x2, 0x1f ;  /* 0x0c401f00030c7f89 */ /* 0x000f2200000e0000 */
[--C-:B------:R-:W-:Y:S02]  /*94a0*/  SHF.R.U32.HI R9, RZ, 0x10, R2.reuse ;  /* 0x00000010ff097819 */ /* 0x100fe40000011602 */
[C---:B------:R-:W-:Y:S01]  /*94b0*/  LOP3.LUT R6, R2.reuse, 0xffff, RZ, 0xc0, !PT ;  /* 0x0000ffff02067812 */ /* 0x040fe200078ec0ff */
[----:B------:R-:W5:Y:S01]  /*94c0*/  SHFL.BFLY PT, R11, R4, 0x1, 0x1f ;  /* 0x0c201f00040b7f89 */ /* 0x000f6200000e0000 */
[----:B------:R-:W-:Y:S02]  /*94d0*/  LOP3.LUT R10, R2, 0xff, RZ, 0xc0, !PT ;  /* 0x000000ff020a7812 */ /* 0x000fe400078ec0ff */
[----:B------:R-:W-:Y:S02]  /*94e0*/  SHF.R.U32.HI R8, RZ, 0x18, R2 ;  /* 0x00000018ff087819 */ /* 0x000fe40000011602 */
[----:B------:R-:W-:Y:S02]  /*94f0*/  LOP3.LUT R7, R15, 0xff, RZ, 0xc0, !PT ;  /* 0x000000ff0f077812 */ /* 0x000fe400078ec0ff */
[----:B------:R-:W-:-:S02]  /*9500*/  LOP3.LUT R2, R9, 0xff, RZ, 0xc0, !PT ;  /* 0x000000ff09027812 */ /* 0x000fc400078ec0ff */
[----:B------:R-:W-:Y:S02]  /*9510*/  PRMT R21, R7, 0x5410, R16 ;  /* 0x0000541007157816 */ /* 0x000fe40000000010 */
[----:B------:R-:W-:Y:S02]  /*9520*/  PRMT R16, R2, 0x5410, R8 ;  /* 0x0000541002107816 */ /* 0x000fe40000000008 */
[----:B--2---:R-:W-:Y:S02]  /*9530*/  FMNMX.FTZ R2, R0, R13, !PT ;  /* 0x0000000d00027209 */ /* 0x004fe40007810000 */
[----:B---3--:R-:W-:Y:S01]  /*9540*/  FMNMX.FTZ R0, R5, R14, !PT ;  /* 0x0000000e05007209 */ /* 0x008fe20007810000 */
[----:B------:R-:W-:Y:S01]  /*9550*/  IMAD.WIDE.U32 R18, R18, -0x2daee0ad, RZ ;  /* 0xd2511f5312127825 */ /* 0x000fe200078e00ff */
[----:B------:R-:W-:-:S03]  /*9560*/  SHF.R.U32.HI R6, RZ, 0x8, R6 ;  /* 0x00000008ff067819 */ /* 0x000fc60000011606 */
[----:B------:R-:W2:Y:S01]  /*9570*/  SHFL.BFLY PT, R8, R0, 0x1, 0x1f ;  /* 0x0c201f0000087f89 */ /* 0x000ea200000e0000 */
[----:B------:R-:W-:Y:S01]  /*9580*/  PRMT R15, R10, 0x5410, R6 ;  /* 0x000054100a0f7816 */ /* 0x000fe20000000006 */
[----:B------:R-:W-:Y:S01]  /*9590*/  IMAD.WIDE.U32 R172, R17, -0x2daee0ad, RZ ;  /* 0xd2511f5311ac7825 */ /* 0x000fe200078e00ff */
[----:B------:R-:W-:Y:S02]  /*95a0*/  LOP3.LUT R6, R19, UR13, R182, 0x96, !PT ;  /* 0x0000000d13067c12 */ /* 0x000fe4000f8e96b6 */
[----:B----4-:R-:W-:Y:S02]  /*95b0*/  FMNMX.FTZ R3, R3, R12, !PT ;  /* 0x0000000c03037209 */ /* 0x010fe40007810000 */
[----:B------:R-:W-:Y:S01]  /*95c0*/  LOP3.LUT R7, R173, UR11, R18, 0x96, !PT ;  /* 0x0000000bad077c12 */ /* 0x000fe2000f8e9612 */
[----:B------:R-:W-:Y:S01]  /*95d0*/  IMAD.WIDE.U32 R12, R6, -0x326172a9, RZ ;  /* 0xcd9e8d57060c7825 */ /* 0x000fe200078e00ff */
[----:B------:R-:W3:Y:S01]  /*95e0*/  SHFL.BFLY PT, R9, R2, 0x1, 0x1f ;  /* 0x0c201f0002097f89 */ /* 0x000ee200000e0000 */
[----:B-----5:R-:W-:-:S02]  /*95f0*/  FMNMX.FTZ R235, R4, R11, !PT ;  /* 0x0000000b04eb7209 */ /* 0x020fc40007810000 */
[----:B------:R-:W-:Y:S01]  /*9600*/  IMAD.WIDE.U32 R248, R7, -0x326172a9, RZ ;  /* 0xcd9e8d5707f87825 */ /* 0x000fe200078e00ff */
[----:B------:R-:W-:Y:S01]  /*9610*/  LOP3.LUT R4, R13, UR12, R180, 0x96, !PT ;  /* 0x0000000c0d047c12 */ /* 0x000fe2000f8e96b4 */
[----:B------:R-:W4:Y:S01]  /*9620*/  SHFL.BFLY PT, R10, R3, 0x1, 0x1f ;  /* 0x0c201f00030a7f89 */ /* 0x000f2200000e0000 */
[C---:B------:R-:W-:Y:S01]  /*9630*/  FSETP.NEU.FTZ.AND P4, PT, R235.reuse, -INF , PT ;  /* 0xff800000eb00780b */ /* 0x040fe20003f9d000 */
[----:B------:R-:W-:Y:S01]  /*9640*/  FMUL.FTZ R17, R235, c[0x0][0x23c] ;  /* 0x00008f00eb117a20 */ /* 0x000fe20000410000 */
[----:B------:R-:W-:Y:S01]  /*9650*/  LOP3.LUT R7, R249, UR10, R12, 0x96, !PT ;  /* 0x0000000af9077c12 */ /* 0x000fe2000f8e960c */
[----:B------:R-:W-:-:S03]  /*9660*/  IMAD.WIDE.U32 R4, R4, -0x2daee0ad, RZ ;  /* 0xd2511f5304047825 */ /* 0x000fc600078e00ff */
[----:B------:R-:W-:Y:S02]  /*9670*/  FSEL R17, R17, RZ, P4 ;  /* 0x000000ff11117208 */ /* 0x000fe40002000000 */
[----:B------:R-:W-:Y:S01]  /*9680*/  LOP3.LUT R11, R5, UR9, R172, 0x96, !PT ;  /* 0x00000009050b7c12 */ /* 0x000fe2000f8e96ac */
[----:B------:R-:W-:Y:S01]  /*9690*/  IMAD.WIDE.U32 R172, R7, -0x2daee0ad, RZ ;  /* 0xd2511f5307ac7825 */ /* 0x000fe200078e00ff */
[----:B--2---:R-:W-:-:S03]  /*96a0*/  FMNMX.FTZ R234, R0, R8, !PT ;  /* 0x0000000800ea7209 */ /* 0x004fc60007810000 */
[--C-:B------:R-:W-:Y:S01]  /*96b0*/  FFMA.FTZ R0, R23, c[0x0][0x23c], -R17.reuse ;  /* 0x00008f0017007a23 */ /* 0x100fe20000010811 */
[----:B------:R-:W-:Y:S01]  /*96c0*/  LOP3.LUT R12, R173, UR7, R4, 0x96, !PT ;  /* 0x00000007ad0c7c12 */ /* 0x000fe2000f8e9604 */
[C---:B------:R-:W-:Y:S01]  /*96d0*/  FMUL.FTZ R18, R234.reuse, c[0x0][0x23c] ;  /* 0x00008f00ea127a20 */ /* 0x040fe20000410000 */
[----:B------:R-:W2:Y:S01]  /*96e0*/  LDC.U8 R4, c[0x0][0x2d8] ;  /* 0x0000b600ff047b82 */ /* 0x000ea20000000000 */
[----:B------:R-:W-:Y:S01]  /*96f0*/  FSETP.NEU.FTZ.AND P1, PT, R234, -INF , PT ;  /* 0xff800000ea00780b */ /* 0x000fe20003f3d000 */
[----:B------:R5:W-:Y:S01]  /*9700*/  MUFU.EX2 R228, R0 ;  /* 0x0000000000e47308 */ /* 0x000be20000000800 */
[----:B---3--:R-:W-:Y:S02]  /*9710*/  FMNMX.FTZ R233, R2, R9, !PT ;  /* 0x0000000902e97209 */ /* 0x008fe40007810000 */
[----:B------:R-:W-:Y:S01]  /*9720*/  FSEL R18, R18, RZ, P1 ;  /* 0x000000ff12127208 */ /* 0x000fe20000800000 */
[--C-:B------:R-:W-:Y:S01]  /*9730*/  FFMA.FTZ R6, R33, c[0x0][0x23c], -R17.reuse ;  /* 0x00008f0021067a23 */ /* 0x100fe20000010811 */
[----:B------:R-:W-:Y:S01]  /*9740*/  FSETP.NEU.FTZ.AND P5, PT, R233, -INF , PT ;  /* 0xff800000e900780b */ /* 0x000fe20003fbd000 */
[--C-:B------:R-:W-:Y:S01]  /*9750*/  FFMA.FTZ R5, R32, c[0x0][0x23c], -R17.reuse ;  /* 0x00008f0020057a23 */ /* 0x100fe20000010811 */
[----:B----4-:R-:W-:Y:S01]  /*9760*/  FMNMX.FTZ R232, R3, R10, !PT ;  /* 0x0000000a03e87209 */ /* 0x010fe20007810000 */
[----:B-----5:R-:W-:-:S04]  /*9770*/  FFMA.FTZ R0, R20, c[0x0][0x23c], -R17 ;  /* 0x00008f0014007a23 */ /* 0x020fc80000010811 */
[----:B------:R3:W-:Y:S01]  /*9780*/  MUFU.EX2 R229, R0 ;  /* 0x0000000000e57308 */ /* 0x0007e20000000800 */
[----:B------:R-:W-:Y:S02]  /*9790*/  FSEL R2, R233, RZ, P5 ;  /* 0x000000ffe9027208 */ /* 0x000fe40002800000 */
[----:B------:R-:W-:-:S05]  /*97a0*/  FSETP.NEU.FTZ.AND P6, PT, R232, -INF , PT ;  /* 0xff800000e800780b */ /* 0x000fca0003fdd000 */
[----:B------:R-:W-:Y:S01]  /*97b0*/  MUFU.EX2 R177, R6 ;  /* 0x0000000600b17308 */ /* 0x000fe20000000800 */
[----:B---3--:R-:W-:-:S07]  /*97c0*/  FFMA.FTZ R0, R34, c[0x0][0x23c], -R18 ;  /* 0x00008f0022007a23 */ /* 0x008fce0000010812 */
[----:B------:R-:W3:Y:S01]  /*97d0*/  MUFU.EX2 R193, R5 ;  /* 0x0000000500c17308 */ /* 0x000ee20000000800 */
[----:B------:R-:W-:Y:S01]  /*97e0*/  FADD.FTZ R20, R135, -R2 ;  /* 0x8000000287147221 */ /* 0x000fe20000010000 */
[----:B------:R-:W-:-:S06]  /*97f0*/  FSEL R2, R234, RZ, P1 ;  /* 0x000000ffea027208 */ /* 0x000fcc0000800000 */
[----:B------:R4:W-:Y:S01]  /*9800*/  MUFU.EX2 R182, R0 ;  /* 0x0000000000b67308 */ /* 0x0009e20000000800 */
[----:B------:R-:W-:Y:S01]  /*9810*/  FSEL R3, R232, RZ, P6 ;  /* 0x000000ffe8037208 */ /* 0x000fe20003000000 */
[----:B------:R-:W-:Y:S01]  /*9820*/  FADD.FTZ R23, R137, -R2 ;  /* 0x8000000289177221 */ /* 0x000fe20000010000 */
[----:B--2---:R-:W-:Y:S01]  /*9830*/  PRMT R180, R4, 0x7054, R4 ;  /* 0x0000705404b47816 */ /* 0x004fe20000000004 */
[--C-:B------:R-:W-:Y:S02]  /*9840*/  FFMA.FTZ R2, R22, c[0x0][0x23c], -R18.reuse ;  /* 0x00008f0016027a23 */ /* 0x100fe40000010812 */
[----:B----4-:R-:W-:-:S04]  /*9850*/  FFMA.FTZ R0, R27, c[0x0][0x23c], -R18 ;  /* 0x00008f001b007a23 */ /* 0x010fc80000010812 */
[----:B------:R2:W4:Y:S01]  /*9860*/  MUFU.EX2 R194, R0 ;  /* 0x0000000000c27308 */ /* 0x0005220000000800 */
[----:B------:R-:W-:Y:S01]  /*9870*/  FADD.FTZ R10, R136, -R3 ;  /* 0x80000003880a7221 */ /* 0x000fe20000010000 */
[----:B------:R-:W-:Y:S01]  /*9880*/  FSEL R3, R235, RZ, P4 ;  /* 0x000000ffeb037208 */ /* 0x000fe20002000000 */
[----:B------:R-:W-:-:S05]  /*9890*/  HSET2.LE.AND R4, R15, R180, PT ;  /* 0x000000b40f047233 */ /* 0x000fca0003803000 */
[----:B------:R-:W-:Y:S01]  /*98a0*/  MUFU.EX2 R230, R2 ;  /* 0x0000000200e67308 */ /* 0x000fe20000000800 */
[----:B--2---:R-:W-:-:S07]  /*98b0*/  FFMA.FTZ R0, R24, c[0x0][0x23c], -R18 ;  /* 0x00008f0018007a23 */ /* 0x004fce0000010812 */
[----:B------:R3:W2:Y:S01]  /*98c0*/  MUFU.EX2 R181, R0 ;  /* 0x0000000000b57308 */ /* 0x0006a20000000800 */
[----:B------:R-:W-:Y:S01]  /*98d0*/  FADD.FTZ R14, R134, -R3 ;  /* 0x80000003860e7221 */ /* 0x000fe20000010000 */
[--C-:B------:R-:W-:Y:S01]  /*98e0*/  HSET2.LE.AND R5, R16, R180.reuse, PT ;  /* 0x000000b410057233 */ /* 0x100fe20003803000 */
[----:B------:R-:W-:Y:S01]  /*98f0*/  FMUL.FTZ R3, R232, c[0x0][0x23c] ;  /* 0x00008f00e8037a20 */ /* 0x000fe20000410000 */
[----:B------:R-:W-:Y:S01]  /*9900*/  HSET2.LE.AND R6, R25, R180, PT ;  /* 0x000000b419067233 */ /* 0x000fe20003803000 */
[----:B---3--:R-:W-:-:S04]  /*9910*/  F2FP.PACK_AB R0, R193, R177 ;  /* 0x000000b1c100723e */ /* 0x008fc800000000ff */
[----:B------:R-:W-:Y:S02]  /*9920*/  LOP3.LUT R4, R4, R0, RZ, 0xc0, !PT ;  /* 0x0000000004047212 */ /* 0x000fe400078ec0ff */
[----:B----4-:R-:W-:Y:S02]  /*9930*/  F2FP.PACK_AB R0, R194, R182 ;  /* 0x000000b6c200723e */ /* 0x010fe400000000ff */
[----:B------:R-:W-:Y:S02]  /*9940*/  FSEL R3, R3, RZ, P6 ;  /* 0x000000ff03037208 */ /* 0x000fe40003000000 */
[----:B------:R-:W-:Y:S02]  /*9950*/  LOP3.LUT R5, R5, R0, RZ, 0xc0, !PT ;  /* 0x0000000005057212 */ /* 0x000fe400078ec0ff */
[----:B------:R-:W-:Y:S01]  /*9960*/  F2FP.PACK_AB R0, R229, R228 ;  /* 0x000000e4e500723e */ /* 0x000fe200000000ff */
[----:B------:R-:W-:Y:S01]  /*9970*/  FMUL.FTZ R16, R233, c[0x0][0x23c] ;  /* 0x00008f00e9107a20 */ /* 0x000fe20000410000 */
[----:B------:R-:W-:Y:S01]  /*9980*/  HSET2.LE.AND R7, R21, R180, PT ;  /* 0x000000b415077233 */ /* 0x000fe20003803000 */
[----:B------:R-:W-:Y:S01]  /*9990*/  FFMA.FTZ R2, R133, c[0x0][0x23c], -R3 ;  /* 0x00008f0085027a23 */ /* 0x000fe20000010803 */
[----:B------:R-:W-:-:S02]  /*99a0*/  LOP3.LUT R6, R6, R0, RZ, 0xc0, !PT ;  /* 0x0000000006067212 */ /* 0x000fc400078ec0ff */
[----:B--2---:R-:W-:Y:S01]  /*99b0*/  F2FP.PACK_AB R0, R230, R181 ;  /* 0x000000b5e600723e */ /* 0x004fe200000000ff */
[----:B------:R2:W-:Y:S01]  /*99c0*/  MUFU.EX2 R236, R2 ;  /* 0x0000000200ec7308 */ /* 0x0005e20000000800 */
[----:B------:R-:W-:Y:S01]  /*99d0*/  FSEL R16, R16, RZ, P5 ;  /* 0x000000ff10107208 */ /* 0x000fe20002800000 */
[----:B------:R-:W-:Y:S01]  /*99e0*/  IMAD.WIDE.U32 R12, R12, -0x326172a9, RZ ;  /* 0xcd9e8d570c0c7825 */ /* 0x000fe200078e00ff */
[----:B------:R-:W-:-:S03]  /*99f0*/  LOP3.LUT R7, R7, R0, RZ, 0xc0, !PT ;  /* 0x0000000007077212 */ /* 0x000fc600078ec0ff */
[--C-:B------:R-:W-:Y:S02]  /*9a00*/  FFMA.FTZ R0, R26, c[0x0][0x23c], -R3.reuse ;  /* 0x00008f001a007a23 */ /* 0x100fe40000010803 */
[--C-:B------:R-:W-:Y:S02]  /*9a10*/  FFMA.FTZ R8, R139, c[0x0][0x23c], -R16.reuse ;  /* 0x00008f008b087a23 */ /* 0x100fe40000010810 */
[----:B------:R-:W-:Y:S01]  /*9a20*/  FFMA.FTZ R9, R138, c[0x0][0x23c], -R16 ;  /* 0x00008f008a097a23 */ /* 0x000fe20000010810 */
[----:B------:R3:W-:Y:S01]  /*9a30*/  MUFU.EX2 R183, R0 ;  /* 0x0000000000b77308 */ /* 0x0007e20000000800 */
[----:B--2---:R-:W-:Y:S02]  /*9a40*/  FFMA.FTZ R2, R132, c[0x0][0x23c], -R3 ;  /* 0x00008f0084027a23 */ /* 0x004fe40000010803 */
[----:B------:R-:W-:-:S05]  /*9a50*/  IMAD.WIDE.U32 R132, R11, -0x326172a9, RZ ;  /* 0xcd9e8d570b847825 */ /* 0x000fca00078e00ff */
[----:B------:R2:W-:Y:S01]  /*9a60*/  MUFU.EX2 R252, R8 ;  /* 0x0000000800fc7308 */ /* 0x0005e20000000800 */
[----:B---3--:R-:W-:-:S07]  /*9a70*/  LOP3.LUT R0, R13, UR17, R132, 0x96, !PT ;  /* 0x000000110d007c12 */ /* 0x008fce000f8e9684 */
[----:B------:R3:W-:Y:S08]  /*9a80*/  MUFU.EX2 R192, R2 ;  /* 0x0000000200c07308 */ /* 0x0007f00000000800 */
[----:B------:R4:W5:Y:S01]  /*9a90*/  MUFU.EX2 R251, R9 ;  /* 0x0000000900fb7308 */ /* 0x0009620000000800 */
[----:B--2---:R-:W-:Y:S01]  /*9aa0*/  LOP3.LUT R8, R0, 0xff, RZ, 0xc0, !PT ;  /* 0x000000ff00087812 */ /* 0x004fe200078ec0ff */
[----:B---3--:R-:W-:-:S06]  /*9ab0*/  FFMA.FTZ R2, R30, c[0x0][0x23c], -R3 ;  /* 0x00008f001e027a23 */ /* 0x008fcc0000010803 */
[----:B------:R2:W3:Y:S01]  /*9ac0*/  MUFU.EX2 R195, R2 ;  /* 0x0000000200c37308 */ /* 0x0004e20000000800 */
[----:B----4-:R-:W-:-:S04]  /*9ad0*/  SHF.R.U32.HI R9, RZ, 0x10, R0 ;  /* 0x00000010ff097819 */ /* 0x010fc80000011600 */
[----:B------:R-:W-:Y:S02]  /*9ae0*/  LOP3.LUT R9, R9, 0xff, RZ, 0xc0, !PT ;  /* 0x000000ff09097812 */ /* 0x000fe400078ec0ff */
[----:B--2---:R-:W-:Y:S02]  /*9af0*/  LOP3.LUT R2, R0, 0xffff, RZ, 0xc0, !PT ;  /* 0x0000ffff00027812 */ /* 0x004fe400078ec0ff */
[----:B------:R-:W-:-:S04]  /*9b00*/  SHF.R.U32.HI R0, RZ, 0x18, R0 ;  /* 0x00000018ff007819 */ /* 0x000fc80000011600 */
[----:B------:R-:W-:Y:S02]  /*9b10*/  PRMT R9, R9, 0x5410, R0 ;  /* 0x0000541009097816 */ /* 0x000fe40000000000 */
[----:B-----5:R-:W-:-:S03]  /*9b20*/  F2FP.PACK_AB R0, R251, R252 ;  /* 0x000000fcfb00723e */ /* 0x020fc600000000ff */
[----:B------:R-:W-:Y:S01]  /*9b30*/  HSET2.LE.AND R9, R9, R180, PT ;  /* 0x000000b409097233 */ /* 0x000fe20003803000 */
[----:B------:R-:W-:Y:S01]  /*9b40*/  SHF.R.U32.HI R2, RZ, 0x8, R2 ;  /* 0x00000008ff027819 */ /* 0x000fe20000011602 */
[----:B------:R-:W-:Y:S01]  /*9b50*/  FMUL.FTZ R19, R10, c[0x0][0x23c] ;  /* 0x00008f000a137a20 */ /* 0x000fe20000410000 */
[----:B------:R-:W-:Y:S02]  /*9b60*/  SHF.R.U32.HI R11, RZ, 0x10, R12 ;  /* 0x00000010ff0b7819 */ /* 0x000fe4000001160c */
[----:B------:R-:W-:Y:S01]  /*9b70*/  LOP3.LUT R9, R9, R0, RZ, 0xc0, !PT ;  /* 0x0000000009097212 */ /* 0x000fe200078ec0ff */
[----:B------:R-:W-:Y:S01]  /*9b80*/  FMUL.FTZ R14, R14, c[0x0][0x23c] ;  /* 0x00008f000e0e7a20 */ /* 0x000fe20000410000 */
[----:B------:R-:W-:Y:S02]  /*9b90*/  PRMT R8, R8, 0x5410, R2 ;  /* 0x0000541008087816 */ /* 0x000fe40000000002 */
[C---:B------:R-:W-:Y:S02]  /*9ba0*/  LOP3.LUT R10, R12.reuse, 0xffff, RZ, 0xc0, !PT ;  /* 0x0000ffff0c0a7812 */ /* 0x040fe400078ec0ff */
[----:B------:R-:W-:-:S02]  /*9bb0*/  LOP3.LUT R0, R12, 0xff, RZ, 0xc0, !PT ;  /* 0x000000ff0c007812 */ /* 0x000fc400078ec0ff */
[----:B------:R-:W-:Y:S02]  /*9bc0*/  SHF.R.U32.HI R12, RZ, 0x18, R12 ;  /* 0x00000018ff0c7819 */ /* 0x000fe4000001160c */
[----:B------:R-:W-:Y:S01]  /*9bd0*/  LOP3.LUT R11, R11, 0xff, RZ, 0xc0, !PT ;  /* 0x000000ff0b0b7812 */ /* 0x000fe200078ec0ff */
[----:B------:R-:W-:Y:S01]  /*9be0*/  HSET2.LE.AND R8, R8, R180, PT ;  /* 0x000000b408087233 */ /* 0x000fe20003803000 */
[----:B------:R-:W-:Y:S01]  /*9bf0*/  F2FP.PACK_AB R2, R192, R236 ;  /* 0x000000ecc002723e */ /* 0x000fe200000000ff */
[----:B------:R2:W-:Y:S01]  /*9c00*/  MUFU.EX2 R21, R14 ;  /* 0x0000000e00157308 */ /* 0x0005e20000000800 */
[----:B------:R-:W-:Y:S02]  /*9c10*/  PRMT R11, R11, 0x5410, R12 ;  /* 0x000054100b0b7816 */ /* 0x000fe4000000000c */
[----:B------:R-:W-:Y:S01]  /*9c20*/  LOP3.LUT R8, R8, R2, RZ, 0xc0, !PT ;  /* 0x0000000208087212 */ /* 0x000fe200078ec0ff */
[----:B------:R-:W-:Y:S02]  /*9c30*/  FFMA.FTZ R2, R35, c[0x0][0x23c], -R16 ;  /* 0x00008f0023027a23 */ /* 0x000fe40000010810 */
[----:B------:R-:W-:-:S02]  /*9c40*/  FMUL.FTZ R20, R20, c[0x0][0x23c] ;  /* 0x00008f0014147a20 */ /* 0x000fc40000410000 */
[----:B------:R4:W-:Y:S01]  /*9c50*/  MUFU.EX2 R250, R2 ;  /* 0x0000000200fa7308 */ /* 0x0009e20000000800 */
[----:B--2---:R-:W2:Y:S07]  /*9c60*/  LDSM.16.MT88.4 R12, [R201+0xa000] ;  /* 0x00a00000c90c783b */ /* 0x004eae0000004200 */
[----:B------:R5:W-:Y:S01]  /*9c70*/  MUFU.EX2 R22, R20 ;  /* 0x0000001400167308 */ /* 0x000be20000000800 */
[----:B------:R-:W-:Y:S01]  /*9c80*/  SHF.R.U32.HI R10, RZ, 0x8, R10 ;  /* 0x00000008ff0a7819 */ /* 0x000fe2000001160a */
[----:B----4-:R-:W-:-:S06]  /*9c90*/  FFMA.FTZ R2, R28, c[0x0][0x23c], -R16 ;  /* 0x00008f001c027a23 */ /* 0x010fcc0000010810 */
[----:B------:R-:W4:Y:S01]  /*9ca0*/  MUFU.EX2 R249, R2 ;  /* 0x0000000200f97308 */ /* 0x000f220000000800 */
[----:B-----5:R-:W-:Y:S01]  /*9cb0*/  FMUL.FTZ R20, R23, c[0x0][0x23c] ;  /* 0x00008f0017147a20 */ /* 0x020fe20000410000 */
[----:B------:R-:W-:-:S06]  /*9cc0*/  PRMT R10, R0, 0x5410, R10 ;  /* 0x00005410000a7816 */ /* 0x000fcc000000000a */
[----:B------:R-:W5:Y:S01]  /*9cd0*/  MUFU.EX2 R19, R19 ;  /* 0x0000001300137308 */ /* 0x000f620000000800 */
[----:B---3--:R-:W-:-:S07]  /*9ce0*/  F2FP.PACK_AB R0, R183, R195 ;  /* 0x000000c3b700723e */ /* 0x008fce00000000ff */
[----:B------:R-:W3:Y:S01]  /*9cf0*/  MUFU.EX2 R20, R20 ;  /* 0x0000001400147308 */ /* 0x000ee20000000800 */
[--C-:B------:R-:W-:Y:S02]  /*9d00*/  HSET2.LE.AND R10, R10, R180.reuse, PT ;  /* 0x000000b40a0a7233 */ /* 0x100fe40003803000 */
[----:B------:R-:W-:-:S03]  /*9d10*/  HSET2.LE.AND R11, R11, R180, PT ;  /* 0x000000b40b0b7233 */ /* 0x000fc60003803000 */
[----:B------:R-:W-:Y:S02]  /*9d20*/  LOP3.LUT R10, R10, R0, RZ, 0xc0, !PT ;  /* 0x000000000a0a7212 */ /* 0x000fe400078ec0ff */
[----:B----4-:R-:W-:Y:S01]  /*9d30*/  F2FP.PACK_AB R0, R249, R250 ;  /* 0x000000faf900723e */ /* 0x010fe200000000ff */
[-C--:B-----5:R-:W-:Y:S02]  /*9d40*/  FMUL.FTZ R140, R140, R19.reuse ;  /* 0x000000138c8c7220 */ /* 0x0a0fe40000410000 */
[----:B------:R-:W-:Y:S01]  /*9d50*/  FMUL.FTZ R141, R141, R19 ;  /* 0x000000138d8d7220 */ /* 0x000fe20000410000 */
[----:B------:R-:W-:Y:S01]  /*9d60*/  LOP3.LUT R11, R11, R0, RZ, 0xc0, !PT ;  /* 0x000000000b0b7212 */ /* 0x000fe200078ec0ff */
[-C--:B------:R-:W-:Y:S02]  /*9d70*/  FMUL.FTZ R142, R142, R22.reuse ;  /* 0x000000168e8e7220 */ /* 0x080fe40000410000 */
[----:B------:R-:W-:Y:S02]  /*9d80*/  FMUL.FTZ R143, R143, R22 ;  /* 0x000000168f8f7220 */ /* 0x000fe40000410000 */
[----:B------:R-:W-:-:S02]  /*9d90*/  FMUL.FTZ R144, R144, R21 ;  /* 0x0000001590907220 */ /* 0x000fc40000410000 */
[-C--:B------:R-:W-:Y:S02]  /*9da0*/  FMUL.FTZ R145, R145, R21.reuse ;  /* 0x0000001591917220 */ /* 0x080fe40000410000 */
[-C--:B---3--:R-:W-:Y:S02]  /*9db0*/  FMUL.FTZ R146, R146, R20.reuse ;  /* 0x0000001492927220 */ /* 0x088fe40000410000 */
        /* <DEDUP_REMOVED lines=9> */
[----:B------:R-:W-:Y:S01]  /*9e50*/  MOV R29, R244 ;  /* 0x000000f4001d7202 */ /* 0x000fe20000000f00 */
[-C--:B--2---:R-:W-:Y:S08]  /*9e60*/  HMMA.16816.F32 R140, R8, R12.reuse, R140 ;  /* 0x0000000c088c723c */ /* 0x084ff0000000188c */
[C---:B------:R-:W-:Y:S08]  /*9e70*/  HMMA.16816.F32 R144, R4.reuse, R12, R144 ;  /* 0x0000000c0490723c */ /* 0x040ff00000001890 */
[-C--:B------:R-:W-:Y:S08]  /*9e80*/  HMMA.16816.F32 R148, R4, R14.reuse, R148 ;  /* 0x0000000e0494723c */ /* 0x080ff00000001894 */
[----:B-1----:R-:W-:Y:S01]  /*9e90*/  HMMA.16816.F32 R244, R8, R14, R152 ;  /* 0x0000000e08f4723c */ /* 0x002fe20000001898 */
        /* <DEDUP_REMOVED lines=17> */
[----:B------:R-:W-:Y:S02]  /*9fb0*/  MOV R153, R183 ;  /* 0x000000b700997202 */ /* 0x000fe40000000f00 */
        /* <DEDUP_REMOVED lines=124> */
[----:B------:R-:W-:-:S02]  /*a780*/  FFMA.FTZ R0, R198, c[0x0][0x23c], -R3 ;  /* 0x00008f00c6007a23 */ /* 0x000fc40000010803 */
[----:B------:R-:W-:Y:S02]  /*a790*/  IMAD.MOV.U32 R66, RZ, RZ, R177 ;  /* 0x000000ffff427224 */ /* 0x000fe400078e00b1 */
[----:B------:R2:W-:Y:S01]  /*a7a0*/  MUFU.EX2 R177, R0 ;  /* 0x0000000000b17308 */ /* 0x0005e20000000800 */
[-C--:B------:R-:W-:Y:S02]  /*a7b0*/  FMUL.FTZ R120, R120, R21.reuse ;  /* 0x0000001578787220 */ /* 0x080fe40000410000 */
[----:B------:R-:W-:Y:S02]  /*a7c0*/  FMUL.FTZ R121, R121, R21 ;  /* 0x0000001579797220 */ /* 0x000fe40000410000 */
[----:B--2---:R-:W-:-:S04]  /*a7d0*/  FFMA.FTZ R0, R190, c[0x0][0x23c], -R3 ;  /* 0x00008f00be007a23 */ /* 0x004fc80000010803 */
[----:B------:R2:W-:Y:S01]  /*a7e0*/  MUFU.EX2 R190, R0 ;  /* 0x0000000000be7308 */ /* 0x0005e20000000800 */
[-C--:B------:R-:W-:Y:S02]  /*a7f0*/  FMUL.FTZ R124, R124, R21.reuse ;  /* 0x000000157c7c7220 */ /* 0x080fe40000410000 */
[----:B------:R-:W-:Y:S02]  /*a800*/  FMUL.FTZ R125, R125, R21 ;  /* 0x000000157d7d7220 */ /* 0x000fe40000410000 */
[-C--:B------:R-:W-:Y:S02]  /*a810*/  FMUL.FTZ R122, R122, R20.reuse ;  /* 0x000000147a7a7220 */ /* 0x080fe40000410000 */
[-C--:B------:R-:W-:Y:S02]  /*a820*/  FMUL.FTZ R123, R123, R20.reuse ;  /* 0x000000147b7b7220 */ /* 0x080fe40000410000 */
[----:B------:R-:W-:Y:S02]  /*a830*/  FMUL.FTZ R126, R126, R20 ;  /* 0x000000147e7e7220 */ /* 0x000fe40000410000 */
[----:B--2---:R-:W-:-:S04]  /*a840*/  FFMA.FTZ R0, R184, c[0x0][0x23c], -R3 ;  /* 0x00008f00b8007a23 */ /* 0x004fc80000010803 */
[----:B------:R2:W-:Y:S01]  /*a850*/  MUFU.EX2 R184, R0 ;  /* 0x0000000000b87308 */ /* 0x0005e20000000800 */
[----:B------:R-:W-:Y:S01]  /*a860*/  FMUL.FTZ R127, R127, R20 ;  /* 0x000000147f7f7220 */ /* 0x000fe20000410000 */
[----:B------:R-:W-:Y:S01]  /*a870*/  LOP3.LUT R2, R237, UR8, R174, 0x96, !PT ;  /* 0x00000008ed027c12 */ /* 0x000fe2000f8e96ae */
[-C--:B------:R-:W-:Y:S02]  /*a880*/  FMUL.FTZ R116, R116, R19.reuse ;  /* 0x0000001374747220 */ /* 0x080fe40000410000 */
[----:B------:R-:W-:Y:S02]  /*a890*/  FMUL.FTZ R117, R117, R19 ;  /* 0x0000001375757220 */ /* 0x000fe40000410000 */
[-C--:B------:R-:W-:Y:S02]  /*a8a0*/  FMUL.FTZ R118, R118, R22.reuse ;  /* 0x0000001676767220 */ /* 0x080fe40000410000 */
[----:B------:R-:W-:Y:S02]  /*a8b0*/  FMUL.FTZ R119, R119, R22 ;  /* 0x0000001677777220 */ /* 0x000fe40000410000 */
[----:B--2---:R-:W-:-:S02]  /*a8c0*/  FFMA.FTZ R0, R178, c[0x0][0x23c], -R3 ;  /* 0x00008f00b2007a23 */ /* 0x004fc40000010803 */
[-C--:B------:R-:W-:Y:S02]  /*a8d0*/  FMUL.FTZ R128, R128, R19.reuse ;  /* 0x0000001380807220 */ /* 0x080fe40000410000 */
[----:B------:R2:W-:Y:S01]  /*a8e0*/  MUFU.EX2 R178, R0 ;  /* 0x0000000000b27308 */ /* 0x0005e20000000800 */
[----:B------:R-:W-:Y:S02]  /*a8f0*/  FMUL.FTZ R129, R129, R19 ;  /* 0x0000001381817220 */ /* 0x000fe40000410000 */
[-C--:B------:R-:W-:Y:S02]  /*a900*/  FMUL.FTZ R130, R130, R22.reuse ;  /* 0x0000001682827220 */ /* 0x080fe40000410000 */
[----:B------:R-:W-:Y:S01]  /*a910*/  FMUL.FTZ R131, R131, R22 ;  /* 0x0000001683837220 */ /* 0x000fe20000410000 */
[----:B-1----:R-:W-:Y:S01]  /*a920*/  HMMA.16816.F32 R120, R4, R12, R120 ;  /* 0x0000000c0478723c */ /* 0x002fe20000001878 */
[----:B------:R-:W-:Y:S01]  /*a930*/  IMAD.WIDE.U32 R2, R2, -0x2daee0ad, RZ ;  /* 0xd2511f5302027825 */ /* 0x000fe200078e00ff */
[----:B------:R-:W-:-:S03]  /*a940*/  MOV R65, R31 ;  /* 0x0000001f00417202 */ /* 0x000fc60000000f00 */
[----:B--2---:R-:W-:-:S03]  /*a950*/  FFMA.FTZ R0, R199, c[0x0][0x23c], -R16 ;  /* 0x00008f00c7007a23 */ /* 0x004fc60000010810 */
[----:B------:R-:W-:Y:S01]  /*a960*/  HMMA.16816.F32 R24, R4, R14, R124 ;  /* 0x0000000e0418723c */ /* 0x000fe2000000187c */
[----:B------:R1:W-:Y:S01]  /*a970*/  MUFU.EX2 R135, R0 ;  /* 0x0000000000877308 */ /* 0x0003e20000000800 */
[----:B------:R-:W-:-:S05]  /*a980*/  MOV R64, R29 ;  /* 0x0000001d00407202 */ /* 0x000fca0000000f00 */
[----:B------:R-:W-:Y:S01]  /*a990*/  LOP3.LUT R6, R133, UR8, R248, 0x96, !PT ;  /* 0x0000000885067c12 */ /* 0x000fe2000f8e96f8 */
[----:B------:R-:W-:Y:S01]  /*a9a0*/  FFMA.FTZ R5, R179, c[0x0][0x23c], -R16 ;  /* 0x00008f00b3057a23 */ /* 0x000fe20000010810 */
[----:B------:R-:W-:Y:S01]  /*a9b0*/  HMMA.16816.F32 R116, R8, R12, R116 ;  /* 0x0000000c0874723c */ /* 0x000fe20000001874 */
[----:B------:R-:W-:Y:S02]  /*a9c0*/  LOP3.LUT R4, R3, UR18, R176, 0x96, !PT ;  /* 0x0000001203047c12 */ /* 0x000fe4000f8e96b0 */
[----:B------:R2:W-:Y:S01]  /*a9d0*/  MUFU.EX2 R173, R5 ;  /* 0x0000000500ad7308 */ /* 0x0005e20000000800 */
[----:B-1----:R-:W-:-:S04]  /*a9e0*/  FFMA.FTZ R0, R196, c[0x0][0x23c], -R16 ;  /* 0x00008f00c4007a23 */ /* 0x002fc80000010810 */
[----:B------:R-:W-:Y:S01]  /*a9f0*/  HMMA.16816.F32 R28, R8, R14, R128 ;  /* 0x0000000e081c723c */ /* 0x000fe20000001880 */
[----:B------:R-:W-:Y:S02]  /*aa00*/  LOP3.LUT R13, R2, 0xff, RZ, 0xc0, !PT ;  /* 0x000000ff020d7812 */ /* 0x000fe400078ec0ff */
[----:B------:R1:W-:Y:S01]  /*aa10*/  MUFU.EX2 R175, R0 ;  /* 0x0000000000af7308 */ /* 0x0003e20000000800 */
[----:B------:R-:W-:-:S03]  /*aa20*/  SHF.R.U32.HI R12, RZ, 0x10, R2 ;  /* 0x00000010ff0c7819 */ /* 0x000fc60000011602 */
[----:B------:R-:W-:Y:S01]  /*aa30*/  LOP3.LUT R8, R2, 0xffff, RZ, 0xc0, !PT ;  /* 0x0000ffff02087812 */ /* 0x000fe200078ec0ff */
[----:B--2---:R-:W-:Y:S01]  /*aa40*/  FFMA.FTZ R5, R239, c[0x0][0x23c], -R17 ;  /* 0x00008f00ef057a23 */ /* 0x004fe20000010811 */
[----:B------:R-:W-:Y:S01]  /*aa50*/  SHF.R.U32.HI R14, RZ, 0x18, R2 ;  /* 0x00000018ff0e7819 */ /* 0x000fe20000011602 */
[----:B------:R-:W-:Y:S02]  /*aa60*/  IMAD.WIDE.U32 R2, R6, -0x2daee0ad, RZ ;  /* 0xd2511f5306027825 */ /* 0x000fe400078e00ff */
[----:B------:R2:W-:Y:S02]  /*aa70*/  MUFU.EX2 R133, R5 ;  /* 0x0000000500857308 */ /* 0x0005e40000000800 */
[----:B-1----:R-:W-:Y:S01]  /*aa80*/  FFMA.FTZ R0, R185, c[0x0][0x23c], -R16 ;  /* 0x00008f00b9007a23 */ /* 0x002fe20000010810 */
[----:B------:R-:W-:-:S05]  /*aa90*/  LOP3.LUT R11, R2, 0xff, RZ, 0xc0, !PT ;  /* 0x000000ff020b7812 */ /* 0x000fca00078ec0ff */
[----:B------:R1:W-:Y:S01]  /*aaa0*/  MUFU.EX2 R174, R0 ;  /* 0x0000000000ae7308 */ /* 0x0003e20000000800 */
[--C-:B------:R-:W-:Y:S02]  /*aab0*/  SHF.R.U32.HI R10, RZ, 0x10, R2.reuse ;  /* 0x00000010ff0a7819 */ /* 0x100fe40000011602 */
[----:B------:R-:W-:Y:S02]  /*aac0*/  SHF.R.U32.HI R7, RZ, 0x18, R2 ;  /* 0x00000018ff077819 */ /* 0x000fe40000011602 */
[----:B--2---:R-:W-:Y:S01]  /*aad0*/  LOP3.LUT R5, R2, 0xffff, RZ, 0xc0, !PT ;  /* 0x0000ffff02057812 */ /* 0x004fe200078ec0ff */
[--C-:B------:R-:W-:Y:S01]  /*aae0*/  FFMA.FTZ R2, R186, c[0x0][0x23c], -R17.reuse ;  /* 0x00008f00ba027a23 */ /* 0x100fe20000010811 */
[----:B-1----:R-:W-:Y:S01]  /*aaf0*/  LOP3.LUT R0, R3, UR18, R172, 0x96, !PT ;  /* 0x0000001203007c12 */ /* 0x002fe2000f8e96ac */
[----:B------:R-:W-:Y:S02]  /*ab00*/  FFMA.FTZ R3, R189, c[0x0][0x23c], -R17 ;  /* 0x00008f00bd037a23 */ /* 0x000fe40000010811 */
[----:B------:R1:W-:Y:S01]  /*ab10*/  MUFU.EX2 R132, R2 ;  /* 0x0000000200847308 */ /* 0x0003e20000000800 */
[--C-:B------:R-:W-:Y:S01]  /*ab20*/  FFMA.FTZ R6, R188, c[0x0][0x23c], -R18.reuse ;  /* 0x00008f00bc067a23 */ /* 0x100fe20000010812 */
[----:B------:R-:W-:Y:S01]  /*ab30*/  SHF.R.U32.HI R5, RZ, 0x8, R5 ;  /* 0x00000008ff057819 */ /* 0x000fe20000011605 */
[----:B------:R-:W-:-:S05]  /*ab40*/  FFMA.FTZ R9, R187, c[0x0][0x23c], -R18 ;  /* 0x00008f00bb097a23 */ /* 0x000fca0000010812 */
[----:B------:R2:W3:Y:S01]  /*ab50*/  MUFU.EX2 R134, R3 ;  /* 0x0000000300867308 */ /* 0x0004e20000000800 */
[----:B------:R-:W-:Y:S02]  /*ab60*/  FFMA.FTZ R15, R197, c[0x0][0x23c], -R17 ;  /* 0x00008f00c50f7a23 */ /* 0x000fe40000010811 */
[--C-:B------:R-:W-:Y:S01]  /*ab70*/  FFMA.FTZ R16, R238, c[0x0][0x23c], -R18.reuse ;  /* 0x00008f00ee107a23 */ /* 0x100fe20000010812 */
[----:B-1----:R-:W-:Y:S01]  /*ab80*/  LOP3.LUT R2, R12, 0xff, RZ, 0xc0, !PT ;  /* 0x000000ff0c027812 */ /* 0x002fe200078ec0ff */
[----:B------:R-:W-:Y:S01]  /*ab90*/  FFMA.FTZ R17, R191, c[0x0][0x23c], -R18 ;  /* 0x00008f00bf117a23 */ /* 0x000fe20000010812 */
[----:B--2---:R-:W-:Y:S02]  /*aba0*/  SHF.R.U32.HI R3, RZ, 0x8, R8 ;  /* 0x00000008ff037819 */ /* 0x004fe40000011608 */
[----:B------:R1:W-:Y:S02]  /*abb0*/  MUFU.EX2 R23, R6 ;  /* 0x0000000600177308 */ /* 0x0003e40000000800 */
[----:B------:R-:W-:-:S02]  /*abc0*/  PRMT R13, R13, 0x5410, R3 ;  /* 0x000054100d0d7816 */ /* 0x000fc40000000003 */
[----:B------:R-:W-:Y:S02]  /*abd0*/  LOP3.LUT R3, R10, 0xff, RZ, 0xc0, !PT ;  /* 0x000000ff0a037812 */ /* 0x000fe400078ec0ff */
[----:B------:R-:W-:Y:S02]  /*abe0*/  PRMT R10, R2, 0x5410, R14 ;  /* 0x00005410020a7816 */ /* 0x000fe4000000000e */
[----:B------:R-:W2:Y:S01]  /*abf0*/  MUFU.EX2 R18, R9 ;  /* 0x0000000900127308 */ /* 0x000ea20000000800 */
[----:B------:R-:W-:Y:S02]  /*ac00*/  PRMT R12, R11, 0x5410, R5 ;  /* 0x000054100b0c7816 */ /* 0x000fe40000000005 */
[----:B------:R-:W-:Y:S02]  /*ac10*/  LOP3.LUT R2, R4, 0xffff, RZ, 0xc0, !PT ;  /* 0x0000ffff04027812 */ /* 0x000fe400078ec0ff */
[----:B------:R-:W-:Y:S02]  /*ac20*/  SHF.R.U32.HI R5, RZ, 0x10, R4 ;  /* 0x00000010ff057819 */ /* 0x000fe40000011604 */
[----:B------:R-:W-:Y:S01]  /*ac30*/  PRMT R11, R3, 0x5410, R7 ;  /* 0x00005410030b7816 */ /* 0x000fe20000000007 */
[----:B------:R-:W4:Y:S01]  /*ac40*/  MUFU.EX2 R15, R15 ;  /* 0x0000000f000f7308 */ /* 0x000f220000000800 */
[----:B-1----:R-:W-:-:S02]  /*ac50*/  SHF.R.U32.HI R6, RZ, 0x8, R2 ;  /* 0x00000008ff067819 */ /* 0x002fc40000011602 */
[----:B------:R-:W-:Y:S02]  /*ac60*/  SHF.R.U32.HI R7, RZ, 0x18, R4 ;  /* 0x00000018ff077819 */ /* 0x000fe40000011604 */
[----:B------:R-:W-:Y:S02]  /*ac70*/  LOP3.LUT R3, R0, 0xffff, RZ, 0xc0, !PT ;  /* 0x0000ffff00037812 */ /* 0x000fe400078ec0ff */
[----:B------:R-:W-:Y:S02]  /*ac80*/  LOP3.LUT R2, R5, 0xff, RZ, 0xc0, !PT ;  /* 0x000000ff05027812 */ /* 0x000fe400078ec0ff */
[----:B------:R-:W-:Y:S02]  /*ac90*/  LOP3.LUT R8, R4, 0xff, RZ, 0xc0, !PT ;  /* 0x000000ff04087812 */ /* 0x000fe400078ec0ff */
[----:B------:R-:W-:Y:S02]  /*aca0*/  MOV R248, R67 ;  /* 0x0000004300f87202 */ /* 0x000fe40000000f00 */
[----:B------:R-:W-:-:S02]  /*acb0*/  SHF.R.U32.HI R4, RZ, 0x8, R3 ;  /* 0x00000008ff047819 */ /* 0x000fc40000011603 */
[----:B------:R-:W-:Y:S02]  /*acc0*/  PRMT R14, R2, 0x5410, R7 ;  /* 0x00005410020e7816 */ /* 0x000fe40000000007 */
[----:B------:R-:W-:Y:S02]  /*acd0*/  LOP3.LUT R3, R0, 0xff, RZ, 0xc0, !PT ;  /* 0x000000ff00037812 */ /* 0x000fe400078ec0ff */
[----:B------:R-:W-:Y:S02]  /*ace0*/  SHF.R.U32.HI R2, RZ, 0x10, R0 ;  /* 0x00000010ff027819 */ /* 0x000fe40000011600 */
[----:B------:R-:W-:Y:S02]  /*acf0*/  PRMT R8, R8, 0x5410, R6 ;  /* 0x0000541008087816 */ /* 0x000fe40000000006 */
[----:B------:R-:W-:Y:S01]  /*ad00*/  SHF.R.U32.HI R6, RZ, 0x18, R0 ;  /* 0x00000018ff067819 */ /* 0x000fe20000011600 */
[--C-:B------:R-:W-:Y:S01]  /*ad10*/  HSET2.LE.AND R0, R13, R248.reuse, PT ;  /* 0x000000f80d007233 */ /* 0x100fe20003803000 */
[----:B------:R-:W-:Y:S01]  /*ad20*/  PRMT R7, R3, 0x5410, R4 ;  /* 0x0000541003077816 */ /* 0x000fe20000000004 */
[----:B------:R-:W-:Y:S01]  /*ad30*/  HSET2.LE.AND R3, R10, R248, PT ;  /* 0x000000f80a037233 */ /* 0x000fe20003803000 */
[----:B------:R-:W-:-:S02]  /*ad40*/  LOP3.LUT R5, R2, 0xff, RZ, 0xc0, !PT ;  /* 0x000000ff02057812 */ /* 0x000fc400078ec0ff */
[----:B---3--:R-:W-:Y:S02]  /*ad50*/  F2FP.PACK_AB R2, R132, R134 ;  /* 0x000000868402723e */ /* 0x008fe400000000ff */
[----:B--2---:R-:W-:Y:S02]  /*ad60*/  F2FP.PACK_AB R4, R18, R23 ;  /* 0x000000171204723e */ /* 0x004fe400000000ff */
[----:B------:R-:W-:Y:S01]  /*ad70*/  LOP3.LUT R126, R0, R2, RZ, 0xc0, !PT ;  /* 0x00000002007e7212 */ /* 0x000fe200078ec0ff */
[--C-:B------:R-:W-:Y:S01]  /*ad80*/  HSET2.LE.AND R0, R12, R248.reuse, PT ;  /* 0x000000f80c007233 */ /* 0x100fe20003803000 */
[----:B------:R-:W-:Y:S01]  /*ad90*/  PRMT R9, R5, 0x5410, R6 ;  /* 0x0000541005097816 */ /* 0x000fe20000000006 */
[--C-:B------:R-:W-:Y:S01]  /*ada0*/  HSET2.LE.AND R5, R8, R248.reuse, PT ;  /* 0x000000f808057233 */ /* 0x100fe20003803000 */
[----:B------:R-:W-:Y:S01]  /*adb0*/  LOP3.LUT R127, R3, R4, RZ, 0xc0, !PT ;  /* 0x00000004037f7212 */ /* 0x000fe200078ec0ff */
[----:B------:R-:W-:Y:S01]  /*adc0*/  HSET2.LE.AND R3, R11, R248, PT ;  /* 0x000000f80b037233 */ /* 0x000fe20003803000 */
[----:B------:R-:W-:-:S02]  /*add0*/  F2FP.PACK_AB R2, R178, R184 ;  /* 0x000000b8b202723e */ /* 0x000fc400000000ff */
[----:B------:R-:W-:Y:S02]  /*ade0*/  F2FP.PACK_AB R4, R173, R174 ;  /* 0x000000aead04723e */ /* 0x000fe400000000ff */
[----:B----4-:R-:W-:Y:S02]  /*adf0*/  F2FP.PACK_AB R6, R15, R133 ;  /* 0x000000850f06723e */ /* 0x010fe400000000ff */
[----:B------:R-:W-:Y:S01]  /*ae00*/  LOP3.LUT R130, R0, R2, RZ, 0xc0, !PT ;  /* 0x0000000200827212 */ /* 0x000fe200078ec0ff */
[----:B------:R-:W-:Y:S01]  /*ae10*/  HSET2.LE.AND R0, R7, R248, PT ;  /* 0x000000f807007233 */ /* 0x000fe20003803000 */
[----:B------:R-:W-:Y:S02]  /*ae20*/  LOP3.LUT R131, R3, R4, RZ, 0xc0, !PT ;  /* 0x0000000403837212 */ /* 0x000fe400078ec0ff */
[----:B------:R-:W-:Y:S02]  /*ae30*/  LOP3.LUT R124, R5, R6, RZ, 0xc0, !PT ;  /* 0x00000006057c7212 */ /* 0x000fe400078ec0ff */
[----:B------:R-:W1:Y:S01]  /*ae40*/  LDSM.16.MT88.4 R4, [R205+0xb800] ;  /* 0x00b80000cd04783b */ /* 0x000e620000004200 */
[----:B------:R-:W-:Y:S01]  /*ae50*/  MUFU.EX2 R16, R16 ;  /* 0x0000001000107308 */ /* 0x000fe20000000800 */
[----:B------:R-:W-:Y:S01]  /*ae60*/  MOV R97, R168 ;  /* 0x000000a800617202 */ /* 0x000fe20000000f00 */
[----:B------:R-:W-:Y:S01]  /*ae70*/  IMAD.MOV.U32 R96, RZ, RZ, R169 ;  /* 0x000000ffff607224 */ /* 0x000fe200078e00a9 */
[----:B------:R-:W-:-:S05]  /*ae80*/  MOV R115, R170 ;  /* 0x000000aa00737202 */ /* 0x000fca0000000f00 */
[----:B------:R-:W2:Y:S01]  /*ae90*/  MUFU.EX2 R17, R17 ;  /* 0x0000001100117308 */ /* 0x000ea20000000800 */
[----:B------:R-:W-:Y:S02]  /*aea0*/  MOV R114, R171 ;  /* 0x000000ab00727202 */ /* 0x000fe40000000f00 */
[----:B------:R-:W-:Y:S01]  /*aeb0*/  F2FP.PACK_AB R2, R190, R177 ;  /* 0x000000b1be02723e */ /* 0x000fe200000000ff */
[----:B------:R-:W3:Y:S03]  /*aec0*/  LDSM.16.MT88.4 R168, [R203+0xa800] ;  /* 0x00a80000cba8783b */ /* 0x000ee60000004200 */
[----:B------:R-:W-:Y:S01]  /*aed0*/  LOP3.LUT R128, R0, R2, RZ, 0xc0, !PT ;  /* 0x0000000200807212 */ /* 0x000fe200078ec0ff */
[----:B------:R-:W-:Y:S01]  /*aee0*/  HSET2.LE.AND R0, R9, R248, PT ;  /* 0x000000f809007233 */ /* 0x000fe20003803000 */
[----:B------:R-:W-:Y:S02]  /*aef0*/  F2FP.PACK_AB R2, R175, R135 ;  /* 0x00000087af02723e */ /* 0x000fe400000000ff */
[----:B------:R-:W-:-:S02]  /*af00*/  MOV R83, R65 ;  /* 0x0000004100537202 */ /* 0x000fc40000000f00 */
[----:B------:R-:W-:Y:S02]  /*af10*/  MOV R82, R66 ;  /* 0x0000004200527202 */ /* 0x000fe40000000f00 */
[----:B------:R-:W-:Y:S02]  /*af20*/  MOV R81, R48 ;  /* 0x0000003000517202 */ /* 0x000fe40000000f00 */
[----:B------:R-:W-:Y:S02]  /*af30*/  MOV R80, R49 ;  /* 0x0000003100507202 */ /* 0x000fe40000000f00 */
[----:B------:R-:W-:Y:S02]  /*af40*/  MOV R99, R50 ;  /* 0x0000003200637202 */ /* 0x000fe40000000f00 */
[----:B------:R-:W-:Y:S02]  /*af50*/  MOV R98, R51 ;  /* 0x0000003300627202 */ /* 0x000fe40000000f00 */
[----:B------:R-:W-:Y:S01]  /*af60*/  LOP3.LUT R129, R0, R2, RZ, 0xc0, !PT ;  /* 0x0000000200817212 */ /* 0x000fe200078ec0ff */
[----:B------:R-:W-:Y:S01]  /*af70*/  HSET2.LE.AND R0, R14, R248, PT ;  /* 0x000000f80e007233 */ /* 0x000fe20003803000 */
[----:B------:R-:W-:Y:S01]  /*af80*/  MOV R125, R154 ;  /* 0x0000009a007d7202 */ /* 0x000fe20000000f00 */
[----:B------:R-:W-:Y:S01]  /*af90*/  FFMA.FTZ R19, R64, R19, R236 ;  /* 0x0000001340137223 */ /* 0x000fe200000100ec */
[----:B------:R-:W-:-:S02]  /*afa0*/  MOV R238, R83 ;  /* 0x0000005300ee7202 */ /* 0x000fc40000000f00 */
[----:B------:R-:W-:Y:S01]  /*afb0*/  MOV R176, R97 ;  /* 0x0000006100b07202 */ /* 0x000fe20000000f00 */
[----:B------:R-:W-:Y:S01]  /*afc0*/  IMAD.MOV.U32 R179, RZ, RZ, R96 ;  /* 0x000000ffffb37224 */ /* 0x000fe200078e0060 */
[----:B------:R-:W-:Y:S01]  /*afd0*/  MOV R197, R81 ;  /* 0x0000005100c57202 */ /* 0x000fe20000000f00 */
[----:B------:R-:W-:Y:S01]  /*afe0*/  LDSM.16.MT88.4 R48, [R206+0xa800] ;  /* 0x00a80000ce30783b */ /* 0x000fe20000004200 */
[----:B------:R-:W-:Y:S02]  /*aff0*/  MOV R186, R82 ;  /* 0x0000005200ba7202 */ /* 0x000fe40000000f00 */
[----:B--2---:R-:W-:Y:S02]  /*b000*/  F2FP.PACK_AB R2, R17, R16 ;  /* 0x000000101102723e */ /* 0x004fe400000000ff */
[----:B------:R-:W-:Y:S02]  /*b010*/  MOV R172, R99 ;  /* 0x0000006300ac7202 */ /* 0x000fe40000000f00 */
[----:B------:R-:W-:-:S02]  /*b020*/  MOV R189, R80 ;  /* 0x0000005000bd7202 */ /* 0x000fc40000000f00 */
[----:B------:R-:W-:Y:S01]  /*b030*/  MOV R239, R98 ;  /* 0x0000006200ef7202 */ /* 0x000fe20000000f00 */
[----:B------:R-:W-:Y:S01]  /*b040*/  FFMA.FTZ R3, R238, R22, R252 ;  /* 0x00000016ee037223 */ /* 0x000fe200000100fc */
[----:B------:R-:W-:Y:S01]  /*b050*/  MOV R248, R125 ;  /* 0x0000007d00f87202 */ /* 0x000fe20000000f00 */
[----:B------:R-:W-:Y:S01]  /*b060*/  LDSM.16.MT88.4 R64, [R205+0xa800] ;  /* 0x00a80000cd40783b */ /* 0x000fe20000004200 */
[----:B------:R-:W-:Y:S01]  /*b070*/  LOP3.LUT R125, R0, R2, RZ, 0xc0, !PT ;  /* 0x00000002007d7212 */ /* 0x000fe200078ec0ff */
[----:B------:R-:W-:Y:S01]  /*b080*/  FFMA.FTZ R2, R197, R21, R186 ;  /* 0x00000015c5027223 */ /* 0x000fe200000100ba */
[----:B------:R-:W-:Y:S01]  /*b090*/  MOV R113, R152 ;  /* 0x0000009800717202 */ /* 0x000fe20000000f00 */
[----:B------:R-:W-:Y:S01]  /*b0a0*/  FFMA.FTZ R0, R172, R20, R189 ;  /* 0x00000014ac007223 */ /* 0x000fe200000100bd */
        /* <DEDUP_REMOVED lines=12> */
[----:B------:R-:W2:Y:S01]  /*b170*/  LDSM.16.MT88.4 R152, [R201+0xa800] ;  /* 0x00a80000c998783b */ /* 0x000ea20000004200 */
[----:B------:R-:W-:-:S02]  /*b180*/  FADD.FTZ R0, R196, R9 ;  /* 0x00000009c4007221 */ /* 0x000fc40000010000 */
[----:B------:R-:W-:Y:S01]  /*b190*/  FADD.FTZ R8, R199, R8 ;  /* 0x00000008c7087221 */ /* 0x000fe20000010000 */
[----:B------:R-:W4:Y:S01]  /*b1a0*/  LDSM.16.MT88.4 R80, [R201+0xb800] ;  /* 0x00b80000c950783b */ /* 0x000f220000004200 */
[----:B------:R-:W-:-:S03]  /*b1b0*/  FADD.FTZ R3, R198, R3 ;  /* 0x00000003c6037221 */ /* 0x000fc60000010000 */
[----:B------:R-:W5:Y:S01]  /*b1c0*/  LDSM.16.MT88.4 R96, [R203+0xb800] ;  /* 0x00b80000cb60783b */ /* 0x000f620000004200 */
[----:B------:R-:W-:-:S03]  /*b1d0*/  FADD.FTZ R2, R249, R2 ;  /* 0x00000002f9027221 */ /* 0x000fc60000010000 */
[----:B------:R-:W2:Y:S01]  /*b1e0*/  LDSM.16.MT88.4 R112, [R206+0xb800] ;  /* 0x00b80000ce70783b */ /* 0x000ea20000004200 */
[----:B-1----:R-:W-:Y:S01]  /*b1f0*/  HMMA.16816.F32 R120, R124, R4, R120 ;  /* 0x000000047c78723c */ /* 0x002fe20000001878 */
[----:B------:R-:W-:Y:S02]  /*b200*/  FADD.FTZ R0, R248, R0 ;  /* 0x00000000f8007221 */ /* 0x000fe40000010000 */
[----:B------:R-:W-:Y:S02]  /*b210*/  FADD.FTZ R3, R177, R3 ;  /* 0x00000003b1037221 */ /* 0x000fe40000010000 */
[----:B------:R-:W-:-:S03]  /*b220*/  FADD.FTZ R2, R135, R2 ;  /* 0x0000000287027221 */ /* 0x000fc60000010000 */
[----:B------:R-:W-:Y:S01]  /*b230*/  HMMA.16816.F32 R116, R128, R4, R116 ;  /* 0x000000048074723c */ /* 0x000fe20000001874 */
[----:B------:R-:W-:-:S06]  /*b240*/  FADD.FTZ R0, R133, R0 ;  /* 0x0000000085007221 */ /* 0x000fcc0000010000 */
[----:B------:R-:W-:Y:S02]  /*b250*/  FADD.FTZ R4, R237, R8 ;  /* 0x00000008ed047221 */ /* 0x000fe40000010000 */
[----:B------:R-:W-:Y:S02]  /*b260*/  FADD.FTZ R3, R190, R3 ;  /* 0x00000003be037221 */ /* 0x000fe40000010000 */
[----:B------:R-:W-:Y:S02]  /*b270*/  FADD.FTZ R4, R16, R4 ;  /* 0x0000000410047221 */ /* 0x000fe40000010000 */
[----:B------:R-:W-:Y:S02]  /*b280*/  FADD.FTZ R2, R175, R2 ;  /* 0x00000002af027221 */ /* 0x000fe40000010000 */
[----:B------:R-:W-:Y:S02]  /*b290*/  FADD.FTZ R0, R15, R0 ;  /* 0x000000000f007221 */ /* 0x000fe40000010000 */
[----:B------:R-:W-:-:S02]  /*b2a0*/  FADD.FTZ R4, R17, R4 ;  /* 0x0000000411047221 */ /* 0x000fc40000010000 */
[----:B------:R-:W-:Y:S01]  /*b2b0*/  FADD.FTZ R5, R184, R3 ;  /* 0x00000003b8057221 */ /* 0x000fe20000010000 */
[----:B---3--:R-:W-:Y:S01]  /*b2c0*/  HMMA.16816.F32 R156, R128, R168, R156 ;  /* 0x000000a8809c723c */ /* 0x008fe2000000189c */
[----:B------:R-:W-:Y:S02]  /*b2d0*/  FADD.FTZ R3, R174, R2 ;  /* 0x00000002ae037221 */ /* 0x000fe40000010000 */
[----:B------:R-:W-:Y:S02]  /*b2e0*/  FADD.FTZ R2, R134, R0 ;  /* 0x0000000086027221 */ /* 0x000fe40000010000 */
[----:B------:R-:W-:-:S03]  /*b2f0*/  FADD.FTZ R0, R23, R4 ;  /* 0x0000000417007221 */ /* 0x000fc60000010000 */
[----:B------:R-:W-:Y:S01]  /*b300*/  HMMA.16816.F32 R160, R124, R168, R160 ;  /* 0x000000a87ca0723c */ /* 0x000fe200000018a0 */
[----:B------:R-:W-:-:S07]  /*b310*/  FADD.FTZ R239, R18, R0 ;  /* 0x0000000012ef7221 */ /* 0x000fce0000010000 */
[-C--:B------:R-:W-:Y:S08]  /*b320*/  HMMA.16816.F32 R164, R124, R170.reuse, R164 ;  /* 0x000000aa7ca4723c */ /* 0x080ff000000018a4 */
[----:B------:R-:W-:Y:S07]  /*b330*/  HMMA.16816.F32 R168, R128, R170, R240 ;  /* 0x000000aa80a8723c */ /* 0x000fee00000018f0 */
[----:B------:R-:W-:-:S02]  /*b340*/  FADD.FTZ R242, R178, R5 ;  /* 0x00000005b2f27221 */ /* 0x000fc40000010000 */
[----:B------:R-:W-:Y:S02]  /*b350*/  FADD.FTZ R241, R173, R3 ;  /* 0x00000003adf17221 */ /* 0x000fe40000010000 */
[----:B------:R-:W-:Y:S01]  /*b360*/  FADD.FTZ R240, R132, R2 ;  /* 0x0000000284f07221 */ /* 0x000fe20000010000 */
[----:B------:R1:W-:Y:S04]  /*b370*/  STL [R1+0x38], R242 ;  /* 0x000038f201007387 */ /* 0x0003e80000100800 */
[----:B------:R1:W-:Y:S04]  /*b380*/  STL [R1+0x3c], R241 ;  /* 0x00003cf101007387 */ /* 0x0003e80000100800 */
[----:B------:R1:W-:Y:S04]  /*b390*/  STL [R1+0x44], R240 ;  /* 0x000044f001007387 */ /* 0x0003e80000100800 */
[----:B------:R1:W-:Y:S01]  /*b3a0*/  STL [R1+0x40], R239 ;  /* 0x000040ef01007387 */ /* 0x0003e20000100800 */
[----:B--2---:R-:W-:Y:S01]  /*b3b0*/  HMMA.16816.F32 R140, R128, R152, R140 ;  /* 0x00000098808c723c */ /* 0x004fe2000000188c */
[----:B------:R-:W-:-:S02]  /*b3c0*/  MOV R135, R233 ;  /* 0x000000e900877202 */ /* 0x000fc40000000f00 */
[----:B------:R-:W-:-:S05]  /*b3d0*/  MOV R134, R235 ;  /* 0x000000eb00867202 */ /* 0x000fca0000000f00 */
        /* <DEDUP_REMOVED lines=8> */
[C---:B----4-:R-:W-:Y:S08]  /*b460*/  HMMA.16816.F32 R72, R124.reuse, R80, R72 ;  /* 0x000000507c48723c */ /* 0x050ff00000001848 */
[C---:B------:R-:W-:Y:S08]  /*b470*/  HMMA.16816.F32 R76, R124.reuse, R82, R76 ;  /* 0x000000527c4c723c */ /* 0x040ff0000000184c */
[C---:B-----5:R-:W-:Y:S08]  /*b480*/  HMMA.16816.F32 R88, R124.reuse, R96, R88 ;  /* 0x000000607c58723c */ /* 0x060ff00000001858 */
        /* <DEDUP_REMOVED lines=62> */
[----:B------:R-:W-:Y:S02]  /*b870*/  IMAD.IADD R3, R217, 0x1, -R0 ;  /* 0x00000001d9037824 */ /* 0x000fe400078e0a00 */
[----:B------:R-:W-:Y:S01]  /*b880*/  IABS R2, R2 ;  /* 0x0000000200027213 */ /* 0x000fe20000000000 */
[----:B------:R-:W-:Y:S01]  /*b890*/  @!PT LDS RZ, [RZ] ;  /* 0x00000000fffff984 */ /* 0x000fe20000000800 */
[----:B------:R-:W-:Y:S01]  /*b8a0*/  @!PT LDS RZ, [RZ] ;  /* 0x00000000fffff984 */ /* 0x000fe20000000800 */
[----:B------:R-:W-:Y:S01]  /*b8b0*/  @!PT LDS RZ, [RZ] ;  /* 0x00000000fffff984 */ /* 0x000fe20000000800 */
[----:B------:R1:W-:Y:S01]  /*b8c0*/  @!P3 LDGSTS.E.BYPASS.LTC128B.128 [R215+0xa800], [R8.64] ;  /* 0x0a80000008d7bfae */ /* 0x0003e2000b901d5c */
[----:B------:R-:W-:-:S03]  /*b8d0*/  ISETP.LT.OR P6, PT, R0, R222, P6 ;  /* 0x000000de0000720c */ /* 0x000fc600037c1670 */
[----:B------:R-:W-:Y:S04]  /*b8e0*/  @P2 STS.128 [R215+0xb800], RZ ;  /* 0x00b800ffd7002388 */ /* 0x000fe80000000c00 */
[----:B------:R-:W-:Y:S01]  /*b8f0*/  @!PT LDS RZ, [RZ] ;  /* 0x00000000fffff984 */ /* 0x000fe20000000800 */
[----:B------:R-:W-:Y:S01]  /*b900*/  @!PT LDS RZ, [RZ] ;  /* 0x00000000fffff984 */ /* 0x000fe20000000800 */
[----:B------:R-:W-:Y:S01]  /*b910*/  @!PT LDS RZ, [RZ] ;  /* 0x00000000fffff984 */ /* 0x000fe20000000800 */
[----:B------:R2:W-:Y:S04]  /*b920*/  @!P2 LDGSTS.E.BYPASS.LTC128B.128 [R215+0xb800], [R4.64+0x80] ;  /* 0x0b80008004d7afae */ /* 0x0005e8000b901d5c */
[----:B------:R-:W-:Y:S04]  /*b930*/  LDSM.16.M88.4 R20, [R200+0x8000] ;  /* 0x00800000c814783b */ /* 0x000fe80000000200 */
[----:B------:R-:W-:Y:S04]  /*b940*/  LDSM.16.M88.4 R16, [R200+0x8800] ;  /* 0x00880000c810783b */ /* 0x000fe80000000200 */
[----:B------:R-:W-:Y:S04]  /*b950*/  LDSM.16.M88.4 R28, [R211] ;  /* 0x00000000d31c783b */ /* 0x000fe80000000200 */
        /* <DEDUP_REMOVED lines=11> */
[C---:B------:R-:W-:Y:S08]  /*ba10*/  HMMA.16816.F32 R188, R4.reuse, R30, R136 ;  /* 0x0000001e04bc723c */ /* 0x040ff00000001888 */
[----:B------:R-:W-:Y:S08]  /*ba20*/  HMMA.16816.F32 R180, R4, R26, R32 ;  /* 0x0000001a04b4723c */ /* 0x000ff00000001820 */
[C---:B------:R-:W-:Y:S08]  /*ba30*/  HMMA.16816.F32 R136, R12.reuse, R20, RZ ;  /* 0x000000140c88723c */ /* 0x040ff000000018ff */
[C---:B------:R-:W-:Y:S08]  /*ba40*/  HMMA.16816.F32 R132, R12.reuse, R22, RZ ;  /* 0x000000160c84723c */ /* 0x040ff000000018ff */
[C---:B------:R-:W-:Y:S08]  /*ba50*/  HMMA.16816.F32 R32, R12.reuse, R16, RZ ;  /* 0x000000100c20723c */ /* 0x040ff000000018ff */
[----:B------:R-:W-:Y:S01]  /*ba60*/  HMMA.16816.F32 R20, R12, R18, RZ ;  /* 0x000000120c14723c */ /* 0x000fe200000018ff */
[----:B------:R-:W-:Y:S04]  /*ba70*/  LDSM.16.M88.4 R16, [R209+0x8000] ;  /* 0x00800000d110783b */ /* 0x000fe80000000200 */
[----:B------:R-:W-:Y:S03]  /*ba80*/  LDSM.16.M88.4 R12, [R209+0x8800] ;  /* 0x00880000d10c783b */ /* 0x000fe60000000200 */
[-C--:B------:R-:W-:Y:S01]  /*ba90*/  HMMA.16816.F32 R192, R4, R28.reuse, R172 ;  /* 0x0000001c04c0723c */ /* 0x080fe200000018ac */
[----:B------:R-:W2:Y:S07]  /*baa0*/  LDSM.16.M88.4 R4, [R210+0x2000] ;  /* 0x00200000d204783b */ /* 0x000eae0000000200 */
[C---:B-1----:R-:W-:Y:S08]  /*bab0*/  HMMA.16816.F32 R176, R8.reuse, R28, R136 ;  /* 0x0000001c08b0723c */ /* 0x042ff00000001888 */
[C---:B------:R-:W-:Y:S01]  /*bac0*/  HMMA.16816.F32 R172, R8.reuse, R24, R32 ;  /* 0x0000001808ac723c */ /* 0x040fe20000001820 */
[----:B------:R-:W-:Y:S07]  /*bad0*/  LDSM.16.M88.4 R32, [R207] ;  /* 0x00000000cf20783b */ /* 0x000fee0000000200 */
        /* <DEDUP_REMOVED lines=14> */
[----:B------:R-:W1:Y:S04]  /*bbc0*/  LDSM.16.M88.4 R8, [R208] ;  /* 0x00000000d008783b */ /* 0x000e680000000200 */
[----:B------:R-:W3:Y:S03]  /*bbd0*/  LDSM.16.M88.4 R20, [R200+0x9000] ;  /* 0x00900000c814783b */ /* 0x000ee60000000200 */
[C---:B--2---:R-:W-:Y:S08]  /*bbe0*/  HMMA.16816.F32 R176, R4.reuse, R32, R132 ;  /* 0x0000002004b0723c */ /* 0x044ff00000001884 */
[C---:B------:R-:W-:Y:S01]  /*bbf0*/  HMMA.16816.F32 R172, R4.reuse, R34, R24 ;  /* 0x0000002204ac723c */ /* 0x040fe20000001818 */
[----:B------:R-:W-:Y:S07]  /*bc00*/  LDSM.16.M88.4 R24, [R200+0x9800] ;  /* 0x00980000c818783b */ /* 0x000fee0000000200 */
[C---:B------:R-:W-:Y:S08]  /*bc10*/  HMMA.16816.F32 R136, R4.reuse, R28, R184 ;  /* 0x0000001c0488723c */ /* 0x040ff000000018b8 */
[----:B------:R-:W-:Y:S01]  /*bc20*/  HMMA.16816.F32 R132, R4, R30, R180 ;  /* 0x0000001e0484723c */ /* 0x000fe200000018b4 */
[----:B------:R-:W2:Y:S07]  /*bc30*/  LDSM.16.M88.4 R4, [R202+0x6000] ;  /* 0x00600000ca04783b */ /* 0x000eae0000000200 */
[C---:B-1----:R-:W-:Y:S08]  /*bc40*/  HMMA.16816.F32 R12, R8.reuse, R32, R228 ;  /* 0x00000020080c723c */ /* 0x042ff000000018e4 */
[C---:B------:R-:W-:Y:S08]  /*bc50*/  HMMA.16816.F32 R196, R8.reuse, R34, R196 ;  /* 0x0000002208c4723c */ /* 0x040ff000000018c4 */
[C---:B------:R-:W-:Y:S08]  /*bc60*/  HMMA.16816.F32 R192, R8.reuse, R28, R192 ;  /* 0x0000001c08c0723c */ /* 0x040ff000000018c0 */
[----:B------:R-:W-:Y:S01]  /*bc70*/  HMMA.16816.F32 R188, R8, R30, R188 ;  /* 0x0000001e08bc723c */ /* 0x000fe200000018bc */
[----:B------:R-:W-:Y:S04]  /*bc80*/  LDSM.16.M88.4 R8, [R213] ;  /* 0x00000000d508783b */ /* 0x000fe80000000200 */
[----:B------:R-:W-:Y:S03]  /*bc90*/  LDSM.16.M88.4 R28, [R212] ;  /* 0x00000000d41c783b */ /* 0x000fe60000000200 */
[-C--:B---3--:R-:W-:Y:S01]  /*bca0*/  HMMA.16816.F32 R32, R16, R20.reuse, R12 ;  /* 0x000000141020723c */ /* 0x088fe2000000180c */
[----:B------:R-:W1:Y:S07]  /*bcb0*/  LDSM.16.M88.4 R12, [R204+0x4000] ;  /* 0x00400000cc0c783b */ /* 0x000e6e0000000200 */
[C---:B--2---:R-:W-:Y:S08]  /*bcc0*/  HMMA.16816.F32 R176, R4.reuse, R20, R176 ;  /* 0x0000001404b0723c */ /* 0x044ff000000018b0 */
[C---:B------:R-:W-:Y:S08]  /*bcd0*/  HMMA.16816.F32 R172, R4.reuse, R22, R172 ;  /* 0x0000001604ac723c */ /* 0x040ff000000018ac */
[C---:B------:R-:W-:Y:S08]  /*bce0*/  HMMA.16816.F32 R136, R4.reuse, R24, R136 ;  /* 0x000000180488723c */ /* 0x040ff00000001888 */
[----:B------:R-:W-:Y:S01]  /*bcf0*/  HMMA.16816.F32 R132, R4, R26, R132 ;  /* 0x0000001a0484723c */ /* 0x000fe20000001884 */
[----:B------:R-:W2:Y:S07]  /*bd00*/  LDSM.16.M88.4 R4, [R204+0x6000] ;  /* 0x00600000cc04783b */ /* 0x000eae0000000200 */
[C---:B------:R-:W-:Y:S08]  /*bd10*/  HMMA.16816.F32 R20, R16.reuse, R22, R196 ;  /* 0x000000161014723c */ /* 0x040ff000000018c4 */
[C---:B------:R-:W-:Y:S08]  /*bd20*/  HMMA.16816.F32 R192, R16.reuse, R24, R192 ;  /* 0x0000001810c0723c */ /* 0x040ff000000018c0 */
[----:B------:R-:W-:Y:S01]  /*bd30*/  HMMA.16816.F32 R188, R16, R26, R188 ;  /* 0x0000001a10bc723c */ /* 0x000fe200000018bc */
[----:B------:R-:W-:Y:S11]  /*bd40*/  LDSM.16.M88.4 R16, [R209+0x9000] ;  /* 0x00900000d110783b */ /* 0x000ff60000000200 */
[----:B------:R-:W-:Y:S04]  /*bd50*/  @!UPT UIADD3 URZ, URZ, URZ, URZ ;  /* 0x0000003f3f3ff290 */ /* 0x000fe8000fffe03f */
[----:B-1----:R-:W-:Y:S08]  /*bd60*/  HMMA.16816.F32 R24, R12, R28, R192 ;  /* 0x0000001c0c18723c */ /* 0x002ff000000018c0 */
[C---:B--2---:R-:W-:Y:S08]  /*bd70*/  HMMA.16816.F32 R180, R4.reuse, R8, R176 ;  /* 0x0000000804b4723c */ /* 0x044ff000000018b0 */
[C---:B------:R-:W-:Y:S08]  /*bd80*/  HMMA.16816.F32 R176, R4.reuse, R10, R172 ;  /* 0x0000000a04b0723c */ /* 0x040ff000000018ac */
[C---:B------:R-:W-:Y:S08]  /*bd90*/  HMMA.16816.F32 R172, R4.reuse, R28, R136 ;  /* 0x0000001c04ac723c */ /* 0x040ff00000001888 */
[----:B------:R-:W-:Y:S01]  /*bda0*/  HMMA.16816.F32 R136, R4, R30, R132 ;  /* 0x0000001e0488723c */ /* 0x000fe20000001884 */
[----:B------:R-:W1:Y:S07]  /*bdb0*/  LDSM.16.M88.4 R4, [R210+0x6000] ;  /* 0x00600000d204783b */ /* 0x000e6e0000000200 */
[C---:B------:R-:W-:Y:S08]  /*bdc0*/  HMMA.16816.F32 R132, R12.reuse, R8, R32 ;  /* 0x000000080c84723c */ /* 0x040ff00000001820 */
[C---:B------:R-:W-:Y:S01]  /*bdd0*/  HMMA.16816.F32 R32, R12.reuse, R10, R20 ;  /* 0x0000000a0c20723c */ /* 0x040fe20000001814 */
[----:B------:R-:W2:Y:S04]  /*bde0*/  LDSM.16.M88.4 R20, [R209+0x9800] ;  /* 0x00980000d114783b */ /* 0x000ea80000000200 */
[----:B------:R-:W3:Y:S03]  /*bdf0*/  LDSM.16.M88.4 R8, [R210+0x4000] ;  /* 0x00400000d208783b */ /* 0x000ee60000000200 */
[----:B------:R-:W-:Y:S01]  /*be00*/  HMMA.16816.F32 R28, R12, R30, R188 ;  /* 0x0000001e0c1c723c */ /* 0x000fe200000018bc */
[----:B------:R-:W-:Y:S07]  /*be10*/  LDSM.16.M88.4 R12, [R207+0x1000] ;  /* 0x00100000cf0c783b */ /* 0x000fee0000000200 */
[C---:B-1----:R-:W-:Y:S08]  /*be20*/  HMMA.16816.F32 R180, R4.reuse, R16, R180 ;  /* 0x0000001004b4723c */ /* 0x042ff000000018b4 */
[C---:B------:R-:W-:Y:S08]  /*be30*/  HMMA.16816.F32 R176, R4.reuse, R18, R176 ;  /* 0x0000001204b0723c */ /* 0x040ff000000018b0 */
[C---:B--2---:R-:W-:Y:S08]  /*be40*/  HMMA.16816.F32 R172, R4.reuse, R20, R172 ;  /* 0x0000001404ac723c */ /* 0x044ff000000018ac */
[----:B------:R-:W-:Y:S01]  /*be50*/  HMMA.16816.F32 R136, R4, R22, R136 ;  /* 0x000000160488723c */ /* 0x000fe20000001888 */
[----:B------:R-:W1:Y:S07]  /*be60*/  LDSM.16.M88.4 R4, [R208+0x6000] ;  /* 0x00600000d004783b */ /* 0x000e6e0000000200 */
[C---:B---3--:R-:W-:Y:S08]  /*be70*/  HMMA.16816.F32 R132, R8.reuse, R16, R132 ;  /* 0x000000100884723c */ /* 0x048ff00000001884 */
[C---:B------:R-:W-:Y:S01]  /*be80*/  HMMA.16816.F32 R32, R8.reuse, R18, R32 ;  /* 0x000000120820723c */ /* 0x040fe20000001820 */
[----:B------:R-:W2:Y:S07]  /*be90*/  LDSM.16.M88.4 R16, [R207+0x1800] ;  /* 0x00180000cf10783b */ /* 0x000eae0000000200 */
[C---:B------:R-:W-:Y:S08]  /*bea0*/  HMMA.16816.F32 R24, R8.reuse, R20, R24 ;  /* 0x000000140818723c */ /* 0x040ff00000001818 */
[----:B------:R-:W-:Y:S01]  /*beb0*/  HMMA.16816.F32 R20, R8, R22, R28 ;  /* 0x000000160814723c */ /* 0x000fe2000000181c */
[----:B------:R-:W3:Y:S01]  /*bec0*/  LDSM.16.M88.4 R8, [R208+0x4000] ;  /* 0x00400000d008783b */ /* 0x000ee20000000200 */
[----:B------:R-:W-:-:S06]  /*bed0*/  DEPBAR.LE SB0, 0x0 ;  /* 0x000080000000791a */ /* 0x000fcc0000000000 */
[C---:B-1----:R-:W-:Y:S08]  /*bee0*/  HMMA.16816.F32 R180, R4.reuse, R12, R180 ;  /* 0x0000000c04b4723c */ /* 0x042ff000000018b4 */
[C---:B------:R-:W-:Y:S08]  /*bef0*/  HMMA.16816.F32 R176, R4.reuse, R14, R176 ;  /* 0x0000000e04b0723c */ /* 0x040ff000000018b0 */
[C---:B--2---:R-:W-:Y:S08]  /*bf00*/  HMMA.16816.F32 R184, R4.reuse, R16, R172 ;  /* 0x0000001004b8723c */ /* 0x044ff000000018ac */
[----:B------:R-:W-:Y:S01]  /*bf10*/  HMMA.16816.F32 R188, R4, R18, R136 ;  /* 0x0000001204bc723c */ /* 0x000fe20000001888 */
[----:B------:R1:W2:Y:S06]  /*bf20*/  I2F R7, R2 ;  /* 0x0000000200077306 */ /* 0x0002ac0000201400 */
[----:B------:R-:W-:Y:S01]  /*bf30*/  IABS R4, R3 ;  /* 0x0000000300047213 */ /* 0x000fe20000000000 */
[----:B---3--:R-:W-:Y:S01]  /*bf40*/  HMMA.16816.F32 R132, R8, R12, R132 ;  /* 0x0000000c0884723c */ /* 0x008fe20000001884 */
[----:B------:R-:W-:-:S05]  /*bf50*/  IMAD.IADD R3, R216, 0x1, -R0 ;  /* 0x00000001d8037824 */ /* 0x000fca00078e0a00 */
[----:B------:R-:W-:Y:S02]  /*bf60*/  IABS R3, R3 ;  /* 0x0000000300037213 */ /* 0x000fe40000000000 */
[----:B------:R-:W-:Y:S01]  /*bf70*/  HMMA.16816.F32 R32, R8, R14, R32 ;  /* 0x0000000e0820723c */ /* 0x000fe20000001820 */
[----:B-1----:R-:W-:Y:S01]  /*bf80*/  IMAD.MOV.U32 R2, RZ, RZ, R4 ;  /* 0x000000ffff027224 */ /* 0x002fe200078e0004 */
[----:B------:R-:W1:Y:S01]  /*bf90*/  I2F R13, R3 ;  /* 0x00000003000d7306 */ /* 0x000e620000201400 */
[----:B------:R-:W-:-:S05]  /*bfa0*/  IMAD.IADD R4, R223, 0x1, -R0 ;  /* 0x00000001df047824 */ /* 0x000fca00078e0a00 */
[----:B------:R-:W-:Y:S01]  /*bfb0*/  IABS R4, R4 ;  /* 0x0000000400047213 */ /* 0x000fe20000000000 */
[C---:B------:R-:W-:Y:S01]  /*bfc0*/  HMMA.16816.F32 R136, R8.reuse, R16, R24 ;  /* 0x000000100888723c */ /* 0x040fe20000001818 */
[----:B------:R3:W4:Y:S06]  /*bfd0*/  I2F R5, R2 ;  /* 0x0000000200057306 */ /* 0x00072c0000201400 */
[----:B--2---:R-:W-:Y:S01]  /*bfe0*/  FFMA.FTZ R7, R7, -UR27, R132 ;  /* 0x8000001b07077c23 */ /* 0x004fe20008010084 */
[----:B------:R-:W-:Y:S01]  /*bff0*/  HMMA.16816.F32 R172, R8, R18, R20 ;  /* 0x0000001208ac723c */ /* 0x000fe20000001814 */
[----:B------:R-:W2:Y:S03]  /*c000*/  I2F R9, R4 ;  /* 0x0000000400097306 */ /* 0x000ea60000201400 */
[----:B------:R-:W-:Y:S01]  /*c010*/  FSEL R30, R7, -INF , !P6 ;  /* 0xff800000071e7808 */ /* 0x000fe20007000000 */
[----:B-1----:R-:W-:Y:S01]  /*c020*/  FFMA.FTZ R7, R13, -UR27, R180 ;  /* 0x8000001b0d077c23 */ /* 0x002fe200080100b4 */
[----:B------:R-:W-:Y:S01]  /*c030*/  BAR.SYNC.DEFER_BLOCKING 0x0 ;  /* 0x0000000000007b1d */ /* 0x000fe20000010000 */
[----:B------:R-:W-:-:S02]  /*c040*/  ISETP.GE.AND P6, PT, R0, R226, PT ;  /* 0x000000e20000720c */ /* 0x000fc40003fc6270 */
[C---:B---3--:R-:W-:Y:S01]  /*c050*/  IADD3 R2, R0.reuse, 0x1, RZ ;  /* 0x0000000100027810 */ /* 0x048fe20007ffe0ff */
[----:B----4-:R-:W-:Y:S01]  /*c060*/  FFMA.FTZ R12, R5, -UR27, R134 ;  /* 0x8000001b050c7c23 */ /* 0x010fe20008010086 */
[----:B------:R-:W-:Y:S02]  /*c070*/  ISETP.LT.OR P6, PT, R0, R221, P6 ;  /* 0x000000dd0000720c */ /* 0x000fe400037c1670 */
[----:B------:R-:W-:Y:S01]  /*c080*/  ISETP.GE.AND P5, PT, R2, R227, PT ;  /* 0x000000e30200720c */ /* 0x000fe20003fa6270 */
[--C-:B------:R-:W-:Y:S01]  /*c090*/  IMAD.IADD R3, R218, 0x1, -R2.reuse ;  /* 0x00000001da037824 */ /* 0x100fe200078e0a02 */
[C---:B------:R-:W-:Y:S01]  /*c0a0*/  ISETP.GE.AND P4, PT, R2.reuse, R226, PT ;  /* 0x000000e20200720c */ /* 0x040fe20003f86270 */
[----:B------:R-:W-:Y:S01]  /*c0b0*/  IMAD.IADD R5, R217, 0x1, -R2 ;  /* 0x00000001d9057824 */ /* 0x000fe200078e0a02 */
[----:B------:R-:W-:Y:S01]  /*c0c0*/  ISETP.GE.AND P1, PT, R2, R225, PT ;  /* 0x000000e10200720c */ /* 0x000fe20003f26270 */
[----:B--2---:R-:W-:Y:S01]  /*c0d0*/  FFMA.FTZ R11, R9, -UR27, R182 ;  /* 0x8000001b090b7c23 */ /* 0x004fe200080100b6 */
[----:B------:R-:W-:-:S02]  /*c0e0*/  IABS R3, R3 ;  /* 0x0000000300037213 */ /* 0x000fc40000000000 */
[C---:B------:R-:W-:Y:S02]  /*c0f0*/  ISETP.GE.AND P0, PT, R2.reuse, R224, PT ;  /* 0x000000e00200720c */ /* 0x040fe40003f06270 */
[----:B------:R-:W-:Y:S01]  /*c100*/  ISETP.LT.OR P5, PT, R2, R222, P5 ;  /* 0x000000de0200720c */ /* 0x000fe20002fa1670 */
[----:B------:R-:W-:Y:S01]  /*c110*/  IMAD.MOV.U32 R4, RZ, RZ, R3 ;  /* 0x000000ffff047224 */ /* 0x000fe200078e0003 */
[----:B------:R-:W-:Y:S01]  /*c120*/  IABS R3, R5 ;  /* 0x0000000500037213 */ /* 0x000fe20000000000 */
[----:B------:R-:W-:Y:S01]  /*c130*/  IMAD.IADD R5, R216, 0x1, -R2 ;  /* 0x00000001d8057824 */ /* 0x000fe200078e0a02 */
[C---:B------:R-:W-:Y:S01]  /*c140*/  ISETP.LT.OR P4, PT, R2.reuse, R221, P4 ;  /* 0x000000dd0200720c */ /* 0x040fe20002781670 */
[----:B------:R1:W2:Y:S01]  /*c150*/  I2F R10, R4 ;  /* 0x00000004000a7306 */ /* 0x0002a20000201400 */
[C---:B------:R-:W-:Y:S02]  /*c160*/  ISETP.LT.OR P1, PT, R2.reuse, R220, P1 ;  /* 0x000000dc0200720c */ /* 0x040fe40000f21670 */
[----:B------:R-:W-:-:S02]  /*c170*/  ISETP.LT.OR P0, PT, R2, R219, P0 ;  /* 0x000000db0200720c */ /* 0x000fc40000701670 */
[----:B------:R-:W-:Y:S02]  /*c180*/  FSEL R132, R12, -INF , !P6 ;  /* 0xff8000000c847808 */ /* 0x000fe40007000000 */
[----:B------:R-:W-:-:S04]  /*c190*/  ISETP.GE.AND P6, PT, R0, R225, PT ;  /* 0x000000e10000720c */ /* 0x000fc80003fc6270 */
[----:B------:R-:W-:-:S04]  /*c1a0*/  ISETP.LT.OR P6, PT, R0, R220, P6 ;  /* 0x000000dc0000720c */ /* 0x000fc800037c1670 */
[----:B------:R-:W-:Y:S01]  /*c1b0*/  FSEL R23, R7, -INF , !P6 ;  /* 0xff80000007177808 */ /* 0x000fe20007000000 */
[----:B-1----:R-:W-:Y:S01]  /*c1c0*/  IMAD.MOV.U32 R4, RZ, RZ, R3 ;  /* 0x000000ffff047224 */ /* 0x002fe200078e0003 */
[----:B------:R-:W-:Y:S01]  /*c1d0*/  IABS R3, R5 ;  /* 0x0000000500037213 */ /* 0x000fe20000000000 */
[----:B--2---:R-:W-:Y:S01]  /*c1e0*/  FFMA.FTZ R9, R10, -UR27, R133 ;  /* 0x8000001b0a097c23 */ /* 0x004fe20008010085 */
[C---:B------:R-:W-:Y:S01]  /*c1f0*/  ISETP.GE.AND P6, PT, R0.reuse, R224, PT ;  /* 0x000000e00000720c */ /* 0x040fe20003fc6270 */
[----:B------:R1:W2:Y:S03]  /*c200*/  I2F R8, R4 ;  /* 0x0000000400087306 */ /* 0x0002a60000201400 */
[----:B------:R-:W-:Y:S02]  /*c210*/  ISETP.LT.OR P6, PT, R0, R219, P6 ;  /* 0x000000db0000720c */ /* 0x000fe400037c1670 */
[----:B------:R-:W-:-:S02]  /*c220*/  FSEL R29, R9, -INF , !P5 ;  /* 0xff800000091d7808 */ /* 0x000fc40006800000 */
[----:B------:R-:W-:Y:S01]  /*c230*/  FSEL R27, R11, -INF , !P6 ;  /* 0xff8000000b1b7808 */ /* 0x000fe20007000000 */
        /* <DEDUP_REMOVED lines=14> */
[C---:B------:R-:W-:Y:S02]  /*c320*/  ISETP.GE.AND P5, PT, R2.reuse, R226, PT ;  /* 0x000000e20200720c */ /* 0x040fe40003fa6270 */
[C---:B------:R-:W-:Y:S02]  /*c330*/  ISETP.GE.AND P4, PT, R2.reuse, R225, PT ;  /* 0x000000e10200720c */ /* 0x040fe40003f86270 */
[C---:B------:R-:W-:Y:S02]  /*c340*/  ISETP.GE.AND P1, PT, R2.reuse, R224, PT ;  /* 0x000000e00200720c */ /* 0x040fe40003f26270 */
[C---:B------:R-:W-:Y:S01]  /*c350*/  ISETP.LT.OR P6, PT, R2.reuse, R222, P6 ;  /* 0x000000de0200720c */ /* 0x040fe200037c1670 */
[----:B-1----:R-:W-:Y:S01]  /*c360*/  IMAD.MOV.U32 R4, RZ, RZ, R3 ;  /* 0x000000ffff047224 */ /* 0x002fe200078e0003 */
[----:B------:R-:W-:Y:S01]  /*c370*/  IABS R3, R5 ;  /* 0x0000000500037213 */ /* 0x000fe20000000000 */
[----:B--2---:R-:W-:Y:S01]  /*c380*/  FFMA.FTZ R7, R15, -UR27, R183 ;  /* 0x8000001b0f077c23 */ /* 0x004fe200080100b7 */
[C---:B------:R-:W-:Y:S01]  /*c390*/  ISETP.LT.OR P5, PT, R2.reuse, R221, P5 ;  /* 0x000000dd0200720c */ /* 0x040fe20002fa1670 */
[----:B------:R1:W2:Y:S01]  /*c3a0*/  I2F R12, R4 ;  /* 0x00000004000c7306 */ /* 0x0002a20000201400 */
[----:B------:R-:W-:-:S02]  /*c3b0*/  ISETP.LT.OR P4, PT, R2, R220, P4 ;  /* 0x000000dc0200720c */ /* 0x000fc40002781670 */
[----:B------:R-:W-:Y:S02]  /*c3c0*/  ISETP.LT.OR P1, PT, R2, R219, P1 ;  /* 0x000000db0200720c */ /* 0x000fe40000f21670 */
[----:B------:R-:W-:-:S03]  /*c3d0*/  FSEL R24, R7, -INF , !P0 ;  /* 0xff80000007187808 */ /* 0x000fc60004000000 */
[----:B------:R-:W3:Y:S01]  /*c3e0*/  I2F R10, R3 ;  /* 0x00000003000a7306 */ /* 0x000ee20000201400 */
[----:B-1----:R-:W-:Y:S02]  /*c3f0*/  IMAD.IADD R4, R216, 0x1, -R2 ;  /* 0x00000001d8047824 */ /* 0x002fe400078e0a02 */
[----:B--2---:R-:W-:-:S03]  /*c400*/  FFMA.FTZ R8, R12, -UR27, R32 ;  /* 0x8000001b0c087c23 */ /* 0x004fc60008010020 */
[----:B------:R-:W-:Y:S02]  /*c410*/  IABS R4, R4 ;  /* 0x0000000400047213 */ /* 0x000fe40000000000 */
[----:B------:R-:W-:Y:S01]  /*c420*/  FSEL R25, R8, -INF , !P6 ;  /* 0xff80000008197808 */ /* 0x000fe20007000000 */
[----:B---3--:R-:W-:Y:S01]  /*c430*/  FFMA.FTZ R10, R10, -UR27, R34 ;  /* 0x8000001b0a0a7c23 */ /* 0x008fe20008010022 */
[----:B------:R-:W-:Y:S01]  /*c440*/  IADD3 R3, R0, 0x9, RZ ;  /* 0x0000000900037810 */ /* 0x000fe20007ffe0ff */
[----:B------:R-:W-:Y:S01]  /*c450*/  IMAD.MOV.U32 R5, RZ, RZ, R4 ;  /* 0x000000ffff057224 */ /* 0x000fe200078e0004 */
[----:B------:R-:W-:Y:S02]  /*c460*/  IABS R4, R6 ;  /* 0x0000000600047213 */ /* 0x000fe40000000000 */
[----:B------:R-:W-:Y:S01]  /*c470*/  FSEL R28, R10, -INF , !P5 ;  /* 0xff8000000a1c7808 */ /* 0x000fe20006800000 */
[----:B------:R1:W2:Y:S01]  /*c480*/  I2F R11, R5 ;  /* 0x00000005000b7306 */ /* 0x0002a20000201400 */
[--C-:B------:R-:W-:Y:S01]  /*c490*/  IMAD.IADD R6, R218, 0x1, -R3.reuse ;  /* 0x00000001da067824 */ /* 0x100fe200078e0a03 */
[C---:B------:R-:W-:Y:S01]  /*c4a0*/  ISETP.GE.AND P0, PT, R3.reuse, R227, PT ;  /* 0x000000e30300720c */ /* 0x040fe20003f06270 */
[----:B------:R-:W-:Y:S01]  /*c4b0*/  IMAD.IADD R2, R216, 0x1, -R3 ;  /* 0x00000001d8027824 */ /* 0x000fe200078e0a03 */
[----:B------:R-:W-:-:S02]  /*c4c0*/  ISETP.GE.AND P6, PT, R3, R226, PT ;  /* 0x000000e20300720c */ /* 0x000fc40003fc6270 */
[C---:B------:R-:W-:Y:S02]  /*c4d0*/  ISETP.GE.AND P5, PT, R3.reuse, R225, PT ;  /* 0x000000e10300720c */ /* 0x040fe40003fa6270 */
[C---:B------:R-:W-:Y:S02]  /*c4e0*/  ISETP.LT.OR P0, PT, R3.reuse, R222, P0 ;  /* 0x000000de0300720c */ /* 0x040fe40000701670 */
[C---:B------:R-:W-:Y:S02]  /*c4f0*/  ISETP.LT.OR P6, PT, R3.reuse, R221, P6 ;  /* 0x000000dd0300720c */ /* 0x040fe400037c1670 */
[----:B------:R-:W-:Y:S01]  /*c500*/  ISETP.LT.OR P5, PT, R3, R220, P5 ;  /* 0x000000dc0300720c */ /* 0x000fe20002fa1670 */
[----:B-1----:R-:W-:Y:S01]  /*c510*/  IMAD.MOV.U32 R5, RZ, RZ, R4 ;  /* 0x000000ffff057224 */ /* 0x002fe200078e0004 */
[----:B------:R-:W-:Y:S01]  /*c520*/  IABS R4, R6 ;  /* 0x0000000600047213 */ /* 0x000fe20000000000 */
[----:B------:R-:W-:Y:S02]  /*c530*/  IMAD.IADD R6, R223, 0x1, -R3 ;  /* 0x00000001df067824 */ /* 0x000fe400078e0a03 */
[----:B------:R1:W3:Y:S01]  /*c540*/  I2F R14, R5 ;  /* 0x00000005000e7306 */ /* 0x0002e20000201400 */
[----:B--2---:R-:W-:-:S05]  /*c550*/  FFMA.FTZ R9, R11, -UR27, R176 ;  /* 0x8000001b0b097c23 */ /* 0x004fca00080100b0 */
[----:B------:R-:W-:Y:S02]  /*c560*/  FSEL R18, R9, -INF , !P4 ;  /* 0xff80000009127808 */ /* 0x000fe40006000000 */
[----:B------:R-:W2:Y:S01]  /*c570*/  I2F R13, R4 ;  /* 0x00000004000d7306 */ /* 0x000ea20000201400 */
[----:B------:R-:W-:-:S04]  /*c580*/  ISETP.GE.AND P4, PT, R3, R224, PT ;  /* 0x000000e00300720c */ /* 0x000fc80003f86270 */
[----:B------:R-:W-:Y:S01]  /*c590*/  ISETP.LT.OR P4, PT, R3, R219, P4 ;  /* 0x000000db0300720c */ /* 0x000fe20002781670 */
[----:B-1----:R-:W-:Y:S02]  /*c5a0*/  IMAD.IADD R5, R217, 0x1, -R3 ;  /* 0x00000001d9057824 */ /* 0x002fe400078e0a03 */
[----:B---3--:R-:W-:-:S03]  /*c5b0*/  FFMA.FTZ R7, R14, -UR27, R178 ;  /* 0x8000001b0e077c23 */ /* 0x008fc600080100b2 */
[----:B------:R-:W-:Y:S02]  /*c5c0*/  IABS R5, R5 ;  /* 0x0000000500057213 */ /* 0x000fe40000000000 */
[----:B------:R-:W-:Y:S01]  /*c5d0*/  FSEL R20, R7, -INF , !P1 ;  /* 0xff80000007147808 */ /* 0x000fe20004800000 */
[----:B--2---:R-:W-:Y:S01]  /*c5e0*/  FFMA.FTZ R8, R13, -UR27, R33 ;  /* 0x8000001b0d087c23 */ /* 0x004fe20008010021 */
[----:B------:R-:W-:Y:S01]  /*c5f0*/  IABS R4, R2 ;  /* 0x0000000200047213 */ /* 0x000fe20000000000 */
[----:B------:R1:W2:Y:S01]  /*c600*/  I2F R12, R5 ;  /* 0x00000005000c7306 */ /* 0x0002a20000201400 */
[----:B------:R-:W-:Y:S02]  /*c610*/  IADD3 R2, R0, 0x10, RZ ;  /* 0x0000001000027810 */ /* 0x000fe40007ffe0ff */
[----:B------:R-:W-:Y:S02]  /*c620*/  FSEL R21, R8, -INF , !P0 ;  /* 0xff80000008157808 */ /* 0x000fe40004000000 */
[----:B------:R-:W-:Y:S01]  /*c630*/  ISETP.GE.AND P1, PT, R2, R227, PT ;  /* 0x000000e30200720c */ /* 0x000fe20003f26270 */
[----:B------:R-:W-:Y:S01]  /*c640*/  IMAD.IADD R3, R216, 0x1, -R2 ;  /* 0x00000001d8037824 */ /* 0x000fe200078e0a02 */
[----:B------:R-:W-:-:S02]  /*c650*/  ISETP.GE.AND P0, PT, R2, R226, PT ;  /* 0x000000e20200720c */ /* 0x000fc40003f06270 */
        /* <DEDUP_REMOVED lines=15> */
[----:B------:R-:W-:Y:S02]  /*c750*/  FSEL R19, R9, -INF , !P5 ;  /* 0xff80000009137808 */ /* 0x000fe40006800000 */
[----:B------:R-:W3:Y:S01]  /*c760*/  I2F R15, R4 ;  /* 0x00000004000f7306 */ /* 0x000ee20000201400 */
[----:B------:R-:W-:-:S04]  /*c770*/  ISETP.GE.AND P5, PT, R2, R224, PT ;  /* 0x000000e00200720c */ /* 0x000fc80003fa6270 */
[----:B------:R-:W-:Y:S01]  /*c780*/  ISETP.LT.OR P5, PT, R2, R219, P5 ;  /* 0x000000db0200720c */ /* 0x000fe20002fa1670 */
[----:B-1----:R-:W-:Y:S02]  /*c790*/  IMAD.IADD R5, R217, 0x1, -R2 ;  /* 0x00000001d9057824 */ /* 0x002fe400078e0a02 */
[----:B--2---:R-:W-:-:S03]  /*c7a0*/  FFMA.FTZ R7, R16, -UR27, R179 ;  /* 0x8000001b10077c23 */ /* 0x004fc600080100b3 */
[----:B------:R-:W-:Y:S02]  /*c7b0*/  IABS R5, R5 ;  /* 0x0000000500057213 */ /* 0x000fe40000000000 */
[----:B------:R-:W-:Y:S01]  /*c7c0*/  FSEL R16, R7, -INF , !P4 ;  /* 0xff80000007107808 */ /* 0x000fe20006000000 */
[----:B---3--:R-:W-:Y:S01]  /*c7d0*/  FFMA.FTZ R8, R15, -UR27, R136 ;  /* 0x8000001b0f087c23 */ /* 0x008fe20008010088 */
[----:B------:R-:W-:Y:S01]  /*c7e0*/  IABS R4, R3 ;  /* 0x0000000300047213 */ /* 0x000fe20000000000 */
[----:B------:R1:W2:Y:S01]  /*c7f0*/  I2F R12, R5 ;  /* 0x00000005000c7306 */ /* 0x0002a20000201400 */
[----:B------:R-:W-:Y:S02]  /*c800*/  IADD3 R3, R0, 0x11, RZ ;  /* 0x0000001100037810 */ /* 0x000fe40007ffe0ff */
[----:B------:R-:W-:Y:S02]  /*c810*/  FSEL R199, R8, -INF , !P1 ;  /* 0xff80000008c77808 */ /* 0x000fe40004800000 */
[C---:B------:R-:W-:Y:S01]  /*c820*/  ISETP.GE.AND P4, PT, R3.reuse, R227, PT ;  /* 0x000000e30300720c */ /* 0x040fe20003f86270 */
        /* <DEDUP_REMOVED lines=15> */
[----:B------:R1:W-:Y:S01]  /*c920*/  I2F R14, R5 ;  /* 0x00000005000e7306 */ /* 0x0003e20000201400 */
[----:B---3--:R-:W-:-:S05]  /*c930*/  FFMA.FTZ R9, R11, -UR27, R184 ;  /* 0x8000001b0b097c23 */ /* 0x008fca00080100b8 */
[----:B------:R-:W-:Y:S02]  /*c940*/  FSEL R238, R9, -INF , !P6 ;  /* 0xff80000009ee7808 */ /* 0x000fe40007000000 */
[----:B------:R2:W-:Y:S01]  /*c950*/  I2F R13, R4 ;  /* 0x00000004000d7306 */ /* 0x0005e20000201400 */
[----:B------:R-:W-:-:S04]  /*c960*/  ISETP.GE.AND P6, PT, R3, R224, PT ;  /* 0x000000e00300720c */ /* 0x000fc80003fc6270 */
[----:B------:R-:W-:Y:S01]  /*c970*/  ISETP.LT.OR P6, PT, R3, R219, P6 ;  /* 0x000000db0300720c */ /* 0x000fe200037c1670 */
[----:B-1----:R-:W-:-:S05]  /*c980*/  IMAD.IADD R5, R217, 0x1, -R3 ;  /* 0x00000001d9057824 */ /* 0x002fca00078e0a03 */
[----:B------:R-:W-:Y:S02]  /*c990*/  IABS R5, R5 ;  /* 0x0000000500057213 */ /* 0x000fe40000000000 */
[----:B--2---:R-:W-:Y:S02]  /*c9a0*/  IABS R4, R2 ;  /* 0x0000000200047213 */ /* 0x004fe40000000000 */
[----:B------:R1:W2:Y:S01]  /*c9b0*/  I2F R12, R5 ;  /* 0x00000005000c7306 */ /* 0x0002a20000201400 */
[C---:B------:R-:W-:Y:S02]  /*c9c0*/  IADD3 R2, R0.reuse, 0x18, RZ ;  /* 0x0000001800027810 */ /* 0x040fe40007ffe0ff */
[----:B------:R-:W-:Y:S01]  /*c9d0*/  IADD3 R0, R0, 0x19, RZ ;  /* 0x0000001900007810 */ /* 0x000fe20007ffe0ff */
[----:B-1----:R-:W-:Y:S01]  /*c9e0*/  IMAD.MOV.U32 R5, RZ, RZ, R4 ;  /* 0x000000ffff057224 */ /* 0x002fe200078e0004 */
[----:B------:R-:W-:Y:S01]  /*c9f0*/  IABS R4, R6 ;  /* 0x0000000600047213 */ /* 0x000fe20000000000 */
[----:B------:R-:W-:-:S02]  /*ca00*/  IMAD.IADD R6, R218, 0x1, -R2 ;  /* 0x00000001da067824 */ /* 0x000fc400078e0a02 */
[----:B------:R1:W3:Y:S01]  /*ca10*/  I2F R7, R5 ;  /* 0x0000000500077306 */ /* 0x0002e20000201400 */
[----:B--2---:R-:W-:-:S05]  /*ca20*/  FFMA.FTZ R8, R12, -UR27, R139 ;  /* 0x8000001b0c087c23 */ /* 0x004fca000801008b */
[----:B------:R-:W-:Y:S02]  /*ca30*/  FSEL R197, R8, -INF , !P1 ;  /* 0xff80000008c57808 */ /* 0x000fe40004800000 */
[----:B------:R-:W-:-:S04]  /*ca40*/  ISETP.GE.AND P1, PT, R2, R225, PT ;  /* 0x000000e10200720c */ /* 0x000fc80003f26270 */
[----:B------:R-:W-:Y:S01]  /*ca50*/  ISETP.LT.OR P1, PT, R2, R220, P1 ;  /* 0x000000dc0200720c */ /* 0x000fe20000f21670 */
[----:B-1----:R-:W-:Y:S01]  /*ca60*/  IMAD.MOV.U32 R5, RZ, RZ, R4 ;  /* 0x000000ffff057224 */ /* 0x002fe200078e0004 */
[----:B------:R-:W-:Y:S01]  /*ca70*/  IABS R4, R6 ;  /* 0x0000000600047213 */ /* 0x000fe20000000000 */
[----:B------:R-:W-:Y:S02]  /*ca80*/  FFMA.FTZ R6, R14, -UR27, R186 ;  /* 0x8000001b0e067c23 */ /* 0x000fe400080100ba */
[----:B------:R1:W2:Y:S01]  /*ca90*/  I2F R15, R5 ;  /* 0x00000005000f7306 */ /* 0x0002a20000201400 */
[----:B---3--:R-:W-:Y:S02]  /*caa0*/  FFMA.FTZ R7, R7, -UR27, R185 ;  /* 0x8000001b07077c23 */ /* 0x008fe400080100b9 */
[----:B------:R-:W-:Y:S02]  /*cab0*/  FSEL R237, R6, -INF , !P5 ;  /* 0xff80000006ed7808 */ /* 0x000fe40006800000 */
[----:B------:R-:W-:-:S02]  /*cac0*/  ISETP.GE.AND P5, PT, R2, R227, PT ;  /* 0x000000e30200720c */ /* 0x000fc40003fa6270 */
[----:B------:R-:W-:Y:S01]  /*cad0*/  FSEL R198, R7, -INF , !P0 ;  /* 0xff80000007c67808 */ /* 0x000fe20004000000 */
[----:B------:R3:W4:Y:S01]  /*cae0*/  I2F R9, R4 ;  /* 0x0000000400097306 */ /* 0x0007220000201400 */
[C---:B------:R-:W-:Y:S02]  /*caf0*/  ISETP.GE.AND P0, PT, R2.reuse, R224, PT ;  /* 0x000000e00200720c */ /* 0x040fe40003f06270 */
[C---:B------:R-:W-:Y:S02]  /*cb00*/  ISETP.LT.OR P5, PT, R2.reuse, R222, P5 ;  /* 0x000000de0200720c */ /* 0x040fe40002fa1670 */
[----:B------:R-:W-:Y:S01]  /*cb10*/  ISETP.LT.OR P0, PT, R2, R219, P0 ;  /* 0x000000db0200720c */ /* 0x000fe20000701670 */
[----:B-1----:R-:W-:Y:S02]  /*cb20*/  IMAD.IADD R5, R217, 0x1, -R2 ;  /* 0x00000001d9057824 */ /* 0x002fe400078e0a02 */
[----:B--2---:R-:W-:-:S03]  /*cb30*/  FFMA.FTZ R6, R15, -UR27, R187 ;  /* 0x8000001b0f067c23 */ /* 0x004fc600080100bb */
[----:B------:R-:W-:Y:S02]  /*cb40*/  IABS R5, R5 ;  /* 0x0000000500057213 */ /* 0x000fe40000000000 */
[----:B------:R-:W-:Y:S01]  /*cb50*/  FSEL R195, R6, -INF , !P6 ;  /* 0xff80000006c37808 */ /* 0x000fe20007000000 */
[----:B---3--:R-:W-:Y:S01]  /*cb60*/  IMAD.IADD R4, R216, 0x1, -R2 ;  /* 0x00000001d8047824 */ /* 0x008fe200078e0a02 */
[C---:B------:R-:W-:Y:S01]  /*cb70*/  ISETP.GE.AND P6, PT, R0.reuse, R227, PT ;  /* 0x000000e30000720c */ /* 0x040fe20003fc6270 */
[----:B------:R-:W-:Y:S02]  /*cb80*/  IMAD.MOV.U32 R3, RZ, RZ, R5 ;  /* 0x000000ffff037224 */ /* 0x000fe400078e0005 */
[----:B------:R-:W-:Y:S01]  /*cb90*/  FFMA.FTZ R5, R13, -UR27, R137 ;  /* 0x8000001b0d057c23 */ /* 0x000fe20008010089 */
[----:B------:R-:W-:Y:S01]  /*cba0*/  IABS R4, R4 ;  /* 0x0000000400047213 */ /* 0x000fe20000000000 */
[----:B------:R1:W-:Y:S01]  /*cbb0*/  I2F R13, R3 ;  /* 0x00000003000d7306 */ /* 0x0003e20000201400 */
[----:B----4-:R-:W-:Y:S01]  /*cbc0*/  FFMA.FTZ R9, R9, -UR27, R172 ;  /* 0x8000001b09097c23 */ /* 0x010fe200080100ac */
[----:B------:R-:W-:-:S02]  /*cbd0*/  ISETP.LT.OR P6, PT, R0, R222, P6 ;  /* 0x000000de0000720c */ /* 0x000fc400037c1670 */
[----:B------:R-:W-:Y:S01]  /*cbe0*/  FSEL R196, R5, -INF , !P4 ;  /* 0xff80000005c47808 */ /* 0x000fe20006000000 */
[----:B------:R-:W-:Y:S01]  /*cbf0*/  IMAD.IADD R5, R218, 0x1, -R0 ;  /* 0x00000001da057824 */ /* 0x000fe200078e0a00 */
[CC--:B------:R-:W-:Y:S02]  /*cc00*/  ISETP.GE.AND P4, PT, R2.reuse, R226.reuse, PT ;  /* 0x000000e20200720c */ /* 0x0c0fe40003f86270 */
[----:B------:R-:W2:Y:S01]  /*cc10*/  I2F R12, R4 ;  /* 0x00000004000c7306 */ /* 0x000ea20000201400 */
[----:B------:R-:W-:Y:S02]  /*cc20*/  FSEL R185, R9, -INF , !P5 ;  /* 0xff80000009b97808 */ /* 0x000fe40006800000 */
[----:B------:R-:W-:Y:S02]  /*cc30*/  ISETP.LT.OR P4, PT, R2, R221, P4 ;  /* 0x000000dd0200720c */ /* 0x000fe40002781670 */
[----:B------:R-:W-:Y:S01]  /*cc40*/  ISETP.GE.AND P5, PT, R0, R226, PT ;  /* 0x000000e20000720c */ /* 0x000fe20003fa6270 */
[----:B-1----:R-:W-:-:S03]  /*cc50*/  IMAD.IADD R3, R223, 0x1, -R2 ;  /* 0x00000001df037824 */ /* 0x002fc600078e0a02 */
[----:B------:R-:W-:Y:S01]  /*cc60*/  ISETP.LT.OR P5, PT, R0, R221, P5 ;  /* 0x000000dd0000720c */ /* 0x000fe20002fa1670 */
[----:B------:R-:W-:Y:S01]  /*cc70*/  IMAD.IADD R2, R216, 0x1, -R0 ;  /* 0x00000001d8027824 */ /* 0x000fe200078e0a00 */
[----:B------:R-:W-:-:S04]  /*cc80*/  IABS R3, R3 ;  /* 0x0000000300037213 */ /* 0x000fc80000000000 */
[----:B------:R-:W-:Y:S01]  /*cc90*/  IABS R2, R2 ;  /* 0x0000000200027213 */ /* 0x000fe20000000000 */
[----:B--2---:R-:W-:Y:S02]  /*cca0*/  FFMA.FTZ R7, R12, -UR27, R188 ;  /* 0x8000001b0c077c23 */ /* 0x004fe400080100bc */
[----:B------:R-:W-:Y:S01]  /*ccb0*/  IMAD.MOV.U32 R4, RZ, RZ, R3 ;  /* 0x000000ffff047224 */ /* 0x000fe200078e0003 */
[----:B------:R-:W-:Y:S01]  /*ccc0*/  IABS R3, R5 ;  /* 0x0000000500037213 */ /* 0x000fe20000000000 */
[----:B------:R-:W-:Y:S01]  /*ccd0*/  FFMA.FTZ R5, R13, -UR27, R174 ;  /* 0x8000001b0d057c23 */ /* 0x000fe200080100ae */
[----:B------:R-:W-:Y:S01]  /*cce0*/  FSEL R194, R7, -INF , !P1 ;  /* 0xff80000007c27808 */ /* 0x000fe20004800000 */
[----:B------:R1:W2:Y:S01]  /*ccf0*/  I2F R10, R4 ;  /* 0x00000004000a7306 */ /* 0x0002a20000201400 */
[----:B------:R-:W-:Y:S02]  /*cd00*/  ISETP.GE.AND P1, PT, R0, R224, PT ;  /* 0x000000e00000720c */ /* 0x000fe40003f26270 */
[----:B------:R-:W-:-:S02]  /*cd10*/  FSEL R192, R5, -INF , !P4 ;  /* 0xff80000005c07808 */ /* 0x000fc40006000000 */
        /* <DEDUP_REMOVED lines=71> */
.L_x_1987:
[----:B------:R-:W-:Y:S05]  /*d190*/  BSYNC B0 ;  /* 0x0000000000007941 */ /* 0x000fea0003800000 */
.L_x_1986:
[----:B------:R-:W0:Y:S02]  /*d1a0*/  LDGDEPBAR ;  /* 0x00000000000079af */ /* 0x000e240000000000 */
.L_x_1985:
[----:B------:R-:W2:Y:S04]  /*d1b0*/  LDL R2, [R1+0x94] ;  /* 0x0000940001027983 */ /* 0x000ea80000100800 */
[----:B-1----:R-:W3:Y:S04]  /*d1c0*/  LDL.64 R6, [R1+0x80] ;  /* 0x0000800001067983 */ /* 0x002ee80000100a00 */
[----:B------:R-:W4:Y:S04]  /*d1d0*/  LDL R3, [R1+0x70] ;  /* 0x0000700001037983 */ /* 0x000f280000100800 */
[----:B------:R-:W5:Y:S04]  /*d1e0*/  LDL R4, [R1+0x90] ;  /* 0x0000900001047983 */ /* 0x000f680000100800 */
[----:B------:R-:W5:Y:S04]  /*d1f0*/  LDL R17, [R1+0x28] ;  /* 0x0000280001117983 */ /* 0x000f680000100800 */
[----:B------:R-:W5:Y:S01]  /*d200*/  LDL.64 R14, [R1] ;  /* 0x00000000010e7983 */ /* 0x000f620000100a00 */
[----:B------:R-:W-:-:S04]  /*d210*/  FMNMX.FTZ R0, R235, R23, !PT ;  /* 0x00000017eb007209 */ /* 0x000fc80007810000 */
[----:B------:R-:W-:-:S04]  /*d220*/  FMNMX.FTZ R0, R22, R0, !PT ;  /* 0x0000000016007209 */ /* 0x000fc80007810000 */
[----:B------:R-:W-:-:S04]  /*d230*/  FMNMX.FTZ R0, R18, R0, !PT ;  /* 0x0000000012007209 */ /* 0x000fc80007810000 */
[----:B------:R-:W-:-:S04]  /*d240*/  FMNMX.FTZ R0, R19, R0, !PT ;  /* 0x0000000013007209 */ /* 0x000fc80007810000 */
[----:B------:R-:W-:-:S04]  /*d250*/  FMNMX.FTZ R0, R238, R0, !PT ;  /* 0x00000000ee007209 */ /* 0x000fc80007810000 */
[----:B------:R-:W-:-:S04]  /*d260*/  FMNMX.FTZ R0, R198, R0, !PT ;  /* 0x00000000c6007209 */ /* 0x000fc80007810000 */
[----:B------:R-:W-:-:S04]  /*d270*/  FMNMX.FTZ R134, R194, R0, !PT ;  /* 0x00000000c2867209 */ /* 0x000fc80007810000 */
[----:B------:R-:W-:Y:S01]  /*d280*/  FMNMX.FTZ R134, R186, R134, !PT ;  /* 0x00000086ba867209 */ /* 0x000fe20007810000 */
[----:B------:R-:W1:Y:S08]  /*d290*/  LDC.U8 R177, c[0x0][0x2d8] ;  /* 0x0000b600ffb17b82 */ /* 0x000e700000000000 */
[----:B------:R-:W1:Y:S02]  /*d2a0*/  LDC.U8 R176, c[0x0][0x2d8] ;  /* 0x0000b600ffb07b82 */ /* 0x000e640000000000 */
[----:B-1----:R-:W-:Y:S01]  /*d2b0*/  PRMT R176, R176, 0x7054, R177 ;  /* 0x00007054b0b07816 */ /* 0x002fe200000000b1 */
[----:B--2---:R-:W-:Y:S01]  /*d2c0*/  IMAD.WIDE.U32 R8, R2, -0x326172a9, RZ ;  /* 0xcd9e8d5702087825 */ /* 0x004fe200078e00ff */
[----:B---3--:R-:W-:-:S04]  /*d2d0*/  MOV R12, R6 ;  /* 0x00000006000c7202 */ /* 0x008fc80000000f00 */
[----:B----4-:R-:W-:Y:S02]  /*d2e0*/  LOP3.LUT R6, R9, R3, RZ, 0x3c, !PT ;  /* 0x0000000309067212 */ /* 0x010fe400078e3cff */
[----:B------:R-:W-:Y:S01]  /*d2f0*/  MOV R13, R7 ;  /* 0x00000007000d7202 */ /* 0x000fe20000000f00 */
[----:B-----5:R-:W-:Y:S01]  /*d300*/  IMAD.WIDE.U32 R4, R4, -0x2daee0ad, RZ ;  /* 0xd2511f5304047825 */ /* 0x020fe200078e00ff */
[----:B------:R-:W-:-:S03]  /*d310*/  MOV R2, UR31 ;  /* 0x0000001f00027c02 */ /* 0x000fc60008000f00 */
[----:B------:R-:W-:Y:S01]  /*d320*/  IMAD.WIDE.U32 R6, R6, -0x2daee0ad, RZ ;  /* 0xd2511f5306067825 */ /* 0x000fe200078e00ff */
[----:B------:R-:W-:-:S04]  /*d330*/  LOP3.LUT R2, R5, UR33, R2, 0x96, !PT ;  /* 0x0000002105027c12 */ /* 0x000fc8000f8e9602 */
[----:B------:R-:W-:Y:S01]  /*d340*/  LOP3.LUT R4, R7, UR15, R4, 0x96, !PT ;  /* 0x0000000f07047c12 */ /* 0x000fe2000f8e9604 */
[----:B------:R-:W-:-:S04]  /*d350*/  IMAD.WIDE.U32 R2, R2, -0x326172a9, RZ ;  /* 0xcd9e8d5702027825 */ /* 0x000fc800078e00ff */
[----:B------:R-:W-:Y:S01]  /*d360*/  IMAD.WIDE.U32 R4, R4, -0x326172a9, RZ ;  /* 0xcd9e8d5704047825 */ /* 0x000fe200078e00ff */
[----:B------:R-:W-:-:S04]  /*d370*/  LOP3.LUT R8, R3, UR16, R8, 0x96, !PT ;  /* 0x0000001003087c12 */ /* 0x000fc8000f8e9608 */
[----:B------:R-:W-:Y:S01]  /*d380*/  LOP3.LUT R10, R5, UR14, R2, 0x96, !PT ;  /* 0x0000000e050a7c12 */ /* 0x000fe2000f8e9602 */
[----:B------:R-:W-:Y:S01]  /*d390*/  IMAD.WIDE.U32 R8, R8, -0x2daee0ad, RZ ;  /* 0xd2511f5308087825 */ /* 0x000fe200078e00ff */
[----:B------:R-:W1:Y:S03]  /*d3a0*/  SHFL.BFLY PT, R5, R134, 0x2, 0x1f ;  /* 0x0c401f0086057f89 */ /* 0x000e6600000e0000 */
[----:B------:R-:W-:Y:S01]  /*d3b0*/  IMAD.WIDE.U32 R10, R10, -0x2daee0ad, RZ ;  /* 0xd2511f530a0a7825 */ /* 0x000fe200078e00ff */
[----:B------:R-:W-:-:S03]  /*d3c0*/  LOP3.LUT R6, R9, UR13, R6, 0x96, !PT ;  /* 0x0000000d09067c12 */ /* 0x000fc6000f8e9606 */
[----:B------:R-:W-:Y:S01]  /*d3d0*/  IMAD R0, R17, -0x326172a9, RZ ;  /* 0xcd9e8d5711007824 */ /* 0x000fe200078e02ff */
[----:B------:R-:W-:Y:S01]  /*d3e0*/  LOP3.LUT R8, R11, UR11, R8, 0x96, !PT ;  /* 0x0000000b0b087c12 */ /* 0x000fe2000f8e9608 */
[----:B------:R-:W-:-:S03]  /*d3f0*/  IMAD.WIDE.U32 R6, R6, -0x326172a9, RZ ;  /* 0xcd9e8d5706067825 */ /* 0x000fc600078e00ff */
[----:B------:R-:W-:Y:S01]  /*d400*/  LOP3.LUT R3, R3, UR16, R0, 0x96, !PT ;  /* 0x0000001003037c12 */ /* 0x000fe2000f8e9600 */
[----:B------:R-:W-:Y:S01]  /*d410*/  IMAD.WIDE.U32 R138, R8, -0x326172a9, RZ ;  /* 0xcd9e8d57088a7825 */ /* 0x000fe200078e00ff */
[----:B------:R-:W-:Y:S02]  /*d420*/  LOP3.LUT R0, R15, UR14, R2, 0x96, !PT ;  /* 0x0000000e0f007c12 */ /* 0x000fe4000f8e9602 */
[----:B------:R-:W-:Y:S01]  /*d430*/  LOP3.LUT R4, R7, UR12, R4, 0x96, !PT ;  /* 0x0000000c07047c12 */ /* 0x000fe2000f8e9604 */
[----:B------:R-:W-:Y:S01]  /*d440*/  IMAD.WIDE.U32 R2, R3, -0x2daee0ad, RZ ;  /* 0xd2511f5303027825 */ /* 0x000fe200078e00ff */
[----:B------:R-:W-:-:S03]  /*d450*/  LOP3.LUT R6, R139, UR10, R6, 0x96, !PT ;  /* 0x0000000a8b067c12 */ /* 0x000fc6000f8e9606 */
[----:B------:R-:W-:Y:S01]  /*d460*/  IMAD.WIDE.U32 R172, R0, -0x2daee0ad, RZ ;  /* 0xd2511f5300ac7825 */ /* 0x000fe200078e00ff */
[----:B------:R-:W-:-:S03]  /*d470*/  LOP3.LUT R12, R3, UR13, R12, 0x96, !PT ;  /* 0x0000000d030c7c12 */ /* 0x000fc6000f8e960c */
[----:B------:R-:W-:Y:S01]  /*d480*/  IMAD.WIDE.U32 R34, R6, -0x2daee0ad, RZ ;  /* 0xd2511f5306227825 */ /* 0x000fe200078e00ff */
[----:B------:R-:W-:-:S03]  /*d490*/  LOP3.LUT R11, R173, UR11, R2, 0x96, !PT ;  /* 0x0000000bad0b7c12 */ /* 0x000fc6000f8e9602 */
[----:B------:R-:W-:Y:S01]  /*d4a0*/  IMAD.WIDE.U32 R2, R4, -0x2daee0ad, RZ ;  /* 0xd2511f5304027825 */ /* 0x000fe200078e00ff */
[----:B-1----:R-:W-:Y:S02]  /*d4b0*/  FMNMX.FTZ R134, R134, R5, !PT ;  /* 0x0000000586867209 */ /* 0x002fe40007810000 */
[----:B------:R-:W-:Y:S02]  /*d4c0*/  FMNMX.FTZ R0, R232, R30, !PT ;  /* 0x0000001ee8007209 */ /* 0x000fe40007810000 */
[----:B------:R-:W-:Y:S02]  /*d4d0*/  LOP3.LUT R5, R35, UR7, R2, 0x96, !PT ;  /* 0x0000000723057c12 */ /* 0x000fe4000f8e9602 */
[----:B------:R-:W-:Y:S02]  /*d4e0*/  FMNMX.FTZ R2, R233, R132, !PT ;  /* 0x00000084e9027209 */ /* 0x000fe40007810000 */
[----:B------:R-:W-:Y:S02]  /*d4f0*/  LOP3.LUT R13, R3, UR9, R10, 0x96, !PT ;  /* 0x00000009030d7c12 */ /* 0x000fe4000f8e960a */
        /* <DEDUP_REMOVED lines=18> */
[----:B------:R-:W-:Y:S01]  /*d620*/  IMAD.WIDE.U32 R2, R5, -0x326172a9, RZ ;  /* 0xcd9e8d5705027825 */ /* 0x000fe200078e00ff */
[----:B------:R-:W-:-:S04]  /*d630*/  FMNMX.FTZ R137, R193, R4, !PT ;  /* 0x00000004c1897209 */ /* 0x000fc80007810000 */
[----:B------:R-:W-:Y:S02]  /*d640*/  LOP3.LUT R4, R2, 0xffff, RZ, 0xc0, !PT ;  /* 0x0000ffff02047812 */ /* 0x000fe400078ec0ff */
[----:B------:R-:W-:Y:S02]  /*d650*/  FMNMX.FTZ R137, R187, R137, !PT ;  /* 0x00000089bb897209 */ /* 0x000fe40007810000 */
[----:B------:R-:W-:Y:S01]  /*d660*/  SHF.R.U32.HI R7, RZ, 0x8, R4 ;  /* 0x00000008ff077819 */ /* 0x000fe20000011604 */
[----:B------:R-:W-:Y:S01]  /*d670*/  IMAD.WIDE.U32 R4, R12, -0x326172a9, RZ ;  /* 0xcd9e8d570c047825 */ /* 0x000fe200078e00ff */
[----:B------:R-:W-:-:S04]  /*d680*/  FMNMX.FTZ R136, R133, R136, !PT ;  /* 0x0000008885887209 */ /* 0x000fc80007810000 */
[----:B------:R-:W-:Y:S02]  /*d690*/  LOP3.LUT R12, R5, UR12, R14, 0x96, !PT ;  /* 0x0000000c050c7c12 */ /* 0x000fe4000f8e960e */
[----:B------:R-:W1:Y:S01]  /*d6a0*/  SHFL.BFLY PT, R5, R137, 0x2, 0x1f ;  /* 0x0c401f0089057f89 */ /* 0x000e6200000e0000 */
[----:B------:R-:W-:-:S03]  /*d6b0*/  FMNMX.FTZ R0, R184, R0, !PT ;  /* 0x00000000b8007209 */ /* 0x000fc60007810000 */
[----:B------:R-:W2:Y:S04]  /*d6c0*/  SHFL.BFLY PT, R8, R136, 0x2, 0x1f ;  /* 0x0c401f0088087f89 */ /* 0x000ea800000e0000 */
[----:B------:R-:W3:Y:S01]  /*d6d0*/  SHFL.BFLY PT, R10, R134, 0x1, 0x1f ;  /* 0x0c201f00860a7f89 */ /* 0x000ee200000e0000 */
[----:B------:R-:W-:-:S03]  /*d6e0*/  IMAD.WIDE.U32 R250, R11, -0x326172a9, RZ ;  /* 0xcd9e8d570bfa7825 */ /* 0x000fc600078e00ff */
[----:B------:R-:W4:Y:S02]  /*d6f0*/  SHFL.BFLY PT, R9, R0, 0x2, 0x1f ;  /* 0x0c401f0000097f89 */ /* 0x000f2400000e0000 */
[----:B------:R-:W-:Y:S02]  /*d700*/  LOP3.LUT R11, R251, UR10, R4, 0x96, !PT ;  /* 0x0000000afb0b7c12 */ /* 0x000fe4000f8e9604 */
[--C-:B------:R-:W-:Y:S01]  /*d710*/  SHF.R.U32.HI R4, RZ, 0x10, R2.reuse ;  /* 0x00000010ff047819 */ /* 0x100fe20000011602 */
[----:B------:R-:W-:Y:S01]  /*d720*/  IMAD.WIDE.U32 R32, R13, -0x326172a9, RZ ;  /* 0xcd9e8d570d207825 */ /* 0x000fe200078e00ff */
[----:B------:R-:W-:Y:S02]  /*d730*/  LOP3.LUT R6, R2, 0xff, RZ, 0xc0, !PT ;  /* 0x000000ff02067812 */ /* 0x000fe400078ec0ff */
[----:B------:R-:W-:Y:S02]  /*d740*/  LOP3.LUT R4, R4, 0xff, RZ, 0xc0, !PT ;  /* 0x000000ff04047812 */ /* 0x000fe400078ec0ff */
[----:B------:R-:W-:-:S02]  /*d750*/  SHF.R.U32.HI R2, RZ, 0x18, R2 ;  /* 0x00000018ff027819 */ /* 0x000fc40000011602 */
[----:B-1----:R-:W-:Y:S02]  /*d760*/  FMNMX.FTZ R137, R5, R137, !PT ;  /* 0x0000008905897209 */ /* 0x002fe40007810000 */
[----:B------:R-:W-:Y:S02]  /*d770*/  PRMT R14, R6, 0x5410, R7 ;  /* 0x00005410060e7816 */ /* 0x000fe40000000007 */
[----:B------:R-:W-:Y:S02]  /*d780*/  PRMT R7, R4, 0x5410, R2 ;  /* 0x0000541004077816 */ /* 0x000fe40000000002 */
[----:B------:R-:W-:Y:S01]  /*d790*/  LOP3.LUT R2, R3, UR17, R32, 0x96, !PT ;  /* 0x0000001103027c12 */ /* 0x000fe2000f8e9620 */
[----:B------:R-:W1:Y:S01]  /*d7a0*/  SHFL.BFLY PT, R6, R137, 0x1, 0x1f ;  /* 0x0c201f0089067f89 */ /* 0x000e6200000e0000 */
[----:B--2---:R-:W-:Y:S02]  /*d7b0*/  FMNMX.FTZ R136, R136, R8, !PT ;  /* 0x0000000888887209 */ /* 0x004fe40007810000 */
[----:B---3--:R-:W-:-:S02]  /*d7c0*/  FMNMX.FTZ R134, R134, R10, !PT ;  /* 0x0000000a86867209 */ /* 0x008fc40007810000 */
[----:B------:R-:W-:Y:S01]  /*d7d0*/  LOP3.LUT R3, R2, 0xffff, RZ, 0xc0, !PT ;  /* 0x0000ffff02037812 */ /* 0x000fe200078ec0ff */
[----:B------:R-:W2:Y:S01]  /*d7e0*/  SHFL.BFLY PT, R5, R136, 0x1, 0x1f ;  /* 0x0c201f0088057f89 */ /* 0x000ea200000e0000 */
[----:B----4-:R-:W-:Y:S01]  /*d7f0*/  FMNMX.FTZ R0, R0, R9, !PT ;  /* 0x0000000900007209 */ /* 0x010fe20007810000 */
[----:B------:R-:W-:Y:S01]  /*d800*/  FMUL.FTZ R17, R134, c[0x0][0x23c] ;  /* 0x00008f0086117a20 */ /* 0x000fe20000410000 */
[----:B------:R-:W-:Y:S02]  /*d810*/  SHF.R.U32.HI R4, RZ, 0x8, R3 ;  /* 0x00000008ff047819 */ /* 0x000fe40000011603 */
[----:B------:R-:W-:Y:S01]  /*d820*/  LOP3.LUT R3, R2, 0xff, RZ, 0xc0, !PT ;  /* 0x000000ff02037812 */ /* 0x000fe200078ec0ff */
[----:B------:R-:W3:Y:S01]  /*d830*/  SHFL.BFLY PT, R135, R0, 0x1, 0x1f ;  /* 0x0c201f0000877f89 */ /* 0x000ee200000e0000 */
[----:B------:R-:W-:Y:S02]  /*d840*/  FSETP.NEU.FTZ.AND P4, PT, R134, -INF , PT ;  /* 0xff8000008600780b */ /* 0x000fe40003f9d000 */
[----:B------:R-:W-:-:S02]  /*d850*/  PRMT R9, R3, 0x5410, R4 ;  /* 0x0000541003097816 */ /* 0x000fc40000000004 */
[----:B------:R-:W-:Y:S02]  /*d860*/  FSEL R17, R17, RZ, P4 ;  /* 0x000000ff11117208 */ /* 0x000fe40002000000 */
[--C-:B------:R-:W-:Y:S02]  /*d870*/  SHF.R.U32.HI R3, RZ, 0x10, R2.reuse ;  /* 0x00000010ff037819 */ /* 0x100fe40000011602 */
[----:B------:R-:W-:Y:S02]  /*d880*/  SHF.R.U32.HI R4, RZ, 0x18, R2 ;  /* 0x00000018ff047819 */ /* 0x000fe40000011602 */
[----:B------:R-:W-:Y:S01]  /*d890*/  LOP3.LUT R2, R3, 0xff, RZ, 0xc0, !PT ;  /* 0x000000ff03027812 */ /* 0x000fe200078ec0ff */
[----:B------:R-:W-:Y:S02]  /*d8a0*/  FFMA.FTZ R3, R23, c[0x0][0x23c], -R17 ;  /* 0x00008f0017037a23 */ /* 0x000fe40000010811 */
[----:B------:R-:W-:Y:S01]  /*d8b0*/  IMAD.WIDE.U32 R248, R11, -0x2daee0ad, RZ ;  /* 0xd2511f530bf87825 */ /* 0x000fe200078e00ff */
[----:B------:R-:W-:Y:S01]  /*d8c0*/  PRMT R8, R2, 0x5410, R4 ;  /* 0x0000541002087816 */ /* 0x000fe20000000004 */
[----:B------:R4:W-:Y:S01]  /*d8d0*/  MUFU.EX2 R35, R3 ;  /* 0x0000000300237308 */ /* 0x0009e20000000800 */
[----:B-1----:R-:W-:-:S02]  /*d8e0*/  FMNMX.FTZ R137, R137, R6, !PT ;  /* 0x0000000689897209 */ /* 0x002fc40007810000 */
[----:B--2---:R-:W-:Y:S02]  /*d8f0*/  FMNMX.FTZ R136, R136, R5, !PT ;  /* 0x0000000588887209 */ /* 0x004fe40007810000 */
[----:B------:R-:W-:Y:S01]  /*d900*/  FSETP.NEU.FTZ.AND P1, PT, R137, -INF , PT ;  /* 0xff8000008900780b */ /* 0x000fe20003f3d000 */
[----:B----4-:R-:W-:-:S05]  /*d910*/  IMAD.WIDE.U32 R2, R12, -0x2daee0ad, RZ ;  /* 0xd2511f530c027825 */ /* 0x010fca00078e00ff */
[----:B------:R-:W-:Y:S01]  /*d920*/  LOP3.LUT R12, R249, UR7, R2, 0x96, !PT ;  /* 0x00000007f90c7c12 */ /* 0x000fe2000f8e9602 */
[--C-:B------:R-:W-:Y:S02]  /*d930*/  FFMA.FTZ R2, R18, c[0x0][0x23c], -R17.reuse ;  /* 0x00008f0012027a23 */ /* 0x100fe40000010811 */
[----:B------:R-:W-:Y:S01]  /*d940*/  FMUL.FTZ R18, R137, c[0x0][0x23c] ;  /* 0x00008f0089127a20 */ /* 0x000fe20000410000 */
[----:B---3--:R-:W-:Y:S01]  /*d950*/  FMNMX.FTZ R135, R0, R135, !PT ;  /* 0x0000008700877209 */ /* 0x008fe20007810000 */
[----:B------:R-:W-:Y:S01]  /*d960*/  FFMA.FTZ R0, R19, c[0x0][0x23c], -R17 ;  /* 0x00008f0013007a23 */ /* 0x000fe20000010811 */
[----:B------:R-:W-:Y:S02]  /*d970*/  FSETP.NEU.FTZ.AND P6, PT, R136, -INF , PT ;  /* 0xff8000008800780b */ /* 0x000fe40003fdd000 */
[----:B------:R-:W-:Y:S01]  /*d980*/  FSEL R18, R18, RZ, P1 ;  /* 0x000000ff12127208 */ /* 0x000fe20000800000 */
[----:B------:R1:W-:Y:S08]  /*d990*/  MUFU.EX2 R180, R2 ;  /* 0x0000000200b47308 */ /* 0x0003f00000000800 */
[----:B------:R2:W3:Y:S01]  /*d9a0*/  MUFU.EX2 R182, R0 ;  /* 0x0000000000b67308 */ /* 0x0004e20000000800 */
[----:B-1----:R-:W-:-:S05]  /*d9b0*/  FSEL R2, R136, RZ, P6 ;  /* 0x000000ff88027208 */ /* 0x002fca0003000000 */
[----:B------:R-:W-:Y:S02]  /*d9c0*/  FADD.FTZ R11, R232, -R2 ;  /* 0x80000002e80b7221 */ /* 0x000fe40000010000 */
[----:B--2---:R-:W-:Y:S01]  /*d9d0*/  FFMA.FTZ R0, R20, c[0x0][0x23c], -R18 ;  /* 0x00008f0014007a23 */ /* 0x004fe20000010812 */
[----:B------:R-:W-:-:S03]  /*d9e0*/  FSEL R2, R134, RZ, P4 ;  /* 0x000000ff86027208 */ /* 0x000fc60002000000 */
[----:B------:R1:W-:Y:S01]  /*d9f0*/  MUFU.EX2 R181, R0 ;  /* 0x0000000000b57308 */ /* 0x0003e20000000800 */
[----:B------:R-:W-:Y:S01]  /*da00*/  FSETP.NEU.FTZ.AND P5, PT, R135, -INF , PT ;  /* 0xff8000008700780b */ /* 0x000fe20003fbd000 */
[----:B------:R-:W-:Y:S02]  /*da10*/  FADD.FTZ R19, R235, -R2 ;  /* 0x80000002eb137221 */ /* 0x000fe40000010000 */
[----:B------:R-:W-:Y:S02]  /*da20*/  FFMA.FTZ R4, R22, c[0x0][0x23c], -R17 ;  /* 0x00008f0016047a23 */ /* 0x000fe40000010811 */
[----:B------:R-:W-:Y:S01]  /*da30*/  FFMA.FTZ R2, R27, c[0x0][0x23c], -R18 ;  /* 0x00008f001b027a23 */ /* 0x000fe20000010812 */
[----:B------:R-:W-:Y:S01]  /*da40*/  LOP3.LUT R10, R3, UR9, R172, 0x96, !PT ;  /* 0x00000009030a7c12 */ /* 0x000fe2000f8e96ac */
[----:B-1----:R-:W-:-:S04]  /*da50*/  FFMA.FTZ R0, R16, c[0x0][0x23c], -R18 ;  /* 0x00008f0010007a23 */ /* 0x002fc80000010812 */
[----:B------:R1:W2:Y:S01]  /*da60*/  MUFU.EX2 R183, R0 ;  /* 0x0000000000b77308 */ /* 0x0002a20000000800 */
[----:B------:R-:W-:Y:S01]  /*da70*/  FSEL R3, R135, RZ, P5 ;  /* 0x000000ff87037208 */ /* 0x000fe20002800000 */
[----:B------:R-:W-:-:S06]  /*da80*/  HSET2.LE.AND R6, R14, R176, PT ;  /* 0x000000b00e067233 */ /* 0x000fcc0003803000 */
[----:B------:R-:W4:Y:S01]  /*da90*/  MUFU.EX2 R178, R4 ;  /* 0x0000000400b27308 */ /* 0x000f220000000800 */
[----:B------:R-:W-:Y:S02]  /*daa0*/  FADD.FTZ R15, R233, -R3 ;  /* 0x80000003e90f7221 */ /* 0x000fe40000010000 */
[----:B------:R-:W-:Y:S01]  /*dab0*/  FMUL.FTZ R3, R136, c[0x0][0x23c] ;  /* 0x00008f0088037a20 */ /* 0x000fe20000410000 */
[----:B-1----:R-:W-:-:S04]  /*dac0*/  FSEL R0, R137, RZ, P1 ;  /* 0x000000ff89007208 */ /* 0x002fc80000800000 */
[----:B------:R1:W-:Y:S01]  /*dad0*/  MUFU.EX2 R172, R2 ;  /* 0x0000000200ac7308 */ /* 0x0003e20000000800 */
[----:B------:R-:W-:Y:S01]  /*dae0*/  FADD.FTZ R22, R234, -R0 ;  /* 0x80000000ea167221 */ /* 0x000fe20000010000 */
[----:B---3--:R-:W-:Y:S01]  /*daf0*/  F2FP.PACK_AB R0, R182, R180 ;  /* 0x000000b4b600723e */ /* 0x008fe200000000ff */
[----:B------:R-:W-:Y:S01]  /*db00*/  HSET2.LE.AND R7, R7, R176, PT ;  /* 0x000000b007077233 */ /* 0x000fe20003803000 */
[----:B------:R-:W-:Y:S01]  /*db10*/  FSEL R3, R3, RZ, P6 ;  /* 0x000000ff03037208 */ /* 0x000fe20003000000 */
[----:B-1----:R-:W-:-:S04]  /*db20*/  FFMA.FTZ R2, R24, c[0x0][0x23c], -R18 ;  /* 0x00008f0018027a23 */ /* 0x002fc80000010812 */
[----:B------:R1:W3:Y:S01]  /*db30*/  MUFU.EX2 R179, R2 ;  /* 0x0000000200b37308 */ /* 0x0002e20000000800 */
[----:B------:R-:W-:Y:S02]  /*db40*/  LOP3.LUT R6, R6, R0, RZ, 0xc0, !PT ;  /* 0x0000000006067212 */ /* 0x000fe400078ec0ff */
[----:B--2---:R-:W-:Y:S01]  /*db50*/  F2FP.PACK_AB R0, R183, R181 ;  /* 0x000000b5b700723e */ /* 0x004fe200000000ff */
[----:B------:R-:W-:-:S03]  /*db60*/  HSET2.LE.AND R4, R9, R176, PT ;  /* 0x000000b009047233 */ /* 0x000fc60003803000 */
[----:B------:R-:W-:Y:S02]  /*db70*/  LOP3.LUT R7, R7, R0, RZ, 0xc0, !PT ;  /* 0x0000000007077212 */ /* 0x000fe400078ec0ff */
[----:B----4-:R-:W-:Y:S01]  /*db80*/  F2FP.PACK_AB R0, R178, R35 ;  /* 0x00000023b200723e */ /* 0x010fe200000000ff */
[----:B------:R-:W-:Y:S01]  /*db90*/  HSET2.LE.AND R5, R8, R176, PT ;  /* 0x000000b008057233 */ /* 0x000fe20003803000 */
[----:B-1----:R-:W-:Y:S02]  /*dba0*/  FFMA.FTZ R2, R30, c[0x0][0x23c], -R3 ;  /* 0x00008f001e027a23 */ /* 0x002fe40000010803 */
[----:B------:R-:W-:Y:S02]  /*dbb0*/  LOP3.LUT R4, R4, R0, RZ, 0xc0, !PT ;  /* 0x0000000004047212 */ /* 0x000fe400078ec0ff */
[----:B------:R1:W-:Y:S01]  /*dbc0*/  MUFU.EX2 R249, R2 ;  /* 0x0000000200f97308 */ /* 0x0003e20000000800 */
[----:B---3--:R-:W-:Y:S01]  /*dbd0*/  F2FP.PACK_AB R0, R179, R172 ;  /* 0x000000acb300723e */ /* 0x008fe200000000ff */
[----:B------:R-:W-:-:S02]  /*dbe0*/  FMUL.FTZ R16, R135, c[0x0][0x23c] ;  /* 0x00008f0087107a20 */ /* 0x000fc40000410000 */
[----:B------:R-:W-:Y:S01]  /*dbf0*/  IMAD.WIDE.U32 R12, R12, -0x326172a9, RZ ;  /* 0xcd9e8d570c0c7825 */ /* 0x000fe200078e00ff */
[----:B------:R-:W-:-:S03]  /*dc00*/  LOP3.LUT R5, R5, R0, RZ, 0xc0, !PT ;  /* 0x0000000005057212 */ /* 0x000fc600078ec0ff */
[--C-:B------:R-:W-:Y:S02]  /*dc10*/  FFMA.FTZ R0, R21, c[0x0][0x23c], -R3.reuse ;  /* 0x00008f0015007a23 */ /* 0x100fe40000010803 */
[----:B-1----:R-:W-:-:S04]  /*dc20*/  FFMA.FTZ R2, R29, c[0x0][0x23c], -R3 ;  /* 0x00008f001d027a23 */ /* 0x002fc80000010803 */
[----:B------:R1:W2:Y:S01]  /*dc30*/  MUFU.EX2 R30, R2 ;  /* 0x00000002001e7308 */ /* 0x0002a20000000800 */
[----:B------:R-:W-:-:S07]  /*dc40*/  FSEL R16, R16, RZ, P5 ;  /* 0x000000ff10107208 */ /* 0x000fce0002800000 */
[----:B------:R3:W-:Y:S01]  /*dc50*/  MUFU.EX2 R20, R0 ;  /* 0x0000000000147308 */ /* 0x0007e20000000800 */
[----:B-1----:R-:W-:Y:S02]  /*dc60*/  FFMA.FTZ R2, R25, c[0x0][0x23c], -R3 ;  /* 0x00008f0019027a23 */ /* 0x002fe40000010803 */
[----:B------:R-:W-:-:S05]  /*dc70*/  IMAD.WIDE.U32 R24, R10, -0x326172a9, RZ ;  /* 0xcd9e8d570a187825 */ /* 0x000fca00078e00ff */
[----:B------:R1:W-:Y:S01]  /*dc80*/  MUFU.EX2 R23, R2 ;  /* 0x0000000200177308 */ /* 0x0003e20000000800 */
[----:B---3--:R-:W-:Y:S01]  /*dc90*/  LOP3.LUT R0, R13, UR17, R24, 0x96, !PT ;  /* 0x000000110d007c12 */ /* 0x008fe2000f8e9618 */
[--C-:B------:R-:W-:Y:S02]  /*dca0*/  FFMA.FTZ R8, R132, c[0x0][0x23c], -R16.reuse ;  /* 0x00008f0084087a23 */ /* 0x100fe40000010810 */
[----:B------:R-:W-:Y:S01]  /*dcb0*/  FFMA.FTZ R9, R31, c[0x0][0x23c], -R16 ;  /* 0x00008f001f097a23 */ /* 0x000fe20000010810 */
[----:B------:R-:W-:-:S03]  /*dcc0*/  MOV R27, R239 ;  /* 0x000000ef001b7202 */ /* 0x000fc60000000f00 */
[----:B------:R3:W-:Y:S01]  /*dcd0*/  MUFU.EX2 R239, R8 ;  /* 0x0000000800ef7308 */ /* 0x0007e20000000800 */
[----:B-1----:R-:W-:-:S07]  /*dce0*/  LOP3.LUT R2, R0, 0xffff, RZ, 0xc0, !PT ;  /* 0x0000ffff00027812 */ /* 0x002fce00078ec0ff */
[----:B------:R1:W4:Y:S01]  /*dcf0*/  MUFU.EX2 R29, R9 ;  /* 0x00000009001d7308 */ /* 0x0003220000000800 */
[----:B------:R-:W-:Y:S02]  /*dd00*/  SHF.R.U32.HI R2, RZ, 0x8, R2 ;  /* 0x00000008ff027819 */ /* 0x000fe40000011602 */
[----:B---3--:R-:W-:-:S04]  /*dd10*/  LOP3.LUT R8, R0, 0xff, RZ, 0xc0, !PT ;  /* 0x000000ff00087812 */ /* 0x008fc800078ec0ff */
[----:B------:R-:W-:Y:S02]  /*dd20*/  PRMT R8, R8, 0x5410, R2 ;  /* 0x0000541008087816 */ /* 0x000fe40000000002 */
[--C-:B-1----:R-:W-:Y:S02]  /*dd30*/  SHF.R.U32.HI R9, RZ, 0x10, R0.reuse ;  /* 0x00000010ff097819 */ /* 0x102fe40000011600 */
[----:B------:R-:W-:Y:S02]  /*dd40*/  SHF.R.U32.HI R0, RZ, 0x18, R0 ;  /* 0x00000018ff007819 */ /* 0x000fe40000011600 */
[----:B------:R-:W-:Y:S01]  /*dd50*/  LOP3.LUT R9, R9, 0xff, RZ, 0xc0, !PT ;  /* 0x000000ff09097812 */ /* 0x000fe200078ec0ff */
[--C-:B------:R-:W-:Y:S01]  /*dd60*/  HSET2.LE.AND R8, R8, R176.reuse, PT ;  /* 0x000000b008087233 */ /* 0x100fe20003803000 */
[----:B--2---:R-:W-:Y:S02]  /*dd70*/  F2FP.PACK_AB R2, R30, R249 ;  /* 0x000000f91e02723e */ /* 0x004fe400000000ff */
[----:B------:R-:W-:Y:S01]  /*dd80*/  PRMT R9, R9, 0x5410, R0 ;  /* 0x0000541009097816 */ /* 0x000fe20000000000 */
[----:B------:R-:W-:Y:S01]  /*dd90*/  FMUL.FTZ R11, R11, c[0x0][0x23c] ;  /* 0x00008f000b0b7a20 */ /* 0x000fe20000410000 */
[----:B------:R-:W-:Y:S01]  /*dda0*/  LOP3.LUT R8, R8, R2, RZ, 0xc0, !PT ;  /* 0x0000000208087212 */ /* 0x000fe200078ec0ff */
[----:B------:R-:W-:Y:S01]  /*ddb0*/  FFMA.FTZ R2, R28, c[0x0][0x23c], -R16 ;  /* 0x00008f001c027a23 */ /* 0x000fe20000010810 */
[----:B----4-:R-:W-:Y:S01]  /*ddc0*/  F2FP.PACK_AB R0, R29, R239 ;  /* 0x000000ef1d00723e */ /* 0x010fe200000000ff */
[----:B------:R-:W-:Y:S01]  /*ddd0*/  HSET2.LE.AND R9, R9, R176, PT ;  /* 0x000000b009097233 */ /* 0x000fe20003803000 */
[----:B------:R-:W-:-:S02]  /*dde0*/  MOV R28, R20 ;  /* 0x00000014001c7202 */ /* 0x000fc40000000f00 */
[----:B------:R1:W-:Y:S01]  /*ddf0*/  MUFU.EX2 R20, R11 ;  /* 0x0000000b00147308 */ /* 0x0003e20000000800 */
[C---:B------:R-:W-:Y:S02]  /*de00*/  LOP3.LUT R10, R12.reuse, 0xffff, RZ, 0xc0, !PT ;  /* 0x0000ffff0c0a7812 */ /* 0x040fe400078ec0ff */
[----:B------:R-:W-:Y:S01]  /*de10*/  LOP3.LUT R9, R9, R0, RZ, 0xc0, !PT ;  /* 0x0000000009097212 */ /* 0x000fe200078ec0ff */
[----:B------:R-:W-:Y:S01]  /*de20*/  FMUL.FTZ R15, R15, c[0x0][0x23c] ;  /* 0x00008f000f0f7a20 */ /* 0x000fe20000410000 */
[----:B------:R-:W-:-:S03]  /*de30*/  LOP3.LUT R0, R12, 0xff, RZ, 0xc0, !PT ;  /* 0x000000ff0c007812 */ /* 0x000fc600078ec0ff */
[----:B------:R2:W-:Y:S01]  /*de40*/  MUFU.EX2 R21, R15 ;  /* 0x0000000f00157308 */ /* 0x0005e20000000800 */
[--C-:B-1----:R-:W-:Y:S02]  /*de50*/  SHF.R.U32.HI R11, RZ, 0x10, R12.reuse ;  /* 0x00000010ff0b7819 */ /* 0x102fe4000001160c */
[----:B------:R-:W-:Y:S02]  /*de60*/  SHF.R.U32.HI R12, RZ, 0x18, R12 ;  /* 0x00000018ff0c7819 */ /* 0x000fe4000001160c */
[----:B------:R-:W-:-:S04]  /*de70*/  LOP3.LUT R11, R11, 0xff, RZ, 0xc0, !PT ;  /* 0x000000ff0b0b7812 */ /* 0x000fc800078ec0ff */
[----:B------:R-:W-:Y:S02]  /*de80*/  PRMT R11, R11, 0x5410, R12 ;  /* 0x000054100b0b7816 */ /* 0x000fe4000000000c */
[----:B--2---:R-:W1:Y:S01]  /*de90*/  LDSM.16.MT88.4 R12, [R201+0xa000] ;  /* 0x00a00000c90c783b */ /* 0x004e620000004200 */
[----:B------:R2:W-:Y:S01]  /*dea0*/  MUFU.EX2 R252, R2 ;  /* 0x0000000200fc7308 */ /* 0x0005e20000000800 */
[----:B------:R-:W-:Y:S01]  /*deb0*/  SHF.R.U32.HI R10, RZ, 0x8, R10 ;  /* 0x00000008ff0a7819 */ /* 0x000fe2000001160a */
[----:B------:R-:W-:Y:S02]  /*dec0*/  FMUL.FTZ R19, R19, c[0x0][0x23c] ;  /* 0x00008f0013137a20 */ /* 0x000fe40000410000 */
[----:B------:R-:W-:Y:S01]  /*ded0*/  FMUL.FTZ R22, R22, c[0x0][0x23c] ;  /* 0x00008f0016167a20 */ /* 0x000fe20000410000 */
[----:B------:R-:W-:Y:S02]  /*dee0*/  PRMT R10, R0, 0x5410, R10 ;  /* 0x00005410000a7816 */ /* 0x000fe4000000000a */
[----:B------:R-:W-:Y:S01]  /*def0*/  F2FP.PACK_AB R0, R28, R23 ;  /* 0x000000171c00723e */ /* 0x000fe200000000ff */
[----:B------:R3:W-:Y:S01]  /*df00*/  MUFU.EX2 R24, R19 ;  /* 0x0000001300187308 */ /* 0x0007e20000000800 */
[----:B--2---:R-:W-:-:S07]  /*df10*/  FFMA.FTZ R2, R26, c[0x0][0x23c], -R16 ;  /* 0x00008f001a027a23 */ /* 0x004fce0000010810 */
[----:B------:R-:W2:Y:S01]  /*df20*/  MUFU.EX2 R251, R2 ;  /* 0x0000000200fb7308 */ /* 0x000ea20000000800 */
[----:B---3--:R-:W-:-:S07]  /*df30*/  MOV R19, R23 ;  /* 0x0000001700137202 */ /* 0x008fce0000000f00 */
[----:B------:R-:W3:Y:S01]  /*df40*/  MUFU.EX2 R23, R22 ;  /* 0x0000001600177308 */ /* 0x000ee20000000800 */
[--C-:B------:R-:W-:Y:S02]  /*df50*/  HSET2.LE.AND R10, R10, R176.reuse, PT ;  /* 0x000000b00a0a7233 */ /* 0x100fe40003803000 */
[----:B------:R-:W-:-:S03]  /*df60*/  HSET2.LE.AND R11, R11, R176, PT ;  /* 0x000000b00b0b7233 */ /* 0x000fc60003803000 */
[----:B------:R-:W-:Y:S02]  /*df70*/  LOP3.LUT R10, R10, R0, RZ, 0xc0, !PT ;  /* 0x000000000a0a7212 */ /* 0x000fe400078ec0ff */
[----:B--2---:R-:W-:Y:S01]  /*df80*/  F2FP.PACK_AB R0, R251, R252 ;  /* 0x000000fcfb00723e */ /* 0x004fe200000000ff */
[-C--:B------:R-:W-:Y:S02]  /*df90*/  FMUL.FTZ R140, R140, R20.reuse ;  /* 0x000000148c8c7220 */ /* 0x080fe40000410000 */
        /* <DEDUP_REMOVED lines=158> */
[----:B------:R-:W-:Y:S01]  /*e980*/  MOV R151, R0 ;  /* 0x0000000000977202 */ /* 0x000fe20000000f00 */
[----:B------:R-:W-:Y:S01]  /*e990*/  FFMA.FTZ R0, R199, c[0x0][0x23c], -R3 ;  /* 0x00008f00c7007a23 */ /* 0x000fe20000010803 */
[----:B------:R-:W-:-:S03]  /*e9a0*/  MOV R164, R132 ;  /* 0x0000008400a47202 */ /* 0x000fc60000000f00 */
[----:B------:R2:W-:Y:S01]  /*e9b0*/  MUFU.EX2 R132, R0 ;  /* 0x0000000000847308 */ /* 0x0005e20000000800 */
[----:B------:R-:W-:Y:S01]  /*e9c0*/  MOV R148, R2 ;  /* 0x0000000200947202 */ /* 0x000fe20000000f00 */
[-C--:B------:R-:W-:Y:S01]  /*e9d0*/  FMUL.FTZ R120, R120, R24.reuse ;  /* 0x0000001878787220 */ /* 0x080fe20000410000 */
[----:B------:R-:W-:Y:S01]  /*e9e0*/  LOP3.LUT R2, R33, UR8, R138, 0x96, !PT ;  /* 0x0000000821027c12 */ /* 0x000fe2000f8e968a */
[-C--:B------:R-:W-:Y:S02]  /*e9f0*/  FMUL.FTZ R121, R121, R24.reuse ;  /* 0x0000001879797220 */ /* 0x080fe40000410000 */
[-C--:B------:R-:W-:Y:S02]  /*ea00*/  FMUL.FTZ R122, R122, R23.reuse ;  /* 0x000000177a7a7220 */ /* 0x080fe40000410000 */
[----:B------:R-:W-:Y:S02]  /*ea10*/  FMUL.FTZ R123, R123, R23 ;  /* 0x000000177b7b7220 */ /* 0x000fe40000410000 */
[----:B------:R-:W-:-:S02]  /*ea20*/  FMUL.FTZ R124, R124, R24 ;  /* 0x000000187c7c7220 */ /* 0x000fc40000410000 */
[----:B------:R-:W-:Y:S02]  /*ea30*/  FMUL.FTZ R125, R125, R24 ;  /* 0x000000187d7d7220 */ /* 0x000fe40000410000 */
[----:B--2---:R-:W-:Y:S02]  /*ea40*/  FFMA.FTZ R0, R196, c[0x0][0x23c], -R3 ;  /* 0x00008f00c4007a23 */ /* 0x004fe40000010803 */
[-C--:B------:R-:W-:Y:S02]  /*ea50*/  FMUL.FTZ R126, R126, R23.reuse ;  /* 0x000000177e7e7220 */ /* 0x080fe40000410000 */
[----:B------:R-:W-:Y:S01]  /*ea60*/  FMUL.FTZ R127, R127, R23 ;  /* 0x000000177f7f7220 */ /* 0x000fe20000410000 */
[----:B------:R2:W-:Y:S01]  /*ea70*/  MUFU.EX2 R138, R0 ;  /* 0x00000000008a7308 */ /* 0x0005e20000000800 */
[-C--:B------:R-:W-:Y:S02]  /*ea80*/  FMUL.FTZ R116, R116, R20.reuse ;  /* 0x0000001474747220 */ /* 0x080fe40000410000 */
[----:B------:R-:W-:-:S02]  /*ea90*/  FMUL.FTZ R117, R117, R20 ;  /* 0x0000001475757220 */ /* 0x000fc40000410000 */
[-C--:B------:R-:W-:Y:S02]  /*eaa0*/  FMUL.FTZ R128, R128, R20.reuse ;  /* 0x0000001480807220 */ /* 0x080fe40000410000 */
[----:B------:R-:W-:Y:S02]  /*eab0*/  FMUL.FTZ R129, R129, R20 ;  /* 0x0000001481817220 */ /* 0x000fe40000410000 */
[-C--:B------:R-:W-:Y:S02]  /*eac0*/  FMUL.FTZ R118, R118, R21.reuse ;  /* 0x0000001576767220 */ /* 0x080fe40000410000 */
[-C--:B------:R-:W-:Y:S02]  /*ead0*/  FMUL.FTZ R119, R119, R21.reuse ;  /* 0x0000001577777220 */ /* 0x080fe40000410000 */
[----:B------:R-:W-:Y:S02]  /*eae0*/  FMUL.FTZ R130, R130, R21 ;  /* 0x0000001582827220 */ /* 0x000fe40000410000 */
[----:B--2---:R-:W-:-:S02]  /*eaf0*/  FFMA.FTZ R0, R185, c[0x0][0x23c], -R3 ;  /* 0x00008f00b9007a23 */ /* 0x004fc40000010803 */
[----:B------:R-:W-:Y:S01]  /*eb00*/  FMUL.FTZ R131, R131, R21 ;  /* 0x0000001583837220 */ /* 0x000fe20000410000 */
[----:B------:R-:W-:Y:S01]  /*eb10*/  MOV R62, R173 ;  /* 0x000000ad003e7202 */ /* 0x000fe20000000f00 */
[----:B------:R2:W-:Y:S01]  /*eb20*/  MUFU.EX2 R139, R0 ;  /* 0x00000000008b7308 */ /* 0x0005e20000000800 */
[----:B------:R-:W-:Y:S01]  /*eb30*/  IMAD.MOV.U32 R44, RZ, RZ, R172 ;  /* 0x000000ffff2c7224 */ /* 0x000fe200078e00ac */
[----:B------:R-:W-:Y:S01]  /*eb40*/  MOV R61, R175 ;  /* 0x000000af003d7202 */ /* 0x000fe20000000f00 */
[----:B-1----:R-:W-:Y:S01]  /*eb50*/  HMMA.16816.F32 R120, R4, R12, R120 ;  /* 0x0000000c0478723c */ /* 0x002fe20000001878 */
[----:B------:R-:W-:Y:S02]  /*eb60*/  MOV R60, R174 ;  /* 0x000000ae003c7202 */ /* 0x000fe40000000f00 */
[----:B------:R-:W-:Y:S02]  /*eb70*/  MOV R166, R28 ;  /* 0x0000001c00a67202 */ /* 0x000fe40000000f00 */
[----:B------:R-:W-:-:S03]  /*eb80*/  MOV R165, R31 ;  /* 0x0000001f00a57202 */ /* 0x000fc60000000f00 */
[----:B------:R-:W-:Y:S01]  /*eb90*/  HMMA.16816.F32 R172, R4, R14, R124 ;  /* 0x0000000e04ac723c */ /* 0x000fe2000000187c */
[----:B------:R-:W-:Y:S01]  /*eba0*/  MOV R47, R29 ;  /* 0x0000001d002f7202 */ /* 0x000fe20000000f00 */
[----:B--2---:R-:W-:Y:S02]  /*ebb0*/  FFMA.FTZ R0, R133, c[0x0][0x23c], -R3 ;  /* 0x00008f0085007a23 */ /* 0x004fe40000010803 */
[----:B------:R-:W-:-:S03]  /*ebc0*/  IMAD.WIDE.U32 R2, R2, -0x2daee0ad, RZ ;  /* 0xd2511f5302027825 */ /* 0x000fc600078e00ff */
[----:B------:R-:W-:Y:S01]  /*ebd0*/  LOP3.LUT R6, R25, UR8, R250, 0x96, !PT ;  /* 0x0000000819067c12 */ /* 0x000fe2000f8e96fa */
[C---:B------:R-:W-:Y:S01]  /*ebe0*/  HMMA.16816.F32 R116, R8.reuse, R12, R116 ;  /* 0x0000000c0874723c */ /* 0x040fe20000001874 */
[----:B------:R-:W-:Y:S01]  /*ebf0*/  MOV R46, R30 ;  /* 0x0000001e002e7202 */ /* 0x000fe20000000f00 */
[----:B------:R1:W-:Y:S01]  /*ec00*/  MUFU.EX2 R133, R0 ;  /* 0x0000000000857308 */ /* 0x0003e20000000800 */
[----:B------:R-:W-:Y:S02]  /*ec10*/  MOV R149, R19 ;  /* 0x0000001300957202 */ /* 0x000fe40000000f00 */
[----:B------:R-:W-:Y:S02]  /*ec20*/  LOP3.LUT R4, R3, UR18, R34, 0x96, !PT ;  /* 0x0000001203047c12 */ /* 0x000fe4000f8e9622 */
[C---:B------:R-:W-:Y:S01]  /*ec30*/  LOP3.LUT R13, R2.reuse, 0xffff, RZ, 0xc0, !PT ;  /* 0x0000ffff020d7812 */ /* 0x040fe200078ec0ff */
[----:B------:R-:W-:Y:S01]  /*ec40*/  HMMA.16816.F32 R28, R8, R14, R128 ;  /* 0x0000000e081c723c */ /* 0x000fe20000001880 */
[----:B------:R-:W-:-:S02]  /*ec50*/  LOP3.LUT R19, R2, 0xff, RZ, 0xc0, !PT ;  /* 0x000000ff02137812 */ /* 0x000fc400078ec0ff */
[----:B------:R-:W-:-:S04]  /*ec60*/  MOV R63, R35 ;  /* 0x00000023003f7202 */ /* 0x000fc80000000f00 */
[--C-:B------:R-:W-:Y:S02]  /*ec70*/  SHF.R.U32.HI R15, RZ, 0x10, R2.reuse ;  /* 0x00000010ff0f7819 */ /* 0x100fe40000011602 */
[----:B------:R-:W-:Y:S01]  /*ec80*/  SHF.R.U32.HI R14, RZ, 0x18, R2 ;  /* 0x00000018ff0e7819 */ /* 0x000fe20000011602 */
[----:B-1----:R-:W-:Y:S02]  /*ec90*/  FFMA.FTZ R0, R236, c[0x0][0x23c], -R16 ;  /* 0x00008f00ec007a23 */ /* 0x002fe40000010810 */
[----:B------:R-:W-:Y:S02]  /*eca0*/  IMAD.WIDE.U32 R2, R6, -0x2daee0ad, RZ ;  /* 0xd2511f5306027825 */ /* 0x000fe400078e00ff */
[----:B------:R1:W-:Y:S03]  /*ecb0*/  MUFU.EX2 R35, R0 ;  /* 0x0000000000237308 */ /* 0x0003e60000000800 */
[----:B------:R-:W-:-:S02]  /*ecc0*/  LOP3.LUT R9, R2, 0xffff, RZ, 0xc0, !PT ;  /* 0x0000ffff02097812 */ /* 0x000fc400078ec0ff */
[----:B------:R-:W-:Y:S02]  /*ecd0*/  LOP3.LUT R10, R2, 0xff, RZ, 0xc0, !PT ;  /* 0x000000ff020a7812 */ /* 0x000fe400078ec0ff */
[--C-:B------:R-:W-:Y:S02]  /*ece0*/  SHF.R.U32.HI R11, RZ, 0x10, R2.reuse ;  /* 0x00000010ff0b7819 */ /* 0x100fe40000011602 */
[----:B------:R-:W-:Y:S01]  /*ecf0*/  SHF.R.U32.HI R12, RZ, 0x18, R2 ;  /* 0x00000018ff0c7819 */ /* 0x000fe20000011602 */
[----:B------:R-:W-:Y:S01]  /*ed00*/  FFMA.FTZ R2, R194, c[0x0][0x23c], -R17 ;  /* 0x00008f00c2027a23 */ /* 0x000fe20000010811 */
[----:B------:R-:W-:Y:S01]  /*ed10*/  MOV R167, R26 ;  /* 0x0000001a00a77202 */ /* 0x000fe20000000f00 */
[--C-:B-1----:R-:W-:Y:S02]  /*ed20*/  FFMA.FTZ R0, R197, c[0x0][0x23c], -R16.reuse ;  /* 0x00008f00c5007a23 */ /* 0x102fe40000010810 */
[----:B------:R1:W-:Y:S01]  /*ed30*/  MUFU.EX2 R26, R2 ;  /* 0x00000002001a7308 */ /* 0x0003e20000000800 */
[----:B------:R-:W-:Y:S01]  /*ed40*/  FFMA.FTZ R5, R184, c[0x0][0x23c], -R16 ;  /* 0x00008f00b8057a23 */ /* 0x000fe20000010810 */
[----:B------:R-:W-:-:S06]  /*ed50*/  MOV R45, R27 ;  /* 0x0000001b002d7202 */ /* 0x000fcc0000000f00 */
[----:B------:R2:W-:Y:S01]  /*ed60*/  MUFU.EX2 R33, R0 ;  /* 0x0000000000217308 */ /* 0x0005e20000000800 */
[----:B------:R-:W-:Y:S01]  /*ed70*/  FFMA.FTZ R7, R186, c[0x0][0x23c], -R17 ;  /* 0x00008f00ba077a23 */ /* 0x000fe20000010811 */
[----:B------:R-:W-:Y:S02]  /*ed80*/  MOV R150, R22 ;  /* 0x0000001600967202 */ /* 0x000fe40000000f00 */
[----:B-1----:R-:W-:-:S04]  /*ed90*/  LOP3.LUT R2, R15, 0xff, RZ, 0xc0, !PT ;  /* 0x000000ff0f027812 */ /* 0x002fc800078ec0ff */
[----:B------:R1:W-:Y:S01]  /*eda0*/  MUFU.EX2 R27, R5 ;  /* 0x00000005001b7308 */ /* 0x0003e20000000800 */
[----:B--2---:R-:W-:-:S07]  /*edb0*/  FFMA.FTZ R0, R192, c[0x0][0x23c], -R16 ;  /* 0x00008f00c0007a23 */ /* 0x004fce0000010810 */
[----:B------:R2:W-:Y:S01]  /*edc0*/  MUFU.EX2 R32, R0 ;  /* 0x0000000000207308 */ /* 0x0005e20000000800 */
[----:B------:R-:W-:Y:S01]  /*edd0*/  FFMA.FTZ R16, R238, c[0x0][0x23c], -R17 ;  /* 0x00008f00ee107a23 */ /* 0x000fe20000010811 */
[----:B-1----:R-:W-:Y:S02]  /*ede0*/  SHF.R.U32.HI R5, RZ, 0x8, R9 ;  /* 0x00000008ff057819 */ /* 0x002fe40000011609 */
[----:B------:R-:W-:Y:S01]  /*edf0*/  PRMT R9, R2, 0x5410, R14 ;  /* 0x0000541002097816 */ /* 0x000fe2000000000e */
[----:B------:R-:W-:Y:S01]  /*ee00*/  FFMA.FTZ R22, R198, c[0x0][0x23c], -R17 ;  /* 0x00008f00c6167a23 */ /* 0x000fe20000010811 */
[----:B------:R-:W-:Y:S01]  /*ee10*/  LOP3.LUT R2, R4, 0xffff, RZ, 0xc0, !PT ;  /* 0x0000ffff04027812 */ /* 0x000fe200078ec0ff */
[--C-:B------:R-:W-:Y:S01]  /*ee20*/  FFMA.FTZ R17, R237, c[0x0][0x23c], -R18.reuse ;  /* 0x00008f00ed117a23 */ /* 0x100fe20000010812 */
[----:B------:R-:W-:Y:S01]  /*ee30*/  PRMT R14, R10, 0x5410, R5 ;  /* 0x000054100a0e7816 */ /* 0x000fe20000000005 */
[----:B------:R-:W-:Y:S01]  /*ee40*/  FFMA.FTZ R25, R195, c[0x0][0x23c], -R18 ;  /* 0x00008f00c3197a23 */ /* 0x000fe20000010812 */
[----:B--2---:R-:W-:-:S02]  /*ee50*/  LOP3.LUT R0, R3, UR18, R248, 0x96, !PT ;  /* 0x0000001203007c12 */ /* 0x004fc4000f8e96f8 */
[----:B------:R-:W-:Y:S01]  /*ee60*/  SHF.R.U32.HI R3, RZ, 0x8, R13 ;  /* 0x00000008ff037819 */ /* 0x000fe2000001160d */
[--C-:B------:R-:W-:Y:S01]  /*ee70*/  FFMA.FTZ R6, R193, c[0x0][0x23c], -R18.reuse ;  /* 0x00008f00c1067a23 */ /* 0x100fe20000010812 */
[----:B------:R-:W-:Y:S01]  /*ee80*/  LOP3.LUT R5, R11, 0xff, RZ, 0xc0, !PT ;  /* 0x000000ff0b057812 */ /* 0x000fe200078ec0ff */
[----:B------:R-:W-:Y:S01]  /*ee90*/  FFMA.FTZ R8, R187, c[0x0][0x23c], -R18 ;  /* 0x00008f00bb087a23 */ /* 0x000fe20000010812 */
[----:B------:R-:W-:Y:S01]  /*eea0*/  PRMT R13, R19, 0x5410, R3 ;  /* 0x00005410130d7816 */ /* 0x000fe20000000003 */
[----:B------:R1:W2:Y:S01]  /*eeb0*/  MUFU.EX2 R18, R7 ;  /* 0x0000000700127308 */ /* 0x0002a20000000800 */
[----:B------:R-:W-:Y:S02]  /*eec0*/  SHF.R.U32.HI R3, RZ, 0x8, R2 ;  /* 0x00000008ff037819 */ /* 0x000fe40000011602 */
[----:B------:R-:W-:Y:S02]  /*eed0*/  LOP3.LUT R2, R4, 0xff, RZ, 0xc0, !PT ;  /* 0x000000ff04027812 */ /* 0x000fe400078ec0ff */
[----:B------:R-:W-:-:S02]  /*eee0*/  PRMT R10, R5, 0x5410, R12 ;  /* 0x00005410050a7816 */ /* 0x000fc4000000000c */
[----:B------:R-:W-:Y:S01]  /*eef0*/  SHF.R.U32.HI R5, RZ, 0x10, R0 ;  /* 0x00000010ff057819 */ /* 0x000fe20000011600 */
[----:B------:R3:W-:Y:S08]  /*ef00*/  MUFU.EX2 R12, R8 ;  /* 0x00000008000c7308 */ /* 0x0007f00000000800 */
[----:B------:R4:W-:Y:S01]  /*ef10*/  MUFU.EX2 R15, R6 ;  /* 0x00000006000f7308 */ /* 0x0009e20000000800 */
[----:B-1----:R-:W-:-:S02]  /*ef20*/  LOP3.LUT R7, R0, 0xff, RZ, 0xc0, !PT ;  /* 0x000000ff00077812 */ /* 0x002fc400078ec0ff */
[----:B---3--:R-:W-:Y:S02]  /*ef30*/  PRMT R8, R2, 0x5410, R3 ;  /* 0x0000541002087816 */ /* 0x008fe40000000003 */
[----:B------:R-:W-:Y:S02]  /*ef40*/  LOP3.LUT R2, R0, 0xffff, RZ, 0xc0, !PT ;  /* 0x0000ffff00027812 */ /* 0x000fe400078ec0ff */
[--C-:B------:R-:W-:Y:S02]  /*ef50*/  SHF.R.U32.HI R3, RZ, 0x10, R4.reuse ;  /* 0x00000010ff037819 */ /* 0x100fe40000011604 */
[----:B----4-:R-:W-:Y:S02]  /*ef60*/  SHF.R.U32.HI R6, RZ, 0x18, R4 ;  /* 0x00000018ff067819 */ /* 0x010fe40000011604 */
[----:B------:R-:W-:Y:S02]  /*ef70*/  SHF.R.U32.HI R4, RZ, 0x18, R0 ;  /* 0x00000018ff047819 */ /* 0x000fe40000011600 */
[----:B------:R-:W-:Y:S01]  /*ef80*/  LOP3.LUT R0, R5, 0xff, RZ, 0xc0, !PT ;  /* 0x000000ff05007812 */ /* 0x000fe200078ec0ff */
[----:B------:R-:W-:Y:S01]  /*ef90*/  MUFU.EX2 R16, R16 ;  /* 0x0000001000107308 */ /* 0x000fe20000000800 */
[----:B------:R-:W-:-:S02]  /*efa0*/  SHF.R.U32.HI R2, RZ, 0x8, R2 ;  /* 0x00000008ff027819 */ /* 0x000fc40000011602 */
[----:B------:R-:W-:Y:S01]  /*efb0*/  PRMT R5, R0, 0x5410, R4 ;  /* 0x0000541000057816 */ /* 0x000fe20000000004 */
[----:B------:R-:W-:Y:S01]  /*efc0*/  HSET2.LE.AND R0, R13, R109, PT ;  /* 0x0000006d0d007233 */ /* 0x000fe20003803000 */
[----:B------:R-:W-:-:S03]  /*efd0*/  PRMT R7, R7, 0x5410, R2 ;  /* 0x0000541007077816 */ /* 0x000fc60000000002 */
[----:B------:R-:W1:Y:S01]  /*efe0*/  MUFU.EX2 R22, R22 ;  /* 0x0000001600167308 */ /* 0x000e620000000800 */
[----:B--2---:R-:W-:-:S04]  /*eff0*/  F2FP.PACK_AB R2, R18, R26 ;  /* 0x0000001a1202723e */ /* 0x004fc800000000ff */
[----:B------:R-:W-:Y:S01]  /*f000*/  LOP3.LUT R126, R0, R2, RZ, 0xc0, !PT ;  /* 0x00000002007e7212 */ /* 0x000fe200078ec0ff */
[----:B------:R-:W-:Y:S01]  /*f010*/  HSET2.LE.AND R0, R14, R109, PT ;  /* 0x0000006d0e007233 */ /* 0x000fe20003803000 */
[----:B------:R-:W-:-:S04]  /*f020*/  F2FP.PACK_AB R2, R133, R139 ;  /* 0x0000008b8502723e */ /* 0x000fc800000000ff */
[----:B------:R-:W-:Y:S01]  /*f030*/  LOP3.LUT R130, R0, R2, RZ, 0xc0, !PT ;  /* 0x0000000200827212 */ /* 0x000fe200078ec0ff */
[--C-:B------:R-:W-:Y:S01]  /*f040*/  HSET2.LE.AND R0, R8, R109.reuse, PT ;  /* 0x0000006d08007233 */ /* 0x100fe20003803000 */
[----:B------:R-:W-:Y:S02]  /*f050*/  LOP3.LUT R3, R3, 0xff, RZ, 0xc0, !PT ;  /* 0x000000ff03037812 */ /* 0x000fe400078ec0ff */
[----:B-1----:R-:W-:Y:S02]  /*f060*/  F2FP.PACK_AB R2, R22, R16 ;  /* 0x000000101602723e */ /* 0x002fe400000000ff */
[----:B------:R-:W-:Y:S02]  /*f070*/  PRMT R6, R3, 0x5410, R6 ;  /* 0x0000541003067816 */ /* 0x000fe40000000006 */
[----:B------:R-:W-:Y:S01]  /*f080*/  LOP3.LUT R124, R0, R2, RZ, 0xc0, !PT ;  /* 0x00000002007c7212 */ /* 0x000fe200078ec0ff */
[--C-:B------:R-:W-:Y:S01]  /*f090*/  HSET2.LE.AND R0, R7, R109.reuse, PT ;  /* 0x0000006d07007233 */ /* 0x100fe20003803000 */
[----:B------:R-:W-:Y:S01]  /*f0a0*/  F2FP.PACK_AB R2, R138, R132 ;  /* 0x000000848a02723e */ /* 0x000fe200000000ff */
[----:B------:R-:W-:Y:S01]  /*f0b0*/  HSET2.LE.AND R3, R9, R109, PT ;  /* 0x0000006d09037233 */ /* 0x000fe20003803000 */
[----:B------:R-:W-:-:S02]  /*f0c0*/  F2FP.PACK_AB R4, R12, R15 ;  /* 0x0000000f0c04723e */ /* 0x000fc400000000ff */
[----:B------:R-:W-:Y:S01]  /*f0d0*/  LOP3.LUT R128, R0, R2, RZ, 0xc0, !PT ;  /* 0x0000000200807212 */ /* 0x000fe200078ec0ff */
[--C-:B------:R-:W-:Y:S01]  /*f0e0*/  HSET2.LE.AND R0, R5, R109.reuse, PT ;  /* 0x0000006d05007233 */ /* 0x100fe20003803000 */
[----:B------:R-:W-:Y:S01]  /*f0f0*/  LOP3.LUT R127, R3, R4, RZ, 0xc0, !PT ;  /* 0x00000004037f7212 */ /* 0x000fe200078ec0ff */
[--C-:B------:R-:W-:Y:S01]  /*f100*/  HSET2.LE.AND R3, R10, R109.reuse, PT ;  /* 0x0000006d0a037233 */ /* 0x100fe20003803000 */
[----:B------:R-:W-:Y:S02]  /*f110*/  F2FP.PACK_AB R4, R27, R32 ;  /* 0x000000201b04723e */ /* 0x000fe400000000ff */
[----:B------:R-:W-:Y:S02]  /*f120*/  F2FP.PACK_AB R2, R33, R35 ;  /* 0x000000232102723e */ /* 0x000fe400000000ff */
[----:B------:R-:W-:Y:S02]  /*f130*/  LOP3.LUT R131, R3, R4, RZ, 0xc0, !PT ;  /* 0x0000000403837212 */ /* 0x000fe400078ec0ff */
[----:B------:R-:W-:Y:S01]  /*f140*/  LOP3.LUT R129, R0, R2, RZ, 0xc0, !PT ;  /* 0x0000000200817212 */ /* 0x000fe200078ec0ff */
[----:B------:R-:W-:-:S02]  /*f150*/  HSET2.LE.AND R0, R6, R109, PT ;  /* 0x0000006d06007233 */ /* 0x000fc40003803000 */
[----:B------:R-:W1:Y:S01]  /*f160*/  LDSM.16.MT88.4 R4, [R205+0xb800] ;  /* 0x00b80000cd04783b */ /* 0x000e620000004200 */
[----:B------:R-:W-:Y:S08]  /*f170*/  MUFU.EX2 R17, R17 ;  /* 0x0000001100117308 */ /* 0x000ff00000000800 */
[----:B------:R-:W2:Y:S01]  /*f180*/  MUFU.EX2 R25, R25 ;  /* 0x0000001900197308 */ /* 0x000ea20000000800 */
[----:B------:R-:W-:Y:S01]  /*f190*/  MOV R110, R164 ;  /* 0x000000a4006e7202 */ /* 0x000fe20000000f00 */
[----:B------:R-:W-:Y:S01]  /*f1a0*/  IMAD.MOV.U32 R76, RZ, RZ, R150 ;  /* 0x000000ffff4c7224 */ /* 0x000fe200078e0096 */
[----:B------:R-:W-:-:S02]  /*f1b0*/  MOV R111, R165 ;  /* 0x000000a5006f7202 */ /* 0x000fc40000000f00 */
[----:B------:R-:W-:Y:S02]  /*f1c0*/  MOV R92, R166 ;  /* 0x000000a6005c7202 */ /* 0x000fe40000000f00 */
[----:B------:R-:W-:Y:S02]  /*f1d0*/  MOV R93, R167 ;  /* 0x000000a7005d7202 */ /* 0x000fe40000000f00 */
[----:B------:R-:W-:Y:S01]  /*f1e0*/  MOV R94, R148 ;  /* 0x00000094005e7202 */ /* 0x000fe20000000f00 */
[----:B------:R-:W3:Y:S01]  /*f1f0*/  LDSM.16.MT88.4 R164, [R203+0xa800] ;  /* 0x00a80000cba4783b */ /* 0x000ee20000004200 */
[----:B------:R-:W-:Y:S02]  /*f200*/  MOV R95, R149 ;  /* 0x00000095005f7202 */ /* 0x000fe40000000f00 */
[----:B------:R-:W-:Y:S02]  /*f210*/  MOV R77, R151 ;  /* 0x00000097004d7202 */ /* 0x000fe40000000f00 */
[----:B------:R-:W4:Y:S01]  /*f220*/  LDSM.16.MT88.4 R148, [R201+0xa800] ;  /* 0x00a80000c994783b */ /* 0x000f220000004200 */
[----:B------:R-:W-:Y:S01]  /*f230*/  FFMA.FTZ R11, R60, R20, R249 ;  /* 0x000000143c0b7223 */ /* 0x000fe200000100f9 */
[----:B------:R-:W-:Y:S01]  /*f240*/  MOV R60, R45 ;  /* 0x0000002d003c7202 */ /* 0x000fe20000000f00 */
[----:B------:R-:W-:Y:S01]  /*f250*/  FFMA.FTZ R9, R61, R21, R239 ;  /* 0x000000153d097223 */ /* 0x000fe200000100ef */
[----:B------:R-:W-:-:S02]  /*f260*/  MOV R61, R44 ;  /* 0x0000002c003d7202 */ /* 0x000fc40000000f00 */
[----:B--2---:R-:W-:Y:S02]  /*f270*/  F2FP.PACK_AB R2, R25, R17 ;  /* 0x000000111902723e */ /* 0x004fe400000000ff */
[----:B------:R-:W-:Y:S02]  /*f280*/  MOV R79, R46 ;  /* 0x0000002e004f7202 */ /* 0x000fe40000000f00 */
[----:B------:R-:W-:Y:S02]  /*f290*/  MOV R78, R47 ;  /* 0x0000002f004e7202 */ /* 0x000fe40000000f00 */
[----:B------:R-:W-:Y:S01]  /*f2a0*/  MOV R198, R62 ;  /* 0x0000003e00c67202 */ /* 0x000fe20000000f00 */
[----:B------:R-:W2:Y:S01]  /*f2b0*/  LDSM.16.MT88.4 R44, [R206+0xa800] ;  /* 0x00a80000ce2c783b */ /* 0x000ea20000004200 */
[----:B------:R-:W-:Y:S02]  /*f2c0*/  MOV R186, R63 ;  /* 0x0000003f00ba7202 */ /* 0x000fe40000000f00 */
[----:B------:R-:W-:-:S02]  /*f2d0*/  MOV R238, R60 ;  /* 0x0000003c00ee7202 */ /* 0x000fc40000000f00 */
[----:B------:R-:W-:Y:S02]  /*f2e0*/  MOV R194, R61 ;  /* 0x0000003d00c27202 */ /* 0x000fe40000000f00 */
[----:B------:R-:W-:Y:S02]  /*f2f0*/  LOP3.LUT R125, R0, R2, RZ, 0xc0, !PT ;  /* 0x00000002007d7212 */ /* 0x000fe400078ec0ff */
[----:B------:R-:W-:Y:S02]  /*f300*/  MOV R248, R79 ;  /* 0x0000004f00f87202 */ /* 0x000fe40000000f00 */
[----:B------:R-:W-:Y:S01]  /*f310*/  MOV R184, R78 ;  /* 0x0000004e00b87202 */ /* 0x000fe20000000f00 */
[----:B------:R-:W-:Y:S01]  /*f320*/  FFMA.FTZ R2, R198, R24, R186 ;  /* 0x00000018c6027223 */ /* 0x000fe200000100ba */
[----:B------:R-:W-:Y:S01]  /*f330*/  MOV R192, R77 ;  /* 0x0000004d00c07202 */ /* 0x000fe20000000f00 */
[----:B------:R-:W-:Y:S01]  /*f340*/  FFMA.FTZ R0, R238, R23, R194 ;  /* 0x00000017ee007223 */ /* 0x000fe200000100c2 */
[----:B------:R-:W-:Y:S01]  /*f350*/  MOV R197, R76 ;  /* 0x0000004c00c57202 */ /* 0x000fe20000000f00 */
[----:B------:R-:W-:Y:S01]  /*f360*/  FADD.FTZ R3, R248, R11 ;  /* 0x0000000bf8037221 */ /* 0x000fe20000010000 */
[----:B------:R-:W-:Y:S01]  /*f370*/  MOV R34, R95 ;  /* 0x0000005f00227202 */ /* 0x000fe20000000f00 */
[-C--:B-1----:R-:W-:Y:S01]  /*f380*/  HMMA.16816.F32 R116, R128, R4.reuse, R116 ;  /* 0x000000048074723c */ /* 0x082fe20000001874 */
[----:B------:R-:W-:Y:S01]  /*f390*/  MOV R236, R94 ;  /* 0x0000005e00ec7202 */ /* 0x000fe20000000f00 */
[----:B------:R-:W-:Y:S01]  /*f3a0*/  FADD.FTZ R9, R184, R9 ;  /* 0x00000009b8097221 */ /* 0x000fe20000010000 */
[----:B------:R-:W-:Y:S01]  /*f3b0*/  MOV R185, R93 ;  /* 0x0000005d00b97202 */ /* 0x000fe20000000f00 */
[----:B------:R-:W-:Y:S01]  /*f3c0*/  FADD.FTZ R3, R34, R3 ;  /* 0x0000000322037221 */ /* 0x000fe20000010000 */
[----:B------:R-:W-:Y:S01]  /*f3d0*/  MOV R196, R92 ;  /* 0x0000005c00c47202 */ /* 0x000fe20000000f00 */
[----:B------:R-:W1:Y:S02]  /*f3e0*/  LDSM.16.MT88.4 R60, [R205+0xa800] ;  /* 0x00a80000cd3c783b */ /* 0x000e640000004200 */
[----:B------:R-:W-:Y:S01]  /*f3f0*/  HMMA.16816.F32 R120, R124, R4, R120 ;  /* 0x000000047c78723c */ /* 0x000fe20000001878 */
[----:B------:R-:W-:Y:S01]  /*f400*/  MOV R199, R111 ;  /* 0x0000006f00c77202 */ /* 0x000fe20000000f00 */
[----:B------:R-:W5:Y:S01]  /*f410*/  LDSM.16.MT88.4 R76, [R201+0xb800] ;  /* 0x00b80000c94c783b */ /* 0x000f620000004200 */
[----:B------:R-:W-:Y:S01]  /*f420*/  MOV R250, R110 ;  /* 0x0000006e00fa7202 */ /* 0x000fe20000000f00 */
[----:B------:R-:W-:-:S02]  /*f430*/  FADD.FTZ R3, R196, R3 ;  /* 0x00000003c4037221 */ /* 0x000fc40000010000 */
[----:B------:R-:W1:Y:S01]  /*f440*/  LDSM.16.MT88.4 R92, [R203+0xb800] ;  /* 0x00b80000cb5c783b */ /* 0x000e620000004200 */
[----:B------:R-:W-:Y:S02]  /*f450*/  FADD.FTZ R5, R192, R2 ;  /* 0x00000002c0057221 */ /* 0x000fe40000010000 */
[----:B------:R-:W-:Y:S01]  /*f460*/  FADD.FTZ R4, R197, R0 ;  /* 0x00000000c5047221 */ /* 0x000fe20000010000 */
[----:B------:R-:W1:Y:S01]  /*f470*/  LDSM.16.MT88.4 R108, [R206+0xb800] ;  /* 0x00b80000ce6c783b */ /* 0x000e620000004200 */
        /* <DEDUP_REMOVED lines=16> */
[----:B---3--:R-:W-:Y:S01]  /*f580*/  HMMA.16816.F32 R156, R128, R164, R156 ;  /* 0x000000a4809c723c */ /* 0x008fe2000000189c */
[----:B------:R-:W-:-:S02]  /*f590*/  FADD.FTZ R2, R26, R0 ;  /* 0x000000001a027221 */ /* 0x000fc40000010000 */
[----:B------:R-:W-:-:S05]  /*f5a0*/  FADD.FTZ R0, R15, R4 ;  /* 0x000000040f007221 */ /* 0x000fca0000010000 */
[----:B------:R-:W-:Y:S08]  /*f5b0*/  HMMA.16816.F32 R160, R124, R164, R160 ;  /* 0x000000a47ca0723c */ /* 0x000ff000000018a0 */
[C---:B------:R-:W-:Y:S08]  /*f5c0*/  HMMA.16816.F32 R168, R128.reuse, R166, R168 ;  /* 0x000000a680a8723c */ /* 0x040ff000000018a8 */
[-C--:B----4-:R-:W-:Y:S08]  /*f5d0*/  HMMA.16816.F32 R140, R128, R148.reuse, R140 ;  /* 0x00000094808c723c */ /* 0x090ff0000000188c */
[----:B------:R-:W-:Y:S08]  /*f5e0*/  HMMA.16816.F32 R144, R124, R148, R144 ;  /* 0x000000947c90723c */ /* 0x000ff00000001890 */
[----:B------:R-:W-:Y:S08]  /*f5f0*/  HMMA.16816.F32 R152, R128, R150, R152 ;  /* 0x000000968098723c */ /* 0x000ff00000001898 */
[C---:B------:R-:W-:Y:S07]  /*f600*/  HMMA.16816.F32 R164, R124.reuse, R166, R240 ;  /* 0x000000a67ca4723c */ /* 0x040fee00000018f0 */
[----:B------:R-:W-:Y:S01]  /*f610*/  FADD.FTZ R242, R133, R5 ;  /* 0x0000000585f27221 */ /* 0x000fe20000010000 */
        /* <DEDUP_REMOVED lines=8> */
[-C--:B--2---:R-:W-:Y:S08]  /*f6a0*/  HMMA.16816.F32 R36, R128, R44.reuse, R36 ;  /* 0x0000002c8024723c */ /* 0x084ff00000001824 */
[----:B------:R-:W-:Y:S08]  /*f6b0*/  HMMA.16816.F32 R40, R124, R44, R40 ;  /* 0x0000002c7c28723c */ /* 0x000ff00000001828 */
[C---:B------:R-:W-:Y:S08]  /*f6c0*/  HMMA.16816.F32 R48, R128.reuse, R46, R48 ;  /* 0x0000002e8030723c */ /* 0x040ff00000001830 */
[C---:B-1----:R-:W-:Y:S08]  /*f6d0*/  HMMA.16816.F32 R52, R128.reuse, R60, R52 ;  /* 0x0000003c8034723c */ /* 0x042ff00000001834 */
[C---:B------:R-:W-:Y:S08]  /*f6e0*/  HMMA.16816.F32 R64, R128.reuse, R62, R64 ;  /* 0x0000003e8040723c */ /* 0x040ff00000001840 */
[C---:B-----5:R-:W-:Y:S08]  /*f6f0*/  HMMA.16816.F32 R68, R128.reuse, R76, R68 ;  /* 0x0000004c8044723c */ /* 0x060ff00000001844 */
        /* <DEDUP_REMOVED lines=464> */
.L_x_1990:
[----:B------:R-:W-:Y:S05]  /*11400*/  BSYNC B0 ;  /* 0x0000000000007941 */ /* 0x000fea0003800000 */
.L_x_1989:
[----:B------:R-:W0:Y:S02]  /*11410*/  LDGDEPBAR ;  /* 0x00000000000079af */ /* 0x000e240000000000 */
.L_x_1988:
        /* <DEDUP_REMOVED lines=14> */
[----:B------:R-:W1:Y:S01]  /*11500*/  SHFL.BFLY PT, R12, R0, 0x2, 0x1f ;  /* 0x0c401f00000c7f89 */ /* 0x000e6200000e0000 */
        /* <DEDUP_REMOVED lines=16> */
[----:B------:R-:W-:-:S04]  /*11610*/  IMAD.WIDE.U32 R8, R8, -0x2daee0ad, RZ ;  /* 0xd2511f5308087825 */ /* 0x000fc800078e00ff */
        /* <DEDUP_REMOVED lines=16> */
[----:B------:R-:W-:Y:S02]  /*11720*/  FMNMX.FTZ R8, R0, R12, !PT ;  /* 0x0000000c00087209 */ /* 0x000fe40007810000 */
        /* <DEDUP_REMOVED lines=23> */
[----:B------:R-:W-:-:S02]  /*118a0*/  FMNMX.FTZ R0, R173, R0, !PT ;  /* 0x00000000ad007209 */ /* 0x000fc40007810000 */
[----:B------:R-:W-:Y:S02]  /*118b0*/  FMNMX.FTZ R7, R191, R4, !PT ;  /* 0x00000004bf077209 */ /* 0x000fe40007810000 */
[----:B------:R-:W-:Y:S01]  /*118c0*/  LOP3.LUT R4, R2, 0xffff, RZ, 0xc0, !PT ;  /* 0x0000ffff02047812 */ /* 0x000fe200078ec0ff */
[----:B------:R-:W-:Y:S01]  /*118d0*/  IMAD.WIDE.U32 R34, R9, -0x326172a9, RZ ;  /* 0xcd9e8d5709227825 */ /* 0x000fe200078e00ff */
[----:B------:R-:W-:Y:S01]  /*118e0*/  FMNMX.FTZ R6, R178, R6, !PT ;  /* 0x00000006b2067209 */ /* 0x000fe20007810000 */
[----:B------:R-:W1:Y:S01]  /*118f0*/  SHFL.BFLY PT, R11, R0, 0x2, 0x1f ;  /* 0x0c401f00000b7f89 */ /* 0x000e6200000e0000 */
[----:B------:R-:W-:Y:S02]  /*11900*/  LOP3.LUT R9, R2, 0xff, RZ, 0xc0, !PT ;  /* 0x000000ff02097812 */ /* 0x000fe400078ec0ff */
[----:B------:R-:W-:Y:S02]  /*11910*/  FMNMX.FTZ R7, R189, R7, !PT ;  /* 0x00000007bd077209 */ /* 0x000fe40007810000 */
[----:B------:R-:W-:Y:S01]  /*11920*/  SHF.R.U32.HI R10, RZ, 0x8, R4 ;  /* 0x00000008ff0a7819 */ /* 0x000fe20000011604 */
[----:B------:R-:W2:Y:S01]  /*11930*/  SHFL.BFLY PT, R12, R6, 0x2, 0x1f ;  /* 0x0c401f00060c7f89 */ /* 0x000ea200000e0000 */
[----:B------:R-:W-:-:S02]  /*11940*/  IMAD.WIDE.U32 R4, R14, -0x326172a9, RZ ;  /* 0xcd9e8d570e047825 */ /* 0x000fc400078e00ff */
[----:B------:R-:W-:Y:S02]  /*11950*/  PRMT R19, R9, 0x5410, R10 ;  /* 0x0000541009137816 */ /* 0x000fe4000000000a */
[----:B------:R-:W3:Y:S01]  /*11960*/  SHFL.BFLY PT, R9, R7, 0x2, 0x1f ;  /* 0x0c401f0007097f89 */ /* 0x000ee200000e0000 */
[----:B------:R-:W-:Y:S02]  /*11970*/  LOP3.LUT R14, R35, UR10, R4, 0x96, !PT ;  /* 0x0000000a230e7c12 */ /* 0x000fe4000f8e9604 */
[----:B------:R-:W-:Y:S02]  /*11980*/  SHF.R.U32.HI R4, RZ, 0x10, R2 ;  /* 0x00000010ff047819 */ /* 0x000fe40000011602 */
[----:B------:R-:W-:Y:S01]  /*11990*/  LOP3.LUT R15, R5, UR12, R138, 0x96, !PT ;  /* 0x0000000c050f7c12 */ /* 0x000fe2000f8e968a */
[----:B------:R-:W-:Y:S01]  /*119a0*/  IMAD.WIDE.U32 R138, R16, -0x326172a9, RZ ;  /* 0xcd9e8d57108a7825 */ /* 0x000fe200078e00ff */
[----:B------:R-:W-:Y:S02]  /*119b0*/  LOP3.LUT R4, R4, 0xff, RZ, 0xc0, !PT ;  /* 0x000000ff04047812 */ /* 0x000fe400078ec0ff */
[----:B------:R-:W-:-:S04]  /*119c0*/  SHF.R.U32.HI R2, RZ, 0x18, R2 ;  /* 0x00000018ff027819 */ /* 0x000fc80000011602 */
[----:B------:R-:W-:Y:S02]  /*119d0*/  PRMT R16, R4, 0x5410, R2 ;  /* 0x0000541004107816 */ /* 0x000fe40000000002 */
[----:B------:R-:W-:Y:S01]  /*119e0*/  LOP3.LUT R2, R3, UR17, R138, 0x96, !PT ;  /* 0x0000001103027c12 */ /* 0x000fe2000f8e968a */
[----:B------:R-:W4:Y:S01]  /*119f0*/  SHFL.BFLY PT, R13, R8, 0x1, 0x1f ;  /* 0x0c201f00080d7f89 */ /* 0x000f2200000e0000 */
[----:B-1----:R-:W-:Y:S02]  /*11a00*/  FMNMX.FTZ R5, R0, R11, !PT ;  /* 0x0000000b00057209 */ /* 0x002fe40007810000 */
[----:B------:R-:W-:Y:S02]  /*11a10*/  LOP3.LUT R0, R2, 0xffff, RZ, 0xc0, !PT ;  /* 0x0000ffff02007812 */ /* 0x000fe400078ec0ff */
[----:B--2---:R-:W-:Y:S02]  /*11a20*/  FMNMX.FTZ R4, R6, R12, !PT ;  /* 0x0000000c06047209 */ /* 0x004fe40007810000 */
[----:B------:R-:W-:-:S02]  /*11a30*/  SHF.R.U32.HI R6, RZ, 0x8, R0 ;  /* 0x00000008ff067819 */ /* 0x000fc40000011600 */
[----:B---3--:R-:W-:-:S05]  /*11a40*/  FMNMX.FTZ R0, R7, R9, !PT ;  /* 0x0000000907007209 */ /* 0x008fca0007810000 */
[----:B------:R-:W1:Y:S04]  /*11a50*/  SHFL.BFLY PT, R7, R0, 0x1, 0x1f ;  /* 0x0c201f0000077f89 */ /* 0x000e6800000e0000 */
[----:B------:R-:W2:Y:S01]  /*11a60*/  SHFL.BFLY PT, R9, R5, 0x1, 0x1f ;  /* 0x0c201f0005097f89 */ /* 0x000ea200000e0000 */
[----:B------:R-:W-:Y:S02]  /*11a70*/  LOP3.LUT R3, R2, 0xff, RZ, 0xc0, !PT ;  /* 0x000000ff02037812 */ /* 0x000fe400078ec0ff */
[----:B----4-:R-:W-:-:S04]  /*11a80*/  FMNMX.FTZ R235, R8, R13, !PT ;  /* 0x0000000d08eb7209 */ /* 0x010fc80007810000 */
[C---:B------:R-:W-:Y:S01]  /*11a90*/  FSETP.NEU.FTZ.AND P4, PT, R235.reuse, -INF , PT ;  /* 0xff800000eb00780b */ /* 0x040fe20003f9d000 */
[----:B------:R-:W-:Y:S01]  /*11aa0*/  FMUL.FTZ R17, R235, c[0x0][0x23c] ;  /* 0x00008f00eb117a20 */ /* 0x000fe20000410000 */
[----:B------:R-:W-:Y:S02]  /*11ab0*/  PRMT R11, R3, 0x5410, R6 ;  /* 0x00005410030b7816 */ /* 0x000fe40000000006 */
[--C-:B------:R-:W-:Y:S02]  /*11ac0*/  SHF.R.U32.HI R3, RZ, 0x10, R2.reuse ;  /* 0x00000010ff037819 */ /* 0x100fe40000011602 */
[----:B------:R-:W-:Y:S02]  /*11ad0*/  FSEL R17, R17, RZ, P4 ;  /* 0x000000ff11117208 */ /* 0x000fe40002000000 */
[----:B------:R-:W-:Y:S02]  /*11ae0*/  SHF.R.U32.HI R6, RZ, 0x18, R2 ;  /* 0x00000018ff067819 */ /* 0x000fe40000011602 */
[----:B-1----:R-:W-:Y:S01]  /*11af0*/  FMNMX.FTZ R234, R0, R7, !PT ;  /* 0x0000000700ea7209 */ /* 0x002fe20007810000 */
[--C-:B------:R-:W-:Y:S01]  /*11b00*/  FFMA.FTZ R0, R18, c[0x0][0x23c], -R17.reuse ;  /* 0x00008f0012007a23 */ /* 0x100fe20000010811 */
[----:B------:R-:W-:Y:S01]  /*11b10*/  LOP3.LUT R2, R3, 0xff, RZ, 0xc0, !PT ;  /* 0x000000ff03027812 */ /* 0x000fe200078ec0ff */
[----:B------:R-:W-:Y:S01]  /*11b20*/  FFMA.FTZ R3, R25, c[0x0][0x23c], -R17 ;  /* 0x00008f0019037a23 */ /* 0x000fe20000010811 */
[C---:B------:R-:W-:Y:S01]  /*11b30*/  FSETP.NEU.FTZ.AND P1, PT, R234.reuse, -INF , PT ;  /* 0xff800000ea00780b */ /* 0x040fe20003f3d000 */
[----:B------:R-:W-:Y:S01]  /*11b40*/  FMUL.FTZ R18, R234, c[0x0][0x23c] ;  /* 0x00008f00ea127a20 */ /* 0x000fe20000410000 */
[----:B--2---:R-:W-:Y:S01]  /*11b50*/  FMNMX.FTZ R233, R5, R9, !PT ;  /* 0x0000000905e97209 */ /* 0x004fe20007810000 */
[----:B------:R1:W-:Y:S01]  /*11b60*/  MUFU.EX2 R177, R3 ;  /* 0x0000000300b17308 */ /* 0x0003e20000000800 */
[----:B------:R-:W-:Y:S01]  /*11b70*/  MOV R175, R242 ;  /* 0x000000f200af7202 */ /* 0x000fe20000000f00 */
[----:B------:R-:W-:Y:S01]  /*11b80*/  IMAD.WIDE.U32 R242, R14, -0x2daee0ad, RZ ;  /* 0xd2511f530ef27825 */ /* 0x000fe200078e00ff */
[----:B------:R-:W-:-:S02]  /*11b90*/  PRMT R10, R2, 0x5410, R6 ;  /* 0x00005410020a7816 */ /* 0x000fc40000000006 */
[----:B------:R-:W-:-:S03]  /*11ba0*/  FSEL R18, R18, RZ, P1 ;  /* 0x000000ff12127208 */ /* 0x000fc60000800000 */
[----:B------:R2:W-:Y:S01]  /*11bb0*/  MUFU.EX2 R183, R0 ;  /* 0x0000000000b77308 */ /* 0x0005e20000000800 */
[----:B------:R-:W-:Y:S01]  /*11bc0*/  FSETP.NEU.FTZ.AND P6, PT, R233, -INF , PT ;  /* 0xff800000e900780b */ /* 0x000fe20003fdd000 */
[----:B-1----:R-:W-:Y:S01]  /*11bd0*/  IMAD.WIDE.U32 R2, R15, -0x2daee0ad, RZ ;  /* 0xd2511f530f027825 */ /* 0x002fe200078e00ff */
[----:B------:R-:W1:Y:S03]  /*11be0*/  SHFL.BFLY PT, R8, R4, 0x1, 0x1f ;  /* 0x0c201f0004087f89 */ /* 0x000e6600000e0000 */
[----:B--2---:R-:W-:Y:S01]  /*11bf0*/  FFMA.FTZ R0, R21, c[0x0][0x23c], -R17 ;  /* 0x00008f0015007a23 */ /* 0x004fe20000010811 */
[----:B------:R-:W-:Y:S02]  /*11c00*/  LOP3.LUT R12, R243, UR7, R2, 0x96, !PT ;  /* 0x00000007f30c7c12 */ /* 0x000fe4000f8e9602 */
[----:B------:R-:W-:Y:S01]  /*11c10*/  FSEL R2, R233, RZ, P6 ;  /* 0x000000ffe9027208 */ /* 0x000fe20003000000 */
[----:B------:R2:W-:Y:S04]  /*11c20*/  MUFU.EX2 R184, R0 ;  /* 0x0000000000b87308 */ /* 0x0005e80000000800 */
[----:B------:R-:W-:Y:S01]  /*11c30*/  FADD.FTZ R14, R136, -R2 ;  /* 0x80000002880e7221 */ /* 0x000fe20000010000 */
[----:B------:R-:W-:Y:S01]  /*11c40*/  FSEL R2, R235, RZ, P4 ;  /* 0x000000ffeb027208 */ /* 0x000fe20002000000 */
[----:B--2---:R-:W-:-:S04]  /*11c50*/  FFMA.FTZ R0, R22, c[0x0][0x23c], -R18 ;  /* 0x00008f0016007a23 */ /* 0x004fc80000010812 */
[----:B------:R2:W-:Y:S01]  /*11c60*/  MUFU.EX2 R33, R0 ;  /* 0x0000000000217308 */ /* 0x0005e20000000800 */
[----:B------:R-:W-:Y:S02]  /*11c70*/  FADD.FTZ R22, R134, -R2 ;  /* 0x8000000286167221 */ /* 0x000fe40000010000 */
[--C-:B------:R-:W-:Y:S02]  /*11c80*/  FFMA.FTZ R2, R29, c[0x0][0x23c], -R18.reuse ;  /* 0x00008f001d027a23 */ /* 0x100fe40000010812 */
[----:B------:R-:W-:Y:S02]  /*11c90*/  FFMA.FTZ R6, R23, c[0x0][0x23c], -R17 ;  /* 0x00008f0017067a23 */ /* 0x000fe40000010811 */
[----:B--2---:R-:W-:-:S04]  /*11ca0*/  FFMA.FTZ R0, R20, c[0x0][0x23c], -R18 ;  /* 0x00008f0014007a23 */ /* 0x004fc80000010812 */
[----:B------:R2:W-:Y:S01]  /*11cb0*/  MUFU.EX2 R185, R0 ;  /* 0x0000000000b97308 */ /* 0x0005e20000000800 */
[----:B-1----:R-:W-:Y:S02]  /*11cc0*/  FMNMX.FTZ R232, R4, R8, !PT ;  /* 0x0000000804e87209 */ /* 0x002fe40007810000 */
[----:B--2---:R-:W-:-:S05]  /*11cd0*/  FSEL R0, R234, RZ, P1 ;  /* 0x000000ffea007208 */ /* 0x004fca0000800000 */
[----:B------:R-:W-:Y:S02]  /*11ce0*/  FADD.FTZ R23, R137, -R0 ;  /* 0x8000000089177221 */ /* 0x000fe40000010000 */
[----:B------:R1:W2:Y:S01]  /*11cf0*/  MUFU.EX2 R0, R2 ;  /* 0x0000000200007308 */ /* 0x0002a20000000800 */
[----:B------:R-:W-:Y:S02]  /*11d00*/  FSETP.NEU.FTZ.AND P5, PT, R232, -INF , PT ;  /* 0xff800000e800780b */ /* 0x000fe40003fbd000 */
[----:B------:R-:W-:-:S05]  /*11d10*/  LOP3.LUT R13, R3, UR9, R32, 0x96, !PT ;  /* 0x00000009030d7c12 */ /* 0x000fca000f8e9620 */
[----:B------:R3:W4:Y:S01]  /*11d20*/  MUFU.EX2 R182, R6 ;  /* 0x0000000600b67308 */ /* 0x0007220000000800 */
[----:B------:R-:W-:Y:S01]  /*11d30*/  FSEL R3, R232, RZ, P5 ;  /* 0x000000ffe8037208 */ /* 0x000fe20002800000 */
[----:B-1----:R-:W-:-:S06]  /*11d40*/  FFMA.FTZ R2, R26, c[0x0][0x23c], -R18 ;  /* 0x00008f001a027a23 */ /* 0x002fcc0000010812 */
[----:B------:R-:W1:Y:S01]  /*11d50*/  MUFU.EX2 R29, R2 ;  /* 0x00000002001d7308 */ /* 0x000e620000000800 */
[--C-:B---3--:R-:W-:Y:S01]  /*11d60*/  HSET2.LE.AND R6, R19, R180.reuse, PT ;  /* 0x000000b413067233 */ /* 0x108fe20003803000 */
[----:B--2---:R-:W-:Y:S02]  /*11d70*/  MOV R19, R0 ;  /* 0x0000000000137202 */ /* 0x004fe40000000f00 */
[----:B------:R-:W-:Y:S01]  /*11d80*/  F2FP.PACK_AB R0, R184, R183 ;  /* 0x000000b7b800723e */ /* 0x000fe200000000ff */
[----:B------:R-:W-:Y:S01]  /*11d90*/  HSET2.LE.AND R7, R16, R180, PT ;  /* 0x000000b410077233 */ /* 0x000fe20003803000 */
[----:B------:R-:W-:Y:S02]  /*11da0*/  FADD.FTZ R15, R135, -R3 ;  /* 0x80000003870f7221 */ /* 0x000fe40000010000 */
[----:B------:R-:W-:Y:S01]  /*11db0*/  LOP3.LUT R6, R6, R0, RZ, 0xc0, !PT ;  /* 0x0000000006067212 */ /* 0x000fe200078ec0ff */
[----:B------:R-:W-:Y:S01]  /*11dc0*/  FMUL.FTZ R3, R233, c[0x0][0x23c] ;  /* 0x00008f00e9037a20 */ /* 0x000fe20000410000 */
[----:B------:R-:W-:-:S02]  /*11dd0*/  F2FP.PACK_AB R0, R185, R33 ;  /* 0x00000021b900723e */ /* 0x000fc400000000ff */
[----:B------:R-:W-:Y:S01]  /*11de0*/  MOV R137, R177 ;  /* 0x000000b100897202 */ /* 0x000fe20000000f00 */
[--C-:B------:R-:W-:Y:S01]  /*11df0*/  HSET2.LE.AND R4, R11, R180.reuse, PT ;  /* 0x000000b40b047233 */ /* 0x100fe20003803000 */
[----:B------:R-:W-:Y:S02]  /*11e00*/  LOP3.LUT R7, R7, R0, RZ, 0xc0, !PT ;  /* 0x0000000007077212 */ /* 0x000fe400078ec0ff */
[----:B----4-:R-:W-:Y:S02]  /*11e10*/  F2FP.PACK_AB R0, R182, R137 ;  /* 0x00000089b600723e */ /* 0x010fe400000000ff */
[----:B------:R-:W-:Y:S01]  /*11e20*/  FSEL R3, R3, RZ, P6 ;  /* 0x000000ff03037208 */ /* 0x000fe20003000000 */
[----:B------:R-:W-:Y:S01]  /*11e30*/  HSET2.LE.AND R5, R10, R180, PT ;  /* 0x000000b40a057233 */ /* 0x000fe20003803000 */
[----:B------:R-:W-:Y:S01]  /*11e40*/  LOP3.LUT R4, R4, R0, RZ, 0xc0, !PT ;  /* 0x0000000004047212 */ /* 0x000fe200078ec0ff */
[----:B------:R-:W-:Y:S01]  /*11e50*/  FMUL.FTZ R16, R232, c[0x0][0x23c] ;  /* 0x00008f00e8107a20 */ /* 0x000fe20000410000 */
[----:B-1----:R-:W-:Y:S01]  /*11e60*/  F2FP.PACK_AB R0, R29, R19 ;  /* 0x000000131d00723e */ /* 0x002fe200000000ff */
[----:B------:R-:W-:-:S03]  /*11e70*/  FFMA.FTZ R2, R132, c[0x0][0x23c], -R3 ;  /* 0x00008f0084027a23 */ /* 0x000fc60000010803 */
[----:B------:R-:W-:Y:S01]  /*11e80*/  LOP3.LUT R5, R5, R0, RZ, 0xc0, !PT ;  /* 0x0000000005057212 */ /* 0x000fe200078ec0ff */
[----:B------:R1:W-:Y:S01]  /*11e90*/  MUFU.EX2 R195, R2 ;  /* 0x0000000200c37308 */ /* 0x0003e20000000800 */
[----:B------:R-:W-:Y:S01]  /*11ea0*/  FFMA.FTZ R0, R24, c[0x0][0x23c], -R3 ;  /* 0x00008f0018007a23 */ /* 0x000fe20000010803 */
[----:B------:R-:W-:Y:S01]  /*11eb0*/  FSEL R16, R16, RZ, P5 ;  /* 0x000000ff10107208 */ /* 0x000fe20002800000 */
[----:B------:R-:W-:-:S04]  /*11ec0*/  IMAD.WIDE.U32 R24, R13, -0x326172a9, RZ ;  /* 0xcd9e8d570d187825 */ /* 0x000fc800078e00ff */
[----:B------:R-:W-:Y:S01]  /*11ed0*/  IMAD.WIDE.U32 R12, R12, -0x326172a9, RZ ;  /* 0xcd9e8d570c0c7825 */ /* 0x000fe200078e00ff */
[----:B------:R2:W-:Y:S03]  /*11ee0*/  MUFU.EX2 R134, R0 ;  /* 0x0000000000867308 */ /* 0x0005e60000000800 */
[--C-:B------:R-:W-:Y:S02]  /*11ef0*/  FFMA.FTZ R8, R172, c[0x0][0x23c], -R16.reuse ;  /* 0x00008f00ac087a23 */ /* 0x100fe40000010810 */
[----:B-1----:R-:W-:Y:S02]  /*11f00*/  FFMA.FTZ R2, R31, c[0x0][0x23c], -R3 ;  /* 0x00008f001f027a23 */ /* 0x002fe40000010803 */
[----:B------:R-:W-:Y:S02]  /*11f10*/  FFMA.FTZ R9, R133, c[0x0][0x23c], -R16 ;  /* 0x00008f0085097a23 */ /* 0x000fe40000010810 */
[----:B------:R1:W3:Y:S01]  /*11f20*/  MUFU.EX2 R20, R2 ;  /* 0x0000000200147308 */ /* 0x0002e20000000800 */
[----:B--2---:R-:W-:-:S07]  /*11f30*/  LOP3.LUT R0, R13, UR17, R24, 0x96, !PT ;  /* 0x000000110d007c12 */ /* 0x004fce000f8e9618 */
[----:B------:R2:W-:Y:S01]  /*11f40*/  MUFU.EX2 R177, R8 ;  /* 0x0000000800b17308 */ /* 0x0005e20000000800 */
[----:B-1----:R-:W-:-:S07]  /*11f50*/  FFMA.FTZ R2, R28, c[0x0][0x23c], -R3 ;  /* 0x00008f001c027a23 */ /* 0x002fce0000010803 */
[----:B------:R1:W4:Y:S08]  /*11f60*/  MUFU.EX2 R11, R9 ;  /* 0x00000009000b7308 */ /* 0x0003300000000800 */
[----:B------:R5:W3:Y:S01]  /*11f70*/  MUFU.EX2 R32, R2 ;  /* 0x0000000200207308 */ /* 0x000ae20000000800 */
[----:B--2---:R-:W-:Y:S02]  /*11f80*/  LOP3.LUT R8, R0, 0xff, RZ, 0xc0, !PT ;  /* 0x000000ff00087812 */ /* 0x004fe400078ec0ff */
[----:B-1----:R-:W-:-:S02]  /*11f90*/  SHF.R.U32.HI R9, RZ, 0x10, R0 ;  /* 0x00000010ff097819 */ /* 0x002fc40000011600 */
[----:B-----5:R-:W-:Y:S02]  /*11fa0*/  LOP3.LUT R2, R0, 0xffff, RZ, 0xc0, !PT ;  /* 0x0000ffff00027812 */ /* 0x020fe400078ec0ff */
[----:B------:R-:W-:Y:S02]  /*11fb0*/  SHF.R.U32.HI R0, RZ, 0x18, R0 ;  /* 0x00000018ff007819 */ /* 0x000fe40000011600 */
[----:B------:R-:W-:Y:S02]  /*11fc0*/  SHF.R.U32.HI R2, RZ, 0x8, R2 ;  /* 0x00000008ff027819 */ /* 0x000fe40000011602 */
[----:B------:R-:W-:Y:S02]  /*11fd0*/  LOP3.LUT R9, R9, 0xff, RZ, 0xc0, !PT ;  /* 0x000000ff09097812 */ /* 0x000fe400078ec0ff */
[----:B------:R-:W-:Y:S02]  /*11fe0*/  PRMT R8, R8, 0x5410, R2 ;  /* 0x0000541008087816 */ /* 0x000fe40000000002 */
[----:B------:R-:W-:Y:S01]  /*11ff0*/  PRMT R9, R9, 0x5410, R0 ;  /* 0x0000541009097816 */ /* 0x000fe20000000000 */
[----:B------:R-:W-:Y:S01]  /*12000*/  FMUL.FTZ R22, R22, c[0x0][0x23c] ;  /* 0x00008f0016167a20 */ /* 0x000fe20000410000 */
[----:B---3--:R-:W-:Y:S01]  /*12010*/  F2FP.PACK_AB R2, R20, R195 ;  /* 0x000000c31402723e */ /* 0x008fe200000000ff */
[--C-:B------:R-:W-:Y:S01]  /*12020*/  HSET2.LE.AND R8, R8, R180.reuse, PT ;  /* 0x000000b408087233 */ /* 0x100fe20003803000 */
[----:B----4-:R-:W-:Y:S01]  /*12030*/  F2FP.PACK_AB R0, R11, R177 ;  /* 0x000000b10b00723e */ /* 0x010fe200000000ff */
[----:B------:R-:W-:Y:S01]  /*12040*/  HSET2.LE.AND R9, R9, R180, PT ;  /* 0x000000b409097233 */ /* 0x000fe20003803000 */
[----:B------:R1:W-:Y:S02]  /*12050*/  MUFU.EX2 R24, R22 ;  /* 0x0000001600187308 */ /* 0x0003e40000000800 */
[----:B------:R-:W-:Y:S01]  /*12060*/  LOP3.LUT R8, R8, R2, RZ, 0xc0, !PT ;  /* 0x0000000208087212 */ /* 0x000fe200078ec0ff */
[----:B------:R-:W-:Y:S01]  /*12070*/  FFMA.FTZ R2, R30, c[0x0][0x23c], -R16 ;  /* 0x00008f001e027a23 */ /* 0x000fe20000010810 */
[----:B------:R-:W-:Y:S01]  /*12080*/  LOP3.LUT R9, R9, R0, RZ, 0xc0, !PT ;  /* 0x0000000009097212 */ /* 0x000fe200078ec0ff */
[----:B------:R-:W-:Y:S01]  /*12090*/  FMUL.FTZ R14, R14, c[0x0][0x23c] ;  /* 0x00008f000e0e7a20 */ /* 0x000fe20000410000 */
[C---:B------:R-:W-:Y:S01]  /*120a0*/  LOP3.LUT R10, R12.reuse, 0xffff, RZ, 0xc0, !PT ;  /* 0x0000ffff0c0a7812 */ /* 0x040fe200078ec0ff */
[----:B------:R-:W-:Y:S01]  /*120b0*/  FMUL.FTZ R15, R15, c[0x0][0x23c] ;  /* 0x00008f000f0f7a20 */ /* 0x000fe20000410000 */
[----:B------:R-:W-:Y:S01]  /*120c0*/  LOP3.LUT R0, R12, 0xff, RZ, 0xc0, !PT ;  /* 0x000000ff0c007812 */ /* 0x000fe200078ec0ff */
[----:B------:R2:W-:Y:S01]  /*120d0*/  MUFU.EX2 R252, R2 ;  /* 0x0000000200fc7308 */ /* 0x0005e20000000800 */
[----:B-1----:R-:W-:-:S02]  /*120e0*/  MOV R22, R11 ;  /* 0x0000000b00167202 */ /* 0x002fc40000000f00 */
[--C-:B------:R-:W-:Y:S02]  /*120f0*/  SHF.R.U32.HI R11, RZ, 0x10, R12.reuse ;  /* 0x00000010ff0b7819 */ /* 0x100fe4000001160c */
[----:B------:R-:W-:Y:S02]  /*12100*/  SHF.R.U32.HI R12, RZ, 0x18, R12 ;  /* 0x00000018ff0c7819 */ /* 0x000fe4000001160c */
[----:B------:R-:W-:Y:S01]  /*12110*/  LOP3.LUT R11, R11, 0xff, RZ, 0xc0, !PT ;  /* 0x000000ff0b0b7812 */ /* 0x000fe200078ec0ff */
[----:B------:R-:W-:Y:S01]  /*12120*/  MUFU.EX2 R21, R15 ;  /* 0x0000000f00157308 */ /* 0x000fe20000000800 */
[----:B--2---:R-:W-:Y:S01]  /*12130*/  FFMA.FTZ R2, R27, c[0x0][0x23c], -R16 ;  /* 0x00008f001b027a23 */ /* 0x004fe20000010810 */
[----:B------:R-:W-:Y:S02]  /*12140*/  MOV R27, R20 ;  /* 0x00000014001b7202 */ /* 0x000fe40000000f00 */
[----:B------:R-:W-:-:S04]  /*12150*/  PRMT R11, R11, 0x5410, R12 ;  /* 0x000054100b0b7816 */ /* 0x000fc8000000000c */
[----:B------:R1:W-:Y:S01]  /*12160*/  MUFU.EX2 R20, R14 ;  /* 0x0000000e00147308 */ /* 0x0003e20000000800 */
[----:B------:R-:W-:Y:S01]  /*12170*/  FMUL.FTZ R23, R23, c[0x0][0x23c] ;  /* 0x00008f0017177a20 */ /* 0x000fe20000410000 */
[----:B------:R-:W-:Y:S01]  /*12180*/  SHF.R.U32.HI R10, RZ, 0x8, R10 ;  /* 0x00000008ff0a7819 */ /* 0x000fe2000001160a */
[----:B-1----:R-:W1:Y:S05]  /*12190*/  LDSM.16.MT88.4 R12, [R201+0xa000] ;  /* 0x00a00000c90c783b */ /* 0x002e6a0000004200 */
[----:B------:R-:W2:Y:S01]  /*121a0*/  MUFU.EX2 R243, R2 ;  /* 0x0000000200f37308 */ /* 0x000ea20000000800 */
[----:B------:R-:W-:-:S07]  /*121b0*/  PRMT R10, R0, 0x5410, R10 ;  /* 0x00005410000a7816 */ /* 0x000fce000000000a */
[----:B------:R-:W3:Y:S01]  /*121c0*/  MUFU.EX2 R23, R23 ;  /* 0x0000001700177308 */ /* 0x000ee20000000800 */
[--C-:B------:R-:W-:Y:S01]  /*121d0*/  HSET2.LE.AND R10, R10, R180.reuse, PT ;  /* 0x000000b40a0a7233 */ /* 0x100fe20003803000 */
[----:B------:R-:W-:Y:S01]  /*121e0*/  F2FP.PACK_AB R0, R134, R32 ;  /* 0x000000208600723e */ /* 0x000fe200000000ff */
        /* <DEDUP_REMOVED lines=163> */
[----:B------:R-:W-:-:S03]  /*12c20*/  LOP3.LUT R2, R139, UR8, R176, 0x96, !PT ;  /* 0x000000088b027c12 */ /* 0x000fc6000f8e96b0 */
[----:B------:R2:W-:Y:S01]  /*12c30*/  MUFU.EX2 R139, R0 ;  /* 0x00000000008b7308 */ /* 0x0005e20000000800 */
[----:B------:R-:W-:Y:S02]  /*12c40*/  IMAD.MOV.U32 R45, RZ, RZ, R172 ;  /* 0x000000ffff2d7224 */ /* 0x000fe400078e00ac */
[-C--:B------:R-:W-:Y:S02]  /*12c50*/  FMUL.FTZ R120, R120, R24.reuse ;  /* 0x0000001878787220 */ /* 0x080fe40000410000 */
[-C--:B------:R-:W-:Y:S02]  /*12c60*/  FMUL.FTZ R121, R121, R24.reuse ;  /* 0x0000001879797220 */ /* 0x080fe40000410000 */
[-C--:B------:R-:W-:Y:S02]  /*12c70*/  FMUL.FTZ R122, R122, R23.reuse ;  /* 0x000000177a7a7220 */ /* 0x080fe40000410000 */
[----:B------:R-:W-:Y:S02]  /*12c80*/  FMUL.FTZ R123, R123, R23 ;  /* 0x000000177b7b7220 */ /* 0x000fe40000410000 */
[----:B------:R-:W-:-:S02]  /*12c90*/  FMUL.FTZ R124, R124, R24 ;  /* 0x000000187c7c7220 */ /* 0x000fc40000410000 */
[----:B--2---:R-:W-:Y:S02]  /*12ca0*/  FFMA.FTZ R0, R194, c[0x0][0x23c], -R3 ;  /* 0x00008f00c2007a23 */ /* 0x004fe40000010803 */
[----:B------:R-:W-:Y:S02]  /*12cb0*/  FMUL.FTZ R125, R125, R24 ;  /* 0x000000187d7d7220 */ /* 0x000fe40000410000 */
[-C--:B------:R-:W-:Y:S01]  /*12cc0*/  FMUL.FTZ R126, R126, R23.reuse ;  /* 0x000000177e7e7220 */ /* 0x080fe20000410000 */
[----:B------:R2:W-:Y:S01]  /*12cd0*/  MUFU.EX2 R172, R0 ;  /* 0x0000000000ac7308 */ /* 0x0005e20000000800 */
[----:B------:R-:W-:Y:S01]  /*12ce0*/  FMUL.FTZ R127, R127, R23 ;  /* 0x000000177f7f7220 */ /* 0x000fe20000410000 */
[----:B------:R-:W-:Y:S01]  /*12cf0*/  MOV R46, R34 ;  /* 0x00000022002e7202 */ /* 0x000fe20000000f00 */
[-C--:B------:R-:W-:Y:S01]  /*12d00*/  FMUL.FTZ R116, R116, R20.reuse ;  /* 0x0000001474747220 */ /* 0x080fe20000410000 */
[----:B------:R-:W-:Y:S01]  /*12d10*/  MOV R60, R175 ;  /* 0x000000af003c7202 */ /* 0x000fe20000000f00 */
[----:B------:R-:W-:-:S02]  /*12d20*/  FMUL.FTZ R117, R117, R20 ;  /* 0x0000001475757220 */ /* 0x000fc40000410000 */
[-C--:B------:R-:W-:Y:S02]  /*12d30*/  FMUL.FTZ R128, R128, R20.reuse ;  /* 0x0000001480807220 */ /* 0x080fe40000410000 */
[----:B------:R-:W-:Y:S02]  /*12d40*/  FMUL.FTZ R129, R129, R20 ;  /* 0x0000001481817220 */ /* 0x000fe40000410000 */
[-C--:B------:R-:W-:Y:S02]  /*12d50*/  FMUL.FTZ R118, R118, R21.reuse ;  /* 0x0000001576767220 */ /* 0x080fe40000410000 */
[-C--:B------:R-:W-:Y:S02]  /*12d60*/  FMUL.FTZ R119, R119, R21.reuse ;  /* 0x0000001577777220 */ /* 0x080fe40000410000 */
[----:B--2---:R-:W-:Y:S02]  /*12d70*/  FFMA.FTZ R0, R179, c[0x0][0x23c], -R3 ;  /* 0x00008f00b3007a23 */ /* 0x004fe40000010803 */
[----:B------:R-:W-:-:S02]  /*12d80*/  FMUL.FTZ R130, R130, R21 ;  /* 0x0000001582827220 */ /* 0x000fc40000410000 */
[----:B------:R-:W-:Y:S01]  /*12d90*/  FMUL.FTZ R131, R131, R21 ;  /* 0x0000001583837220 */ /* 0x000fe20000410000 */
[----:B------:R2:W-:Y:S01]  /*12da0*/  MUFU.EX2 R175, R0 ;  /* 0x0000000000af7308 */ /* 0x0005e20000000800 */
[----:B------:R-:W-:Y:S01]  /*12db0*/  IMAD.MOV.U32 R167, RZ, RZ, R33 ;  /* 0x000000ffffa77224 */ /* 0x000fe200078e0021 */
[----:B------:R-:W-:Y:S01]  /*12dc0*/  MOV R149, R32 ;  /* 0x0000002000957202 */ /* 0x000fe20000000f00 */
[----:B-1----:R-:W-:Y:S01]  /*12dd0*/  HMMA.16816.F32 R120, R4, R12, R120 ;  /* 0x0000000c0478723c */ /* 0x002fe20000001878 */
[----:B------:R-:W-:Y:S02]  /*12de0*/  MOV R47, R35 ;  /* 0x00000023002f7202 */ /* 0x000fe40000000f00 */
[----:B------:R-:W-:-:S05]  /*12df0*/  MOV R150, R29 ;  /* 0x0000001d00967202 */ /* 0x000fca0000000f00 */
[----:B------:R-:W-:Y:S01]  /*12e00*/  HMMA.16816.F32 R32, R4, R14, R124 ;  /* 0x0000000e0420723c */ /* 0x000fe2000000187c */
[----:B--2---:R-:W-:Y:S02]  /*12e10*/  FFMA.FTZ R0, R173, c[0x0][0x23c], -R3 ;  /* 0x00008f00ad007a23 */ /* 0x004fe40000010803 */
[----:B------:R-:W-:-:S04]  /*12e20*/  IMAD.WIDE.U32 R2, R2, -0x2daee0ad, RZ ;  /* 0xd2511f5302027825 */ /* 0x000fc800078e00ff */
[----:B------:R-:W-:Y:S01]  /*12e30*/  LOP3.LUT R6, R25, UR8, R46, 0x96, !PT ;  /* 0x0000000819067c12 */ /* 0x000fe2000f8e962e */
[C---:B------:R-:W-:Y:S01]  /*12e40*/  HMMA.16816.F32 R116, R8.reuse, R12, R116 ;  /* 0x0000000c0874723c */ /* 0x040fe20000001874 */
[----:B------:R-:W-:Y:S01]  /*12e50*/  MOV R44, R19 ;  /* 0x00000013002c7202 */ /* 0x000fe20000000f00 */
[----:B------:R1:W-:Y:S01]  /*12e60*/  MUFU.EX2 R173, R0 ;  /* 0x0000000000ad7308 */ /* 0x0003e20000000800 */
[----:B------:R-:W-:Y:S02]  /*12e70*/  LOP3.LUT R4, R3, UR18, R174, 0x96, !PT ;  /* 0x0000001203047c12 */ /* 0x000fe4000f8e96ae */
[C---:B------:R-:W-:Y:S02]  /*12e80*/  LOP3.LUT R19, R2.reuse, 0xff, RZ, 0xc0, !PT ;  /* 0x000000ff02137812 */ /* 0x040fe400078ec0ff */
[----:B------:R-:W-:Y:S01]  /*12e90*/  LOP3.LUT R13, R2, 0xffff, RZ, 0xc0, !PT ;  /* 0x0000ffff020d7812 */ /* 0x000fe200078ec0ff */
[----:B------:R-:W-:Y:S07]  /*12ea0*/  HMMA.16816.F32 R28, R8, R14, R128 ;  /* 0x0000000e081c723c */ /* 0x000fee0000001880 */
[----:B------:R-:W-:-:S02]  /*12eb0*/  SHF.R.U32.HI R15, RZ, 0x10, R2 ;  /* 0x00000010ff0f7819 */ /* 0x000fc40000011602 */
[----:B------:R-:W-:Y:S01]  /*12ec0*/  SHF.R.U32.HI R14, RZ, 0x18, R2 ;  /* 0x00000018ff0e7819 */ /* 0x000fe20000011602 */
[----:B-1----:R-:W-:Y:S02]  /*12ed0*/  FFMA.FTZ R0, R231, c[0x0][0x23c], -R16 ;  /* 0x00008f00e7007a23 */ /* 0x002fe40000010810 */
[----:B------:R-:W-:Y:S02]  /*12ee0*/  IMAD.WIDE.U32 R2, R6, -0x2daee0ad, RZ ;  /* 0xd2511f5306027825 */ /* 0x000fe400078e00ff */
[----:B------:R1:W-:Y:S01]  /*12ef0*/  MUFU.EX2 R138, R0 ;  /* 0x00000000008a7308 */ /* 0x0003e20000000800 */
[----:B------:R-:W-:Y:S02]  /*12f00*/  MOV R63, R137 ;  /* 0x00000089003f7202 */ /* 0x000fe40000000f00 */
[C---:B------:R-:W-:Y:S02]  /*12f10*/  LOP3.LUT R8, R2.reuse, 0xffff, RZ, 0xc0, !PT ;  /* 0x0000ffff02087812 */ /* 0x040fe400078ec0ff */
[----:B------:R-:W-:-:S02]  /*12f20*/  LOP3.LUT R9, R2, 0xff, RZ, 0xc0, !PT ;  /* 0x000000ff02097812 */ /* 0x000fc400078ec0ff */
[--C-:B------:R-:W-:Y:S02]  /*12f30*/  SHF.R.U32.HI R11, RZ, 0x10, R2.reuse ;  /* 0x00000010ff0b7819 */ /* 0x100fe40000011602 */
[----:B------:R-:W-:Y:S01]  /*12f40*/  SHF.R.U32.HI R12, RZ, 0x18, R2 ;  /* 0x00000018ff0c7819 */ /* 0x000fe20000011602 */
[----:B------:R-:W-:Y:S01]  /*12f50*/  FFMA.FTZ R2, R192, c[0x0][0x23c], -R17 ;  /* 0x00008f00c0027a23 */ /* 0x000fe20000010811 */
[----:B------:R-:W-:Y:S01]  /*12f60*/  MOV R62, R26 ;  /* 0x0000001a003e7202 */ /* 0x000fe20000000f00 */
[--C-:B-1----:R-:W-:Y:S02]  /*12f70*/  FFMA.FTZ R0, R228, c[0x0][0x23c], -R16.reuse ;  /* 0x00008f00e4007a23 */ /* 0x102fe40000010810 */
[----:B------:R1:W-:Y:S01]  /*12f80*/  MUFU.EX2 R26, R2 ;  /* 0x00000002001a7308 */ /* 0x0003e20000000800 */
[----:B------:R-:W-:Y:S01]  /*12f90*/  FFMA.FTZ R5, R178, c[0x0][0x23c], -R16 ;  /* 0x00008f00b2057a23 */ /* 0x000fe20000010810 */
[----:B------:R-:W-:Y:S02]  /*12fa0*/  MOV R46, R27 ;  /* 0x0000001b002e7202 */ /* 0x000fe40000000f00 */
[----:B------:R-:W-:-:S04]  /*12fb0*/  MOV R61, R136 ;  /* 0x00000088003d7202 */ /* 0x000fc80000000f00 */
[----:B------:R2:W-:Y:S01]  /*12fc0*/  MUFU.EX2 R137, R0 ;  /* 0x0000000000897308 */ /* 0x0005e20000000800 */
[----:B------:R-:W-:Y:S01]  /*12fd0*/  FFMA.FTZ R7, R188, c[0x0][0x23c], -R17 ;  /* 0x00008f00bc077a23 */ /* 0x000fe20000010811 */
[----:B------:R-:W-:Y:S02]  /*12fe0*/  MOV R47, R22 ;  /* 0x00000016002f7202 */ /* 0x000fe40000000f00 */
[----:B-1----:R-:W-:-:S04]  /*12ff0*/  LOP3.LUT R2, R15, 0xff, RZ, 0xc0, !PT ;  /* 0x000000ff0f027812 */ /* 0x002fc800078ec0ff */
[----:B------:R1:W-:Y:S01]  /*13000*/  MUFU.EX2 R27, R5 ;  /* 0x00000005001b7308 */ /* 0x0003e20000000800 */
[----:B--2---:R-:W-:-:S07]  /*13010*/  FFMA.FTZ R0, R190, c[0x0][0x23c], -R16 ;  /* 0x00008f00be007a23 */ /* 0x004fce0000010810 */
[----:B------:R2:W-:Y:S01]  /*13020*/  MUFU.EX2 R136, R0 ;  /* 0x0000000000887308 */ /* 0x0005e20000000800 */
[--C-:B------:R-:W-:Y:S01]  /*13030*/  FFMA.FTZ R16, R241, c[0x0][0x23c], -R17.reuse ;  /* 0x00008f00f1107a23 */ /* 0x100fe20000010811 */
        /* <DEDUP_REMOVED lines=9> */
[--C-:B------:R-:W-:Y:S02]  /*130d0*/  FFMA.FTZ R6, R191, c[0x0][0x23c], -R18.reuse ;  /* 0x00008f00bf067a23 */ /* 0x100fe40000010812 */
[----:B------:R-:W-:Y:S01]  /*130e0*/  FFMA.FTZ R10, R189, c[0x0][0x23c], -R18 ;  /* 0x00008f00bd0a7a23 */ /* 0x000fe20000010812 */
[----:B------:R-:W-:Y:S01]  /*130f0*/  PRMT R13, R19, 0x5410, R3 ;  /* 0x00005410130d7816 */ /* 0x000fe20000000003 */
[----:B------:R1:W2:Y:S01]  /*13100*/  MUFU.EX2 R18, R7 ;  /* 0x0000000700127308 */ /* 0x0002a20000000800 */
[----:B------:R-:W-:Y:S02]  /*13110*/  LOP3.LUT R5, R11, 0xff, RZ, 0xc0, !PT ;  /* 0x000000ff0b057812 */ /* 0x000fe400078ec0ff */
[----:B------:R-:W-:Y:S02]  /*13120*/  SHF.R.U32.HI R3, RZ, 0x8, R2 ;  /* 0x00000008ff037819 */ /* 0x000fe40000011602 */
[----:B------:R-:W-:-:S02]  /*13130*/  LOP3.LUT R2, R4, 0xff, RZ, 0xc0, !PT ;  /* 0x000000ff04027812 */ /* 0x000fc400078ec0ff */
[----:B------:R-:W-:Y:S01]  /*13140*/  PRMT R11, R5, 0x5410, R12 ;  /* 0x00005410050b7816 */ /* 0x000fe2000000000c */
[----:B------:R3:W-:Y:S01]  /*13150*/  MUFU.EX2 R15, R6 ;  /* 0x00000006000f7308 */ /* 0x0007e20000000800 */
[----:B------:R-:W-:Y:S02]  /*13160*/  PRMT R9, R2, 0x5410, R3 ;  /* 0x0000541002097816 */ /* 0x000fe40000000003 */
[----:B------:R-:W-:Y:S02]  /*13170*/  SHF.R.U32.HI R5, RZ, 0x10, R0 ;  /* 0x00000010ff057819 */ /* 0x000fe40000011600 */
[C---:B------:R-:W-:Y:S02]  /*13180*/  LOP3.LUT R2, R0.reuse, 0xffff, RZ, 0xc0, !PT ;  /* 0x0000ffff00027812 */ /* 0x040fe400078ec0ff */
[----:B------:R-:W-:Y:S02]  /*13190*/  SHF.R.U32.HI R3, RZ, 0x10, R4 ;  /* 0x00000010ff037819 */ /* 0x000fe40000011604 */
[----:B-1----:R-:W-:Y:S01]  /*131a0*/  LOP3.LUT R7, R0, 0xff, RZ, 0xc0, !PT ;  /* 0x000000ff00077812 */ /* 0x002fe200078ec0ff */
[----:B------:R-:W-:Y:S01]  /*131b0*/  MUFU.EX2 R16, R16 ;  /* 0x0000001000107308 */ /* 0x000fe20000000800 */
[----:B------:R-:W-:-:S02]  /*131c0*/  SHF.R.U32.HI R2, RZ, 0x8, R2 ;  /* 0x00000008ff027819 */ /* 0x000fc40000011602 */
[----:B---3--:R-:W-:Y:S02]  /*131d0*/  SHF.R.U32.HI R6, RZ, 0x18, R4 ;  /* 0x00000018ff067819 */ /* 0x008fe40000011604 */
[----:B------:R-:W-:Y:S02]  /*131e0*/  SHF.R.U32.HI R4, RZ, 0x18, R0 ;  /* 0x00000018ff047819 */ /* 0x000fe40000011600 */
[----:B------:R-:W-:Y:S01]  /*131f0*/  LOP3.LUT R0, R5, 0xff, RZ, 0xc0, !PT ;  /* 0x000000ff05007812 */ /* 0x000fe200078ec0ff */
[----:B------:R-:W1:Y:S01]  /*13200*/  MUFU.EX2 R22, R22 ;  /* 0x0000001600167308 */ /* 0x000e620000000800 */
[----:B------:R-:W-:Y:S02]  /*13210*/  PRMT R7, R7, 0x5410, R2 ;  /* 0x0000541007077816 */ /* 0x000fe40000000002 */
[----:B------:R-:W-:Y:S01]  /*13220*/  PRMT R5, R0, 0x5410, R4 ;  /* 0x0000541000057816 */ /* 0x000fe20000000004 */
[----:B------:R-:W-:Y:S01]  /*13230*/  HSET2.LE.AND R0, R13, R109, PT ;  /* 0x0000006d0d007233 */ /* 0x000fe20003803000 */
[----:B--2---:R-:W-:-:S03]  /*13240*/  F2FP.PACK_AB R2, R18, R26 ;  /* 0x0000001a1202723e */ /* 0x004fc600000000ff */
[----:B------:R-:W2:Y:S01]  /*13250*/  MUFU.EX2 R12, R10 ;  /* 0x0000000a000c7308 */ /* 0x000ea20000000800 */
[----:B------:R-:W-:Y:S01]  /*13260*/  LOP3.LUT R126, R0, R2, RZ, 0xc0, !PT ;  /* 0x00000002007e7212 */ /* 0x000fe200078ec0ff */
[----:B------:R-:W-:Y:S01]  /*13270*/  HSET2.LE.AND R0, R14, R109, PT ;  /* 0x0000006d0e007233 */ /* 0x000fe20003803000 */
[----:B------:R-:W-:-:S04]  /*13280*/  F2FP.PACK_AB R2, R173, R175 ;  /* 0x000000afad02723e */ /* 0x000fc800000000ff */
[----:B------:R-:W-:Y:S01]  /*13290*/  LOP3.LUT R130, R0, R2, RZ, 0xc0, !PT ;  /* 0x0000000200827212 */ /* 0x000fe200078ec0ff */
[--C-:B------:R-:W-:Y:S01]  /*132a0*/  HSET2.LE.AND R0, R9, R109.reuse, PT ;  /* 0x0000006d09007233 */ /* 0x100fe20003803000 */
[----:B-1----:R-:W-:Y:S02]  /*132b0*/  F2FP.PACK_AB R2, R22, R16 ;  /* 0x000000101602723e */ /* 0x002fe400000000ff */
[----:B------:R-:W-:Y:S02]  /*132c0*/  LOP3.LUT R3, R3, 0xff, RZ, 0xc0, !PT ;  /* 0x000000ff03037812 */ /* 0x000fe400078ec0ff */
[----:B------:R-:W-:Y:S01]  /*132d0*/  LOP3.LUT R124, R0, R2, RZ, 0xc0, !PT ;  /* 0x00000002007c7212 */ /* 0x000fe200078ec0ff */
[--C-:B------:R-:W-:Y:S01]  /*132e0*/  HSET2.LE.AND R0, R7, R109.reuse, PT ;  /* 0x0000006d07007233 */ /* 0x100fe20003803000 */
[----:B------:R-:W-:Y:S01]  /*132f0*/  PRMT R6, R3, 0x5410, R6 ;  /* 0x0000541003067816 */ /* 0x000fe20000000006 */
[----:B------:R-:W-:Y:S01]  /*13300*/  HSET2.LE.AND R3, R8, R109, PT ;  /* 0x0000006d08037233 */ /* 0x000fe20003803000 */
[----:B------:R-:W-:-:S02]  /*13310*/  F2FP.PACK_AB R2, R172, R139 ;  /* 0x0000008bac02723e */ /* 0x000fc400000000ff */
[----:B--2---:R-:W-:Y:S02]  /*13320*/  F2FP.PACK_AB R4, R12, R15 ;  /* 0x0000000f0c04723e */ /* 0x004fe400000000ff */
[----:B------:R-:W-:Y:S01]  /*13330*/  LOP3.LUT R128, R0, R2, RZ, 0xc0, !PT ;  /* 0x0000000200807212 */ /* 0x000fe200078ec0ff */
[--C-:B------:R-:W-:Y:S01]  /*13340*/  HSET2.LE.AND R0, R5, R109.reuse, PT ;  /* 0x0000006d05007233 */ /* 0x100fe20003803000 */
[----:B------:R-:W-:Y:S01]  /*13350*/  LOP3.LUT R127, R3, R4, RZ, 0xc0, !PT ;  /* 0x00000004037f7212 */ /* 0x000fe200078ec0ff */
[----:B------:R-:W-:Y:S01]  /*13360*/  HSET2.LE.AND R3, R11, R109, PT ;  /* 0x0000006d0b037233 */ /* 0x000fe20003803000 */
[----:B------:R-:W-:Y:S02]  /*13370*/  F2FP.PACK_AB R4, R27, R136 ;  /* 0x000000881b04723e */ /* 0x000fe400000000ff */
[----:B------:R-:W-:Y:S02]  /*13380*/  F2FP.PACK_AB R2, R137, R138 ;  /* 0x0000008a8902723e */ /* 0x000fe400000000ff */
[----:B------:R-:W-:-:S02]  /*13390*/  LOP3.LUT R131, R3, R4, RZ, 0xc0, !PT ;  /* 0x0000000403837212 */ /* 0x000fc400078ec0ff */
[----:B------:R-:W-:Y:S01]  /*133a0*/  LOP3.LUT R129, R0, R2, RZ, 0xc0, !PT ;  /* 0x0000000200817212 */ /* 0x000fe200078ec0ff */
[----:B------:R-:W-:Y:S02]  /*133b0*/  HSET2.LE.AND R0, R6, R109, PT ;  /* 0x0000006d06007233 */ /* 0x000fe40003803000 */
[----:B------:R-:W1:Y:S01]  /*133c0*/  LDSM.16.MT88.4 R4, [R205+0xb800] ;  /* 0x00b80000cd04783b */ /* 0x000e620000004200 */
[----:B------:R-:W-:Y:S08]  /*133d0*/  MUFU.EX2 R17, R17 ;  /* 0x0000001100117308 */ /* 0x000ff00000000800 */
[----:B------:R-:W2:Y:S01]  /*133e0*/  MUFU.EX2 R25, R25 ;  /* 0x0000001900197308 */ /* 0x000ea20000000800 */
[----:B------:R-:W-:Y:S01]  /*133f0*/  FFMA.FTZ R10, R60, R20, R195 ;  /* 0x000000143c0a7223 */ /* 0x000fe200000100c3 */
[----:B------:R-:W-:Y:S01]  /*13400*/  MOV R60, R45 ;  /* 0x0000002d003c7202 */ /* 0x000fe20000000f00 */
[----:B------:R-:W-:Y:S01]  /*13410*/  FFMA.FTZ R8, R61, R21, R177 ;  /* 0x000000153d087223 */ /* 0x000fe200000100b1 */
[----:B------:R-:W-:-:S02]  /*13420*/  MOV R61, R44 ;  /* 0x0000002c003d7202 */ /* 0x000fc40000000f00 */
[----:B------:R-:W-:Y:S02]  /*13430*/  MOV R79, R46 ;  /* 0x0000002e004f7202 */ /* 0x000fe40000000f00 */
[----:B------:R-:W-:Y:S02]  /*13440*/  MOV R78, R47 ;  /* 0x0000002f004e7202 */ /* 0x000fe40000000f00 */
[----:B------:R-:W-:Y:S01]  /*13450*/  MOV R77, R151 ;  /* 0x00000097004d7202 */ /* 0x000fe20000000f00 */
[----:B------:R-:W-:Y:S01]  /*13460*/  IMAD.MOV.U32 R92, RZ, RZ, R166 ;  /* 0x000000ffff5c7224 */ /* 0x000fe200078e00a6 */
[----:B------:R-:W-:Y:S01]  /*13470*/  MOV R229, R62 ;  /* 0x0000003e00e57202 */ /* 0x000fe20000000f00 */
[----:B------:R-:W-:Y:S01]  /*13480*/  LDSM.16.MT88.4 R44, [R206+0xa800] ;  /* 0x00a80000ce2c783b */ /* 0x000fe20000004200 */
[----:B--2---:R-:W-:Y:S02]  /*13490*/  F2FP.PACK_AB R2, R25, R17 ;  /* 0x000000111902723e */ /* 0x004fe400000000ff */
[----:B------:R-:W-:-:S02]  /*134a0*/  MOV R188, R63 ;  /* 0x0000003f00bc7202 */ /* 0x000fc40000000f00 */
[----:B------:R-:W-:Y:S02]  /*134b0*/  MOV R76, R150 ;  /* 0x00000096004c7202 */ /* 0x000fe40000000f00 */
[----:B------:R-:W-:Y:S02]  /*134c0*/  MOV R241, R60 ;  /* 0x0000003c00f17202 */ /* 0x000fe40000000f00 */
[----:B------:R-:W-:Y:S02]  /*134d0*/  MOV R192, R61 ;  /* 0x0000003d00c07202 */ /* 0x000fe40000000f00 */
[----:B------:R-:W-:Y:S02]  /*134e0*/  LOP3.LUT R125, R0, R2, RZ, 0xc0, !PT ;  /* 0x00000002007d7212 */ /* 0x000fe400078ec0ff */
[----:B------:R-:W-:Y:S02]  /*134f0*/  MOV R95, R149 ;  /* 0x00000095005f7202 */ /* 0x000fe40000000f00 */
[----:B------:R-:W-:-:S02]  /*13500*/  MOV R242, R79 ;  /* 0x0000004f00f27202 */ /* 0x000fc40000000f00 */
[----:B------:R-:W-:Y:S01]  /*13510*/  MOV R178, R78 ;  /* 0x0000004e00b27202 */ /* 0x000fe20000000f00 */
[----:B------:R-:W-:Y:S01]  /*13520*/  FFMA.FTZ R2, R229, R24, R188 ;  /* 0x00000018e5027223 */ /* 0x000fe200000100bc */
[----:B------:R-:W-:Y:S02]  /*13530*/  MOV R94, R148 ;  /* 0x00000094005e7202 */ /* 0x000fe40000000f00 */
[----:B------:R-:W-:Y:S01]  /*13540*/  MOV R190, R77 ;  /* 0x0000004d00be7202 */ /* 0x000fe20000000f00 */
[----:B------:R-:W-:Y:S01]  /*13550*/  IMAD.MOV.U32 R228, RZ, RZ, R76 ;  /* 0x000000ffffe47224 */ /* 0x000fe200078e004c */
[----:B------:R-:W-:Y:S01]  /*13560*/  MOV R93, R167 ;  /* 0x000000a7005d7202 */ /* 0x000fe20000000f00 */
[----:B------:R-:W-:Y:S01]  /*13570*/  FFMA.FTZ R0, R241, R23, R192 ;  /* 0x00000017f1007223 */ /* 0x000fe200000100c0 */
[----:B------:R-:W-:Y:S01]  /*13580*/  MOV R174, R95 ;  /* 0x0000005f00ae7202 */ /* 0x000fe20000000f00 */
[----:B------:R-:W-:Y:S01]  /*13590*/  FADD.FTZ R3, R242, R10 ;  /* 0x0000000af2037221 */ /* 0x000fe20000010000 */
[----:B------:R-:W-:Y:S01]  /*135a0*/  MOV R110, R164 ;  /* 0x000000a4006e7202 */ /* 0x000fe20000000f00 */
[----:B-1----:R-:W-:Y:S01]  /*135b0*/  HMMA.16816.F32 R116, R128, R4, R116 ;  /* 0x000000048074723c */ /* 0x002fe20000001874 */
[----:B------:R-:W-:Y:S01]  /*135c0*/  MOV R111, R165 ;  /* 0x000000a5006f7202 */ /* 0x000fe20000000f00 */
[----:B------:R-:W-:Y:S01]  /*135d0*/  FADD.FTZ R8, R178, R8 ;  /* 0x00000008b2087221 */ /* 0x000fe20000010000 */
[----:B------:R-:W-:Y:S01]  /*135e0*/  MOV R231, R94 ;  /* 0x0000005e00e77202 */ /* 0x000fe20000000f00 */
[----:B------:R-:W1:Y:S01]  /*135f0*/  LDSM.16.MT88.4 R148, [R201+0xa800] ;  /* 0x00a80000c994783b */ /* 0x000e620000004200 */
[----:B------:R-:W-:-:S03]  /*13600*/  MOV R179, R93 ;  /* 0x0000005d00b37202 */ /* 0x000fc60000000f00 */
[----:B------:R-:W-:Y:S01]  /*13610*/  HMMA.16816.F32 R120, R124, R4, R120 ;  /* 0x000000047c78723c */ /* 0x000fe20000001878 */
[----:B------:R-:W-:Y:S01]  /*13620*/  MOV R194, R92 ;  /* 0x0000005c00c27202 */ /* 0x000fe20000000f00 */
[----:B------:R-:W-:Y:S01]  /*13630*/  FADD.FTZ R3, R174, R3 ;  /* 0x00000003ae037221 */ /* 0x000fe20000010000 */
[----:B------:R-:W-:Y:S01]  /*13640*/  MOV R230, R111 ;  /* 0x0000006f00e67202 */ /* 0x000fe20000000f00 */
[----:B------:R-:W2:Y:S03]  /*13650*/  LDSM.16.MT88.4 R164, [R203+0xa800] ;  /* 0x00a80000cba4783b */ /* 0x000ea60000004200 */
[----:B------:R-:W-:Y:S01]  /*13660*/  FADD.FTZ R5, R190, R2 ;  /* 0x00000002be057221 */ /* 0x000fe20000010000 */
[----:B------:R-:W-:Y:S01]  /*13670*/  MOV R176, R110 ;  /* 0x0000006e00b07202 */ /* 0x000fe20000000f00 */
[----:B------:R-:W-:Y:S01]  /*13680*/  FADD.FTZ R4, R228, R0 ;  /* 0x00000000e4047221 */ /* 0x000fe20000010000 */
[----:B------:R-:W3:Y:S01]  /*13690*/  LDSM.16.MT88.4 R60, [R205+0xa800] ;  /* 0x00a80000cd3c783b */ /* 0x000ee20000004200 */
[----:B------:R-:W-:-:S02]  /*136a0*/  FADD.FTZ R2, R252, R8 ;  /* 0x00000008fc027221 */ /* 0x000fc40000010000 */
[----:B------:R-:W-:Y:S01]  /*136b0*/  FADD.FTZ R0, R231, R5 ;  /* 0x00000005e7007221 */ /* 0x000fe20000010000 */
[----:B------:R-:W4:Y:S01]  /*136c0*/  LDSM.16.MT88.4 R76, [R201+0xb800] ;  /* 0x00b80000c94c783b */ /* 0x000f220000004200 */
[----:B------:R-:W-:Y:S02]  /*136d0*/  FADD.FTZ R4, R179, R4 ;  /* 0x00000004b3047221 */ /* 0x000fe40000010000 */
[----:B------:R-:W-:Y:S01]  /*136e0*/  FADD.FTZ R3, R194, R3 ;  /* 0x00000003c2037221 */ /* 0x000fe20000010000 */
[----:B------:R-:W5:Y:S01]  /*136f0*/  LDSM.16.MT88.4 R92, [R203+0xb800] ;  /* 0x00b80000cb5c783b */ /* 0x000f620000004200 */
[----:B------:R-:W-:-:S03]  /*13700*/  FADD.FTZ R2, R243, R2 ;  /* 0x00000002f3027221 */ /* 0x000fc60000010000 */
[----:B------:R-:W1:Y:S01]  /*13710*/  LDSM.16.MT88.4 R108, [R206+0xb800] ;  /* 0x00b80000ce6c783b */ /* 0x000e620000004200 */
        /* <DEDUP_REMOVED lines=22> */
[----:B-1----:R-:W-:Y:S01]  /*13880*/  HMMA.16816.F32 R140, R128, R148, R140 ;  /* 0x00000094808c723c */ /* 0x002fe2000000188c */
[----:B------:R-:W-:-:S02]  /*13890*/  MOV R136, R233 ;  /* 0x000000e900887202 */ /* 0x000fc40000000f00 */
[----:B------:R-:W-:-:S05]  /*138a0*/  MOV R137, R234 ;  /* 0x000000ea00897202 */ /* 0x000fca0000000f00 */
[----:B------:R-:W-:Y:S08]  /*138b0*/  HMMA.16816.F32 R144, R124, R148, R144 ;  /* 0x000000947c90723c */ /* 0x000ff00000001890 */
[C---:B------:R-:W-:Y:S08]  /*138c0*/  HMMA.16816.F32 R152, R128.reuse, R150, R152 ;  /* 0x000000968098723c */ /* 0x040ff00000001898 */
[-C--:B--2---:R-:W-:Y:S08]  /*138d0*/  HMMA.16816.F32 R156, R128, R164.reuse, R156 ;  /* 0x000000a4809c723c */ /* 0x084ff0000000189c */
[----:B------:R-:W-:Y:S08]  /*138e0*/  HMMA.16816.F32 R160, R124, R164, R160 ;  /* 0x000000a47ca0723c */ /* 0x000ff000000018a0 */
[C---:B------:R-:W-:Y:S08]  /*138f0*/  HMMA.16816.F32 R168, R128.reuse, R166, R168 ;  /* 0x000000a680a8723c */ /* 0x040ff000000018a8 */
[-C--:B------:R-:W-:Y:S08]  /*13900*/  HMMA.16816.F32 R36, R128, R44.reuse, R36 ;  /* 0x0000002c8024723c */ /* 0x080ff00000001824 */
[----:B------:R-:W-:Y:S08]  /*13910*/  HMMA.16816.F32 R40, R124, R44, R40 ;  /* 0x0000002c7c28723c */ /* 0x000ff00000001828 */
[C---:B------:R-:W-:Y:S08]  /*13920*/  HMMA.16816.F32 R48, R128.reuse, R46, R48 ;  /* 0x0000002e8030723c */ /* 0x040ff00000001830 */
[C---:B---3--:R-:W-:Y:S08]  /*13930*/  HMMA.16816.F32 R52, R128.reuse, R60, R52 ;  /* 0x0000003c8034723c */ /* 0x048ff00000001834 */
        /* <DEDUP_REMOVED lines=18> */
[----:B------:R-:W-:Y:S01]  /*13a60*/  HMMA.16816.F32 R128, R128, R6, R28 ;  /* 0x000000068080723c */ /* 0x000fe2000000181c */
[----:B------:R-:W-:-:S02]  /*13a70*/  MOV R135, R232 ;  /* 0x000000e800877202 */ /* 0x000fc40000000f00 */
[----:B------:R-:W-:-:S05]  /*13a80*/  MOV R134, R235 ;  /* 0x000000eb00867202 */ /* 0x000fca0000000f00 */
[----:B------:R-:W-:Y:S01]  /*13a90*/  HMMA.16816.F32 R124, R124, R6, R32 ;  /* 0x000000067c7c723c */ /* 0x000fe20000001820 */
[----:B------:R-:W-:Y:S07]  /*13aa0*/  @!P0 BRA `(.L_x_1981) ;  /* 0x000041a000008947 */ /* 0x000fee0003800000 */
[----:B------:R-:W2:Y:S04]  /*13ab0*/  LDL.64 R178, [R1+0x88] ;  /* 0x0000880001b27983 */ /* 0x000ea80000100a00 */
        /* <DEDUP_REMOVED lines=191> */
[----:B------:R-:W-:Y:S01]  /*146b0*/  ISETP.LT.OR P6, PT, R0, R220, P6 ;  /* 0x000000dc0000720c */ /* 0x000fe200037c1670 */
[----:B-1----:R-:W-:Y:S01]  /*146c0*/  IMAD.MOV.U32 R4, RZ, RZ, R3 ;  /* 0x000000ffff047224 */ /* 0x002fe200078e0003 */
[----:B------:R-:W-:Y:S01]  /*146d0*/  IABS R3, R5 ;  /* 0x0000000500037213 */ /* 0x000fe20000000000 */
[----:B--2---:R-:W-:Y:S01]  /*146e0*/  FFMA.FTZ R9, R10, -UR27, R133 ;  /* 0x8000001b0a097c23 */ /* 0x004fe20008010085 */
[----:B------:R-:W-:Y:S01]  /*146f0*/  FSEL R133, R7, -INF , !P6 ;  /* 0xff80000007857808 */ /* 0x000fe20007000000 */
[----:B------:R1:W2:Y:S01]  /*14700*/  I2F R8, R4 ;  /* 0x0000000400087306 */ /* 0x0002a20000201400 */
[C---:B------:R-:W-:Y:S02]  /*14710*/  ISETP.GE.AND P6, PT, R0.reuse, R224, PT ;  /* 0x000000e00000720c */ /* 0x040fe40003fc6270 */
[----:B------:R-:W-:Y:S02]  /*14720*/  FSEL R28, R9, -INF , !P5 ;  /* 0xff800000091c7808 */ /* 0x000fe40006800000 */
[----:B------:R-:W-:-:S03]  /*14730*/  ISETP.LT.OR P6, PT, R0, R219, P6 ;  /* 0x000000db0000720c */ /* 0x000fc600037c1670 */
[----:B------:R3:W4:Y:S01]  /*14740*/  I2F R6, R3 ;  /* 0x0000000300067306 */ /* 0x0007220000201400 */
[----:B------:R-:W-:Y:S01]  /*14750*/  FSEL R139, R11, -INF , !P6 ;  /* 0xff8000000b8b7808 */ /* 0x000fe20007000000 */
        /* <DEDUP_REMOVED lines=23> */
[----:B------:R-:W-:-:S05]  /*148d0*/  ISETP.LT.OR P1, PT, R2, R219, P1 ;  /* 0x000000db0200720c */ /* 0x000fca0000f21670 */
[----:B------:R-:W3:Y:S01]  /*148e0*/  I2F R10, R3 ;  /* 0x00000003000a7306 */ /* 0x000ee20000201400 */
[----:B-1----:R-:W-:Y:S02]  /*148f0*/  IMAD.IADD R4, R216, 0x1, -R2 ;  /* 0x00000001d8047824 */ /* 0x002fe400078e0a02 */
[----:B--2---:R-:W-:Y:S01]  /*14900*/  FFMA.FTZ R8, R12, -UR27, R32 ;  /* 0x8000001b0c087c23 */ /* 0x004fe20008010020 */
[----:B------:R-:W-:Y:S02]  /*14910*/  FSEL R32, R7, -INF , !P0 ;  /* 0xff80000007207808 */ /* 0x000fe40004000000 */
[----:B------:R-:W-:Y:S02]  /*14920*/  IABS R4, R4 ;  /* 0x0000000400047213 */ /* 0x000fe40000000000 */
[----:B------:R-:W-:Y:S01]  /*14930*/  FSEL R23, R8, -INF , !P6 ;  /* 0xff80000008177808 */ /* 0x000fe20007000000 */
[----:B---3--:R-:W-:Y:S01]  /*14940*/  FFMA.FTZ R10, R10, -UR27, R34 ;  /* 0x8000001b0a0a7c23 */ /* 0x008fe20008010022 */
[----:B------:R-:W-:Y:S01]  /*14950*/  IADD3 R3, R0, 0x9, RZ ;  /* 0x0000000900037810 */ /* 0x000fe20007ffe0ff */
[----:B------:R-:W-:Y:S01]  /*14960*/  IMAD.MOV.U32 R5, RZ, RZ, R4 ;  /* 0x000000ffff057224 */ /* 0x000fe200078e0004 */
[----:B------:R-:W-:-:S02]  /*14970*/  IABS R4, R6 ;  /* 0x0000000600047213 */ /* 0x000fc40000000000 */
[----:B------:R-:W-:Y:S01]  /*14980*/  FSEL R27, R10, -INF , !P5 ;  /* 0xff8000000a1b7808 */ /* 0x000fe20006800000 */
[----:B------:R1:W2:Y:S01]  /*14990*/  I2F R11, R5 ;  /* 0x00000005000b7306 */ /* 0x0002a20000201400 */
[--C-:B------:R-:W-:Y:S01]  /*149a0*/  IMAD.IADD R6, R218, 0x1, -R3.reuse ;  /* 0x00000001da067824 */ /* 0x100fe200078e0a03 */
[C---:B------:R-:W-:Y:S01]  /*149b0*/  ISETP.GE.AND P0, PT, R3.reuse, R227, PT ;  /* 0x000000e30300720c */ /* 0x040fe20003f06270 */
[----:B------:R-:W-:Y:S01]  /*149c0*/  IMAD.IADD R2, R216, 0x1, -R3 ;  /* 0x00000001d8027824 */ /* 0x000fe200078e0a03 */
[C---:B------:R-:W-:Y:S02]  /*149d0*/  ISETP.GE.AND P6, PT, R3.reuse, R226, PT ;  /* 0x000000e20300720c */ /* 0x040fe40003fc6270 */
[C---:B------:R-:W-:Y:S02]  /*149e0*/  ISETP.GE.AND P5, PT, R3.reuse, R225, PT ;  /* 0x000000e10300720c */ /* 0x040fe40003fa6270 */
[C---:B------:R-:W-:Y:S02]  /*149f0*/  ISETP.LT.OR P0, PT, R3.reuse, R222, P0 ;  /* 0x000000de0300720c */ /* 0x040fe40000701670 */
[----:B------:R-:W-:-:S02]  /*14a00*/  ISETP.LT.OR P6, PT, R3, R221, P6 ;  /* 0x000000dd0300720c */ /* 0x000fc400037c1670 */
        /* <DEDUP_REMOVED lines=112> */
[C---:B------:R-:W-:Y:S02]  /*15110*/  ISETP.GE.AND P4, PT, R2.reuse, R226, PT ;  /* 0x000000e20200720c */ /* 0x040fe40003f86270 */
[----:B------:R-:W2:Y:S02]  /*15120*/  I2F R12, R4 ;  /* 0x00000004000c7306 */ /* 0x000ea40000201400 */
[----:B------:R-:W-:Y:S01]  /*15130*/  ISETP.LT.OR P4, PT, R2, R221, P4 ;  /* 0x000000dd0200720c */ /* 0x000fe20002781670 */
[----:B-1----:R-:W-:Y:S02]  /*15140*/  IMAD.IADD R3, R223, 0x1, -R2 ;  /* 0x00000001df037824 */ /* 0x002fe400078e0a02 */
[----:B------:R-:W-:-:S03]  /*15150*/  IMAD.IADD R2, R216, 0x1, -R0 ;  /* 0x00000001d8027824 */ /* 0x000fc600078e0a00 */
[----:B------:R-:W-:Y:S02]  /*15160*/  IABS R3, R3 ;  /* 0x0000000300037213 */ /* 0x000fe40000000000 */
[----:B------:R-:W-:Y:S01]  /*15170*/  IABS R2, R2 ;  /* 0x0000000200027213 */ /* 0x000fe20000000000 */
[----:B--2---:R-:W-:Y:S02]  /*15180*/  FFMA.FTZ R7, R12, -UR27, R192 ;  /* 0x8000001b0c077c23 */ /* 0x004fe400080100c0 */
[----:B------:R-:W-:Y:S01]  /*15190*/  IMAD.MOV.U32 R4, RZ, RZ, R3 ;  /* 0x000000ffff047224 */ /* 0x000fe200078e0003 */
[----:B------:R-:W-:Y:S01]  /*151a0*/  IABS R3, R5 ;  /* 0x0000000500037213 */ /* 0x000fe20000000000 */
[----:B------:R-:W-:Y:S01]  /*151b0*/  FFMA.FTZ R5, R13, -UR27, R186 ;  /* 0x8000001b0d057c23 */ /* 0x000fe200080100ba */
[----:B------:R-:W-:Y:S01]  /*151c0*/  FSEL R186, R9, -INF , !P5 ;  /* 0xff80000009ba7808 */ /* 0x000fe20006800000 */
[----:B------:R1:W2:Y:S01]  /*151d0*/  I2F R10, R4 ;  /* 0x00000004000a7306 */ /* 0x0002a20000201400 */
[----:B------:R-:W-:-:S02]  /*151e0*/  FSEL R191, R7, -INF , !P1 ;  /* 0xff80000007bf7808 */ /* 0x000fc40004800000 */
[----:B------:R-:W-:Y:S02]  /*151f0*/  FSEL R188, R5, -INF , !P4 ;  /* 0xff80000005bc7808 */ /* 0x000fe40006000000 */
[C---:B------:R-:W-:Y:S02]  /*15200*/  ISETP.GE.AND P5, PT, R0.reuse, R226, PT ;  /* 0x000000e20000720c */ /* 0x040fe40003fa6270 */
[C---:B------:R-:W-:Y:S01]  /*15210*/  ISETP.GE.AND P4, PT, R0.reuse, R225, PT ;  /* 0x000000e10000720c */ /* 0x040fe20003f86270 */
[----:B------:R-:W3:Y:S01]  /*15220*/  I2F R11, R3 ;  /* 0x00000003000b7306 */ /* 0x000ee20000201400 */
[C---:B------:R-:W-:Y:S02]  /*15230*/  ISETP.GE.AND P1, PT, R0.reuse, R224, PT ;  /* 0x000000e00000720c */ /* 0x040fe40003f26270 */
[C---:B------:R-:W-:Y:S02]  /*15240*/  ISETP.LT.OR P5, PT, R0.reuse, R221, P5 ;  /* 0x000000dd0000720c */ /* 0x040fe40002fa1670 */
[----:B------:R-:W-:-:S02]  /*15250*/  ISETP.LT.OR P4, PT, R0, R220, P4 ;  /* 0x000000dc0000720c */ /* 0x000fc40002781670 */
        /* <DEDUP_REMOVED lines=68> */
.L_x_1993:
[----:B------:R-:W-:Y:S05]  /*156a0*/  BSYNC B0 ;  /* 0x0000000000007941 */ /* 0x000fea0003800000 */
.L_x_1992:
[----:B------:R-:W0:Y:S02]  /*156b0*/  LDGDEPBAR ;  /* 0x00000000000079af */ /* 0x000e240000000000 */
.L_x_1991:
[----:B------:R-:W2:Y:S04]  /*156c0*/  LDL R3, [R1+0x28] ;  /* 0x0000280001037983 */ /* 0x000ea80000100800 */
[----:B------:R-:W3:Y:S04]  /*156d0*/  LDL R2, [R1+0x94] ;  /* 0x0000940001027983 */ /* 0x000ee80000100800 */
[----:B-1----:R-:W4:Y:S04]  /*156e0*/  LDL R6, [R1+0x70] ;  /* 0x0000700001067983 */ /* 0x002f280000100800 */
[----:B------:R-:W5:Y:S04]  /*156f0*/  LDL.LU.64 R8, [R1+0x80] ;  /* 0x0000800001087983 */ /* 0x000f680000300a00 */
[----:B------:R-:W3:Y:S04]  /*15700*/  LDL.LU.64 R4, [R1] ;  /* 0x0000000001047983 */ /* 0x000ee80000300a00 */
[----:B------:R-:W3:Y:S01]  /*15710*/  LDL R0, [R1+0x90] ;  /* 0x0000900001007983 */ /* 0x000ee20000100800 */
[----:B------:R-:W1:Y:S08]  /*15720*/  LDC.U8 R173, c[0x0][0x2d8] ;  /* 0x0000b600ffad7b82 */ /* 0x000e700000000000 */
[----:B------:R-:W1:Y:S02]  /*15730*/  LDC.U8 R172, c[0x0][0x2d8] ;  /* 0x0000b600ffac7b82 */ /* 0x000e640000000000 */
[----:B-1----:R-:W-:-:S02]  /*15740*/  PRMT R172, R172, 0x7054, R173 ;  /* 0x00007054acac7816 */ /* 0x002fc400000000ad */
[----:B----4-:R-:W-:Y:S01]  /*15750*/  MOV R7, R6 ;  /* 0x0000000600077202 */ /* 0x010fe20000000f00 */
[----:B--2---:R-:W-:Y:S01]  /*15760*/  IMAD R6, R3, -0x326172a9, RZ ;  /* 0xcd9e8d5703067824 */ /* 0x004fe200078e02ff */
[----:B-----5:R-:W-:Y:S02]  /*15770*/  MOV R12, R8 ;  /* 0x00000008000c7202 */ /* 0x020fe40000000f00 */
[----:B------:R-:W-:Y:S01]  /*15780*/  MOV R13, R9 ;  /* 0x00000009000d7202 */ /* 0x000fe20000000f00 */
[----:B---3--:R-:W-:Y:S01]  /*15790*/  IMAD.WIDE.U32 R8, R2, -0x326172a9, RZ ;  /* 0xcd9e8d5702087825 */ /* 0x008fe200078e00ff */
[----:B------:R-:W-:Y:S02]  /*157a0*/  MOV R18, R4 ;  /* 0x0000000400127202 */ /* 0x000fe40000000f00 */
[----:B------:R-:W-:Y:S01]  /*157b0*/  MOV R19, R5 ;  /* 0x0000000500137202 */ /* 0x000fe20000000f00 */
[----:B------:R-:W-:Y:S01]  /*157c0*/  IMAD.WIDE.U32 R4, R0, -0x2daee0ad, RZ ;  /* 0xd2511f5300047825 */ /* 0x000fe200078e00ff */
[----:B------:R-:W-:-:S02]  /*157d0*/  MOV R0, UR31 ;  /* 0x0000001f00007c02 */ /* 0x000fc40008000f00 */
[----:B------:R-:W-:Y:S02]  /*157e0*/  LOP3.LUT R10, R9, R7, RZ, 0x3c, !PT ;  /* 0x00000007090a7212 */ /* 0x000fe400078e3cff */
[----:B------:R-:W-:-:S03]  /*157f0*/  LOP3.LUT R0, R5, UR33, R0, 0x96, !PT ;  /* 0x0000002105007c12 */ /* 0x000fc6000f8e9600 */
[----:B------:R-:W-:-:S04]  /*15800*/  IMAD.WIDE.U32 R10, R10, -0x2daee0ad, RZ ;  /* 0xd2511f530a0a7825 */ /* 0x000fc800078e00ff */
[----:B------:R-:W-:Y:S01]  /*15810*/  IMAD.WIDE.U32 R2, R0, -0x326172a9, RZ ;  /* 0xcd9e8d5700027825 */ /* 0x000fe200078e00ff */
[----:B------:R-:W-:Y:S02]  /*15820*/  LOP3.LUT R4, R11, UR15, R4, 0x96, !PT ;  /* 0x0000000f0b047c12 */ /* 0x000fe4000f8e9604 */
[----:B------:R-:W-:Y:S02]  /*15830*/  FMNMX.FTZ R0, R233, R132, !PT ;  /* 0x00000084e9007209 */ /* 0x000fe40007810000 */
[----:B------:R-:W-:Y:S02]  /*15840*/  LOP3.LUT R6, R3, UR16, R6, 0x96, !PT ;  /* 0x0000001003067c12 */ /* 0x000fe4000f8e9606 */
[----:B------:R-:W-:Y:S02]  /*15850*/  LOP3.LUT R14, R19, UR14, R2, 0x96, !PT ;  /* 0x0000000e130e7c12 */ /* 0x000fe4000f8e9602 */
[----:B------:R-:W-:Y:S01]  /*15860*/  LOP3.LUT R8, R3, UR16, R8, 0x96, !PT ;  /* 0x0000001003087c12 */ /* 0x000fe2000f8e9608 */
[----:B------:R-:W-:Y:S01]  /*15870*/  IMAD.WIDE.U32 R6, R6, -0x2daee0ad, RZ ;  /* 0xd2511f5306067825 */ /* 0x000fe200078e00ff */
[----:B------:R-:W-:-:S03]  /*15880*/  FMNMX.FTZ R0, R28, R0, !PT ;  /* 0x000000001c007209 */ /* 0x000fc60007810000 */
[----:B------:R-:W-:Y:S01]  /*15890*/  IMAD.WIDE.U32 R14, R14, -0x2daee0ad, RZ ;  /* 0xd2511f530e0e7825 */ /* 0x000fe200078e00ff */
[----:B------:R-:W-:Y:S02]  /*158a0*/  LOP3.LUT R5, R7, UR13, R12, 0x96, !PT ;  /* 0x0000000d07057c12 */ /* 0x000fe4000f8e960c */
[----:B------:R-:W-:Y:S01]  /*158b0*/  FMNMX.FTZ R0, R23, R0, !PT ;  /* 0x0000000017007209 */ /* 0x000fe20007810000 */
        /* <DEDUP_REMOVED lines=16> */
[----:B------:R-:W-:-:S03]  /*159c0*/  LOP3.LUT R8, R13, UR11, R8, 0x96, !PT ;  /* 0x0000000b0d087c12 */ /* 0x000fc6000f8e9608 */
        /* <DEDUP_REMOVED lines=9> */
[----:B------:R-:W-:Y:S02]  /*15a60*/  LOP3.LUT R0, R3, UR17, R4, 0x96, !PT ;  /* 0x0000001103007c12 */ /* 0x000fe4000f8e9604 */
[----:B------:R-:W-:Y:S01]  /*15a70*/  LOP3.LUT R4, R2, 0xffff, RZ, 0xc0, !PT ;  /* 0x0000ffff02047812 */ /* 0x000fe200078ec0ff */
[----:B------:R-:W-:Y:S01]  /*15a80*/  IMAD.WIDE.U32 R6, R6, -0x2daee0ad, RZ ;  /* 0xd2511f5306067825 */ /* 0x000fe200078e00ff */
[----:B------:R-:W-:Y:S02]  /*15a90*/  LOP3.LUT R10, R9, UR10, R10, 0x96, !PT ;  /* 0x0000000a090a7c12 */ /* 0x000fe4000f8e960a */
[----:B------:R-:W-:Y:S02]  /*15aa0*/  LOP3.LUT R9, R2, 0xff, RZ, 0xc0, !PT ;  /* 0x000000ff02097812 */ /* 0x000fe400078ec0ff */
[--C-:B------:R-:W-:Y:S01]  /*15ab0*/  SHF.R.U32.HI R3, RZ, 0x10, R2.reuse ;  /* 0x00000010ff037819 */ /* 0x100fe20000011602 */
[----:B------:R-:W-:Y:S01]  /*15ac0*/  IMAD.WIDE.U32 R176, R10, -0x2daee0ad, RZ ;  /* 0xd2511f530ab07825 */ /* 0x000fe200078e00ff */
[----:B------:R-:W-:Y:S01]  /*15ad0*/  SHF.R.U32.HI R5, RZ, 0x18, R2 ;  /* 0x00000018ff057819 */ /* 0x000fe20000011602 */
[----:B------:R-:W1:Y:S01]  /*15ae0*/  SHFL.BFLY PT, R10, R136, 0x2, 0x1f ;  /* 0x0c401f00880a7f89 */ /* 0x000e6200000e0000 */
[----:B------:R-:W-:-:S02]  /*15af0*/  FMNMX.FTZ R2, R232, R137, !PT ;  /* 0x00000089e8027209 */ /* 0x000fc40007810000 */
[----:B------:R-:W-:Y:S02]  /*15b00*/  LOP3.LUT R12, R7, UR9, R12, 0x96, !PT ;  /* 0x00000009070c7c12 */ /* 0x000fe4000f8e960c */
[----:B------:R-:W-:Y:S02]  /*15b10*/  FMNMX.FTZ R2, R31, R2, !PT ;  /* 0x000000021f027209 */ /* 0x000fe40007810000 */
[----:B------:R-:W-:Y:S02]  /*15b20*/  LOP3.LUT R7, R177, UR7, R6, 0x96, !PT ;  /* 0x00000007b1077c12 */ /* 0x000fe4000f8e9606 */
[----:B------:R-:W-:Y:S02]  /*15b30*/  FMNMX.FTZ R2, R27, R2, !PT ;  /* 0x000000021b027209 */ /* 0x000fe40007810000 */
[----:B------:R-:W-:Y:S02]  /*15b40*/  SHF.R.U32.HI R4, RZ, 0x8, R4 ;  /* 0x00000008ff047819 */ /* 0x000fe40000011604 */
[----:B------:R-:W-:-:S02]  /*15b50*/  LOP3.LUT R3, R3, 0xff, RZ, 0xc0, !PT ;  /* 0x000000ff03037812 */ /* 0x000fc400078ec0ff */
[----:B------:R-:W-:Y:S02]  /*15b60*/  FMNMX.FTZ R2, R21, R2, !PT ;  /* 0x0000000215027209 */ /* 0x000fe40007810000 */
[----:B------:R-:W-:Y:S02]  /*15b70*/  PRMT R22, R9, 0x5410, R4 ;  /* 0x0000541009167816 */ /* 0x000fe40000000004 */
[----:B------:R-:W-:Y:S01]  /*15b80*/  PRMT R25, R3, 0x5410, R5 ;  /* 0x0000541003197816 */ /* 0x000fe20000000005 */
[----:B------:R-:W-:Y:S01]  /*15b90*/  IMAD.WIDE.U32 R4, R12, -0x326172a9, RZ ;  /* 0xcd9e8d570c047825 */ /* 0x000fe200078e00ff */
[----:B------:R-:W-:-:S03]  /*15ba0*/  FMNMX.FTZ R6, R237, R2, !PT ;  /* 0x00000002ed067209 */ /* 0x000fc60007810000 */
[----:B------:R-:W-:Y:S01]  /*15bb0*/  IMAD.WIDE.U32 R2, R7, -0x326172a9, RZ ;  /* 0xcd9e8d5707027825 */ /* 0x000fe200078e00ff */
[----:B------:R-:W-:Y:S02]  /*15bc0*/  FMNMX.FTZ R6, R198, R6, !PT ;  /* 0x00000006c6067209 */ /* 0x000fe40007810000 */
[----:B------:R-:W-:Y:S02]  /*15bd0*/  LOP3.LUT R177, R5, UR8, R8, 0x96, !PT ;  /* 0x0000000805b17c12 */ /* 0x000fe4000f8e9608 */
[----:B------:R-:W-:Y:S02]  /*15be0*/  LOP3.LUT R4, R3, UR17, R4, 0x96, !PT ;  /* 0x0000001103047c12 */ /* 0x000fe4000f8e9604 */
[----:B------:R-:W-:Y:S02]  /*15bf0*/  LOP3.LUT R9, R2, 0xffff, RZ, 0xc0, !PT ;  /* 0x0000ffff02097812 */ /* 0x000fe400078ec0ff */
[----:B------:R-:W-:Y:S02]  /*15c00*/  LOP3.LUT R3, R0, 0xffff, RZ, 0xc0, !PT ;  /* 0x0000ffff00037812 */ /* 0x000fe400078ec0ff */
[----:B------:R-:W-:-:S02]  /*15c10*/  FMNMX.FTZ R5, R188, R6, !PT ;  /* 0x00000006bc057209 */ /* 0x000fc40007810000 */
[----:B------:R-:W-:Y:S02]  /*15c20*/  SHF.R.U32.HI R6, RZ, 0x8, R3 ;  /* 0x00000008ff067819 */ /* 0x000fe40000011603 */
[----:B------:R-:W-:Y:S02]  /*15c30*/  FMNMX.FTZ R3, R235, R133, !PT ;  /* 0x00000085eb037209 */ /* 0x000fe40007810000 */
[----:B------:R-:W-:Y:S02]  /*15c40*/  LOP3.LUT R11, R2, 0xff, RZ, 0xc0, !PT ;  /* 0x000000ff020b7812 */ /* 0x000fe400078ec0ff */
[--C-:B------:R-:W-:Y:S02]  /*15c50*/  SHF.R.U32.HI R13, RZ, 0x10, R2.reuse ;  /* 0x00000010ff0d7819 */ /* 0x100fe40000011602 */
[----:B------:R-:W-:Y:S02]  /*15c60*/  SHF.R.U32.HI R14, RZ, 0x18, R2 ;  /* 0x00000018ff0e7819 */ /* 0x000fe40000011602 */
[----:B------:R-:W-:-:S02]  /*15c70*/  FMNMX.FTZ R2, R185, R5, !PT ;  /* 0x00000005b9027209 */ /* 0x000fc40007810000 */
[----:B------:R-:W-:Y:S02]  /*15c80*/  FMNMX.FTZ R3, R138, R3, !PT ;  /* 0x000000038a037209 */ /* 0x000fe40007810000 */
[----:B------:R-:W-:Y:S01]  /*15c90*/  LOP3.LUT R5, R0, 0xff, RZ, 0xc0, !PT ;  /* 0x000000ff00057812 */ /* 0x000fe200078ec0ff */
[----:B------:R-:W2:Y:S01]  /*15ca0*/  SHFL.BFLY PT, R7, R2, 0x2, 0x1f ;  /* 0x0c401f0002077f89 */ /* 0x000ea200000e0000 */
[----:B------:R-:W-:Y:S02]  /*15cb0*/  FMNMX.FTZ R3, R30, R3, !PT ;  /* 0x000000031e037209 */ /* 0x000fe40007810000 */
[----:B------:R-:W-:Y:S02]  /*15cc0*/  PRMT R19, R5, 0x5410, R6 ;  /* 0x0000541005137816 */ /* 0x000fe40000000006 */
[----:B------:R-:W-:Y:S02]  /*15cd0*/  SHF.R.U32.HI R5, RZ, 0x10, R0 ;  /* 0x00000010ff057819 */ /* 0x000fe40000011600 */
[----:B------:R-:W-:-:S02]  /*15ce0*/  FMNMX.FTZ R6, R24, R3, !PT ;  /* 0x0000000318067209 */ /* 0x000fc40007810000 */
[----:B------:R-:W-:Y:S02]  /*15cf0*/  SHF.R.U32.HI R3, RZ, 0x18, R0 ;  /* 0x00000018ff037819 */ /* 0x000fe40000011600 */
[----:B------:R-:W-:Y:S02]  /*15d00*/  LOP3.LUT R0, R5, 0xff, RZ, 0xc0, !PT ;  /* 0x000000ff05007812 */ /* 0x000fe400078ec0ff */
[----:B------:R-:W-:Y:S02]  /*15d10*/  FMNMX.FTZ R5, R239, R6, !PT ;  /* 0x00000006ef057209 */ /* 0x000fe40007810000 */
[----:B------:R-:W-:Y:S02]  /*15d20*/  PRMT R18, R0, 0x5410, R3 ;  /* 0x0000541000127816 */ /* 0x000fe40000000003 */
[----:B------:R-:W-:Y:S02]  /*15d30*/  FMNMX.FTZ R3, R199, R5, !PT ;  /* 0x00000005c7037209 */ /* 0x000fe40007810000 */
[----:B------:R-:W-:-:S02]  /*15d40*/  FMNMX.FTZ R0, R234, R139, !PT ;  /* 0x0000008bea007209 */ /* 0x000fc40007810000 */
[----:B------:R-:W-:Y:S02]  /*15d50*/  FMNMX.FTZ R3, R191, R3, !PT ;  /* 0x00000003bf037209 */ /* 0x000fe40007810000 */
[----:B-1----:R-:W-:Y:S02]  /*15d60*/  FMNMX.FTZ R136, R136, R10, !PT ;  /* 0x0000000a88887209 */ /* 0x002fe40007810000 */
[----:B------:R-:W-:Y:S02]  /*15d70*/  FMNMX.FTZ R3, R187, R3, !PT ;  /* 0x00000003bb037209 */ /* 0x000fe40007810000 */
[----:B------:R-:W-:Y:S01]  /*15d80*/  FMNMX.FTZ R0, R32, R0, !PT ;  /* 0x0000000020007209 */ /* 0x000fe20007810000 */
[----:B------:R-:W1:Y:S01]  /*15d90*/  SHFL.BFLY PT, R8, R136, 0x1, 0x1f ;  /* 0x0c201f0088087f89 */ /* 0x000e6200000e0000 */
[----:B--2---:R-:W-:Y:S02]  /*15da0*/  FMNMX.FTZ R2, R2, R7, !PT ;  /* 0x0000000702027209 */ /* 0x004fe40007810000 */
[----:B------:R-:W-:Y:S01]  /*15db0*/  FMNMX.FTZ R0, R29, R0, !PT ;  /* 0x000000001d007209 */ /* 0x000fe20007810000 */
[----:B------:R-:W2:Y:S03]  /*15dc0*/  SHFL.BFLY PT, R7, R3, 0x2, 0x1f ;  /* 0x0c401f0003077f89 */ /* 0x000ea600000e0000 */
[----:B------:R-:W-:Y:S01]  /*15dd0*/  FMNMX.FTZ R0, R26, R0, !PT ;  /* 0x000000001a007209 */ /* 0x000fe20007810000 */
[----:B------:R-:W3:Y:S03]  /*15de0*/  SHFL.BFLY PT, R135, R2, 0x1, 0x1f ;  /* 0x0c201f0002877f89 */ /* 0x000ee600000e0000 */
[----:B------:R-:W-:-:S04]  /*15df0*/  FMNMX.FTZ R5, R238, R0, !PT ;  /* 0x00000000ee057209 */ /* 0x000fc80007810000 */
[----:B------:R-:W-:-:S04]  /*15e00*/  FMNMX.FTZ R5, R197, R5, !PT ;  /* 0x00000005c5057209 */ /* 0x000fc80007810000 */
[----:B------:R-:W-:-:S04]  /*15e10*/  FMNMX.FTZ R5, R190, R5, !PT ;  /* 0x00000005be057209 */ /* 0x000fc80007810000 */
[----:B------:R-:W-:Y:S02]  /*15e20*/  FMNMX.FTZ R5, R189, R5, !PT ;  /* 0x00000005bd057209 */ /* 0x000fe40007810000 */
[----:B-1----:R-:W-:Y:S02]  /*15e30*/  FMNMX.FTZ R136, R136, R8, !PT ;  /* 0x0000000888887209 */ /* 0x002fe40007810000 */
[----:B--2---:R-:W-:Y:S02]  /*15e40*/  FMNMX.FTZ R3, R3, R7, !PT ;  /* 0x0000000703037209 */ /* 0x004fe40007810000 */
[----:B------:R-:W1:Y:S01]  /*15e50*/  SHFL.BFLY PT, R7, R5, 0x2, 0x1f ;  /* 0x0c401f0005077f89 */ /* 0x000e6200000e0000 */
[C---:B------:R-:W-:Y:S01]  /*15e60*/  FMUL.FTZ R6, R136.reuse, c[0x0][0x23c] ;  /* 0x00008f0088067a20 */ /* 0x040fe20000410000 */
[----:B------:R-:W-:Y:S02]  /*15e70*/  FSETP.NEU.FTZ.AND P3, PT, R136, -INF , PT ;  /* 0xff8000008800780b */ /* 0x000fe40003f7d000 */
[----:B---3--:R-:W-:Y:S01]  /*15e80*/  FMNMX.FTZ R135, R2, R135, !PT ;  /* 0x0000008702877209 */ /* 0x008fe20007810000 */
[----:B------:R-:W2:Y:S01]  /*15e90*/  SHFL.BFLY PT, R134, R3, 0x1, 0x1f ;  /* 0x0c201f0003867f89 */ /* 0x000ea200000e0000 */
[----:B------:R-:W-:-:S02]  /*15ea0*/  FSEL R0, R6, RZ, P3 ;  /* 0x000000ff06007208 */ /* 0x000fc40001800000 */
[C---:B------:R-:W-:Y:S01]  /*15eb0*/  FSETP.NEU.FTZ.AND P2, PT, R135.reuse, -INF , PT ;  /* 0xff8000008700780b */ /* 0x040fe20003f5d000 */
[----:B------:R-:W-:Y:S02]  /*15ec0*/  FMUL.FTZ R12, R135, c[0x0][0x23c] ;  /* 0x00008f00870c7a20 */ /* 0x000fe40000410000 */
[--C-:B------:R-:W-:Y:S02]  /*15ed0*/  FFMA.FTZ R2, R23, c[0x0][0x23c], -R0.reuse ;  /* 0x00008f0017027a23 */ /* 0x100fe40000010800 */
[----:B------:R-:W-:Y:S01]  /*15ee0*/  FFMA.FTZ R6, R132, c[0x0][0x23c], -R0 ;  /* 0x00008f0084067a23 */ /* 0x000fe20000010800 */
[----:B------:R-:W-:Y:S01]  /*15ef0*/  FSEL R12, R12, RZ, P2 ;  /* 0x000000ff0c0c7208 */ /* 0x000fe20001000000 */
[----:B------:R3:W-:Y:S08]  /*15f00*/  MUFU.EX2 R132, R2 ;  /* 0x0000000200847308 */ /* 0x0007f00000000800 */
[----:B------:R4:W-:Y:S01]  /*15f10*/  MUFU.EX2 R228, R6 ;  /* 0x0000000600e47308 */ /* 0x0009e20000000800 */
[----:B-1----:R-:W-:Y:S01]  /*15f20*/  FMNMX.FTZ R5, R7, R5, !PT ;  /* 0x0000000507057209 */ /* 0x002fe20007810000 */
[----:B------:R-:W-:Y:S01]  /*15f30*/  HSET2.LE.AND R7, R25, R172, PT ;  /* 0x000000ac19077233 */ /* 0x000fe20003803000 */
[----:B--2---:R-:W-:Y:S01]  /*15f40*/  FMNMX.FTZ R134, R3, R134, !PT ;  /* 0x0000008603867209 */ /* 0x004fe20007810000 */
[----:B------:R-:W-:-:S02]  /*15f50*/  FFMA.FTZ R3, R27, c[0x0][0x23c], -R12 ;  /* 0x00008f001b037a23 */ /* 0x000fc4000001080c */
[--C-:B---3--:R-:W-:Y:S01]  /*15f60*/  FFMA.FTZ R2, R20, c[0x0][0x23c], -R0.reuse ;  /* 0x00008f0014027a23 */ /* 0x108fe20000010800 */
[----:B------:R-:W-:Y:S01]  /*15f70*/  FSETP.NEU.FTZ.AND P1, PT, R134, -INF , PT ;  /* 0xff8000008600780b */ /* 0x000fe20003f3d000 */
[----:B------:R-:W-:Y:S01]  /*15f80*/  MUFU.EX2 R252, R3 ;  /* 0x0000000300fc7308 */ /* 0x000fe20000000800 */
[----:B----4-:R-:W-:-:S07]  /*15f90*/  FFMA.FTZ R6, R28, c[0x0][0x23c], -R0 ;  /* 0x00008f001c067a23 */ /* 0x010fce0000010800 */
[----:B------:R1:W-:Y:S08]  /*15fa0*/  MUFU.EX2 R181, R2 ;  /* 0x0000000200b57308 */ /* 0x0003f00000000800 */
[----:B------:R2:W-:Y:S01]  /*15fb0*/  MUFU.EX2 R192, R6 ;  /* 0x0000000600c07308 */ /* 0x0005e20000000800 */
[----:B-1----:R-:W-:-:S04]  /*15fc0*/  SHF.R.U32.HI R2, RZ, 0x8, R9 ;  /* 0x00000008ff027819 */ /* 0x002fc80000011609 */
[----:B------:R-:W-:Y:S01]  /*15fd0*/  PRMT R10, R11, 0x5410, R2 ;  /* 0x000054100b0a7816 */ /* 0x000fe20000000002 */
[--C-:B------:R-:W-:Y:S02]  /*15fe0*/  FFMA.FTZ R2, R31, c[0x0][0x23c], -R12.reuse ;  /* 0x00008f001f027a23 */ /* 0x100fe4000001080c */
[----:B--2---:R-:W-:Y:S02]  /*15ff0*/  FFMA.FTZ R6, R137, c[0x0][0x23c], -R12 ;  /* 0x00008f0089067a23 */ /* 0x004fe4000001080c */
[----:B------:R1:W-:Y:S01]  /*16000*/  MUFU.EX2 R35, R2 ;  /* 0x0000000200237308 */ /* 0x0003e20000000800 */
[----:B------:R-:W2:Y:S07]  /*16010*/  SHFL.BFLY PT, R137, R5, 0x1, 0x1f ;  /* 0x0c201f0005897f89 */ /* 0x000eae00000e0000 */
[----:B------:R3:W-:Y:S01]  /*16020*/  MUFU.EX2 R195, R6 ;  /* 0x0000000600c37308 */ /* 0x0007e20000000800 */
[----:B-1----:R-:W-:-:S04]  /*16030*/  LOP3.LUT R2, R13, 0xff, RZ, 0xc0, !PT ;  /* 0x000000ff0d027812 */ /* 0x002fc800078ec0ff */
[----:B------:R-:W-:Y:S01]  /*16040*/  PRMT R17, R2, 0x5410, R14 ;  /* 0x0000541002117816 */ /* 0x000fe2000000000e */
[----:B------:R-:W-:Y:S02]  /*16050*/  FFMA.FTZ R2, R21, c[0x0][0x23c], -R12 ;  /* 0x00008f0015027a23 */ /* 0x000fe4000001080c */
[----:B------:R-:W-:Y:S02]  /*16060*/  FMUL.FTZ R14, R134, c[0x0][0x23c] ;  /* 0x00008f00860e7a20 */ /* 0x000fe40000410000 */
[----:B------:R1:W-:Y:S01]  /*16070*/  MUFU.EX2 R180, R2 ;  /* 0x0000000200b47308 */ /* 0x0003e20000000800 */
[----:B--2---:R-:W-:Y:S02]  /*16080*/  FMNMX.FTZ R137, R5, R137, !PT ;  /* 0x0000008905897209 */ /* 0x004fe40007810000 */
[----:B------:R-:W-:Y:S02]  /*16090*/  FSEL R14, R14, RZ, P1 ;  /* 0x000000ff0e0e7208 */ /* 0x000fe40000800000 */
[C---:B------:R-:W-:Y:S01]  /*160a0*/  FSETP.NEU.FTZ.AND P0, PT, R137.reuse, -INF , PT ;  /* 0xff8000008900780b */ /* 0x040fe20003f1d000 */
[----:B------:R-:W-:-:S02]  /*160b0*/  FMUL.FTZ R13, R137, c[0x0][0x23c] ;  /* 0x00008f00890d7a20 */ /* 0x000fc40000410000 */
[--C-:B---3--:R-:W-:Y:S02]  /*160c0*/  FFMA.FTZ R6, R133, c[0x0][0x23c], -R14.reuse ;  /* 0x00008f0085067a23 */ /* 0x108fe4000001080e */
[----:B------:R-:W-:Y:S01]  /*160d0*/  FFMA.FTZ R25, R199, c[0x0][0x23c], -R14 ;  /* 0x00008f00c7197a23 */ /* 0x000fe2000001080e */
[----:B------:R-:W-:Y:S01]  /*160e0*/  FSEL R13, R13, RZ, P0 ;  /* 0x000000ff0d0d7208 */ /* 0x000fe20000000000 */
[----:B------:R2:W-:Y:S01]  /*160f0*/  MUFU.EX2 R194, R6 ;  /* 0x0000000600c27308 */ /* 0x0005e20000000800 */
[----:B-1----:R-:W-:-:S03]  /*16100*/  LOP3.LUT R2, R4, 0xffff, RZ, 0xc0, !PT ;  /* 0x0000ffff04027812 */ /* 0x002fc600078ec0ff */
[--C-:B------:R-:W-:Y:S02]  /*16110*/  FFMA.FTZ R27, R197, c[0x0][0x23c], -R13.reuse ;  /* 0x00008f00c51b7a23 */ /* 0x100fe4000001080d */
[----:B------:R-:W-:Y:S01]  /*16120*/  FFMA.FTZ R20, R189, c[0x0][0x23c], -R13 ;  /* 0x00008f00bd147a23 */ /* 0x000fe2000001080d */
[----:B------:R-:W-:Y:S01]  /*16130*/  SHF.R.U32.HI R3, RZ, 0x8, R2 ;  /* 0x00000008ff037819 */ /* 0x000fe20000011602 */
[----:B------:R-:W-:Y:S01]  /*16140*/  MUFU.EX2 R25, R25 ;  /* 0x0000001900197308 */ /* 0x000fe20000000800 */
[----:B------:R-:W-:-:S04]  /*16150*/  LOP3.LUT R2, R4, 0xff, RZ, 0xc0, !PT ;  /* 0x000000ff04027812 */ /* 0x000fc800078ec0ff */
[----:B------:R-:W-:Y:S01]  /*16160*/  PRMT R15, R2, 0x5410, R3 ;  /* 0x00005410020f7816 */ /* 0x000fe20000000003 */
[----:B------:R-:W-:Y:S01]  /*16170*/  FFMA.FTZ R2, R138, c[0x0][0x23c], -R14 ;  /* 0x00008f008a027a23 */ /* 0x000fe2000001080e */
[--C-:B------:R-:W-:Y:S01]  /*16180*/  SHF.R.U32.HI R3, RZ, 0x10, R4.reuse ;  /* 0x00000010ff037819 */ /* 0x100fe20000011604 */
[----:B--2---:R-:W-:Y:S01]  /*16190*/  HSET2.LE.AND R6, R22, R172, PT ;  /* 0x000000ac16067233 */ /* 0x004fe20003803000 */
[----:B------:R-:W-:Y:S01]  /*161a0*/  SHF.R.U32.HI R4, RZ, 0x18, R4 ;  /* 0x00000018ff047819 */ /* 0x000fe20000011604 */
[----:B------:R1:W-:Y:S08]  /*161b0*/  MUFU.EX2 R34, R2 ;  /* 0x0000000200227308 */ /* 0x0003f00000000800 */
[----:B------:R-:W-:Y:S01]  /*161c0*/  MUFU.EX2 R20, R20 ;  /* 0x0000001400147308 */ /* 0x000fe20000000800 */
[----:B-1----:R-:W-:Y:S01]  /*161d0*/  LOP3.LUT R2, R3, 0xff, RZ, 0xc0, !PT ;  /* 0x000000ff03027812 */ /* 0x002fe200078ec0ff */
[----:B------:R-:W-:-:S06]  /*161e0*/  FFMA.FTZ R3, R30, c[0x0][0x23c], -R14 ;  /* 0x00008f001e037a23 */ /* 0x000fcc000001080e */
[----:B------:R-:W-:Y:S01]  /*161f0*/  MUFU.EX2 R27, R27 ;  /* 0x0000001b001b7308 */ /* 0x000fe20000000800 */
[----:B------:R-:W-:Y:S01]  /*16200*/  PRMT R16, R2, 0x5410, R4 ;  /* 0x0000541002107816 */ /* 0x000fe20000000004 */
[----:B------:R-:W-:Y:S01]  /*16210*/  FFMA.FTZ R2, R24, c[0x0][0x23c], -R14 ;  /* 0x00008f0018027a23 */ /* 0x000fe2000001080e */
[----:B------:R-:W-:-:S05]  /*16220*/  FSEL R4, R136, RZ, P3 ;  /* 0x000000ff88047208 */ /* 0x000fca0001800000 */
[----:B------:R1:W-:Y:S01]  /*16230*/  MUFU.EX2 R183, R3 ;  /* 0x0000000300b77308 */ /* 0x0003e20000000800 */
[----:B------:R-:W-:Y:S01]  /*16240*/  FADD.FTZ R5, R233, -R4 ;  /* 0x80000004e9057221 */ /* 0x000fe20000010000 */
[----:B------:R-:W-:-:S03]  /*16250*/  FSEL R4, R134, RZ, P1 ;  /* 0x000000ff86047208 */ /* 0x000fc60000800000 */
[----:B------:R-:W-:Y:S02]  /*16260*/  FMUL.FTZ R5, R5, c[0x0][0x23c] ;  /* 0x00008f0005057a20 */ /* 0x000fe40000410000 */
[----:B------:R-:W-:Y:S01]  /*16270*/  FADD.FTZ R8, R235, -R4 ;  /* 0x80000004eb087221 */ /* 0x000fe20000010000 */
[----:B------:R2:W-:Y:S01]  /*16280*/  MUFU.EX2 R175, R2 ;  /* 0x0000000200af7308 */ /* 0x0005e20000000800 */
[----:B------:R-:W-:Y:S02]  /*16290*/  HSET2.LE.AND R4, R19, R172, PT ;  /* 0x000000ac13047233 */ /* 0x000fe40003803000 */
[----:B------:R-:W-:Y:S01]  /*162a0*/  FMUL.FTZ R8, R8, c[0x0][0x23c] ;  /* 0x00008f0008087a20 */ /* 0x000fe20000410000 */
[----:B-1----:R-:W-:-:S04]  /*162b0*/  FSEL R3, R135, RZ, P2 ;  /* 0x000000ff87037208 */ /* 0x002fc80001000000 */
[----:B------:R1:W3:Y:S01]  /*162c0*/  MUFU.EX2 R24, R5 ;  /* 0x0000000500187308 */ /* 0x0002e20000000800 */
[----:B------:R-:W-:Y:S01]  /*162d0*/  FADD.FTZ R9, R232, -R3 ;  /* 0x80000003e8097221 */ /* 0x000fe20000010000 */
[----:B------:R-:W-:Y:S01]  /*162e0*/  FSEL R3, R137, RZ, P0 ;  /* 0x000000ff89037208 */ /* 0x000fe20000000000 */
[----:B--2---:R-:W-:-:S05]  /*162f0*/  FFMA.FTZ R2, R139, c[0x0][0x23c], -R13 ;  /* 0x00008f008b027a23 */ /* 0x004fca000001080d */
[----:B------:R-:W2:Y:S01]  /*16300*/  MUFU.EX2 R22, R8 ;  /* 0x0000000800167308 */ /* 0x000ea20000000800 */
[----:B------:R-:W-:Y:S02]  /*16310*/  FMUL.FTZ R9, R9, c[0x0][0x23c] ;  /* 0x00008f0009097a20 */ /* 0x000fe40000410000 */
[----:B------:R-:W-:Y:S02]  /*16320*/  FADD.FTZ R11, R234, -R3 ;  /* 0x80000003ea0b7221 */ /* 0x000fe40000010000 */
[----:B------:R-:W-:Y:S02]  /*16330*/  FFMA.FTZ R3, R29, c[0x0][0x23c], -R13 ;  /* 0x00008f001d037a23 */ /* 0x000fe4000001080d */
[----:B------:R-:W-:Y:S01]  /*16340*/  FMUL.FTZ R21, R11, c[0x0][0x23c] ;  /* 0x00008f000b157a20 */ /* 0x000fe20000410000 */
[----:B------:R4:W-:Y:S01]  /*16350*/  MUFU.EX2 R193, R2 ;  /* 0x0000000200c17308 */ /* 0x0009e20000000800 */
[----:B-1----:R-:W-:Y:S01]  /*16360*/  HSET2.LE.AND R5, R18, R172, PT ;  /* 0x000000ac12057233 */ /* 0x002fe20003803000 */
[----:B------:R-:W1:Y:S01]  /*16370*/  LDSM.16.MT88.4 R28, [R201+0xa000] ;  /* 0x00a00000c91c783b */ /* 0x000e620000004200 */
[----:B---3--:R-:W-:-:S02]  /*16380*/  FMUL.FTZ R140, R140, R24 ;  /* 0x000000188c8c7220 */ /* 0x008fc40000410000 */
[-C--:B------:R-:W-:Y:S02]  /*16390*/  FMUL.FTZ R141, R141, R24.reuse ;  /* 0x000000188d8d7220 */ /* 0x080fe40000410000 */
[----:B------:R-:W-:Y:S01]  /*163a0*/  FMUL.FTZ R152, R152, R24 ;  /* 0x0000001898987220 */ /* 0x000fe20000410000 */
[----:B------:R3:W-:Y:S01]  /*163b0*/  MUFU.EX2 R182, R3 ;  /* 0x0000000300b67308 */ /* 0x0007e20000000800 */
[-C--:B--2---:R-:W-:Y:S02]  /*163c0*/  FMUL.FTZ R144, R144, R22.reuse ;  /* 0x0000001690907220 */ /* 0x084fe40000410000 */
[----:B------:R-:W-:Y:S02]  /*163d0*/  FMUL.FTZ R145, R145, R22 ;  /* 0x0000001691917220 */ /* 0x000fe40000410000 */
[----:B------:R-:W-:Y:S02]  /*163e0*/  FMUL.FTZ R153, R153, R24 ;  /* 0x0000001899997220 */ /* 0x000fe40000410000 */
[----:B------:R-:W-:Y:S01]  /*163f0*/  FMUL.FTZ R148, R148, R22 ;  /* 0x0000001694947220 */ /* 0x000fe20000410000 */
[----:B------:R-:W2:Y:S01]  /*16400*/  MUFU.EX2 R23, R9 ;  /* 0x0000000900177308 */ /* 0x000ea20000000800 */
[----:B----4-:R-:W-:-:S02]  /*16410*/  FFMA.FTZ R2, R32, c[0x0][0x23c], -R13 ;  /* 0x00008f0020027a23 */ /* 0x010fc4000001080d */
[----:B------:R-:W-:Y:S02]  /*16420*/  FMUL.FTZ R149, R149, R22 ;  /* 0x0000001695957220 */ /* 0x000fe40000410000 */
[-C--:B------:R-:W-:Y:S02]  /*16430*/  FMUL.FTZ R156, R156, R24.reuse ;  /* 0x000000189c9c7220 */ /* 0x080fe40000410000 */
[----:B------:R-:W-:Y:S01]  /*16440*/  FMUL.FTZ R157, R157, R24 ;  /* 0x000000189d9d7220 */ /* 0x000fe20000410000 */
[----:B------:R4:W-:Y:S01]  /*16450*/  MUFU.EX2 R33, R2 ;  /* 0x0000000200217308 */ /* 0x0009e20000000800 */
[----:B---3--:R-:W-:Y:S02]  /*16460*/  FFMA.FTZ R3, R26, c[0x0][0x23c], -R13 ;  /* 0x00008f001a037a23 */ /* 0x008fe4000001080d */
[-C--:B------:R-:W-:Y:S02]  /*16470*/  FMUL.FTZ R160, R160, R22.reuse ;  /* 0x00000016a0a07220 */ /* 0x080fe40000410000 */
[----:B------:R-:W-:-:S02]  /*16480*/  FMUL.FTZ R161, R161, R22 ;  /* 0x00000016a1a17220 */ /* 0x000fc40000410000 */
[----:B------:R-:W-:Y:S01]  /*16490*/  FMUL.FTZ R168, R168, R24 ;  /* 0x00000018a8a87220 */ /* 0x000fe20000410000 */
[----:B------:R3:W-:Y:S01]  /*164a0*/  MUFU.EX2 R174, R3 ;  /* 0x0000000300ae7308 */ /* 0x0007e20000000800 */
[-C--:B--2---:R-:W-:Y:S02]  /*164b0*/  FMUL.FTZ R142, R142, R23.reuse ;  /* 0x000000178e8e7220 */ /* 0x084fe40000410000 */
[-C--:B------:R-:W-:Y:S02]  /*164c0*/  FMUL.FTZ R143, R143, R23.reuse ;  /* 0x000000178f8f7220 */ /* 0x080fe40000410000 */
[-C--:B------:R-:W-:Y:S02]  /*164d0*/  FMUL.FTZ R154, R154, R23.reuse ;  /* 0x000000179a9a7220 */ /* 0x080fe40000410000 */
[-C--:B------:R-:W-:Y:S01]  /*164e0*/  FMUL.FTZ R155, R155, R23.reuse ;  /* 0x000000179b9b7220 */ /* 0x080fe20000410000 */
[----:B----4-:R-:W-:Y:S01]  /*164f0*/  F2FP.PACK_AB R2, R181, R132 ;  /* 0x00000084b502723e */ /* 0x010fe200000000ff */
[----:B------:R-:W2:Y:S01]  /*16500*/  MUFU.EX2 R21, R21 ;  /* 0x0000001500157308 */ /* 0x000ea20000000800 */
[----:B------:R-:W-:-:S02]  /*16510*/  FMUL.FTZ R158, R158, R23 ;  /* 0x000000179e9e7220 */ /* 0x000fc40000410000 */
[----:B------:R-:W-:Y:S01]  /*16520*/  LOP3.LUT R6, R6, R2, RZ, 0xc0, !PT ;  /* 0x0000000206067212 */ /* 0x000fe200078ec0ff */
[----:B------:R-:W-:Y:S01]  /*16530*/  FMUL.FTZ R159, R159, R23 ;  /* 0x000000179f9f7220 */ /* 0x000fe20000410000 */
[----:B------:R-:W-:Y:S01]  /*16540*/  F2FP.PACK_AB R2, R180, R252 ;  /* 0x000000fcb402723e */ /* 0x000fe200000000ff */
[----:B------:R-:W-:Y:S01]  /*16550*/  FMUL.FTZ R169, R169, R24 ;  /* 0x00000018a9a97220 */ /* 0x000fe20000410000 */
[----:B---3--:R-:W-:Y:S01]  /*16560*/  F2FP.PACK_AB R3, R175, R183 ;  /* 0x000000b7af03723e */ /* 0x008fe200000000ff */
[-C--:B------:R-:W-:Y:S01]  /*16570*/  FMUL.FTZ R170, R170, R23.reuse ;  /* 0x00000017aaaa7220 */ /* 0x080fe20000410000 */
[----:B------:R-:W-:Y:S01]  /*16580*/  LOP3.LUT R7, R7, R2, RZ, 0xc0, !PT ;  /* 0x0000000207077212 */ /* 0x000fe200078ec0ff */
[----:B------:R-:W-:Y:S01]  /*16590*/  FMUL.FTZ R171, R171, R23 ;  /* 0x00000017abab7220 */ /* 0x000fe20000410000 */
[----:B------:R-:W-:Y:S01]  /*165a0*/  F2FP.PACK_AB R2, R192, R228 ;  /* 0x000000e4c002723e */ /* 0x000fe200000000ff */
[-C--:B------:R-:W-:Y:S02]  /*165b0*/  FMUL.FTZ R164, R164, R22.reuse ;  /* 0x00000016a4a47220 */ /* 0x080fe40000410000 */
[----:B------:R-:W-:Y:S01]  /*165c0*/  FMUL.FTZ R165, R165, R22 ;  /* 0x00000016a5a57220 */ /* 0x000fe20000410000 */
[----:B------:R-:W-:Y:S01]  /*165d0*/  LOP3.LUT R4, R4, R2, RZ, 0xc0, !PT ;  /* 0x0000000204047212 */ /* 0x000fe200078ec0ff */
[----:B--2---:R-:W-:Y:S01]  /*165e0*/  FMUL.FTZ R146, R146, R21 ;  /* 0x0000001592927220 */ /* 0x004fe20000410000 */
[----:B------:R-:W-:Y:S01]  /*165f0*/  F2FP.PACK_AB R2, R35, R195 ;  /* 0x000000c32302723e */ /* 0x000fe200000000ff */
[----:B------:R-:W-:-:S02]  /*16600*/  FMUL.FTZ R147, R147, R21 ;  /* 0x0000001593937220 */ /* 0x000fc40000410000 */
[-C--:B------:R-:W-:Y:S01]  /*16610*/  FMUL.FTZ R150, R150, R21.reuse ;  /* 0x0000001596967220 */ /* 0x080fe20000410000 */
[----:B------:R-:W-:Y:S01]  /*16620*/  LOP3.LUT R5, R5, R2, RZ, 0xc0, !PT ;  /* 0x0000000205057212 */ /* 0x000fe200078ec0ff */
[--C-:B------:R-:W-:Y:S01]  /*16630*/  HSET2.LE.AND R2, R10, R172.reuse, PT ;  /* 0x000000ac0a027233 */ /* 0x100fe20003803000 */
[-C--:B------:R-:W-:Y:S02]  /*16640*/  FMUL.FTZ R151, R151, R21.reuse ;  /* 0x0000001597977220 */ /* 0x080fe40000410000 */
[----:B------:R-:W-:Y:S02]  /*16650*/  FMUL.FTZ R162, R162, R21 ;  /* 0x00000015a2a27220 */ /* 0x000fe40000410000 */
[----:B------:R-:W-:Y:S01]  /*16660*/  LOP3.LUT R10, R2, R3, RZ, 0xc0, !PT ;  /* 0x00000003020a7212 */ /* 0x000fe200078ec0ff */
[--C-:B------:R-:W-:Y:S01]  /*16670*/  HSET2.LE.AND R2, R17, R172.reuse, PT ;  /* 0x000000ac11027233 */ /* 0x100fe20003803000 */
[----:B------:R-:W-:Y:S01]  /*16680*/  F2FP.PACK_AB R3, R174, R182 ;  /* 0x000000b6ae03723e */ /* 0x000fe200000000ff */
[-C--:B------:R-:W-:Y:S01]  /*16690*/  FMUL.FTZ R163, R163, R21.reuse ;  /* 0x00000015a3a37220 */ /* 0x080fe20000410000 */
[----:B-1----:R-:W-:Y:S01]  /*166a0*/  HMMA.16816.F32 R140, R4, R28, R140 ;  /* 0x0000001c048c723c */ /* 0x002fe2000000188c */
[----:B------:R-:W-:Y:S01]  /*166b0*/  FMUL.FTZ R166, R166, R21 ;  /* 0x00000015a6a67220 */ /* 0x000fe20000410000 */
[----:B------:R-:W-:Y:S01]  /*166c0*/  LOP3.LUT R11, R2, R3, RZ, 0xc0, !PT ;  /* 0x00000003020b7212 */ /* 0x000fe200078ec0ff */
[----:B------:R-:W-:Y:S01]  /*166d0*/  HSET2.LE.AND R2, R15, R172, PT ;  /* 0x000000ac0f027233 */ /* 0x000fe20003803000 */
[----:B------:R-:W-:Y:S01]  /*166e0*/  F2FP.PACK_AB R3, R34, R194 ;  /* 0x000000c22203723e */ /* 0x000fe200000000ff */
[----:B------:R-:W-:-:S02]  /*166f0*/  FMUL.FTZ R167, R167, R21 ;  /* 0x00000015a7a77220 */ /* 0x000fc40000410000 */
[-C--:B------:R-:W-:Y:S01]  /*16700*/  FMUL.FTZ R36, R36, R24.reuse ;  /* 0x0000001824247220 */ /* 0x080fe20000410000 */
[----:B------:R-:W-:Y:S01]  /*16710*/  LOP3.LUT R8, R2, R3, RZ, 0xc0, !PT ;  /* 0x0000000302087212 */ /* 0x000fe200078ec0ff */
[----:B------:R-:W-:Y:S01]  /*16720*/  HSET2.LE.AND R2, R16, R172, PT ;  /* 0x000000ac10027233 */ /* 0x000fe20003803000 */
[----:B------:R-:W-:Y:S01]  /*16730*/  F2FP.PACK_AB R3, R33, R193 ;  /* 0x000000c12103723e */ /* 0x000fe200000000ff */
[----:B------:R-:W1:Y:S01]  /*16740*/  LDSM.16.MT88.4 R16, [R203+0xa000] ;  /* 0x00a00000cb10783b */ /* 0x000e620000004200 */
[----:B------:R-:W-:Y:S01]  /*16750*/  HMMA.16816.F32 R152, R4, R30, R152 ;  /* 0x0000001e0498723c */ /* 0x000fe20000001898 */
[----:B------:R-:W-:Y:S01]  /*16760*/  FMUL.FTZ R37, R37, R24 ;  /* 0x0000001825257220 */ /* 0x000fe20000410000 */
[----:B------:R-:W-:Y:S01]  /*16770*/  LOP3.LUT R9, R2, R3, RZ, 0xc0, !PT ;  /* 0x0000000302097212 */ /* 0x000fe200078ec0ff */
[-C--:B------:R-:W-:Y:S02]  /*16780*/  FMUL.FTZ R38, R38, R23.reuse ;  /* 0x0000001726267220 */ /* 0x080fe40000410000 */
        /* <DEDUP_REMOVED lines=8> */
[----:B------:R-:W2:Y:S01]  /*16810*/  LDSM.16.MT88.4 R28, [R206+0xa000] ;  /* 0x00a00000ce1c783b */ /* 0x000ea20000004200 */
[----:B------:R-:W-:-:S02]  /*16820*/  FMUL.FTZ R41, R41, R22 ;  /* 0x0000001629297220 */ /* 0x000fc40000410000 */
        /* <DEDUP_REMOVED lines=18> */
[----:B------:R-:W-:Y:S01]  /*16950*/  HMMA.16816.F32 R160, R8, R16, R160 ;  /* 0x0000001008a0723c */ /* 0x000fe200000018a0 */
        /* <DEDUP_REMOVED lines=10> */
[----:B------:R-:W1:Y:S01]  /*16a00*/  LDSM.16.MT88.4 R16, [R205+0xa000] ;  /* 0x00a00000cd10783b */ /* 0x000e620000004200 */
[----:B------:R-:W-:Y:S02]  /*16a10*/  FMUL.FTZ R63, R63, R21 ;  /* 0x000000153f3f7220 */ /* 0x000fe40000410000 */
[--C-:B------:R-:W-:Y:S02]  /*16a20*/  FFMA.FTZ R2, R236, c[0x0][0x23c], -R0.reuse ;  /* 0x00008f00ec027a23 */ /* 0x100fe40000010800 */
[----:B------:R-:W-:Y:S01]  /*16a30*/  FMUL.FTZ R128, R128, R24 ;  /* 0x0000001880807220 */ /* 0x000fe20000410000 */
[----:B------:R-:W-:Y:S01]  /*16a40*/  MOV R166, R241 ;  /* 0x000000f100a67202 */ /* 0x000fe20000000f00 */
[----:B--2---:R-:W-:Y:S01]  /*16a50*/  HMMA.16816.F32 R228, R8, R30, R44 ;  /* 0x0000001e08e4723c */ /* 0x004fe2000000182c */
[----:B------:R-:W-:Y:S01]  /*16a60*/  MOV R164, R240 ;  /* 0x000000f000a47202 */ /* 0x000fe20000000f00 */
[----:B------:R2:W-:Y:S01]  /*16a70*/  MUFU.EX2 R236, R2 ;  /* 0x0000000200ec7308 */ /* 0x0005e20000000800 */
[----:B------:R-:W-:Y:S01]  /*16a80*/  MOV R167, R194 ;  /* 0x000000c200a77202 */ /* 0x000fe20000000f00 */
[----:B------:R-:W-:Y:S01]  /*16a90*/  FMUL.FTZ R129, R129, R24 ;  /* 0x0000001881817220 */ /* 0x000fe20000410000 */
[----:B------:R-:W-:Y:S01]  /*16aa0*/  MOV R165, R193 ;  /* 0x000000c100a57202 */ /* 0x000fe20000000f00 */
[----:B------:R-:W-:Y:S01]  /*16ab0*/  FMUL.FTZ R130, R130, R23 ;  /* 0x0000001782827220 */ /* 0x000fe20000410000 */
[----:B------:R-:W-:Y:S01]  /*16ac0*/  MOV R46, R35 ;  /* 0x00000023002e7202 */ /* 0x000fe20000000f00 */
[-C--:B------:R-:W-:Y:S01]  /*16ad0*/  HMMA.16816.F32 R240, R4, R28.reuse, R36 ;  /* 0x0000001c04f0723c */ /* 0x080fe20000001824 */
[----:B------:R-:W3:Y:S01]  /*16ae0*/  LDSM.16.MT88.4 R36, [R205+0xb000] ;  /* 0x00b00000cd24783b */ /* 0x000ee20000004200 */
[----:B------:R-:W-:Y:S01]  /*16af0*/  MOV R45, R34 ;  /* 0x00000022002d7202 */ /* 0x000fe20000000f00 */
[----:B------:R-:W-:Y:S01]  /*16b00*/  FMUL.FTZ R131, R131, R23 ;  /* 0x0000001783837220 */ /* 0x000fe20000410000 */
[----:B------:R-:W-:Y:S01]  /*16b10*/  MOV R44, R33 ;  /* 0x00000021002c7202 */ /* 0x000fe20000000f00 */
[----:B------:R-:W-:Y:S01]  /*16b20*/  FMUL.FTZ R76, R76, R22 ;  /* 0x000000164c4c7220 */ /* 0x000fe20000410000 */
[----:B------:R-:W-:Y:S01]  /*16b30*/  MOV R47, R192 ;  /* 0x000000c0002f7202 */ /* 0x000fe20000000f00 */
[----:B------:R-:W4:Y:S01]  /*16b40*/  LDSM.16.MT88.4 R32, [R201+0xb000] ;  /* 0x00b00000c920783b */ /* 0x000f220000004200 */
[----:B------:R-:W-:Y:S01]  /*16b50*/  HMMA.16816.F32 R40, R8, R28, R40 ;  /* 0x0000001c0828723c */ /* 0x000fe20000001828 */
[----:B------:R-:W-:Y:S01]  /*16b60*/  FMUL.FTZ R77, R77, R22 ;  /* 0x000000164d4d7220 */ /* 0x000fe20000410000 */
[----:B------:R-:W-:Y:S01]  /*16b70*/  MOV R199, R44 ;  /* 0x0000002c00c77202 */ /* 0x000fe20000000f00 */
[----:B--2---:R-:W-:Y:S01]  /*16b80*/  FFMA.FTZ R2, R196, c[0x0][0x23c], -R0 ;  /* 0x00008f00c4027a23 */ /* 0x004fe20000010800 */
[----:B------:R-:W-:Y:S01]  /*16b90*/  MOV R197, R164 ;  /* 0x000000a400c57202 */ /* 0x000fe20000000f00 */
[-C--:B------:R-:W-:Y:S01]  /*16ba0*/  FMUL.FTZ R78, R78, R21.reuse ;  /* 0x000000154e4e7220 */ /* 0x080fe20000410000 */
[----:B------:R-:W-:Y:S01]  /*16bb0*/  MOV R189, R166 ;  /* 0x000000a600bd7202 */ /* 0x000fe20000000f00 */
[----:B------:R2:W-:Y:S01]  /*16bc0*/  MUFU.EX2 R196, R2 ;  /* 0x0000000200c47308 */ /* 0x0005e20000000800 */
[----:B------:R-:W-:Y:S01]  /*16bd0*/  HMMA.16816.F32 R48, R4, R30, R48 ;  /* 0x0000001e0430723c */ /* 0x000fe20000001830 */
[----:B------:R-:W-:Y:S01]  /*16be0*/  LDSM.16.MT88.4 R28, [R206+0xb000] ;  /* 0x00b00000ce1c783b */ /* 0x000fe20000004200 */
        /* <DEDUP_REMOVED lines=8> */
[--C-:B--2---:R-:W-:Y:S01]  /*16c70*/  FFMA.FTZ R2, R186, c[0x0][0x23c], -R0.reuse ;  /* 0x00008f00ba027a23 */ /* 0x104fe20000010800 */
[----:B------:R-:W-:Y:S01]  /*16c80*/  HMMA.16816.F32 R232, R8, R16, R56 ;  /* 0x0000001008e8723c */ /* 0x000fe20000001838 */
[----:B------:R-:W-:Y:S02]  /*16c90*/  FFMA.FTZ R0, R184, c[0x0][0x23c], -R0 ;  /* 0x00008f00b8007a23 */ /* 0x000fe40000010800 */
[-C--:B------:R-:W-:Y:S02]  /*16ca0*/  FMUL.FTZ R82, R82, R23.reuse ;  /* 0x0000001752527220 */ /* 0x080fe40000410000 */
[----:B------:R-:W-:Y:S01]  /*16cb0*/  FMUL.FTZ R83, R83, R23 ;  /* 0x0000001753537220 */ /* 0x000fe20000410000 */
[----:B------:R1:W-:Y:S01]  /*16cc0*/  MUFU.EX2 R186, R0 ;  /* 0x0000000000ba7308 */ /* 0x0003e20000000800 */
[-C--:B------:R-:W-:Y:S01]  /*16cd0*/  FMUL.FTZ R84, R84, R24.reuse ;  /* 0x0000001854547220 */ /* 0x080fe20000410000 */
[----:B------:R-:W-:Y:S01]  /*16ce0*/  HMMA.16816.F32 R64, R4, R18, R64 ;  /* 0x000000120440723c */ /* 0x000fe20000001840 */
[----:B------:R-:W-:-:S02]  /*16cf0*/  FMUL.FTZ R85, R85, R24 ;  /* 0x0000001855557220 */ /* 0x000fc40000410000 */
[-C--:B------:R-:W-:Y:S02]  /*16d00*/  FMUL.FTZ R86, R86, R23.reuse ;  /* 0x0000001756567220 */ /* 0x080fe40000410000 */
[-C--:B------:R-:W-:Y:S02]  /*16d10*/  FMUL.FTZ R87, R87, R23.reuse ;  /* 0x0000001757577220 */ /* 0x080fe40000410000 */
[-C--:B------:R-:W-:Y:S01]  /*16d20*/  FMUL.FTZ R96, R96, R24.reuse ;  /* 0x0000001860607220 */ /* 0x080fe20000410000 */
[----:B------:R-:W-:Y:S01]  /*16d30*/  HMMA.16816.F32 R192, R8, R18, R60 ;  /* 0x0000001208c0723c */ /* 0x000fe2000000183c */
[----:B------:R-:W2:Y:S01]  /*16d40*/  LDSM.16.MT88.4 R16, [R203+0xb000] ;  /* 0x00b00000cb10783b */ /* 0x000ea20000004200 */
[----:B------:R-:W-:Y:S02]  /*16d50*/  FMUL.FTZ R97, R97, R24 ;  /* 0x0000001861617220 */ /* 0x000fe40000410000 */
[-C--:B------:R-:W-:Y:S02]  /*16d60*/  FMUL.FTZ R98, R98, R23.reuse ;  /* 0x0000001762627220 */ /* 0x080fe40000410000 */
[-C--:B------:R-:W-:Y:S01]  /*16d70*/  FMUL.FTZ R99, R99, R23.reuse ;  /* 0x0000001763637220 */ /* 0x080fe20000410000 */
[----:B------:R-:W-:Y:S01]  /*16d80*/  MOV R62, R252 ;  /* 0x000000fc003e7202 */ /* 0x000fe20000000f00 */
[-C--:B------:R-:W-:Y:S01]  /*16d90*/  FMUL.FTZ R100, R100, R24.reuse ;  /* 0x0000001864647220 */ /* 0x080fe20000410000 */
[----:B------:R5:W1:Y:S01]  /*16da0*/  MUFU.EX2 R252, R2 ;  /* 0x0000000200fc7308 */ /* 0x000a620000000800 */
[----:B------:R-:W-:Y:S01]  /*16db0*/  FMUL.FTZ R101, R101, R24 ;  /* 0x0000001865657220 */ /* 0x000fe20000410000 */
[----:B---3--:R-:W-:Y:S01]  /*16dc0*/  HMMA.16816.F32 R56, R4, R38, R128 ;  /* 0x000000260438723c */ /* 0x008fe20000001880 */
        /* <DEDUP_REMOVED lines=11> */
[----:B----4-:R-:W-:Y:S01]  /*16e80*/  HMMA.16816.F32 R180, R8, R34, R76 ;  /* 0x0000002208b4723c */ /* 0x010fe2000000184c */
[----:B------:R-:W-:Y:S01]  /*16e90*/  FMUL.FTZ R114, R114, R23 ;  /* 0x0000001772727220 */ /* 0x000fe20000410000 */
[----:B------:R-:W-:Y:S01]  /*16ea0*/  MOV R129, R175 ;  /* 0x000000af00817202 */ /* 0x000fe20000000f00 */
[-C--:B------:R-:W-:Y:S01]  /*16eb0*/  FMUL.FTZ R115, R115, R23.reuse ;  /* 0x0000001773737220 */ /* 0x080fe20000410000 */
[----:B------:R-:W-:Y:S01]  /*16ec0*/  MOV R128, R174 ;  /* 0x000000ae00807202 */ /* 0x000fe20000000f00 */
[----:B------:R-:W-:-:S02]  /*16ed0*/  FMUL.FTZ R118, R118, R23 ;  /* 0x0000001776767220 */ /* 0x000fc40000410000 */
[----:B------:R-:W-:Y:S01]  /*16ee0*/  FMUL.FTZ R119, R119, R23 ;  /* 0x0000001777777220 */ /* 0x000fe20000410000 */
[----:B------:R-:W-:Y:S01]  /*16ef0*/  MOV R79, R172 ;  /* 0x000000ac004f7202 */ /* 0x000fe20000000f00 */
        /* <DEDUP_REMOVED lines=10> */
[----:B-1----:R-:W-:Y:S01]  /*16fa0*/  FFMA.FTZ R0, R237, c[0x0][0x23c], -R12 ;  /* 0x00008f00ed007a23 */ /* 0x002fe2000001080c */
[C---:B--2---:R-:W-:Y:S01]  /*16fb0*/  HMMA.16816.F32 R84, R4.reuse, R16, R84 ;  /* 0x000000100454723c */ /* 0x044fe20000001854 */
[----:B-----5:R-:W-:Y:S01]  /*16fc0*/  IMAD.WIDE.U32 R2, R179, -0x2daee0ad, RZ ;  /* 0xd2511f53b3027825 */ /* 0x020fe200078e00ff */
[----:B------:R-:W-:Y:S01]  /*16fd0*/  MOV R179, R130 ;  /* 0x0000008200b37202 */ /* 0x000fe20000000f00 */
[----:B------:R1:W-:Y:S01]  /*16fe0*/  MUFU.EX2 R184, R0 ;  /* 0x0000000000b87308 */ /* 0x0003e20000000800 */
[----:B------:R-:W-:Y:S01]  /*16ff0*/  MOV R237, R128 ;  /* 0x0000008000ed7202 */ /* 0x000fe20000000f00 */
[-C--:B------:R-:W-:Y:S01]  /*17000*/  FMUL.FTZ R72, R72, R22.reuse ;  /* 0x0000001648487220 */ /* 0x080fe20000410000 */
[----:B------:R-:W-:Y:S01]  /*17010*/  SHF.R.U32.HI R15, RZ, 0x10, R2 ;  /* 0x00000010ff0f7819 */ /* 0x000fe20000011602 */
[----:B------:R-:W-:Y:S01]  /*17020*/  FMUL.FTZ R73, R73, R22 ;  /* 0x0000001649497220 */ /* 0x000fe20000410000 */
[----:B------:R-:W-:Y:S01]  /*17030*/  HMMA.16816.F32 R96, R4, R18, R96 ;  /* 0x000000120460723c */ /* 0x000fe20000001860 */
[----:B------:R-:W-:-:S02]  /*17040*/  FMUL.FTZ R74, R74, R21 ;  /* 0x000000154a4a7220 */ /* 0x000fc40000410000 */
[-C--:B------:R-:W-:Y:S02]  /*17050*/  FMUL.FTZ R75, R75, R21.reuse ;  /* 0x000000154b4b7220 */ /* 0x080fe40000410000 */
[-C--:B------:R-:W-:Y:S02]  /*17060*/  FMUL.FTZ R104, R104, R22.reuse ;  /* 0x0000001668687220 */ /* 0x080fe40000410000 */
[----:B------:R-:W-:Y:S01]  /*17070*/  FMUL.FTZ R105, R105, R22 ;  /* 0x0000001669697220 */ /* 0x000fe20000410000 */
[----:B------:R-:W-:Y:S01]  /*17080*/  HMMA.16816.F32 R100, R4, R28, R100 ;  /* 0x0000001c0464723c */ /* 0x000fe20000001864 */
[----:B------:R-:W-:Y:S02]  /*17090*/  FMUL.FTZ R106, R106, R21 ;  /* 0x000000156a6a7220 */ /* 0x000fe40000410000 */
[----:B-1----:R-:W-:Y:S01]  /*170a0*/  FFMA.FTZ R0, R198, c[0x0][0x23c], -R12 ;  /* 0x00008f00c6007a23 */ /* 0x002fe2000001080c */
[----:B------:R-:W-:Y:S01]  /*170b0*/  MOV R198, R129 ;  /* 0x0000008100c67202 */ /* 0x000fe20000000f00 */
        /* <DEDUP_REMOVED lines=11> */
[----:B------:R-:W-:Y:S01]  /*17170*/  LOP3.LUT R4, R3, UR18, R178, 0x96, !PT ;  /* 0x0000001203047c12 */ /* 0x000fe2000f8e96b2 */
[C---:B------:R-:W-:Y:S01]  /*17180*/  HMMA.16816.F32 R88, R8.reuse, R16, R88 ;  /* 0x000000100858723c */ /* 0x040fe20000001858 */
[----:B------:R-:W-:Y:S01]  /*17190*/  LOP3.LUT R6, R2, 0xffff, RZ, 0xc0, !PT ;  /* 0x0000ffff02067812 */ /* 0x000fe200078ec0ff */
[----:B------:R-:W-:Y:S01]  /*171a0*/  FFMA.FTZ R5, R185, c[0x0][0x23c], -R12 ;  /* 0x00008f00b9057a23 */ /* 0x000fe2000001080c */
[----:B------:R1:W-:Y:S01]  /*171b0*/  MUFU.EX2 R178, R0 ;  /* 0x0000000000b27308 */ /* 0x0003e20000000800 */
[----:B------:R-:W-:Y:S01]  /*171c0*/  FMUL.FTZ R124, R124, R22 ;  /* 0x000000167c7c7220 */ /* 0x000fe20000410000 */
[----:B------:R-:W-:Y:S01]  /*171d0*/  MOV R185, R60 ;  /* 0x0000003c00b97202 */ /* 0x000fe20000000f00 */
[----:B------:R-:W-:Y:S01]  /*171e0*/  FMUL.FTZ R125, R125, R22 ;  /* 0x000000167d7d7220 */ /* 0x000fe20000410000 */
[----:B------:R-:W-:Y:S01]  /*171f0*/  LOP3.LUT R16, R2, 0xff, RZ, 0xc0, !PT ;  /* 0x000000ff02107812 */ /* 0x000fe200078ec0ff */
[----:B------:R-:W-:Y:S01]  /*17200*/  HMMA.16816.F32 R172, R8, R18, R92 ;  /* 0x0000001208ac723c */ /* 0x000fe2000000185c */
[-C--:B------:R-:W-:Y:S01]  /*17210*/  FMUL.FTZ R126, R126, R21.reuse ;  /* 0x000000157e7e7220 */ /* 0x080fe20000410000 */
[----:B------:R-:W-:Y:S01]  /*17220*/  LDSM.16.MT88.4 R92, [R203+0xb800] ;  /* 0x00b80000cb5c783b */ /* 0x000fe20000004200 */
[----:B------:R2:W-:Y:S01]  /*17230*/  MUFU.EX2 R138, R5 ;  /* 0x00000005008a7308 */ /* 0x0005e20000000800 */
[----:B------:R-:W-:-:S02]  /*17240*/  FMUL.FTZ R127, R127, R21 ;  /* 0x000000157f7f7220 */ /* 0x000fc40000410000 */
[--C-:B------:R-:W-:Y:S01]  /*17250*/  FFMA.FTZ R26, R238, c[0x0][0x23c], -R13.reuse ;  /* 0x00008f00ee1a7a23 */ /* 0x100fe2000001080d */
[----:B------:R-:W-:Y:S01]  /*17260*/  SHF.R.U32.HI R19, RZ, 0x18, R2 ;  /* 0x00000018ff137819 */ /* 0x000fe20000011602 */
[----:B------:R-:W-:Y:S01]  /*17270*/  IMAD.WIDE.U32 R2, R177, -0x2daee0ad, RZ ;  /* 0xd2511f53b1027825 */ /* 0x000fe200078e00ff */
[C---:B------:R-:W-:Y:S01]  /*17280*/  HMMA.16816.F32 R72, R8.reuse, R32, R72 ;  /* 0x000000200848723c */ /* 0x040fe20000001848 */
[----:B------:R-:W-:Y:S02]  /*17290*/  MOV R177, R61 ;  /* 0x0000003d00b17202 */ /* 0x000fe40000000f00 */
[----:B-1----:R-:W-:Y:S01]  /*172a0*/  FFMA.FTZ R0, R188, c[0x0][0x23c], -R12 ;  /* 0x00008f00bc007a23 */ /* 0x002fe2000001080c */
[----:B------:R-:W-:Y:S01]  /*172b0*/  LOP3.LUT R18, R2, 0xff, RZ, 0xc0, !PT ;  /* 0x000000ff02127812 */ /* 0x000fe200078ec0ff */
[----:B------:R-:W-:Y:S01]  /*172c0*/  FFMA.FTZ R7, R190, c[0x0][0x23c], -R13 ;  /* 0x00008f00be077a23 */ /* 0x000fe2000001080d */
[--C-:B------:R-:W-:Y:S01]  /*172d0*/  SHF.R.U32.HI R17, RZ, 0x10, R2.reuse ;  /* 0x00000010ff117819 */ /* 0x100fe20000011602 */
[----:B------:R1:W-:Y:S01]  /*172e0*/  MUFU.EX2 R139, R0 ;  /* 0x00000000008b7308 */ /* 0x0003e20000000800 */
[----:B------:R-:W-:Y:S01]  /*172f0*/  SHF.R.U32.HI R12, RZ, 0x18, R2 ;  /* 0x00000018ff0c7819 */ /* 0x000fe20000011602 */
[----:B------:R-:W-:Y:S01]  /*17300*/  HMMA.16816.F32 R104, R8, R28, R104 ;  /* 0x0000001c0868723c */ /* 0x000fe20000001868 */
[----:B--2---:R-:W-:Y:S01]  /*17310*/  LOP3.LUT R5, R2, 0xffff, RZ, 0xc0, !PT ;  /* 0x0000ffff02057812 */ /* 0x004fe200078ec0ff */
[----:B------:R-:W-:Y:S01]  /*17320*/  FFMA.FTZ R2, R239, c[0x0][0x23c], -R14 ;  /* 0x00008f00ef027a23 */ /* 0x000fe2000001080e */
[----:B------:R-:W-:-:S02]  /*17330*/  MOV R188, R131 ;  /* 0x0000008300bc7202 */ /* 0x000fc40000000f00 */
[----:B------:R-:W-:Y:S01]  /*17340*/  MOV R239, R63 ;  /* 0x0000003f00ef7202 */ /* 0x000fe20000000f00 */
[----:B------:R2:W-:Y:S01]  /*17350*/  MUFU.EX2 R133, R2 ;  /* 0x0000000200857308 */ /* 0x0005e20000000800 */
[----:B------:R-:W-:Y:S01]  /*17360*/  MOV R238, R47 ;  /* 0x0000002f00ee7202 */ /* 0x000fe20000000f00 */
[----:B------:R-:W-:Y:S01]  /*17370*/  HMMA.16816.F32 R32, R8, R30, R108 ;  /* 0x0000001e0820723c */ /* 0x000fe2000000186c */
[----:B------:R-:W-:Y:S01]  /*17380*/  MOV R190, R165 ;  /* 0x000000a500be7202 */ /* 0x000fe20000000f00 */
[----:B------:R-:W-:Y:S01]  /*17390*/  LDSM.16.MT88.4 R108, [R206+0xb800] ;  /* 0x00b80000ce6c783b */ /* 0x000fe20000004200 */
[----:B-1----:R-:W-:Y:S01]  /*173a0*/  LOP3.LUT R0, R3, UR18, R176, 0x96, !PT ;  /* 0x0000001203007c12 */ /* 0x002fe2000f8e96b0 */
[----:B------:R-:W-:-:S04]  /*173b0*/  FFMA.FTZ R3, R191, c[0x0][0x23c], -R14 ;  /* 0x00008f00bf037a23 */ /* 0x000fc8000001080e */
[C---:B------:R-:W-:Y:S01]  /*173c0*/  HMMA.16816.F32 R120, R8.reuse, R36, R120 ;  /* 0x000000240878723c */ /* 0x040fe20000001878 */
[----:B------:R-:W-:Y:S01]  /*173d0*/  FFMA.FTZ R14, R187, c[0x0][0x23c], -R14 ;  /* 0x00008f00bb0e7a23 */ /* 0x000fe2000001080e */
[----:B------:R-:W-:Y:S01]  /*173e0*/  MUFU.EX2 R26, R26 ;  /* 0x0000001a001a7308 */ /* 0x000fe20000000800 */
[----:B------:R-:W-:Y:S02]  /*173f0*/  MOV R176, R62 ;  /* 0x0000003e00b07202 */ /* 0x000fe40000000f00 */
[----:B------:R-:W-:Y:S01]  /*17400*/  MOV R191, R45 ;  /* 0x0000002d00bf7202 */ /* 0x000fe20000000f00 */
[----:B------:R-:W1:Y:S01]  /*17410*/  LDSM.16.MT88.4 R60, [R205+0xa800] ;  /* 0x00a80000cd3c783b */ /* 0x000e620000004200 */
[----:B--2---:R-:W-:Y:S01]  /*17420*/  SHF.R.U32.HI R2, RZ, 0x8, R6 ;  /* 0x00000008ff027819 */ /* 0x004fe20000011606 */
[----:B------:R-:W-:Y:S01]  /*17430*/  HMMA.16816.F32 R28, R8, R38, R124 ;  /* 0x00000026081c723c */ /* 0x000fe2000000187c */
[----:B------:R-:W-:Y:S01]  /*17440*/  LOP3.LUT R6, R15, 0xff, RZ, 0xc0, !PT ;  /* 0x000000ff0f067812 */ /* 0x000fe200078ec0ff */
[----:B------:R2:W-:Y:S01]  /*17450*/  MUFU.EX2 R132, R3 ;  /* 0x0000000300847308 */ /* 0x0005e20000000800 */
[----:B------:R-:W-:-:S02]  /*17460*/  PRMT R16, R16, 0x5410, R2 ;  /* 0x0000541010107816 */ /* 0x000fc40000000002 */
[----:B------:R-:W-:Y:S02]  /*17470*/  LOP3.LUT R2, R17, 0xff, RZ, 0xc0, !PT ;  /* 0x000000ff11027812 */ /* 0x000fe400078ec0ff */
[----:B------:R-:W-:Y:S02]  /*17480*/  LOP3.LUT R8, R4, 0xff, RZ, 0xc0, !PT ;  /* 0x000000ff04087812 */ /* 0x000fe400078ec0ff */
[----:B------:R-:W-:Y:S01]  /*17490*/  PRMT R12, R2, 0x5410, R12 ;  /* 0x00005410020c7816 */ /* 0x000fe2000000000c */
[----:B------:R3:W4:Y:S01]  /*174a0*/  MUFU.EX2 R17, R14 ;  /* 0x0000000e00117308 */ /* 0x0007220000000800 */
[C---:B------:R-:W-:Y:S02]  /*174b0*/  LOP3.LUT R2, R0.reuse, 0xffff, RZ, 0xc0, !PT ;  /* 0x0000ffff00027812 */ /* 0x040fe400078ec0ff */
[----:B------:R-:W-:Y:S02]  /*174c0*/  LOP3.LUT R9, R0, 0xff, RZ, 0xc0, !PT ;  /* 0x000000ff00097812 */ /* 0x000fe400078ec0ff */
[----:B------:R-:W-:-:S02]  /*174d0*/  SHF.R.U32.HI R11, RZ, 0x18, R0 ;  /* 0x00000018ff0b7819 */ /* 0x000fc40000011600 */
[----:B------:R-:W-:Y:S01]  /*174e0*/  SHF.R.U32.HI R2, RZ, 0x8, R2 ;  /* 0x00000008ff027819 */ /* 0x000fe20000011602 */
[----:B------:R5:W1:Y:S01]  /*174f0*/  MUFU.EX2 R15, R7 ;  /* 0x00000007000f7308 */ /* 0x000a620000000800 */
[----:B--2---:R-:W-:Y:S02]  /*17500*/  SHF.R.U32.HI R3, RZ, 0x8, R5 ;  /* 0x00000008ff037819 */ /* 0x004fe40000011605 */
[----:B------:R-:W-:Y:S02]  /*17510*/  SHF.R.U32.HI R5, RZ, 0x10, R4 ;  /* 0x00000010ff057819 */ /* 0x000fe40000011604 */
[----:B------:R-:W-:Y:S02]  /*17520*/  PRMT R13, R18, 0x5410, R3 ;  /* 0x00005410120d7816 */ /* 0x000fe40000000003 */
[----:B------:R-:W-:Y:S02]  /*17530*/  LOP3.LUT R3, R4, 0xffff, RZ, 0xc0, !PT ;  /* 0x0000ffff04037812 */ /* 0x000fe400078ec0ff */
[----:B---3--:R-:W-:-:S02]  /*17540*/  PRMT R14, R6, 0x5410, R19 ;  /* 0x00005410060e7816 */ /* 0x008fc40000000013 */
[----:B------:R-:W-:Y:S02]  /*17550*/  SHF.R.U32.HI R6, RZ, 0x10, R0 ;  /* 0x00000010ff067819 */ /* 0x000fe40000011600 */
[----:B------:R-:W-:Y:S02]  /*17560*/  PRMT R9, R9, 0x5410, R2 ;  /* 0x0000541009097816 */ /* 0x000fe40000000002 */
[----:B------:R-:W-:Y:S01]  /*17570*/  LOP3.LUT R0, R6, 0xff, RZ, 0xc0, !PT ;  /* 0x000000ff06007812 */ /* 0x000fe200078ec0ff */
[--C-:B------:R-:W-:Y:S01]  /*17580*/  HSET2.LE.AND R6, R12, R79.reuse, PT ;  /* 0x0000004f0c067233 */ /* 0x100fe20003803000 */
[----:B-----5:R-:W-:Y:S01]  /*17590*/  SHF.R.U32.HI R7, RZ, 0x18, R4 ;  /* 0x00000018ff077819 */ /* 0x020fe20000011604 */
[----:B------:R-:W-:Y:S01]  /*175a0*/  HSET2.LE.AND R9, R9, R79, PT ;  /* 0x0000004f09097233 */ /* 0x000fe20003803000 */
[----:B------:R-:W-:Y:S02]  /*175b0*/  SHF.R.U32.HI R4, RZ, 0x8, R3 ;  /* 0x00000008ff047819 */ /* 0x000fe40000011603 */
[----:B------:R-:W-:-:S02]  /*175c0*/  F2FP.PACK_AB R2, R186, R252 ;  /* 0x000000fcba02723e */ /* 0x000fc400000000ff */
[----:B------:R-:W-:Y:S02]  /*175d0*/  PRMT R10, R8, 0x5410, R4 ;  /* 0x00005410080a7816 */ /* 0x000fe40000000004 */
[----:B------:R-:W-:Y:S01]  /*175e0*/  PRMT R4, R0, 0x5410, R11 ;  /* 0x0000541000047816 */ /* 0x000fe2000000000b */
[--C-:B------:R-:W-:Y:S01]  /*175f0*/  HSET2.LE.AND R0, R16, R79.reuse, PT ;  /* 0x0000004f10007233 */ /* 0x100fe20003803000 */
[----:B------:R-:W-:Y:S01]  /*17600*/  LOP3.LUT R3, R5, 0xff, RZ, 0xc0, !PT ;  /* 0x000000ff05037812 */ /* 0x000fe200078ec0ff */
[----:B------:R-:W-:Y:S01]  /*17610*/  HSET2.LE.AND R5, R13, R79, PT ;  /* 0x0000004f0d057233 */ /* 0x000fe20003803000 */
[----:B------:R-:W-:Y:S02]  /*17620*/  MOV R187, R46 ;  /* 0x0000002e00bb7202 */ /* 0x000fe40000000f00 */
[----:B------:R-:W-:Y:S01]  /*17630*/  LOP3.LUT R130, R0, R2, RZ, 0xc0, !PT ;  /* 0x0000000200827212 */ /* 0x000fe200078ec0ff */
[----:B------:R-:W2:Y:S01]  /*17640*/  LDSM.16.MT88.4 R44, [R206+0xa800] ;  /* 0x00a80000ce2c783b */ /* 0x000ea20000004200 */
[----:B----4-:R-:W-:-:S02]  /*17650*/  F2FP.PACK_AB R0, R17, R132 ;  /* 0x000000841100723e */ /* 0x010fc400000000ff */
[----:B------:R-:W-:Y:S01]  /*17660*/  PRMT R8, R3, 0x5410, R7 ;  /* 0x0000541003087816 */ /* 0x000fe20000000007 */
[--C-:B------:R-:W-:Y:S01]  /*17670*/  HSET2.LE.AND R7, R10, R79.reuse, PT ;  /* 0x0000004f0a077233 */ /* 0x100fe20003803000 */
[----:B------:R-:W-:Y:S01]  /*17680*/  LOP3.LUT R126, R5, R0, RZ, 0xc0, !PT ;  /* 0x00000000057e7212 */ /* 0x000fe200078ec0ff */
[--C-:B------:R-:W-:Y:S01]  /*17690*/  HSET2.LE.AND R10, R4, R79.reuse, PT ;  /* 0x0000004f040a7233 */ /* 0x100fe20003803000 */
[----:B------:R-:W-:Y:S01]  /*176a0*/  F2FP.PACK_AB R4, R138, R139 ;  /* 0x0000008b8a04723e */ /* 0x000fe200000000ff */
[--C-:B------:R-:W-:Y:S01]  /*176b0*/  HSET2.LE.AND R3, R14, R79.reuse, PT ;  /* 0x0000004f0e037233 */ /* 0x100fe20003803000 */
[----:B-1----:R-:W-:Y:S01]  /*176c0*/  F2FP.PACK_AB R2, R20, R15 ;  /* 0x0000000f1402723e */ /* 0x002fe200000000ff */
[----:B------:R-:W-:Y:S01]  /*176d0*/  HSET2.LE.AND R8, R8, R79, PT ;  /* 0x0000004f08087233 */ /* 0x000fe20003803000 */
[----:B------:R-:W-:Y:S01]  /*176e0*/  F2FP.PACK_AB R0, R196, R236 ;  /* 0x000000ecc400723e */ /* 0x000fe200000000ff */
[----:B------:R-:W-:Y:S01]  /*176f0*/  LDSM.16.MT88.4 R76, [R201+0xb800] ;  /* 0x00b80000c94c783b */ /* 0x000fe20000004200 */
[----:B------:R-:W-:-:S02]  /*17700*/  LOP3.LUT R131, R3, R4, RZ, 0xc0, !PT ;  /* 0x0000000403837212 */ /* 0x000fc400078ec0ff */
[----:B------:R-:W-:Y:S01]  /*17710*/  LOP3.LUT R127, R6, R2, RZ, 0xc0, !PT ;  /* 0x00000002067f7212 */ /* 0x000fe200078ec0ff */
[----:B------:R-:W-:Y:S01]  /*17720*/  FFMA.FTZ R2, R197, R21, R190 ;  /* 0x00000015c5027223 */ /* 0x000fe200000100be */
[----:B------:R-:W-:Y:S02]  /*17730*/  LOP3.LUT R128, R7, R0, RZ, 0xc0, !PT ;  /* 0x0000000007807212 */ /* 0x000fe400078ec0ff */
[----:B------:R-:W1:Y:S01]  /*17740*/  LDSM.16.MT88.4 R4, [R205+0xb800] ;  /* 0x00b80000cd04783b */ /* 0x000e620000004200 */
[----:B------:R-:W-:Y:S02]  /*17750*/  F2FP.PACK_AB R0, R178, R184 ;  /* 0x000000b8b200723e */ /* 0x000fe400000000ff */
[----:B------:R-:W-:Y:S02]  /*17760*/  MOV R19, R167 ;  /* 0x000000a700137202 */ /* 0x000fe40000000f00 */
[----:B------:R-:W-:Y:S01]  /*17770*/  LOP3.LUT R129, R8, R0, RZ, 0xc0, !PT ;  /* 0x0000000008817212 */ /* 0x000fe200078ec0ff */
[----:B------:R-:W-:Y:S01]  /*17780*/  LDSM.16.MT88.4 R164, [R203+0xa800] ;  /* 0x00a80000cba4783b */ /* 0x000fe20000004200 */
[----:B------:R-:W-:Y:S01]  /*17790*/  F2FP.PACK_AB R0, R25, R133 ;  /* 0x000000851900723e */ /* 0x000fe200000000ff */
[----:B------:R-:W-:Y:S01]  /*177a0*/  FFMA.FTZ R3, R189, R22, R19 ;  /* 0x00000016bd037223 */ /* 0x000fe20000010013 */
[----:B------:R-:W-:-:S02]  /*177b0*/  MOV R18, R148 ;  /* 0x0000009400127202 */ /* 0x000fc40000000f00 */
[----:B------:R-:W-:Y:S01]  /*177c0*/  MOV R11, R149 ;  /* 0x00000095000b7202 */ /* 0x000fe20000000f00 */
[C---:B------:R-:W-:Y:S01]  /*177d0*/  HMMA.16816.F32 R52, R128.reuse, R60, R52 ;  /* 0x0000003c8034723c */ /* 0x040fe20000001834 */
[----:B------:R-:W-:Y:S02]  /*177e0*/  MOV R16, R150 ;  /* 0x0000009600107202 */ /* 0x000fe40000000f00 */
[----:B------:R-:W-:Y:S01]  /*177f0*/  MOV R14, R151 ;  /* 0x00000097000e7202 */ /* 0x000fe20000000f00 */
[----:B------:R-:W-:Y:S01]  /*17800*/  FFMA.FTZ R8, R18, R23, R11 ;  /* 0x0000001712087223 */ /* 0x000fe2000001000b */
[----:B------:R-:W3:Y:S01]  /*17810*/  LDSM.16.MT88.4 R148, [R201+0xa800] ;  /* 0x00a80000c994783b */ /* 0x000ee20000004200 */
[----:B------:R-:W-:Y:S02]  /*17820*/  LOP3.LUT R124, R9, R0, RZ, 0xc0, !PT ;  /* 0x00000000097c7212 */ /* 0x000fe400078ec0ff */
[----:B------:R-:W-:Y:S01]  /*17830*/  F2FP.PACK_AB R0, R27, R26 ;  /* 0x0000001a1b00723e */ /* 0x000fe200000000ff */
[----:B------:R-:W-:Y:S01]  /*17840*/  FADD.FTZ R8, R187, R8 ;  /* 0x00000008bb087221 */ /* 0x000fe20000010000 */
[----:B--2---:R-:W-:Y:S02]  /*17850*/  HMMA.16816.F32 R36, R128, R44, R240 ;  /* 0x0000002c8024723c */ /* 0x004fe400000018f0 */
[----:B------:R-:W-:Y:S01]  /*17860*/  LOP3.LUT R125, R10, R0, RZ, 0xc0, !PT ;  /* 0x000000000a7d7212 */ /* 0x000fe200078ec0ff */
[----:B------:R-:W-:-:S04]  /*17870*/  FFMA.FTZ R0, R16, R24, R14 ;  /* 0x0000001810007223 */ /* 0x000fc8000001000e */
        /* <DEDUP_REMOVED lines=11> */
[----:B-1----:R-:W-:Y:S01]  /*17930*/  HMMA.16816.F32 R116, R128, R4, R116 ;  /* 0x000000048074723c */ /* 0x002fe20000001874 */
[----:B------:R-:W-:-:S07]  /*17940*/  FADD.FTZ R0, R25, R0 ;  /* 0x0000000019007221 */ /* 0x000fce0000010000 */
[----:B------:R-:W-:Y:S07]  /*17950*/  HMMA.16816.F32 R120, R124, R4, R120 ;  /* 0x000000047c78723c */ /* 0x000fee0000001878 */
[----:B------:R-:W-:Y:S01]  /*17960*/  FADD.FTZ R4, R199, R2 ;  /* 0x00000002c7047221 */ /* 0x000fe20000010000 */
[----:B---3--:R-:W-:Y:S01]  /*17970*/  HMMA.16816.F32 R140, R128, R148, R140 ;  /* 0x00000094808c723c */ /* 0x008fe2000000188c */
        /* <DEDUP_REMOVED lines=45> */
.L_x_1981:
[----:B-1-3--:R-:W-:-:S06]  /*17c50*/  UISETP.GT.AND UP0, UPT, UR33, UR19, UPT ;  /* 0x000000132100728c */ /* 0x00afcc000bf04270 */
[----:B------:R-:W-:-:S13]  /*17c60*/  PLOP3.LUT P0, PT, PT, PT, UP0, 0x80, 0x0 ;  /* 0x000000000000781c */ /* 0x000fda0003f0f008 */
[----:B------:R-:W-:Y:S05]  /*17c70*/  @!P0 BRA `(.L_x_1994) ;  /* 0x0000406000008947 */ /* 0x000fea0003800000 */
[----:B------:R-:W2:Y:S01]  /*17c80*/  LDL.LU R10, [R1+0x94] ;  /* 0x00009400010a7983 */ /* 0x000ea20000300800 */
[----:B------:R-:W1:Y:S01]  /*17c90*/  LDC.U8 R0, c[0x0][0x2d8] ;  /* 0x0000b600ff007b82 */ /* 0x000e620000000000 */
[----:B------:R-:W-:Y:S01]  /*17ca0*/  MOV R132, R135 ;  /* 0x0000008700847202 */ /* 0x000fe20000000f00 */
[----:B------:R-:W-:Y:S01]  /*17cb0*/  IMAD.MOV.U32 R138, RZ, RZ, R137 ;  /* 0x000000ffff8a7224 */ /* 0x000fe200078e0089 */
[----:B------:R-:W3:Y:S01]  /*17cc0*/  LDL.64 R12, [R1+0x48] ;  /* 0x00004800010c7983 */ /* 0x000ee20000100a00 */
[----:B------:R-:W-:Y:S02]  /*17cd0*/  MOV R3, R136 ;  /* 0x0000008800037202 */ /* 0x000fe40000000f00 */
[----:B------:R-:W-:Y:S01]  /*17ce0*/  MOV R133, R134 ;  /* 0x0000008600857202 */ /* 0x000fe20000000f00 */
[----:B------:R-:W4:Y:S04]  /*17cf0*/  LDL R9, [R1+0x60] ;  /* 0x0000600001097983 */ /* 0x000f280000100800 */
[----:B------:R-:W5:Y:S04]  /*17d00*/  LDL.LU R2, [R1+0x70] ;  /* 0x0000700001027983 */ /* 0x000f680000300800 */
[----:B------:R-:W2:Y:S04]  /*17d10*/  LDL.LU R8, [R1+0x90] ;  /* 0x0000900001087983 */ /* 0x000ea80000300800 */
[----:B------:R-:W2:Y:S04]  /*17d20*/  LDL.LU.64 R6, [R1+0x78] ;  /* 0x0000780001067983 */ /* 0x000ea80000300a00 */
[----:B------:R-:W2:Y:S01]  /*17d30*/  LDL.LU.64 R4, [R1+0x88] ;  /* 0x0000880001047983 */ /* 0x000ea20000300a00 */
[----:B-1----:R-:W-:-:S03]  /*17d40*/  PRMT R0, R0, 0x7054, R0 ;  /* 0x0000705400007816 */ /* 0x002fc60000000000 */
[----:B------:R-:W2:Y:S01]  /*17d50*/  LDL.LU R11, [R1+0x28] ;  /* 0x00002800010b7983 */ /* 0x000ea20000300800 */
[----:B---3--:R-:W-:Y:S01]  /*17d60*/  IMAD.MOV.U32 R14, RZ, RZ, R12 ;  /* 0x000000ffff0e7224 */ /* 0x008fe200078e000c */
[----:B------:R-:W-:Y:S02]  /*17d70*/  MOV R15, R13 ;  /* 0x0000000d000f7202 */ /* 0x000fe40000000f00 */
[----:B----4-:R-:W-:Y:S01]  /*17d80*/  ISETP.GE.AND P4, PT, R9, c[0x0][0x220], PT ;  /* 0x0000880009007a0c */ /* 0x010fe20003f86270 */
[----:B--2---:R-:W-:-:S04]  /*17d90*/  IMAD.WIDE.U32 R12, R11, -0x326172a9, RZ ;  /* 0xcd9e8d570b0c7825 */ /* 0x004fc800078e00ff */
[----:B------:R-:W-:Y:S01]  /*17da0*/  IMAD.WIDE.U32 R10, R10, -0x326172a9, RZ ;  /* 0xcd9e8d570a0a7825 */ /* 0x000fe200078e00ff */
[-C--:B-----5:R-:W-:Y:S01]  /*17db0*/  LOP3.LUT R0, R13, R2.reuse, RZ, 0x3c, !PT ;  /* 0x000000020d007212 */ /* 0x0a0fe200078e3cff */
[----:B------:R1:W-:Y:S03]  /*17dc0*/  STL.64 [R1+0x28], R12 ;  /* 0x0000280c01007387 */ /* 0x0003e60000100a00 */
[----:B------:R-:W-:Y:S01]  /*17dd0*/  LOP3.LUT R2, R11, R2, RZ, 0x3c, !PT ;  /* 0x000000020b027212 */ /* 0x000fe200078e3cff */
[----:B------:R2:W-:Y:S01]  /*17de0*/  STL.64 [R1+0x20], R10 ;  /* 0x0000200a01007387 */ /* 0x0005e20000100a00 */
[----:B------:R-:W-:Y:S02]  /*17df0*/  IMAD.MOV.U32 R5, RZ, RZ, R7 ;  /* 0x000000ffff057224 */ /* 0x000fe400078e0007 */
[----:B-1----:R-:W-:-:S04]  /*17e00*/  IMAD.WIDE.U32 R12, R8, -0x2daee0ad, RZ ;  /* 0xd2511f53080c7825 */ /* 0x002fc800078e00ff */
[----:B--2---:R-:W-:Y:S01]  /*17e10*/  IMAD.WIDE.U32 R10, R0, -0x2daee0ad, RZ ;  /* 0xd2511f53000a7825 */ /* 0x004fe200078e00ff */
[----:B------:R1:W-:Y:S03]  /*17e20*/  STL.64 [R1+0x8], R12 ;  /* 0x0000080c01007387 */ /* 0x0003e60000100a00 */
[----:B------:R-:W-:Y:S01]  /*17e30*/  IMAD.WIDE.U32 R8, R2, -0x2daee0ad, RZ ;  /* 0xd2511f5302087825 */ /* 0x000fe200078e00ff */
[----:B------:R1:W-:Y:S04]  /*17e40*/  STL.64 [R1+0x18], R10 ;  /* 0x0000180a01007387 */ /* 0x0003e80000100a00 */
[----:B------:R1:W-:Y:S04]  /*17e50*/  STL.64 [R1+0x30], R4 ;  /* 0x0000300401007387 */ /* 0x0003e80000100a00 */
[----:B------:R1:W-:Y:S01]  /*17e60*/  STL.64 [R1+0x10], R8 ;  /* 0x0000100801007387 */ /* 0x0003e20000100a00 */
[----:B------:R-:W-:Y:S01]  /*17e70*/  ISETP.GE.AND P5, PT, R14, c[0x0][0x220], PT ;  /* 0x000088000e007a0c */ /* 0x000fe20003fa6270 */
[----:B------:R-:W-:Y:S05]  /*17e80*/  BRA `(.L_x_1995) ;  /* 0x000002e000007947 */ /* 0x000fea0003800000 */
.L_x_1997:
        /* <DEDUP_REMOVED lines=46> */
.L_x_1995:
        /* <DEDUP_REMOVED lines=52> */
[----:B------:R-:W-:Y:S05]  /*184b0*/  LDSM.16.M88.4 R192, [R210+0x2000] ;  /* 0x00200000d2c0783b */ /* 0x000fea0000000200 */
[----:B------:R-:W-:Y:S01]  /*184c0*/  LDSM.16.M88.4 R196, [R209+0x8800] ;  /* 0x00880000d1c4783b */ /* 0x000fe20000000200 */
        /* <DEDUP_REMOVED lines=8> */
[-C--:B-----5:R-:W-:Y:S08]  /*18550*/  HMMA.16816.F32 R4, R176, R180.reuse, R4 ;  /* 0x000000b4b004723c */ /* 0x0a0ff00000001804 */
        /* <DEDUP_REMOVED lines=79> */
.L_x_1996:
[----:B------:R-:W2:Y:S01]  /*18a50*/  S2R R2, SR_TID.X ;  /* 0x0000000000027919 */ /* 0x000ea20000002100 */
[----:B------:R-:W-:Y:S01]  /*18a60*/  IMAD.U32 R0, RZ, RZ, UR32 ;  /* 0x00000020ff007e24 */ /* 0x000fe2000f8e00ff */
[----:B------:R-:W-:Y:S02]  /*18a70*/  UISETP.GT.AND UP0, UPT, UR32, UR19, UPT ;  /* 0x000000132000728c */ /* 0x000fe4000bf04270 */
[----:B------:R-:W-:Y:S04]  /*18a80*/  UMOV UR33, UR32 ;  /* 0x0000002000217c82 */ /* 0x000fe80008000000 */
[----:B------:R-:W3:Y:S06]  /*18a90*/  LDL.64 R250, [R1+0x28] ;  /* 0x0000280001fa7983 */ /* 0x000eec0000100a00 */
[----:B------:R-:W4:Y:S06]  /*18aa0*/  LDL.64 R232, [R1+0x18] ;  /* 0x0000180001e87983 */ /* 0x000f2c0000100a00 */
[----:B------:R-:W5:Y:S06]  /*18ab0*/  LDL.64 R230, [R1+0x10] ;  /* 0x0000100001e67983 */ /* 0x000f6c0000100a00 */
[----:B------:R-:W3:Y:S01]  /*18ac0*/  LDL.64 R236, [R1+0x20] ;  /* 0x0000200001ec7983 */ /* 0x000ee20000100a00 */
[----:B--2---:R-:W-:Y:S05]  /*18ad0*/  IMAD.SHL.U32 R2, R2, 0x2, RZ ;  /* 0x0000000202027824 */ /* 0x004fea00078e00ff */
[----:B------:R-:W-:Y:S05]  /*18ae0*/  LOP3.LUT R2, R2, 0x6, RZ, 0xc0, !PT ;  /* 0x0000000602027812 */ /* 0x000fea00078ec0ff */
[----:B------:R-:W-:Y:S04]  /*18af0*/  IMAD R0, R0, 0x20, R2 ;  /* 0x0000002000007824 */ /* 0x000fe800078e0202 */
[--C-:B------:R-:W-:Y:S01]  /*18b00*/  IMAD.IADD R2, R218, 0x1, -R0.reuse ;  /* 0x00000001da027824 */ /* 0x100fe200078e0a00 */
[C---:B------:R-:W-:Y:S01]  /*18b10*/  IADD3 R139, R0.reuse, 0x1, RZ ;  /* 0x00000001008b7810 */ /* 0x040fe20007ffe0ff */
[----:B------:R-:W-:Y:S01]  /*18b20*/  IMAD.IADD R134, R217, 0x1, -R0 ;  /* 0x00000001d9867824 */ /* 0x000fe200078e0a00 */
[C---:B-1----:R-:W-:Y:S02]  /*18b30*/  IADD3 R137, R0.reuse, 0x8, RZ ;  /* 0x0000000800897810 */ /* 0x042fe40007ffe0ff */
[----:B------:R-:W-:Y:S02]  /*18b40*/  IABS R2, R2 ;  /* 0x0000000200027213 */ /* 0x000fe40000000000 */
[C---:B------:R-:W-:Y:S02]  /*18b50*/  IADD3 R136, R0.reuse, 0x9, RZ ;  /* 0x0000000900887810 */ /* 0x040fe40007ffe0ff */
[----:B------:R-:W1:Y:S01]  /*18b60*/  I2F R175, R2 ;  /* 0x0000000200af7306 */ /* 0x000e620000201400 */
        /* <DEDUP_REMOVED lines=10> */
[----:B------:R-:W-:Y:S01]  /*18c10*/  ISETP.GE.OR P3, PT, R139, R227, !P3 ;  /* 0x000000e38b00720c */ /* 0x000fe20005f66670 */
[----:B-1----:R-:W-:Y:S01]  /*18c20*/  FFMA.FTZ R4, R175, -UR27, R4 ;  /* 0x8000001baf047c23 */ /* 0x002fe20008010004 */
[----:B------:R-:W-:Y:S01]  /*18c30*/  IABS R2, R134 ;  /* 0x0000008600027213 */ /* 0x000fe20000000000 */
[----:B------:R-:W-:Y:S03]  /*18c40*/  IMAD.IADD R134, R216, 0x1, -R0 ;  /* 0x00000001d8867824 */ /* 0x000fe600078e0a00 */
[----:B------:R1:W2:Y:S02]  /*18c50*/  I2F R189, R2 ;  /* 0x0000000200bd7306 */ /* 0x0002a40000201400 */
[----:B-1----:R-:W-:Y:S01]  /*18c60*/  IABS R2, R134 ;  /* 0x0000008600027213 */ /* 0x002fe20000000000 */
[----:B--2---:R-:W-:Y:S02]  /*18c70*/  FFMA.FTZ R6, R189, -UR27, R6 ;  /* 0x8000001bbd067c23 */ /* 0x004fe40008010006 */
[----:B------:R-:W-:Y:S05]  /*18c80*/  IMAD.IADD R134, R223, 0x1, -R0 ;  /* 0x00000001df867824 */ /* 0x000fea00078e0a00 */
[----:B------:R1:W2:Y:S02]  /*18c90*/  I2F R191, R2 ;  /* 0x0000000200bf7306 */ /* 0x0002a40000201400 */
[----:B-1----:R-:W-:Y:S01]  /*18ca0*/  IABS R2, R134 ;  /* 0x0000008600027213 */ /* 0x002fe20000000000 */
[----:B--2---:R-:W-:Y:S02]  /*18cb0*/  FFMA.FTZ R8, R191, -UR27, R8 ;  /* 0x8000001bbf087c23 */ /* 0x004fe40008010008 */
[C---:B------:R-:W-:Y:S05]  /*18cc0*/  IMAD.IADD R134, R218.reuse, 0x1, -R139 ;  /* 0x00000001da867824 */ /* 0x040fea00078e0a8b */
[----:B------:R1:W2:Y:S02]  /*18cd0*/  I2F R194, R2 ;  /* 0x0000000200c27306 */ /* 0x0002a40000201400 */
[----:B-1----:R-:W-:Y:S01]  /*18ce0*/  IABS R2, R134 ;  /* 0x0000008600027213 */ /* 0x002fe20000000000 */
[----:B------:R-:W-:Y:S02]  /*18cf0*/  IMAD.IADD R134, R218, 0x1, -R137 ;  /* 0x00000001da867824 */ /* 0x000fe400078e0a89 */
[----:B--2---:R-:W-:Y:S05]  /*18d00*/  FFMA.FTZ R10, R194, -UR27, R10 ;  /* 0x8000001bc20a7c23 */ /* 0x004fea000801000a */
[----:B------:R1:W2:Y:S02]  /*18d10*/  I2F R193, R2 ;  /* 0x0000000200c17306 */ /* 0x0002a40000201400 */
[----:B-1----:R-:W-:Y:S01]  /*18d20*/  IABS R2, R134 ;  /* 0x0000008600027213 */ /* 0x002fe20000000000 */
[----:B------:R-:W-:Y:S02]  /*18d30*/  IMAD.IADD R134, R218, 0x1, -R136 ;  /* 0x00000001da867824 */ /* 0x000fe400078e0a88 */
[----:B--2---:R-:W-:Y:S05]  /*18d40*/  FFMA.FTZ R5, R193, -UR27, R5 ;  /* 0x8000001bc1057c23 */ /* 0x004fea0008010005 */
[----:B------:R-:W1:Y:S02]  /*18d50*/  I2F R192, R2 ;  /* 0x0000000200c07306 */ /* 0x000e640000201400 */
[----:B-1----:R-:W-:Y:S01]  /*18d60*/  FFMA.FTZ R16, R192, -UR27, R16 ;  /* 0x8000001bc0107c23 */ /* 0x002fe20008010010 */
[----:B------:R-:W-:Y:S01]  /*18d70*/  IABS R2, R134 ;  /* 0x0000008600027213 */ /* 0x000fe20000000000 */
[C---:B------:R-:W-:Y:S06]  /*18d80*/  IMAD.IADD R134, R217.reuse, 0x1, -R139 ;  /* 0x00000001d9867824 */ /* 0x040fec00078e0a8b */
[----:B------:R-:W1:Y:S02]  /*18d90*/  I2F R190, R2 ;  /* 0x0000000200be7306 */ /* 0x000e640000201400 */
[----:B-1----:R-:W-:Y:S01]  /*18da0*/  FFMA.FTZ R17, R190, -UR27, R17 ;  /* 0x8000001bbe117c23 */ /* 0x002fe20008010011 */
[----:B------:R-:W-:Y:S01]  /*18db0*/  IABS R2, R134 ;  /* 0x0000008600027213 */ /* 0x000fe20000000000 */
[----:B------:R-:W-:Y:S01]  /*18dc0*/  IMAD.IADD R134, R218, 0x1, -R135 ;  /* 0x00000001da867824 */ /* 0x000fe200078e0a87 */
[----:B------:R-:W2:Y:S05]  /*18dd0*/  LDL.64 R190, [R1+0x8] ;  /* 0x0000080001be7983 */ /* 0x000eaa0000100a00 */
[----:B------:R-:W1:Y:S02]  /*18de0*/  I2F R188, R2 ;  /* 0x0000000200bc7306 */ /* 0x000e640000201400 */
[----:B-1----:R-:W-:Y:S01]  /*18df0*/  FFMA.FTZ R7, R188, -UR27, R7 ;  /* 0x8000001bbc077c23 */ /* 0x002fe20008010007 */
[----:B------:R-:W-:Y:S01]  /*18e00*/  IABS R2, R134 ;  /* 0x0000008600027213 */ /* 0x000fe20000000000 */
[----:B------:R-:W-:Y:S06]  /*18e10*/  IMAD.IADD R134, R217, 0x1, -R137 ;  /* 0x00000001d9867824 */ /* 0x000fec00078e0a89 */
[----:B------:R-:W1:Y:S02]  /*18e20*/  I2F R187, R2 ;  /* 0x0000000200bb7306 */ /* 0x000e640000201400 */
[----:B-1----:R-:W-:Y:S01]  /*18e30*/  FFMA.FTZ R20, R187, -UR27, R20 ;  /* 0x8000001bbb147c23 */ /* 0x002fe20008010014 */
[----:B------:R-:W-:Y:S02]  /*18e40*/  IABS R2, R134 ;  /* 0x0000008600027213 */ /* 0x000fe40000000000 */
[----:B------:R-:W-:Y:S05]  /*18e50*/  IADD3 R134, R0, 0x11, RZ ;  /* 0x0000001100867810 */ /* 0x000fea0007ffe0ff */
[----:B------:R-:W1:Y:S01]  /*18e60*/  I2F R186, R2 ;  /* 0x0000000200ba7306 */ /* 0x000e620000201400 */
[----:B------:R-:W-:Y:S02]  /*18e70*/  IMAD.IADD R172, R218, 0x1, -R134 ;  /* 0x00000001daac7824 */ /* 0x000fe400078e0a86 */
[----:B-1----:R-:W-:Y:S03]  /*18e80*/  FFMA.FTZ R18, R186, -UR27, R18 ;  /* 0x8000001bba127c23 */ /* 0x002fe60008010012 */
[----:B------:R-:W-:Y:S01]  /*18e90*/  IABS R2, R172 ;  /* 0x000000ac00027213 */ /* 0x000fe20000000000 */
[----:B------:R-:W-:Y:S03]  /*18ea0*/  IMAD.IADD R172, R217, 0x1, -R136 ;  /* 0x00000001d9ac7824 */ /* 0x000fe600078e0a88 */
[----:B------:R-:W1:Y:S02]  /*18eb0*/  I2F R185, R2 ;  /* 0x0000000200b97306 */ /* 0x000e640000201400 */
[----:B------:R-:W-:Y:S08]  /*18ec0*/  IABS R172, R172 ;  /* 0x000000ac00ac7213 */ /* 0x000ff00000000000 */
[----:B------:R-:W3:Y:S01]  /*18ed0*/  I2F R184, R172 ;  /* 0x000000ac00b87306 */ /* 0x000ee20000201400 */
[----:B-1----:R-:W-:Y:S01]  /*18ee0*/  FFMA.FTZ R21, R185, -UR27, R21 ;  /* 0x8000001bb9157c23 */ /* 0x002fe20008010015 */
[----:B------:R-:W-:Y:S05]  /*18ef0*/  IADD3 R2, R0, 0x18, RZ ;  /* 0x0000001800027810 */ /* 0x000fea0007ffe0ff */
[----:B------:R-:W-:Y:S02]  /*18f00*/  IMAD.IADD R173, R218, 0x1, -R2 ;  /* 0x00000001daad7824 */ /* 0x000fe400078e0a02 */
[----:B---3--:R-:W-:Y:S03]  /*18f10*/  FFMA.FTZ R19, R184, -UR27, R19 ;  /* 0x8000001bb8137c23 */ /* 0x008fe60008010013 */
        /* <DEDUP_REMOVED lines=12> */
[----:B-1----:R-:W-:Y:S01]  /*18fe0*/  FFMA.FTZ R33, R181, -UR27, R33 ;  /* 0x8000001bb5217c23 */ /* 0x002fe20008010021 */
[----:B------:R-:W-:Y:S01]  /*18ff0*/  IABS R173, R174 ;  /* 0x000000ae00ad7213 */ /* 0x000fe20000000000 */
[C---:B------:R-:W-:Y:S06]  /*19000*/  IMAD.IADD R174, R217.reuse, 0x1, -R2 ;  /* 0x00000001d9ae7824 */ /* 0x040fec00078e0a02 */
[----:B------:R-:W1:Y:S02]  /*19010*/  I2F R180, R173 ;  /* 0x000000ad00b47306 */ /* 0x000e640000201400 */
[----:B-1----:R-:W-:Y:S01]  /*19020*/  FFMA.FTZ R23, R180, -UR27, R23 ;  /* 0x8000001bb4177c23 */ /* 0x002fe20008010017 */
[----:B------:R-:W-:Y:S01]  /*19030*/  IABS R173, R174 ;  /* 0x000000ae00ad7213 */ /* 0x000fe20000000000 */
[----:B------:R-:W-:Y:S06]  /*19040*/  IMAD.IADD R174, R217, 0x1, -R172 ;  /* 0x00000001d9ae7824 */ /* 0x000fec00078e0aac */
[----:B------:R-:W1:Y:S02]  /*19050*/  I2F R179, R173 ;  /* 0x000000ad00b37306 */ /* 0x000e640000201400 */
[----:B-1----:R-:W-:Y:S01]  /*19060*/  FFMA.FTZ R34, R179, -UR27, R34 ;  /* 0x8000001bb3227c23 */ /* 0x002fe20008010022 */
[----:B------:R-:W-:Y:S01]  /*19070*/  IABS R173, R174 ;  /* 0x000000ae00ad7213 */ /* 0x000fe20000000000 */
[----:B------:R-:W-:Y:S06]  /*19080*/  IMAD.IADD R174, R216, 0x1, -R139 ;  /* 0x00000001d8ae7824 */ /* 0x000fec00078e0a8b */
[----:B------:R-:W1:Y:S02]  /*19090*/  I2F R178, R173 ;  /* 0x000000ad00b27306 */ /* 0x000e640000201400 */
[----:B-1----:R-:W-:Y:S01]  /*190a0*/  FFMA.FTZ R35, R178, -UR27, R35 ;  /* 0x8000001bb2237c23 */ /* 0x002fe20008010023 */
[----:B------:R-:W-:Y:S02]  /*190b0*/  IABS R173, R174 ;  /* 0x000000ae00ad7213 */ /* 0x000fe40000000000 */
[----:B------:R-:W-:Y:S02]  /*190c0*/  FSEL R178, R10, -INF , !P1 ;  /* 0xff8000000ab27808 */ /* 0x000fe40004800000 */
[C---:B------:R-:W-:Y:S01]  /*190d0*/  ISETP.GE.AND P1, PT, R135.reuse, R222, PT ;  /* 0x000000de8700720c */ /* 0x040fe20003f26270 */
[----:B------:R-:W-:Y:S02]  /*190e0*/  IMAD.MOV.U32 R0, RZ, RZ, R173 ;  /* 0x000000ffff007224 */ /* 0x000fe400078e00ad */
[----:B------:R-:W-:Y:S01]  /*190f0*/  IMAD.IADD R173, R216, 0x1, -R137 ;  /* 0x00000001d8ad7824 */ /* 0x000fe200078e0a89 */
[C---:B------:R-:W-:Y:S01]  /*19100*/  ISETP.GE.OR P1, PT, R135.reuse, R227, !P1 ;  /* 0x000000e38700720c */ /* 0x040fe20004f26670 */
[----:B------:R-:W1:Y:S03]  /*19110*/  I2F R177, R0 ;  /* 0x0000000000b17306 */ /* 0x000e660000201400 */
[----:B------:R-:W-:Y:S02]  /*19120*/  FSEL R247, R20, -INF , !P1 ;  /* 0xff80000014f77808 */ /* 0x000fe40004800000 */
[CC--:B------:R-:W-:Y:S04]  /*19130*/  ISETP.GE.AND P1, PT, R135.reuse, R221.reuse, PT ;  /* 0x000000dd8700720c */ /* 0x0c0fe80003f26270 */
[-C--:B------:R-:W-:Y:S04]  /*19140*/  ISETP.GE.OR P1, PT, R135, R226.reuse, !P1 ;  /* 0x000000e28700720c */ /* 0x080fe80004f26670 */
[----:B------:R-:W-:Y:S02]  /*19150*/  FSEL R245, R22, -INF , !P1 ;  /* 0xff80000016f57808 */ /* 0x000fe40004800000 */
[C---:B------:R-:W-:Y:S04]  /*19160*/  ISETP.GE.AND P1, PT, R2.reuse, R221, PT ;  /* 0x000000dd0200720c */ /* 0x040fe80003f26270 */
[-C--:B------:R-:W-:Y:S04]  /*19170*/  ISETP.GE.OR P1, PT, R2, R226.reuse, !P1 ;  /* 0x000000e20200720c */ /* 0x080fe80004f26670 */
[----:B------:R-:W-:Y:S01]  /*19180*/  FSEL R194, R34, -INF , !P1 ;  /* 0xff80000022c27808 */ /* 0x000fe20004800000 */
[----:B-1----:R-:W-:Y:S01]  /*19190*/  FFMA.FTZ R9, R177, -UR27, R9 ;  /* 0x8000001bb1097c23 */ /* 0x002fe20008010009 */
[----:B------:R-:W-:Y:S01]  /*191a0*/  IABS R0, R173 ;  /* 0x000000ad00007213 */ /* 0x000fe20000000000 */
[----:B------:R-:W-:Y:S01]  /*191b0*/  IMAD.IADD R173, R216, 0x1, -R136 ;  /* 0x00000001d8ad7824 */ /* 0x000fe200078e0a88 */
[----:B------:R-:W-:Y:S02]  /*191c0*/  FSEL R177, R8, -INF , !P0 ;  /* 0xff80000008b17808 */ /* 0x000fe40004000000 */
[----:B------:R-:W1:Y:S01]  /*191d0*/  I2F R176, R0 ;  /* 0x0000000000b07306 */ /* 0x000e620000201400 */
[----:B------:R-:W-:Y:S02]  /*191e0*/  ISETP.GE.AND P0, PT, R139, R221, PT ;  /* 0x000000dd8b00720c */ /* 0x000fe40003f06270 */
[----:B------:R-:W-:Y:S02]  /*191f0*/  ISETP.GE.AND P1, PT, R137, R219, PT ;  /* 0x000000db8900720c */ /* 0x000fe40003f26270 */
[----:B------:R-:W-:Y:S02]  /*19200*/  ISETP.GE.OR P0, PT, R139, R226, !P0 ;  /* 0x000000e28b00720c */ /* 0x000fe40004706670 */
[----:B------:R-:W-:Y:S01]  /*19210*/  ISETP.GE.OR P1, PT, R137, R224, !P1 ;  /* 0x000000e08900720c */ /* 0x000fe20004f26670 */
[----:B-1----:R-:W-:Y:S01]  /*19220*/  FFMA.FTZ R12, R176, -UR27, R12 ;  /* 0x8000001bb00c7c23 */ /* 0x002fe2000801000c */
[----:B------:R-:W-:Y:S01]  /*19230*/  IABS R0, R173 ;  /* 0x000000ad00007213 */ /* 0x000fe20000000000 */
[----:B------:R-:W-:Y:S01]  /*19240*/  IMAD.IADD R173, R216, 0x1, -R135 ;  /* 0x00000001d8ad7824 */ /* 0x000fe200078e0a87 */
[----:B------:R-:W-:Y:S02]  /*19250*/  FSEL R176, R7, -INF , !P0 ;  /* 0xff80000007b07808 */ /* 0x000fe40004000000 */
[----:B------:R-:W1:Y:S01]  /*19260*/  I2F R175, R0 ;  /* 0x0000000000af7306 */ /* 0x000e620000201400 */
[C---:B------:R-:W-:Y:S04]  /*19270*/  ISETP.GE.AND P0, PT, R2.reuse, R222, PT ;  /* 0x000000de0200720c */ /* 0x040fe80003f06270 */
[----:B------:R-:W-:Y:S04]  /*19280*/  ISETP.GE.OR P0, PT, R2, R227, !P0 ;  /* 0x000000e30200720c */ /* 0x000fe80004706670 */
[----:B------:R-:W-:Y:S02]  /*19290*/  FSEL R197, R32, -INF , !P0 ;  /* 0xff80000020c57808 */ /* 0x000fe40004000000 */
[C---:B------:R-:W-:Y:S04]  /*192a0*/  ISETP.GE.AND P0, PT, R139.reuse, R219, PT ;  /* 0x000000db8b00720c */ /* 0x040fe80003f06270 */
[----:B------:R-:W-:Y:S01]  /*192b0*/  ISETP.GE.OR P0, PT, R139, R224, !P0 ;  /* 0x000000e08b00720c */ /* 0x000fe20004706670 */
[----:B-1----:R-:W-:Y:S01]  /*192c0*/  FFMA.FTZ R13, R175, -UR27, R13 ;  /* 0x8000001baf0d7c23 */ /* 0x002fe2000801000d */
[----:B------:R-:W-:Y:S01]  /*192d0*/  IABS R0, R173 ;  /* 0x000000ad00007213 */ /* 0x000fe20000000000 */
[----:B------:R-:W-:Y:S01]  /*192e0*/  IMAD.IADD R173, R216, 0x1, -R134 ;  /* 0x00000001d8ad7824 */ /* 0x000fe200078e0a86 */
[----:B------:R-:W-:Y:S01]  /*192f0*/  FSEL R175, R6, -INF , !P6 ;  /* 0xff80000006af7808 */ /* 0x000fe20007000000 */
[----:B------:R-:W-:Y:S01]  /*19300*/  IMAD.IADD R6, R216, 0x1, -R172 ;  /* 0x00000001d8067824 */ /* 0x000fe200078e0aac */
[----:B------:R-:W1:Y:S01]  /*19310*/  I2F R174, R0 ;  /* 0x0000000000ae7306 */ /* 0x000e620000201400 */
[C---:B------:R-:W-:Y:S04]  /*19320*/  ISETP.GE.AND P6, PT, R136.reuse, R222, PT ;  /* 0x000000de8800720c */ /* 0x040fe80003fc6270 */
[C---:B------:R-:W-:Y:S04]  /*19330*/  ISETP.GE.OR P6, PT, R136.reuse, R227, !P6 ;  /* 0x000000e38800720c */ /* 0x040fe800077c6670 */
[----:B------:R-:W-:Y:S02]  /*19340*/  FSEL R17, R17, -INF , !P6 ;  /* 0xff80000011117808 */ /* 0x000fe40007000000 */
[C---:B------:R-:W-:Y:S04]  /*19350*/  ISETP.GE.AND P6, PT, R136.reuse, R221, PT ;  /* 0x000000dd8800720c */ /* 0x040fe80003fc6270 */
[----:B------:R-:W-:Y:S04]  /*19360*/  ISETP.GE.OR P6, PT, R136, R226, !P6 ;  /* 0x000000e28800720c */ /* 0x000fe800077c6670 */
[----:B------:R-:W-:Y:S02]  /*19370*/  FSEL R19, R19, -INF , !P6 ;  /* 0xff80000013137808 */ /* 0x000fe40007000000 */
[----:B------:R-:W-:Y:S01]  /*19380*/  ISETP.GE.AND P6, PT, R139, R220, PT ;  /* 0x000000dc8b00720c */ /* 0x000fe20003fc6270 */
[----:B-1----:R-:W-:Y:S01]  /*19390*/  FFMA.FTZ R24, R174, -UR27, R24 ;  /* 0x8000001bae187c23 */ /* 0x002fe20008010018 */
[----:B------:R-:W-:Y:S02]  /*193a0*/  IABS R0, R173 ;  /* 0x000000ad00007213 */ /* 0x000fe40000000000 */
[----:B------:R-:W-:Y:S02]  /*193b0*/  FSEL R173, R4, -INF , !P2 ;  /* 0xff80000004ad7808 */ /* 0x000fe40005000000 */
[-C--:B------:R-:W-:Y:S02]  /*193c0*/  ISETP.GE.AND P2, PT, R137, R222.reuse, PT ;  /* 0x000000de8900720c */ /* 0x080fe40003f46270 */
[----:B------:R-:W1:Y:S01]  /*193d0*/  I2F R0, R0 ;  /* 0x0000000000007306 */ /* 0x000e620000201400 */
[----:B------:R-:W-:Y:S01]  /*193e0*/  ISETP.GE.OR P6, PT, R139, R225, !P6 ;  /* 0x000000e18b00720c */ /* 0x000fe200077c6670 */
[----:B------:R-:W-:Y:S01]  /*193f0*/  IMAD.IADD R139, R223, 0x1, -R139 ;  /* 0x00000001df8b7824 */ /* 0x000fe200078e0a8b */
[----:B------:R-:W-:Y:S02]  /*19400*/  ISETP.GE.OR P2, PT, R137, R227, !P2 ;  /* 0x000000e38900720c */ /* 0x000fe40005746670 */
[----:B------:R-:W-:Y:S02]  /*19410*/  FMNMX.FTZ R4, R173, R3, !PT ;  /* 0x00000003ad047209 */ /* 0x000fe40007810000 */
[----:B------:R-:W-:Y:S02]  /*19420*/  FSEL R16, R16, -INF , !P2 ;  /* 0xff80000010107808 */ /* 0x000fe40005000000 */
[C---:B------:R-:W-:Y:S02]  /*19430*/  ISETP.GE.AND P2, PT, R134.reuse, R222, PT ;  /* 0x000000de8600720c */ /* 0x040fe40003f46270 */
[----:B------:R-:W-:Y:S02]  /*19440*/  FSEL R32, R9, -INF , !P6 ;  /* 0xff80000009207808 */ /* 0x000fe40007000000 */
[----:B------:R-:W-:Y:S02]  /*19450*/  ISETP.GE.OR P2, PT, R134, R227, !P2 ;  /* 0x000000e38600720c */ /* 0x000fe40005746670 */
[----:B------:R-:W-:Y:S02]  /*19460*/  FSEL R174, R5, -INF , !P3 ;  /* 0xff80000005ae7808 */ /* 0x000fe40005800000 */
[----:B------:R-:W-:Y:S02]  /*19470*/  IABS R5, R139 ;  /* 0x0000008b00057213 */ /* 0x000fe40000000000 */
[----:B------:R-:W-:Y:S02]  /*19480*/  FSEL R246, R21, -INF , !P2 ;  /* 0xff80000015f67808 */ /* 0x000fe40005000000 */
[----:B------:R-:W3:Y:S01]  /*19490*/  I2F R21, R5 ;  /* 0x0000000500157306 */ /* 0x000ee20000201400 */
[----:B------:R-:W-:Y:S01]  /*194a0*/  FMNMX.FTZ R4, R174, R4, !PT ;  /* 0x00000004ae047209 */ /* 0x000fe20007810000 */
[----:B-1----:R-:W-:Y:S01]  /*194b0*/  FFMA.FTZ R25, R0, -UR27, R25 ;  /* 0x8000001b00197c23 */ /* 0x002fe20008010019 */
[-C--:B------:R-:W-:Y:S01]  /*194c0*/  ISETP.GE.AND P2, PT, R134, R221.reuse, PT ;  /* 0x000000dd8600720c */ /* 0x080fe20003f46270 */
[----:B------:R-:W-:Y:S01]  /*194d0*/  IMAD.IADD R0, R216, 0x1, -R2 ;  /* 0x00000001d8007824 */ /* 0x000fe200078e0a02 */
[C---:B------:R-:W-:Y:S02]  /*194e0*/  ISETP.GE.AND P3, PT, R137.reuse, R221, PT ;  /* 0x000000dd8900720c */ /* 0x040fe40003f66270 */
[----:B------:R-:W-:Y:S02]  /*194f0*/  FMNMX.FTZ R4, R16, R4, !PT ;  /* 0x0000000410047209 */ /* 0x000fe40007810000 */
[----:B------:R-:W-:Y:S02]  /*19500*/  IABS R0, R0 ;  /* 0x0000000000007213 */ /* 0x000fe40000000000 */
[----:B------:R-:W-:Y:S02]  /*19510*/  ISETP.GE.OR P3, PT, R137, R226, !P3 ;  /* 0x000000e28900720c */ /* 0x000fe40005f66670 */
[----:B------:R-:W1:Y:S01]  /*19520*/  I2F R20, R0 ;  /* 0x0000000000147306 */ /* 0x000e620000201400 */
[----:B------:R-:W-:Y:S02]  /*19530*/  FMNMX.FTZ R4, R17, R4, !PT ;  /* 0x0000000411047209 */ /* 0x000fe40007810000 */
[----:B------:R-:W-:Y:S02]  /*19540*/  FSEL R18, R18, -INF , !P3 ;  /* 0xff80000012127808 */ /* 0x000fe40005800000 */
[C---:B------:R-:W-:Y:S02]  /*19550*/  ISETP.GE.AND P3, PT, R172.reuse, R222, PT ;  /* 0x000000deac00720c */ /* 0x040fe40003f66270 */
[----:B------:R-:W-:Y:S02]  /*19560*/  FMNMX.FTZ R4, R247, R4, !PT ;  /* 0x00000004f7047209 */ /* 0x000fe40007810000 */
[C---:B------:R-:W-:Y:S01]  /*19570*/  ISETP.GE.OR P3, PT, R172.reuse, R227, !P3 ;  /* 0x000000e3ac00720c */ /* 0x040fe20005f66670 */
[----:B---3--:R-:W-:Y:S01]  /*19580*/  FFMA.FTZ R11, R21, -UR27, R11 ;  /* 0x8000001b150b7c23 */ /* 0x008fe2000801000b */
[----:B------:R-:W-:Y:S02]  /*19590*/  FMNMX.FTZ R5, R175, R132, !PT ;  /* 0x00000084af057209 */ /* 0x000fe40007810000 */
[----:B------:R-:W-:Y:S02]  /*195a0*/  FSEL R196, R33, -INF , !P3 ;  /* 0xff80000021c47808 */ /* 0x000fe40005800000 */
[----:B------:R-:W-:Y:S02]  /*195b0*/  ISETP.GE.AND P3, PT, R172, R221, PT ;  /* 0x000000ddac00720c */ /* 0x000fe40003f66270 */
[-C--:B------:R-:W-:Y:S02]  /*195c0*/  ISETP.GE.OR P2, PT, R134, R226.reuse, !P2 ;  /* 0x000000e28600720c */ /* 0x080fe40005746670 */
[----:B------:R-:W-:Y:S02]  /*195d0*/  ISETP.GE.OR P3, PT, R172, R226, !P3 ;  /* 0x000000e2ac00720c */ /* 0x000fe40005f66670 */
[----:B------:R-:W-:Y:S02]  /*195e0*/  FSEL R198, R23, -INF , !P2 ;  /* 0xff80000017c67808 */ /* 0x000fe40005000000 */
[----:B------:R-:W-:Y:S01]  /*195f0*/  ISETP.GE.AND P2, PT, R137, R220, PT ;  /* 0x000000dc8900720c */ /* 0x000fe20003f46270 */
[----:B-1----:R-:W-:Y:S01]  /*19600*/  FFMA.FTZ R28, R20, -UR27, R28 ;  /* 0x8000001b141c7c23 */ /* 0x002fe2000801001c */
[----:B------:R-:W-:Y:S02]  /*19610*/  FMNMX.FTZ R0, R176, R5, !PT ;  /* 0x00000005b0007209 */ /* 0x000fe40007810000 */
[----:B------:R-:W-:Y:S02]  /*19620*/  FMNMX.FTZ R5, R246, R4, !PT ;  /* 0x00000004f6057209 */ /* 0x000fe40007810000 */
[----:B------:R-:W-:Y:S02]  /*19630*/  FMNMX.FTZ R0, R18, R0, !PT ;  /* 0x0000000012007209 */ /* 0x000fe40007810000 */
[----:B------:R-:W-:Y:S02]  /*19640*/  FSEL R195, R35, -INF , !P3 ;  /* 0xff80000023c37808 */ /* 0x000fe40005800000 */
[----:B------:R-:W-:Y:S02]  /*19650*/  FMNMX.FTZ R4, R19, R0, !PT ;  /* 0x0000000013047209 */ /* 0x000fe40007810000 */
[----:B------:R-:W-:Y:S02]  /*19660*/  IABS R0, R6 ;  /* 0x0000000600007213 */ /* 0x000fe40000000000 */
[----:B------:R-:W-:Y:S02]  /*19670*/  FMNMX.FTZ R6, R197, R5, !PT ;  /* 0x00000005c5067209 */ /* 0x000fe40007810000 */
[----:B------:R-:W-:Y:S01]  /*19680*/  FMNMX.FTZ R5, R245, R4, !PT ;  /* 0x00000004f5057209 */ /* 0x000fe20007810000 */
[----:B------:R-:W-:Y:S01]  /*19690*/  IMAD.MOV.U32 R4, RZ, RZ, R0 ;  /* 0x000000ffff047224 */ /* 0x000fe200078e0000 */
[C---:B------:R-:W-:Y:S02]  /*196a0*/  ISETP.GE.AND P3, PT, R136.reuse, R220, PT ;  /* 0x000000dc8800720c */ /* 0x040fe40003f66270 */
[-C--:B------:R-:W-:Y:S01]  /*196b0*/  ISETP.GE.OR P2, PT, R137, R225.reuse, !P2 ;  /* 0x000000e18900720c */ /* 0x080fe20005746670 */
[----:B------:R-:W-:Y:S01]  /*196c0*/  IMAD.IADD R137, R223, 0x1, -R137 ;  /* 0x00000001df897824 */ /* 0x000fe200078e0a89 */
[----:B------:R-:W1:Y:S01]  /*196d0*/  I2F R8, R4 ;  /* 0x0000000400087306 */ /* 0x000e620000201400 */
[----:B------:R-:W-:Y:S02]  /*196e0*/  ISETP.GE.OR P3, PT, R136, R225, !P3 ;  /* 0x000000e18800720c */ /* 0x000fe40005f66670 */
[----:B------:R-:W-:Y:S02]  /*196f0*/  FMNMX.FTZ R5, R198, R5, !PT ;  /* 0x00000005c6057209 */ /* 0x000fe40007810000 */
[----:B------:R-:W-:Y:S02]  /*19700*/  IABS R7, R137 ;  /* 0x0000008900077213 */ /* 0x000fe40000000000 */
[----:B------:R-:W-:Y:S02]  /*19710*/  FSEL R34, R13, -INF , !P3 ;  /* 0xff8000000d227808 */ /* 0x000fe40005800000 */
[----:B------:R-:W-:Y:S01]  /*19720*/  FMNMX.FTZ R0, R196, R6, !PT ;  /* 0x00000006c4007209 */ /* 0x000fe20007810000 */
[----:B------:R3:W2:Y:S01]  /*19730*/  I2F R13, R7 ;  /* 0x00000007000d7306 */ /* 0x0006a20000201400 */
[----:B------:R-:W-:Y:S02]  /*19740*/  FSEL R22, R11, -INF , !P0 ;  /* 0xff8000000b167808 */ /* 0x000fe40004000000 */
[----:B------:R-:W-:Y:S01]  /*19750*/  FSEL R33, R12, -INF , !P2 ;  /* 0xff8000000c217808 */ /* 0x000fe20005000000 */
[----:B------:R-:W4:Y:S01]  /*19760*/  SHFL.BFLY PT, R10, R0, 0x2, 0x1f ;  /* 0x0c401f00000a7f89 */ /* 0x000f2200000e0000 */
[----:B------:R-:W-:Y:S02]  /*19770*/  ISETP.GE.AND P3, PT, R136, R219, PT ;  /* 0x000000db8800720c */ /* 0x000fe40003f66270 */
[----:B------:R-:W-:Y:S02]  /*19780*/  ISETP.GE.AND P2, PT, R134, R220, PT ;  /* 0x000000dc8600720c */ /* 0x000fe40003f46270 */
[----:B------:R-:W-:Y:S02]  /*19790*/  ISETP.GE.OR P3, PT, R136, R224, !P3 ;  /* 0x000000e08800720c */ /* 0x000fe40005f66670 */
[----:B------:R-:W-:Y:S02]  /*197a0*/  ISETP.GE.OR P2, PT, R134, R225, !P2 ;  /* 0x000000e18600720c */ /* 0x000fe40005746670 */
[----:B------:R-:W-:Y:S01]  /*197b0*/  ISETP.GE.AND P6, PT, R135, R220, PT ;  /* 0x000000dc8700720c */ /* 0x000fe20003fc6270 */
[----:B-1----:R-:W-:Y:S01]  /*197c0*/  FFMA.FTZ R29, R8, -UR27, R29 ;  /* 0x8000001b081d7c23 */ /* 0x002fe2000801001d */
[----:B------:R-:W-:Y:S01]  /*197d0*/  FMNMX.FTZ R4, R194, R5, !PT ;  /* 0x00000005c2047209 */ /* 0x000fe20007810000 */
[----:B------:R-:W-:Y:S01]  /*197e0*/  IMAD.IADD R5, R223, 0x1, -R135 ;  /* 0x00000001df057824 */ /* 0x000fe200078e0a87 */
[----:B------:R-:W-:Y:S02]  /*197f0*/  FSEL R248, R25, -INF , !P2 ;  /* 0xff80000019f87808 */ /* 0x000fe40005000000 */
[----:B------:R-:W1:Y:S01]  /*19800*/  LDC.U8 R25, c[0x0][0x2d8] ;  /* 0x0000b600ff197b82 */ /* 0x000e620000000000 */
[----:B------:R-:W-:Y:S02]  /*19810*/  FMNMX.FTZ R4, R195, R4, !PT ;  /* 0x00000004c3047209 */ /* 0x000fe40007810000 */
[----:B------:R-:W-:Y:S01]  /*19820*/  IABS R5, R5 ;  /* 0x0000000500057213 */ /* 0x000fe20000000000 */
[----:B---3--:R-:W-:Y:S02]  /*19830*/  IMAD.IADD R7, R223, 0x1, -R136 ;  /* 0x00000001df077824 */ /* 0x008fe400078e0a88 */
[----:B------:R-:W3:Y:S01]  /*19840*/  SHFL.BFLY PT, R9, R4, 0x2, 0x1f ;  /* 0x0c401f0004097f89 */ /* 0x000ee200000e0000 */
[----:B--2---:R-:W-:Y:S01]  /*19850*/  FFMA.FTZ R14, R13, -UR27, R14 ;  /* 0x8000001b0d0e7c23 */ /* 0x004fe2000801000e */
[----:B------:R-:W2:Y:S01]  /*19860*/  I2F R12, R5 ;  /* 0x00000005000c7306 */ /* 0x000ea20000201400 */
[C---:B------:R-:W-:Y:S02]  /*19870*/  ISETP.GE.AND P2, PT, R134.reuse, R219, PT ;  /* 0x000000db8600720c */ /* 0x040fe40003f46270 */
[----:B------:R-:W-:Y:S02]  /*19880*/  IABS R6, R7 ;  /* 0x0000000700067213 */ /* 0x000fe40000000000 */
[----:B------:R-:W-:Y:S01]  /*19890*/  ISETP.GE.OR P2, PT, R134, R224, !P2 ;  /* 0x000000e08600720c */ /* 0x000fe20005746670 */
[----:B------:R-:W-:Y:S01]  /*198a0*/  IMAD.IADD R134, R223, 0x1, -R134 ;  /* 0x00000001df867824 */ /* 0x000fe200078e0a86 */
[----:B------:R-:W-:Y:S02]  /*198b0*/  ISETP.GE.OR P6, PT, R135, R225, !P6 ;  /* 0x000000e18700720c */ /* 0x000fe400077c6670 */
[----:B----4-:R-:W-:Y:S01]  /*198c0*/  FMNMX.FTZ R136, R0, R10, !PT ;  /* 0x0000000a00887209 */ /* 0x010fe20007810000 */
[----:B------:R-:W-:Y:S01]  /*198d0*/  IMAD.IADD R0, R223, 0x1, -R2 ;  /* 0x00000001df007824 */ /* 0x000fe200078e0a02 */
[----:B------:R-:W4:Y:S01]  /*198e0*/  I2F R7, R6 ;  /* 0x0000000600077306 */ /* 0x000f220000201400 */
[----:B------:R-:W-:Y:S02]  /*198f0*/  FSEL R242, R24, -INF , !P6 ;  /* 0xff80000018f27808 */ /* 0x000fe40007000000 */
[C---:B------:R-:W-:Y:S02]  /*19900*/  ISETP.GE.AND P6, PT, R135.reuse, R219, PT ;  /* 0x000000db8700720c */ /* 0x040fe40003fc6270 */
[----:B------:R-:W-:Y:S02]  /*19910*/  IABS R0, R0 ;  /* 0x0000000000007213 */ /* 0x000fe40000000000 */
[----:B------:R-:W-:Y:S02]  /*19920*/  ISETP.GE.OR P6, PT, R135, R224, !P6 ;  /* 0x000000e08700720c */ /* 0x000fe400077c6670 */
[----:B------:R-:W-:Y:S01]  /*19930*/  FSEL R24, R14, -INF , !P1 ;  /* 0xff8000000e187808 */ /* 0x000fe20004800000 */
[----:B------:R-:W1:Y:S01]  /*19940*/  I2F R8, R0 ;  /* 0x0000000000087306 */ /* 0x000e620000201400 */
[----:B---3--:R-:W-:Y:S01]  /*19950*/  FMNMX.FTZ R135, R4, R9, !PT ;  /* 0x0000000904877209 */ /* 0x008fe20007810000 */
[----:B--2---:R-:W-:Y:S01]  /*19960*/  FFMA.FTZ R26, R12, -UR27, R26 ;  /* 0x8000001b0c1a7c23 */ /* 0x004fe2000801001a */
[----:B------:R-:W-:Y:S02]  /*19970*/  IABS R5, R134 ;  /* 0x0000008600057213 */ /* 0x000fe40000000000 */
[----:B------:R-:W-:Y:S02]  /*19980*/  FMNMX.FTZ R4, R177, R133, !PT ;  /* 0x00000085b1047209 */ /* 0x000fe40007810000 */
[----:B------:R-:W-:Y:S03]  /*19990*/  FSEL R235, R26, -INF , !P6 ;  /* 0xff8000001aeb7808 */ /* 0x000fe60007000000 */
[----:B------:R2:W3:Y:S01]  /*199a0*/  I2F R10, R5 ;  /* 0x00000005000a7306 */ /* 0x0004e20000201400 */
[----:B------:R-:W-:Y:S01]  /*199b0*/  FMNMX.FTZ R4, R32, R4, !PT ;  /* 0x0000000420047209 */ /* 0x000fe20007810000 */
[----:B------:R-:W3:Y:S01]  /*199c0*/  LDC.U8 R26, c[0x0][0x2d8] ;  /* 0x0000b600ff1a7b82 */ /* 0x000ee20000000000 */
[C---:B------:R-:W-:Y:S01]  /*199d0*/  ISETP.GE.AND P0, PT, R2.reuse, R220, PT ;  /* 0x000000dc0200720c */ /* 0x040fe20003f06270 */
[----:B----4-:R-:W-:Y:S01]  /*199e0*/  FFMA.FTZ R15, R7, -UR27, R15 ;  /* 0x8000001b070f7c23 */ /* 0x010fe2000801000f */
[----:B------:R-:W-:Y:S01]  /*199f0*/  FMNMX.FTZ R4, R33, R4, !PT ;  /* 0x0000000421047209 */ /* 0x000fe20007810000 */
[----:B------:R-:W4:Y:S01]  /*19a00*/  SHFL.BFLY PT, R7, R135, 0x1, 0x1f ;  /* 0x0c201f0087077f89 */ /* 0x000f2200000e0000 */
[-C--:B------:R-:W-:Y:S02]  /*19a10*/  ISETP.GE.OR P0, PT, R2, R225.reuse, !P0 ;  /* 0x000000e10200720c */ /* 0x080fe40004706670 */
[----:B------:R-:W-:Y:S02]  /*19a20*/  FMNMX.FTZ R4, R34, R4, !PT ;  /* 0x0000000422047209 */ /* 0x000fe40007810000 */
[----:B------:R-:W-:Y:S02]  /*19a30*/  FSEL R239, R28, -INF , !P0 ;  /* 0xff8000001cef7808 */ /* 0x000fe40004000000 */
[----:B------:R-:W-:Y:S01]  /*19a40*/  ISETP.GE.AND P0, PT, R172, R220, PT ;  /* 0x000000dcac00720c */ /* 0x000fe20003f06270 */
[----:B-1----:R-:W-:Y:S01]  /*19a50*/  FFMA.FTZ R30, R8, -UR27, R30 ;  /* 0x8000001b081e7c23 */ /* 0x002fe2000801001e */
[----:B------:R-:W-:Y:S01]  /*19a60*/  FMNMX.FTZ R4, R242, R4, !PT ;  /* 0x00000004f2047209 */ /* 0x000fe20007810000 */
[----:B------:R-:W1:Y:S01]  /*19a70*/  SHFL.BFLY PT, R6, R136, 0x1, 0x1f ;  /* 0x0c201f0088067f89 */ /* 0x000e6200000e0000 */
[----:B------:R-:W-:Y:S02]  /*19a80*/  FSEL R23, R15, -INF , !P3 ;  /* 0xff8000000f177808 */ /* 0x000fe40005800000 */
[----:B------:R-:W-:Y:S02]  /*19a90*/  ISETP.GE.OR P0, PT, R172, R225, !P0 ;  /* 0x000000e1ac00720c */ /* 0x000fe40004706670 */
[----:B------:R-:W-:Y:S02]  /*19aa0*/  FMNMX.FTZ R4, R248, R4, !PT ;  /* 0x00000004f8047209 */ /* 0x000fe40007810000 */
[----:B------:R-:W-:Y:S01]  /*19ab0*/  FSEL R193, R29, -INF , !P0 ;  /* 0xff8000001dc17808 */ /* 0x000fe20004000000 */
[----:B--2---:R-:W-:Y:S01]  /*19ac0*/  IMAD.IADD R5, R223, 0x1, -R172 ;  /* 0x00000001df057824 */ /* 0x004fe200078e0aac */
[----:B------:R-:W-:Y:S01]  /*19ad0*/  FMNMX.FTZ R4, R239, R4, !PT ;  /* 0x00000004ef047209 */ /* 0x000fe20007810000 */
[----:B---3--:R-:W-:Y:S01]  /*19ae0*/  FFMA.FTZ R27, R10, -UR27, R27 ;  /* 0x8000001b0a1b7c23 */ /* 0x008fe2000801001b */
[C---:B------:R-:W-:Y:S02]  /*19af0*/  ISETP.GE.AND P1, PT, R2.reuse, R219, PT ;  /* 0x000000db0200720c */ /* 0x040fe40003f26270 */
[----:B------:R-:W-:Y:S02]  /*19b00*/  IABS R0, R5 ;  /* 0x0000000500007213 */ /* 0x000fe40000000000 */
[----:B----4-:R-:W-:Y:S02]  /*19b10*/  FMNMX.FTZ R135, R135, R7, !PT ;  /* 0x0000000787877209 */ /* 0x010fe40007810000 */
[----:B------:R2:W3:Y:S01]  /*19b20*/  I2F R5, R0 ;  /* 0x0000000000057306 */ /* 0x0004e20000201400 */
[----:B------:R-:W-:Y:S02]  /*19b30*/  FMNMX.FTZ R4, R193, R4, !PT ;  /* 0x00000004c1047209 */ /* 0x000fe40007810000 */
[----:B------:R-:W-:Y:S01]  /*19b40*/  FMUL.FTZ R180, R135, c[0x0][0x23c] ;  /* 0x00008f0087b47a20 */ /* 0x000fe20000410000 */
[----:B------:R-:W-:Y:S02]  /*19b50*/  FSEL R192, R27, -INF , !P2 ;  /* 0xff8000001bc07808 */ /* 0x000fe40005000000 */
[----:B------:R-:W-:Y:S01]  /*19b60*/  FSETP.NEU.FTZ.AND P2, PT, R135, -INF , PT ;  /* 0xff8000008700780b */ /* 0x000fe20003f5d000 */
[----:B------:R-:W4:Y:S01]  /*19b70*/  SHFL.BFLY PT, R134, R4, 0x2, 0x1f ;  /* 0x0c401f0004867f89 */ /* 0x000f2200000e0000 */
[----:B------:R-:W-:Y:S01]  /*19b80*/  ISETP.GE.OR P1, PT, R2, R224, !P1 ;  /* 0x000000e00200720c */ /* 0x000fe20004f26670 */
[----:B------:R-:W-:Y:S01]  /*19b90*/  IMAD.U32 R2, RZ, RZ, UR31 ;  /* 0x0000001fff027e24 */ /* 0x000fe2000f8e00ff */
[----:B------:R-:W-:Y:S02]  /*19ba0*/  FSEL R180, R180, RZ, P2 ;  /* 0x000000ffb4b47208 */ /* 0x000fe40001000000 */
[----:B------:R-:W-:Y:S02]  /*19bb0*/  PRMT R25, R25, 0x7054, R26 ;  /* 0x0000705419197816 */ /* 0x000fe4000000001a */
[----:B------:R-:W-:Y:S01]  /*19bc0*/  ISETP.GE.AND P0, PT, R172, R219, PT ;  /* 0x000000dbac00720c */ /* 0x000fe20003f06270 */
[--C-:B------:R-:W-:Y:S01]  /*19bd0*/  FFMA.FTZ R18, R18, c[0x0][0x23c], -R180.reuse ;  /* 0x00008f0012127a23 */ /* 0x100fe200000108b4 */
[----:B------:R-:W-:Y:S01]  /*19be0*/  FSEL R241, R30, -INF , !P1 ;  /* 0xff8000001ef17808 */ /* 0x000fe20004800000 */
[----:B------:R-:W-:Y:S01]  /*19bf0*/  FFMA.FTZ R19, R19, c[0x0][0x23c], -R180 ;  /* 0x00008f0013137a23 */ /* 0x000fe200000108b4 */
[----:B------:R-:W-:Y:S01]  /*19c00*/  LOP3.LUT R2, R191, UR32, R2, 0x96, !PT ;  /* 0x00000020bf027c12 */ /* 0x000fe2000f8e9602 */
[----:B------:R-:W-:Y:S01]  /*19c10*/  MUFU.EX2 R252, R18 ;  /* 0x0000001200fc7308 */ /* 0x000fe20000000800 */
[----:B-1----:R-:W-:Y:S02]  /*19c20*/  FMNMX.FTZ R136, R136, R6, !PT ;  /* 0x0000000688887209 */ /* 0x002fe40007810000 */
[--C-:B------:R-:W-:Y:S01]  /*19c30*/  LOP3.LUT R6, R233, UR15, R190.reuse, 0x96, !PT ;  /* 0x0000000fe9067c12 */ /* 0x100fe2000f8e96be */
[----:B------:R-:W-:Y:S01]  /*19c40*/  IMAD.WIDE.U32 R12, R2, -0x326172a9, RZ ;  /* 0xcd9e8d57020c7825 */ /* 0x000fe200078e00ff */
[----:B--2---:R-:W-:Y:S02]  /*19c50*/  FMNMX.FTZ R0, R178, R138, !PT ;  /* 0x0000008ab2007209 */ /* 0x004fe40007810000 */
[C---:B------:R-:W-:Y:S01]  /*19c60*/  FSETP.NEU.FTZ.AND P3, PT, R136.reuse, -INF , PT ;  /* 0xff8000008800780b */ /* 0x040fe20003f7d000 */
[----:B---3--:R-:W-:Y:S01]  /*19c70*/  FFMA.FTZ R31, R5, -UR27, R31 ;  /* 0x8000001b051f7c23 */ /* 0x008fe2000801001f */
[----:B-----5:R-:W-:Y:S01]  /*19c80*/  LOP3.LUT R5, R231, UR15, R190, 0x96, !PT ;  /* 0x0000000fe7057c12 */ /* 0x020fe2000f8e96be */
[----:B------:R1:W-:Y:S01]  /*19c90*/  MUFU.EX2 R251, R19 ;  /* 0x0000001300fb7308 */ /* 0x0003e20000000800 */
[----:B------:R-:W-:Y:S01]  /*19ca0*/  LOP3.LUT R9, R13, UR16, R250, 0x96, !PT ;  /* 0x000000100d097c12 */ /* 0x000fe2000f8e96fa */
[----:B------:R-:W-:Y:S01]  /*19cb0*/  FMUL.FTZ R181, R136, c[0x0][0x23c] ;  /* 0x00008f0088b57a20 */ /* 0x000fe20000410000 */
[----:B----4-:R-:W-:Y:S01]  /*19cc0*/  FMNMX.FTZ R134, R4, R134, !PT ;  /* 0x0000008604867209 */ /* 0x010fe20007810000 */
[----:B------:R-:W-:Y:S01]  /*19cd0*/  IMAD.WIDE.U32 R4, R5, -0x326172a9, RZ ;  /* 0xcd9e8d5705047825 */ /* 0x000fe200078e00ff */
[----:B------:R-:W-:Y:S02]  /*19ce0*/  FMNMX.FTZ R0, R22, R0, !PT ;  /* 0x0000000016007209 */ /* 0x000fe40007810000 */
[----:B------:R-:W-:Y:S01]  /*19cf0*/  FSEL R181, R181, RZ, P3 ;  /* 0x000000ffb5b57208 */ /* 0x000fe20001800000 */
[----:B------:R-:W-:Y:S01]  /*19d00*/  IMAD.WIDE.U32 R6, R6, -0x326172a9, RZ ;  /* 0xcd9e8d5706067825 */ /* 0x000fe200078e00ff */
[----:B------:R-:W-:Y:S02]  /*19d10*/  FMNMX.FTZ R0, R24, R0, !PT ;  /* 0x0000000018007209 */ /* 0x000fe40007810000 */
[----:B------:R-:W-:Y:S01]  /*19d20*/  ISETP.GE.OR P0, PT, R172, R224, !P0 ;  /* 0x000000e0ac00720c */ /* 0x000fe20004706670 */
[----:B------:R-:W-:Y:S01]  /*19d30*/  IMAD.WIDE.U32 R14, R9, -0x2daee0ad, RZ ;  /* 0xd2511f53090e7825 */ /* 0x000fe200078e00ff */
[--C-:B------:R-:W-:Y:S02]  /*19d40*/  LOP3.LUT R8, R7, UR14, R12.reuse, 0x96, !PT ;  /* 0x0000000e07087c12 */ /* 0x100fe4000f8e960c */
[----:B------:R-:W-:Y:S01]  /*19d50*/  LOP3.LUT R12, R5, UR14, R12, 0x96, !PT ;  /* 0x0000000e050c7c12 */ /* 0x000fe2000f8e960c */
[--C-:B------:R-:W-:Y:S01]  /*19d60*/  FFMA.FTZ R16, R16, c[0x0][0x23c], -R181.reuse ;  /* 0x00008f0010107a23 */ /* 0x100fe200000108b5 */
[----:B------:R-:W-:Y:S01]  /*19d70*/  LOP3.LUT R5, R15, UR13, R232, 0x96, !PT ;  /* 0x0000000d0f057c12 */ /* 0x000fe2000f8e96e8 */
[--C-:B------:R-:W-:Y:S01]  /*19d80*/  FFMA.FTZ R17, R17, c[0x0][0x23c], -R181.reuse ;  /* 0x00008f0011117a23 */ /* 0x100fe200000108b5 */
[----:B------:R-:W-:Y:S01]  /*19d90*/  FMNMX.FTZ R0, R23, R0, !PT ;  /* 0x0000000017007209 */ /* 0x000fe20007810000 */
[----:B------:R2:W-:Y:S01]  /*19da0*/  MUFU.EX2 R199, R16 ;  /* 0x0000001000c77308 */ /* 0x0005e20000000800 */
[----:B------:R-:W-:Y:S01]  /*19db0*/  FSEL R139, R31, -INF , !P0 ;  /* 0xff8000001f8b7808 */ /* 0x000fe20004000000 */
[----:B------:R-:W-:Y:S01]  /*19dc0*/  IMAD.WIDE.U32 R8, R8, -0x2daee0ad, RZ ;  /* 0xd2511f5308087825 */ /* 0x000fe200078e00ff */
[----:B------:R-:W-:Y:S02]  /*19dd0*/  FMNMX.FTZ R0, R235, R0, !PT ;  /* 0x00000000eb007209 */ /* 0x000fe40007810000 */
[----:B------:R-:W-:Y:S01]  /*19de0*/  LOP3.LUT R7, R13, UR16, R236, 0x96, !PT ;  /* 0x000000100d077c12 */ /* 0x000fe2000f8e96ec */
[----:B-1----:R-:W-:Y:S01]  /*19df0*/  IMAD.WIDE.U32 R18, R5, -0x326172a9, RZ ;  /* 0xcd9e8d5705127825 */ /* 0x002fe200078e00ff */
[----:B------:R-:W-:Y:S02]  /*19e00*/  FMNMX.FTZ R0, R192, R0, !PT ;  /* 0x00000000c0007209 */ /* 0x000fe40007810000 */
[----:B------:R-:W-:Y:S01]  /*19e10*/  LOP3.LUT R14, R9, UR11, R14, 0x96, !PT ;  /* 0x0000000b090e7c12 */ /* 0x000fe2000f8e960e */
[--C-:B------:R-:W-:Y:S01]  /*19e20*/  FFMA.FTZ R5, R174, c[0x0][0x23c], -R181.reuse ;  /* 0x00008f00ae057a23 */ /* 0x100fe200000108b5 */
[----:B------:R-:W-:Y:S01]  /*19e30*/  FMNMX.FTZ R0, R241, R0, !PT ;  /* 0x00000000f1007209 */ /* 0x000fe20007810000 */
[----:B------:R-:W-:Y:S01]  /*19e40*/  MUFU.EX2 R228, R17 ;  /* 0x0000001100e47308 */ /* 0x000fe20000000800 */
[----:B------:R-:W-:Y:S02]  /*19e50*/  IMAD.WIDE.U32 R10, R7, -0x2daee0ad, RZ ;  /* 0xd2511f53070a7825 */ /* 0x000fe400078e00ff */
[----:B------:R-:W-:Y:S02]  /*19e60*/  FMNMX.FTZ R0, R139, R0, !PT ;  /* 0x000000008b007209 */ /* 0x000fe40007810000 */
[----:B------:R-:W-:Y:S01]  /*19e70*/  IMAD.WIDE.U32 R12, R12, -0x2daee0ad, RZ ;  /* 0xd2511f530c0c7825 */ /* 0x000fe200078e00ff */
[----:B------:R-:W-:Y:S02]  /*19e80*/  LOP3.LUT R7, R11, UR13, R230, 0x96, !PT ;  /* 0x0000000d0b077c12 */ /* 0x000fe4000f8e96e6 */
[----:B------:R-:W1:Y:S01]  /*19e90*/  SHFL.BFLY PT, R2, R0, 0x2, 0x1f ;  /* 0x0c401f0000027f89 */ /* 0x000e6200000e0000 */
[----:B------:R-:W-:Y:S01]  /*19ea0*/  IMAD.WIDE.U32 R14, R14, -0x326172a9, RZ ;  /* 0xcd9e8d570e0e7825 */ /* 0x000fe200078e00ff */
[----:B------:R3:W-:Y:S01]  /*19eb0*/  MUFU.EX2 R250, R5 ;  /* 0x0000000500fa7308 */ /* 0x0007e20000000800 */
[----:B------:R-:W-:Y:S02]  /*19ec0*/  LOP3.LUT R10, R13, UR11, R10, 0x96, !PT ;  /* 0x0000000b0d0a7c12 */ /* 0x000fe4000f8e960a */
[----:B------:R-:W-:Y:S01]  /*19ed0*/  IMAD.WIDE.U32 R20, R7, -0x326172a9, RZ ;  /* 0xcd9e8d5707147825 */ /* 0x000fe200078e00ff */
[----:B------:R-:W-:Y:S02]  /*19ee0*/  LOP3.LUT R18, R15, UR10, R18, 0x96, !PT ;  /* 0x0000000a0f127c12 */ /* 0x000fe4000f8e9612 */
[----:B--2---:R-:W2:Y:S01]  /*19ef0*/  SHFL.BFLY PT, R16, R134, 0x1, 0x1f ;  /* 0x0c201f0086107f89 */ /* 0x004ea200000e0000 */
[----:B------:R-:W-:Y:S01]  /*19f00*/  IMAD.WIDE.U32 R10, R10, -0x326172a9, RZ ;  /* 0xcd9e8d570a0a7825 */ /* 0x000fe200078e00ff */
[----:B------:R-:W-:Y:S03]  /*19f10*/  LOP3.LUT R7, R21, UR12, R4, 0x96, !PT ;  /* 0x0000000c15077c12 */ /* 0x000fe6000f8e9604 */
[----:B------:R-:W-:Y:S04]  /*19f20*/  FFMA.FTZ R173, R173, c[0x0][0x23c], -R181 ;  /* 0x00008f00adad7a23 */ /* 0x000fe800000108b5 */
[----:B------:R-:W-:Y:S01]  /*19f30*/  MUFU.EX2 R232, R173 ;  /* 0x000000ad00e87308 */ /* 0x000fe20000000800 */
[----:B-1----:R-:W-:Y:S02]  /*19f40*/  FMNMX.FTZ R0, R0, R2, !PT ;  /* 0x0000000200007209 */ /* 0x002fe40007810000 */
[----:B---3--:R-:W-:Y:S01]  /*19f50*/  LOP3.LUT R5, R19, UR12, R6, 0x96, !PT ;  /* 0x0000000c13057c12 */ /* 0x008fe2000f8e9606 */
[----:B------:R-:W-:Y:S02]  /*19f60*/  FFMA.FTZ R6, R175, c[0x0][0x23c], -R180 ;  /* 0x00008f00af067a23 */ /* 0x000fe400000108b4 */
[----:B------:R-:W1:Y:S01]  /*19f70*/  SHFL.BFLY PT, R2, R0, 0x1, 0x1f ;  /* 0x0c201f0000027f89 */ /* 0x000e6200000e0000 */
[----:B------:R-:W-:Y:S03]  /*19f80*/  IMAD.WIDE.U32 R18, R18, -0x2daee0ad, RZ ;  /* 0xd2511f5312127825 */ /* 0x000fe600078e00ff */
[----:B------:R3:W-:Y:S01]  /*19f90*/  MUFU.EX2 R231, R6 ;  /* 0x0000000600e77308 */ /* 0x0007e20000000800 */
[----:B--2---:R-:W-:Y:S02]  /*19fa0*/  FMNMX.FTZ R134, R134, R16, !PT ;  /* 0x0000001086867209 */ /* 0x004fe40007810000 */
[----:B------:R-:W-:Y:S01]  /*19fb0*/  LOP3.LUT R16, R11, UR10, R20, 0x96, !PT ;  /* 0x0000000a0b107c12 */ /* 0x000fe2000f8e9614 */
[----:B------:R-:W-:Y:S01]  /*19fc0*/  IMAD.WIDE.U32 R4, R5, -0x2daee0ad, RZ ;  /* 0xd2511f5305047825 */ /* 0x000fe200078e00ff */
[C---:B------:R-:W-:Y:S03]  /*19fd0*/  FSETP.NEU.FTZ.AND P1, PT, R134.reuse, -INF , PT ;  /* 0xff8000008600780b */ /* 0x040fe60003f3d000 */
[----:B------:R-:W-:Y:S01]  /*19fe0*/  FMUL.FTZ R182, R134, c[0x0][0x23c] ;  /* 0x00008f0086b67a20 */ /* 0x000fe20000410000 */
[----:B------:R-:W-:Y:S01]  /*19ff0*/  LOP3.LUT R11, R19, UR7, R4, 0x96, !PT ;  /* 0x00000007130b7c12 */ /* 0x000fe2000f8e9604 */
[----:B------:R-:W-:Y:S01]  /*1a000*/  IMAD.WIDE.U32 R16, R16, -0x2daee0ad, RZ ;  /* 0xd2511f5310107825 */ /* 0x000fe200078e00ff */
[----:B------:R-:W-:Y:S02]  /*1a010*/  LOP3.LUT R8, R5, UR9, R8, 0x96, !PT ;  /* 0x0000000905087c12 */ /* 0x000fe4000f8e9608 */
[----:B------:R-:W-:Y:S01]  /*1a020*/  FSEL R182, R182, RZ, P1 ;  /* 0x000000ffb6b67208 */ /* 0x000fe20000800000 */
[----:B------:R-:W-:Y:S04]  /*1a030*/  IMAD.WIDE.U32 R4, R7, -0x2daee0ad, RZ ;  /* 0xd2511f5307047825 */ /* 0x000fe800078e00ff */
[----:B------:R-:W-:Y:S01]  /*1a040*/  IMAD.WIDE.U32 R8, R8, -0x326172a9, RZ ;  /* 0xcd9e8d5708087825 */ /* 0x000fe200078e00ff */
[----:B------:R-:W-:Y:S02]  /*1a050*/  LOP3.LUT R12, R5, UR9, R12, 0x96, !PT ;  /* 0x00000009050c7c12 */ /* 0x000fe4000f8e960c */
[----:B------:R-:W-:Y:S01]  /*1a060*/  LOP3.LUT R5, R17, UR7, R4, 0x96, !PT ;  /* 0x0000000711057c12 */ /* 0x000fe2000f8e9604 */
[----:B------:R-:W-:Y:S01]  /*1a070*/  FFMA.FTZ R4, R177, c[0x0][0x23c], -R182 ;  /* 0x00008f00b1047a23 */ /* 0x000fe200000108b6 */
[----:B-1----:R-:W-:Y:S01]  /*1a080*/  FMNMX.FTZ R137, R0, R2, !PT ;  /* 0x0000000200897209 */ /* 0x002fe20007810000 */
[----:B---3--:R-:W-:Y:S01]  /*1a090*/  FFMA.FTZ R6, R176, c[0x0][0x23c], -R180 ;  /* 0x00008f00b0067a23 */ /* 0x008fe200000108b4 */
[----:B------:R-:W-:Y:S01]  /*1a0a0*/  LOP3.LUT R19, R9, UR8, R14, 0x96, !PT ;  /* 0x0000000809137c12 */ /* 0x000fe2000f8e960e */
[----:B------:R1:W-:Y:S01]  /*1a0b0*/  MUFU.EX2 R244, R4 ;  /* 0x0000000400f47308 */ /* 0x0003e20000000800 */
[C---:B------:R-:W-:Y:S01]  /*1a0c0*/  FSETP.NEU.FTZ.AND P0, PT, R137.reuse, -INF , PT ;  /* 0xff8000008900780b */ /* 0x040fe20003f1d000 */
[----:B------:R-:W-:Y:S02]  /*1a0d0*/  FMUL.FTZ R183, R137, c[0x0][0x23c] ;  /* 0x00008f0089b77a20 */ /* 0x000fe40000410000 */
[----:B------:R-:W-:Y:S02]  /*1a0e0*/  FFMA.FTZ R0, R32, c[0x0][0x23c], -R182 ;  /* 0x00008f0020007a23 */ /* 0x000fe400000108b6 */
[----:B------:R-:W-:Y:S01]  /*1a0f0*/  IMAD.WIDE.U32 R12, R12, -0x326172a9, RZ ;  /* 0xcd9e8d570c0c7825 */ /* 0x000fe200078e00ff */
[----:B------:R-:W-:Y:S03]  /*1a100*/  FSEL R183, R183, RZ, P0 ;  /* 0x000000ffb7b77208 */ /* 0x000fe60000000000 */
[----:B------:R2:W-:Y:S01]  /*1a110*/  MUFU.EX2 R249, R6 ;  /* 0x0000000600f97308 */ /* 0x0005e20000000800 */
[----:B------:R-:W-:Y:S09]  /*1a120*/  LOP3.LUT R13, R13, UR8, R10, 0x96, !PT ;  /* 0x000000080d0d7c12 */ /* 0x000ff2000f8e960a */
[----:B------:R3:W-:Y:S01]  /*1a130*/  MUFU.EX2 R243, R0 ;  /* 0x0000000000f37308 */ /* 0x0007e20000000800 */
[----:B-1----:R-:W-:Y:S05]  /*1a140*/  IMAD.WIDE.U32 R4, R5, -0x326172a9, RZ ;  /* 0xcd9e8d5705047825 */ /* 0x002fea00078e00ff */
[C---:B------:R-:W-:Y:S02]  /*1a150*/  LOP3.LUT R2, R4.reuse, 0xffff, RZ, 0xc0, !PT ;  /* 0x0000ffff04027812 */ /* 0x040fe400078ec0ff */
[----:B------:R-:W-:Y:S01]  /*1a160*/  SHF.R.U32.HI R10, RZ, 0x18, R4 ;  /* 0x00000018ff0a7819 */ /* 0x000fe20000011604 */
[----:B--2---:R-:W-:Y:S01]  /*1a170*/  IMAD.WIDE.U32 R6, R11, -0x326172a9, RZ ;  /* 0xcd9e8d570b067825 */ /* 0x004fe200078e00ff */
[----:B------:R-:W-:Y:S04]  /*1a180*/  LOP3.LUT R11, R4, 0xff, RZ, 0xc0, !PT ;  /* 0x000000ff040b7812 */ /* 0x000fe800078ec0ff */
[C---:B------:R-:W-:Y:S02]  /*1a190*/  LOP3.LUT R9, R6.reuse, 0xffff, RZ, 0xc0, !PT ;  /* 0x0000ffff06097812 */ /* 0x040fe400078ec0ff */
[--C-:B------:R-:W-:Y:S02]  /*1a1a0*/  SHF.R.U32.HI R14, RZ, 0x10, R6.reuse ;  /* 0x00000010ff0e7819 */ /* 0x100fe40000011606 */
[----:B------:R-:W-:Y:S02]  /*1a1b0*/  LOP3.LUT R15, R6, 0xff, RZ, 0xc0, !PT ;  /* 0x000000ff060f7812 */ /* 0x000fe400078ec0ff */
[----:B------:R-:W-:Y:S01]  /*1a1c0*/  SHF.R.U32.HI R17, RZ, 0x18, R6 ;  /* 0x00000018ff117819 */ /* 0x000fe20000011606 */
[----:B------:R-:W-:Y:S01]  /*1a1d0*/  FFMA.FTZ R6, R178, c[0x0][0x23c], -R183 ;  /* 0x00008f00b2067a23 */ /* 0x000fe200000108b7 */
[----:B------:R-:W-:Y:S02]  /*1a1e0*/  LOP3.LUT R8, R7, UR17, R8, 0x96, !PT ;  /* 0x0000001107087c12 */ /* 0x000fe4000f8e9608 */
[----:B------:R-:W-:Y:S01]  /*1a1f0*/  SHF.R.U32.HI R7, RZ, 0x10, R4 ;  /* 0x00000010ff077819 */ /* 0x000fe20000011604 */
[----:B------:R1:W-:Y:S01]  /*1a200*/  MUFU.EX2 R240, R6 ;  /* 0x0000000600f07308 */ /* 0x0003e20000000800 */
[----:B---3--:R-:W-:Y:S02]  /*1a210*/  LOP3.LUT R0, R5, UR17, R12, 0x96, !PT ;  /* 0x0000001105007c12 */ /* 0x008fe4000f8e960c */
[----:B------:R-:W-:Y:S02]  /*1a220*/  SHF.R.U32.HI R5, RZ, 0x8, R9 ;  /* 0x00000008ff057819 */ /* 0x000fe40000011609 */
[----:B------:R-:W-:Y:S02]  /*1a230*/  LOP3.LUT R9, R14, 0xff, RZ, 0xc0, !PT ;  /* 0x000000ff0e097812 */ /* 0x000fe400078ec0ff */
[----:B------:R-:W-:Y:S01]  /*1a240*/  PRMT R174, R15, 0x5410, R5 ;  /* 0x000054100fae7816 */ /* 0x000fe20000000005 */
[----:B------:R-:W-:Y:S01]  /*1a250*/  IMAD.WIDE.U32 R4, R19, -0x2daee0ad, RZ ;  /* 0xd2511f5313047825 */ /* 0x000fe200078e00ff */
[----:B------:R-:W-:Y:S02]  /*1a260*/  PRMT R17, R9, 0x5410, R17 ;  /* 0x0000541009117816 */ /* 0x000fe40000000011 */
[----:B------:R-:W-:Y:S01]  /*1a270*/  SHF.R.U32.HI R9, RZ, 0x10, R8 ;  /* 0x00000010ff097819 */ /* 0x000fe20000011608 */
[--C-:B------:R-:W-:Y:S01]  /*1a280*/  HSET2.LE.AND R174, R174, R25.reuse, PT ;  /* 0x00000019aeae7233 */ /* 0x100fe20003803000 */
[C---:B------:R-:W-:Y:S01]  /*1a290*/  LOP3.LUT R14, R4.reuse, 0xffff, RZ, 0xc0, !PT ;  /* 0x0000ffff040e7812 */ /* 0x040fe200078ec0ff */
[--C-:B------:R-:W-:Y:S01]  /*1a2a0*/  HSET2.LE.AND R175, R17, R25.reuse, PT ;  /* 0x0000001911af7233 */ /* 0x100fe20003803000 */
[----:B------:R-:W-:Y:S02]  /*1a2b0*/  LOP3.LUT R15, R4, 0xff, RZ, 0xc0, !PT ;  /* 0x000000ff040f7812 */ /* 0x000fe400078ec0ff */
[--C-:B------:R-:W-:Y:S02]  /*1a2c0*/  SHF.R.U32.HI R191, RZ, 0x18, R4.reuse ;  /* 0x00000018ffbf7819 */ /* 0x100fe40000011604 */
[----:B------:R-:W-:Y:S02]  /*1a2d0*/  SHF.R.U32.HI R190, RZ, 0x10, R4 ;  /* 0x00000010ffbe7819 */ /* 0x000fe40000011604 */
[----:B------:R-:W-:Y:S02]  /*1a2e0*/  LOP3.LUT R4, R8, 0xffff, RZ, 0xc0, !PT ;  /* 0x0000ffff08047812 */ /* 0x000fe400078ec0ff */
[----:B------:R-:W-:Y:S02]  /*1a2f0*/  LOP3.LUT R184, R5, UR18, R18, 0x96, !PT ;  /* 0x0000001205b87c12 */ /* 0x000fe4000f8e9612 */
[----:B-1----:R-:W-:Y:S02]  /*1a300*/  SHF.R.U32.HI R6, RZ, 0x8, R2 ;  /* 0x00000008ff067819 */ /* 0x002fe40000011602 */
[----:B------:R-:W-:Y:S01]  /*1a310*/  LOP3.LUT R2, R7, 0xff, RZ, 0xc0, !PT ;  /* 0x000000ff07027812 */ /* 0x000fe200078ec0ff */
[----:B------:R-:W-:Y:S01]  /*1a320*/  FFMA.FTZ R7, R22, c[0x0][0x23c], -R183 ;  /* 0x00008f0016077a23 */ /* 0x000fe200000108b7 */
[----:B------:R-:W-:Y:S01]  /*1a330*/  PRMT R20, R11, 0x5410, R6 ;  /* 0x000054100b147816 */ /* 0x000fe20000000006 */
[----:B------:R-:W-:Y:S01]  /*1a340*/  FFMA.FTZ R6, R34, c[0x0][0x23c], -R182 ;  /* 0x00008f0022067a23 */ /* 0x000fe200000108b6 */
[----:B------:R-:W-:Y:S01]  /*1a350*/  PRMT R19, R2, 0x5410, R10 ;  /* 0x0000541002137816 */ /* 0x000fe2000000000a */
[----:B------:R-:W-:Y:S01]  /*1a360*/  FFMA.FTZ R2, R33, c[0x0][0x23c], -R182 ;  /* 0x00008f0021027a23 */ /* 0x000fe200000108b6 */
[----:B------:R1:W2:Y:S01]  /*1a370*/  MUFU.EX2 R238, R7 ;  /* 0x0000000700ee7308 */ /* 0x0002a20000000800 */
[----:B------:R-:W-:Y:S01]  /*1a380*/  IMAD.WIDE.U32 R10, R13, -0x2daee0ad, RZ ;  /* 0xd2511f530d0a7825 */ /* 0x000fe200078e00ff */
[----:B------:R-:W-:Y:S02]  /*1a390*/  LOP3.LUT R13, R8, 0xff, RZ, 0xc0, !PT ;  /* 0x000000ff080d7812 */ /* 0x000fe400078ec0ff */
[----:B------:R-:W-:Y:S02]  /*1a3a0*/  SHF.R.U32.HI R5, RZ, 0x8, R4 ;  /* 0x00000008ff057819 */ /* 0x000fe40000011604 */
[----:B------:R-:W-:Y:S02]  /*1a3b0*/  SHF.R.U32.HI R12, RZ, 0x18, R8 ;  /* 0x00000018ff0c7819 */ /* 0x000fe40000011608 */
[----:B------:R-:W-:Y:S01]  /*1a3c0*/  PRMT R13, R13, 0x5410, R5 ;  /* 0x000054100d0d7816 */ /* 0x000fe20000000005 */
[----:B------:R-:W-:Y:S01]  /*1a3d0*/  FFMA.FTZ R5, R24, c[0x0][0x23c], -R183 ;  /* 0x00008f0018057a23 */ /* 0x000fe200000108b7 */
[----:B------:R3:W-:Y:S01]  /*1a3e0*/  MUFU.EX2 R237, R2 ;  /* 0x0000000200ed7308 */ /* 0x0007e20000000800 */
[----:B------:R-:W-:Y:S02]  /*1a3f0*/  LOP3.LUT R8, R9, 0xff, RZ, 0xc0, !PT ;  /* 0x000000ff09087812 */ /* 0x000fe400078ec0ff */
[--C-:B------:R-:W-:Y:S01]  /*1a400*/  HSET2.LE.AND R172, R13, R25.reuse, PT ;  /* 0x000000190dac7233 */ /* 0x100fe20003803000 */
[----:B------:R-:W-:Y:S02]  /*1a410*/  LOP3.LUT R185, R11, UR18, R16, 0x96, !PT ;  /* 0x000000120bb97c12 */ /* 0x000fe4000f8e9610 */
[----:B------:R-:W-:Y:S02]  /*1a420*/  PRMT R8, R8, 0x5410, R12 ;  /* 0x0000541008087816 */ /* 0x000fe4000000000c */
[C---:B------:R-:W-:Y:S02]  /*1a430*/  LOP3.LUT R186, R10.reuse, 0xffff, RZ, 0xc0, !PT ;  /* 0x0000ffff0aba7812 */ /* 0x040fe400078ec0ff */
[----:B------:R4:W-:Y:S01]  /*1a440*/  MUFU.EX2 R234, R5 ;  /* 0x0000000500ea7308 */ /* 0x0009e20000000800 */
[--C-:B------:R-:W-:Y:S01]  /*1a450*/  HSET2.LE.AND R173, R8, R25.reuse, PT ;  /* 0x0000001908ad7233 */ /* 0x100fe20003803000 */
[----:B------:R-:W-:Y:S02]  /*1a460*/  LOP3.LUT R187, R10, 0xff, RZ, 0xc0, !PT ;  /* 0x000000ff0abb7812 */ /* 0x000fe400078ec0ff */
[----:B-1----:R-:W-:Y:S02]  /*1a470*/  LOP3.LUT R7, R0, 0xff, RZ, 0xc0, !PT ;  /* 0x000000ff00077812 */ /* 0x002fe400078ec0ff */
[----:B--2---:R-:W-:Y:S02]  /*1a480*/  F2FP.PACK_AB R8, R238, R240 ;  /* 0x000000f0ee08723e */ /* 0x004fe400000000ff */
[--C-:B------:R-:W-:Y:S02]  /*1a490*/  SHF.R.U32.HI R189, RZ, 0x10, R10.reuse ;  /* 0x00000010ffbd7819 */ /* 0x100fe4000001160a */
[----:B------:R1:W2:Y:S01]  /*1a4a0*/  MUFU.EX2 R236, R6 ;  /* 0x0000000600ec7308 */ /* 0x0002a20000000800 */
[----:B------:R-:W-:Y:S02]  /*1a4b0*/  SHF.R.U32.HI R188, RZ, 0x18, R10 ;  /* 0x00000018ffbc7819 */ /* 0x000fe4000001160a */
[----:B---3--:R-:W-:Y:S04]  /*1a4c0*/  LOP3.LUT R2, R0, 0xffff, RZ, 0xc0, !PT ;  /* 0x0000ffff00027812 */ /* 0x008fe800078ec0ff */
[----:B------:R-:W-:Y:S02]  /*1a4d0*/  SHF.R.U32.HI R4, RZ, 0x8, R2 ;  /* 0x00000008ff047819 */ /* 0x000fe40000011602 */
[----:B------:R-:W-:Y:S02]  /*1a4e0*/  SHF.R.U32.HI R2, RZ, 0x10, R0 ;  /* 0x00000010ff027819 */ /* 0x000fe40000011600 */
[----:B------:R-:W-:Y:S02]  /*1a4f0*/  PRMT R176, R7, 0x5410, R4 ;  /* 0x0000541007b07816 */ /* 0x000fe40000000004 */
[----:B------:R-:W-:Y:S02]  /*1a500*/  LOP3.LUT R4, R2, 0xff, RZ, 0xc0, !PT ;  /* 0x000000ff02047812 */ /* 0x000fe400078ec0ff */
[----:B------:R-:W-:Y:S01]  /*1a510*/  FSEL R2, R136, RZ, P3 ;  /* 0x000000ff88027208 */ /* 0x000fe20001800000 */
[--C-:B------:R-:W-:Y:S01]  /*1a520*/  HSET2.LE.AND R176, R176, R25.reuse, PT ;  /* 0x00000019b0b07233 */ /* 0x100fe20003803000 */
[----:B------:R-:W-:Y:S03]  /*1a530*/  SHF.R.U32.HI R7, RZ, 0x8, R14 ;  /* 0x00000008ff077819 */ /* 0x000fe6000001160e */
[----:B----4-:R-:W-:Y:S01]  /*1a540*/  FADD.FTZ R5, -R2, R3 ;  /* 0x0000000302057221 */ /* 0x010fe20000010100 */
[----:B------:R-:W-:Y:S01]  /*1a550*/  FSEL R2, R134, RZ, P1 ;  /* 0x000000ff86027208 */ /* 0x000fe20000800000 */
[----:B------:R-:W-:Y:S01]  /*1a560*/  FFMA.FTZ R3, R23, c[0x0][0x23c], -R183 ;  /* 0x00008f0017037a23 */ /* 0x000fe200000108b7 */
[----:B-1----:R-:W-:Y:S02]  /*1a570*/  SHF.R.U32.HI R6, RZ, 0x18, R0 ;  /* 0x00000018ff067819 */ /* 0x002fe40000011600 */
[----:B------:R-:W-:Y:S01]  /*1a580*/  FSEL R0, R135, RZ, P2 ;  /* 0x000000ff87007208 */ /* 0x000fe20001000000 */
[----:B------:R1:W3:Y:S01]  /*1a590*/  MUFU.EX2 R233, R3 ;  /* 0x0000000300e97308 */ /* 0x0002e20000000800 */
        /* <DEDUP_REMOVED lines=13> */
[----:B--2---:R-:W-:Y:S02]  /*1a670*/  F2FP.PACK_AB R178, R236, R237 ;  /* 0x000000edecb2723e */ /* 0x004fe400000000ff */
[----:B------:R-:W-:Y:S01]  /*1a680*/  LOP3.LUT R176, R176, R7, RZ, 0xc0, !PT ;  /* 0x00000007b0b07212 */ /* 0x000fe200078ec0ff */
[----:B-1----:R-:W-:Y:S01]  /*1a690*/  FADD.FTZ R3, -R2, R133 ;  /* 0x0000008502037221 */ /* 0x002fe20000010100 */
[----:B---3--:R-:W-:Y:S01]  /*1a6a0*/  F2FP.PACK_AB R179, R233, R234 ;  /* 0x000000eae9b3723e */ /* 0x008fe200000000ff */
        /* <DEDUP_REMOVED lines=36> */
[C---:B------:R-:W-:Y:S02]  /*1a8f0*/  FMUL.FTZ R35, R133.reuse, R171 ;  /* 0x000000ab85237220 */ /* 0x040fe40000410000 */
[C---:B------:R-:W-:Y:S01]  /*1a900*/  FMUL.FTZ R38, R133.reuse, R38 ;  /* 0x0000002685267220 */ /* 0x040fe20000410000 */
[----:B------:R-:W-:Y:S01]  /*1a910*/  LDSM.16.MT88.4 R168, [R203+0xa800] ;  /* 0x00a80000cba8783b */ /* 0x000fe20000004200 */
[C---:B------:R-:W-:Y:S02]  /*1a920*/  FMUL.FTZ R39, R133.reuse, R39 ;  /* 0x0000002785277220 */ /* 0x040fe40000410000 */
[C---:B------:R-:W-:Y:S03]  /*1a930*/  FMUL.FTZ R50, R133.reuse, R50 ;  /* 0x0000003285327220 */ /* 0x040fe60000410000 */
[C---:B------:R-:W-:Y:S02]  /*1a940*/  FMUL.FTZ R51, R133.reuse, R51 ;  /* 0x0000003385337220 */ /* 0x040fe40000410000 */
        /* <DEDUP_REMOVED lines=9> */
[----:B------:R-:W-:Y:S02]  /*1a9e0*/  IMAD.MOV.U32 R160, RZ, RZ, R25 ;  /* 0x000000ffffa07224 */ /* 0x000fe400078e0019 */
[C---:B------:R-:W-:Y:S02]  /*1a9f0*/  FMUL.FTZ R25, R3.reuse, R161 ;  /* 0x000000a103197220 */ /* 0x040fe40000410000 */
[C---:B------:R-:W-:Y:S01]  /*1aa00*/  FMUL.FTZ R28, R3.reuse, R164 ;  /* 0x000000a4031c7220 */ /* 0x040fe20000410000 */
[----:B------:R-:W2:Y:S01]  /*1aa10*/  LDL.LU R161, [R1+0x3c] ;  /* 0x00003c0001a17983 */ /* 0x000ea20000300800 */
[C---:B------:R-:W-:Y:S02]  /*1aa20*/  FMUL.FTZ R29, R3.reuse, R165 ;  /* 0x000000a5031d7220 */ /* 0x040fe40000410000 */
[C---:B------:R-:W-:Y:S01]  /*1aa30*/  FMUL.FTZ R40, R3.reuse, R40 ;  /* 0x0000002803287220 */ /* 0x040fe20000410000 */
[----:B------:R-:W3:Y:S01]  /*1aa40*/  LDL.LU R154, [R1+0x38] ;  /* 0x00003800019a7983 */ /* 0x000ee20000300800 */
[C---:B------:R-:W-:Y:S02]  /*1aa50*/  FMUL.FTZ R41, R3.reuse, R41 ;  /* 0x0000002903297220 */ /* 0x040fe40000410000 */
[C---:B------:R-:W-:Y:S02]  /*1aa60*/  FMUL.FTZ R44, R3.reuse, R44 ;  /* 0x0000002c032c7220 */ /* 0x040fe40000410000 */
[----:B------:R-:W-:Y:S02]  /*1aa70*/  FMUL.FTZ R45, R3, R45 ;  /* 0x0000002d032d7220 */ /* 0x000fe40000410000 */
[----:B------:R-:W-:Y:S02]  /*1aa80*/  FMUL.FTZ R55, R133, R55 ;  /* 0x0000003785377220 */ /* 0x000fe40000410000 */
[C---:B-1----:R-:W-:Y:S02]  /*1aa90*/  FMUL.FTZ R10, R0.reuse, R146 ;  /* 0x00000092000a7220 */ /* 0x042fe40000410000 */
[C---:B------:R-:W-:Y:S02]  /*1aaa0*/  FMUL.FTZ R11, R0.reuse, R147 ;  /* 0x00000093000b7220 */ /* 0x040fe40000410000 */
[----:B------:R-:W-:Y:S01]  /*1aab0*/  LDSM.16.MT88.4 R144, [R206+0xb000] ;  /* 0x00b00000ce90783b */ /* 0x000fe20000004200 */
[----:B------:R-:W-:Y:S02]  /*1aac0*/  IMAD.MOV.U32 R152, RZ, RZ, R228 ;  /* 0x000000ffff987224 */ /* 0x000fe400078e00e4 */
[----:B------:R-:W-:Y:S02]  /*1aad0*/  IMAD.MOV.U32 R153, RZ, RZ, R199 ;  /* 0x000000ffff997224 */ /* 0x000fe400078e00c7 */
[C---:B------:R-:W-:Y:S01]  /*1aae0*/  HMMA.16816.F32 R8, R176.reuse, R20, R8 ;  /* 0x00000014b008723c */ /* 0x040fe20000001808 */
[C---:B------:R-:W-:Y:S02]  /*1aaf0*/  FMUL.FTZ R14, R0.reuse, R150 ;  /* 0x00000096000e7220 */ /* 0x040fe40000410000 */
[----:B------:R-:W-:Y:S01]  /*1ab00*/  FMUL.FTZ R15, R0, R151 ;  /* 0x00000097000f7220 */ /* 0x000fe20000410000 */
[----:B------:R-:W-:Y:S01]  /*1ab10*/  PRMT R151, R138, 0x5410, R191 ;  /* 0x000054108a977816 */ /* 0x000fe200000000bf */
[----:B------:R-:W-:Y:S02]  /*1ab20*/  FMUL.FTZ R26, R0, R162 ;  /* 0x000000a2001a7220 */ /* 0x000fe40000410000 */
[C---:B------:R-:W-:Y:S02]  /*1ab30*/  FMUL.FTZ R20, R132.reuse, R156 ;  /* 0x0000009c84147220 */ /* 0x040fe40000410000 */
[----:B------:R-:W-:Y:S01]  /*1ab40*/  FMUL.FTZ R21, R132, R157 ;  /* 0x0000009d84157220 */ /* 0x000fe20000410000 */
[-C--:B------:R-:W-:Y:S02]  /*1ab50*/  HMMA.16816.F32 R12, R176, R22.reuse, R12 ;  /* 0x00000016b00c723c */ /* 0x080fe4000000180c */
[----:B------:R-:W-:Y:S01]  /*1ab60*/  PRMT R157, R187, 0x5410, R2 ;  /* 0x00005410bb9d7816 */ /* 0x000fe20000000002 */
[C---:B------:R-:W-:Y:S01]  /*1ab70*/  FMUL.FTZ R30, R0.reuse, R166 ;  /* 0x000000a6001e7220 */ /* 0x040fe20000410000 */
[----:B------:R-:W-:Y:S01]  /*1ab80*/  LOP3.LUT R2, R189, 0xff, RZ, 0xc0, !PT ;  /* 0x000000ffbd027812 */ /* 0x000fe200078ec0ff */
[C---:B------:R-:W-:Y:S02]  /*1ab90*/  FMUL.FTZ R31, R0.reuse, R167 ;  /* 0x000000a7001f7220 */ /* 0x040fe40000410000 */
[C---:B------:R-:W-:Y:S01]  /*1aba0*/  FMUL.FTZ R42, R0.reuse, R42 ;  /* 0x0000002a002a7220 */ /* 0x040fe20000410000 */
[C---:B------:R-:W-:Y:S01]  /*1abb0*/  HMMA.16816.F32 R16, R172.reuse, R22, R16 ;  /* 0x00000016ac10723c */ /* 0x040fe20000001810 */
[----:B------:R-:W-:Y:S03]  /*1abc0*/  IMAD.MOV.U32 R162, RZ, RZ, R27 ;  /* 0x000000ffffa27224 */ /* 0x000fe600078e001b */
[----:B------:R-:W-:Y:S01]  /*1abd0*/  FMUL.FTZ R27, R0, R163 ;  /* 0x000000a3001b7220 */ /* 0x000fe20000410000 */
[----:B------:R-:W-:Y:S01]  /*1abe0*/  PRMT R156, R2, 0x5410, R188 ;  /* 0x00005410029c7816 */ /* 0x000fe200000000bc */
[----:B------:R-:W-:Y:S01]  /*1abf0*/  FMUL.FTZ R43, R0, R43 ;  /* 0x0000002b002b7220 */ /* 0x000fe20000410000 */
[----:B------:R-:W-:Y:S01]  /*1ac00*/  LOP3.LUT R2, R184, 0xffff, RZ, 0xc0, !PT ;  /* 0x0000ffffb8027812 */ /* 0x000fe200078ec0ff */
[C---:B------:R-:W-:Y:S04]  /*1ac10*/  FMUL.FTZ R22, R133.reuse, R158 ;  /* 0x0000009e85167220 */ /* 0x040fe80000410000 */
[----:B------:R-:W-:Y:S01]  /*1ac20*/  FMUL.FTZ R23, R133, R159 ;  /* 0x0000009f85177220 */ /* 0x000fe20000410000 */
[----:B------:R-:W-:Y:S01]  /*1ac30*/  SHF.R.U32.HI R138, RZ, 0x8, R2 ;  /* 0x00000008ff8a7819 */ /* 0x000fe20000011602 */
[----:B------:R-:W-:Y:S02]  /*1ac40*/  IMAD.MOV.U32 R158, RZ, RZ, R153 ;  /* 0x000000ffff9e7224 */ /* 0x000fe400078e0099 */
[----:B------:R-:W-:Y:S02]  /*1ac50*/  IMAD.MOV.U32 R159, RZ, RZ, R152 ;  /* 0x000000ffff9f7224 */ /* 0x000fe400078e0098 */
[C---:B------:R-:W-:Y:S01]  /*1ac60*/  FMUL.FTZ R46, R0.reuse, R46 ;  /* 0x0000002e002e7220 */ /* 0x040fe20000410000 */
[-C--:B----4-:R-:W-:Y:S01]  /*1ac70*/  HMMA.16816.F32 R20, R172, R140.reuse, R20 ;  /* 0x0000008cac14723c */ /* 0x090fe20000001814 */
[C---:B------:R-:W-:Y:S02]  /*1ac80*/  FMUL.FTZ R47, R0.reuse, R47 ;  /* 0x0000002f002f7220 */ /* 0x040fe40000410000 */
        /* <DEDUP_REMOVED lines=10> */
[----:B------:R-:W-:Y:S02]  /*1ad30*/  FMUL.FTZ R65, R132, R65 ;  /* 0x0000004184417220 */ /* 0x000fe40000410000 */
[C---:B------:R-:W-:Y:S01]  /*1ad40*/  HMMA.16816.F32 R32, R172.reuse, R142, R32 ;  /* 0x0000008eac20723c */ /* 0x040fe20000001820 */
[----:B------:R-:W1:Y:S03]  /*1ad50*/  LDSM.16.MT88.4 R140, [R206+0xa000] ;  /* 0x00a00000ce8c783b */ /* 0x000e660000004200 */
[C---:B------:R-:W-:Y:S02]  /*1ad60*/  FMUL.FTZ R66, R133.reuse, R66 ;  /* 0x0000004285427220 */ /* 0x040fe40000410000 */
[----:B------:R-:W-:Y:S02]  /*1ad70*/  FMUL.FTZ R67, R133, R67 ;  /* 0x0000004385437220 */ /* 0x000fe40000410000 */
        /* <DEDUP_REMOVED lines=15> */
[C---:B------:R-:W-:Y:S01]  /*1ae70*/  FMUL.FTZ R91, R0.reuse, R91 ;  /* 0x0000005b005b7220 */ /* 0x040fe20000410000 */
[-C--:B-1----:R-:W-:Y:S01]  /*1ae80*/  HMMA.16816.F32 R36, R172, R140.reuse, R36 ;  /* 0x0000008cac24723c */ /* 0x082fe20000001824 */
        /* <DEDUP_REMOVED lines=56> */
[----:B------:R-:W-:Y:S01]  /*1b210*/  FMUL.FTZ R131, R133, R131 ;  /* 0x0000008385837220 */ /* 0x000fe20000410000 */
        /* <DEDUP_REMOVED lines=11> */
[----:B------:R-:W-:Y:S02]  /*1b2d0*/  FFMA.FTZ R2, R197, c[0x0][0x23c], -R181 ;  /* 0x00008f00c5027a23 */ /* 0x000fe400000108b5 */
[----:B------:R-:W-:Y:S02]  /*1b2e0*/  FFMA.FTZ R138, R245, c[0x0][0x23c], -R180 ;  /* 0x00008f00f58a7a23 */ /* 0x000fe400000108b4 */
[----:B------:R4:W-:Y:S03]  /*1b2f0*/  MUFU.EX2 R228, R2 ;  /* 0x0000000200e47308 */ /* 0x0009e60000000800 */
[----:B--2---:R-:W-:Y:S02]  /*1b300*/  FFMA.FTZ R231, R133, R161, R231 ;  /* 0x000000a185e77223 */ /* 0x004fe400000100e7 */
[----:B---3--:R-:W-:Y:S02]  /*1b310*/  FFMA.FTZ R232, R132, R154, R232 ;  /* 0x0000009a84e87223 */ /* 0x008fe400000100e8 */
[----:B------:R-:W-:Y:S01]  /*1b320*/  LDSM.16.MT88.4 R152, [R201+0xa800] ;  /* 0x00a80000c998783b */ /* 0x000fe20000004200 */
[----:B----4-:R-:W-:Y:S02]  /*1b330*/  FFMA.FTZ R2, R196, c[0x0][0x23c], -R181 ;  /* 0x00008f00c4027a23 */ /* 0x010fe400000108b5 */
[----:B------:R2:W-:Y:S01]  /*1b340*/  MUFU.EX2 R196, R138 ;  /* 0x0000008a00c47308 */ /* 0x0005e20000000800 */
[-C--:B-1----:R-:W-:Y:S09]  /*1b350*/  HMMA.16816.F32 R84, R172, R140.reuse, R84 ;  /* 0x0000008cac54723c */ /* 0x082ff20000001854 */
[----:B------:R1:W-:Y:S01]  /*1b360*/  MUFU.EX2 R230, R2 ;  /* 0x0000000200e67308 */ /* 0x0003e20000000800 */
[C---:B------:R-:W-:Y:S07]  /*1b370*/  HMMA.16816.F32 R88, R176.reuse, R140, R88 ;  /* 0x0000008cb058723c */ /* 0x040fee0000001858 */
[----:B------:R-:W-:Y:S01]  /*1b380*/  LOP3.LUT R141, R185, 0xff, RZ, 0xc0, !PT ;  /* 0x000000ffb98d7812 */ /* 0x000fe200078ec0ff */
[-C--:B------:R-:W-:Y:S01]  /*1b390*/  HMMA.16816.F32 R92, R176, R142.reuse, R92 ;  /* 0x0000008eb05c723c */ /* 0x080fe2000000185c */
[----:B--2---:R-:W-:Y:S07]  /*1b3a0*/  FFMA.FTZ R138, R242, c[0x0][0x23c], -R182 ;  /* 0x00008f00f28a7a23 */ /* 0x004fee00000108b6 */
[C---:B------:R-:W-:Y:S01]  /*1b3b0*/  HMMA.16816.F32 R96, R172.reuse, R142, R96 ;  /* 0x0000008eac60723c */ /* 0x040fe20000001860 */
[----:B-1----:R-:W-:Y:S02]  /*1b3c0*/  FFMA.FTZ R2, R194, c[0x0][0x23c], -R180 ;  /* 0x00008f00c2027a23 */ /* 0x002fe400000108b4 */
[----:B------:R1:W-:Y:S05]  /*1b3d0*/  MUFU.EX2 R194, R138 ;  /* 0x0000008a00c27308 */ /* 0x0003ea0000000800 */
[-C--:B------:R-:W-:Y:S08]  /*1b3e0*/  HMMA.16816.F32 R100, R172, R144.reuse, R100 ;  /* 0x00000090ac64723c */ /* 0x080ff00000001864 */
[C---:B------:R-:W-:Y:S01]  /*1b3f0*/  HMMA.16816.F32 R104, R176.reuse, R144, R104 ;  /* 0x00000090b068723c */ /* 0x040fe20000001868 */
[----:B------:R2:W-:Y:S07]  /*1b400*/  MUFU.EX2 R199, R2 ;  /* 0x0000000200c77308 */ /* 0x0005ee0000000800 */
[-C--:B------:R-:W-:Y:S01]  /*1b410*/  HMMA.16816.F32 R108, R176, R146.reuse, R108 ;  /* 0x00000092b06c723c */ /* 0x080fe2000000186c */
[----:B-1----:R-:W-:Y:S07]  /*1b420*/  FFMA.FTZ R138, R239, c[0x0][0x23c], -R182 ;  /* 0x00008f00ef8a7a23 */ /* 0x002fee00000108b6 */
[C---:B------:R-:W-:Y:S01]  /*1b430*/  HMMA.16816.F32 R112, R172.reuse, R146, R112 ;  /* 0x00000092ac70723c */ /* 0x040fe20000001870 */
[----:B------:R1:W-:Y:S03]  /*1b440*/  MUFU.EX2 R191, R138 ;  /* 0x0000008a00bf7308 */ /* 0x0003e60000000800 */
[--C-:B--2---:R-:W-:Y:S02]  /*1b450*/  FFMA.FTZ R2, R195, c[0x0][0x23c], -R180.reuse ;  /* 0x00008f00c3027a23 */ /* 0x104fe400000108b4 */
[----:B------:R-:W-:Y:S05]  /*1b460*/  FFMA.FTZ R180, R198, c[0x0][0x23c], -R180 ;  /* 0x00008f00c6b47a23 */ /* 0x000fea00000108b4 */
[----:B------:R2:W-:Y:S10]  /*1b470*/  MUFU.EX2 R229, R2 ;  /* 0x0000000200e57308 */ /* 0x0005f40000000800 */
[----:B------:R3:W4:Y:S01]  /*1b480*/  MUFU.EX2 R195, R180 ;  /* 0x000000b400c37308 */ /* 0x0007220000000800 */
[----:B-1----:R-:W-:Y:S01]  /*1b490*/  SHF.R.U32.HI R138, RZ, 0x18, R185 ;  /* 0x00000018ff8a7819 */ /* 0x002fe200000116b9 */
[--C-:B--2---:R-:W-:Y:S02]  /*1b4a0*/  FFMA.FTZ R2, R247, c[0x0][0x23c], -R181.reuse ;  /* 0x00008f00f7027a23 */ /* 0x104fe400000108b5 */
[----:B------:R-:W-:Y:S06]  /*1b4b0*/  FFMA.FTZ R181, R246, c[0x0][0x23c], -R181 ;  /* 0x00008f00f6b57a23 */ /* 0x000fec00000108b5 */
[----:B------:R1:W-:Y:S01]  /*1b4c0*/  MUFU.EX2 R198, R2 ;  /* 0x0000000200c67308 */ /* 0x0003e20000000800 */
[----:B------:R-:W-:Y:S02]  /*1b4d0*/  IMAD.MOV.U32 R247, RZ, RZ, R159 ;  /* 0x000000fffff77224 */ /* 0x000fe400078e009f */
[----:B------:R-:W-:Y:S01]  /*1b4e0*/  IMAD.MOV.U32 R246, RZ, RZ, R158 ;  /* 0x000000fffff67224 */ /* 0x000fe200078e009e */
[--C-:B---3--:R-:W-:Y:S01]  /*1b4f0*/  HSET2.LE.AND R180, R150, R160.reuse, PT ;  /* 0x000000a096b47233 */ /* 0x108fe20003803000 */
[----:B----4-:R-:W-:Y:S05]  /*1b500*/  F2FP.PACK_AB R132, R195, R196 ;  /* 0x000000c4c384723e */ /* 0x010fea00000000ff */
[----:B------:R2:W-:Y:S01]  /*1b510*/  MUFU.EX2 R197, R181 ;  /* 0x000000b500c57308 */ /* 0x0005e20000000800 */
[----:B-1----:R-:W-:Y:S04]  /*1b520*/  LOP3.LUT R2, R185, 0xffff, RZ, 0xc0, !PT ;  /* 0x0000ffffb9027812 */ /* 0x002fe800078ec0ff */
[----:B------:R-:W-:Y:S01]  /*1b530*/  SHF.R.U32.HI R140, RZ, 0x8, R2 ;  /* 0x00000008ff8c7819 */ /* 0x000fe20000011602 */
[--C-:B------:R-:W-:Y:S02]  /*1b540*/  FFMA.FTZ R2, R248, c[0x0][0x23c], -R182.reuse ;  /* 0x00008f00f8027a23 */ /* 0x100fe400000108b6 */
[----:B------:R-:W-:Y:S01]  /*1b550*/  FFMA.FTZ R182, R193, c[0x0][0x23c], -R182 ;  /* 0x00008f00c1b67a23 */ /* 0x000fe200000108b6 */
[----:B------:R-:W-:Y:S01]  /*1b560*/  PRMT R148, R141, 0x5410, R140 ;  /* 0x000054108d947816 */ /* 0x000fe2000000008c */
[----:B------:R1:W3:Y:S01]  /*1b570*/  MUFU.EX2 R193, R2 ;  /* 0x0000000200c17308 */ /* 0x0002e20000000800 */
[----:B------:R-:W4:Y:S01]  /*1b580*/  LDSM.16.MT88.4 R140, [R205+0xb000] ;  /* 0x00b00000cd8c783b */ /* 0x000f220000004200 */
[--C-:B--2---:R-:W-:Y:S05]  /*1b590*/  HSET2.LE.AND R181, R149, R160.reuse, PT ;  /* 0x000000a095b57233 */ /* 0x104fea0003803000 */
[----:B------:R-:W-:Y:S03]  /*1b5a0*/  LOP3.LUT R181, R181, R132, RZ, 0xc0, !PT ;  /* 0x00000084b5b57212 */ /* 0x000fe600078ec0ff */
[----:B------:R2:W5:Y:S01]  /*1b5b0*/  MUFU.EX2 R189, R182 ;  /* 0x000000b600bd7308 */ /* 0x0005620000000800 */
[--C-:B-1----:R-:W-:Y:S01]  /*1b5c0*/  FFMA.FTZ R2, R235, c[0x0][0x23c], -R183.reuse ;  /* 0x00008f00eb027a23 */ /* 0x102fe200000108b7 */
[----:B---3--:R-:W-:Y:S01]  /*1b5d0*/  F2FP.PACK_AB R133, R193, R194 ;  /* 0x000000c2c185723e */ /* 0x008fe200000000ff */
[----:B------:R-:W3:Y:S07]  /*1b5e0*/  LDL.LU R235, [R1+0x44] ;  /* 0x0000440001eb7983 */ /* 0x000eee0000300800 */
[----:B------:R1:W-:Y:S01]  /*1b5f0*/  MUFU.EX2 R190, R2 ;  /* 0x0000000200be7308 */ /* 0x0003e20000000800 */
[--C-:B--2---:R-:W-:Y:S01]  /*1b600*/  HSET2.LE.AND R182, R162, R160.reuse, PT ;  /* 0x000000a0a2b67233 */ /* 0x104fe20003803000 */
[----:B-----5:R-:W-:Y:S01]  /*1b610*/  F2FP.PACK_AB R132, R189, R191 ;  /* 0x000000bfbd84723e */ /* 0x020fe200000000ff */
[-C--:B----4-:R-:W-:Y:S08]  /*1b620*/  HMMA.16816.F32 R116, R172, R140.reuse, R116 ;  /* 0x0000008cac74723c */ /* 0x090ff00000001874 */
[C---:B------:R-:W-:Y:S01]  /*1b630*/  HMMA.16816.F32 R120, R176.reuse, R140, R120 ;  /* 0x0000008cb078723c */ /* 0x040fe20000001878 */
[----:B-1----:R-:W-:Y:S07]  /*1b640*/  FFMA.FTZ R2, R192, c[0x0][0x23c], -R183 ;  /* 0x00008f00c0027a23 */ /* 0x002fee00000108b7 */
        /* <DEDUP_REMOVED lines=20> */
[----:B----4-:R-:W-:Y:S04]  /*1b790*/  F2FP.PACK_AB R2, R230, R228 ;  /* 0x000000e4e602723e */ /* 0x010fe800000000ff */
        /* <DEDUP_REMOVED lines=15> */
[----:B------:R-:W4:Y:S07]  /*1b890*/  LDSM.16.MT88.4 R8, [R203+0xb800] ;  /* 0x00b80000cb08783b */ /* 0x000f2e0000004200 */
        /* <DEDUP_REMOVED lines=19> */
[C---:B------:R-:W-:Y:S07]  /*1b9d0*/  HMMA.16816.F32 R80, R180.reuse, R6, R80 ;  /* 0x00000006b450723c */ /* 0x040fee0000001850 */
[----:B------:R-:W-:Y:S01]  /*1b9e0*/  FADD.FTZ R6, R249, R231 ;  /* 0x000000e7f9067221 */ /* 0x000fe20000010000 */
[-C--:B----4-:R-:W-:Y:S08]  /*1b9f0*/  HMMA.16816.F32 R84, R180, R8.reuse, R84 ;  /* 0x00000008b454723c */ /* 0x090ff00000001854 */
[C---:B------:R-:W-:Y:S08]  /*1ba00*/  HMMA.16816.F32 R88, R172.reuse, R8, R88 ;  /* 0x00000008ac58723c */ /* 0x040ff00000001858 */
[-C--:B------:R-:W-:Y:S01]  /*1ba10*/  HMMA.16816.F32 R92, R172, R10.reuse, R92 ;  /* 0x0000000aac5c723c */ /* 0x080fe2000000185c */
[----:B---3--:R-:W-:Y:S07]  /*1ba20*/  FFMA.FTZ R3, R3, R235, R244 ;  /* 0x000000eb03037223 */ /* 0x008fee00000100f4 */
        /* <DEDUP_REMOVED lines=9> */
[----:B------:R-:W-:Y:S07]  /*1bac0*/  FADD.FTZ R2, R196, R2 ;  /* 0x00000002c4027221 */ /* 0x000fee0000010000 */
        /* <DEDUP_REMOVED lines=27> */
[----:B------:R-:W-:Y:S03]  /*1bc80*/  FADD.FTZ R0, R188, R0 ;  /* 0x00000000bc007221 */ /* 0x000fe60000010000 */
[----:B------:R2:W-:Y:S01]  /*1bc90*/  STL [R1+0x44], R2 ;  /* 0x0000440201007387 */ /* 0x0005e20000100800 */
[----:B------:R-:W-:Y:S05]  /*1bca0*/  FADD.FTZ R0, R139, R0 ;  /* 0x000000008b007221 */ /* 0x000fea0000010000 */
[----:B------:R2:W-:Y:S01]  /*1bcb0*/  STL [R1+0x40], R0 ;  /* 0x0000400001007387 */ /* 0x0005e20000100800 */
[----:B-1----:R-:W-:Y:S01]  /*1bcc0*/  IMAD.MOV.U32 R3, RZ, RZ, R136 ;  /* 0x000000ffff037224 */ /* 0x002fe200078e0088 */
[----:B--2---:R-:W-:-:S05]  /*1bcd0*/  @P0 BRA `(.L_x_1995) ;  /* 0xffffc49000000947 */ /* 0x004fca000383ffff */
.L_x_1994:
        /* <DEDUP_REMOVED lines=18> */
[----:B------:R-:W-:Y:S01]  /*1be00*/  LEA.HI R174, R176, R175, RZ, 0x2 ;  /* 0x000000afb0ae7211 */ /* 0x000fe200078f10ff */
[----:B------:R-:W1:Y:S01]  /*1be10*/  S2UR UR10, SR_CTAID.X ;  /* 0x00000000000a79c3 */ /* 0x000e620000002500 */
[----:B------:R-:W-:Y:S02]  /*1be20*/  ULDC.64 UR4, c[0x0][0x1e0] ;  /* 0x0000780000047ab9 */ /* 0x000fe40000000a00 */
[----:B------:R-:W-:Y:S01]  /*1be30*/  SHF.R.S32.HI R25, RZ, 0x2, R174 ;  /* 0x00000002ff197819 */ /* 0x000fe200000114ae */
[----:B------:R-:W-:-:S02]  /*1be40*/  UISETP.EQ.AND UP2, UPT, UR11, URZ, UP2 ;  /* 0x0000003f0b00728c */ /* 0x000fc40009742270 */
[----:B------:R-:W-:Y:S02]  /*1be50*/  @!UP4 UIMAD UR12, UR12, UR4, URZ ;  /* 0x000000040c0cc2a4 */ /* 0x000fe4000f8e023f */
[----:B------:R-:W3:Y:S01]  /*1be60*/  S2UR UR11, SR_CTAID.Z ;  /* 0x00000000000b79c3 */ /* 0x000ee20000002700 */
[----:B------:R-:W-:Y:S02]  /*1be70*/  ULDC UR9, c[0x0][0x214] ;  /* 0x0000850000097ab9 */ /* 0x000fe40000000800 */
        /* <DEDUP_REMOVED lines=31> */
[----:B-1----:R-:W-:-:S03]  /*1c070*/  FADD.FTZ R2, R2, R5 ;  /* 0x0000000502027221 */ /* 0x002fc60000010000 */
[----:B------:R-:W-:Y:S04]  /*1c080*/  SHFL.BFLY PT, R5, R7, 0x2, 0x1f ;  /* 0x0c401f0007057f89 */ /* 0x000fe800000e0000 */
[----:B------:R-:W1:Y:S01]  /*1c090*/  SHFL.BFLY PT, R6, R2, 0x1, 0x1f ;  /* 0x0c201f0002067f89 */ /* 0x000e6200000e0000 */
[----:B--2---:R-:W-:-:S05]  /*1c0a0*/  FADD.FTZ R0, R0, R4 ;  /* 0x0000000400007221 */ /* 0x004fca0000010000 */
[----:B------:R-:W2:Y:S01]  /*1c0b0*/  SHFL.BFLY PT, R4, R0, 0x1, 0x1f ;  /* 0x0c201f0000047f89 */ /* 0x000ea200000e0000 */
[----:B-1----:R-:W-:Y:S02]  /*1c0c0*/  FADD.FTZ R133, R2, R6 ;  /* 0x0000000602857221 */ /* 0x002fe40000010000 */
[----:B------:R-:W-:Y:S01]  /*1c0d0*/  FADD.FTZ R2, R3, R8 ;  /* 0x0000000803027221 */ /* 0x000fe20000010000 */
[----:B------:R-:W-:Y:S02]  /*1c0e0*/  MOV R3, 0x3f800000 ;  /* 0x3f80000000037802 */ /* 0x000fe40000000f00 */
[----:B------:R-:W-:Y:S01]  /*1c0f0*/  FSETP.NE.FTZ.AND P6, PT, R133, RZ, PT ;  /* 0x000000ff8500720b */ /* 0x000fe20003fd5000 */
[----:B--2---:R-:W-:Y:S01]  /*1c100*/  FADD.FTZ R132, R0, R4 ;  /* 0x0000000400847221 */ /* 0x004fe20000010000 */
[----:B------:R-:W1:Y:S01]  /*1c110*/  SHFL.BFLY PT, R6, R2, 0x1, 0x1f ;  /* 0x0c201f0002067f89 */ /* 0x000e6200000e0000 */
[----:B------:R-:W-:Y:S01]  /*1c120*/  FADD.FTZ R4, R5, R7 ;  /* 0x0000000705047221 */ /* 0x000fe20000010000 */
[----:B------:R-:W-:-:S02]  /*1c130*/  MOV R0, 0x3f800000 ;  /* 0x3f80000000007802 */ /* 0x000fc40000000f00 */
[----:B------:R-:W-:Y:S02]  /*1c140*/  SHF.R.S32.HI R5, RZ, 0x1f, R174 ;  /* 0x0000001fff057819 */ /* 0x000fe400000114ae */
[----:B------:R-:W2:Y:S01]  /*1c150*/  SHFL.BFLY PT, R7, R4, 0x1, 0x1f ;  /* 0x0c201f0004077f89 */ /* 0x000ea200000e0000 */
[----:B------:R-:W-:Y:S02]  /*1c160*/  FSETP.NE.FTZ.AND P5, PT, R132, RZ, PT ;  /* 0x000000ff8400720b */ /* 0x000fe40003fb5000 */
[----:B------:R-:W-:Y:S02]  /*1c170*/  LEA.HI R5, R5, R25, RZ, 0x3 ;  /* 0x0000001905057211 */ /* 0x000fe400078f18ff */
[----:B------:R-:W3:Y:S02]  /*1c180*/  @P6 MUFU.RCP R0, R133 ;  /* 0x0000008500006308 */ /* 0x000ee40000001000 */
[----:B------:R-:W-:-:S04]  /*1c190*/  LOP3.LUT R5, R5, 0xfffffff8, RZ, 0xc0, !PT ;  /* 0xfffffff805057812 */ /* 0x000fc800078ec0ff */
[----:B------:R-:W-:-:S03]  /*1c1a0*/  IADD3 R25, R25, -R5, RZ ;  /* 0x8000000519197210 */ /* 0x000fc60007ffe0ff */
[----:B------:R-:W4:Y:S01]  /*1c1b0*/  @P5 MUFU.RCP R3, R132 ;  /* 0x0000008400035308 */ /* 0x000f220000001000 */
[----:B-1----:R-:W-:Y:S01]  /*1c1c0*/  FADD.FTZ R139, R2, R6 ;  /* 0x00000006028b7221 */ /* 0x002fe20000010000 */
[----:B------:R-:W-:Y:S01]  /*1c1d0*/  MOV R2, 0x3f800000 ;  /* 0x3f80000000027802 */ /* 0x000fe20000000f00 */
[----:B---3--:R-:W-:-:S03]  /*1c1e0*/  FMUL.FTZ R0, R0, c[0x0][0x2dc] ;  /* 0x0000b70000007a20 */ /* 0x008fc60000410000 */
[----:B------:R-:W-:Y:S01]  /*1c1f0*/  FSETP.NE.FTZ.AND P4, PT, R139, RZ, PT ;  /* 0x000000ff8b00720b */ /* 0x000fe20003f95000 */
[----:B--2---:R-:W-:Y:S02]  /*1c200*/  FADD.FTZ R138, R4, R7 ;  /* 0x00000007048a7221 */ /* 0x004fe40000010000 */
[C---:B------:R-:W-:Y:S02]  /*1c210*/  FMUL.FTZ R5, R0.reuse, R141 ;  /* 0x0000008d00057220 */ /* 0x040fe40000410000 */
[----:B------:R-:W-:Y:S01]  /*1c220*/  FMUL.FTZ R10, R0, R157 ;  /* 0x0000009d000a7220 */ /* 0x000fe20000410000 */
[----:B------:R-:W-:Y:S01]  /*1c230*/  FSETP.NE.FTZ.AND P3, PT, R138, RZ, PT ;  /* 0x000000ff8a00720b */ /* 0x000fe20003f75000 */
[C---:B------:R-:W-:Y:S02]  /*1c240*/  FMUL.FTZ R13, R0.reuse, R169 ;  /* 0x000000a9000d7220 */ /* 0x040fe40000410000 */
[C---:B------:R-:W-:Y:S01]  /*1c250*/  FMUL.FTZ R140, R0.reuse, R140 ;  /* 0x0000008c008c7220 */ /* 0x040fe20000410000 */
[----:B------:R-:W-:Y:S01]  /*1c260*/  R2P PR, R25, 0x6 ;  /* 0x0000000619007804 */ /* 0x000fe20000000000 */
[----:B------:R-:W-:-:S02]  /*1c270*/  FMUL.FTZ R152, R0, R152 ;  /* 0x0000009800987220 */ /* 0x000fc40000410000 */
[C---:B------:R-:W-:Y:S01]  /*1c280*/  FMUL.FTZ R153, R0.reuse, R153 ;  /* 0x0000009900997220 */ /* 0x040fe20000410000 */
[----:B------:R-:W1:Y:S01]  /*1c290*/  @P4 MUFU.RCP R2, R139 ;  /* 0x0000008b00024308 */ /* 0x000e620000001000 */
[C---:B------:R-:W-:Y:S01]  /*1c2a0*/  FMUL.FTZ R156, R0.reuse, R156 ;  /* 0x0000009c009c7220 */ /* 0x040fe20000410000 */
[----:B------:R-:W-:Y:S01]  /*1c2b0*/  F2FP.PACK_AB R5, R5, R140 ;  /* 0x0000008c0505723e */ /* 0x000fe200000000ff */
        /* <DEDUP_REMOVED lines=92> */
[----:B------:R-:W-:Y:S01]  /*1c880*/  FMUL.FTZ R7, R0, R147 ;  /* 0x0000009300077220 */ /* 0x000fe20000410000 */
        /* <DEDUP_REMOVED lines=258> */
.L_x_1999:
[----:B---34-:R-:W-:Y:S05]  /*1d8b0*/  BSYNC B0 ;  /* 0x0000000000007941 */ /* 0x018fea0003800000 */
.L_x_1998:
        /* <DEDUP_REMOVED lines=31> */
.L_x_2001:
[----:B---3--:R-:W-:Y:S05]  /*1dab0*/  BSYNC B0 ;  /* 0x0000000000007941 */ /* 0x008fea0003800000 */
.L_x_2000:
        /* <DEDUP_REMOVED lines=18> */
.L_x_2003:
[----:B------:R-:W-:Y:S05]  /*1dbe0*/  BSYNC B0 ;  /* 0x0000000000007941 */ /* 0x000fea0003800000 */
.L_x_2002:
        /* <DEDUP_REMOVED lines=18> */
.L_x_2005:
[----:B------:R-:W-:Y:S05]  /*1dd10*/  BSYNC B0 ;  /* 0x0000000000007941 */ /* 0x000fea0003800000 */
.L_x_2004:
        /* <DEDUP_REMOVED lines=18> */
.L_x_2007:
[----:B------:R-:W-:Y:S05]  /*1de40*/  BSYNC B0 ;  /* 0x0000000000007941 */ /* 0x000fea0003800000 */
.L_x_2006:
        /* <DEDUP_REMOVED lines=18> */
.L_x_2009:
[----:B------:R-:W-:Y:S05]  /*1df70*/  BSYNC B0 ;  /* 0x0000000000007941 */ /* 0x000fea0003800000 */
.L_x_2008:
        /* <DEDUP_REMOVED lines=18> */
.L_x_2011:
[----:B------:R-:W-:Y:S05]  /*1e0a0*/  BSYNC B0 ;  /* 0x0000000000007941 */ /* 0x000fea0003800000 */
.L_x_2010:
        /* <DEDUP_REMOVED lines=18> */
.L_x_2013:
[----:B------:R-:W-:Y:S05]  /*1e1d0*/  BSYNC B0 ;  /* 0x0000000000007941 */ /* 0x000fea0003800000 */
.L_x_2012:
        /* <DEDUP_REMOVED lines=19> */
.L_x_2014:
        /* <DEDUP_REMOVED lines=15> */
.L_x_2406:


//--------------------- .text._ZN5flash16flash_fwd_kernelI23Flash_fwd_kernel_traitsILi128ELi128ELi32ELi4ELb0ELb0EN7cutlass6half_tE19Flash_kernel_traitsILi128ELi128ELi32ELi4ES3_EELb1ELb0ELb1ELb0ELb0ELb0ELb0ELb1EEEvNS_16Flash_fwd_paramsE --------------------------
	.section	.text._ZN5flash16flash_fwd_kernelI23Flash_fwd_kernel_traitsILi128ELi128ELi32ELi4ELb0ELb0EN7cutlass6half_tE19Flash_kernel_traitsILi128ELi128ELi32ELi4ES3_EELb1ELb0ELb1ELb0ELb0ELb0ELb0ELb1EEEvNS_16Flash_fwd_paramsE,"ax",@progbits
	.sectioninfo	@"SHI_REGISTERS=255"
	.align	128
        .global         _ZN5flash16flash_fwd_kernelI23Flash_fwd_kernel_traitsILi128ELi128ELi32ELi4ELb0ELb0EN7cutlass6half_tE19Flash_kernel_traitsILi128ELi128ELi32ELi4ES3_EELb1ELb0ELb1ELb0ELb0ELb0ELb0ELb1EEEvNS_16Flash_fwd_paramsE
        .type           _ZN5flash16flash_fwd_kernelI23Flash_fwd_kernel_traitsILi128ELi128ELi32ELi4ELb0ELb0EN7cutlass6half_tE19Flash_kernel_traitsILi128ELi128ELi32ELi4ES3_EELb1ELb0ELb1ELb0ELb0ELb0ELb0ELb1EEEvNS_16Flash_fwd_paramsE,@function
        .size           _ZN5flash16flash_fwd_kernelI23Flash_fwd_kernel_traitsILi128ELi128ELi32ELi4ELb0ELb0EN7cutlass6half_tE19Flash_kernel_traitsILi128ELi128ELi32ELi4ES3_EELb1ELb0ELb1ELb0ELb0ELb0ELb0ELb1EEEvNS_16Flash_fwd_paramsE,(.L_x_2407 - _ZN5flash16flash_fwd_kernelI23Flash_fwd_kernel_traitsILi128ELi128ELi32ELi4ELb0ELb0EN7cutlass6half_tE19Flash_kernel_traitsILi128ELi128ELi32ELi4ES3_EELb1ELb0ELb1ELb0ELb0ELb0ELb0ELb1EEEvNS_16Flash_fwd_paramsE)
        .other          _ZN5flash16flash_fwd_kernelI23Flash_fwd_kernel_traitsILi128ELi128ELi32ELi4ELb0ELb0EN7cutlass6half_tE19Flash_kernel_traitsILi128ELi128ELi32ELi4ES3_EELb1ELb0ELb1ELb0ELb0ELb0ELb0ELb1EEEvNS_16Flash_fwd_paramsE,@"STO_CUDA_ENTRY STV_DEFAULT"
_ZN5flash16flash_fwd_kernelI23Flash_fwd_kernel_traitsILi128ELi128ELi32ELi4ELb0ELb0EN7cutlass6half_tE19Flash_kernel_traitsILi128ELi128ELi32ELi4ES3_EELb1ELb0ELb1ELb0ELb0ELb0ELb0ELb1EEEvNS_16Flash_fwd_paramsE:
.text._ZN5flash16flash_fwd_kernelI23Flash_fwd_kernel_traitsILi128ELi128ELi32ELi4ELb0ELb0EN7cutlass6half_tE19Flash_kernel_traitsILi128ELi128ELi32ELi4ES3_EELb1ELb0ELb1ELb0ELb0ELb0ELb0ELb1EEEvNS_16Flash_fwd_paramsE:
        /* <DEDUP_REMOVED lines=12> */
[----:B------:R-:W-:-:S06]  /*00c0*/  ULDC.64 UR4, c[0x0][0x240] ;  /* 0x0000900000047ab9 */ /* 0x000fcc0000000a00 */
[----:B------:R-:W1:Y:S01]  /*00d0*/  S2UR UR12, SR_CTAID.Y ;  /* 0x00000000000c79c3 */ /* 0x000e620000002600 */
[----:B------:R3:W4:Y:S07]  /*00e0*/  @P2 LDG.E.64 R4, [R2.64] ;  /* 0x0000001c02042981 */ /* 0x00072e000c1e1b00 */
[----:B------:R-:W1:Y:S01]  /*00f0*/  S2UR UR6, SR_CTAID.Z ;  /* 0x00000000000679c3 */ /* 0x000e620000002700 */
[----:B------:R-:W-:Y:S02]  /*0100*/  UMOV UR23, 0x4 ;  /* 0x0000000400177882 */ /* 0x000fe40000000000 */
[----:B------:R-:W-:-:S02]  /*0110*/  ULDC.64 UR10, c[0x0][0x240] ;  /* 0x00009000000a7ab9 */ /* 0x000fc40000000a00 */
[----:B------:R-:W-:Y:S01]  /*0120*/  ULDC.64 UR8, c[0x0][0x248] ;  /* 0x0000920000087ab9 */ /* 0x000fe20000000a00 */
[----:B---3--:R-:W-:Y:S01]  /*0130*/  @P2 MOV R2, R7 ;  /* 0x0000000700022202 */ /* 0x008fe20000000f00 */
[----:B------:R-:W-:-:S06]  /*0140*/  @P2 IMAD.MOV.U32 R3, RZ, RZ, R8 ;  /* 0x000000ffff032224 */ /* 0x000fcc00078e0008 */
[----:B------:R-:W3:Y:S01]  /*0150*/  @P2 LDG.E.64 R2, [R2.64] ;  /* 0x0000001c02022981 */ /* 0x000ee2000c1e1b00 */
[----:B-1----:R-:W-:Y:S02]  /*0160*/  ULOP3.LUT UR7, UR6, UR26, UR12, 0xfe, !UPT ;  /* 0x0000001a06077292 */ /* 0x002fe4000f8efe0c */
[----:B------:R-:W-:Y:S02]  /*0170*/  UISETP.NE.U32.AND UP2, UPT, URZ, UR4, UPT ;  /* 0x000000043f00728c */ /* 0x000fe4000bf45070 */
[----:B------:R-:W-:Y:S02]  /*0180*/  UIMAD.WIDE UR10, UR12, UR23, UR10 ;  /* 0x000000170c0a72a5 */ /* 0x000fe4000f8e020a */
[----:B--2---:R-:W-:Y:S01]  /*0190*/  LOP3.LUT P3, RZ, R22, UR7, RZ, 0xfc, !PT ;  /* 0x0000000716ff7c12 */ /* 0x004fe2000f86fcff */
[----:B------:R-:W-:Y:S02]  /*01a0*/  UISETP.NE.AND.EX UP2, UPT, URZ, UR5, UPT, UP2 ;  /* 0x000000053f00728c */ /* 0x000fe4000bf45320 */
[----:B------:R-:W-:-:S02]  /*01b0*/  ULDC.U8 UR7, c[0x0][0x312] ;  /* 0x0000c48000077ab9 */ /* 0x000fc40000000000 */
[----:B------:R-:W-:Y:S02]  /*01c0*/  ULDC.64 UR4, c[0x0][0x250] ;  /* 0x0000940000047ab9 */ /* 0x000fe40000000a00 */
[----:B------:R-:W-:Y:S01]  /*01d0*/  PLOP3.LUT P0, PT, PT, PT, UP2, 0x80, 0x0 ;  /* 0x000000000000781c */ /* 0x000fe20003f0f028 */
[----:B------:R-:W-:Y:S02]  /*01e0*/  UISETP.NE.U32.AND UP0, UPT, URZ, UR4, UPT ;  /* 0x000000043f00728c */ /* 0x000fe4000bf05070 */
[----:B------:R-:W-:Y:S02]  /*01f0*/  UISETP.NE.AND UP3, UPT, UR7, URZ, UPT ;  /* 0x0000003f0700728c */ /* 0x000fe4000bf65270 */
[----:B------:R-:W-:Y:S01]  /*0200*/  UISETP.EQ.U32.AND UP1, UPT, URZ, UR8, UPT ;  /* 0x000000083f00728c */ /* 0x000fe2000bf22070 */
[----:B------:R-:W-:Y:S01]  /*0210*/  @!P3 IMAD.MOV.U32 R10, RZ, RZ, c[0x0][0x308] ;  /* 0x0000c200ff0ab624 */ /* 0x000fe200078e00ff */
[----:B------:R-:W-:Y:S01]  /*0220*/  UISETP.NE.AND.EX UP0, UPT, URZ, UR5, UPT, UP0 ;  /* 0x000000053f00728c */ /* 0x000fe2000bf05300 */
[----:B------:R-:W-:Y:S01]  /*0230*/  @!P3 IMAD.MOV.U32 R11, RZ, RZ, c[0x0][0x30c] ;  /* 0x0000c300ff0bb624 */ /* 0x000fe200078e00ff */
[----:B------:R-:W-:-:S02]  /*0240*/  UISETP.EQ.OR.EX UP1, UPT, URZ, UR9, !UP3, UP1 ;  /* 0x000000093f00728c */ /* 0x000fc4000df22710 */
[----:B------:R-:W-:Y:S02]  /*0250*/  ULDC.64 UR4, c[0x0][0x250] ;  /* 0x0000940000047ab9 */ /* 0x000fe40000000a00 */
[----:B------:R-:W-:Y:S02]  /*0260*/  ULDC.64 UR8, c[0x0][0x248] ;  /* 0x0000920000087ab9 */ /* 0x000fe40000000a00 */
[----:B------:R-:W-:-:S03]  /*0270*/  UIMAD.WIDE UR8, UR12, UR23, UR8 ;  /* 0x000000170c0872a5 */ /* 0x000fc6000f8e0208 */
        /* <DEDUP_REMOVED lines=23> */
[----:B------:R-:W-:Y:S01]  /*03f0*/  UMOV UR25, 0xffffffff ;  /* 0xffffffff00197882 */ /* 0x000fe20000000000 */
[----:B------:R-:W2:Y:S01]  /*0400*/  LDC.U8 R96, c[0x0][0x2d8] ;  /* 0x0000b600ff607b82 */ /* 0x000ea20000000000 */
        /* <DEDUP_REMOVED lines=22> */
.L_x_2015:
[----:B------:R-:W-:Y:S02]  /*0570*/  ULDC UR8, c[0x0][0x218] ;  /* 0x0000860000087ab9 */ /* 0x000fe40000000800 */
.L_x_2016:
        /* <DEDUP_REMOVED lines=48> */
[----:B------:R-:W-:Y:S01]  /*0880*/  USHF.R.S32.HI UR11, URZ, 0x1f, UR6 ;  /* 0x0000001f3f0b7899 */ /* 0x000fe20008011406 */
[----:B------:R-:W-:Y:S01]  /*0890*/  LOP3.LUT R0, R8, 0xfffffff8, RZ, 0xc0, !PT ;  /* 0xfffffff808007812 */ /* 0x000fe200078ec0ff */
[----:B------:R-:W-:Y:S01]  /*08a0*/  ULDC.64 UR8, c[0x0][0x1e0] ;  /* 0x0000780000087ab9 */ /* 0x000fe20000000a00 */
[----:B------:R-:W-:Y:S01]  /*08b0*/  SHF.R.S32.HI R8, RZ, 0x3, R8 ;  /* 0x00000003ff087819 */ /* 0x000fe20000011408 */
[----:B------:R-:W-:Y:S01]  /*08c0*/  ULDC.U8 UR13, c[0x0][0x328] ;  /* 0x0000ca00000d7ab9 */ /* 0x000fe20000000000 */
[----:B------:R-:W-:Y:S01]  /*08d0*/  IMAD.U32 R6, RZ, RZ, UR26 ;  /* 0x0000001aff067e24 */ /* 0x000fe2000f8e00ff */
[----:B------:R-:W-:Y:S01]  /*08e0*/  UISETP.NE.AND UP3, UPT, UR13, URZ, UPT ;  /* 0x0000003f0d00728c */ /* 0x000fe2000bf65270 */
[----:B------:R-:W-:Y:S01]  /*08f0*/  IMAD.IADD R15, R22, 0x1, -R0 ;  /* 0x00000001160f7824 */ /* 0x000fe200078e0a00 */
[----:B------:R-:W-:Y:S01]  /*0900*/  @UP0 UIMAD.WIDE.U32 UR14, UR25, UR4, URZ ;  /* 0x00000004190e02a5 */ /* 0x000fe2000f8e003f */
[--C-:B------:R-:W-:Y:S01]  /*0910*/  SHF.R.S32.HI R9, RZ, 0x1f, R8.reuse ;  /* 0x0000001fff097819 */ /* 0x100fe20000011408 */
[----:B------:R-:W-:Y:S01]  /*0920*/  @!UP0 UIMAD.WIDE.U32 UR16, UR12, UR8, URZ ;  /* 0x000000080c1082a5 */ /* 0x000fe2000f8e003f */
[----:B------:R-:W-:Y:S01]  /*0930*/  IMAD.SHL.U32 R14, R15, 0x8, RZ ;  /* 0x000000080f0e7824 */ /* 0x000fe200078e00ff */
[----:B------:R-:W-:Y:S01]  /*0940*/  @UP0 UIMAD UR7, UR25, UR5, UR15 ;  /* 0x00000005190702a4 */ /* 0x000fe2000f8e020f */
[----:B------:R-:W-:Y:S01]  /*0950*/  BSSY B0, `(.L_x_2018) ;  /* 0x0000039000007945 */ /* 0x000fe20003800000 */
[----:B------:R-:W-:Y:S01]  /*0960*/  @!UP0 USHF.R.S32.HI UR15, URZ, 0x1f, UR12 ;  /* 0x0000001f3f0f8899 */ /* 0x000fe2000801140c */
[----:B------:R-:W-:Y:S01]  /*0970*/  IMAD.WIDE R6, R6, 0x80, R8 ;  /* 0x0000008006067825 */ /* 0x000fe200078e0208 */
[----:B------:R-:W-:Y:S01]  /*0980*/  ULDC.64 UR4, c[0x0][0x1f0] ;  /* 0x00007c0000047ab9 */ /* 0x000fe20000000a00 */
[----:B------:R-:W-:Y:S01]  /*0990*/  IADD3 R23, R14, 0x40, RZ ;  /* 0x000000400e177810 */ /* 0x000fe20007ffe0ff */
[----:B------:R-:W-:-:S02]  /*09a0*/  UIMAD UR4, UR11, UR4, URZ ;  /* 0x000000040b0472a4 */ /* 0x000fc4000f8e023f */
[----:B------:R-:W-:Y:S02]  /*09b0*/  @!UP0 UIMAD UR15, UR15, UR8, URZ ;  /* 0x000000080f0f82a4 */ /* 0x000fe4000f8e023f */
[----:B------:R-:W-:Y:S02]  /*09c0*/  ULDC.U8 UR11, c[0x0][0x329] ;  /* 0x0000ca40000b7ab9 */ /* 0x000fe40000000000 */
[----:B------:R-:W-:Y:S02]  /*09d0*/  UISETP.NE.AND UP2, UPT, UR11, URZ, UPT ;  /* 0x0000003f0b00728c */ /* 0x000fe4000bf45270 */
[----:B------:R-:W-:Y:S02]  /*09e0*/  @!UP0 UIMAD UR15, UR12, UR9, UR15 ;  /* 0x000000090c0f82a4 */ /* 0x000fe4000f8e020f */
[----:B------:R-:W-:Y:S02]  /*09f0*/  UISETP.EQ.AND UP3, UPT, UR11, URZ, UP3 ;  /* 0x0000003f0b00728c */ /* 0x000fe40009f62270 */
[----:B------:R-:W-:-:S02]  /*0a00*/  ULDC UR9, c[0x0][0x214] ;  /* 0x0000850000097ab9 */ /* 0x000fc40000000800 */
[----:B------:R-:W-:Y:S02]  /*0a10*/  ULDC UR8, c[0x0][0x234] ;  /* 0x00008d0000087ab9 */ /* 0x000fe40000000800 */
[----:B------:R-:W-:Y:S02]  /*0a20*/  UIMAD UR5, UR6, UR5, UR4 ;  /* 0x00000005060572a4 */ /* 0x000fe4000f8e0204 */
[----:B------:R-:W-:Y:S02]  /*0a30*/  @!UP2 UISETP.NE.AND UP1, UPT, UR13, URZ, UPT ;  /* 0x0000003f0d00a28c */ /* 0x000fe4000bf25270 */
[----:B------:R-:W-:Y:S02]  /*0a40*/  @UP2 ULDC UR11, c[0x0][0x210] ;  /* 0x00008400000b2ab9 */ /* 0x000fe40000000800 */
[----:B------:R-:W-:Y:S02]  /*0a50*/  @UP2 UIMAD UR11, UR11, UR9, URZ ;  /* 0x000000090b0b22a4 */ /* 0x000fe4000f8e023f */
        /* <DEDUP_REMOVED lines=18> */
[----:B------:R-:W-:Y:S01]  /*0b80*/  UIMAD UR11, UR6, UR11, UR18 ;  /* 0x0000000b060b72a4 */ /* 0x000fe2000f8e0212 */
[----:B------:R-:W-:Y:S01]  /*0b90*/  IADD3 R11, R13, UR5, RZ ;  /* 0x000000050d0b7c10 */ /* 0x000fe2000fffe0ff */
[----:B------:R-:W-:Y:S02]  /*0ba0*/  @!UP3 UMOV UR20, URZ ;  /* 0x0000003f0014bc82 */ /* 0x000fe40008000000 */
[----:B------:R-:W-:Y:S02]  /*0bb0*/  @UP3 UMOV UR20, UR13 ;  /* 0x0000000d00143c82 */ /* 0x000fe40008000000 */
[----:B------:R-:W-:Y:S02]  /*0bc0*/  @!UP3 UMOV UR21, URZ ;  /* 0x0000003f0015bc82 */ /* 0x000fe40008000000 */
[----:B------:R-:W-:-:S02]  /*0bd0*/  USHF.R.S32.HI UR4, URZ, 0x1f, UR10 ;  /* 0x0000001f3f047899 */ /* 0x000fc4000801140a */
        /* <DEDUP_REMOVED lines=16> */
.L_x_2019:
[----:B------:R-:W-:Y:S05]  /*0ce0*/  BSYNC B0 ;  /* 0x0000000000007941 */ /* 0x000fea0003800000 */
.L_x_2018:
        /* <DEDUP_REMOVED lines=18> */
.L_x_2021:
[----:B------:R-:W-:Y:S05]  /*0e10*/  BSYNC B0 ;  /* 0x0000000000007941 */ /* 0x000fea0003800000 */
.L_x_2020:
        /* <DEDUP_REMOVED lines=18> */
.L_x_2023:
[----:B------:R-:W-:Y:S05]  /*0f40*/  BSYNC B0 ;  /* 0x0000000000007941 */ /* 0x000fea0003800000 */
.L_x_2022:
        /* <DEDUP_REMOVED lines=18> */
.L_x_2025:
[----:B------:R-:W-:Y:S05]  /*1070*/  BSYNC B0 ;  /* 0x0000000000007941 */ /* 0x000fea0003800000 */
.L_x_2024:
        /* <DEDUP_REMOVED lines=18> */
.L_x_2027:
[----:B------:R-:W-:Y:S05]  /*11a0*/  BSYNC B0 ;  /* 0x0000000000007941 */ /* 0x000fea0003800000 */
.L_x_2026:
        /* <DEDUP_REMOVED lines=18> */
.L_x_2029:
[----:B------:R-:W-:Y:S05]  /*12d0*/  BSYNC B0 ;  /* 0x0000000000007941 */ /* 0x000fea0003800000 */
.L_x_2028:
        /* <DEDUP_REMOVED lines=18> */
.L_x_2031:
[----:B------:R-:W-:Y:S05]  /*1400*/  BSYNC B0 ;  /* 0x0000000000007941 */ /* 0x000fea0003800000 */
.L_x_2030:
        /* <DEDUP_REMOVED lines=18> */
.L_x_2033:
[----:B------:R-:W-:Y:S05]  /*1530*/  BSYNC B0 ;  /* 0x0000000000007941 */ /* 0x000fea0003800000 */
.L_x_2032:
        /* <DEDUP_REMOVED lines=67> */
.L_x_2017:
[----:B------:R-:W-:Y:S01]  /*1970*/  UISETP.NE.AND UP0, UPT, UR25, -0x1, UPT ;  /* 0xffffffff1900788c */ /* 0x000fe2000bf05270 */
[----:B------:R-:W-:Y:S01]  /*1980*/  SHF.R.S32.HI R0, RZ, 0x1f, R100 ;  /* 0x0000001fff007819 */ /* 0x000fe20000011464 */
[----:B------:R-:W-:Y:S02]  /*1990*/  UISETP.NE.AND UP1, UPT, UR14, -0x1, UPT ;  /* 0xffffffff0e00788c */ /* 0x000fe4000bf25270 */
[----:B------:R-:W-:Y:S02]  /*19a0*/  ULDC.64 UR4, c[0x0][0x190] ;  /* 0x0000640000047ab9 */ /* 0x000fe40000000a00 */
[----:B------:R-:W-:Y:S02]  /*19b0*/  ULDC.64 UR8, c[0x0][0x178] ;  /* 0x00005e0000087ab9 */ /* 0x000fe40000000a00 */
[----:B------:R-:W-:Y:S01]  /*19c0*/  PLOP3.LUT P0, PT, PT, PT, UP1, 0x80, 0x0 ;  /* 0x000000000000781c */ /* 0x000fe20003f0f018 */
[----:B------:R-:W-:-:S02]  /*19d0*/  ULDC UR36, c[0x0][0x228] ;  /* 0x00008a0000247ab9 */ /* 0x000fc40000000800 */
[----:B------:R-:W-:Y:S02]  /*19e0*/  @UP0 UIMAD.WIDE.U32 UR16, UR25, UR4, URZ ;  /* 0x00000004191002a5 */ /* 0x000fe4000f8e003f */
[----:B------:R-:W-:Y:S02]  /*19f0*/  @!UP0 USHF.R.S32.HI UR15, URZ, 0x1f, UR12 ;  /* 0x0000001f3f0f8899 */ /* 0x000fe4000801140c */
[----:B------:R-:W-:Y:S02]  /*1a00*/  @UP0 UIMAD UR11, UR25, UR5, UR17 ;  /* 0x00000005190b02a4 */ /* 0x000fe4000f8e0211 */
[----:B------:R-:W-:Y:S02]  /*1a10*/  @UP1 UIADD3 UR17, UR13, UR14, URZ ;  /* 0x0000000e0d111290 */ /* 0x000fe4000fffe03f */
[----:B------:R-:W-:Y:S02]  /*1a20*/  ULDC.64 UR4, c[0x0][0x198] ;  /* 0x0000660000047ab9 */ /* 0x000fe40000000a00 */
[----:B------:R-:W-:-:S02]  /*1a30*/  @!UP0 UIMAD UR15, UR15, UR8, URZ ;  /* 0x000000080f0f82a4 */ /* 0x000fc4000f8e023f */
[----:B------:R-:W-:Y:S02]  /*1a40*/  @UP1 UIMAD.WIDE.U32 UR20, UR17, UR4, URZ ;  /* 0x00000004111412a5 */ /* 0x000fe4000f8e003f */
[----:B------:R-:W-:Y:S02]  /*1a50*/  @!UP0 UIMAD UR15, UR12, UR9, UR15 ;  /* 0x000000090c0f82a4 */ /* 0x000fe4000f8e020f */
[----:B------:R-:W-:Y:S02]  /*1a60*/  @UP1 UIMAD UR9, UR17, UR5, UR21 ;  /* 0x00000005110912a4 */ /* 0x000fe4000f8e0215 */
[----:B------:R-:W-:Y:S02]  /*1a70*/  ULDC UR4, c[0x0][0x224] ;  /* 0x0000890000047ab9 */ /* 0x000fe40000000800 */
[----:B------:R-:W-:Y:S02]  /*1a80*/  ULDC UR5, c[0x0][0x1c0] ;  /* 0x0000700000057ab9 */ /* 0x000fe40000000800 */
[----:B------:R-:W-:-:S02]  /*1a90*/  UIMAD UR5, UR12, UR5, UR6 ;  /* 0x000000050c0572a4 */ /* 0x000fc4000f8e0206 */
[----:B------:R-:W-:Y:S02]  /*1aa0*/  @!UP0 UIMAD.WIDE.U32 UR34, UR12, UR8, URZ ;  /* 0x000000080c2282a5 */ /* 0x000fe4000f8e003f */
[----:B------:R-:W-:Y:S02]  /*1ab0*/  UIMAD UR4, UR5, UR4, UR10 ;  /* 0x00000004050472a4 */ /* 0x000fe4000f8e020a */
[----:B------:R-:W-:Y:S02]  /*1ac0*/  USHF.L.U32 UR5, UR5, 0x5, URZ ;  /* 0x0000000505057899 */ /* 0x000fe4000800063f */
[----:B------:R-:W-:Y:S02]  /*1ad0*/  UIMAD UR36, UR4, UR36, URZ ;  /* 0x00000024042472a4 */ /* 0x000fe4000f8e023f */
[----:B------:R-:W-:Y:S02]  /*1ae0*/  USHF.R.S32.HI UR4, URZ, 0x1f, UR5 ;  /* 0x0000001f3f047899 */ /* 0x000fe40008011405 */
[----:B------:R-:W-:Y:S01]  /*1af0*/  IADD3 R93, P2, P1, R7, UR5, R100 ;  /* 0x00000005075d7c10 */ /* 0x000fe2000f95e064 */
[----:B------:R-:W-:-:S02]  /*1b00*/  @UP0 UMOV UR8, UR16 ;  /* 0x0000001000080c82 */ /* 0x000fc40008000000 */
[----:B------:R-:W-:Y:S01]  /*1b10*/  @!UP0 UIADD3 UR11, UR35, UR15, URZ ;  /* 0x0000000f230b8290 */ /* 0x000fe2000fffe03f */
[----:B------:R-:W-:Y:S01]  /*1b20*/  IADD3.X R91, R8, UR4, R0, P2, P1 ;  /* 0x00000004085b7c10 */ /* 0x000fe200097e2400 */
[----:B------:R1:W-:Y:S01]  /*1b30*/  STL [R1+0xac], R93 ;  /* 0x0000ac5d01007387 */ /* 0x0003e20000100800 */
[----:B------:R-:W-:Y:S02]  /*1b40*/  @!UP0 UMOV UR8, UR34 ;  /* 0x0000002200088c82 */ /* 0x000fe40008000000 */
[----:B------:R-:W-:Y:S01]  /*1b50*/  @UP1 UMOV UR16, UR20 ;  /* 0x0000001400101c82 */ /* 0x000fe20008000000 */
[----:B------:R-:W-:Y:S05]  /*1b60*/  @P0 BRA `(.L_x_2034) ;  /* 0x000000c000000947 */ /* 0x000fea0003800000 */
[----:B------:R-:W-:Y:S02]  /*1b70*/  USHF.R.S32.HI UR15, URZ, 0x1f, UR13 ;  /* 0x0000001f3f0f7899 */ /* 0x000fe4000801140d */
[----:B------:R-:W-:Y:S02]  /*1b80*/  ULDC.64 UR4, c[0x0][0x198] ;  /* 0x0000660000047ab9 */ /* 0x000fe40000000a00 */
[----:B------:R-:W-:-:S02]  /*1b90*/  UIMAD UR15, UR15, UR4, URZ ;  /* 0x000000040f0f72a4 */ /* 0x000fc4000f8e023f */
[----:B------:R-:W-:Y:S02]  /*1ba0*/  UIMAD.WIDE.U32 UR16, UR13, UR4, URZ ;  /* 0x000000040d1072a5 */ /* 0x000fe4000f8e003f */
[----:B------:R-:W-:Y:S02]  /*1bb0*/  UIMAD UR15, UR13, UR5, UR15 ;  /* 0x000000050d0f72a4 */ /* 0x000fe4000f8e020f */
[----:B------:R-:W-:Y:S02]  /*1bc0*/  USHF.R.S32.HI UR9, URZ, 0x1f, UR12 ;  /* 0x0000001f3f097899 */ /* 0x000fe4000801140c */
[----:B------:R-:W-:Y:S02]  /*1bd0*/  ULDC.64 UR4, c[0x0][0x180] ;  /* 0x0000600000047ab9 */ /* 0x000fe40000000a00 */
[----:B------:R-:W-:Y:S02]  /*1be0*/  UIADD3 UR17, UR17, UR15, URZ ;  /* 0x0000000f11117290 */ /* 0x000fe4000fffe03f */
[----:B------:R-:W-:-:S02]  /*1bf0*/  UIMAD UR9, UR9, UR4, URZ ;  /* 0x00000004090972a4 */ /* 0x000fc4000f8e023f */
[----:B------:R-:W-:Y:S02]  /*1c00*/  UIMAD.WIDE.U32 UR16, UR12, UR4, UR16 ;  /* 0x000000040c1072a5 */ /* 0x000fe4000f8e0010 */
[----:B------:R-:W-:-:S04]  /*1c10*/  UIMAD UR9, UR12, UR5, UR9 ;  /* 0x000000050c0972a4 */ /* 0x000fc8000f8e0209 */
[----:B------:R-:W-:Y:S02]  /*1c20*/  UIADD3 UR9, UR17, UR9, URZ ;  /* 0x0000000911097290 */ /* 0x000fe4000fffe03f */
.L_x_2034:
[----:B------:R-:W-:Y:S01]  /*1c30*/  IABS R4, c[0x0][0x1c8] ;  /* 0x0000720000047a13 */ /* 0x000fe20000000000 */
[----:B------:R-:W2:Y:S01]  /*1c40*/  S2R R6, SR_CTAID.Z ;  /* 0x0000000000067919 */ /* 0x000ea20000002700 */
        /* <DEDUP_REMOVED lines=9> */
[----:B------:R-:W-:Y:S01]  /*1ce0*/  USHF.R.S32.HI UR14, URZ, 0x1f, UR6 ;  /* 0x0000001f3f0e7899 */ /* 0x000fe20008011406 */
[----:B--2---:R-:W-:Y:S02]  /*1cf0*/  IABS R6, R6 ;  /* 0x0000000600067213 */ /* 0x004fe40000000000 */
[----:B---3--:R-:W-:-:S04]  /*1d00*/  IADD3 R2, R2, 0xffffffe, RZ ;  /* 0x0ffffffe02027810 */ /* 0x008fc80007ffe0ff */
        /* <DEDUP_REMOVED lines=31> */
.L_x_2035:
[CC--:B------:R-:W-:Y:S01]  /*1f00*/  LEA.HI R0, R5.reuse, R22.reuse, RZ, 0x3 ;  /* 0x0000001605007211 */ /* 0x0c0fe200078f18ff */
[----:B------:R-:W2:Y:S01]  /*1f10*/  S2R R14, SR_CTAID.Z ;  /* 0x00000000000e7919 */ /* 0x000ea20000002700 */
[CC--:B------:R-:W-:Y:S01]  /*1f20*/  LEA.HI R18, R5.reuse, R22.reuse, RZ, 0x4 ;  /* 0x0000001605127211 */ /* 0x0c0fe200078f20ff */
[----:B------:R-:W-:Y:S01]  /*1f30*/  ULDC.64 UR4, c[0x0][0x1a8] ;  /* 0x00006a0000047ab9 */ /* 0x000fe20000000a00 */
[----:B------:R-:W-:Y:S01]  /*1f40*/  SHF.R.S32.HI R12, RZ, 0x3, R0 ;  /* 0x00000003ff0c7819 */ /* 0x000fe20000011400 */
[----:B------:R-:W-:Y:S01]  /*1f50*/  UIMAD UR4, UR14, UR4, URZ ;  /* 0x000000040e0472a4 */ /* 0x000fe2000f8e023f */
        /* <DEDUP_REMOVED lines=12> */
[----:B------:R-:W-:Y:S01]  /*2020*/  SHF.R.S32.HI R4, RZ, 0x1f, R0 ;  /* 0x0000001fff047819 */ /* 0x000fe20000011400 */
[----:B------:R-:W-:Y:S01]  /*2030*/  UIADD3 UR6, -UR10, UR27, URZ ;  /* 0x0000001b0a067290 */ /* 0x000fe2000fffe13f */
[----:B------:R-:W-:Y:S01]  /*2040*/  LOP3.LUT R3, R2, 0x38, R104, 0xf8, !PT ;  /* 0x0000003802037812 */ /* 0x000fe200078ef868 */
[----:B------:R-:W-:Y:S01]  /*2050*/  BSSY B0, `(.L_x_2036) ;  /* 0x0000049000007945 */ /* 0x000fe20003800000 */
[----:B------:R-:W-:Y:S01]  /*2060*/  SHF.R.U32.HI R2, RZ, 0x3, R2 ;  /* 0x00000003ff027819 */ /* 0x000fe20000011602 */
[----:B------:R-:W-:Y:S01]  /*2070*/  IMAD.WIDE R10, R10, 0x80, R12 ;  /* 0x000000800a0a7825 */ /* 0x000fe200078e020c */
[----:B------:R-:W-:-:S02]  /*2080*/  LEA.HI R21, R4, R0, RZ, 0x3 ;  /* 0x0000000004157211 */ /* 0x000fc400078f18ff */
[----:B------:R-:W-:Y:S01]  /*2090*/  LOP3.LUT R3, R3, R2, RZ, 0x3c, !PT ;  /* 0x0000000203037212 */ /* 0x000fe200078e3cff */
[----:B------:R-:W-:Y:S01]  /*20a0*/  IMAD.SHL.U32 R4, R5, 0x8, RZ ;  /* 0x0000000805047824 */ /* 0x000fe200078e00ff */
[----:B------:R-:W-:Y:S02]  /*20b0*/  LOP3.LUT R2, R21, 0xfffffff8, RZ, 0xc0, !PT ;  /* 0xfffffff815027812 */ /* 0x000fe400078ec0ff */
        /* <DEDUP_REMOVED lines=9> */
[----:B------:R-:W-:Y:S01]  /*2150*/  SHF.R.S32.HI R17, RZ, 0x5, R16 ;  /* 0x00000005ff117819 */ /* 0x000fe20000011410 */
[----:B------:R-:W-:Y:S01]  /*2160*/  IMAD R0, R12, c[0x0][0x19c], R0 ;  /* 0x000067000c007a24 */ /* 0x000fe200078e0200 */
[----:B------:R-:W-:Y:S01]  /*2170*/  IADD3 R6, P0, R6, UR16, RZ ;  /* 0x0000001006067c10 */ /* 0x000fe2000ff1e0ff */
[----:B------:R-:W-:-:S03]  /*2180*/  IMAD.WIDE.U32 R4, R12, c[0x0][0x1a0], R104 ;  /* 0x000068000c047a25 */ /* 0x000fc600078e0068 */
[----:B------:R-:W-:Y:S01]  /*2190*/  IADD3.X R7, R7, UR9, R0, P0, !PT ;  /* 0x0000000907077c10 */ /* 0x000fe200087fe400 */
[----:B--2---:R-:W-:Y:S01]  /*21a0*/  IMAD.WIDE.U32 R14, R14, c[0x0][0x1a8], R2 ;  /* 0x00006a000e0e7a25 */ /* 0x004fe200078e0002 */
[----:B------:R-:W-:Y:S02]  /*21b0*/  IADD3 R2, P0, R4, UR20, RZ ;  /* 0x0000001404027c10 */ /* 0x000fe4000ff1e0ff */
[----:B------:R-:W-:Y:S01]  /*21c0*/  SHF.R.S32.HI R0, RZ, 0x1f, R8 ;  /* 0x0000001fff007819 */ /* 0x000fe20000011408 */
[----:B------:R-:W-:Y:S01]  /*21d0*/  IMAD R3, R12, c[0x0][0x1a4], R9 ;  /* 0x000069000c037a24 */ /* 0x000fe200078e0209 */
[----:B------:R-:W-:Y:S01]  /*21e0*/  SHF.R.S32.HI R9, RZ, 0x1f, R100 ;  /* 0x0000001fff097819 */ /* 0x000fe20000011464 */
[----:B------:R-:W-:Y:S01]  /*21f0*/  IMAD.WIDE.U32 R28, R8, c[0x0][0x1b0], R6 ;  /* 0x00006c00081c7a25 */ /* 0x000fe200078e0006 */
[----:B------:R-:W-:Y:S02]  /*2200*/  SHF.R.S32.HI R4, RZ, 0x1f, R16 ;  /* 0x0000001fff047819 */ /* 0x000fe40000011410 */
[----:B------:R-:W-:Y:S01]  /*2210*/  IADD3.X R3, R5, UR15, R3, P0, !PT ;  /* 0x0000000f05037c10 */ /* 0x000fe200087fe403 */
[C---:B------:R-:W-:Y:S01]  /*2220*/  IMAD R5, R0.reuse, c[0x0][0x1b0], RZ ;  /* 0x00006c0000057a24 */ /* 0x040fe200078e02ff */
[----:B------:R-:W-:Y:S01]  /*2230*/  LEA.HI R101, R9, R100, RZ, 0x2 ;  /* 0x0000006409657211 */ /* 0x000fe200078f10ff */
[----:B------:R-:W-:Y:S01]  /*2240*/  IMAD R0, R0, c[0x0][0x1b8], RZ ;  /* 0x00006e0000007a24 */ /* 0x000fe200078e02ff */
[----:B------:R3:W-:Y:S01]  /*2250*/  STL.64 [R1+0xa0], R28 ;  /* 0x0000a01c01007387 */ /* 0x0007e20000100a00 */
[----:B------:R-:W-:Y:S01]  /*2260*/  IMAD R9, R8, c[0x0][0x1b4], R5 ;  /* 0x00006d0008097a24 */ /* 0x000fe200078e0205 */
[----:B------:R-:W-:Y:S01]  /*2270*/  ISETP.GE.AND P0, PT, R12, UR6, PT ;  /* 0x000000060c007c0c */ /* 0x000fe2000bf06270 */
[----:B------:R-:W-:Y:S01]  /*2280*/  IMAD R5, R8, c[0x0][0x1bc], R0 ;  /* 0x00006f0008057a24 */ /* 0x000fe200078e0200 */
[----:B------:R-:W-:Y:S01]  /*2290*/  LEA.HI R4, R4, R17, RZ, 0x2 ;  /* 0x0000001104047211 */ /* 0x000fe200078f10ff */
[----:B------:R-:W-:Y:S01]  /*22a0*/  IMAD.WIDE.U32 R24, R8, c[0x0][0x1b8], R2 ;  /* 0x00006e0008187a25 */ /* 0x000fe200078e0002 */
[----:B------:R-:W-:-:S02]  /*22b0*/  SHF.R.S32.HI R16, RZ, 0x2, R101 ;  /* 0x00000002ff107819 */ /* 0x000fc40000011465 */
[----:B------:R-:W-:Y:S01]  /*22c0*/  LOP3.LUT R4, R4, 0xffffffc, RZ, 0xc0, !PT ;  /* 0x0ffffffc04047812 */ /* 0x000fe200078ec0ff */
[----:B------:R-:W-:Y:S01]  /*22d0*/  IMAD.IADD R27, R25, 0x1, R5 ;  /* 0x00000001191b7824 */ /* 0x000fe200078e0205 */
[----:B------:R3:W-:Y:S01]  /*22e0*/  STL.64 [R1+0xb8], R24 ;  /* 0x0000b81801007387 */ /* 0x0007e20000100a00 */
[----:B------:R-:W-:Y:S01]  /*22f0*/  IMAD.IADD R31, R29, 0x1, R9 ;  /* 0x000000011d1f7824 */ /* 0x000fe200078e0209 */
[----:B------:R-:W-:Y:S01]  /*2300*/  IADD3 R7, R15, UR4, RZ ;  /* 0x000000040f077c10 */ /* 0x000fe2000fffe0ff */
[----:B------:R-:W-:Y:S01]  /*2310*/  IMAD.IADD R0, R17, 0x1, -R4 ;  /* 0x0000000111007824 */ /* 0x000fe200078e0a04 */
[----:B------:R3:W-:Y:S01]  /*2320*/  STL [R1+0x8c], R95 ;  /* 0x00008c5f01007387 */ /* 0x0007e20000100800 */
[----:B------:R-:W-:Y:S02]  /*2330*/  IMAD.SHL.U32 R203, R203, 0x2, RZ ;  /* 0x00000002cbcb7824 */ /* 0x000fe400078e00ff */
[----:B------:R-:W-:Y:S01]  /*2340*/  IMAD R102, R0, 0x10, R16 ;  /* 0x0000001000667824 */ /* 0x000fe200078e0210 */
        /* <DEDUP_REMOVED lines=25> */
.L_x_2037:
[----:B------:R-:W-:Y:S05]  /*24e0*/  BSYNC B0 ;  /* 0x0000000000007941 */ /* 0x000fea0003800000 */
.L_x_2036:
        /* <DEDUP_REMOVED lines=29> */
.L_x_2039:
[----:B------:R-:W-:Y:S05]  /*26c0*/  BSYNC B0 ;  /* 0x0000000000007941 */ /* 0x000fea0003800000 */
.L_x_2038:
[----:B------:R-:W-:Y:S01]  /*26d0*/  IADD3 R0, R12, 0x20, RZ ;  /* 0x000000200c007810 */ /* 0x000fe20007ffe0ff */
[----:B------:R-:W-:Y:S03]  /*26e0*/  BSSY B0, `(.L_x_2040) ;  /* 0x000001c000007945 */ /* 0x000fe60003800000 */
[----:B------:R-:W-:-:S13]  /*26f0*/  ISETP.GE.AND P0, PT, R0, UR6, PT ;  /* 0x0000000600007c0c */ /* 0x000fda000bf06270 */
[----:B------:R-:W-:Y:S05]  /*2700*/  @P0 BRA `(.L_x_2041) ;  /* 0x0000019000000947 */ /* 0x000fea0003800000 */
[----:B--2---:R-:W-:Y:S01]  /*2710*/  IADD3 R4, P0, R10, 0x20, RZ ;  /* 0x000000200a047810 */ /* 0x004fe20007f1e0ff */
        /* <DEDUP_REMOVED lines=24> */
.L_x_2041:
[----:B------:R-:W-:Y:S05]  /*28a0*/  BSYNC B0 ;  /* 0x0000000000007941 */ /* 0x000fea0003800000 */
.L_x_2040:
        /* <DEDUP_REMOVED lines=29> */
.L_x_2043:
[----:B------:R-:W-:Y:S05]  /*2a80*/  BSYNC B0 ;  /* 0x0000000000007941 */ /* 0x000fea0003800000 */
.L_x_2042:
        /* <DEDUP_REMOVED lines=29> */
.L_x_2045:
[----:B------:R-:W-:Y:S05]  /*2c60*/  BSYNC B0 ;  /* 0x0000000000007941 */ /* 0x000fea0003800000 */
.L_x_2044:
        /* <DEDUP_REMOVED lines=29> */
.L_x_2047:
[----:B------:R-:W-:Y:S05]  /*2e40*/  BSYNC B0 ;  /* 0x0000000000007941 */ /* 0x000fea0003800000 */
.L_x_2046:
        /* <DEDUP_REMOVED lines=29> */
.L_x_2049:
[----:B------:R-:W-:Y:S05]  /*3020*/  BSYNC B0 ;  /* 0x0000000000007941 */ /* 0x000fea0003800000 */
.L_x_2048:
        /* <DEDUP_REMOVED lines=33> */
.L_x_2051:
[----:B------:R-:W-:Y:S05]  /*3240*/  BSYNC B0 ;  /* 0x0000000000007941 */ /* 0x000fea0003800000 */
.L_x_2050:
[----:B------:R-:W-:Y:S01]  /*3250*/  IMAD.MOV.U32 R98, RZ, RZ, R30 ;  /* 0x000000ffff627224 */ /* 0x000fe200078e001e */
[----:B------:R-:W-:Y:S01]  /*3260*/  UIADD3 UR33, UR32, -0x1, URZ ;  /* 0xffffffff20217890 */ /* 0x000fe2000fffe03f */
[----:B------:R-:W-:Y:S01]  /*3270*/  IMAD.MOV.U32 R99, RZ, RZ, R31 ;  /* 0x000000ffff637224 */ /* 0x000fe200078e001f */
[----:B------:R-:W-:Y:S01]  /*3280*/  MOV R98, R28 ;  /* 0x0000001c00627202 */ /* 0x000fe20000000f00 */
[----:B------:R-:W-:Y:S01]  /*3290*/  BSSY B0, `(.L_x_2052) ;  /* 0x000001c000007945 */ /* 0x000fe20003800000 */
[----:B------:R-:W-:Y:S02]  /*32a0*/  UIMAD UR9, UR33, -0x20, UR7 ;  /* 0xffffffe0210978a4 */ /* 0x000fe4000f8e0207 */
[----:B------:R-:W-:Y:S01]  /*32b0*/  USHF.R.S32.HI UR11, URZ, 0x1f, UR33 ;  /* 0x0000001f3f0b7899 */ /* 0x000fe20008011421 */
[----:B------:R4:W-:Y:S01]  /*32c0*/  STL.64 [R1+0x98], R98 ;  /* 0x0000986201007387 */ /* 0x0009e20000100a00 */
[----:B------:R-:W-:Y:S01]  /*32d0*/  UIMAD UR4, UR34, UR33, URZ ;  /* 0x00000021220472a4 */ /* 0x000fe2000f8e023f */
[----:B------:R-:W-:-:S02]  /*32e0*/  MOV R7, UR33 ;  /* 0x0000002100077c02 */ /* 0x000fc40008000f00 */
[----:B------:R-:W-:Y:S01]  /*32f0*/  ISETP.GE.AND P0, PT, R12, UR9, PT ;  /* 0x000000090c007c0c */ /* 0x000fe2000bf06270 */
[----:B------:R-:W-:Y:S02]  /*3300*/  UIMAD UR4, UR11, UR35, UR4 ;  /* 0x000000230b0472a4 */ /* 0x000fe4000f8e0204 */
        /* <DEDUP_REMOVED lines=20> */
.L_x_2053:
[----:B------:R-:W-:Y:S05]  /*3450*/  BSYNC B0 ;  /* 0x0000000000007941 */ /* 0x000fea0003800000 */
.L_x_2052:
        /* <DEDUP_REMOVED lines=12> */
[----:B--2---:R-:W-:-:S07]  /*3520*/  IADD3.X R4, R6, UR21, RZ, P2, !PT ;  /* 0x0000001506047c10 */ /* 0x004fce00097fe4ff */
        /* <DEDUP_REMOVED lines=15> */
.L_x_2055:
[----:B------:R-:W-:Y:S05]  /*3620*/  BSYNC B0 ;  /* 0x0000000000007941 */ /* 0x000fea0003800000 */
.L_x_2054:
[----:B------:R-:W0:Y:S01]  /*3630*/  LDGDEPBAR ;  /* 0x00000000000079af */ /* 0x000e220000000000 */
[----:B------:R-:W-:Y:S01]  /*3640*/  ISETP.GE.AND P0, PT, R12, UR9, PT ;  /* 0x000000090c007c0c */ /* 0x000fe2000bf06270 */
[----:B------:R-:W-:Y:S01]  /*3650*/  IMAD.U32 R0, RZ, RZ, UR26 ;  /* 0x0000001aff007e24 */ /* 0x000fe2000f8e00ff */
[----:B------:R-:W-:Y:S01]  /*3660*/  UIMAD UR5, UR19, UR33, URZ ;  /* 0x00000021130572a4 */ /* 0x000fe2000f8e023f */
[----:B--2---:R-:W-:Y:S01]  /*3670*/  IMAD.MOV.U32 R4, RZ, RZ, R26 ;  /* 0x000000ffff047224 */ /* 0x004fe200078e001a */
[----:B------:R-:W-:Y:S01]  /*3680*/  MOV R4, R24 ;  /* 0x0000001800047202 */ /* 0x000fe20000000f00 */
[----:B------:R-:W-:Y:S01]  /*3690*/  IMAD.MOV.U32 R5, RZ, RZ, R27 ;  /* 0x000000ffff057224 */ /* 0x000fe200078e001b */
[----:B------:R-:W-:Y:S01]  /*36a0*/  LEA R92, R0, R17, 0x3 ;  /* 0x00000011005c7211 */ /* 0x000fe200078e18ff */
[----:B------:R-:W-:Y:S01]  /*36b0*/  UIMAD UR5, UR11, UR20, UR5 ;  /* 0x000000140b0572a4 */ /* 0x000fe2000f8e0205 */
[----:B------:R-:W-:Y:S01]  /*36c0*/  LEA R2, R17, UR10, 0x4 ;  /* 0x0000000a11027c11 */ /* 0x000fe2000f8e20ff */
[----:B------:R-:W-:Y:S01]  /*36d0*/  IMAD.WIDE.U32 R6, R7, UR20, R4 ;  /* 0x0000001407067c25 */ /* 0x000fe2000f8e0004 */
[----:B------:R2:W-:Y:S01]  /*36e0*/  STL.64 [R1+0xb0], R4 ;  /* 0x0000b00401007387 */ /* 0x0005e20000100a00 */
[----:B------:R-:W-:Y:S01]  /*36f0*/  SHF.L.U32 R22, R22, 0x1, RZ ;  /* 0x0000000116167819 */ /* 0x000fe200000006ff */
[----:B------:R-:W-:Y:S01]  /*3700*/  UIADD3 UR17, UR30, -0x4ab325aa, URZ ;  /* 0xb54cda561e117890 */ /* 0x000fe2000fffe03f */
[----:B------:R-:W-:Y:S01]  /*3710*/  BSSY B0, `(.L_x_2056) ;  /* 0x000001c000007945 */ /* 0x000fe20003800000 */
[----:B------:R1:W-:Y:S01]  /*3720*/  STL [R1+0x64], R92 ;  /* 0x0000645c01007387 */ /* 0x0003e20000100800 */
[----:B------:R-:W-:Y:S01]  /*3730*/  UIADD3 UR16, UR31, 0x646e171e, URZ ;  /* 0x646e171e1f107890 */ /* 0x000fe2000fffe03f */
[----:B------:R-:W-:Y:S01]  /*3740*/  IMAD.IADD R88, R16, 0x1, R2 ;  /* 0x0000000110587824 */ /* 0x000fe200078e0202 */
[----:B------:R-:W-:Y:S01]  /*3750*/  LOP3.LUT R94, R22, 0x6, RZ, 0xc0, !PT ;  /* 0x00000006165e7812 */ /* 0x000fe200078ec0ff */
[----:B------:R-:W-:-:S04]  /*3760*/  DEPBAR.LE SB0, 0x0 ;  /* 0x000080000000791a */ /* 0x000fc80000000000 */
[----:B------:R-:W-:Y:S01]  /*3770*/  BAR.SYNC.DEFER_BLOCKING 0x0 ;  /* 0x0000000000007b1d */ /* 0x000fe20000010000 */
[----:B--2---:R-:W-:-:S05]  /*3780*/  IADD3 R5, R7, UR5, RZ ;  /* 0x0000000507057c10 */ /* 0x004fca000fffe0ff */
        /* <DEDUP_REMOVED lines=20> */
.L_x_2057:
[----:B------:R-:W-:Y:S05]  /*38d0*/  BSYNC B0 ;  /* 0x0000000000007941 */ /* 0x000fea0003800000 */
.L_x_2056:
[----:B------:R-:W-:Y:S01]  /*38e0*/  ISETP.GE.AND P0, PT, R8, UR9, PT ;  /* 0x0000000908007c0c */ /* 0x000fe2000bf06270 */
[----:B------:R-:W-:Y:S01]  /*38f0*/  ULDC UR5, c[0x0][0x1a4] ;  /* 0x0000690000057ab9 */ /* 0x000fe20000000800 */
[----:B------:R-:W-:Y:S01]  /*3900*/  IMAD.MOV.U32 R4, RZ, RZ, 0x10 ;  /* 0x00000010ff047424 */ /* 0x000fe200078e00ff */
[----:B------:R-:W-:Y:S01]  /*3910*/  UIADD3 UR8, UR7, 0x1, -UR27 ;  /* 0x0000000107087890 */ /* 0x000fe2000fffe81b */
[----:B------:R-:W-:Y:S01]  /*3920*/  R2P PR, R19, 0x6 ;  /* 0x0000000613007804 */ /* 0x000fe20000000000 */
[----:B------:R-:W-:Y:S01]  /*3930*/  USHF.L.U32 UR24, UR4, 0x4, URZ ;  /* 0x0000000404187899 */ /* 0x000fe2000800063f */
[----:B--2---:R-:W-:Y:S01]  /*3940*/  IMAD.MOV.U32 R3, RZ, RZ, 0x20 ;  /* 0x00000020ff037424 */ /* 0x004fe200078e00ff */
[----:B------:R-:W-:Y:S01]  /*3950*/  USHF.L.U64.HI UR23, UR4, UR23, UR5 ;  /* 0x0000001704177299 */ /* 0x000fe20008010205 */
[----:B------:R-:W-:Y:S01]  /*3960*/  BSSY B0, `(.L_x_2058) ;  /* 0x000001d000007945 */ /* 0x000fe20003800000 */
[----:B------:R-:W-:Y:S01]  /*3970*/  SEL R4, R4, 0xfffffff0, !P1 ;  /* 0xfffffff004047807 */ /* 0x000fe20004800000 */
[----:B------:R-:W-:Y:S01]  /*3980*/  ULDC UR5, c[0x0][0x2e4] ;  /* 0x0000b90000057ab9 */ /* 0x000fe20000000800 */
[----:B------:R-:W-:Y:S01]  /*3990*/  SEL R3, R3, 0xffffffe0, !P2 ;  /* 0xffffffe003037807 */ /* 0x000fe20005000000 */
[----:B------:R-:W-:Y:S01]  /*39a0*/  ULDC UR4, c[0x0][0x2e8] ;  /* 0x0000ba0000047ab9 */ /* 0x000fe20000000800 */
[----:B------:R2:W-:Y:S01]  /*39b0*/  @P0 STS.128 [R203+0xa800], RZ ;  /* 0x00a800ffcb000388 */ /* 0x0005e20000000c00 */
[----:B------:R-:W-:-:S02]  /*39c0*/  UIADD3 UR5, UR7, -UR5, -UR27 ;  /* 0x8000000507057290 */ /* 0x000fc4000fffe81b */
[----:B------:R-:W-:Y:S01]  /*39d0*/  UIADD3 UR4, UR8, UR4, URZ ;  /* 0x0000000408047290 */ /* 0x000fe2000fffe03f */
        /* <DEDUP_REMOVED lines=21> */
.L_x_2059:
[----:B------:R-:W-:Y:S05]  /*3b30*/  BSYNC B0 ;  /* 0x0000000000007941 */ /* 0x000fea0003800000 */
.L_x_2058:
        /* <DEDUP_REMOVED lines=10> */
[----:B------:R-:W-:-:S02]  /*3be0*/  LOP3.LUT R2, R2, 0x1c0, RZ, 0xc0, !PT ;  /* 0x000001c002027812 */ /* 0x000fc400078ec0ff */
[----:B------:R-:W-:Y:S01]  /*3bf0*/  LOP3.LUT R90, R8, 0xfffffe00, RZ, 0xc0, !PT ;  /* 0xfffffe00085a7812 */ /* 0x000fe200078ec0ff */
[----:B------:R-:W-:Y:S01]  /*3c00*/  IMAD.IADD R7, R7, 0x1, -R0 ;  /* 0x0000000107077824 */ /* 0x000fe200078e0a00 */
[----:B------:R-:W-:Y:S02]  /*3c10*/  LOP3.LUT R0, R6, 0x1c0, RZ, 0xc0, !PT ;  /* 0x000001c006007812 */ /* 0x000fe400078ec0ff */
[----:B------:R-:W-:Y:S01]  /*3c20*/  PLOP3.LUT P0, PT, PT, PT, UP0, 0x80, 0x0 ;  /* 0x000000000000781c */ /* 0x000fe20003f0f008 */
[----:B------:R-:W-:Y:S01]  /*3c30*/  IMAD.SHL.U32 R6, R7, 0x8, RZ ;  /* 0x0000000807067824 */ /* 0x000fe200078e00ff */
[----:B------:R-:W-:Y:S02]  /*3c40*/  LOP3.LUT R8, R0, 0x8, R5, 0xf8, !PT ;  /* 0x0000000800087812 */ /* 0x000fe400078ef805 */
[----:B------:R-:W-:Y:S02]  /*3c50*/  SHF.R.U32.HI R0, RZ, 0x3, R0 ;  /* 0x00000003ff007819 */ /* 0x000fe40000011600 */
[----:B------:R-:W-:-:S02]  /*3c60*/  LOP3.LUT R6, R2, 0x8, R6, 0xf8, !PT ;  /* 0x0000000802067812 */ /* 0x000fc400078ef806 */
[----:B------:R-:W-:Y:S01]  /*3c70*/  SHF.R.U32.HI R5, RZ, 0x3, R2 ;  /* 0x00000003ff057819 */ /* 0x000fe20000011602 */
[----:B------:R-:W-:Y:S01]  /*3c80*/  IMAD R2, R17, 0x400, R90 ;  /* 0x0000040011027824 */ /* 0x000fe200078e025a */
[----:B------:R-:W-:Y:S02]  /*3c90*/  LOP3.LUT R0, R8, R0, RZ, 0x3c, !PT ;  /* 0x0000000008007212 */ /* 0x000fe400078e3cff */
[----:B------:R-:W-:Y:S02]  /*3ca0*/  LOP3.LUT R89, R6, R5, RZ, 0x3c, !PT ;  /* 0x0000000506597212 */ /* 0x000fe400078e3cff */
[C---:B------:R-:W-:Y:S01]  /*3cb0*/  IADD3 R5, R88.reuse, 0x8, RZ ;  /* 0x0000000858057810 */ /* 0x040fe20007ffe0ff */
[----:B------:R-:W-:Y:S01]  /*3cc0*/  IMAD R0, R7, 0x200, R0 ;  /* 0x0000020007007824 */ /* 0x000fe200078e0200 */
[C---:B------:R-:W-:Y:S01]  /*3cd0*/  IADD3 R6, R88.reuse, UR4, RZ ;  /* 0x0000000458067c10 */ /* 0x040fe2000fffe0ff */
[----:B------:R-:W-:Y:S01]  /*3ce0*/  IMAD.IADD R2, R89, 0x1, R2 ;  /* 0x0000000159027824 */ /* 0x000fe200078e0202 */
[----:B------:R-:W-:Y:S01]  /*3cf0*/  IADD3 R7, R88, UR5, RZ ;  /* 0x0000000558077c10 */ /* 0x000fe2000fffe0ff */
[----:B------:R-:W-:Y:S01]  /*3d00*/  IMAD.SHL.U32 R188, R0, 0x2, RZ ;  /* 0x0000000200bc7824 */ /* 0x000fe200078e00ff */
[----:B------:R-:W-:Y:S01]  /*3d10*/  IMNMX R221, R6, UR7, PT ;  /* 0x0000000706dd7c17 */ /* 0x000fe2000b800200 */
[----:B------:R-:W-:Y:S01]  /*3d20*/  IMAD.SHL.U32 R190, R2, 0x2, RZ ;  /* 0x0000000202be7824 */ /* 0x000fe200078e00ff */
[----:B------:R-:W-:-:S02]  /*3d30*/  IADD3 R2, R88, 0x40, RZ ;  /* 0x0000004058027810 */ /* 0x000fc40007ffe0ff */
[----:B---3--:R-:W-:Y:S01]  /*3d40*/  LDSM.16.M88.4 R28, [R188+0x8000] ;  /* 0x00800000bc1c783b */ /* 0x008fe20000000200 */
[----:B------:R-:W-:Y:S01]  /*3d50*/  IADD3 R0, R188, 0x8000, RZ ;  /* 0x00008000bc007810 */ /* 0x000fe20007ffe0ff */
[--C-:B------:R-:W-:Y:S01]  /*3d60*/  IMAD R192, R4, 0x2, R190.reuse ;  /* 0x0000000204c07824 */ /* 0x100fe200078e02be */
[----:B------:R-:W-:Y:S01]  /*3d70*/  IADD3 R199, R188, 0x8020, RZ ;  /* 0x00008020bcc77810 */ /* 0x000fe20007ffe0ff */
[----:B------:R-:W1:Y:S01]  /*3d80*/  LDSM.16.M88.4 R8, [R190+0x2000] ;  /* 0x00200000be08783b */ /* 0x000e620000000200 */
[----:B------:R-:W-:Y:S01]  /*3d90*/  @P1 IADD3 R199, R0, -0x20, RZ ;  /* 0xffffffe000c71810 */ /* 0x000fe20007ffe0ff */
[----:B------:R-:W-:Y:S01]  /*3da0*/  IMAD.MOV.U32 R0, RZ, RZ, 0x40 ;  /* 0x00000040ff007424 */ /* 0x000fe200078e00ff */
[----:B------:R-:W-:Y:S01]  /*3db0*/  IMNMX R217, RZ, R7, !PT ;  /* 0x00000007ffd97217 */ /* 0x000fe20007800200 */
[----:B------:R-:W3:Y:S01]  /*3dc0*/  LDSM.16.M88.4 R32, [R188+0x8800] ;  /* 0x00880000bc20783b */ /* 0x000ee20000000200 */
[----:B------:R-:W-:Y:S01]  /*3dd0*/  IMAD R198, R3, 0x2, R190 ;  /* 0x0000000203c67824 */ /* 0x000fe200078e02be */
[----:B------:R-:W-:Y:S01]  /*3de0*/  IADD3 R202, R199, 0x800, RZ ;  /* 0x00000800c7ca7810 */ /* 0x000fe20007ffe0ff */
[----:B------:R-:W-:Y:S01]  /*3df0*/  IMAD R196, R3, 0x2, R192 ;  /* 0x0000000203c47824 */ /* 0x000fe200078e02c0 */
[----:B------:R-:W5:Y:S01]  /*3e00*/  LDSM.16.M88.4 R16, [R190] ;  /* 0x00000000be10783b */ /* 0x000f620000000200 */
[----:B------:R-:W-:-:S02]  /*3e10*/  SEL R0, R0, 0xffffffc0, !P2 ;  /* 0xffffffc000007807 */ /* 0x000fc40005000000 */
[C---:B------:R-:W-:Y:S01]  /*3e20*/  IADD3 R201, R199.reuse, 0x1000, RZ ;  /* 0x00001000c7c97810 */ /* 0x040fe20007ffe0ff */
[----:B------:R-:W-:Y:S01]  /*3e30*/  LDSM.16.M88.4 R36, [R199] ;  /* 0x00000000c724783b */ /* 0x000fe20000000200 */
[----:B------:R-:W-:Y:S01]  /*3e40*/  IADD3 R200, R199, 0x1800, RZ ;  /* 0x00001800c7c87810 */ /* 0x000fe20007ffe0ff */
[----:B------:R-:W-:Y:S02]  /*3e50*/  IMAD.IADD R197, R188, 0x1, R0 ;  /* 0x00000001bcc57824 */ /* 0x000fe400078e0200 */
[----:B------:R-:W2:Y:S01]  /*3e60*/  LDSM.16.M88.4 R12, [R192+0x2000] ;  /* 0x00200000c00c783b */ /* 0x000ea20000000200 */
[----:B------:R-:W-:Y:S01]  /*3e70*/  IMAD.IADD R195, R0, 0x1, R199 ;  /* 0x0000000100c37824 */ /* 0x000fe200078e02c7 */
[----:B------:R-:W-:Y:S02]  /*3e80*/  IADD3 R0, R88, 0x48, RZ ;  /* 0x0000004858007810 */ /* 0x000fe40007ffe0ff */
[----:B------:R-:W4:Y:S02]  /*3e90*/  LDSM.16.M88.4 R40, [R199+0x800] ;  /* 0x00080000c728783b */ /* 0x000f240000000200 */
[----:B------:R-:W-:-:S02]  /*3ea0*/  IADD3 R6, R0, UR5, RZ ;  /* 0x0000000500067c10 */ /* 0x000fc4000fffe0ff */
[----:B------:R-:W2:Y:S01]  /*3eb0*/  LDSM.16.M88.4 R24, [R192] ;  /* 0x00000000c018783b */ /* 0x000ea20000000200 */
[----:B------:R-:W-:Y:S02]  /*3ec0*/  IADD3 R0, R0, UR4, RZ ;  /* 0x0000000400007c10 */ /* 0x000fe4000fffe0ff */
[----:B------:R-:W-:Y:S01]  /*3ed0*/  IMNMX R214, RZ, R6, !PT ;  /* 0x00000006ffd67217 */ /* 0x000fe20007800200 */
[----:B------:R-:W-:Y:S01]  /*3ee0*/  LDSM.16.M88.4 R44, [R197+0x8000] ;  /* 0x00800000c52c783b */ /* 0x000fe20000000200 */
[----:B------:R-:W-:-:S03]  /*3ef0*/  IMNMX R218, R0, UR7, PT ;  /* 0x0000000700da7c17 */ /* 0x000fc6000b800200 */
[----:B------:R-:W2:Y:S04]  /*3f00*/  LDSM.16.M88.4 R20, [R198+0x2000] ;  /* 0x00200000c614783b */ /* 0x000ea80000000200 */
[----:B------:R-:W2:Y:S01]  /*3f10*/  LDSM.16.M88.4 R68, [R197+0x8800] ;  /* 0x00880000c544783b */ /* 0x000ea20000000200 */
[C---:B-1----:R-:W-:Y:S08]  /*3f20*/  HMMA.16816.F32 R56, R8.reuse, R28, RZ ;  /* 0x0000001c0838723c */ /* 0x042ff000000018ff */
[C---:B---3--:R-:W-:Y:S08]  /*3f30*/  HMMA.16816.F32 R48, R8.reuse, R32, RZ ;  /* 0x000000200830723c */ /* 0x048ff000000018ff */
[C---:B------:R-:W-:Y:S08]  /*3f40*/  HMMA.16816.F32 R52, R8.reuse, R30, RZ ;  /* 0x0000001e0834723c */ /* 0x040ff000000018ff */
[----:B------:R-:W-:Y:S08]  /*3f50*/  HMMA.16816.F32 R8, R8, R34, RZ ;  /* 0x000000220808723c */ /* 0x000ff000000018ff */
[C---:B-----5:R-:W-:Y:S08]  /*3f60*/  HMMA.16816.F32 R72, R16.reuse, R28, RZ ;  /* 0x0000001c1048723c */ /* 0x060ff000000018ff */
[C---:B------:R-:W-:Y:S08]  /*3f70*/  HMMA.16816.F32 R64, R16.reuse, R30, RZ ;  /* 0x0000001e1040723c */ /* 0x040ff000000018ff */
[C---:B------:R-:W-:Y:S08]  /*3f80*/  HMMA.16816.F32 R60, R16.reuse, R32, RZ ;  /* 0x00000020103c723c */ /* 0x040ff000000018ff */
[----:B------:R-:W-:Y:S01]  /*3f90*/  HMMA.16816.F32 R76, R16, R34, RZ ;  /* 0x00000022104c723c */ /* 0x000fe200000018ff */
[----:B------:R-:W-:Y:S07]  /*3fa0*/  LDSM.16.M88.4 R16, [R196+0x2000] ;  /* 0x00200000c410783b */ /* 0x000fee0000000200 */
[C---:B--2---:R-:W-:Y:S08]  /*3fb0*/  HMMA.16816.F32 R32, R12.reuse, R36, R56 ;  /* 0x000000240c20723c */ /* 0x044ff00000001838 */
[C---:B----4-:R-:W-:Y:S08]  /*3fc0*/  HMMA.16816.F32 R80, R12.reuse, R40, R48 ;  /* 0x000000280c50723c */ /* 0x050ff00000001830 */
[C---:B------:R-:W-:Y:S01]  /*3fd0*/  HMMA.16816.F32 R48, R12.reuse, R42, R8 ;  /* 0x0000002a0c30723c */ /* 0x040fe20000001808 */
[----:B------:R-:W1:Y:S07]  /*3fe0*/  LDSM.16.M88.4 R8, [R198] ;  /* 0x00000000c608783b */ /* 0x000e6e0000000200 */
[----:B------:R-:W-:Y:S08]  /*3ff0*/  HMMA.16816.F32 R52, R12, R38, R52 ;  /* 0x000000260c34723c */ /* 0x000ff00000001834 */
[C---:B------:R-:W-:Y:S08]  /*4000*/  HMMA.16816.F32 R28, R24.reuse, R36, R72 ;  /* 0x00000024181c723c */ /* 0x040ff00000001848 */
[C---:B------:R-:W-:Y:S01]  /*4010*/  HMMA.16816.F32 R12, R24.reuse, R38, R64 ;  /* 0x00000026180c723c */ /* 0x040fe20000001840 */
[----:B------:R-:W2:Y:S07]  /*4020*/  LDSM.16.M88.4 R36, [R195] ;  /* 0x00000000c324783b */ /* 0x000eae0000000200 */
[C---:B------:R-:W-:Y:S08]  /*4030*/  HMMA.16816.F32 R84, R24.reuse, R40, R60 ;  /* 0x000000281854723c */ /* 0x040ff0000000183c */
[----:B------:R-:W-:Y:S01]  /*4040*/  HMMA.16816.F32 R56, R24, R42, R76 ;  /* 0x0000002a1838723c */ /* 0x000fe2000000184c */
[----:B------:R-:W-:Y:S07]  /*4050*/  LDSM.16.M88.4 R24, [R196] ;  /* 0x00000000c418783b */ /* 0x000fee0000000200 */
[C---:B------:R-:W-:Y:S01]  /*4060*/  HMMA.16816.F32 R60, R20.reuse, R44, R32 ;  /* 0x0000002c143c723c */ /* 0x040fe20000001820 */
[----:B------:R-:W3:Y:S07]  /*4070*/  LDSM.16.M88.4 R32, [R195+0x800] ;  /* 0x00080000c320783b */ /* 0x000eee0000000200 */
[C---:B------:R-:W-:Y:S08]  /*4080*/  HMMA.16816.F32 R80, R20.reuse, R68, R80 ;  /* 0x000000441450723c */ /* 0x040ff00000001850 */
[C---:B------:R-:W-:Y:S08]  /*4090*/  HMMA.16816.F32 R72, R20.reuse, R46, R52 ;  /* 0x0000002e1448723c */ /* 0x040ff00000001834 */
[----:B------:R-:W-:Y:S01]  /*40a0*/  HMMA.16816.F32 R64, R20, R70, R48 ;  /* 0x000000461440723c */ /* 0x000fe20000001830 */
[----:B------:R-:W-:Y:S07]  /*40b0*/  LDSM.16.M88.4 R20, [R190+0x6000] ;  /* 0x00600000be14783b */ /* 0x000fee0000000200 */
[C---:B-1----:R-:W-:Y:S01]  /*40c0*/  HMMA.16816.F32 R52, R8.reuse, R44, R28 ;  /* 0x0000002c0834723c */ /* 0x042fe2000000181c */
[----:B------:R-:W-:Y:S07]  /*40d0*/  LDSM.16.M88.4 R28, [R188+0x9800] ;  /* 0x00980000bc1c783b */ /* 0x000fee0000000200 */
[C---:B------:R-:W-:Y:S01]  /*40e0*/  HMMA.16816.F32 R48, R8.reuse, R46, R12 ;  /* 0x0000002e0830723c */ /* 0x040fe2000000180c */
[----:B------:R-:W1:Y:S04]  /*40f0*/  LDSM.16.M88.4 R44, [R188+0x9000] ;  /* 0x00900000bc2c783b */ /* 0x000e680000000200 */
[----:B------:R-:W4:Y:S03]  /*4100*/  LDSM.16.M88.4 R12, [R190+0x4000] ;  /* 0x00400000be0c783b */ /* 0x000f260000000200 */
[C---:B------:R-:W-:Y:S08]  /*4110*/  HMMA.16816.F32 R40, R8.reuse, R68, R84 ;  /* 0x000000440828723c */ /* 0x040ff00000001854 */
[----:B------:R-:W-:Y:S01]  /*4120*/  HMMA.16816.F32 R56, R8, R70, R56 ;  /* 0x000000460838723c */ /* 0x000fe20000001838 */
[----:B------:R-:W-:Y:S07]  /*4130*/  LDSM.16.M88.4 R8, [R192+0x6000] ;  /* 0x00600000c008783b */ /* 0x000fee0000000200 */
[C---:B--2---:R-:W-:Y:S08]  /*4140*/  HMMA.16816.F32 R60, R16.reuse, R36, R60 ;  /* 0x00000024103c723c */ /* 0x044ff0000000183c */
[C---:B------:R-:W-:Y:S08]  /*4150*/  HMMA.16816.F32 R68, R16.reuse, R38, R72 ;  /* 0x000000261044723c */ /* 0x040ff00000001848 */
[C---:B---3--:R-:W-:Y:S08]  /*4160*/  HMMA.16816.F32 R84, R16.reuse, R32, R80 ;  /* 0x000000201054723c */ /* 0x048ff00000001850 */
[----:B------:R-:W-:Y:S08]  /*4170*/  HMMA.16816.F32 R64, R16, R34, R64 ;  /* 0x000000221040723c */ /* 0x000ff00000001840 */
[C---:B------:R-:W-:Y:S08]  /*4180*/  HMMA.16816.F32 R52, R24.reuse, R36, R52 ;  /* 0x000000241834723c */ /* 0x040ff00000001834 */
[C---:B------:R-:W-:Y:S01]  /*4190*/  HMMA.16816.F32 R36, R24.reuse, R38, R48 ;  /* 0x000000261824723c */ /* 0x040fe20000001830 */
[----:B------:R-:W2:Y:S07]  /*41a0*/  LDSM.16.M88.4 R48, [R199+0x1000] ;  /* 0x00100000c730783b */ /* 0x000eae0000000200 */
[C---:B------:R-:W-:Y:S01]  /*41b0*/  HMMA.16816.F32 R16, R24.reuse, R32, R40 ;  /* 0x000000201810723c */ /* 0x040fe20000001828 */
[----:B------:R-:W3:Y:S07]  /*41c0*/  LDSM.16.M88.4 R40, [R199+0x1800] ;  /* 0x00180000c728783b */ /* 0x000eee0000000200 */
[----:B------:R-:W-:Y:S01]  /*41d0*/  HMMA.16816.F32 R32, R24, R34, R56 ;  /* 0x000000221820723c */ /* 0x000fe20000001838 */
[----:B------:R-:W5:Y:S07]  /*41e0*/  LDSM.16.M88.4 R24, [R192+0x4000] ;  /* 0x00400000c018783b */ /* 0x000f6e0000000200 */
[C---:B-1----:R-:W-:Y:S08]  /*41f0*/  HMMA.16816.F32 R60, R20.reuse, R44, R60 ;  /* 0x0000002c143c723c */ /* 0x042ff0000000183c */
[C---:B------:R-:W-:Y:S08]  /*4200*/  HMMA.16816.F32 R68, R20.reuse, R46, R68 ;  /* 0x0000002e1444723c */ /* 0x040ff00000001844 */
[C---:B------:R-:W-:Y:S08]  /*4210*/  HMMA.16816.F32 R84, R20.reuse, R28, R84 ;  /* 0x0000001c1454723c */ /* 0x040ff00000001854 */
[----:B------:R-:W-:Y:S01]  /*4220*/  HMMA.16816.F32 R64, R20, R30, R64 ;  /* 0x0000001e1440723c */ /* 0x000fe20000001840 */
[----:B------:R-:W-:Y:S07]  /*4230*/  LDSM.16.M88.4 R20, [R198+0x4000] ;  /* 0x00400000c614783b */ /* 0x000fee0000000200 */
[C---:B----4-:R-:W-:Y:S08]  /*4240*/  HMMA.16816.F32 R56, R12.reuse, R44, R52 ;  /* 0x0000002c0c38723c */ /* 0x050ff00000001834 */
[C---:B------:R-:W-:Y:S01]  /*4250*/  HMMA.16816.F32 R52, R12.reuse, R46, R36 ;  /* 0x0000002e0c34723c */ /* 0x040fe20000001824 */
[----:B------:R-:W-:Y:S07]  /*4260*/  LDSM.16.M88.4 R36, [R197+0x9000] ;  /* 0x00900000c524783b */ /* 0x000fee0000000200 */
[C---:B------:R-:W-:Y:S01]  /*4270*/  HMMA.16816.F32 R44, R12.reuse, R28, R16 ;  /* 0x0000001c0c2c723c */ /* 0x040fe20000001810 */
[----:B------:R-:W1:Y:S07]  /*4280*/  LDSM.16.M88.4 R16, [R198+0x6000] ;  /* 0x00600000c610783b */ /* 0x000e6e0000000200 */
[----:B------:R-:W-:Y:S01]  /*4290*/  HMMA.16816.F32 R12, R12, R30, R32 ;  /* 0x0000001e0c0c723c */ /* 0x000fe20000001820 */
[----:B------:R-:W4:Y:S04]  /*42a0*/  LDSM.16.M88.4 R32, [R197+0x9800] ;  /* 0x00980000c520783b */ /* 0x000f280000000200 */
[----:B------:R-:W-:Y:S03]  /*42b0*/  LDSM.16.M88.4 R28, [R195+0x1000] ;  /* 0x00100000c31c783b */ /* 0x000fe60000000200 */
[C---:B--2---:R-:W-:Y:S08]  /*42c0*/  HMMA.16816.F32 R60, R8.reuse, R48, R60 ;  /* 0x00000030083c723c */ /* 0x044ff0000000183c */
[C---:B------:R-:W-:Y:S08]  /*42d0*/  HMMA.16816.F32 R80, R8.reuse, R50, R68 ;  /* 0x000000320850723c */ /* 0x040ff00000001844 */
[C---:B---3--:R-:W-:Y:S08]  /*42e0*/  HMMA.16816.F32 R84, R8.reuse, R40, R84 ;  /* 0x000000280854723c */ /* 0x048ff00000001854 */
[----:B------:R-:W-:Y:S01]  /*42f0*/  HMMA.16816.F32 R76, R8, R42, R64 ;  /* 0x0000002a084c723c */ /* 0x000fe20000001840 */
[----:B------:R-:W2:Y:S07]  /*4300*/  LDSM.16.M88.4 R8, [R196+0x6000] ;  /* 0x00600000c408783b */ /* 0x000eae0000000200 */
[C---:B-----5:R-:W-:Y:S08]  /*4310*/  HMMA.16816.F32 R72, R24.reuse, R48, R56 ;  /* 0x000000301848723c */ /* 0x060ff00000001838 */
[C---:B------:R-:W-:Y:S08]  /*4320*/  HMMA.16816.F32 R68, R24.reuse, R50, R52 ;  /* 0x000000321844723c */ /* 0x040ff00000001834 */
[C---:B------:R-:W-:Y:S08]  /*4330*/  HMMA.16816.F32 R64, R24.reuse, R40, R44 ;  /* 0x000000281840723c */ /* 0x040ff0000000182c */
[----:B------:R-:W-:Y:S01]  /*4340*/  HMMA.16816.F32 R48, R24, R42, R12 ;  /* 0x0000002a1830723c */ /* 0x000fe2000000180c */
[----:B------:R-:W3:Y:S04]  /*4350*/  LDSM.16.M88.4 R24, [R195+0x1800] ;  /* 0x00180000c318783b */ /* 0x000ee80000000200 */
[----:B------:R-:W5:Y:S01]  /*4360*/  LDSM.16.M88.4 R12, [R196+0x4000] ;  /* 0x00400000c40c783b */ /* 0x000f620000000200 */
[----:B------:R-:W-:-:S04]  /*4370*/  DEPBAR.LE SB0, 0x0 ;  /* 0x000080000000791a */ /* 0x000fc80000000000 */
[C---:B-1----:R-:W-:Y:S08]  /*4380*/  HMMA.16816.F32 R60, R16.reuse, R36, R60 ;  /* 0x00000024103c723c */ /* 0x042ff0000000183c */
[C---:B------:R-:W-:Y:S08]  /*4390*/  HMMA.16816.F32 R56, R16.reuse, R38, R80 ;  /* 0x000000261038723c */ /* 0x040ff00000001850 */
[C---:B----4-:R-:W-:Y:S08]  /*43a0*/  HMMA.16816.F32 R52, R16.reuse, R32, R84 ;  /* 0x000000201034723c */ /* 0x050ff00000001854 */
[----:B------:R-:W-:Y:S08]  /*43b0*/  HMMA.16816.F32 R44, R16, R34, R76 ;  /* 0x00000022102c723c */ /* 0x000ff0000000184c */
[C---:B------:R-:W-:Y:S08]  /*43c0*/  HMMA.16816.F32 R40, R20.reuse, R36, R72 ;  /* 0x000000241428723c */ /* 0x040ff00000001848 */
[C---:B------:R-:W-:Y:S08]  /*43d0*/  HMMA.16816.F32 R36, R20.reuse, R38, R68 ;  /* 0x000000261424723c */ /* 0x040ff00000001844 */
[C---:B------:R-:W-:Y:S08]  /*43e0*/  HMMA.16816.F32 R16, R20.reuse, R32, R64 ;  /* 0x000000201410723c */ /* 0x040ff00000001840 */
[----:B------:R-:W-:Y:S08]  /*43f0*/  HMMA.16816.F32 R20, R20, R34, R48 ;  /* 0x000000221414723c */ /* 0x000ff00000001830 */
[C---:B--2---:R-:W-:Y:S08]  /*4400*/  HMMA.16816.F32 R60, R8.reuse, R28, R60 ;  /* 0x0000001c083c723c */ /* 0x044ff0000000183c */
[C---:B------:R-:W-:Y:S08]  /*4410*/  HMMA.16816.F32 R56, R8.reuse, R30, R56 ;  /* 0x0000001e0838723c */ /* 0x040ff00000001838 */
[C---:B---3--:R-:W-:Y:S08]  /*4420*/  HMMA.16816.F32 R52, R8.reuse, R24, R52 ;  /* 0x000000180834723c */ /* 0x048ff00000001834 */
[----:B------:R-:W-:Y:S07]  /*4430*/  HMMA.16816.F32 R44, R8, R26, R44 ;  /* 0x0000001a082c723c */ /* 0x000fee000000182c */
[C---:B------:R-:W-:Y:S01]  /*4440*/  IADD3 R9, R5.reuse, UR5, RZ ;  /* 0x0000000505097c10 */ /* 0x040fe2000fffe0ff */
[----:B-----5:R-:W-:Y:S01]  /*4450*/  HMMA.16816.F32 R40, R12, R28, R40 ;  /* 0x0000001c0c28723c */ /* 0x020fe20000001828 */
[----:B------:R-:W-:-:S02]  /*4460*/  IADD3 R8, R5, UR4, RZ ;  /* 0x0000000405087c10 */ /* 0x000fc4000fffe0ff */
[C---:B------:R-:W-:Y:S02]  /*4470*/  IADD3 R5, R2.reuse, UR5, RZ ;  /* 0x0000000502057c10 */ /* 0x040fe4000fffe0ff */
[----:B------:R-:W-:Y:S02]  /*4480*/  IADD3 R2, R2, UR4, RZ ;  /* 0x0000000402027c10 */ /* 0x000fe4000fffe0ff */
[----:B------:R-:W-:Y:S01]  /*4490*/  IMNMX R216, RZ, R9, !PT ;  /* 0x00000009ffd87217 */ /* 0x000fe20007800200 */
[----:B------:R-:W-:Y:S01]  /*44a0*/  HMMA.16816.F32 R36, R12, R30, R36 ;  /* 0x0000001e0c24723c */ /* 0x000fe20000001824 */
[----:B------:R-:W-:Y:S02]  /*44b0*/  IMNMX R220, R8, UR7, PT ;  /* 0x0000000708dc7c17 */ /* 0x000fe4000b800200 */
[----:B------:R-:W-:Y:S02]  /*44c0*/  IMNMX R215, RZ, R5, !PT ;  /* 0x00000005ffd77217 */ /* 0x000fe40007800200 */
[----:B------:R-:W-:-:S03]  /*44d0*/  IMNMX R219, R2, UR7, PT ;  /* 0x0000000702db7c17 */ /* 0x000fc6000b800200 */
        /* <DEDUP_REMOVED lines=10> */
[----:B------:R-:W-:-:S03]  /*4580*/  IMAD.U32 R0, RZ, RZ, UR7 ;  /* 0x00000007ff007e24 */ /* 0x000fc6000f8e00ff */
[----:B------:R-:W-:Y:S01]  /*4590*/  UIMAD UR4, UR5, UR35, UR4 ;  /* 0x00000023050472a4 */ /* 0x000fe2000f8e0204 */
[----:B------:R-:W-:-:S03]  /*45a0*/  IMAD.WIDE.U32 R6, R0, UR35, R98 ;  /* 0x0000002300067c25 */ /* 0x000fc6000f8e0062 */
[----:B------:R1:W-:Y:S02]  /*45b0*/  @P3 STS.128 [R203+0x8000], RZ ;  /* 0x008000ffcb003388 */ /* 0x0003e40000000c00 */
[----:B------:R-:W-:Y:S02]  /*45c0*/  IADD3 R2, R7, UR4, RZ ;  /* 0x0000000407027c10 */ /* 0x000fe4000fffe0ff */
[C---:B------:R-:W-:Y:S02]  /*45d0*/  IADD3 R0, P4, R6.reuse, UR22, RZ ;  /* 0x0000001606007c10 */ /* 0x040fe4000ff9e0ff */
[C---:B------:R-:W-:Y:S02]  /*45e0*/  @!P3 LEA R12, P5, R6.reuse, c[0x0][0x168], 0x1 ;  /* 0x00005a00060cba11 */ /* 0x040fe400078a08ff */
[----:B------:R-:W-:Y:S02]  /*45f0*/  @!P2 LEA R8, P1, R6, c[0x0][0x168], 0x1 ;  /* 0x00005a000608aa11 */ /* 0x000fe400078208ff */
[----:B------:R-:W-:-:S02]  /*4600*/  IADD3.X R5, R2, UR21, RZ, P4, !PT ;  /* 0x0000001502057c10 */ /* 0x000fc4000a7fe4ff */
[----:B------:R-:W-:Y:S02]  /*4610*/  @!P3 LEA R10, P4, R0, c[0x0][0x168], 0x1 ;  /* 0x00005a00000aba11 */ /* 0x000fe400078808ff */
        /* <DEDUP_REMOVED lines=25> */
.L_x_2062:
[----:B------:R-:W-:Y:S05]  /*47b0*/  BSYNC B0 ;  /* 0x0000000000007941 */ /* 0x000fea0003800000 */
.L_x_2061:
[----:B------:R-:W0:Y:S02]  /*47c0*/  LDGDEPBAR ;  /* 0x00000000000079af */ /* 0x000e240000000000 */
.L_x_2060:
[----:B------:R-:W-:Y:S01]  /*47d0*/  IMAD.U32 R2, RZ, RZ, UR33 ;  /* 0x00000021ff027e24 */ /* 0x000fe2000f8e00ff */
[----:B------:R-:W-:Y:S01]  /*47e0*/  LOP3.LUT R16, R91, UR30, RZ, 0x3c, !PT ;  /* 0x0000001e5b107c12 */ /* 0x000fe2000f8e3cff */
[C---:B------:R-:W-:Y:S01]  /*47f0*/  IMAD.WIDE.U32 R14, R92.reuse, -0x326172a9, RZ ;  /* 0xcd9e8d575c0e7825 */ /* 0x040fe200078e00ff */
[----:B------:R-:W-:Y:S01]  /*4800*/  ULOP3.LUT UR5, UR33, UR31, URZ, 0x3c, !UPT ;  /* 0x0000001f21057292 */ /* 0x000fe2000f8e3c3f */
[----:B------:R-:W-:Y:S01]  /*4810*/  IADD3 R19, R92, 0x4, RZ ;  /* 0x000000045c137810 */ /* 0x000fe20007ffe0ff */
[----:B------:R-:W-:Y:S01]  /*4820*/  UIADD3 UR4, UR31, -0x4498517b, URZ ;  /* 0xbb67ae851f047890 */ /* 0x000fe2000fffe03f */
[----:B------:R-:W-:Y:S01]  /*4830*/  IMAD R2, R2, 0x20, R94 ;  /* 0x0000002002027824 */ /* 0x000fe200078e025e */
[----:B------:R-:W-:Y:S01]  /*4840*/  UIADD3 UR15, UR30, -0x61c88647, URZ ;  /* 0x9e3779b91e0f7890 */ /* 0x000fe2000fffe03f */
[----:B------:R-:W-:Y:S01]  /*4850*/  IMAD.WIDE.U32 R48, R93, -0x2daee0ad, RZ ;  /* 0xd2511f535d307825 */ /* 0x000fe200078e00ff */
[----:B------:R-:W-:Y:S02]  /*4860*/  UIADD3 UR14, UR30, 0x3c6ef372, URZ ;  /* 0x3c6ef3721e0e7890 */ /* 0x000fe4000fffe03f */
[C---:B------:R-:W-:Y:S01]  /*4870*/  IADD3 R5, R2.reuse, 0x1, RZ ;  /* 0x0000000102057810 */ /* 0x040fe20007ffe0ff */
[----:B------:R-:W-:Y:S01]  /*4880*/  UIADD3 UR13, UR31, 0x76cf5d0a, URZ ;  /* 0x76cf5d0a1f0d7890 */ /* 0x000fe2000fffe03f */
[CC--:B------:R-:W-:Y:S01]  /*4890*/  ISETP.GE.AND P3, PT, R2.reuse, R221.reuse, PT ;  /* 0x000000dd0200720c */ /* 0x0c0fe20003f66270 */
[----:B------:R-:W-:Y:S01]  /*48a0*/  STL.64 [R1+0x30], R48 ;  /* 0x0000303001007387 */ /* 0x000fe20000100a00 */
[C---:B------:R-:W-:Y:S01]  /*48b0*/  ISETP.GE.AND P1, PT, R5.reuse, R221, PT ;  /* 0x000000dd0500720c */ /* 0x040fe20003f26270 */
[----:B------:R-:W-:Y:S01]  /*48c0*/  UIADD3 UR11, UR31, 0x32370b8f, URZ ;  /* 0x32370b8f1f0b7890 */ /* 0x000fe2000fffe03f */
[C---:B------:R-:W-:Y:S01]  /*48d0*/  ISETP.GE.AND P4, PT, R2.reuse, R219, PT ;  /* 0x000000db0200720c */ /* 0x040fe20003f86270 */
[----:B------:R-:W-:Y:S01]  /*48e0*/  STL.64 [R1+0xc0], R14 ;  /* 0x0000c00e01007387 */ /* 0x000fe20000100a00 */
[-C--:B------:R-:W-:Y:S01]  /*48f0*/  ISETP.LT.OR P1, PT, R5, R217.reuse, P1 ;  /* 0x000000d90500720c */ /* 0x080fe20000f21670 */
[----:B------:R-:W-:Y:S01]  /*4900*/  IMAD.WIDE.U32 R76, R19, -0x326172a9, RZ ;  /* 0xcd9e8d57134c7825 */ /* 0x000fe200078e00ff */
[----:B------:R-:W-:Y:S01]  /*4910*/  ISETP.LT.OR P3, PT, R2, R217, P3 ;  /* 0x000000d90200720c */ /* 0x000fe20001f61670 */
[----:B------:R-:W-:Y:S01]  /*4920*/  STL [R1+0xa8], R16 ;  /* 0x0000a81001007387 */ /* 0x000fe20000100800 */
[----:B------:R-:W-:Y:S01]  /*4930*/  FSEL R17, R41, -INF , !P1 ;  /* 0xff80000029117808 */ /* 0x000fe20004800000 */
[----:B------:R-:W-:Y:S01]  /*4940*/  UIADD3 UR12, UR30, -0x255992d5, URZ ;  /* 0xdaa66d2b1e0c7890 */ /* 0x000fe2000fffe03f */
[C---:B------:R-:W-:Y:S01]  /*4950*/  ISETP.GE.AND P1, PT, R5.reuse, R218, PT ;  /* 0x000000da0500720c */ /* 0x040fe20003f26270 */
[----:B------:R-:W-:Y:S01]  /*4960*/  UIADD3 UR9, UR31, -0x126145ec, URZ ;  /* 0xed9eba141f097890 */ /* 0x000fe2000fffe03f */
[----:B-1----:R-:W-:Y:S01]  /*4970*/  FSEL R12, R40, -INF , !P3 ;  /* 0xff800000280c7808 */ /* 0x002fe20005800000 */
[----:B------:R-:W-:Y:S01]  /*4980*/  UIADD3 UR10, UR30, 0x78dde6e4, URZ ;  /* 0x78dde6e41e0a7890 */ /* 0x000fe2000fffe03f */
[C---:B------:R-:W-:Y:S01]  /*4990*/  ISETP.LT.OR P1, PT, R5.reuse, R214, P1 ;  /* 0x000000d60500720c */ /* 0x040fe20000f21670 */
[----:B------:R-:W-:Y:S01]  /*49a0*/  UIADD3 UR8, UR30, 0x1715609d, URZ ;  /* 0x1715609d1e087890 */ /* 0x000fe2000fffe03f */
[----:B------:R-:W-:Y:S01]  /*49b0*/  ISETP.LT.OR P4, PT, R2, R215, P4 ;  /* 0x000000d70200720c */ /* 0x000fe20002781670 */
[----:B------:R-:W-:Y:S01]  /*49c0*/  UIADD3 UR7, UR31, -0x56f99767, URZ ;  /* 0xa90668991f077890 */ /* 0x000fe2000fffe03f */
[C---:B------:R-:W-:Y:S01]  /*49d0*/  ISETP.GE.AND P5, PT, R5.reuse, R220, PT ;  /* 0x000000dc0500720c */ /* 0x040fe20003fa6270 */
[----:B------:R-:W-:Y:S01]  /*49e0*/  IMAD.IADD R0, R90, 0x1, R89 ;  /* 0x000000015a007824 */ /* 0x000fe200078e0259 */
[----:B------:R-:W-:-:S02]  /*49f0*/  ISETP.GE.AND P3, PT, R5, R219, PT ;  /* 0x000000db0500720c */ /* 0x000fc40003f66270 */
[----:B--2---:R-:W-:Y:S01]  /*4a00*/  IADD3 R7, R2, 0x8, RZ ;  /* 0x0000000802077810 */ /* 0x004fe20007ffe0ff */
[----:B------:R-:W-:Y:S01]  /*4a10*/  IMAD.SHL.U32 R189, R0, 0x2, RZ ;  /* 0x0000000200bd7824 */ /* 0x000fe200078e00ff */
[C---:B------:R-:W-:Y:S02]  /*4a20*/  IADD3 R6, R2.reuse, 0x9, RZ ;  /* 0x0000000902067810 */ /* 0x040fe40007ffe0ff */
[----:B------:R-:W-:Y:S01]  /*4a30*/  ISETP.GE.AND P2, PT, R2, R218, PT ;  /* 0x000000da0200720c */ /* 0x000fe20003f46270 */
[--C-:B------:R-:W-:Y:S01]  /*4a40*/  IMAD R191, R4, 0x2, R189.reuse ;  /* 0x0000000204bf7824 */ /* 0x100fe200078e02bd */
[----:B------:R-:W-:Y:S01]  /*4a50*/  FSEL R35, R60, -INF , !P4 ;  /* 0xff8000003c237808 */ /* 0x000fe20006000000 */
[----:B------:R-:W-:Y:S01]  /*4a60*/  LDSM.16.MT88.4 R164, [R189+0xa000] ;  /* 0x00a00000bda4783b */ /* 0x000fe20000004200 */
[----:B------:R-:W-:Y:S01]  /*4a70*/  FSEL R50, R63, -INF , !P1 ;  /* 0xff8000003f327808 */ /* 0x000fe20004800000 */
[----:B------:R-:W-:Y:S01]  /*4a80*/  IMAD R194, R3, 0x2, R189 ;  /* 0x0000000203c27824 */ /* 0x000fe200078e02bd */
[C---:B------:R-:W-:Y:S01]  /*4a90*/  ISETP.LT.OR P5, PT, R5.reuse, R216, P5 ;  /* 0x000000d80500720c */ /* 0x040fe20002fa1670 */
[----:B------:R-:W-:Y:S01]  /*4aa0*/  LDSM.16.MT88.4 R156, [R191+0xa000] ;  /* 0x00a00000bf9c783b */ /* 0x000fe20000004200 */
[----:B------:R-:W-:Y:S01]  /*4ab0*/  ISETP.LT.OR P3, PT, R5, R215, P3 ;  /* 0x000000d70500720c */ /* 0x000fe20001f61670 */
[----:B------:R-:W-:Y:S01]  /*4ac0*/  IMAD R193, R3, 0x2, R191 ;  /* 0x0000000203c17824 */ /* 0x000fe200078e02bf */
[-C--:B------:R-:W-:Y:S01]  /*4ad0*/  ISETP.GE.AND P4, PT, R7, R221.reuse, PT ;  /* 0x000000dd0700720c */ /* 0x080fe20003f86270 */
[----:B------:R-:W-:Y:S01]  /*4ae0*/  LDSM.16.MT88.4 R136, [R191+0xa800] ;  /* 0x00a80000bf88783b */ /* 0x000fe20000004200 */
[----:B------:R-:W-:-:S02]  /*4af0*/  ISETP.GE.AND P1, PT, R6, R221, PT ;  /* 0x000000dd0600720c */ /* 0x000fc40003f26270 */
[C---:B------:R-:W-:Y:S01]  /*4b00*/  IADD3 R5, R2.reuse, 0x10, RZ ;  /* 0x0000001002057810 */ /* 0x040fe20007ffe0ff */
[----:B------:R-:W-:Y:S01]  /*4b10*/  LDSM.16.MT88.4 R80, [R189+0xa800] ;  /* 0x00a80000bd50783b */ /* 0x000fe20000004200 */
[C---:B------:R-:W-:Y:S02]  /*4b20*/  IADD3 R8, R2.reuse, 0x11, RZ ;  /* 0x0000001102087810 */ /* 0x040fe40007ffe0ff */
[----:B------:R-:W-:Y:S01]  /*4b30*/  ISETP.LT.OR P2, PT, R2, R214, P2 ;  /* 0x000000d60200720c */ /* 0x000fe20001741670 */
[----:B------:R-:W-:Y:S01]  /*4b40*/  LDSM.16.MT88.4 R172, [R194+0xa000] ;  /* 0x00a00000c2ac783b */ /* 0x000fe20000004200 */
[----:B------:R-:W-:Y:S02]  /*4b50*/  FSEL R33, R43, -INF , !P5 ;  /* 0xff8000002b217808 */ /* 0x000fe40006800000 */
[----:B------:R-:W-:Y:S01]  /*4b60*/  FSEL R40, R61, -INF , !P3 ;  /* 0xff8000003d287808 */ /* 0x000fe20005800000 */
[----:B------:R-:W-:Y:S01]  /*4b70*/  LDSM.16.MT88.4 R224, [R193+0xa000] ;  /* 0x00a00000c1e0783b */ /* 0x000fe20000004200 */
[----:B------:R-:W-:-:S02]  /*4b80*/  ISETP.LT.OR P4, PT, R7, R217, P4 ;  /* 0x000000d90700720c */ /* 0x000fc40002781670 */
[----:B------:R-:W-:Y:S01]  /*4b90*/  ISETP.LT.OR P1, PT, R6, R217, P1 ;  /* 0x000000d90600720c */ /* 0x000fe20000f21670 */
[----:B------:R-:W-:Y:S01]  /*4ba0*/  LDSM.16.MT88.4 R204, [R194+0xa800] ;  /* 0x00a80000c2cc783b */ /* 0x000fe20000004200 */
[-C--:B------:R-:W-:Y:S02]  /*4bb0*/  ISETP.GE.AND P6, PT, R2, R220.reuse, PT ;  /* 0x000000dc0200720c */ /* 0x080fe40003fc6270 */
[-C--:B------:R-:W-:Y:S01]  /*4bc0*/  ISETP.GE.AND P5, PT, R5, R221.reuse, PT ;  /* 0x000000dd0500720c */ /* 0x080fe20003fa6270 */
[----:B------:R-:W-:Y:S01]  /*4bd0*/  LDSM.16.MT88.4 R240, [R189+0xb000] ;  /* 0x00b00000bdf0783b */ /* 0x000fe20000004200 */
[----:B------:R-:W-:Y:S02]  /*4be0*/  ISETP.GE.AND P3, PT, R8, R221, PT ;  /* 0x000000dd0800720c */ /* 0x000fe40003f66270 */
[----:B------:R-:W-:Y:S01]  /*4bf0*/  FSEL R43, R62, -INF , !P2 ;  /* 0xff8000003e2b7808 */ /* 0x000fe20005000000 */
[----:B------:R-:W-:Y:S01]  /*4c00*/  LDSM.16.MT88.4 R176, [R191+0xb000] ;  /* 0x00b00000bfb0783b */ /* 0x000fe20000004200 */
[----:B------:R-:W-:-:S02]  /*4c10*/  ISETP.GE.AND P2, PT, R7, R220, PT ;  /* 0x000000dc0700720c */ /* 0x000fc40003f46270 */
[----:B------:R-:W-:Y:S01]  /*4c20*/  FSEL R18, R36, -INF , !P4 ;  /* 0xff80000024127808 */ /* 0x000fe20006000000 */
[----:B------:R-:W-:Y:S01]  /*4c30*/  LDSM.16.MT88.4 R208, [R193+0xa800] ;  /* 0x00a80000c1d0783b */ /* 0x000fe20000004200 */
[----:B------:R-:W-:Y:S02]  /*4c40*/  FSEL R20, R37, -INF , !P1 ;  /* 0xff80000025147808 */ /* 0x000fe40004800000 */
[----:B------:R-:W-:Y:S01]  /*4c50*/  ISETP.LT.OR P6, PT, R2, R216, P6 ;  /* 0x000000d80200720c */ /* 0x000fe200037c1670 */
[----:B------:R-:W-:Y:S01]  /*4c60*/  LDSM.16.MT88.4 R228, [R189+0xb800] ;  /* 0x00b80000bde4783b */ /* 0x000fe20000004200 */
[----:B------:R-:W-:Y:S02]  /*4c70*/  ISETP.GE.AND P4, PT, R7, R219, PT ;  /* 0x000000db0700720c */ /* 0x000fe40003f86270 */
[-C--:B------:R-:W-:Y:S01]  /*4c80*/  ISETP.LT.OR P5, PT, R5, R217.reuse, P5 ;  /* 0x000000d90500720c */ /* 0x080fe20002fa1670 */
[----:B------:R-:W-:Y:S01]  /*4c90*/  LDSM.16.MT88.4 R112, [R194+0xb800] ;  /* 0x00b80000c270783b */ /* 0x000fe20000004200 */
[----:B------:R-:W-:-:S02]  /*4ca0*/  ISETP.LT.OR P3, PT, R8, R217, P3 ;  /* 0x000000d90800720c */ /* 0x000fc40001f61670 */
[C---:B------:R-:W-:Y:S02]  /*4cb0*/  ISETP.GE.AND P1, PT, R7.reuse, R218, PT ;  /* 0x000000da0700720c */ /* 0x040fe40003f26270 */
[----:B------:R-:W-:Y:S02]  /*4cc0*/  ISETP.LT.OR P2, PT, R7, R216, P2 ;  /* 0x000000d80700720c */ /* 0x000fe40001741670 */
[----:B------:R-:W-:Y:S02]  /*4cd0*/  FSEL R32, R42, -INF , !P6 ;  /* 0xff8000002a207808 */ /* 0x000fe40007000000 */
[----:B------:R-:W-:Y:S02]  /*4ce0*/  FSEL R21, R28, -INF , !P5 ;  /* 0xff8000001c157808 */ /* 0x000fe40006800000 */
[----:B------:R-:W-:Y:S02]  /*4cf0*/  FSEL R23, R29, -INF , !P3 ;  /* 0xff8000001d177808 */ /* 0x000fe40005800000 */
[----:B------:R-:W-:-:S02]  /*4d00*/  ISETP.LT.OR P4, PT, R7, R215, P4 ;  /* 0x000000d70700720c */ /* 0x000fc40002781670 */
[----:B------:R-:W-:Y:S02]  /*4d10*/  ISETP.LT.OR P1, PT, R7, R214, P1 ;  /* 0x000000d60700720c */ /* 0x000fe40000f21670 */
[C---:B------:R-:W-:Y:S02]  /*4d20*/  ISETP.GE.AND P6, PT, R6.reuse, R220, PT ;  /* 0x000000dc0600720c */ /* 0x040fe40003fc6270 */
[C---:B------:R-:W-:Y:S02]  /*4d30*/  ISETP.GE.AND P5, PT, R6.reuse, R219, PT ;  /* 0x000000db0600720c */ /* 0x040fe40003fa6270 */
[----:B------:R-:W-:Y:S02]  /*4d40*/  ISETP.GE.AND P3, PT, R6, R218, PT ;  /* 0x000000da0600720c */ /* 0x000fe40003f66270 */
[----:B------:R-:W-:Y:S02]  /*4d50*/  FSEL R29, R38, -INF , !P2 ;  /* 0xff800000261d7808 */ /* 0x000fe40005000000 */
[----:B------:R-:W-:-:S02]  /*4d60*/  FSEL R38, R56, -INF , !P4 ;  /* 0xff80000038267808 */ /* 0x000fc40006000000 */
[----:B------:R-:W-:Y:S02]  /*4d70*/  FSEL R58, R58, -INF , !P1 ;  /* 0xff8000003a3a7808 */ /* 0x000fe40004800000 */
[C---:B------:R-:W-:Y:S02]  /*4d80*/  ISETP.LT.OR P6, PT, R6.reuse, R216, P6 ;  /* 0x000000d80600720c */ /* 0x040fe400037c1670 */
[C---:B------:R-:W-:Y:S02]  /*4d90*/  ISETP.LT.OR P5, PT, R6.reuse, R215, P5 ;  /* 0x000000d70600720c */ /* 0x040fe40002fa1670 */
[----:B------:R-:W-:Y:S02]  /*4da0*/  ISETP.LT.OR P3, PT, R6, R214, P3 ;  /* 0x000000d60600720c */ /* 0x000fe40001f61670 */
[C---:B------:R-:W-:Y:S02]  /*4db0*/  ISETP.GE.AND P2, PT, R5.reuse, R220, PT ;  /* 0x000000dc0500720c */ /* 0x040fe40003f46270 */
[----:B------:R-:W-:-:S02]  /*4dc0*/  ISETP.GE.AND P4, PT, R5, R219, PT ;  /* 0x000000db0500720c */ /* 0x000fc40003f86270 */
[C---:B------:R-:W-:Y:S02]  /*4dd0*/  ISETP.GE.AND P1, PT, R5.reuse, R218, PT ;  /* 0x000000da0500720c */ /* 0x040fe40003f26270 */
[----:B------:R-:W-:Y:S02]  /*4de0*/  FMNMX.FTZ R6, R12, R17, !PT ;  /* 0x000000110c067209 */ /* 0x000fe40007810000 */
[C---:B------:R-:W-:Y:S02]  /*4df0*/  ISETP.LT.OR P2, PT, R5.reuse, R216, P2 ;  /* 0x000000d80500720c */ /* 0x040fe40001741670 */
[C---:B------:R-:W-:Y:S02]  /*4e00*/  ISETP.LT.OR P4, PT, R5.reuse, R215, P4 ;  /* 0x000000d70500720c */ /* 0x040fe40002781670 */
[----:B------:R-:W-:Y:S02]  /*4e10*/  ISETP.LT.OR P1, PT, R5, R214, P1 ;  /* 0x000000d60500720c */ /* 0x000fe40000f21670 */
[----:B------:R-:W-:-:S02]  /*4e20*/  IADD3 R5, R2, 0x18, RZ ;  /* 0x0000001802057810 */ /* 0x000fc40007ffe0ff */
[----:B------:R-:W-:Y:S02]  /*4e30*/  FMNMX.FTZ R6, R18, R6, !PT ;  /* 0x0000000612067209 */ /* 0x000fe40007810000 */
[----:B------:R-:W-:Y:S02]  /*4e40*/  FSEL R61, R39, -INF , !P6 ;  /* 0xff800000273d7808 */ /* 0x000fe40007000000 */
[----:B------:R-:W-:Y:S02]  /*4e50*/  IADD3 R2, R2, 0x19, RZ ;  /* 0x0000001902027810 */ /* 0x000fe40007ffe0ff */
[----:B------:R-:W-:Y:S02]  /*4e60*/  ISETP.GE.AND P6, PT, R5, R221, PT ;  /* 0x000000dd0500720c */ /* 0x000fe40003fc6270 */
[----:B------:R-:W-:Y:S02]  /*4e70*/  FMNMX.FTZ R6, R20, R6, !PT ;  /* 0x0000000614067209 */ /* 0x000fe40007810000 */
[----:B------:R-:W-:-:S02]  /*4e80*/  FSEL R41, R57, -INF , !P5 ;  /* 0xff80000039297808 */ /* 0x000fc40006800000 */
[C---:B------:R-:W-:Y:S02]  /*4e90*/  ISETP.GE.AND P5, PT, R2.reuse, R221, PT ;  /* 0x000000dd0200720c */ /* 0x040fe40003fa6270 */
[-C--:B------:R-:W-:Y:S02]  /*4ea0*/  ISETP.LT.OR P6, PT, R5, R217.reuse, P6 ;  /* 0x000000d90500720c */ /* 0x080fe400037c1670 */
[----:B------:R-:W-:Y:S02]  /*4eb0*/  FMNMX.FTZ R6, R21, R6, !PT ;  /* 0x0000000615067209 */ /* 0x000fe40007810000 */
[----:B------:R-:W-:Y:S02]  /*4ec0*/  FSEL R59, R59, -INF , !P3 ;  /* 0xff8000003b3b7808 */ /* 0x000fe40005800000 */
[----:B------:R-:W-:Y:S02]  /*4ed0*/  ISETP.LT.OR P3, PT, R2, R217, P5 ;  /* 0x000000d90200720c */ /* 0x000fe40002f61670 */
[----:B------:R-:W-:-:S02]  /*4ee0*/  FSEL R22, R24, -INF , !P6 ;  /* 0xff80000018167808 */ /* 0x000fc40007000000 */
[----:B------:R-:W-:Y:S02]  /*4ef0*/  FMNMX.FTZ R6, R23, R6, !PT ;  /* 0x0000000617067209 */ /* 0x000fe40007810000 */
[----:B------:R-:W-:Y:S02]  /*4f00*/  FSEL R57, R25, -INF , !P3 ;  /* 0xff80000019397808 */ /* 0x000fe40005800000 */
[----:B------:R-:W-:Y:S02]  /*4f10*/  FMNMX.FTZ R6, R22, R6, !PT ;  /* 0x0000000616067209 */ /* 0x000fe40007810000 */
[----:B------:R-:W-:Y:S02]  /*4f20*/  FSEL R60, R30, -INF , !P2 ;  /* 0xff8000001e3c7808 */ /* 0x000fe40005000000 */
[-C--:B------:R-:W-:Y:S02]  /*4f30*/  ISETP.GE.AND P5, PT, R8, R220.reuse, PT ;  /* 0x000000dc0800720c */ /* 0x080fe40003fa6270 */
[----:B------:R-:W-:-:S02]  /*4f40*/  ISETP.GE.AND P2, PT, R5, R220, PT ;  /* 0x000000dc0500720c */ /* 0x000fc40003f46270 */
[C---:B------:R-:W-:Y:S02]  /*4f50*/  ISETP.GE.AND P6, PT, R8.reuse, R219, PT ;  /* 0x000000db0800720c */ /* 0x040fe40003fc6270 */
[C---:B------:R-:W-:Y:S02]  /*4f60*/  ISETP.GE.AND P3, PT, R8.reuse, R218, PT ;  /* 0x000000da0800720c */ /* 0x040fe40003f66270 */
[----:B------:R-:W-:Y:S02]  /*4f70*/  FMNMX.FTZ R6, R57, R6, !PT ;  /* 0x0000000639067209 */ /* 0x000fe40007810000 */
[CC--:B------:R-:W-:Y:S02]  /*4f80*/  ISETP.LT.OR P5, PT, R8.reuse, R216.reuse, P5 ;  /* 0x000000d80800720c */ /* 0x0c0fe40002fa1670 */
[----:B------:R-:W-:Y:S02]  /*4f90*/  ISETP.LT.OR P2, PT, R5, R216, P2 ;  /* 0x000000d80500720c */ /* 0x000fe40001741670 */
[----:B------:R-:W-:-:S02]  /*4fa0*/  ISETP.LT.OR P6, PT, R8, R215, P6 ;  /* 0x000000d70800720c */ /* 0x000fc400037c1670 */
[----:B------:R-:W-:Y:S02]  /*4fb0*/  ISETP.LT.OR P3, PT, R8, R214, P3 ;  /* 0x000000d60800720c */ /* 0x000fe40001f61670 */
[----:B------:R-:W-:Y:S01]  /*4fc0*/  FMNMX.FTZ R7, R32, R33, !PT ;  /* 0x0000002120077209 */ /* 0x000fe20007810000 */
[----:B------:R-:W1:Y:S01]  /*4fd0*/  SHFL.BFLY PT, R8, R6, 0x2, 0x1f ;  /* 0x0c401f0006087f89 */ /* 0x000e6200000e0000 */
[----:B------:R-:W-:Y:S02]  /*4fe0*/  FSEL R37, R52, -INF , !P4 ;  /* 0xff80000034257808 */ /* 0x000fe40006000000 */
[----:B------:R-:W-:Y:S01]  /*4ff0*/  FSEL R56, R31, -INF , !P5 ;  /* 0xff8000001f387808 */ /* 0x000fe20006800000 */
[----:B------:R-:W-:Y:S01]  /*5000*/  IMAD.WIDE.U32 R30, R19, -0x326172a9, RZ ;  /* 0xcd9e8d57131e7825 */ /* 0x000fe200078e00ff */
[----:B------:R-:W-:Y:S02]  /*5010*/  FSEL R52, R26, -INF , !P2 ;  /* 0xff8000001a347808 */ /* 0x000fe40005000000 */
[----:B------:R-:W-:-:S02]  /*5020*/  ISETP.GE.AND P5, PT, R5, R219, PT ;  /* 0x000000db0500720c */ /* 0x000fc40003fa6270 */
[----:B------:R-:W-:Y:S02]  /*5030*/  ISETP.GE.AND P2, PT, R5, R218, PT ;  /* 0x000000da0500720c */ /* 0x000fe40003f46270 */
[----:B------:R-:W-:Y:S02]  /*5040*/  FMNMX.FTZ R7, R29, R7, !PT ;  /* 0x000000071d077209 */ /* 0x000fe40007810000 */
[C---:B------:R-:W-:Y:S02]  /*5050*/  ISETP.LT.OR P5, PT, R5.reuse, R215, P5 ;  /* 0x000000d70500720c */ /* 0x040fe40002fa1670 */
[----:B------:R-:W-:Y:S02]  /*5060*/  ISETP.LT.OR P2, PT, R5, R214, P2 ;  /* 0x000000d60500720c */ /* 0x000fe40001741670 */
[----:B------:R-:W-:Y:S02]  /*5070*/  FMNMX.FTZ R5, R61, R7, !PT ;  /* 0x000000073d057209 */ /* 0x000fe40007810000 */
[----:B------:R-:W-:-:S02]  /*5080*/  ISETP.GE.AND P4, PT, R2, R220, PT ;  /* 0x000000dc0200720c */ /* 0x000fc40003f86270 */
[----:B------:R-:W-:Y:S02]  /*5090*/  FMNMX.FTZ R5, R60, R5, !PT ;  /* 0x000000053c057209 */ /* 0x000fe40007810000 */
[----:B------:R-:W-:Y:S02]  /*50a0*/  ISETP.LT.OR P4, PT, R2, R216, P4 ;  /* 0x000000d80200720c */ /* 0x000fe40002781670 */
[----:B------:R-:W-:Y:S02]  /*50b0*/  FMNMX.FTZ R5, R56, R5, !PT ;  /* 0x0000000538057209 */ /* 0x000fe40007810000 */
[----:B------:R-:W-:Y:S02]  /*50c0*/  LOP3.LUT R7, R15, R16, RZ, 0x3c, !PT ;  /* 0x000000100f077212 */ /* 0x000fe400078e3cff */
[----:B------:R-:W-:Y:S02]  /*50d0*/  FSEL R51, R27, -INF , !P4 ;  /* 0xff8000001b337808 */ /* 0x000fe40006000000 */
[----:B------:R-:W-:Y:S01]  /*50e0*/  FMNMX.FTZ R5, R52, R5, !PT ;  /* 0x0000000534057209 */ /* 0x000fe20007810000 */
[----:B------:R-:W-:Y:S01]  /*50f0*/  IMAD.WIDE.U32 R24, R7, -0x2daee0ad, RZ ;  /* 0xd2511f5307187825 */ /* 0x000fe200078e00ff */
[----:B-1----:R-:W-:-:S02]  /*5100*/  FMNMX.FTZ R8, R6, R8, !PT ;  /* 0x0000000806087209 */ /* 0x002fc40007810000 */
[----:B------:R-:W-:Y:S02]  /*5110*/  FMNMX.FTZ R5, R51, R5, !PT ;  /* 0x0000000533057209 */ /* 0x000fe40007810000 */
[----:B------:R-:W-:Y:S01]  /*5120*/  LOP3.LUT R9, R49, UR5, RZ, 0x3c, !PT ;  /* 0x0000000531097c12 */ /* 0x000fe2000f8e3cff */
[----:B------:R-:W1:Y:S01]  /*5130*/  SHFL.BFLY PT, R11, R8, 0x1, 0x1f ;  /* 0x0c201f00080b7f89 */ /* 0x000e6200000e0000 */
[----:B------:R-:W-:Y:S02]  /*5140*/  LOP3.LUT R6, R25, UR4, R48, 0x96, !PT ;  /* 0x0000000419067c12 */ /* 0x000fe4000f8e9630 */
[----:B------:R-:W-:Y:S01]  /*5150*/  FSEL R42, R54, -INF , !P1 ;  /* 0xff800000362a7808 */ /* 0x000fe20004800000 */
[----:B------:R-:W2:Y:S01]  /*5160*/  SHFL.BFLY PT, R10, R5, 0x2, 0x1f ;  /* 0x0c401f00050a7f89 */ /* 0x000ea200000e0000 */
[----:B------:R-:W-:Y:S01]  /*5170*/  IMAD.WIDE.U32 R84, R9, -0x326172a9, RZ ;  /* 0xcd9e8d5709547825 */ /* 0x000fe200078e00ff */
[C---:B------:R-:W-:Y:S02]  /*5180*/  ISETP.GE.AND P4, PT, R2.reuse, R219, PT ;  /* 0x000000db0200720c */ /* 0x040fe40003f86270 */
[----:B------:R-:W-:Y:S01]  /*5190*/  ISETP.GE.AND P1, PT, R2, R218, PT ;  /* 0x000000da0200720c */ /* 0x000fe20003f26270 */
[----:B------:R-:W-:Y:S01]  /*51a0*/  IMAD.WIDE.U32 R26, R6, -0x326172a9, RZ ;  /* 0xcd9e8d57061a7825 */ /* 0x000fe200078e00ff */
[C---:B------:R-:W-:Y:S01]  /*51b0*/  ISETP.LT.OR P4, PT, R2.reuse, R215, P4 ;  /* 0x000000d70200720c */ /* 0x040fe20002781670 */
[----:B------:R3:W-:Y:S01]  /*51c0*/  STL.64 [R1+0x68], R24 ;  /* 0x0000681801007387 */ /* 0x0007e20000100a00 */
[----:B------:R-:W-:-:S02]  /*51d0*/  ISETP.LT.OR P1, PT, R2, R214, P1 ;  /* 0x000000d60200720c */ /* 0x000fc40000f21670 */
[----:B------:R-:W-:Y:S01]  /*51e0*/  LOP3.LUT R2, R85, UR15, R14, 0x96, !PT ;  /* 0x0000000f55027c12 */ /* 0x000fe2000f8e960e */
[----:B------:R-:W-:Y:S01]  /*51f0*/  STL.64 [R1], R26 ;  /* 0x0000001a01007387 */ /* 0x000fe20000100a00 */
[----:B------:R-:W-:Y:S02]  /*5200*/  LOP3.LUT R9, R27, UR14, R84, 0x96, !PT ;  /* 0x0000000e1b097c12 */ /* 0x000fe4000f8e9654 */
[----:B------:R-:W-:Y:S01]  /*5210*/  FSEL R34, R53, -INF , !P6 ;  /* 0xff80000035227808 */ /* 0x000fe20007000000 */
[----:B------:R-:W-:Y:S01]  /*5220*/  IMAD.WIDE.U32 R6, R2, -0x2daee0ad, RZ ;  /* 0xd2511f5302067825 */ /* 0x000fe200078e00ff */
[----:B------:R-:W-:Y:S01]  /*5230*/  FMNMX.FTZ R2, R35, R40, !PT ;  /* 0x0000002823027209 */ /* 0x000fe20007810000 */
[----:B------:R-:W-:Y:S01]  /*5240*/  STL [R1+0x88], R19 ;  /* 0x0000881301007387 */ /* 0x000fe20000100800 */
[----:B------:R-:W-:Y:S01]  /*5250*/  FSEL R36, R44, -INF , !P5 ;  /* 0xff8000002c247808 */ /* 0x000fe20006800000 */
[----:B------:R-:W-:Y:S01]  /*5260*/  IMAD.WIDE.U32 R14, R9, -0x2daee0ad, RZ ;  /* 0xd2511f53090e7825 */ /* 0x000fe200078e00ff */
[----:B------:R-:W-:Y:S01]  /*5270*/  LOP3.LUT R13, R7, UR13, R24, 0x96, !PT ;  /* 0x0000000d070d7c12 */ /* 0x000fe2000f8e9618 */
[----:B------:R4:W-:Y:S01]  /*5280*/  STL.64 [R1+0x80], R30 ;  /* 0x0000801e01007387 */ /* 0x0009e20000100a00 */
[----:B-1----:R-:W-:-:S02]  /*5290*/  FMNMX.FTZ R135, R8, R11, !PT ;  /* 0x0000000b08877209 */ /* 0x002fc40007810000 */
[----:B--2---:R-:W-:Y:S01]  /*52a0*/  FMNMX.FTZ R134, R10, R5, !PT ;  /* 0x000000050a867209 */ /* 0x004fe20007810000 */
[----:B------:R-:W-:Y:S01]  /*52b0*/  IMAD.WIDE.U32 R64, R13, -0x326172a9, RZ ;  /* 0xcd9e8d570d407825 */ /* 0x000fe200078e00ff */
[----:B------:R-:W-:Y:S02]  /*52c0*/  LOP3.LUT R7, R77, R16, RZ, 0x3c, !PT ;  /* 0x000000104d077212 */ /* 0x000fe400078e3cff */
[----:B------:R-:W-:Y:S02]  /*52d0*/  LOP3.LUT R8, R85, UR15, R30, 0x96, !PT ;  /* 0x0000000f55087c12 */ /* 0x000fe4000f8e961e */
[----:B------:R-:W-:Y:S01]  /*52e0*/  FSEL R47, R47, -INF , !P1 ;  /* 0xff8000002f2f7808 */ /* 0x000fe20004800000 */
[----:B------:R-:W-:Y:S01]  /*52f0*/  IMAD.WIDE.U32 R92, R7, -0x2daee0ad, RZ ;  /* 0xd2511f53075c7825 */ /* 0x000fe200078e00ff */
[----:B------:R-:W-:Y:S02]  /*5300*/  FSETP.NEU.FTZ.AND P1, PT, R135, -INF , PT ;  /* 0xff8000008700780b */ /* 0x000fe40003f3d000 */
[----:B---3--:R-:W-:Y:S01]  /*5310*/  LOP3.LUT R24, R15, UR11, R6, 0x96, !PT ;  /* 0x0000000b0f187c12 */ /* 0x008fe2000f8e9606 */
[----:B------:R-:W-:Y:S01]  /*5320*/  IMAD.WIDE.U32 R8, R8, -0x2daee0ad, RZ ;  /* 0xd2511f5308087825 */ /* 0x000fe200078e00ff */
[----:B------:R-:W-:-:S02]  /*5330*/  FMNMX.FTZ R6, R38, R2, !PT ;  /* 0x0000000226067209 */ /* 0x000fc40007810000 */
[----:B------:R-:W-:Y:S02]  /*5340*/  LOP3.LUT R2, R31, R16, RZ, 0x3c, !PT ;  /* 0x000000101f027212 */ /* 0x000fe400078e3cff */
[----:B------:R-:W-:Y:S01]  /*5350*/  FMNMX.FTZ R5, R41, R6, !PT ;  /* 0x0000000629057209 */ /* 0x000fe20007810000 */
[----:B------:R-:W-:Y:S01]  /*5360*/  FMUL.FTZ R6, R135, c[0x0][0x23c] ;  /* 0x00008f0087067a20 */ /* 0x000fe20000410000 */
[--C-:B------:R-:W-:Y:S01]  /*5370*/  LOP3.LUT R7, R93, UR4, R48.reuse, 0x96, !PT ;  /* 0x000000045d077c12 */ /* 0x100fe2000f8e9630 */
[----:B------:R-:W-:Y:S01]  /*5380*/  IMAD.WIDE.U32 R10, R2, -0x2daee0ad, RZ ;  /* 0xd2511f53020a7825 */ /* 0x000fe200078e00ff */
[----:B------:R-:W-:Y:S02]  /*5390*/  FMNMX.FTZ R5, R37, R5, !PT ;  /* 0x0000000525057209 */ /* 0x000fe40007810000 */
[----:B------:R-:W-:Y:S01]  /*53a0*/  FSEL R39, R45, -INF , !P4 ;  /* 0xff8000002d277808 */ /* 0x000fe20006000000 */
[----:B------:R-:W-:Y:S01]  /*53b0*/  IMAD.WIDE.U32 R78, R7, -0x326172a9, RZ ;  /* 0xcd9e8d57074e7825 */ /* 0x000fe200078e00ff */
[----:B------:R-:W-:Y:S01]  /*53c0*/  FMNMX.FTZ R2, R34, R5, !PT ;  /* 0x0000000522027209 */ /* 0x000fe20007810000 */
[----:B------:R1:W-:Y:S01]  /*53d0*/  STL.64 [R1+0x78], R10 ;  /* 0x0000780a01007387 */ /* 0x0003e20000100a00 */
[----:B------:R-:W-:Y:S01]  /*53e0*/  LOP3.LUT R5, R11, UR4, R48, 0x96, !PT ;  /* 0x000000040b057c12 */ /* 0x000fe2000f8e9630 */
[----:B------:R-:W-:Y:S01]  /*53f0*/  IMAD.WIDE.U32 R48, R24, -0x326172a9, RZ ;  /* 0xcd9e8d5718307825 */ /* 0x000fe200078e00ff */
[----:B------:R-:W-:-:S02]  /*5400*/  FMNMX.FTZ R2, R36, R2, !PT ;  /* 0x0000000224027209 */ /* 0x000fc40007810000 */
[----:B------:R-:W-:Y:S01]  /*5410*/  FSEL R6, R6, RZ, P1 ;  /* 0x000000ff06067208 */ /* 0x000fe20000800000 */
[----:B----4-:R-:W-:Y:S01]  /*5420*/  IMAD.WIDE.U32 R30, R5, -0x326172a9, RZ ;  /* 0xcd9e8d57051e7825 */ /* 0x010fe200078e00ff */
[----:B------:R-:W-:Y:S02]  /*5430*/  FMNMX.FTZ R133, R39, R2, !PT ;  /* 0x0000000227857209 */ /* 0x000fe40007810000 */
[----:B------:R-:W-:Y:S01]  /*5440*/  LOP3.LUT R5, R79, UR14, R84, 0x96, !PT ;  /* 0x0000000e4f057c12 */ /* 0x000fe2000f8e9654 */
[----:B------:R-:W-:Y:S01]  /*5450*/  FFMA.FTZ R2, R12, c[0x0][0x23c], -R6 ;  /* 0x00008f000c027a23 */ /* 0x000fe20000010806 */
[----:B------:R-:W-:Y:S01]  /*5460*/  LOP3.LUT R7, R65, UR12, R26, 0x96, !PT ;  /* 0x0000000c41077c12 */ /* 0x000fe2000f8e961a */
[----:B------:R-:W2:Y:S01]  /*5470*/  SHFL.BFLY PT, R16, R133, 0x2, 0x1f ;  /* 0x0c401f0085107f89 */ /* 0x000ea200000e0000 */
[----:B------:R-:W-:Y:S01]  /*5480*/  FSEL R55, R55, -INF , !P3 ;  /* 0xff80000037377808 */ /* 0x000fe20005800000 */
[----:B------:R3:W-:Y:S01]  /*5490*/  MUFU.EX2 R119, R2 ;  /* 0x0000000200777308 */ /* 0x0007e20000000800 */
[----:B------:R-:W-:Y:S01]  /*54a0*/  IMAD.WIDE.U32 R66, R5, -0x2daee0ad, RZ ;  /* 0xd2511f5305427825 */ /* 0x000fe200078e00ff */
[----:B------:R-:W-:Y:S01]  /*54b0*/  FSEL R46, R46, -INF , !P2 ;  /* 0xff8000002e2e7808 */ /* 0x000fe20005000000 */
[----:B------:R-:W-:Y:S02]  /*54c0*/  STL.64 [R1+0x70], R30 ;  /* 0x0000701e01007387 */ /* 0x000fe40000100a00 */
[----:B------:R-:W-:Y:S01]  /*54d0*/  FFMA.FTZ R5, R18, c[0x0][0x23c], -R6 ;  /* 0x00008f0012057a23 */ /* 0x000fe20000010806 */
[----:B------:R-:W-:Y:S01]  /*54e0*/  LOP3.LUT R8, R67, UR11, R8, 0x96, !PT ;  /* 0x0000000b43087c12 */ /* 0x000fe2000f8e9608 */
[----:B------:R-:W-:-:S02]  /*54f0*/  IMAD.WIDE.U32 R94, R7, -0x2daee0ad, RZ ;  /* 0xd2511f53075e7825 */ /* 0x000fc400078e00ff */
[----:B------:R4:W-:Y:S03]  /*5500*/  MUFU.EX2 R117, R5 ;  /* 0x0000000500757308 */ /* 0x0009e60000000800 */
[----:B------:R-:W-:Y:S02]  /*5510*/  LOP3.LUT R15, R95, UR9, R14, 0x96, !PT ;  /* 0x000000095f0f7c12 */ /* 0x000fe4000f8e960e */
[----:B-1----:R-:W-:Y:S01]  /*5520*/  LOP3.LUT R10, R9, UR13, R10, 0x96, !PT ;  /* 0x0000000d090a7c12 */ /* 0x002fe2000f8e960a */
[----:B------:R-:W-:Y:S01]  /*5530*/  IMAD.WIDE.U32 R8, R8, -0x326172a9, RZ ;  /* 0xcd9e8d5708087825 */ /* 0x000fe200078e00ff */
[----:B------:R-:W-:-:S03]  /*5540*/  LOP3.LUT R14, R49, UR10, R64, 0x96, !PT ;  /* 0x0000000a310e7c12 */ /* 0x000fc6000f8e9640 */
[----:B------:R-:W-:Y:S01]  /*5550*/  IMAD.WIDE.U32 R10, R10, -0x326172a9, RZ ;  /* 0xcd9e8d570a0a7825 */ /* 0x000fe200078e00ff */
[----:B--2---:R-:W-:-:S03]  /*5560*/  FMNMX.FTZ R133, R16, R133, !PT ;  /* 0x0000008510857209 */ /* 0x004fc60007810000 */
[----:B---3--:R-:W-:Y:S01]  /*5570*/  FFMA.FTZ R2, R17, c[0x0][0x23c], -R6 ;  /* 0x00008f0011027a23 */ /* 0x008fe20000010806 */
[----:B------:R-:W-:Y:S01]  /*5580*/  LOP3.LUT R12, R11, UR12, R30, 0x96, !PT ;  /* 0x0000000c0b0c7c12 */ /* 0x000fe2000f8e961e */
[----:B----4-:R-:W-:Y:S01]  /*5590*/  FFMA.FTZ R5, R20, c[0x0][0x23c], -R6 ;  /* 0x00008f0014057a23 */ /* 0x010fe20000010806 */
[----:B------:R-:W1:Y:S01]  /*55a0*/  SHFL.BFLY PT, R11, R134, 0x1, 0x1f ;  /* 0x0c201f00860b7f89 */ /* 0x000e6200000e0000 */
[----:B------:R2:W-:Y:S01]  /*55b0*/  MUFU.EX2 R118, R2 ;  /* 0x0000000200767308 */ /* 0x0005e20000000800 */
[----:B------:R-:W-:Y:S01]  /*55c0*/  LOP3.LUT R17, R9, UR10, R10, 0x96, !PT ;  /* 0x0000000a09117c12 */ /* 0x000fe2000f8e960a */
[----:B------:R-:W-:Y:S01]  /*55d0*/  IMAD.WIDE.U32 R12, R12, -0x2daee0ad, RZ ;  /* 0xd2511f530c0c7825 */ /* 0x000fe200078e00ff */
[----:B------:R-:W3:Y:S03]  /*55e0*/  SHFL.BFLY PT, R10, R133, 0x1, 0x1f ;  /* 0x0c201f00850a7f89 */ /* 0x000ee600000e0000 */
[----:B------:R-:W-:-:S02]  /*55f0*/  IMAD.WIDE.U32 R62, R15, -0x326172a9, RZ ;  /* 0xcd9e8d570f3e7825 */ /* 0x000fc400078e00ff */
[----:B------:R4:W-:Y:S02]  /*5600*/  MUFU.EX2 R120, R5 ;  /* 0x0000000500787308 */ /* 0x0009e40000000800 */
[----:B------:R-:W-:-:S04]  /*5610*/  IMAD.WIDE.U32 R14, R14, -0x2daee0ad, RZ ;  /* 0xd2511f530e0e7825 */ /* 0x000fc800078e00ff */
[----:B------:R-:W-:Y:S01]  /*5620*/  IMAD.WIDE.U32 R16, R17, -0x2daee0ad, RZ ;  /* 0xd2511f5311107825 */ /* 0x000fe200078e00ff */
[----:B--2---:R-:W-:-:S04]  /*5630*/  LOP3.LUT R2, R13, UR9, R66, 0x96, !PT ;  /* 0x000000090d027c12 */ /* 0x004fc8000f8e9642 */
[----:B------:R-:W-:Y:S01]  /*5640*/  LOP3.LUT R17, R17, UR7, R12, 0x96, !PT ;  /* 0x0000000711117c12 */ /* 0x000fe2000f8e960c */
[----:B------:R-:W-:Y:S01]  /*5650*/  IMAD.WIDE.U32 R18, R2, -0x326172a9, RZ ;  /* 0xcd9e8d5702127825 */ /* 0x000fe200078e00ff */
[----:B------:R-:W-:Y:S02]  /*5660*/  FMNMX.FTZ R2, R43, R50, !PT ;  /* 0x000000322b027209 */ /* 0x000fe40007810000 */
[----:B-1----:R-:W-:Y:S01]  /*5670*/  FMNMX.FTZ R134, R134, R11, !PT ;  /* 0x0000000b86867209 */ /* 0x002fe20007810000 */
[----:B----4-:R-:W-:Y:S01]  /*5680*/  FFMA.FTZ R5, R21, c[0x0][0x23c], -R6 ;  /* 0x00008f0015057a23 */ /* 0x010fe20000010806 */
[----:B------:R-:W-:Y:S02]  /*5690*/  FMNMX.FTZ R2, R58, R2, !PT ;  /* 0x000000023a027209 */ /* 0x000fe40007810000 */
[----:B------:R-:W-:Y:S01]  /*56a0*/  LOP3.LUT R19, R19, UR8, R8, 0x96, !PT ;  /* 0x0000000813137c12 */ /* 0x000fe2000f8e9608 */
[----:B------:R-:W-:Y:S01]  /*56b0*/  IMAD R8, R7, -0x2daee0ad, RZ ;  /* 0xd2511f5307087824 */ /* 0x000fe200078e02ff */
[----:B------:R-:W-:Y:S01]  /*56c0*/  FMNMX.FTZ R2, R59, R2, !PT ;  /* 0x000000023b027209 */ /* 0x000fe20007810000 */
[----:B------:R1:W-:Y:S01]  /*56d0*/  MUFU.EX2 R140, R5 ;  /* 0x00000005008c7308 */ /* 0x0003e20000000800 */
[----:B------:R-:W-:-:S02]  /*56e0*/  FSETP.NEU.FTZ.AND P1, PT, R134, -INF , PT ;  /* 0xff8000008600780b */ /* 0x000fc40003f3d000 */
[----:B------:R-:W-:Y:S02]  /*56f0*/  FMNMX.FTZ R2, R42, R2, !PT ;  /* 0x000000022a027209 */ /* 0x000fe40007810000 */
[----:B---3--:R-:W-:Y:S01]  /*5700*/  FMNMX.FTZ R133, R133, R10, !PT ;  /* 0x0000000a85857209 */ /* 0x008fe20007810000 */
[----:B------:R-:W-:Y:S01]  /*5710*/  IMAD.WIDE.U32 R10, R19, -0x2daee0ad, RZ ;  /* 0xd2511f53130a7825 */ /* 0x000fe200078e00ff */
[----:B------:R-:W-:Y:S02]  /*5720*/  FMNMX.FTZ R7, R55, R2, !PT ;  /* 0x0000000237077209 */ /* 0x000fe40007810000 */
[----:B------:R-:W-:Y:S01]  /*5730*/  LOP3.LUT R8, R15, UR7, R8, 0x96, !PT ;  /* 0x000000070f087c12 */ /* 0x000fe2000f8e9608 */
[----:B------:R-:W-:Y:S01]  /*5740*/  FFMA.FTZ R2, R22, c[0x0][0x23c], -R6 ;  /* 0x00008f0016027a23 */ /* 0x000fe20000010806 */
[----:B------:R-:W-:Y:S02]  /*5750*/  FMNMX.FTZ R7, R46, R7, !PT ;  /* 0x000000072e077209 */ /* 0x000fe40007810000 */
[----:B------:R-:W-:Y:S01]  /*5760*/  LOP3.LUT R12, R63, UR8, R48, 0x96, !PT ;  /* 0x000000083f0c7c12 */ /* 0x000fe2000f8e9630 */
[----:B------:R-:W-:Y:S01]  /*5770*/  MUFU.EX2 R69, R2 ;  /* 0x0000000200457308 */ /* 0x000fe20000000800 */
[----:B------:R-:W-:Y:S01]  /*5780*/  FMNMX.FTZ R132, R47, R7, !PT ;  /* 0x000000072f847209 */ /* 0x000fe20007810000 */
[----:B-1----:R-:W-:Y:S01]  /*5790*/  FFMA.FTZ R5, R23, c[0x0][0x23c], -R6 ;  /* 0x00008f0017057a23 */ /* 0x002fe20000010806 */
[----:B------:R-:W-:Y:S01]  /*57a0*/  LOP3.LUT R19, R10, 0xff, RZ, 0xc0, !PT ;  /* 0x000000ff0a137812 */ /* 0x000fe200078ec0ff */
[----:B------:R-:W-:-:S02]  /*57b0*/  IMAD.WIDE.U32 R8, R8, -0x326172a9, RZ ;  /* 0xcd9e8d5708087825 */ /* 0x000fc400078e00ff */
[----:B------:R-:W1:Y:S02]  /*57c0*/  SHFL.BFLY PT, R21, R132, 0x2, 0x1f ;  /* 0x0c401f0084157f89 */ /* 0x000e6400000e0000 */
[----:B------:R2:W-:Y:S01]  /*57d0*/  MUFU.EX2 R54, R5 ;  /* 0x0000000500367308 */ /* 0x0005e20000000800 */
[----:B------:R-:W-:Y:S01]  /*57e0*/  IMAD.WIDE.U32 R12, R12, -0x2daee0ad, RZ ;  /* 0xd2511f530c0c7825 */ /* 0x000fe200078e00ff */
[----:B------:R-:W-:Y:S02]  /*57f0*/  LOP3.LUT R15, R9, UR17, R62, 0x96, !PT ;  /* 0x00000011090f7c12 */ /* 0x000fe4000f8e963e */
[C---:B------:R-:W-:Y:S02]  /*5800*/  LOP3.LUT R23, R8.reuse, 0xffff, RZ, 0xc0, !PT ;  /* 0x0000ffff08177812 */ /* 0x040fe400078ec0ff */
[----:B------:R-:W-:Y:S02]  /*5810*/  LOP3.LUT R28, R8, 0xff, RZ, 0xc0, !PT ;  /* 0x000000ff081c7812 */ /* 0x000fe400078ec0ff */
[----:B------:R-:W-:-:S02]  /*5820*/  SHF.R.U32.HI R26, RZ, 0x10, R8 ;  /* 0x00000010ff1a7819 */ /* 0x000fc40000011608 */
[----:B------:R-:W-:Y:S01]  /*5830*/  SHF.R.U32.HI R25, RZ, 0x18, R8 ;  /* 0x00000018ff197819 */ /* 0x000fe20000011608 */
[----:B------:R-:W-:Y:S01]  /*5840*/  IMAD.WIDE.U32 R8, R17, -0x326172a9, RZ ;  /* 0xcd9e8d5711087825 */ /* 0x000fe200078e00ff */
[C---:B------:R-:W-:Y:S02]  /*5850*/  LOP3.LUT R20, R12.reuse, 0xffff, RZ, 0xc0, !PT ;  /* 0x0000ffff0c147812 */ /* 0x040fe400078ec0ff */
[----:B------:R-:W-:Y:S01]  /*5860*/  LOP3.LUT R27, R12, 0xff, RZ, 0xc0, !PT ;  /* 0x000000ff0c1b7812 */ /* 0x000fe200078ec0ff */
[----:B--2---:R-:W-:Y:S01]  /*5870*/  FMUL.FTZ R5, R134, c[0x0][0x23c] ;  /* 0x00008f0086057a20 */ /* 0x004fe20000410000 */
[--C-:B------:R-:W-:Y:S02]  /*5880*/  SHF.R.U32.HI R22, RZ, 0x10, R12.reuse ;  /* 0x00000010ff167819 */ /* 0x100fe4000001160c */
[----:B------:R-:W-:Y:S02]  /*5890*/  SHF.R.U32.HI R24, RZ, 0x18, R12 ;  /* 0x00000018ff187819 */ /* 0x000fe4000001160c */
[----:B------:R-:W-:-:S02]  /*58a0*/  FSEL R5, R5, RZ, P1 ;  /* 0x000000ff05057208 */ /* 0x000fc40000800000 */
[----:B------:R-:W-:Y:S02]  /*58b0*/  FSETP.NEU.FTZ.AND P1, PT, R133, -INF , PT ;  /* 0xff8000008500780b */ /* 0x000fe40003f3d000 */
[----:B-1----:R-:W-:Y:S01]  /*58c0*/  FMNMX.FTZ R132, R21, R132, !PT ;  /* 0x0000008415847209 */ /* 0x002fe20007810000 */
[--C-:B------:R-:W-:Y:S01]  /*58d0*/  FFMA.FTZ R2, R32, c[0x0][0x23c], -R5.reuse ;  /* 0x00008f0020027a23 */ /* 0x100fe20000010805 */
[----:B------:R-:W-:Y:S01]  /*58e0*/  LOP3.LUT R14, R13, UR16, R14, 0x96, !PT ;  /* 0x000000100d0e7c12 */ /* 0x000fe2000f8e960e */
[----:B------:R-:W-:Y:S01]  /*58f0*/  FFMA.FTZ R7, R29, c[0x0][0x23c], -R5 ;  /* 0x00008f001d077a23 */ /* 0x000fe20000010805 */
[----:B------:R-:W-:Y:S01]  /*5900*/  LOP3.LUT R12, R11, UR16, R16, 0x96, !PT ;  /* 0x000000100b0c7c12 */ /* 0x000fe2000f8e9610 */
[----:B------:R1:W-:Y:S01]  /*5910*/  MUFU.EX2 R116, R2 ;  /* 0x0000000200747308 */ /* 0x0003e20000000800 */
[----:B------:R-:W-:Y:S02]  /*5920*/  LOP3.LUT R13, R10, 0xffff, RZ, 0xc0, !PT ;  /* 0x0000ffff0a0d7812 */ /* 0x000fe400078ec0ff */
[----:B------:R-:W-:-:S02]  /*5930*/  SHF.R.U32.HI R17, RZ, 0x10, R10 ;  /* 0x00000010ff117819 */ /* 0x000fc4000001160a */
[----:B------:R-:W-:Y:S02]  /*5940*/  SHF.R.U32.HI R16, RZ, 0x18, R10 ;  /* 0x00000018ff107819 */ /* 0x000fe4000001160a */
[----:B------:R-:W-:Y:S01]  /*5950*/  LOP3.LUT R10, R26, 0xff, RZ, 0xc0, !PT ;  /* 0x000000ff1a0a7812 */ /* 0x000fe200078ec0ff */
[----:B------:R-:W-:Y:S01]  /*5960*/  MUFU.EX2 R110, R7 ;  /* 0x00000007006e7308 */ /* 0x000fe20000000800 */
[C---:B------:R-:W-:Y:S02]  /*5970*/  LOP3.LUT R26, R8.reuse, 0xffff, RZ, 0xc0, !PT ;  /* 0x0000ffff081a7812 */ /* 0x040fe400078ec0ff */
[----:B------:R-:W-:Y:S02]  /*5980*/  LOP3.LUT R31, R8, 0xff, RZ, 0xc0, !PT ;  /* 0x000000ff081f7812 */ /* 0x000fe400078ec0ff */
[--C-:B------:R-:W-:Y:S02]  /*5990*/  SHF.R.U32.HI R29, RZ, 0x10, R8.reuse ;  /* 0x00000010ff1d7819 */ /* 0x100fe40000011608 */
[----:B------:R-:W-:Y:S01]  /*59a0*/  SHF.R.U32.HI R30, RZ, 0x18, R8 ;  /* 0x00000018ff1e7819 */ /* 0x000fe20000011608 */
[----:B-1----:R-:W-:Y:S01]  /*59b0*/  FFMA.FTZ R2, R33, c[0x0][0x23c], -R5 ;  /* 0x00008f0021027a23 */ /* 0x002fe20000010805 */
[----:B------:R-:W-:-:S02]  /*59c0*/  PRMT R32, R10, 0x5410, R25 ;  /* 0x000054100a207816 */ /* 0x000fc40000000019 */
[----:B------:R-:W-:Y:S01]  /*59d0*/  SHF.R.U32.HI R10, RZ, 0x8, R20 ;  /* 0x00000008ff0a7819 */ /* 0x000fe20000011614 */
[----:B------:R1:W-:Y:S01]  /*59e0*/  MUFU.EX2 R111, R2 ;  /* 0x00000002006f7308 */ /* 0x0003e20000000800 */
[----:B------:R-:W-:Y:S02]  /*59f0*/  IMAD R20, R96, 0x10000, R96 ;  /* 0x0001000060147824 */ /* 0x000fe400078e0260 */
[----:B------:R-:W-:Y:S01]  /*5a00*/  PRMT R25, R27, 0x5410, R10 ;  /* 0x000054101b197816 */ /* 0x000fe2000000000a */
[----:B------:R-:W-:Y:S01]  /*5a10*/  ULEA UR5, UR32, UR36, 0x5 ;  /* 0x0000002420057291 */ /* 0x000fe2000f8e283f */
[----:B------:R-:W-:Y:S01]  /*5a20*/  SHF.R.U32.HI R10, RZ, 0x10, R15 ;  /* 0x00000010ff0a7819 */ /* 0x000fe2000001160f */
[----:B------:R-:W-:Y:S02]  /*5a30*/  LDSM.16.MT88.4 R96, [R191+0xb800] ;  /* 0x00b80000bf60783b */ /* 0x000fe40000004200 */
[----:B------:R-:W-:Y:S01]  /*5a40*/  HSET2.LE.AND R25, R25, R20, PT ;  /* 0x0000001419197233 */ /* 0x000fe20003803000 */
[----:B------:R-:W-:Y:S01]  /*5a50*/  LOP3.LUT R10, R10, 0xff, RZ, 0xc0, !PT ;  /* 0x000000ff0a0a7812 */ /* 0x000fe200078ec0ff */
[----:B-1----:R-:W-:-:S05]  /*5a60*/  FMUL.FTZ R2, R133, c[0x0][0x23c] ;  /* 0x00008f0085027a20 */ /* 0x002fca0000410000 */
[----:B------:R-:W-:-:S05]  /*5a70*/  FSEL R2, R2, RZ, P1 ;  /* 0x000000ff02027208 */ /* 0x000fca0000800000 */
[--C-:B------:R-:W-:Y:S02]  /*5a80*/  FFMA.FTZ R7, R35, c[0x0][0x23c], -R2.reuse ;  /* 0x00008f0023077a23 */ /* 0x100fe40000010802 */
[--C-:B------:R-:W-:Y:S02]  /*5a90*/  FFMA.FTZ R11, R40, c[0x0][0x23c], -R2.reuse ;  /* 0x00008f00280b7a23 */ /* 0x100fe40000010802 */
[----:B------:R1:W-:Y:S01]  /*5aa0*/  MUFU.EX2 R109, R7 ;  /* 0x00000007006d7308 */ /* 0x0003e20000000800 */
[----:B------:R-:W-:-:S07]  /*5ab0*/  FFMA.FTZ R8, R41, c[0x0][0x23c], -R2 ;  /* 0x00008f0029087a23 */ /* 0x000fce0000010802 */
[----:B------:R2:W-:Y:S01]  /*5ac0*/  MUFU.EX2 R95, R11 ;  /* 0x0000000b005f7308 */ /* 0x0005e20000000800 */
[----:B-1----:R-:W-:Y:S01]  /*5ad0*/  LOP3.LUT R7, R9, UR17, R18, 0x96, !PT ;  /* 0x0000001109077c12 */ /* 0x002fe2000f8e9612 */
[----:B------:R-:W-:Y:S01]  /*5ae0*/  FFMA.FTZ R9, R38, c[0x0][0x23c], -R2 ;  /* 0x00008f0026097a23 */ /* 0x000fe20000010802 */
[----:B------:R-:W1:Y:S05]  /*5af0*/  SHFL.BFLY PT, R18, R132, 0x1, 0x1f ;  /* 0x0c201f0084127f89 */ /* 0x000e6a00000e0000 */
[----:B------:R3:W-:Y:S01]  /*5b00*/  MUFU.EX2 R108, R8 ;  /* 0x00000008006c7308 */ /* 0x0007e20000000800 */
[----:B--2---:R-:W-:-:S07]  /*5b10*/  SHF.R.U32.HI R11, RZ, 0x8, R23 ;  /* 0x00000008ff0b7819 */ /* 0x004fce0000011617 */
[----:B------:R2:W-:Y:S01]  /*5b20*/  MUFU.EX2 R93, R9 ;  /* 0x00000009005d7308 */ /* 0x0005e20000000800 */
[----:B------:R-:W-:Y:S02]  /*5b30*/  PRMT R33, R28, 0x5410, R11 ;  /* 0x000054101c217816 */ /* 0x000fe4000000000b */
[----:B------:R-:W-:Y:S02]  /*5b40*/  SHF.R.U32.HI R11, RZ, 0x8, R13 ;  /* 0x00000008ff0b7819 */ /* 0x000fe4000001160d */
[----:B------:R-:W-:Y:S02]  /*5b50*/  LOP3.LUT R13, R14, 0xff, RZ, 0xc0, !PT ;  /* 0x000000ff0e0d7812 */ /* 0x000fe400078ec0ff */
[----:B------:R-:W-:Y:S02]  /*5b60*/  PRMT R27, R19, 0x5410, R11 ;  /* 0x00005410131b7816 */ /* 0x000fe4000000000b */
[----:B---3--:R-:W-:Y:S02]  /*5b70*/  LOP3.LUT R8, R17, 0xff, RZ, 0xc0, !PT ;  /* 0x000000ff11087812 */ /* 0x008fe400078ec0ff */
[----:B------:R-:W-:Y:S01]  /*5b80*/  LOP3.LUT R11, R15, 0xffff, RZ, 0xc0, !PT ;  /* 0x0000ffff0f0b7812 */ /* 0x000fe200078ec0ff */
[----:B------:R-:W-:Y:S01]  /*5b90*/  HSET2.LE.AND R27, R27, R20, PT ;  /* 0x000000141b1b7233 */ /* 0x000fe20003803000 */
[----:B-1----:R-:W-:-:S02]  /*5ba0*/  FMNMX.FTZ R132, R132, R18, !PT ;  /* 0x0000001284847209 */ /* 0x002fc40007810000 */
[----:B--2---:R-:W-:Y:S02]  /*5bb0*/  LOP3.LUT R9, R22, 0xff, RZ, 0xc0, !PT ;  /* 0x000000ff16097812 */ /* 0x004fe400078ec0ff */
[----:B------:R-:W-:Y:S02]  /*5bc0*/  FSETP.NEU.FTZ.AND P1, PT, R132, -INF , PT ;  /* 0xff8000008400780b */ /* 0x000fe40003f3d000 */
[----:B------:R-:W-:Y:S01]  /*5bd0*/  PRMT R28, R9, 0x5410, R24 ;  /* 0x00005410091c7816 */ /* 0x000fe20000000018 */
[----:B------:R-:W-:Y:S01]  /*5be0*/  FFMA.FTZ R9, R37, c[0x0][0x23c], -R2 ;  /* 0x00008f0025097a23 */ /* 0x000fe20000010802 */
[----:B------:R-:W-:Y:S02]  /*5bf0*/  PRMT R24, R8, 0x5410, R16 ;  /* 0x0000541008187816 */ /* 0x000fe40000000010 */
[----:B------:R-:W-:Y:S01]  /*5c00*/  LOP3.LUT R8, R14, 0xffff, RZ, 0xc0, !PT ;  /* 0x0000ffff0e087812 */ /* 0x000fe200078ec0ff */
[----:B------:R1:W2:Y:S01]  /*5c10*/  MUFU.EX2 R71, R9 ;  /* 0x0000000900477308 */ /* 0x0002a20000000800 */
[----:B------:R-:W-:-:S02]  /*5c20*/  LOP3.LUT R16, R15, 0xff, RZ, 0xc0, !PT ;  /* 0x000000ff0f107812 */ /* 0x000fc400078ec0ff */
[----:B------:R-:W-:Y:S02]  /*5c30*/  SHF.R.U32.HI R15, RZ, 0x18, R15 ;  /* 0x00000018ff0f7819 */ /* 0x000fe4000001160f */
[----:B------:R-:W-:Y:S02]  /*5c40*/  SHF.R.U32.HI R11, RZ, 0x8, R11 ;  /* 0x00000008ff0b7819 */ /* 0x000fe4000001160b */
[----:B------:R-:W-:Y:S02]  /*5c50*/  PRMT R22, R10, 0x5410, R15 ;  /* 0x000054100a167816 */ /* 0x000fe4000000000f */
[----:B------:R-:W-:Y:S02]  /*5c60*/  LOP3.LUT R15, R12, 0xffff, RZ, 0xc0, !PT ;  /* 0x0000ffff0c0f7812 */ /* 0x000fe400078ec0ff */
[----:B------:R-:W-:Y:S01]  /*5c70*/  SHF.R.U32.HI R10, RZ, 0x8, R26 ;  /* 0x00000008ff0a7819 */ /* 0x000fe2000001161a */
[--C-:B------:R-:W-:Y:S01]  /*5c80*/  HSET2.LE.AND R26, R28, R20.reuse, PT ;  /* 0x000000141c1a7233 */ /* 0x100fe20003803000 */
[----:B------:R-:W-:Y:S01]  /*5c90*/  PRMT R23, R16, 0x5410, R11 ;  /* 0x0000541010177816 */ /* 0x000fe2000000000b */
[----:B------:R-:W-:Y:S01]  /*5ca0*/  HSET2.LE.AND R28, R24, R20, PT ;  /* 0x00000014181c7233 */ /* 0x000fe20003803000 */
[----:B------:R-:W-:Y:S01]  /*5cb0*/  SHF.R.U32.HI R16, RZ, 0x18, R14 ;  /* 0x00000018ff107819 */ /* 0x000fe2000001160e */
[----:B-1----:R-:W-:Y:S01]  /*5cc0*/  FFMA.FTZ R9, R34, c[0x0][0x23c], -R2 ;  /* 0x00008f0022097a23 */ /* 0x002fe20000010802 */
[----:B------:R-:W-:-:S03]  /*5cd0*/  PRMT R17, R31, 0x5410, R10 ;  /* 0x000054101f117816 */ /* 0x000fc6000000000a */
[----:B------:R1:W-:Y:S02]  /*5ce0*/  MUFU.EX2 R68, R9 ;  /* 0x0000000900447308 */ /* 0x0003e40000000800 */
[----:B-1----:R-:W-:Y:S01]  /*5cf0*/  SHF.R.U32.HI R9, RZ, 0x8, R8 ;  /* 0x00000008ff097819 */ /* 0x002fe20000011608 */
[----:B------:R-:W-:-:S03]  /*5d00*/  FFMA.FTZ R8, R36, c[0x0][0x23c], -R2 ;  /* 0x00008f0024087a23 */ /* 0x000fc60000010802 */
[----:B------:R-:W-:Y:S01]  /*5d10*/  PRMT R21, R13, 0x5410, R9 ;  /* 0x000054100d157816 */ /* 0x000fe20000000009 */
[----:B------:R-:W-:Y:S01]  /*5d20*/  FFMA.FTZ R9, R39, c[0x0][0x23c], -R2 ;  /* 0x00008f0027097a23 */ /* 0x000fe20000010802 */
[----:B------:R1:W-:Y:S01]  /*5d30*/  MUFU.EX2 R70, R8 ;  /* 0x0000000800467308 */ /* 0x0003e20000000800 */
[----:B------:R-:W-:Y:S02]  /*5d40*/  FMUL.FTZ R2, R132, c[0x0][0x23c] ;  /* 0x00008f0084027a20 */ /* 0x000fe40000410000 */
[----:B------:R-:W-:-:S03]  /*5d50*/  HSET2.LE.AND R21, R21, R20, PT ;  /* 0x0000001415157233 */ /* 0x000fc60003803000 */
[----:B------:R-:W-:Y:S02]  /*5d60*/  FSEL R2, R2, RZ, P1 ;  /* 0x000000ff02027208 */ /* 0x000fe40000800000 */
[----:B------:R3:W-:Y:S03]  /*5d70*/  MUFU.EX2 R53, R9 ;  /* 0x0000000900357308 */ /* 0x0007e60000000800 */
[--C-:B------:R-:W-:Y:S02]  /*5d80*/  FFMA.FTZ R10, R50, c[0x0][0x23c], -R2.reuse ;  /* 0x00008f00320a7a23 */ /* 0x100fe40000010802 */
[----:B------:R-:W-:Y:S01]  /*5d90*/  FFMA.FTZ R13, R43, c[0x0][0x23c], -R2 ;  /* 0x00008f002b0d7a23 */ /* 0x000fe20000010802 */
[----:B-1----:R-:W-:Y:S02]  /*5da0*/  SHF.R.U32.HI R8, RZ, 0x10, R14 ;  /* 0x00000010ff087819 */ /* 0x002fe4000001160e */
[----:B------:R1:W-:Y:S01]  /*5db0*/  MUFU.EX2 R65, R10 ;  /* 0x0000000a00417308 */ /* 0x0003e20000000800 */
[----:B------:R-:W-:-:S02]  /*5dc0*/  LOP3.LUT R14, R12, 0xff, RZ, 0xc0, !PT ;  /* 0x000000ff0c0e7812 */ /* 0x000fc400078ec0ff */
[----:B------:R-:W-:Y:S02]  /*5dd0*/  LOP3.LUT R11, R8, 0xff, RZ, 0xc0, !PT ;  /* 0x000000ff080b7812 */ /* 0x000fe400078ec0ff */
[----:B------:R-:W-:Y:S01]  /*5de0*/  SHF.R.U32.HI R8, RZ, 0x8, R15 ;  /* 0x00000008ff087819 */ /* 0x000fe2000001160f */
[----:B------:R-:W-:Y:S01]  /*5df0*/  HSET2.LE.AND R15, R32, R20, PT ;  /* 0x00000014200f7233 */ /* 0x000fe20003803000 */
[----:B---3--:R-:W-:Y:S01]  /*5e00*/  LOP3.LUT R9, R29, 0xff, RZ, 0xc0, !PT ;  /* 0x000000ff1d097812 */ /* 0x008fe200078ec0ff */
[----:B------:R3:W4:Y:S01]  /*5e10*/  MUFU.EX2 R79, R13 ;  /* 0x0000000d004f7308 */ /* 0x0007220000000800 */
[----:B------:R-:W-:Y:S01]  /*5e20*/  PRMT R19, R11, 0x5410, R16 ;  /* 0x000054100b137816 */ /* 0x000fe20000000010 */
[----:B------:R-:W-:Y:S01]  /*5e30*/  FFMA.FTZ R11, R58, c[0x0][0x23c], -R2 ;  /* 0x00008f003a0b7a23 */ /* 0x000fe20000010802 */
[----:B------:R-:W-:Y:S02]  /*5e40*/  PRMT R18, R9, 0x5410, R30 ;  /* 0x0000541009127816 */ /* 0x000fe4000000001e */
[----:B------:R-:W-:-:S02]  /*5e50*/  PRMT R16, R14, 0x5410, R8 ;  /* 0x000054100e107816 */ /* 0x000fc40000000008 */
[--C-:B------:R-:W-:Y:S01]  /*5e60*/  SHF.R.U32.HI R9, RZ, 0x10, R12.reuse ;  /* 0x00000010ff097819 */ /* 0x100fe2000001160c */
[----:B------:R5:W-:Y:S01]  /*5e70*/  MUFU.EX2 R77, R11 ;  /* 0x0000000b004d7308 */ /* 0x000be20000000800 */
[C---:B------:R-:W-:Y:S02]  /*5e80*/  LOP3.LUT R8, R7.reuse, 0xffff, RZ, 0xc0, !PT ;  /* 0x0000ffff07087812 */ /* 0x040fe400078ec0ff */
[--C-:B-1----:R-:W-:Y:S02]  /*5e90*/  SHF.R.U32.HI R10, RZ, 0x10, R7.reuse ;  /* 0x00000010ff0a7819 */ /* 0x102fe40000011607 */
[----:B------:R-:W-:Y:S02]  /*5ea0*/  SHF.R.U32.HI R12, RZ, 0x18, R12 ;  /* 0x00000018ff0c7819 */ /* 0x000fe4000001160c */
[----:B------:R-:W-:Y:S02]  /*5eb0*/  SHF.R.U32.HI R14, RZ, 0x18, R7 ;  /* 0x00000018ff0e7819 */ /* 0x000fe40000011607 */
[----:B---3--:R-:W-:-:S02]  /*5ec0*/  LOP3.LUT R13, R7, 0xff, RZ, 0xc0, !PT ;  /* 0x000000ff070d7812 */ /* 0x008fc400078ec0ff */
[----:B------:R-:W-:Y:S02]  /*5ed0*/  LOP3.LUT R9, R9, 0xff, RZ, 0xc0, !PT ;  /* 0x000000ff09097812 */ /* 0x000fe400078ec0ff */
[----:B------:R-:W-:Y:S02]  /*5ee0*/  SHF.R.U32.HI R7, RZ, 0x8, R8 ;  /* 0x00000008ff077819 */ /* 0x000fe40000011608 */
[----:B------:R-:W-:Y:S01]  /*5ef0*/  LOP3.LUT R8, R10, 0xff, RZ, 0xc0, !PT ;  /* 0x000000ff0a087812 */ /* 0x000fe200078ec0ff */
[--C-:B-----5:R-:W-:Y:S01]  /*5f00*/  HSET2.LE.AND R11, R23, R20.reuse, PT ;  /* 0x00000014170b7233 */ /* 0x120fe20003803000 */
[----:B------:R-:W-:Y:S01]  /*5f10*/  PRMT R10, R9, 0x5410, R12 ;  /* 0x00005410090a7816 */ /* 0x000fe2000000000c */
[--C-:B------:R-:W-:Y:S01]  /*5f20*/  HSET2.LE.AND R12, R22, R20.reuse, PT ;  /* 0x00000014160c7233 */ /* 0x100fe20003803000 */
[----:B------:R-:W-:Y:S01]  /*5f30*/  PRMT R9, R13, 0x5410, R7 ;  /* 0x000054100d097816 */ /* 0x000fe20000000007 */
[----:B------:R-:W-:Y:S01]  /*5f40*/  FFMA.FTZ R7, R59, c[0x0][0x23c], -R2 ;  /* 0x00008f003b077a23 */ /* 0x000fe20000010802 */
[----:B------:R-:W-:Y:S01]  /*5f50*/  PRMT R8, R8, 0x5410, R14 ;  /* 0x0000541008087816 */ /* 0x000fe2000000000e */
[----:B------:R-:W-:-:S02]  /*5f60*/  HSET2.LE.AND R14, R17, R20, PT ;  /* 0x00000014110e7233 */ /* 0x000fc40003803000 */
[----:B------:R1:W-:Y:S01]  /*5f70*/  MUFU.EX2 R32, R7 ;  /* 0x0000000700207308 */ /* 0x0003e20000000800 */
[--C-:B------:R-:W-:Y:S02]  /*5f80*/  HSET2.LE.AND R17, R18, R20.reuse, PT ;  /* 0x0000001412117233 */ /* 0x100fe40003803000 */
[--C-:B------:R-:W-:Y:S01]  /*5f90*/  HSET2.LE.AND R18, R8, R20.reuse, PT ;  /* 0x0000001408127233 */ /* 0x100fe20003803000 */
[----:B------:R-:W-:Y:S01]  /*5fa0*/  FFMA.FTZ R8, R57, c[0x0][0x23c], -R6 ;  /* 0x00008f0039087a23 */ /* 0x000fe20000010806 */
[--C-:B------:R-:W-:Y:S01]  /*5fb0*/  HSET2.LE.AND R23, R16, R20.reuse, PT ;  /* 0x0000001410177233 */ /* 0x100fe20003803000 */
[----:B------:R-:W-:Y:S01]  /*5fc0*/  FFMA.FTZ R6, R46, c[0x0][0x23c], -R2 ;  /* 0x00008f002e067a23 */ /* 0x000fe20000010802 */
[--C-:B------:R-:W-:Y:S01]  /*5fd0*/  HSET2.LE.AND R13, R33, R20.reuse, PT ;  /* 0x00000014210d7233 */ /* 0x100fe20003803000 */
[----:B--2---:R-:W-:Y:S01]  /*5fe0*/  IMAD.MOV.U32 R33, RZ, RZ, R71 ;  /* 0x000000ffff217224 */ /* 0x004fe200078e0047 */
[--C-:B------:R-:W-:Y:S01]  /*5ff0*/  HSET2.LE.AND R22, R19, R20.reuse, PT ;  /* 0x0000001413167233 */ /* 0x100fe20003803000 */
[----:B------:R2:W-:Y:S01]  /*6000*/  MUFU.EX2 R250, R6 ;  /* 0x0000000600fa7308 */ /* 0x0005e20000000800 */
[--C-:B------:R-:W-:Y:S01]  /*6010*/  HSET2.LE.AND R24, R10, R20.reuse, PT ;  /* 0x000000140a187233 */ /* 0x100fe20003803000 */
[--C-:B------:R-:W-:Y:S01]  /*6020*/  FFMA.FTZ R10, R56, c[0x0][0x23c], -R5.reuse ;  /* 0x00008f00380a7a23 */ /* 0x100fe20000010805 */
[----:B------:R-:W-:Y:S01]  /*6030*/  HSET2.LE.AND R16, R9, R20, PT ;  /* 0x0000001409107233 */ /* 0x000fe20003803000 */
[----:B------:R-:W-:-:S02]  /*6040*/  FFMA.FTZ R9, R60, c[0x0][0x23c], -R5 ;  /* 0x00008f003c097a23 */ /* 0x000fc40000010805 */
[----:B-1----:R-:W-:Y:S02]  /*6050*/  FFMA.FTZ R7, R42, c[0x0][0x23c], -R2 ;  /* 0x00008f002a077a23 */ /* 0x002fe40000010802 */
[--C-:B------:R-:W-:Y:S01]  /*6060*/  FFMA.FTZ R19, R52, c[0x0][0x23c], -R5.reuse ;  /* 0x00008f0034137a23 */ /* 0x100fe20000010805 */
[----:B------:R-:W-:Y:S01]  /*6070*/  MUFU.EX2 R248, R8 ;  /* 0x0000000800f87308 */ /* 0x000fe20000000800 */
[----:B------:R-:W-:Y:S01]  /*6080*/  FFMA.FTZ R20, R51, c[0x0][0x23c], -R5 ;  /* 0x00008f0033147a23 */ /* 0x000fe20000010805 */
[----:B--2---:R-:W-:-:S06]  /*6090*/  F2FP.PACK_AB R6, R95, R109 ;  /* 0x0000006d5f06723e */ /* 0x004fcc00000000ff */
[----:B------:R1:W-:Y:S01]  /*60a0*/  MUFU.EX2 R252, R7 ;  /* 0x0000000700fc7308 */ /* 0x0003e20000000800 */
[C---:B------:R-:W-:Y:S02]  /*60b0*/  PRMT R51, R6.reuse, 0x7610, R51 ;  /* 0x0000761006337816 */ /* 0x040fe40000000033 */
[----:B------:R-:W-:Y:S02]  /*60c0*/  PRMT R50, R6, 0x7632, R50 ;  /* 0x0000763206327816 */ /* 0x000fe40000000032 */
[----:B----4-:R-:W-:-:S03]  /*60d0*/  F2FP.PACK_AB R6, R65, R79 ;  /* 0x0000004f4106723e */ /* 0x010fc600000000ff */
[----:B------:R-:W-:Y:S01]  /*60e0*/  MUFU.EX2 R247, R9 ;  /* 0x0000000900f77308 */ /* 0x000fe20000000800 */
[----:B------:R-:W-:Y:S01]  /*60f0*/  PRMT R60, R6, 0x7610, R60 ;  /* 0x00007610063c7816 */ /* 0x000fe2000000003c */
[----:B-1----:R-:W-:-:S06]  /*6100*/  FFMA.FTZ R7, R55, c[0x0][0x23c], -R2 ;  /* 0x00008f0037077a23 */ /* 0x002fcc0000010802 */
[----:B------:R-:W-:Y:S01]  /*6110*/  MUFU.EX2 R246, R10 ;  /* 0x0000000a00f67308 */ /* 0x000fe20000000800 */
[----:B------:R-:W-:-:S07]  /*6120*/  FFMA.FTZ R2, R47, c[0x0][0x23c], -R2 ;  /* 0x00008f002f027a23 */ /* 0x000fce0000010802 */
[----:B------:R-:W1:Y:S08]  /*6130*/  MUFU.EX2 R249, R2 ;  /* 0x0000000200f97308 */ /* 0x000e700000000800 */
[----:B------:R2:W3:Y:S01]  /*6140*/  MUFU.EX2 R251, R7 ;  /* 0x0000000700fb7308 */ /* 0x0004e20000000800 */
[----:B-1----:R-:W-:-:S07]  /*6150*/  F2FP.PACK_AB R0, R249, R250 ;  /* 0x000000faf900723e */ /* 0x002fce00000000ff */
[----:B------:R-:W-:Y:S01]  /*6160*/  MUFU.EX2 R245, R19 ;  /* 0x0000001300f57308 */ /* 0x000fe20000000800 */
[----:B------:R-:W-:Y:S02]  /*6170*/  F2FP.PACK_AB R2, R32, R77 ;  /* 0x0000004d2002723e */ /* 0x000fe400000000ff */
[C---:B------:R-:W-:Y:S02]  /*6180*/  PRMT R213, R0.reuse, 0x7610, R213 ;  /* 0x0000761000d57816 */ /* 0x040fe400000000d5 */
[----:B------:R-:W-:Y:S01]  /*6190*/  PRMT R212, R0, 0x7632, R212 ;  /* 0x0000763200d47816 */ /* 0x000fe200000000d4 */
[----:B--2---:R-:W-:Y:S01]  /*61a0*/  FFMA.FTZ R7, R61, c[0x0][0x23c], -R5 ;  /* 0x00008f003d077a23 */ /* 0x004fe20000010805 */
[----:B------:R-:W-:Y:S01]  /*61b0*/  F2FP.PACK_AB R5, R108, R93 ;  /* 0x0000005d6c05723e */ /* 0x000fe200000000ff */
[----:B------:R-:W-:Y:S01]  /*61c0*/  MUFU.EX2 R244, R20 ;  /* 0x0000001400f47308 */ /* 0x000fe20000000800 */
[----:B------:R-:W-:Y:S02]  /*61d0*/  F2FP.PACK_AB R0, R111, R116 ;  /* 0x000000746f00723e */ /* 0x000fe400000000ff */
[----:B------:R-:W-:-:S02]  /*61e0*/  PRMT R239, R5, 0x7610, R239 ;  /* 0x0000761005ef7816 */ /* 0x000fc400000000ef */
[----:B------:R-:W-:Y:S02]  /*61f0*/  PRMT R238, R5, 0x7632, R238 ;  /* 0x0000763205ee7816 */ /* 0x000fe400000000ee */
[----:B------:R-:W-:Y:S01]  /*6200*/  F2FP.PACK_AB R5, R68, R33 ;  /* 0x000000214405723e */ /* 0x000fe200000000ff */
[----:B------:R-:W1:Y:S01]  /*6210*/  MUFU.EX2 R31, R7 ;  /* 0x00000007001f7308 */ /* 0x000e620000000800 */
[C---:B------:R-:W-:Y:S02]  /*6220*/  PRMT R237, R2.reuse, 0x7632, R237 ;  /* 0x0000763202ed7816 */ /* 0x040fe400000000ed */
[----:B------:R-:W-:Y:S02]  /*6230*/  PRMT R236, R2, 0x7610, R236 ;  /* 0x0000761002ec7816 */ /* 0x000fe400000000ec */
[C---:B------:R-:W-:Y:S02]  /*6240*/  PRMT R235, R5.reuse, 0x7610, R235 ;  /* 0x0000761005eb7816 */ /* 0x040fe400000000eb */
[----:B------:R-:W-:-:S02]  /*6250*/  PRMT R234, R5, 0x7632, R234 ;  /* 0x0000763205ea7816 */ /* 0x000fc400000000ea */
[----:B---3--:R-:W-:Y:S02]  /*6260*/  F2FP.PACK_AB R2, R251, R252 ;  /* 0x000000fcfb02723e */ /* 0x008fe400000000ff */
[----:B------:R-:W-:Y:S02]  /*6270*/  F2FP.PACK_AB R5, R118, R119 ;  /* 0x000000777605723e */ /* 0x000fe400000000ff */
[C---:B------:R-:W-:Y:S02]  /*6280*/  PRMT R35, R0.reuse, 0x7610, R35 ;  /* 0x0000761000237816 */ /* 0x040fe40000000023 */
[----:B------:R-:W-:Y:S02]  /*6290*/  PRMT R34, R0, 0x7632, R34 ;  /* 0x0000763200227816 */ /* 0x000fe40000000022 */
[----:B-1----:R-:W-:Y:S02]  /*62a0*/  F2FP.PACK_AB R0, R31, R110 ;  /* 0x0000006e1f00723e */ /* 0x002fe400000000ff */
[----:B------:R-:W-:-:S02]  /*62b0*/  PRMT R233, R2, 0x7610, R233 ;  /* 0x0000761002e97816 */ /* 0x000fc400000000e9 */
[----:B------:R-:W-:Y:S02]  /*62c0*/  PRMT R232, R2, 0x7632, R232 ;  /* 0x0000763202e87816 */ /* 0x000fe400000000e8 */
[C---:B------:R-:W-:Y:S02]  /*62d0*/  PRMT R29, R5.reuse, 0x7610, R29 ;  /* 0x00007610051d7816 */ /* 0x040fe4000000001d */
[----:B------:R-:W-:Y:S02]  /*62e0*/  PRMT R30, R5, 0x7632, R30 ;  /* 0x00007632051e7816 */ /* 0x000fe4000000001e */
[----:B------:R-:W-:Y:S02]  /*62f0*/  F2FP.PACK_AB R2, R53, R70 ;  /* 0x000000463502723e */ /* 0x000fe400000000ff */
[C---:B------:R-:W-:Y:S02]  /*6300*/  PRMT R45, R0.reuse, 0x7610, R45 ;  /* 0x00007610002d7816 */ /* 0x040fe4000000002d */
[----:B------:R-:W-:-:S02]  /*6310*/  PRMT R44, R0, 0x7632, R44 ;  /* 0x00007632002c7816 */ /* 0x000fc4000000002c */
[----:B------:R-:W-:Y:S02]  /*6320*/  PRMT R0, R29, 0x5410, R30 ;  /* 0x000054101d007816 */ /* 0x000fe4000000001e */
[C---:B------:R-:W-:Y:S02]  /*6330*/  PRMT R223, R2.reuse, 0x7610, R223 ;  /* 0x0000761002df7816 */ /* 0x040fe400000000df */
[----:B------:R-:W-:Y:S02]  /*6340*/  PRMT R222, R2, 0x7632, R222 ;  /* 0x0000763202de7816 */ /* 0x000fe400000000de */
[----:B------:R-:W-:Y:S02]  /*6350*/  F2FP.PACK_AB R2, R120, R117 ;  /* 0x000000757802723e */ /* 0x000fe400000000ff */
[----:B------:R-:W-:Y:S02]  /*6360*/  LOP3.LUT R8, R11, R0, RZ, 0xc0, !PT ;  /* 0x000000000b087212 */ /* 0x000fe400078ec0ff */
[----:B------:R-:W-:-:S02]  /*6370*/  PRMT R0, R35, 0x5410, R34 ;  /* 0x0000541023007816 */ /* 0x000fc40000000022 */
[C---:B------:R-:W-:Y:S02]  /*6380*/  PRMT R47, R2.reuse, 0x7610, R47 ;  /* 0x00007610022f7816 */ /* 0x040fe4000000002f */
[----:B------:R-:W-:Y:S02]  /*6390*/  PRMT R46, R2, 0x7632, R46 ;  /* 0x00007632022e7816 */ /* 0x000fe4000000002e */
[----:B------:R-:W-:Y:S02]  /*63a0*/  LOP3.LUT R9, R12, R0, RZ, 0xc0, !PT ;  /* 0x000000000c097212 */ /* 0x000fe400078ec0ff */
[----:B------:R-:W-:Y:S02]  /*63b0*/  PRMT R0, R47, 0x5410, R46 ;  /* 0x000054102f007816 */ /* 0x000fe4000000002e */
[----:B------:R-:W-:Y:S02]  /*63c0*/  PRMT R61, R6, 0x7632, R61 ;  /* 0x00007632063d7816 */ /* 0x000fe4000000003d */
[----:B------:R-:W-:-:S02]  /*63d0*/  LOP3.LUT R10, R13, R0, RZ, 0xc0, !PT ;  /* 0x000000000d0a7212 */ /* 0x000fc400078ec0ff */
[----:B------:R-:W-:Y:S02]  /*63e0*/  PRMT R0, R45, 0x5410, R44 ;  /* 0x000054102d007816 */ /* 0x000fe4000000002c */
[----:B------:R-:W-:Y:S02]  /*63f0*/  F2FP.PACK_AB R2, R246, R247 ;  /* 0x000000f7f602723e */ /* 0x000fe400000000ff */
[----:B------:R-:W-:Y:S02]  /*6400*/  LOP3.LUT R11, R15, R0, RZ, 0xc0, !PT ;  /* 0x000000000f0b7212 */ /* 0x000fe400078ec0ff */
[----:B------:R-:W-:Y:S02]  /*6410*/  PRMT R0, R239, 0x5410, R238 ;  /* 0x00005410ef007816 */ /* 0x000fe400000000ee */
[----:B------:R-:W-:Y:S02]  /*6420*/  PRMT R185, R2, 0x7610, R185 ;  /* 0x0000761002b97816 */ /* 0x000fe400000000b9 */
[----:B------:R-:W-:Y:S01]  /*6430*/  LOP3.LUT R6, R14, R0, RZ, 0xc0, !PT ;  /* 0x000000000e067212 */ /* 0x000fe200078ec0ff */
        /* <DEDUP_REMOVED lines=9> */
[----:B------:R-:W-:Y:S02]  /*64d0*/  PRMT R183, R2, 0x7610, R183 ;  /* 0x0000761002b77816 */ /* 0x000fe400000000b7 */
[----:B------:R-:W-:Y:S02]  /*64e0*/  LOP3.LUT R5, R18, R0, RZ, 0xc0, !PT ;  /* 0x0000000012057212 */ /* 0x000fe400078ec0ff */
[----:B------:R-:W-:Y:S02]  /*64f0*/  F2FP.PACK_AB R0, R54, R140 ;  /* 0x0000008c3600723e */ /* 0x000fe400000000ff */
[----:B------:R-:W-:Y:S02]  /*6500*/  PRMT R182, R2, 0x7632, R182 ;  /* 0x0000763202b67816 */ /* 0x000fe400000000b6 */
[C---:B------:R-:W-:Y:S01]  /*6510*/  PRMT R187, R0.reuse, 0x7610, R187 ;  /* 0x0000761000bb7816 */ /* 0x040fe200000000bb */
[----:B------:R-:W-:Y:S01]  /*6520*/  HMMA.16816.F32 R144, R4, R156, RZ ;  /* 0x0000009c0490723c */ /* 0x000fe200000018ff */
[----:B------:R-:W-:-:S02]  /*6530*/  PRMT R186, R0, 0x7632, R186 ;  /* 0x0000763200ba7816 */ /* 0x000fc400000000ba */
[----:B------:R-:W-:-:S04]  /*6540*/  F2FP.PACK_AB R0, R244, R245 ;  /* 0x000000f5f400723e */ /* 0x000fc800000000ff */
[C---:B------:R-:W-:Y:S01]  /*6550*/  PRMT R181, R0.reuse, 0x7610, R181 ;  /* 0x0000761000b57816 */ /* 0x040fe200000000b5 */
[----:B------:R-:W-:Y:S01]  /*6560*/  HMMA.16816.F32 R152, R4, R164, RZ ;  /* 0x000000a40498723c */ /* 0x000fe200000018ff */
[----:B------:R-:W-:Y:S02]  /*6570*/  PRMT R180, R0, 0x7632, R180 ;  /* 0x0000763200b47816 */ /* 0x000fe400000000b4 */
[----:B------:R-:W-:Y:S01]  /*6580*/  LOP3.LUT R48, R63, UR8, R48, 0x96, !PT ;  /* 0x000000083f307c12 */ /* 0x000fe2000f8e9630 */
[----:B------:R-:W-:Y:S01]  /*6590*/  UIADD3 UR5, UR5, -0x20, URZ ;  /* 0xffffffe005057890 */ /* 0x000fe2000fffe03f */
[----:B------:R-:W-:Y:S01]  /*65a0*/  PRMT R0, R187, 0x5410, R186 ;  /* 0x00005410bb007816 */ /* 0x000fe200000000ba */
[----:B------:R-:W-:Y:S02]  /*65b0*/  IMAD.MOV.U32 R156, RZ, RZ, R70 ;  /* 0x000000ffff9c7224 */ /* 0x000fe400078e0046 */
[----:B------:R-:W-:Y:S01]  /*65c0*/  HMMA.16816.F32 R36, R8, R172, RZ ;  /* 0x000000ac0824723c */ /* 0x000fe200000018ff */
[----:B------:R-:W-:Y:S01]  /*65d0*/  LOP3.LUT R128, R21, R0, RZ, 0xc0, !PT ;  /* 0x0000000015807212 */ /* 0x000fe200078ec0ff */
[----:B------:R-:W-:Y:S01]  /*65e0*/  IMAD.MOV.U32 R165, RZ, RZ, R54 ;  /* 0x000000ffffa57224 */ /* 0x000fe200078e0036 */
[----:B------:R-:W-:Y:S01]  /*65f0*/  PRMT R0, R185, 0x5410, R184 ;  /* 0x00005410b9007816 */ /* 0x000fe200000000b8 */
[----:B------:R-:W-:-:S04]  /*6600*/  IMAD.MOV.U32 R164, RZ, RZ, R68 ;  /* 0x000000ffffa47224 */ /* 0x000fc800078e0044 */
[----:B------:R-:W-:Y:S01]  /*6610*/  HMMA.16816.F32 R40, R4, R172, RZ ;  /* 0x000000ac0428723c */ /* 0x000fe200000018ff */
[----:B------:R-:W-:Y:S01]  /*6620*/  LOP3.LUT R129, R22, R0, RZ, 0xc0, !PT ;  /* 0x0000000016817212 */ /* 0x000fe200078ec0ff */
[----:B------:R-:W-:Y:S01]  /*6630*/  IMAD.MOV.U32 R157, RZ, RZ, R69 ;  /* 0x000000ffff9d7224 */ /* 0x000fe200078e0045 */
[----:B------:R-:W-:-:S04]  /*6640*/  PRMT R0, R183, 0x5410, R182 ;  /* 0x00005410b7007816 */ /* 0x000fc800000000b6 */
[----:B------:R-:W-:Y:S02]  /*6650*/  LOP3.LUT R130, R25, R0, RZ, 0xc0, !PT ;  /* 0x0000000019827212 */ /* 0x000fe400078ec0ff */
[----:B------:R-:W-:-:S04]  /*6660*/  PRMT R0, R181, 0x5410, R180 ;  /* 0x00005410b5007816 */ /* 0x000fc800000000b4 */
[----:B------:R-:W-:Y:S02]  /*6670*/  LOP3.LUT R131, R26, R0, RZ, 0xc0, !PT ;  /* 0x000000001a837212 */ /* 0x000fe400078ec0ff */
[----:B------:R-:W-:-:S04]  /*6680*/  PRMT R0, R235, 0x5410, R234 ;  /* 0x00005410eb007816 */ /* 0x000fc800000000ea */
[----:B------:R-:W-:Y:S01]  /*6690*/  LOP3.LUT R124, R23, R0, RZ, 0xc0, !PT ;  /* 0x00000000177c7212 */ /* 0x000fe200078ec0ff */
[C---:B------:R-:W-:Y:S01]  /*66a0*/  HMMA.16816.F32 R160, R128.reuse, R136, R160 ;  /* 0x0000008880a0723c */ /* 0x040fe200000018a0 */
[----:B------:R-:W-:Y:S01]  /*66b0*/  PRMT R0, R233, 0x5410, R232 ;  /* 0x00005410e9007816 */ /* 0x000fe200000000e8 */
[----:B------:R-:W1:Y:S03]  /*66c0*/  LDSM.16.MT88.4 R20, [R194+0xb000] ;  /* 0x00b00000c214783b */ /* 0x000e660000004200 */
[----:B------:R-:W-:Y:S02]  /*66d0*/  LOP3.LUT R125, R24, R0, RZ, 0xc0, !PT ;  /* 0x00000000187d7212 */ /* 0x000fe400078ec0ff */
[----:B------:R-:W-:Y:S01]  /*66e0*/  PRMT R0, R223, 0x5410, R222 ;  /* 0x00005410df007816 */ /* 0x000fe200000000de */
[----:B------:R-:W-:Y:S03]  /*66f0*/  HMMA.16816.F32 R168, R128, R80, R168 ;  /* 0x0000005080a8723c */ /* 0x000fe600000018a8 */
[----:B------:R-:W-:-:S02]  /*6700*/  LOP3.LUT R126, R27, R0, RZ, 0xc0, !PT ;  /* 0x000000001b7e7212 */ /* 0x000fc400078ec0ff */
[----:B------:R-:W-:-:S04]  /*6710*/  PRMT R0, R213, 0x5410, R212 ;  /* 0x00005410d5007816 */ /* 0x000fc800000000d4 */
[----:B------:R-:W-:Y:S01]  /*6720*/  LOP3.LUT R127, R28, R0, RZ, 0xc0, !PT ;  /* 0x000000001c7f7212 */ /* 0x000fe200078ec0ff */
[----:B------:R-:W-:Y:S08]  /*6730*/  HMMA.16816.F32 R56, R4, R224, RZ ;  /* 0x000000e00438723c */ /* 0x000ff000000018ff */
[C---:B------:R-:W-:Y:S01]  /*6740*/  HMMA.16816.F32 R144, R124.reuse, R136, R144 ;  /* 0x000000887c90723c */ /* 0x040fe20000001890 */
[----:B------:R2:W3:Y:S04]  /*6750*/  LDL.LU.S16 R136, [R1+0x3c] ;  /* 0x00003c0001887983 */ /* 0x0004e80000300600 */
[----:B------:R2:W4:Y:S03]  /*6760*/  LDL.LU.S16 R137, [R1+0x38] ;  /* 0x0000380001897983 */ /* 0x0005260000300600 */
[----:B------:R-:W-:Y:S01]  /*6770*/  HMMA.16816.F32 R152, R124, R80, R152 ;  /* 0x000000507c98723c */ /* 0x000fe20000001898 */
[----:B------:R2:W5:Y:S04]  /*6780*/  LDL.LU.S16 R172, [R1+0x28] ;  /* 0x0000280001ac7983 */ /* 0x0005680000300600 */
[----:B------:R2:W2:Y:S02]  /*6790*/  LDL.LU.S16 R173, [R1+0x20] ;  /* 0x0000200001ad7983 */ /* 0x0004a40000300600 */
[----:B------:R-:W-:-:S02]  /*67a0*/  IMAD.MOV.U32 R81, RZ, RZ, R53 ;  /* 0x000000ffff517224 */ /* 0x000fc400078e0035 */
[----:B------:R-:W-:Y:S01]  /*67b0*/  HMMA.16816.F32 R52, R8, R224, RZ ;  /* 0x000000e00834723c */ /* 0x000fe200000018ff */
[----:B------:R1:W2:Y:S04]  /*67c0*/  LDL.LU.S16 R224, [R1+0x2c] ;  /* 0x00002c0001e07983 */ /* 0x0002a80000300600 */
[----:B------:R1:W2:Y:S01]  /*67d0*/  LDL.LU.S16 R225, [R1+0x24] ;  /* 0x0000240001e17983 */ /* 0x0002a20000300600 */
[----:B------:R-:W-:-:S05]  /*67e0*/  LOP3.LUT R2, R85, UR15, R76, 0x96, !PT ;  /* 0x0000000f55027c12 */ /* 0x000fca000f8e964c */
[----:B------:R-:W-:-:S05]  /*67f0*/  IMAD.WIDE.U32 R2, R2, -0x2daee0ad, RZ ;  /* 0xd2511f5302027825 */ /* 0x000fca00078e00ff */
[----:B------:R-:W-:Y:S02]  /*6800*/  LOP3.LUT R3, R3, UR13, R92, 0x96, !PT ;  /* 0x0000000d03037c12 */ /* 0x000fe4000f8e965c */
[----:B------:R-:W-:-:S03]  /*6810*/  LOP3.LUT R2, R67, UR11, R2, 0x96, !PT ;  /* 0x0000000b43027c12 */ /* 0x000fc6000f8e9602 */
[----:B------:R-:W-:-:S04]  /*6820*/  IMAD.WIDE.U32 R14, R3, -0x326172a9, RZ ;  /* 0xcd9e8d57030e7825 */ /* 0x000fc800078e00ff */
[----:B------:R-:W-:Y:S01]  /*6830*/  IMAD.WIDE.U32 R2, R2, -0x326172a9, RZ ;  /* 0xcd9e8d5702027825 */ /* 0x000fe200078e00ff */
[----:B------:R-:W-:-:S04]  /*6840*/  LOP3.LUT R12, R15, UR12, R78, 0x96, !PT ;  /* 0x0000000c0f0c7c12 */ /* 0x000fc8000f8e964e */
[----:B------:R-:W-:Y:S01]  /*6850*/  LOP3.LUT R14, R3, UR10, R14, 0x96, !PT ;  /* 0x0000000a030e7c12 */ /* 0x000fe2000f8e960e */
[----:B------:R-:W-:Y:S01]  /*6860*/  IMAD.WIDE.U32 R12, R12, -0x2daee0ad, RZ ;  /* 0xd2511f530c0c7825 */ /* 0x000fe200078e00ff */
[----:B------:R-:W-:-:S03]  /*6870*/  LOP3.LUT R0, R101, 0x7ffffffc, RZ, 0xc0, !PT ;  /* 0x7ffffffc65007812 */ /* 0x000fc600078ec0ff */
[----:B------:R-:W-:Y:S01]  /*6880*/  IMAD.WIDE.U32 R14, R14, -0x2daee0ad, RZ ;  /* 0xd2511f530e0e7825 */ /* 0x000fe200078e00ff */
[----:B------:R-:W-:Y:S01]  /*6890*/  LOP3.LUT R13, R13, UR9, R66, 0x96, !PT ;  /* 0x000000090d0d7c12 */ /* 0x000fe2000f8e9642 */
[----:B------:R-:W1:Y:S03]  /*68a0*/  LDC.U8 R80, c[0x0][0x2d8] ;  /* 0x0000b600ff507b82 */ /* 0x000e660000000000 */
[----:B------:R-:W-:Y:S01]  /*68b0*/  LOP3.LUT R3, R15, UR7, R12, 0x96, !PT ;  /* 0x000000070f037c12 */ /* 0x000fe2000f8e960c */
[----:B------:R-:W-:-:S04]  /*68c0*/  IMAD.WIDE.U32 R12, R13, -0x326172a9, RZ ;  /* 0xcd9e8d570d0c7825 */ /* 0x000fc800078e00ff */
[----:B------:R-:W-:Y:S01]  /*68d0*/  IMAD.IADD R0, R100, 0x1, -R0 ;  /* 0x0000000164007824 */ /* 0x000fe200078e0a00 */
[----:B------:R-:W-:Y:S01]  /*68e0*/  LOP3.LUT R13, R13, UR8, R2, 0x96, !PT ;  /* 0x000000080d0d7c12 */ /* 0x000fe2000f8e9602 */
[----:B------:R-:W-:-:S04]  /*68f0*/  IMAD.WIDE.U32 R2, R3, -0x326172a9, RZ ;  /* 0xcd9e8d5703027825 */ /* 0x000fc800078e00ff */
[----:B------:R-:W-:-:S04]  /*6900*/  IMAD.SHL.U32 R0, R0, 0x2, RZ ;  /* 0x0000000200007824 */ /* 0x000fc800078e00ff */
[----:B------:R-:W-:Y:S01]  /*6910*/  IMAD R24, R102, c[0x0][0x228], R0 ;  /* 0x00008a0066187a24 */ /* 0x000fe200078e0200 */
[----:B------:R-:W-:Y:S01]  /*6920*/  LOP3.LUT R0, R3, UR17, R12, 0x96, !PT ;  /* 0x0000001103007c12 */ /* 0x000fe2000f8e960c */
[----:B------:R-:W-:-:S05]  /*6930*/  IMAD.WIDE.U32 R12, R13, -0x2daee0ad, RZ ;  /* 0xd2511f530d0c7825 */ /* 0x000fca00078e00ff */
[C---:B------:R-:W-:Y:S02]  /*6940*/  LOP3.LUT R18, R12.reuse, 0xff, RZ, 0xc0, !PT ;  /* 0x000000ff0c127812 */ /* 0x040fe400078ec0ff */
[----:B------:R-:W-:Y:S02]  /*6950*/  LOP3.LUT R19, R12, 0xffff, RZ, 0xc0, !PT ;  /* 0x0000ffff0c137812 */ /* 0x000fe400078ec0ff */
[--C-:B------:R-:W-:Y:S02]  /*6960*/  SHF.R.U32.HI R28, RZ, 0x10, R12.reuse ;  /* 0x00000010ff1c7819 */ /* 0x100fe4000001160c */
[----:B------:R-:W-:Y:S02]  /*6970*/  SHF.R.U32.HI R27, RZ, 0x18, R12 ;  /* 0x00000018ff1b7819 */ /* 0x000fe4000001160c */
[----:B------:R-:W-:-:S04]  /*6980*/  LOP3.LUT R12, R0, 0xff, RZ, 0xc0, !PT ;  /* 0x000000ff000c7812 */ /* 0x000fc800078ec0ff */
[----:B-1----:R-:W-:Y:S02]  /*6990*/  ISETP.GE.U32.AND P3, PT, R80, R12, PT ;  /* 0x0000000c5000720c */ /* 0x002fe40003f66070 */
[----:B------:R-:W-:-:S04]  /*69a0*/  SHF.R.U32.HI R12, RZ, 0x18, R0 ;  /* 0x00000018ff0c7819 */ /* 0x000fc80000011600 */
[----:B------:R-:W-:Y:S02]  /*69b0*/  ISETP.GE.U32.AND P2, PT, R80, R12, PT ;  /* 0x0000000c5000720c */ /* 0x000fe40003f46070 */
[----:B------:R-:W-:Y:S02]  /*69c0*/  LOP3.LUT R12, R0, 0xffff, RZ, 0xc0, !PT ;  /* 0x0000ffff000c7812 */ /* 0x000fe400078ec0ff */
[----:B------:R-:W-:Y:S02]  /*69d0*/  SHF.R.U32.HI R15, RZ, 0x10, R0 ;  /* 0x00000010ff0f7819 */ /* 0x000fe40000011600 */
[----:B------:R-:W-:Y:S02]  /*69e0*/  LOP3.LUT R0, R2, 0xffff, RZ, 0xc0, !PT ;  /* 0x0000ffff02007812 */ /* 0x000fe400078ec0ff */
[----:B------:R-:W-:-:S04]  /*69f0*/  SHF.R.U32.HI R3, RZ, 0x8, R12 ;  /* 0x00000008ff037819 */ /* 0x000fc8000001160c */
[----:B------:R-:W-:Y:S02]  /*6a00*/  LOP3.LUT R3, R3, 0xffff, RZ, 0xc0, !PT ;  /* 0x0000ffff03037812 */ /* 0x000fe400078ec0ff */
[----:B------:R-:W-:Y:S02]  /*6a10*/  SHF.R.U32.HI R0, RZ, 0x8, R0 ;  /* 0x00000008ff007819 */ /* 0x000fe40000011600 */
[----:B------:R-:W-:Y:S02]  /*6a20*/  ISETP.GE.U32.AND P4, PT, R80, R3, PT ;  /* 0x000000035000720c */ /* 0x000fe40003f86070 */
[----:B------:R-:W-:Y:S02]  /*6a30*/  LOP3.LUT R0, R0, 0xffff, RZ, 0xc0, !PT ;  /* 0x0000ffff00007812 */ /* 0x000fe400078ec0ff */
[----:B------:R-:W-:Y:S02]  /*6a40*/  LOP3.LUT R3, R2, 0xff, RZ, 0xc0, !PT ;  /* 0x000000ff02037812 */ /* 0x000fe400078ec0ff */
[----:B------:R-:W-:-:S02]  /*6a50*/  ISETP.GE.U32.AND P1, PT, R80, R0, PT ;  /* 0x000000005000720c */ /* 0x000fc40003f26070 */
[----:B------:R-:W-:Y:S02]  /*6a60*/  LOP3.LUT R15, R15, 0xff, RZ, 0xc0, !PT ;  /* 0x000000ff0f0f7812 */ /* 0x000fe400078ec0ff */
[C---:B------:R-:W-:Y:S02]  /*6a70*/  ISETP.GE.U32.AND P5, PT, R80.reuse, R3, PT ;  /* 0x000000035000720c */ /* 0x040fe40003fa6070 */
[--C-:B------:R-:W-:Y:S01]  /*6a80*/  SHF.R.U32.HI R3, RZ, 0x10, R2.reuse ;  /* 0x00000010ff037819 */ /* 0x100fe20000011602 */
[----:B------:R-:W-:Y:S01]  /*6a90*/  @!P4 HADD2 R100, -R50.H0_H0, -RZ.H0_H0 ;  /* 0xa00000ff3264c230 */ /* 0x000fe20000000900 */
[----:B------:R-:W-:Y:S02]  /*6aa0*/  ISETP.GE.U32.AND P6, PT, R80, R15, PT ;  /* 0x0000000f5000720c */ /* 0x000fe40003fc6070 */
[----:B------:R-:W-:Y:S01]  /*6ab0*/  SHF.R.U32.HI R2, RZ, 0x18, R2 ;  /* 0x00000018ff027819 */ /* 0x000fe20000011602 */
[----:B------:R-:W-:Y:S01]  /*6ac0*/  @!P2 HADD2 R104, -R61.H0_H0, -RZ.H0_H0 ;  /* 0xa00000ff3d68a230 */ /* 0x000fe20000000900 */
[----:B------:R-:W-:-:S02]  /*6ad0*/  @!P4 PRMT R50, R100, 0x5410, RZ ;  /* 0x000054106432c816 */ /* 0x000fc400000000ff */
[----:B------:R-:W-:Y:S02]  /*6ae0*/  ISETP.GE.U32.AND P4, PT, R80, R2, PT ;  /* 0x000000025000720c */ /* 0x000fe40003f86070 */
[----:B------:R-:W-:Y:S02]  /*6af0*/  LOP3.LUT R2, R3, 0xff, RZ, 0xc0, !PT ;  /* 0x000000ff03027812 */ /* 0x000fe400078ec0ff */
[----:B------:R-:W-:Y:S01]  /*6b00*/  LOP3.LUT R14, R13, UR16, R14, 0x96, !PT ;  /* 0x000000100d0e7c12 */ /* 0x000fe2000f8e960e */
[----:B------:R-:W-:Y:S01]  /*6b10*/  @!P1 HADD2 R101, -R238.H0_H0, -RZ.H0_H0 ;  /* 0xa00000ffee659230 */ /* 0x000fe20000000900 */
[----:B------:R-:W-:Y:S02]  /*6b20*/  @!P2 PRMT R61, R104, 0x5410, RZ ;  /* 0x00005410683da816 */ /* 0x000fe400000000ff */
[----:B------:R-:W-:Y:S02]  /*6b30*/  ISETP.GE.U32.AND P2, PT, R80, R2, PT ;  /* 0x000000025000720c */ /* 0x000fe40003f46070 */
[----:B------:R-:W-:Y:S01]  /*6b40*/  LOP3.LUT R2, R14, 0xff, RZ, 0xc0, !PT ;  /* 0x000000ff0e027812 */ /* 0x000fe200078ec0ff */
[----:B------:R-:W-:Y:S01]  /*6b50*/  @!P6 HADD2 R105, -R60.H0_H0, -RZ.H0_H0 ;  /* 0xa00000ff3c69e230 */ /* 0x000fe20000000900 */
[----:B------:R-:W-:-:S02]  /*6b60*/  @!P1 PRMT R238, R101, 0x5410, RZ ;  /* 0x0000541065ee9816 */ /* 0x000fc400000000ff */
[C---:B------:R-:W-:Y:S02]  /*6b70*/  ISETP.GE.U32.AND P1, PT, R80.reuse, R2, PT ;  /* 0x000000025000720c */ /* 0x040fe40003f26070 */
[--C-:B------:R-:W-:Y:S02]  /*6b80*/  SHF.R.U32.HI R2, RZ, 0x18, R14.reuse ;  /* 0x00000018ff027819 */ /* 0x100fe4000001160e */
[----:B------:R-:W-:Y:S02]  /*6b90*/  @!P6 PRMT R60, R105, 0x5410, RZ ;  /* 0x00005410693ce816 */ /* 0x000fe400000000ff */
[----:B------:R-:W-:Y:S02]  /*6ba0*/  ISETP.GE.U32.AND P6, PT, R80, R2, PT ;  /* 0x000000025000720c */ /* 0x000fe40003fc6070 */
[----:B------:R-:W-:Y:S01]  /*6bb0*/  SHF.R.U32.HI R3, RZ, 0x10, R14 ;  /* 0x00000010ff037819 */ /* 0x000fe2000001160e */
[----:B------:R-:W-:Y:S01]  /*6bc0*/  @!P5 HADD2 R103, -R239.H0_H0, -RZ.H0_H0 ;  /* 0xa00000ffef67d230 */ /* 0x000fe20000000900 */
[----:B------:R-:W-:-:S02]  /*6bd0*/  LOP3.LUT R2, R14, 0xffff, RZ, 0xc0, !PT ;  /* 0x0000ffff0e027812 */ /* 0x000fc400078ec0ff */
[----:B------:R-:W-:Y:S02]  /*6be0*/  LOP3.LUT R16, R49, UR10, R64, 0x96, !PT ;  /* 0x0000000a31107c12 */ /* 0x000fe4000f8e9640 */
[----:B------:R-:W-:Y:S02]  /*6bf0*/  LOP3.LUT R3, R3, 0xff, RZ, 0xc0, !PT ;  /* 0x000000ff03037812 */ /* 0x000fe400078ec0ff */
[----:B------:R-:W-:Y:S01]  /*6c00*/  SHF.R.U32.HI R2, RZ, 0x8, R2 ;  /* 0x00000008ff027819 */ /* 0x000fe20000011602 */
[----:B------:R-:W-:Y:S01]  /*6c10*/  @!P3 HADD2 R102, -R51.H0_H0, -RZ.H0_H0 ;  /* 0xa00000ff3366b230 */ /* 0x000fe20000000900 */
[----:B------:R-:W-:Y:S01]  /*6c20*/  @!P5 PRMT R239, R103, 0x5410, RZ ;  /* 0x0000541067efd816 */ /* 0x000fe200000000ff */
[----:B------:R-:W-:Y:S01]  /*6c30*/  @!P4 HADD2 R106, -R237.H0_H0, -RZ.H0_H0 ;  /* 0xa00000ffed6ac230 */ /* 0x000fe20000000900 */
[----:B------:R-:W-:Y:S01]  /*6c40*/  ISETP.GE.U32.AND P5, PT, R80, R3, PT ;  /* 0x000000035000720c */ /* 0x000fe20003fa6070 */
[----:B------:R-:W-:Y:S01]  /*6c50*/  IMAD.WIDE.U32 R16, R16, -0x2daee0ad, RZ ;  /* 0xd2511f5310107825 */ /* 0x000fe200078e00ff */
[----:B------:R-:W-:-:S02]  /*6c60*/  LOP3.LUT R2, R2, 0xffff, RZ, 0xc0, !PT ;  /* 0x0000ffff02027812 */ /* 0x000fc400078ec0ff */
[----:B------:R-:W-:Y:S02]  /*6c70*/  @!P3 PRMT R51, R102, 0x5410, RZ ;  /* 0x000054106633b816 */ /* 0x000fe400000000ff */
[----:B------:R-:W-:Y:S02]  /*6c80*/  @!P4 PRMT R237, R106, 0x5410, RZ ;  /* 0x000054106aedc816 */ /* 0x000fe400000000ff */
[C---:B------:R-:W-:Y:S02]  /*6c90*/  ISETP.GE.U32.AND P3, PT, R80.reuse, R18, PT ;  /* 0x000000125000720c */ /* 0x040fe40003f66070 */
[----:B------:R-:W-:Y:S02]  /*6ca0*/  ISETP.GE.U32.AND P4, PT, R80, R2, PT ;  /* 0x000000025000720c */ /* 0x000fe40003f86070 */
[----:B------:R-:W-:Y:S02]  /*6cb0*/  LOP3.LUT R12, R17, UR7, R94, 0x96, !PT ;  /* 0x00000007110c7c12 */ /* 0x000fe4000f8e965e */
[----:B------:R-:W-:Y:S01]  /*6cc0*/  SHF.R.U32.HI R2, RZ, 0x8, R19 ;  /* 0x00000008ff027819 */ /* 0x000fe20000011613 */
[----:B------:R-:W-:-:S02]  /*6cd0*/  @!P2 HADD2 R107, -R236.H0_H0, -RZ.H0_H0 ;  /* 0xa00000ffec6ba230 */ /* 0x000fc40000000900 */
[----:B------:R-:W-:Y:S01]  /*6ce0*/  IMAD.WIDE.U32 R12, R12, -0x326172a9, RZ ;  /* 0xcd9e8d570c0c7825 */ /* 0x000fe200078e00ff */
[----:B------:R-:W-:Y:S01]  /*6cf0*/  LOP3.LUT R2, R2, 0xffff, RZ, 0xc0, !PT ;  /* 0x0000ffff02027812 */ /* 0x000fe200078ec0ff */
[----:B------:R-:W-:Y:S01]  /*6d00*/  @!P5 HADD2 R143, -R233.H0_H0, -RZ.H0_H0 ;  /* 0xa00000ffe98fd230 */ /* 0x000fe20000000900 */
[----:B------:R-:W-:Y:S02]  /*6d10*/  @!P2 PRMT R236, R107, 0x5410, RZ ;  /* 0x000054106beca816 */ /* 0x000fe400000000ff */
[----:B------:R-:W-:Y:S02]  /*6d20*/  ISETP.GE.U32.AND P2, PT, R80, R2, PT ;  /* 0x000000025000720c */ /* 0x000fe40003f46070 */
[----:B------:R-:W-:Y:S02]  /*6d30*/  LOP3.LUT R2, R28, 0xff, RZ, 0xc0, !PT ;  /* 0x000000ff1c027812 */ /* 0x000fe400078ec0ff */
[----:B------:R-:W-:Y:S01]  /*6d40*/  LOP3.LUT R0, R13, UR17, R62, 0x96, !PT ;  /* 0x000000110d007c12 */ /* 0x000fe2000f8e963e */
[----:B------:R-:W-:Y:S01]  /*6d50*/  @!P3 HADD2 R141, -R223.H0_H0, -RZ.H0_H0 ;  /* 0xa00000ffdf8db230 */ /* 0x000fe20000000900 */
[----:B------:R-:W-:-:S02]  /*6d60*/  @!P5 PRMT R233, R143, 0x5410, RZ ;  /* 0x000054108fe9d816 */ /* 0x000fc400000000ff */
[----:B------:R-:W-:Y:S02]  /*6d70*/  ISETP.GE.U32.AND P5, PT, R80, R2, PT ;  /* 0x000000025000720c */ /* 0x000fe40003fa6070 */
[----:B------:R-:W-:Y:S01]  /*6d80*/  LOP3.LUT R2, R0, 0xff, RZ, 0xc0, !PT ;  /* 0x000000ff00027812 */ /* 0x000fe200078ec0ff */
[----:B------:R-:W-:Y:S01]  /*6d90*/  @!P6 HADD2 R142, -R232.H0_H0, -RZ.H0_H0 ;  /* 0xa00000ffe88ee230 */ /* 0x000fe20000000900 */
[----:B------:R-:W-:Y:S02]  /*6da0*/  @!P3 PRMT R223, R141, 0x5410, RZ ;  /* 0x000054108ddfb816 */ /* 0x000fe400000000ff */
[----:B------:R-:W-:Y:S02]  /*6db0*/  ISETP.GE.U32.AND P3, PT, R80, R2, PT ;  /* 0x000000025000720c */ /* 0x000fe40003f66070 */
[----:B------:R-:W-:Y:S02]  /*6dc0*/  SHF.R.U32.HI R2, RZ, 0x18, R0 ;  /* 0x00000018ff027819 */ /* 0x000fe40000011600 */
[----:B------:R-:W-:-:S02]  /*6dd0*/  @!P6 PRMT R232, R142, 0x5410, RZ ;  /* 0x000054108ee8e816 */ /* 0x000fc400000000ff */
[----:B------:R-:W-:Y:S02]  /*6de0*/  ISETP.GE.U32.AND P6, PT, R80, R2, PT ;  /* 0x000000025000720c */ /* 0x000fe40003fc6070 */
[----:B------:R-:W-:Y:S02]  /*6df0*/  SHF.R.U32.HI R2, RZ, 0x10, R0 ;  /* 0x00000010ff027819 */ /* 0x000fe40000011600 */
[----:B------:R-:W-:Y:S01]  /*6e00*/  LOP3.LUT R0, R0, 0xffff, RZ, 0xc0, !PT ;  /* 0x0000ffff00007812 */ /* 0x000fe200078ec0ff */
[----:B------:R-:W-:-:S03]  /*6e10*/  @!P5 HADD2 R149, -R213.H0_H0, -RZ.H0_H0 ;  /* 0xa00000ffd595d230 */ /* 0x000fc60000000900 */
[----:B------:R-:W-:-:S04]  /*6e20*/  SHF.R.U32.HI R0, RZ, 0x8, R0 ;  /* 0x00000008ff007819 */ /* 0x000fc80000011600 */
[----:B------:R-:W-:Y:S02]  /*6e30*/  LOP3.LUT R0, R0, 0xffff, RZ, 0xc0, !PT ;  /* 0x0000ffff00007812 */ /* 0x000fe400078ec0ff */
[----:B------:R-:W-:Y:S02]  /*6e40*/  @!P5 PRMT R213, R149, 0x5410, RZ ;  /* 0x0000541095d5d816 */ /* 0x000fe400000000ff */
[----:B------:R-:W-:Y:S02]  /*6e50*/  ISETP.GE.U32.AND P5, PT, R80, R0, PT ;  /* 0x000000005000720c */ /* 0x000fe40003fa6070 */
[----:B------:R-:W-:-:S04]  /*6e60*/  LOP3.LUT R13, R12, 0xffff, RZ, 0xc0, !PT ;  /* 0x0000ffff0c0d7812 */ /* 0x000fc800078ec0ff */
[----:B------:R-:W-:Y:S01]  /*6e70*/  SHF.R.U32.HI R0, RZ, 0x8, R13 ;  /* 0x00000008ff007819 */ /* 0x000fe2000001160d */
[----:B------:R-:W-:Y:S02]  /*6e80*/  @!P1 HADD2 R122, -R235.H0_H0, -RZ.H0_H0 ;  /* 0xa00000ffeb7a9230 */ /* 0x000fe40000000900 */
[----:B------:R-:W-:-:S03]  /*6e90*/  @!P2 HADD2 R123, -R222.H0_H0, -RZ.H0_H0 ;  /* 0xa00000ffde7ba230 */ /* 0x000fc60000000900 */
[----:B------:R-:W-:Y:S02]  /*6ea0*/  @!P1 PRMT R235, R122, 0x5410, RZ ;  /* 0x000054107aeb9816 */ /* 0x000fe400000000ff */
[----:B------:R-:W-:Y:S02]  /*6eb0*/  ISETP.GE.U32.AND P1, PT, R80, R27, PT ;  /* 0x0000001b5000720c */ /* 0x000fe40003f26070 */
[----:B------:R-:W-:Y:S02]  /*6ec0*/  LOP3.LUT R2, R2, 0xff, RZ, 0xc0, !PT ;  /* 0x000000ff02027812 */ /* 0x000fe400078ec0ff */
[----:B------:R-:W-:Y:S02]  /*6ed0*/  @!P2 PRMT R222, R123, 0x5410, RZ ;  /* 0x000054107bdea816 */ /* 0x000fe400000000ff */
[----:B------:R-:W-:Y:S01]  /*6ee0*/  ISETP.GE.U32.AND P2, PT, R80, R2, PT ;  /* 0x000000025000720c */ /* 0x000fe20003f46070 */
[----:B------:R-:W-:Y:S01]  /*6ef0*/  IMAD.WIDE.U32 R2, R48, -0x2daee0ad, RZ ;  /* 0xd2511f5330027825 */ /* 0x000fe200078e00ff */
[----:B------:R-:W-:-:S05]  /*6f00*/  LOP3.LUT R0, R0, 0xffff, RZ, 0xc0, !PT ;  /* 0x0000ffff00007812 */ /* 0x000fca00078ec0ff */
[----:B------:R-:W-:Y:S02]  /*6f10*/  @!P1 HADD2 R148, -R212.H0_H0, -RZ.H0_H0 ;  /* 0xa00000ffd4949230 */ /* 0x000fe40000000900 */
[----:B--2---:R-:W-:-:S05]  /*6f20*/  @!P5 HADD2 R225, -R30.H0_H0, -RZ.H0_H0 ;  /* 0xa00000ff1ee1d230 */ /* 0x004fca0000000900 */
[----:B------:R-:W-:-:S04]  /*6f30*/  PRMT R13, R225, 0x7610, R13 ;  /* 0x00007610e10d7816 */ /* 0x000fc8000000000d */
[----:B------:R-:W-:Y:S02]  /*6f40*/  @!P5 PRMT R30, R13, 0x5410, RZ ;  /* 0x000054100d1ed816 */ /* 0x000fe400000000ff */
[----:B------:R1:W2:Y:S01]  /*6f50*/  LDL.LU.S16 R13, [R1+0x40] ;  /* 0x00004000010d7983 */ /* 0x0002a20000300600 */
[----:B------:R-:W-:-:S05]  /*6f60*/  @!P3 HADD2 R224, -R29.H0_H0, -RZ.H0_H0 ;  /* 0xa00000ff1de0b230 */ /* 0x000fca0000000900 */
[----:B------:R-:W-:-:S04]  /*6f70*/  PRMT R18, R224, 0x7610, R18 ;  /* 0x00007610e0127816 */ /* 0x000fc80000000012 */
[----:B------:R-:W-:Y:S02]  /*6f80*/  @!P3 PRMT R29, R18, 0x5410, RZ ;  /* 0x00005410121db816 */ /* 0x000fe400000000ff */
[----:B------:R1:W2:Y:S04]  /*6f90*/  LDL.LU.S16 R18, [R1+0x44] ;  /* 0x0000440001127983 */ /* 0x0002a80000300600 */
[----:B------:R1:W2:Y:S04]  /*6fa0*/  LDL.LU.S16 R62, [R1+0x48] ;  /* 0x00004800013e7983 */ /* 0x0002a80000300600 */
[----:B------:R1:W2:Y:S04]  /*6fb0*/  LDL.LU.S16 R49, [R1+0x58] ;  /* 0x0000580001317983 */ /* 0x0002a80000300600 */
[----:B------:R1:W2:Y:S01]  /*6fc0*/  LDL.LU.S16 R48, [R1+0x54] ;  /* 0x0000540001307983 */ /* 0x0002a20000300600 */
[----:B------:R-:W-:Y:S01]  /*6fd0*/  @!P1 PRMT R212, R148, 0x5410, RZ ;  /* 0x0000541094d49816 */ /* 0x000fe200000000ff */
[----:B------:R-:W-:Y:S01]  /*6fe0*/  @!P2 HADD2 R151, -R35.H0_H0, -RZ.H0_H0 ;  /* 0xa00000ff2397a230 */ /* 0x000fe20000000900 */
[----:B------:R-:W-:Y:S01]  /*6ff0*/  ISETP.GE.U32.AND P1, PT, R80, R0, PT ;  /* 0x000000005000720c */ /* 0x000fe20003f26070 */
[----:B------:R1:W2:Y:S01]  /*7000*/  LDL.LU.S16 R28, [R1+0x50] ;  /* 0x00005000011c7983 */ /* 0x0002a20000300600 */
[----:B------:R-:W-:-:S02]  /*7010*/  LOP3.LUT R15, R12, 0xff, RZ, 0xc0, !PT ;  /* 0x000000ff0c0f7812 */ /* 0x000fc400078ec0ff */
[--C-:B------:R-:W-:Y:S01]  /*7020*/  SHF.R.U32.HI R26, RZ, 0x10, R12.reuse ;  /* 0x00000010ff1a7819 */ /* 0x100fe2000001160c */
[----:B------:R1:W2:Y:S01]  /*7030*/  LDL.LU.S16 R27, [R1+0x4c] ;  /* 0x00004c00011b7983 */ /* 0x0002a20000300600 */
[----:B------:R-:W-:Y:S02]  /*7040*/  SHF.R.U32.HI R25, RZ, 0x18, R12 ;  /* 0x00000018ff197819 */ /* 0x000fe4000001160c */
[----:B------:R-:W-:Y:S02]  /*7050*/  LOP3.LUT R0, R3, UR16, R16, 0x96, !PT ;  /* 0x0000001003007c12 */ /* 0x000fe4000f8e9610 */
[C---:B------:R-:W-:Y:S02]  /*7060*/  LOP3.LUT R12, R2.reuse, 0xff, RZ, 0xc0, !PT ;  /* 0x000000ff020c7812 */ /* 0x040fe400078ec0ff */
[----:B------:R-:W-:Y:S02]  /*7070*/  LOP3.LUT R17, R2, 0xffff, RZ, 0xc0, !PT ;  /* 0x0000ffff02117812 */ /* 0x000fe400078ec0ff */
[----:B------:R-:W-:-:S02]  /*7080*/  SHF.R.U32.HI R16, RZ, 0x10, R2 ;  /* 0x00000010ff107819 */ /* 0x000fc40000011602 */
[----:B------:R-:W-:Y:S02]  /*7090*/  SHF.R.U32.HI R2, RZ, 0x18, R2 ;  /* 0x00000018ff027819 */ /* 0x000fe40000011602 */
[----:B------:R-:W-:Y:S02]  /*70a0*/  @!P2 PRMT R35, R151, 0x5410, RZ ;  /* 0x000054109723a816 */ /* 0x000fe400000000ff */
[----:B------:R-:W-:Y:S02]  /*70b0*/  ISETP.GE.U32.AND P2, PT, R80, R2, PT ;  /* 0x000000025000720c */ /* 0x000fe40003f46070 */
[----:B------:R-:W-:Y:S02]  /*70c0*/  LOP3.LUT R2, R26, 0xff, RZ, 0xc0, !PT ;  /* 0x000000ff1a027812 */ /* 0x000fe400078ec0ff */
[----:B------:R1:W2:Y:S01]  /*70d0*/  LDL.LU.S16 R26, [R1+0x60] ;  /* 0x00006000011a7983 */ /* 0x0002a20000300600 */
[----:B------:R-:W-:-:S05]  /*70e0*/  @!P4 HADD2 R121, -R234.H0_H0, -RZ.H0_H0 ;  /* 0xa00000ffea79c230 */ /* 0x000fca0000000900 */
[----:B------:R-:W-:Y:S02]  /*70f0*/  @!P4 PRMT R234, R121, 0x5410, RZ ;  /* 0x0000541079eac816 */ /* 0x000fe400000000ff */
[----:B------:R-:W-:Y:S01]  /*7100*/  ISETP.GE.U32.AND P4, PT, R80, R15, PT ;  /* 0x0000000f5000720c */ /* 0x000fe20003f86070 */
[----:B-----5:R-:W-:-:S05]  /*7110*/  @!P6 HADD2 R172, -R34.H0_H0, -RZ.H0_H0 ;  /* 0xa00000ff22ace230 */ /* 0x020fca0000000900 */
[----:B------:R-:W-:-:S07]  /*7120*/  PRMT R15, R172, 0x7610, R15 ;  /* 0x00007610ac0f7816 */ /* 0x000fce000000000f */
[----:B------:R-:W-:Y:S01]  /*7130*/  @!P4 HADD2 R173, -R47.H0_H0, -RZ.H0_H0 ;  /* 0xa00000ff2fadc230 */ /* 0x000fe20000000900 */
[----:B------:R-:W-:Y:S01]  /*7140*/  @!P6 PRMT R34, R15, 0x5410, RZ ;  /* 0x000054100f22e816 */ /* 0x000fe200000000ff */
[----:B------:R-:W-:-:S03]  /*7150*/  @!P1 HADD2 R150, -R46.H0_H0, -RZ.H0_H0 ;  /* 0xa00000ff2e969230 */ /* 0x000fc60000000900 */
[----:B------:R-:W-:Y:S02]  /*7160*/  PRMT R3, R173, 0x7610, R3 ;  /* 0x00007610ad037816 */ /* 0x000fe40000000003 */
[C---:B------:R-:W-:Y:S02]  /*7170*/  ISETP.GE.U32.AND P3, PT, R80.reuse, R25, PT ;  /* 0x000000195000720c */ /* 0x040fe40003f66070 */
[----:B------:R-:W-:Y:S02]  /*7180*/  ISETP.GE.U32.AND P6, PT, R80, R2, PT ;  /* 0x000000025000720c */ /* 0x000fe40003fc6070 */
[----:B------:R-:W-:Y:S02]  /*7190*/  @!P4 PRMT R47, R3, 0x5410, RZ ;  /* 0x00005410032fc816 */ /* 0x000fe400000000ff */
[----:B------:R-:W-:Y:S02]  /*71a0*/  LOP3.LUT R3, R0, 0xff, RZ, 0xc0, !PT ;  /* 0x000000ff00037812 */ /* 0x000fe400078ec0ff */
[----:B------:R-:W-:-:S02]  /*71b0*/  @!P1 PRMT R46, R150, 0x5410, RZ ;  /* 0x00005410962e9816 */ /* 0x000fc400000000ff */
[----:B------:R-:W-:Y:S02]  /*71c0*/  ISETP.GE.U32.AND P1, PT, R80, R3, PT ;  /* 0x000000035000720c */ /* 0x000fe40003f26070 */
[----:B------:R-:W-:Y:S01]  /*71d0*/  LOP3.LUT R2, R0, 0xffff, RZ, 0xc0, !PT ;  /* 0x0000ffff00027812 */ /* 0x000fe200078ec0ff */
[----:B----4-:R-:W-:Y:S02]  /*71e0*/  @!P3 HADD2 R137, -R44.H0_H0, -RZ.H0_H0 ;  /* 0xa00000ff2c89b230 */ /* 0x010fe40000000900 */
[----:B---3--:R-:W-:Y:S01]  /*71f0*/  @!P6 HADD2 R136, -R45.H0_H0, -RZ.H0_H0 ;  /* 0xa00000ff2d88e230 */ /* 0x008fe20000000900 */
[----:B------:R-:W-:Y:S02]  /*7200*/  ISETP.GE.U32.AND P5, PT, R80, R12, PT ;  /* 0x0000000c5000720c */ /* 0x000fe40003fa6070 */
[----:B------:R-:W-:Y:S02]  /*7210*/  SHF.R.U32.HI R2, RZ, 0x8, R2 ;  /* 0x00000008ff027819 */ /* 0x000fe40000011602 */
[----:B------:R-:W-:-:S02]  /*7220*/  PRMT R14, R136, 0x7610, R14 ;  /* 0x00007610880e7816 */ /* 0x000fc4000000000e */
[----:B------:R-:W-:Y:S02]  /*7230*/  PRMT R12, R137, 0x7610, R12 ;  /* 0x00007610890c7816 */ /* 0x000fe4000000000c */
[----:B------:R-:W-:Y:S02]  /*7240*/  LOP3.LUT R2, R2, 0xffff, RZ, 0xc0, !PT ;  /* 0x0000ffff02027812 */ /* 0x000fe400078ec0ff */
[----:B------:R-:W-:Y:S02]  /*7250*/  @!P6 PRMT R45, R14, 0x5410, RZ ;  /* 0x000054100e2de816 */ /* 0x000fe400000000ff */
[----:B------:R-:W-:Y:S02]  /*7260*/  @!P3 PRMT R44, R12, 0x5410, RZ ;  /* 0x000054100c2cb816 */ /* 0x000fe400000000ff */
[----:B------:R-:W-:Y:S02]  /*7270*/  ISETP.GE.U32.AND P4, PT, R80, R2, PT ;  /* 0x000000025000720c */ /* 0x000fe40003f86070 */
[----:B------:R-:W-:-:S02]  /*7280*/  SHF.R.U32.HI R2, RZ, 0x18, R0 ;  /* 0x00000018ff027819 */ /* 0x000fc40000011600 */
[----:B------:R-:W-:-:S04]  /*7290*/  SHF.R.U32.HI R0, RZ, 0x10, R0 ;  /* 0x00000010ff007819 */ /* 0x000fc80000011600 */
[----:B------:R-:W-:Y:S02]  /*72a0*/  LOP3.LUT R0, R0, 0xff, RZ, 0xc0, !PT ;  /* 0x000000ff00007812 */ /* 0x000fe400078ec0ff */
[----:B------:R-:W-:Y:S02]  /*72b0*/  ISETP.GE.U32.AND P6, PT, R80, R2, PT ;  /* 0x000000025000720c */ /* 0x000fe40003fc6070 */
[----:B------:R-:W-:-:S04]  /*72c0*/  LOP3.LUT R2, R16, 0xff, RZ, 0xc0, !PT ;  /* 0x000000ff10027812 */ /* 0x000fc800078ec0ff */
[----:B------:R-:W-:Y:S01]  /*72d0*/  ISETP.GE.U32.AND P3, PT, R80, R2, PT ;  /* 0x000000025000720c */ /* 0x000fe20003f66070 */
[-C--:B------:R-:W-:Y:S08]  /*72e0*/  HMMA.16816.F32 R100, R8, R20.reuse, RZ ;  /* 0x000000140864723c */ /* 0x080ff000000018ff */
[----:B------:R-:W-:Y:S07]  /*72f0*/  HMMA.16816.F32 R104, R4, R20, RZ ;  /* 0x000000140468723c */ /* 0x000fee00000018ff */
[----:B------:R-:W-:-:S04]  /*7300*/  FADD.FTZ R20, R109, R95 ;  /* 0x0000005f6d147221 */ /* 0x000fc80000010000 */
[----:B------:R-:W-:Y:S01]  /*7310*/  FADD.FTZ R21, R93, R20 ;  /* 0x000000145d157221 */ /* 0x000fe20000010000 */
[-C--:B------:R-:W-:Y:S08]  /*7320*/  HMMA.16816.F32 R36, R128, R204.reuse, R36 ;  /* 0x000000cc8024723c */ /* 0x080ff00000001824 */
[----:B------:R-:W-:Y:S07]  /*7330*/  HMMA.16816.F32 R40, R124, R204, R40 ;  /* 0x000000cc7c28723c */ /* 0x000fee0000001828 */
[----:B------:R-:W-:Y:S01]  /*7340*/  IMAD.MOV.U32 R205, RZ, RZ, R33 ;  /* 0x000000ffffcd7224 */ /* 0x000fe200078e0021 */
[C---:B------:R-:W-:Y:S08]  /*7350*/  HMMA.16816.F32 R72, R4.reuse, R240, RZ ;  /* 0x000000f00448723c */ /* 0x040ff000000018ff */
[C---:B------:R-:W-:Y:S08]  /*7360*/  HMMA.16816.F32 R88, R4.reuse, R176, RZ ;  /* 0x000000b00458723c */ /* 0x040ff000000018ff */
[C---:B------:R-:W-:Y:S08]  /*7370*/  HMMA.16816.F32 R148, R4.reuse, R166, RZ ;  /* 0x000000a60494723c */ /* 0x040ff000000018ff */
[----:B------:R-:W-:Y:S08]  /*7380*/  HMMA.16816.F32 R92, R4, R178, RZ ;  /* 0x000000b2045c723c */ /* 0x000ff000000018ff */
[----:B------:R-:W-:Y:S07]  /*7390*/  HMMA.16816.F32 R68, R8, R240, RZ ;  /* 0x000000f00844723c */ /* 0x000fee00000018ff */
[----:B------:R-:W-:-:S02]  /*73a0*/  IMAD.MOV.U32 R241, RZ, RZ, R164 ;  /* 0x000000fffff17224 */ /* 0x000fc400078e00a4 */
[----:B------:R-:W-:Y:S02]  /*73b0*/  IMAD.MOV.U32 R240, RZ, RZ, R165 ;  /* 0x000000fffff07224 */ /* 0x000fe400078e00a5 */
[----:B------:R-:W-:Y:S01]  /*73c0*/  HMMA.16816.F32 R164, R8, R166, RZ ;  /* 0x000000a608a4723c */ /* 0x000fe200000018ff */
[----:B--2---:R-:W-:-:S05]  /*73d0*/  @!P1 HADD2 R13, -R187.H0_H0, -RZ.H0_H0 ;  /* 0xa00000ffbb0d9230 */ /* 0x004fca0000000900 */
[----:B------:R-:W-:Y:S02]  /*73e0*/  PRMT R3, R13, 0x7610, R3 ;  /* 0x000076100d037816 */ /* 0x000fe40000000003 */
[----:B------:R-:W2:Y:S02]  /*73f0*/  LDSM.16.MT88.4 R12, [R193+0xb000] ;  /* 0x00b00000c10c783b */ /* 0x000ea40000004200 */
[----:B------:R-:W-:Y:S02]  /*7400*/  @!P1 PRMT R187, R3, 0x5410, RZ ;  /* 0x0000541003bb9816 */ /* 0x000fe400000000ff */
[----:B------:R-:W-:Y:S01]  /*7410*/  ISETP.GE.U32.AND P1, PT, R80, R0, PT ;  /* 0x000000005000720c */ /* 0x000fe20003f26070 */
[----:B------:R-:W-:Y:S01]  /*7420*/  @!P4 HADD2 R18, -R186.H0_H0, -RZ.H0_H0 ;  /* 0xa00000ffba12c230 */ /* 0x000fe20000000900 */
[----:B------:R-:W-:-:S04]  /*7430*/  SHF.R.U32.HI R0, RZ, 0x8, R17 ;  /* 0x00000008ff007819 */ /* 0x000fc80000011611 */
[----:B------:R-:W-:Y:S02]  /*7440*/  PRMT R2, R18, 0x7610, R2 ;  /* 0x0000761012027816 */ /* 0x000fe40000000002 */
[----:B------:R-:W-:Y:S01]  /*7450*/  LOP3.LUT R0, R0, 0xffff, RZ, 0xc0, !PT ;  /* 0x0000ffff00007812 */ /* 0x000fe200078ec0ff */
[----:B------:R-:W-:Y:S01]  /*7460*/  FADD.FTZ R3, R79, R65 ;  /* 0x000000414f037221 */ /* 0x000fe20000010000 */
[----:B------:R-:W-:Y:S01]  /*7470*/  @!P4 PRMT R186, R2, 0x5410, RZ ;  /* 0x0000541002bac816 */ /* 0x000fe200000000ff */
[----:B------:R-:W-:Y:S01]  /*7480*/  FADD.FTZ R2, R119, R118 ;  /* 0x0000007677027221 */ /* 0x000fe20000010000 */
[----:B------:R-:W-:Y:S01]  /*7490*/  ISETP.GE.U32.AND P4, PT, R80, R0, PT ;  /* 0x000000005000720c */ /* 0x000fe20003f86070 */
[----:B------:R-:W-:Y:S01]  /*74a0*/  @!P1 HADD2 R62, -R185.H0_H0, -RZ.H0_H0 ;  /* 0xa00000ffb93e9230 */ /* 0x000fe20000000900 */
[----:B------:R-:W-:Y:S01]  /*74b0*/  FADD.FTZ R0, R116, R111 ;  /* 0x0000006f74007221 */ /* 0x000fe20000010000 */
[----:B------:R-:W-:Y:S01]  /*74c0*/  @!P5 HADD2 R48, -R183.H0_H0, -RZ.H0_H0 ;  /* 0xa00000ffb730d230 */ /* 0x000fe20000000900 */
[----:B------:R-:W-:Y:S01]  /*74d0*/  FADD.FTZ R2, R117, R2 ;  /* 0x0000000275027221 */ /* 0x000fe20000010000 */
[----:B------:R-:W3:Y:S01]  /*74e0*/  LDSM.16.MT88.4 R16, [R193+0xb800] ;  /* 0x00b80000c110783b */ /* 0x000ee20000004200 */
[----:B------:R-:W-:Y:S01]  /*74f0*/  PRMT R25, R62, 0x7610, R25 ;  /* 0x000076103e197816 */ /* 0x000fe20000000019 */
[----:B------:R-:W-:-:S02]  /*7500*/  FADD.FTZ R0, R110, R0 ;  /* 0x000000006e007221 */ /* 0x000fc40000010000 */
[----:B------:R-:W-:Y:S01]  /*7510*/  FADD.FTZ R20, R77, R3 ;  /* 0x000000034d147221 */ /* 0x000fe20000010000 */
[----:B------:R-:W-:Y:S01]  /*7520*/  @!P1 PRMT R185, R25, 0x5410, RZ ;  /* 0x0000541019b99816 */ /* 0x000fe200000000ff */
[----:B------:R-:W-:Y:S01]  /*7530*/  FADD.FTZ R3, R120, R2 ;  /* 0x0000000278037221 */ /* 0x000fe20000010000 */
[----:B------:R-:W-:Y:S01]  /*7540*/  SHF.R.S32.HI R2, RZ, 0x1f, R24 ;  /* 0x0000001fff027819 */ /* 0x000fe20000011418 */
[----:B------:R-:W-:Y:S01]  /*7550*/  FADD.FTZ R172, R31, R0 ;  /* 0x000000001fac7221 */ /* 0x000fe20000010000 */
[----:B------:R-:W-:Y:S01]  /*7560*/  IADD3 R0, P1, R24, UR5, RZ ;  /* 0x0000000518007c10 */ /* 0x000fe2000ff3e0ff */
[----:B------:R-:W-:-:S05]  /*7570*/  IMAD.U32 R25, RZ, RZ, UR5 ;  /* 0x00000005ff197e24 */ /* 0x000fca000f8e00ff */
[----:B------:R-:W-:Y:S01]  /*7580*/  LEA.HI.X.SX32 R2, R25, R2, 0x1, P1 ;  /* 0x0000000219027211 */ /* 0x000fe200008f0eff */
[-C--:B--2---:R-:W-:Y:S08]  /*7590*/  HMMA.16816.F32 R116, R8, R12.reuse, RZ ;  /* 0x0000000c0874723c */ /* 0x084ff000000018ff */
[----:B------:R-:W-:Y:S07]  /*75a0*/  HMMA.16816.F32 R120, R4, R12, RZ ;  /* 0x0000000c0478723c */ /* 0x000fee00000018ff */
[----:B------:R-:W-:-:S04]  /*75b0*/  LEA R12, P1, R0, c[0x0][0x1f8], 0x1 ;  /* 0x00007e00000c7a11 */ /* 0x000fc800078208ff */
[--C-:B------:R-:W-:Y:S02]  /*75c0*/  LEA.HI.X R13, R0, c[0x0][0x1fc], R2.reuse, 0x1, P1 ;  /* 0x00007f00000d7a11 */ /* 0x100fe400008f0c02 */
[----:B------:R-:W-:Y:S01]  /*75d0*/  PRMT R2, R48, 0x7610, R2 ;  /* 0x0000761030027816 */ /* 0x000fe20000000002 */
[----:B------:R-:W-:-:S03]  /*75e0*/  @!P4 HADD2 R28, -R182.H0_H0, -RZ.H0_H0 ;  /* 0xa00000ffb61cc230 */ /* 0x000fc60000000900 */
[----:B------:R-:W-:Y:S01]  /*75f0*/  @!P5 PRMT R183, R2, 0x5410, RZ ;  /* 0x0000541002b7d816 */ /* 0x000fe200000000ff */
[----:B------:R-:W-:Y:S02]  /*7600*/  IMAD.MOV.U32 R2, RZ, RZ, c[0x0][0x228] ;  /* 0x00008a00ff027624 */ /* 0x000fe400078e00ff */
[----:B------:R-:W-:Y:S02]  /*7610*/  FADD.FTZ R136, R32, R20 ;  /* 0x0000001420887221 */ /* 0x000fe40000010000 */
[--C-:B------:R-:W-:Y:S01]  /*7620*/  FADD.FTZ R0, R108, R21.reuse ;  /* 0x000000156c007221 */ /* 0x100fe20000010000 */
[----:B------:R-:W-:Y:S01]  /*7630*/  PRMT R21, R28, 0x7610, R21 ;  /* 0x000076101c157816 */ /* 0x000fe20000000015 */
[C---:B------:R-:W-:Y:S01]  /*7640*/  IMAD.SHL.U32 R32, R2.reuse, 0x8, RZ ;  /* 0x0000000802207824 */ /* 0x040fe200078e00ff */
[----:B------:R-:W-:Y:S01]  /*7650*/  @!P6 HADD2 R49, -R184.H0_H0, -RZ.H0_H0 ;  /* 0xa00000ffb831e230 */ /* 0x000fe20000000900 */
[C---:B------:R-:W-:Y:S02]  /*7660*/  IMAD.SHL.U32 R31, R2.reuse, 0x40, RZ ;  /* 0x00000040021f7824 */ /* 0x040fe400078e00ff */
[----:B------:R-:W-:Y:S01]  /*7670*/  IMAD R28, R2, 0x48, RZ ;  /* 0x00000048021c7824 */ /* 0x000fe200078e02ff */
[----:B------:R2:W-:Y:S01]  /*7680*/  STG.E.U16 [R12.64+0x2], R30 ;  /* 0x0000021e0c007986 */ /* 0x0005e2000c10151c */
[----:B------:R-:W-:Y:S01]  /*7690*/  IMAD.WIDE R32, R32, 0x2, R12 ;  /* 0x0000000220207825 */ /* 0x000fe200078e020c */
[----:B------:R-:W-:-:S02]  /*76a0*/  @!P3 HADD2 R27, -R181.H0_H0, -RZ.H0_H0 ;  /* 0xa00000ffb51bb230 */ /* 0x000fc40000000900 */
[----:B------:R4:W-:Y:S01]  /*76b0*/  STG.E.U16 [R12.64], R29 ;  /* 0x0000001d0c007986 */ /* 0x0009e2000c10151c */
[----:B------:R-:W-:Y:S01]  /*76c0*/  @!P2 HADD2 R26, -R180.H0_H0, -RZ.H0_H0 ;  /* 0xa00000ffb41aa230 */ /* 0x000fe20000000900 */
[----:B------:R-:W-:Y:S01]  /*76d0*/  PRMT R24, R49, 0x7610, R24 ;  /* 0x0000761031187816 */ /* 0x000fe20000000018 */
[----:B------:R-:W-:Y:S01]  /*76e0*/  FADD.FTZ R137, R140, R3 ;  /* 0x000000038c897221 */ /* 0x000fe20000010000 */
[----:B------:R-:W-:Y:S01]  /*76f0*/  STG.E.U16 [R32.64], R35 ;  /* 0x0000002320007986 */ /* 0x000fe2000c10151c */
[----:B------:R-:W-:-:S03]  /*7700*/  PRMT R20, R27, 0x7610, R20 ;  /* 0x000076101b147816 */ /* 0x000fc60000000014 */
[----:B------:R-:W-:Y:S01]  /*7710*/  STG.E.U16 [R32.64+0x2], R34 ;  /* 0x0000022220007986 */ /* 0x000fe2000c10151c */
[----:B------:R-:W-:Y:S01]  /*7720*/  @!P6 PRMT R184, R24, 0x5410, RZ ;  /* 0x0000541018b8e816 */ /* 0x000fe200000000ff */
[----:B------:R-:W-:Y:S01]  /*7730*/  HMMA.16816.F32 R140, R4, R158, RZ ;  /* 0x0000009e048c723c */ /* 0x000fe200000018ff */
[----:B------:R-:W-:Y:S01]  /*7740*/  PRMT R3, R26, 0x7610, R3 ;  /* 0x000076101a037816 */ /* 0x000fe20000000003 */
[----:B--2---:R-:W-:-:S04]  /*7750*/  IMAD.WIDE R30, R31, 0x2, R12 ;  /* 0x000000021f1e7825 */ /* 0x004fc800078e020c */
[----:B----4-:R-:W-:Y:S01]  /*7760*/  IMAD.WIDE R28, R28, 0x2, R12 ;  /* 0x000000021c1c7825 */ /* 0x010fe200078e020c */
[----:B------:R-:W-:Y:S01]  /*7770*/  STG.E.U16 [R30.64], R51 ;  /* 0x000000331e007986 */ /* 0x000fe2000c10151c */
[C---:B------:R-:W-:Y:S03]  /*7780*/  HMMA.16816.F32 R24, R4.reuse, R174, RZ ;  /* 0x000000ae0418723c */ /* 0x040fe600000018ff */
[----:B------:R-:W-:Y:S04]  /*7790*/  STG.E.U16 [R30.64+0x2], R50 ;  /* 0x000002321e007986 */ /* 0x000fe8000c10151c */
[----:B------:R-:W-:Y:S01]  /*77a0*/  STG.E.U16 [R28.64], R60 ;  /* 0x0000003c1c007986 */ /* 0x000fe2000c10151c */
[C---:B------:R-:W-:Y:S03]  /*77b0*/  HMMA.16816.F32 R76, R4.reuse, R242, RZ ;  /* 0x000000f2044c723c */ /* 0x040fe600000018ff */
[----:B------:R2:W-:Y:S05]  /*77c0*/  STG.E.U16 [R28.64+0x2], R61 ;  /* 0x0000023d1c007986 */ /* 0x0005ea000c10151c */
[C---:B------:R-:W-:Y:S08]  /*77d0*/  HMMA.16816.F32 R108, R4.reuse, R22, RZ ;  /* 0x00000016046c723c */ /* 0x040ff000000018ff */
[C---:B--2---:R-:W-:Y:S08]  /*77e0*/  HMMA.16816.F32 R60, R4.reuse, R226, RZ ;  /* 0x000000e2043c723c */ /* 0x044ff000000018ff */
[----:B------:R-:W-:Y:S01]  /*77f0*/  HMMA.16816.F32 R4, R4, R14, RZ ;  /* 0x0000000e0404723c */ /* 0x000fe200000018ff */
[----:B------:R-:W-:Y:S04]  /*7800*/  STG.E.U16 [R12.64+0x10], R47 ;  /* 0x0000102f0c007986 */ /* 0x000fe8000c10151c */
[----:B------:R-:W-:Y:S03]  /*7810*/  STG.E.U16 [R12.64+0x12], R46 ;  /* 0x0000122e0c007986 */ /* 0x000fe6000c10151c */
[C---:B------:R-:W-:Y:S01]  /*7820*/  HMMA.16816.F32 R56, R124.reuse, R208, R56 ;  /* 0x000000d07c38723c */ /* 0x040fe20000001838 */
[----:B------:R-:W-:Y:S04]  /*7830*/  STG.E.U16 [R32.64+0x10], R45 ;  /* 0x0000102d20007986 */ /* 0x000fe8000c10151c */
[----:B------:R2:W-:Y:S03]  /*7840*/  STG.E.U16 [R32.64+0x12], R44 ;  /* 0x0000122c20007986 */ /* 0x0005e6000c10151c */
[----:B------:R-:W-:Y:S01]  /*7850*/  HMMA.16816.F32 R72, R124, R228, R72 ;  /* 0x000000e47c48723c */ /* 0x000fe20000001848 */
[----:B------:R-:W-:-:S07]  /*7860*/  @!P4 PRMT R182, R21, 0x5410, RZ ;  /* 0x0000541015b6c816 */ /* 0x000fce00000000ff */
[----:B------:R-:W-:Y:S01]  /*7870*/  HMMA.16816.F32 R88, R124, R96, R88 ;  /* 0x000000607c58723c */ /* 0x000fe20000001858 */
[----:B------:R-:W-:-:S07]  /*7880*/  @!P3 PRMT R181, R20, 0x5410, RZ ;  /* 0x0000541014b5b816 */ /* 0x000fce00000000ff */
[----:B------:R-:W-:Y:S01]  /*7890*/  HMMA.16816.F32 R104, R124, R112, R104 ;  /* 0x000000707c68723c */ /* 0x000fe20000001868 */
[----:B------:R-:W-:-:S07]  /*78a0*/  IMAD.MOV.U32 R173, RZ, RZ, R81 ;  /* 0x000000ffffad7224 */ /* 0x000fce00078e0051 */
[----:B---3--:R-:W-:Y:S01]  /*78b0*/  HMMA.16816.F32 R120, R124, R16, R120 ;  /* 0x000000107c78723c */ /* 0x008fe20000001878 */
[----:B------:R-:W-:-:S07]  /*78c0*/  IMAD.MOV.U32 R225, RZ, RZ, R156 ;  /* 0x000000ffffe17224 */ /* 0x000fce00078e009c */
[----:B------:R-:W-:Y:S01]  /*78d0*/  HMMA.16816.F32 R148, R124, R82, R148 ;  /* 0x000000527c94723c */ /* 0x000fe20000001894 */
[----:B------:R-:W-:-:S07]  /*78e0*/  IMAD.MOV.U32 R224, RZ, RZ, R157 ;  /* 0x000000ffffe07224 */ /* 0x000fce00078e009d */
[C---:B------:R-:W-:Y:S01]  /*78f0*/  HMMA.16816.F32 R140, R124.reuse, R138, R140 ;  /* 0x0000008a7c8c723c */ /* 0x040fe2000000188c */
[----:B------:R1:W-:Y:S07]  /*7900*/  STG.E.U16 [R30.64+0x10], R239 ;  /* 0x000010ef1e007986 */ /* 0x0003ee000c10151c */
[C---:B--2---:R-:W-:Y:S01]  /*7910*/  HMMA.16816.F32 R44, R124.reuse, R206, R24 ;  /* 0x000000ce7c2c723c */ /* 0x044fe20000001818 */
[----:B------:R1:W-:Y:S07]  /*7920*/  STG.E.U16 [R30.64+0x12], R238 ;  /* 0x000012ee1e007986 */ /* 0x0003ee000c10151c */
[C---:B------:R-:W-:Y:S08]  /*7930*/  HMMA.16816.F32 R60, R124.reuse, R210, R60 ;  /* 0x000000d27c3c723c */ /* 0x040ff0000000183c */
[C---:B------:R-:W-:Y:S08]  /*7940*/  HMMA.16816.F32 R76, R124.reuse, R230, R76 ;  /* 0x000000e67c4c723c */ /* 0x040ff0000000184c */
[C---:B------:R-:W-:Y:S08]  /*7950*/  HMMA.16816.F32 R92, R124.reuse, R98, R92 ;  /* 0x000000627c5c723c */ /* 0x040ff0000000185c */
[----:B------:R-:W-:Y:S01]  /*7960*/  HMMA.16816.F32 R108, R124, R114, R108 ;  /* 0x000000727c6c723c */ /* 0x000fe2000000186c */
[----:B------:R1:W-:Y:S07]  /*7970*/  STG.E.U16 [R28.64+0x10], R236 ;  /* 0x000010ec1c007986 */ /* 0x0003ee000c10151c */
[----:B------:R-:W-:Y:S01]  /*7980*/  HMMA.16816.F32 R84, R8, R176, RZ ;  /* 0x000000b00854723c */ /* 0x000fe200000018ff */
[----:B------:R1:W-:Y:S07]  /*7990*/  STG.E.U16 [R28.64+0x12], R237 ;  /* 0x000012ed1c007986 */ /* 0x0003ee000c10151c */
[----:B------:R-:W-:Y:S01]  /*79a0*/  HMMA.16816.F32 R124, R124, R18, R4 ;  /* 0x000000127c7c723c */ /* 0x000fe20000001804 */
[----:B------:R-:W-:-:S07]  /*79b0*/  @!P2 PRMT R180, R3, 0x5410, RZ ;  /* 0x0000541003b4a816 */ /* 0x000fce00000000ff */
[----:B------:R-:W-:Y:S01]  /*79c0*/  HMMA.16816.F32 R4, R8, R178, RZ ;  /* 0x000000b20804723c */ /* 0x000fe200000018ff */
[----:B------:R1:W-:Y:S04]  /*79d0*/  STG.E.U16 [R12.64+0x20], R187 ;  /* 0x000020bb0c007986 */ /* 0x0003e8000c10151c */
[----:B------:R1:W-:Y:S03]  /*79e0*/  STG.E.U16 [R12.64+0x22], R186 ;  /* 0x000022ba0c007986 */ /* 0x0003e6000c10151c */
[----:B------:R-:W-:Y:S01]  /*79f0*/  HMMA.16816.F32 R164, R128, R82, R164 ;  /* 0x0000005280a4723c */ /* 0x000fe200000018a4 */
[----:B------:R1:W-:Y:S04]  /*7a00*/  STG.E.U16 [R32.64+0x20], R185 ;  /* 0x000020b920007986 */ /* 0x0003e8000c10151c */
[----:B------:R1:W-:Y:S03]  /*7a10*/  STG.E.U16 [R32.64+0x22], R184 ;  /* 0x000022b820007986 */ /* 0x0003e6000c10151c */
[C---:B------:R-:W-:Y:S01]  /*7a20*/  HMMA.16816.F32 R156, R8.reuse, R158, RZ ;  /* 0x0000009e089c723c */ /* 0x040fe200000018ff */
[----:B------:R1:W-:Y:S04]  /*7a30*/  STG.E.U16 [R30.64+0x20], R235 ;  /* 0x000020eb1e007986 */ /* 0x0003e8000c10151c */
[----:B------:R1:W-:Y:S03]  /*7a40*/  STG.E.U16 [R30.64+0x22], R234 ;  /* 0x000022ea1e007986 */ /* 0x0003e6000c10151c */
[C---:B------:R-:W-:Y:S01]  /*7a50*/  HMMA.16816.F32 R48, R8.reuse, R174, RZ ;  /* 0x000000ae0830723c */ /* 0x040fe200000018ff */
[----:B------:R1:W-:Y:S07]  /*7a60*/  STG.E.U16 [R28.64+0x20], R233 ;  /* 0x000020e91c007986 */ /* 0x0003ee000c10151c */
[C---:B------:R-:W-:Y:S01]  /*7a70*/  HMMA.16816.F32 R64, R8.reuse, R226, RZ ;  /* 0x000000e20840723c */ /* 0x040fe200000018ff */
[----:B------:R1:W-:Y:S07]  /*7a80*/  STG.E.U16 [R28.64+0x22], R232 ;  /* 0x000022e81c007986 */ /* 0x0003ee000c10151c */
[C---:B------:R-:W-:Y:S01]  /*7a90*/  HMMA.16816.F32 R80, R8.reuse, R242, RZ ;  /* 0x000000f20850723c */ /* 0x040fe200000018ff */
[----:B------:R1:W-:Y:S07]  /*7aa0*/  STG.E.U16 [R12.64+0x30], R183 ;  /* 0x000030b70c007986 */ /* 0x0003ee000c10151c */
[C---:B------:R-:W-:Y:S01]  /*7ab0*/  HMMA.16816.F32 R20, R8.reuse, R22, RZ ;  /* 0x000000160814723c */ /* 0x040fe200000018ff */
[----:B------:R1:W-:Y:S07]  /*7ac0*/  STG.E.U16 [R12.64+0x32], R182 ;  /* 0x000032b60c007986 */ /* 0x0003ee000c10151c */
[----:B------:R-:W-:Y:S01]  /*7ad0*/  HMMA.16816.F32 R8, R8, R14, RZ ;  /* 0x0000000e0808723c */ /* 0x000fe200000018ff */
[----:B------:R1:W-:Y:S04]  /*7ae0*/  STG.E.U16 [R32.64+0x30], R181 ;  /* 0x000030b520007986 */ /* 0x0003e8000c10151c */
[----:B------:R1:W-:Y:S04]  /*7af0*/  STG.E.U16 [R32.64+0x32], R180 ;  /* 0x000032b420007986 */ /* 0x0003e8000c10151c */
[----:B------:R1:W-:Y:S04]  /*7b00*/  STG.E.U16 [R30.64+0x30], R223 ;  /* 0x000030df1e007986 */ /* 0x0003e8000c10151c */
[----:B------:R1:W-:Y:S04]  /*7b10*/  STG.E.U16 [R30.64+0x32], R222 ;  /* 0x000032de1e007986 */ /* 0x0003e8000c10151c */
[----:B------:R1:W-:Y:S04]  /*7b20*/  STG.E.U16 [R28.64+0x30], R213 ;  /* 0x000030d51c007986 */ /* 0x0003e8000c10151c */
[----:B------:R1:W-:Y:S01]  /*7b30*/  STG.E.U16 [R28.64+0x32], R212 ;  /* 0x000032d41c007986 */ /* 0x0003e2000c10151c */
[----:B------:R-:W-:Y:S01]  /*7b40*/  FADD.FTZ R2, R247, R172 ;  /* 0x000000acf7027221 */ /* 0x000fe20000010000 */
[----:B------:R-:W-:Y:S01]  /*7b50*/  HMMA.16816.F32 R84, R128, R96, R84 ;  /* 0x000000608054723c */ /* 0x000fe20000001854 */
[----:B------:R-:W-:-:S02]  /*7b60*/  FADD.FTZ R0, R205, R0 ;  /* 0x00000000cd007221 */ /* 0x000fc40000010000 */
[----:B------:R-:W-:Y:S02]  /*7b70*/  FADD.FTZ R3, R252, R136 ;  /* 0x00000088fc037221 */ /* 0x000fe40000010000 */
[----:B------:R-:W-:-:S03]  /*7b80*/  FADD.FTZ R0, R241, R0 ;  /* 0x00000000f1007221 */ /* 0x000fc60000010000 */
[----:B------:R-:W-:Y:S01]  /*7b90*/  HMMA.16816.F32 R96, R128, R98, R4 ;  /* 0x000000628060723c */ /* 0x000fe20000001804 */
[----:B------:R-:W-:Y:S01]  /*7ba0*/  FADD.FTZ R0, R225, R0 ;  /* 0x00000000e1007221 */ /* 0x000fe20000010000 */
[----:B------:R-:W-:-:S05]  /*7bb0*/  IADD3 R204, P1, R12, -0x40, RZ ;  /* 0xffffffc00ccc7810 */ /* 0x000fca0007f3e0ff */
        /* <DEDUP_REMOVED lines=8> */
[----:B------:R-:W-:Y:S01]  /*7c40*/  HMMA.16816.F32 R68, R128, R228, R68 ;  /* 0x000000e48044723c */ /* 0x000fe20000001844 */
[----:B------:R-:W-:Y:S02]  /*7c50*/  FADD.FTZ R208, R173, R0 ;  /* 0x00000000add07221 */ /* 0x000fe40000010000 */
[----:B------:R-:W-:-:S05]  /*7c60*/  FADD.FTZ R209, R249, R2 ;  /* 0x00000002f9d17221 */ /* 0x000fca0000010000 */
[C---:B------:R-:W-:Y:S08]  /*7c70*/  HMMA.16816.F32 R116, R128.reuse, R16, R116 ;  /* 0x000000108074723c */ /* 0x040ff00000001874 */
[C---:B------:R-:W-:Y:S08]  /*7c80*/  HMMA.16816.F32 R156, R128.reuse, R138, R156 ;  /* 0x0000008a809c723c */ /* 0x040ff0000000189c */
[----:B------:R-:W-:Y:S01]  /*7c90*/  HMMA.16816.F32 R48, R128, R206, R48 ;  /* 0x000000ce8030723c */ /* 0x000fe20000001830 */
[----:B------:R-:W-:-:S07]  /*7ca0*/  IADD3.X R139, R13, -0x1, RZ, P1, !PT ;  /* 0xffffffff0d8b7810 */ /* 0x000fce0000ffe4ff */
[C---:B------:R-:W-:Y:S08]  /*7cb0*/  HMMA.16816.F32 R64, R128.reuse, R210, R64 ;  /* 0x000000d28040723c */ /* 0x040ff00000001840 */
[----:B------:R-:W-:Y:S01]  /*7cc0*/  HMMA.16816.F32 R80, R128, R230, R80 ;  /* 0x000000e68050723c */ /* 0x000fe20000001850 */
[----:B------:R-:W-:Y:S02]  /*7cd0*/  FADD.FTZ R211, R248, R5 ;  /* 0x00000005f8d37221 */ /* 0x000fe40000010000 */
[----:B------:R-:W-:-:S05]  /*7ce0*/  FADD.FTZ R210, R244, R4 ;  /* 0x00000004f4d27221 */ /* 0x000fca0000010000 */
[C---:B------:R-:W-:Y:S08]  /*7cf0*/  HMMA.16816.F32 R112, R128.reuse, R114, R20 ;  /* 0x000000728070723c */ /* 0x040ff00000001814 */
[----:B------:R-:W-:Y:S01]  /*7d00*/  HMMA.16816.F32 R128, R128, R18, R8 ;  /* 0x000000128080723c */ /* 0x000fe20000001808 */
[----:B------:R-:W-:Y:S07]  /*7d10*/  @!P0 BRA `(.L_x_2063) ;  /* 0x0001547000008947 */ /* 0x000fee0003800000 */
[----:B-1----:R-:W2:Y:S01]  /*7d20*/  LDL.64 R240, [R1+0x90] ;  /* 0x0000900001f07983 */ /* 0x002ea20000100a00 */
[----:B------:R-:W-:-:S04]  /*7d30*/  DEPBAR.LE SB0, 0x0 ;  /* 0x000080000000791a */ /* 0x000fc80000000000 */
[----:B------:R-:W3:Y:S04]  /*7d40*/  LDL R173, [R1+0x8c] ;  /* 0x00008c0001ad7983 */ /* 0x000ee80000100800 */
[----:B------:R-:W4:Y:S01]  /*7d50*/  LDL.64 R224, [R1+0xb0] ;  /* 0x0000b00001e07983 */ /* 0x000f220000100a00 */
[----:B------:R-:W-:-:S04]  /*7d60*/  UIADD3 UR33, UR32, -0x2, URZ ;  /* 0xfffffffe20217890 */ /* 0x000fc8000fffe03f */
[----:B------:R-:W-:Y:S02]  /*7d70*/  USHF.R.S32.HI UR36, URZ, 0x1f, UR33 ;  /* 0x0000001f3f247899 */ /* 0x000fe40008011421 */
[----:B------:R-:W-:Y:S01]  /*7d80*/  UIMAD UR5, UR19, UR33, URZ ;  /* 0x00000021130572a4 */ /* 0x000fe2000f8e023f */
[----:B------:R-:W-:Y:S01]  /*7d90*/  IMAD.U32 R2, RZ, RZ, UR33 ;  /* 0x00000021ff027e24 */ /* 0x000fe2000f8e00ff */
[----:B------:R-:W-:Y:S02]  /*7da0*/  UISETP.GT.AND UP0, UPT, UR33, UR18, UPT ;  /* 0x000000122100728c */ /* 0x000fe4000bf04270 */
[----:B------:R-:W-:Y:S01]  /*7db0*/  UIMAD UR5, UR36, UR20, UR5 ;  /* 0x00000014240572a4 */ /* 0x000fe2000f8e0205 */
        /* <DEDUP_REMOVED lines=41> */
[----:B------:R-:W0:Y:S04]  /*8050*/  LDGDEPBAR ;  /* 0x00000000000079af */ /* 0x000e280000000000 */
[----:B--2---:R-:W2:Y:S01]  /*8060*/  LDSM.16.M88.4 R4, [R192+0x2000] ;  /* 0x00200000c004783b */ /* 0x004ea20000000200 */
[C---:B-1----:R-:W-:Y:S08]  /*8070*/  HMMA.16816.F32 R184, R8.reuse, R136, RZ ;  /* 0x0000008808b8723c */ /* 0x042ff000000018ff */
[C---:B------:R-:W-:Y:S08]  /*8080*/  HMMA.16816.F32 R176, R8.reuse, R24, RZ ;  /* 0x0000001808b0723c */ /* 0x040ff000000018ff */
[C---:B------:R-:W-:Y:S08]  /*8090*/  HMMA.16816.F32 R180, R8.reuse, R138, RZ ;  /* 0x0000008a08b4723c */ /* 0x040ff000000018ff */
[----:B------:R-:W-:Y:S01]  /*80a0*/  HMMA.16816.F32 R172, R8, R26, RZ ;  /* 0x0000001a08ac723c */ /* 0x000fe200000018ff */
[----:B------:R-:W1:Y:S07]  /*80b0*/  LDSM.16.M88.4 R8, [R190] ;  /* 0x00000000be08783b */ /* 0x000e6e0000000200 */
[C---:B--2---:R-:W-:Y:S08]  /*80c0*/  HMMA.16816.F32 R204, R4.reuse, R20, R184 ;  /* 0x0000001404cc723c */ /* 0x044ff000000018b8 */
[C---:B------:R-:W-:Y:S08]  /*80d0*/  HMMA.16816.F32 R184, R4.reuse, R22, R180 ;  /* 0x0000001604b8723c */ /* 0x040ff000000018b4 */
[C---:B------:R-:W-:Y:S08]  /*80e0*/  HMMA.16816.F32 R228, R4.reuse, R16, R176 ;  /* 0x0000001004e4723c */ /* 0x040ff000000018b0 */
[----:B------:R-:W-:Y:S01]  /*80f0*/  HMMA.16816.F32 R180, R4, R18, R172 ;  /* 0x0000001204b4723c */ /* 0x000fe200000018ac */
[----:B------:R-:W2:Y:S07]  /*8100*/  LDSM.16.M88.4 R4, [R192] ;  /* 0x00000000c004783b */ /* 0x000eae0000000200 */
[C---:B-1----:R-:W-:Y:S08]  /*8110*/  HMMA.16816.F32 R176, R8.reuse, R136, RZ ;  /* 0x0000008808b0723c */ /* 0x042ff000000018ff */
[C---:B------:R-:W-:Y:S08]  /*8120*/  HMMA.16816.F32 R172, R8.reuse, R138, RZ ;  /* 0x0000008a08ac723c */ /* 0x040ff000000018ff */
[C---:B------:R-:W-:Y:S08]  /*8130*/  HMMA.16816.F32 R136, R8.reuse, R24, RZ ;  /* 0x000000180888723c */ /* 0x040ff000000018ff */
[----:B------:R-:W-:Y:S08]  /*8140*/  HMMA.16816.F32 R8, R8, R26, RZ ;  /* 0x0000001a0808723c */ /* 0x000ff000000018ff */
[C---:B--2---:R-:W-:Y:S08]  /*8150*/  HMMA.16816.F32 R176, R4.reuse, R20, R176 ;  /* 0x0000001404b0723c */ /* 0x044ff000000018b0 */
[C---:B------:R-:W-:Y:S08]  /*8160*/  HMMA.16816.F32 R136, R4.reuse, R16, R136 ;  /* 0x000000100488723c */ /* 0x040ff00000001888 */
[C---:B------:R-:W-:Y:S01]  /*8170*/  HMMA.16816.F32 R172, R4.reuse, R22, R172 ;  /* 0x0000001604ac723c */ /* 0x040fe200000018ac */
[----:B------:R-:W-:Y:S07]  /*8180*/  LDSM.16.M88.4 R20, [R197+0x8000] ;  /* 0x00800000c514783b */ /* 0x000fee0000000200 */
[----:B------:R-:W-:Y:S01]  /*8190*/  HMMA.16816.F32 R24, R4, R18, R8 ;  /* 0x000000120418723c */ /* 0x000fe20000001808 */
[----:B------:R-:W1:Y:S04]  /*81a0*/  LDSM.16.M88.4 R4, [R198+0x2000] ;  /* 0x00200000c604783b */ /* 0x000e680000000200 */
[----:B------:R-:W2:Y:S04]  /*81b0*/  LDSM.16.M88.4 R16, [R197+0x8800] ;  /* 0x00880000c510783b */ /* 0x000ea80000000200 */
[----:B------:R-:W3:Y:S01]  /*81c0*/  LDSM.16.M88.4 R8, [R198] ;  /* 0x00000000c608783b */ /* 0x000ee20000000200 */
[C---:B-1----:R-:W-:Y:S08]  /*81d0*/  HMMA.16816.F32 R204, R4.reuse, R20, R204 ;  /* 0x0000001404cc723c */ /* 0x042ff000000018cc */
[C---:B--2---:R-:W-:Y:S08]  /*81e0*/  HMMA.16816.F32 R228, R4.reuse, R16, R228 ;  /* 0x0000001004e4723c */ /* 0x044ff000000018e4 */
[C---:B------:R-:W-:Y:S08]  /*81f0*/  HMMA.16816.F32 R184, R4.reuse, R22, R184 ;  /* 0x0000001604b8723c */ /* 0x040ff000000018b8 */
[----:B------:R-:W-:Y:S01]  /*8200*/  HMMA.16816.F32 R180, R4, R18, R180 ;  /* 0x0000001204b4723c */ /* 0x000fe200000018b4 */
[----:B------:R-:W-:Y:S07]  /*8210*/  LDSM.16.M88.4 R4, [R196+0x2000] ;  /* 0x00200000c404783b */ /* 0x000fee0000000200 */
[C---:B---3--:R-:W-:Y:S08]  /*8220*/  HMMA.16816.F32 R176, R8.reuse, R20, R176 ;  /* 0x0000001408b0723c */ /* 0x048ff000000018b0 */
        /* <DEDUP_REMOVED lines=57> */
[C---:B--2---:R-:W-:Y:S08]  /*85c0*/  HMMA.16816.F32 R184, R4.reuse, R16, R184 ;  /* 0x0000001004b8723c */ /* 0x044ff000000018b8 */
[----:B------:R-:W-:Y:S08]  /*85d0*/  HMMA.16816.F32 R180, R4, R18, R180 ;  /* 0x0000001204b4723c */ /* 0x000ff000000018b4 */
[C---:B---3--:R-:W-:Y:S08]  /*85e0*/  HMMA.16816.F32 R176, R8.reuse, R20, R176 ;  /* 0x0000001408b0723c */ /* 0x048ff000000018b0 */
[C---:B------:R-:W-:Y:S08]  /*85f0*/  HMMA.16816.F32 R172, R8.reuse, R22, R172 ;  /* 0x0000001608ac723c */ /* 0x040ff000000018ac */
[C---:B------:R-:W-:Y:S08]  /*8600*/  HMMA.16816.F32 R136, R8.reuse, R16, R136 ;  /* 0x000000100888723c */ /* 0x040ff00000001888 */
[----:B------:R-:W-:Y:S01]  /*8610*/  HMMA.16816.F32 R24, R8, R18, R24 ;  /* 0x000000120818723c */ /* 0x000fe20000001818 */
[----:B------:R-:W-:Y:S06]  /*8620*/  BAR.SYNC.DEFER_BLOCKING 0x0 ;  /* 0x0000000000007b1d */ /* 0x000fec0000010000 */
[----:B------:R-:W-:Y:S05]  /*8630*/  @!P2 BRA `(.L_x_2064) ;  /* 0x000002a00000a947 */ /* 0x000fea0003800000 */
[----:B------:R-:W2:Y:S01]  /*8640*/  LDL.64 R240, [R1+0x98] ;  /* 0x0000980001f07983 */ /* 0x000ea20000100a00 */
[----:B------:R-:W-:Y:S01]  /*8650*/  UIADD3 UR36, UR32, -0x3, URZ ;  /* 0xfffffffd20247890 */ /* 0x000fe2000fffe03f */
[----:B------:R-:W-:Y:S02]  /*8660*/  BSSY B0, `(.L_x_2065) ;  /* 0x0000026000007945 */ /* 0x000fe40003800000 */
[----:B------:R1:W-:Y:S01]  /*8670*/  @P1 STS.128 [R203+0x8000], RZ ;  /* 0x008000ffcb001388 */ /* 0x0003e20000000c00 */
[----:B------:R-:W-:-:S02]  /*8680*/  USHF.R.S32.HI UR5, URZ, 0x1f, UR36 ;  /* 0x0000001f3f057899 */ /* 0x000fc40008011424 */
[----:B------:R-:W-:Y:S01]  /*8690*/  UIMAD UR34, UR34, UR36, URZ ;  /* 0x00000024222272a4 */ /* 0x000fe2000f8e023f */
[----:B------:R-:W-:-:S03]  /*86a0*/  IMAD.U32 R2, RZ, RZ, UR36 ;  /* 0x00000024ff027e24 */ /* 0x000fc6000f8e00ff */
[----:B------:R-:W-:Y:S01]  /*86b0*/  UIMAD UR5, UR5, UR35, UR34 ;  /* 0x00000023050572a4 */ /* 0x000fe2000f8e0222 */
[----:B--2---:R-:W-:-:S05]  /*86c0*/  IMAD.WIDE.U32 R2, R2, UR35, R240 ;  /* 0x0000002302027c25 */ /* 0x004fca000f8e00f0 */
[----:B------:R-:W-:Y:S02]  /*86d0*/  IADD3 R0, R3, UR5, RZ ;  /* 0x0000000503007c10 */ /* 0x000fe4000fffe0ff */
        /* <DEDUP_REMOVED lines=30> */
.L_x_2066:
[----:B------:R-:W-:Y:S05]  /*88c0*/  BSYNC B0 ;  /* 0x0000000000007941 */ /* 0x000fea0003800000 */
.L_x_2065:
[----:B------:R-:W0:Y:S02]  /*88d0*/  LDGDEPBAR ;  /* 0x00000000000079af */ /* 0x000e240000000000 */
.L_x_2064:
[----:B------:R-:W2:Y:S04]  /*88e0*/  LDL.64 R2, [R1+0x30] ;  /* 0x0000300001027983 */ /* 0x000ea80000100a00 */
[----:B-1----:R-:W3:Y:S04]  /*88f0*/  LDL.64 R4, [R1+0x68] ;  /* 0x0000680001047983 */ /* 0x002ee80000100a00 */
[----:B------:R-:W1:Y:S01]  /*8900*/  S2R R6, SR_TID.X ;  /* 0x0000000000067919 */ /* 0x000e620000002100 */
[----:B------:R-:W-:Y:S02]  /*8910*/  IMAD.U32 R0, RZ, RZ, UR33 ;  /* 0x00000021ff007e24 */ /* 0x000fe4000f8e00ff */
[----:B-1----:R-:W-:-:S05]  /*8920*/  IMAD.SHL.U32 R6, R6, 0x2, RZ ;  /* 0x0000000206067824 */ /* 0x002fca00078e00ff */
[----:B------:R-:W-:-:S05]  /*8930*/  LOP3.LUT R6, R6, 0x6, RZ, 0xc0, !PT ;  /* 0x0000000606067812 */ /* 0x000fca00078ec0ff */
[----:B------:R-:W-:-:S05]  /*8940*/  IMAD R0, R0, 0x20, R6 ;  /* 0x0000002000007824 */ /* 0x000fca00078e0206 */
[C---:B------:R-:W-:Y:S02]  /*8950*/  ISETP.GE.AND P3, PT, R0.reuse, R221, PT ;  /* 0x000000dd0000720c */ /* 0x040fe40003f66270 */
[C---:B------:R-:W-:Y:S02]  /*8960*/  IADD3 R10, R0.reuse, 0x1, RZ ;  /* 0x00000001000a7810 */ /* 0x040fe40007ffe0ff */
[----:B------:R-:W-:Y:S02]  /*8970*/  ISETP.LT.OR P3, PT, R0, R217, P3 ;  /* 0x000000d90000720c */ /* 0x000fe40001f61670 */
[----:B------:R-:W-:Y:S02]  /*8980*/  ISETP.GE.AND P2, PT, R10, R221, PT ;  /* 0x000000dd0a00720c */ /* 0x000fe40003f46270 */
[C---:B------:R-:W-:Y:S02]  /*8990*/  IADD3 R9, R0.reuse, 0x8, RZ ;  /* 0x0000000800097810 */ /* 0x040fe40007ffe0ff */
[----:B------:R-:W-:-:S02]  /*89a0*/  IADD3 R8, R0, 0x9, RZ ;  /* 0x0000000900087810 */ /* 0x000fc40007ffe0ff */
[----:B------:R-:W-:Y:S02]  /*89b0*/  ISETP.GE.AND P6, PT, R9, R221, PT ;  /* 0x000000dd0900720c */ /* 0x000fe40003fc6270 */
[----:B------:R-:W-:Y:S02]  /*89c0*/  FSEL R11, R176, -INF , !P3 ;  /* 0xff800000b00b7808 */ /* 0x000fe40005800000 */
[----:B------:R-:W-:Y:S02]  /*89d0*/  ISETP.LT.OR P2, PT, R10, R217, P2 ;  /* 0x000000d90a00720c */ /* 0x000fe40001741670 */
[----:B------:R-:W-:Y:S02]  /*89e0*/  IADD3 R7, R0, 0x10, RZ ;  /* 0x0000001000077810 */ /* 0x000fe40007ffe0ff */
[----:B------:R-:W-:Y:S02]  /*89f0*/  ISETP.GE.AND P5, PT, R8, R221, PT ;  /* 0x000000dd0800720c */ /* 0x000fe40003fa6270 */
[----:B------:R-:W-:-:S02]  /*8a00*/  FSEL R20, R177, -INF , !P2 ;  /* 0xff800000b1147808 */ /* 0x000fc40005000000 */
[----:B------:R-:W-:Y:S02]  /*8a10*/  ISETP.LT.OR P6, PT, R9, R217, P6 ;  /* 0x000000d90900720c */ /* 0x000fe400037c1670 */
[----:B------:R-:W-:Y:S02]  /*8a20*/  ISETP.GE.AND P4, PT, R7, R221, PT ;  /* 0x000000dd0700720c */ /* 0x000fe40003f86270 */
[----:B------:R-:W-:Y:S02]  /*8a30*/  IADD3 R6, R0, 0x11, RZ ;  /* 0x0000001100067810 */ /* 0x000fe40007ffe0ff */
[----:B------:R-:W-:Y:S02]  /*8a40*/  ISETP.LT.OR P5, PT, R8, R217, P5 ;  /* 0x000000d90800720c */ /* 0x000fe40002fa1670 */
[----:B------:R-:W-:Y:S02]  /*8a50*/  FSEL R19, R172, -INF , !P6 ;  /* 0xff800000ac137808 */ /* 0x000fe40007000000 */
[----:B------:R-:W-:-:S02]  /*8a60*/  ISETP.GE.AND P3, PT, R6, R221, PT ;  /* 0x000000dd0600720c */ /* 0x000fc40003f66270 */
[-C--:B------:R-:W-:Y:S02]  /*8a70*/  ISETP.LT.OR P4, PT, R7, R217.reuse, P4 ;  /* 0x000000d90700720c */ /* 0x080fe40002781670 */
[----:B------:R-:W-:Y:S02]  /*8a80*/  FSEL R18, R173, -INF , !P5 ;  /* 0xff800000ad127808 */ /* 0x000fe40006800000 */
[----:B------:R-:W-:Y:S02]  /*8a90*/  ISETP.LT.OR P3, PT, R6, R217, P3 ;  /* 0x000000d90600720c */ /* 0x000fe40001f61670 */
[----:B------:R-:W-:Y:S02]  /*8aa0*/  FSEL R17, R136, -INF , !P4 ;  /* 0xff80000088117808 */ /* 0x000fe40006000000 */
[----:B------:R-:W-:Y:S01]  /*8ab0*/  FSEL R16, R137, -INF , !P3 ;  /* 0xff80000089107808 */ /* 0x000fe20005800000 */
        /* <DEDUP_REMOVED lines=16> */
[----:B------:R-:W4:Y:S04]  /*8bc0*/  LDL.64 R244, [R1+0xc0] ;  /* 0x0000c00001f47983 */ /* 0x000f280000100a00 */
[----:B------:R-:W-:Y:S04]  /*8bd0*/  STL [R1+0x108], R221 ;  /* 0x000108dd01007387 */ /* 0x000fe80000100800 */
[----:B------:R-:W-:Y:S01]  /*8be0*/  STL [R1+0x10c], R217 ;  /* 0x00010cd901007387 */ /* 0x000fe20000100800 */
[----:B--2---:R-:W-:Y:S01]  /*8bf0*/  IMAD.MOV.U32 R230, RZ, RZ, R2 ;  /* 0x000000ffffe67224 */ /* 0x004fe200078e0002 */
[----:B------:R-:W-:-:S04]  /*8c00*/  FMNMX.FTZ R2, R135, R11, !PT ;  /* 0x0000000b87027209 */ /* 0x000fc80007810000 */
[----:B------:R-:W-:Y:S01]  /*8c10*/  FMNMX.FTZ R2, R20, R2, !PT ;  /* 0x0000000214027209 */ /* 0x000fe20007810000 */
[----:B---3--:R-:W-:Y:S01]  /*8c20*/  IMAD.MOV.U32 R241, RZ, RZ, R5 ;  /* 0x000000fffff17224 */ /* 0x008fe200078e0005 */
[C---:B------:R-:W-:Y:S02]  /*8c30*/  IADD3 R5, R0.reuse, 0x18, RZ ;  /* 0x0000001800057810 */ /* 0x040fe40007ffe0ff */
[----:B------:R-:W-:Y:S01]  /*8c40*/  FMNMX.FTZ R2, R19, R2, !PT ;  /* 0x0000000213027209 */ /* 0x000fe20007810000 */
[----:B------:R-:W-:Y:S01]  /*8c50*/  IMAD.MOV.U32 R240, RZ, RZ, R4 ;  /* 0x000000fffff07224 */ /* 0x000fe200078e0004 */
[----:B------:R-:W-:Y:S02]  /*8c60*/  ISETP.GE.AND P2, PT, R5, R221, PT ;  /* 0x000000dd0500720c */ /* 0x000fe40003f46270 */
[----:B------:R-:W-:Y:S02]  /*8c70*/  IADD3 R4, R0, 0x19, RZ ;  /* 0x0000001900047810 */ /* 0x000fe40007ffe0ff */
[----:B------:R-:W-:-:S02]  /*8c80*/  FMNMX.FTZ R2, R18, R2, !PT ;  /* 0x0000000212027209 */ /* 0x000fc40007810000 */
[C---:B------:R-:W-:Y:S02]  /*8c90*/  ISETP.GE.AND P4, PT, R4.reuse, R221, PT ;  /* 0x000000dd0400720c */ /* 0x040fe40003f86270 */
[-C--:B------:R-:W-:Y:S02]  /*8ca0*/  ISETP.LT.OR P2, PT, R5, R217.reuse, P2 ;  /* 0x000000d90500720c */ /* 0x080fe40001741670 */
[----:B------:R-:W-:Y:S02]  /*8cb0*/  FMNMX.FTZ R2, R17, R2, !PT ;  /* 0x0000000211027209 */ /* 0x000fe40007810000 */
[----:B------:R-:W-:Y:S02]  /*8cc0*/  ISETP.LT.OR P4, PT, R4, R217, P4 ;  /* 0x000000d90400720c */ /* 0x000fe40002781670 */
[----:B------:R-:W-:Y:S02]  /*8cd0*/  FSEL R15, R24, -INF , !P2 ;  /* 0xff800000180f7808 */ /* 0x000fe40005000000 */
[----:B------:R-:W-:-:S02]  /*8ce0*/  FMNMX.FTZ R2, R16, R2, !PT ;  /* 0x0000000210027209 */ /* 0x000fc40007810000 */
[----:B------:R-:W-:Y:S02]  /*8cf0*/  FSEL R14, R25, -INF , !P4 ;  /* 0xff800000190e7808 */ /* 0x000fe40006000000 */
[----:B------:R-:W-:-:S04]  /*8d00*/  FMNMX.FTZ R2, R15, R2, !PT ;  /* 0x000000020f027209 */ /* 0x000fc80007810000 */
[----:B------:R-:W-:Y:S01]  /*8d10*/  FMNMX.FTZ R2, R14, R2, !PT ;  /* 0x000000020e027209 */ /* 0x000fe20007810000 */
[----:B------:R-:W-:-:S04]  /*8d20*/  IMAD.MOV.U32 R231, RZ, RZ, R3 ;  /* 0x000000ffffe77224 */ /* 0x000fc800078e0003 */
[----:B------:R-:W1:Y:S02]  /*8d30*/  SHFL.BFLY PT, R3, R2, 0x2, 0x1f ;  /* 0x0c401f0002037f89 */ /* 0x000e6400000e0000 */
[----:B-1----:R-:W-:-:S05]  /*8d40*/  FMNMX.FTZ R2, R2, R3, !PT ;  /* 0x0000000302027209 */ /* 0x002fca0007810000 */
[----:B------:R-:W1:Y:S02]  /*8d50*/  SHFL.BFLY PT, R3, R2, 0x1, 0x1f ;  /* 0x0c201f0002037f89 */ /* 0x000e6400000e0000 */
[----:B-1----:R-:W-:-:S04]  /*8d60*/  FMNMX.FTZ R213, R2, R3, !PT ;  /* 0x0000000302d57209 */ /* 0x002fc80007810000 */
[----:B------:R-:W-:-:S04]  /*8d70*/  FSETP.NEU.FTZ.AND P2, PT, R213, -INF , PT ;  /* 0xff800000d500780b */ /* 0x000fc80003f5d000 */
[----:B------:R-:W-:-:S05]  /*8d80*/  FSEL R2, R213, RZ, P2 ;  /* 0x000000ffd5027208 */ /* 0x000fca0001000000 */
[----:B------:R-:W-:-:S04]  /*8d90*/  FADD.FTZ R2, R135, -R2 ;  /* 0x8000000287027221 */ /* 0x000fc80000010000 */
[----:B------:R-:W-:Y:S02]  /*8da0*/  FMUL.FTZ R3, R2, c[0x0][0x23c] ;  /* 0x00008f0002037a20 */ /* 0x000fe40000410000 */
[----:B------:R-:W-:-:S05]  /*8db0*/  FMUL.FTZ R2, R213, c[0x0][0x23c] ;  /* 0x00008f00d5027a20 */ /* 0x000fca0000410000 */
[----:B------:R-:W-:Y:S01]  /*8dc0*/  FSEL R2, R2, RZ, P2 ;  /* 0x000000ff02027208 */ /* 0x000fe20001000000 */
[----:B------:R-:W1:Y:S04]  /*8dd0*/  MUFU.EX2 R3, R3 ;  /* 0x0000000300037308 */ /* 0x000e680000000800 */
        /* <DEDUP_REMOVED lines=8> */
[----:B------:R-:W-:Y:S02]  /*8e60*/  FFMA.FTZ R176, R14, c[0x0][0x23c], -R2 ;  /* 0x00008f000eb07a23 */ /* 0x000fe40000010802 */
[----:B------:R-:W2:Y:S01]  /*8e70*/  MUFU.EX2 R2, R20 ;  /* 0x0000001400027308 */ /* 0x000ea20000000800 */
[-C--:B-1----:R-:W-:Y:S01]  /*8e80*/  FMUL.FTZ R168, R168, R3.reuse ;  /* 0x00000003a8a87220 */ /* 0x082fe20000410000 */
[-C--:B------:R-:W-:Y:S01]  /*8e90*/  ISETP.GE.AND P4, PT, R0, R220.reuse, PT ;  /* 0x000000dc0000720c */ /* 0x080fe20003f86270 */
[-C--:B------:R-:W-:Y:S02]  /*8ea0*/  FMUL.FTZ R169, R169, R3.reuse ;  /* 0x00000003a9a97220 */ /* 0x080fe40000410000 */
[-C--:B------:R-:W-:Y:S01]  /*8eb0*/  FMUL.FTZ R232, R164, R3.reuse ;  /* 0x00000003a4e87220 */ /* 0x080fe20000410000 */
[----:B------:R1:W-:Y:S01]  /*8ec0*/  STL [R1+0x110], R213 ;  /* 0x000110d501007387 */ /* 0x0003e20000100800 */
[----:B------:R-:W-:Y:S01]  /*8ed0*/  ISETP.GE.AND P2, PT, R10, R220, PT ;  /* 0x000000dc0a00720c */ /* 0x000fe20003f46270 */
[-C--:B------:R-:W-:Y:S01]  /*8ee0*/  FMUL.FTZ R233, R165, R3.reuse ;  /* 0x00000003a5e97220 */ /* 0x080fe20000410000 */
[----:B------:R-:W-:Y:S01]  /*8ef0*/  ISETP.LT.OR P4, PT, R0, R216, P4 ;  /* 0x000000d80000720c */ /* 0x000fe20002781670 */
[----:B------:R-:W-:Y:S01]  /*8f00*/  STL [R1+0x114], R168 ;  /* 0x000114a801007387 */ /* 0x000fe20000100800 */
[----:B------:R-:W-:-:S02]  /*8f10*/  FMUL.FTZ R239, R156, R3 ;  /* 0x000000039cef7220 */ /* 0x000fc40000410000 */
[-C--:B------:R-:W-:Y:S01]  /*8f20*/  FMUL.FTZ R243, R157, R3.reuse ;  /* 0x000000039df37220 */ /* 0x080fe20000410000 */
[----:B------:R-:W-:Y:S01]  /*8f30*/  STL [R1+0x118], R169 ;  /* 0x000118a901007387 */ /* 0x000fe20000100800 */
[-C--:B------:R-:W-:Y:S01]  /*8f40*/  FMUL.FTZ R246, R80, R3.reuse ;  /* 0x0000000350f67220 */ /* 0x080fe20000410000 */
[----:B------:R-:W-:Y:S01]  /*8f50*/  ISETP.LT.OR P2, PT, R10, R216, P2 ;  /* 0x000000d80a00720c */ /* 0x000fe20001741670 */
[-C--:B------:R-:W-:Y:S01]  /*8f60*/  FMUL.FTZ R160, R160, R3.reuse ;  /* 0x00000003a0a07220 */ /* 0x080fe20000410000 */
[----:B------:R3:W-:Y:S01]  /*8f70*/  STL [R1+0x11c], R232 ;  /* 0x00011ce801007387 */ /* 0x0007e20000100800 */
[-C--:B------:R-:W-:Y:S02]  /*8f80*/  FMUL.FTZ R161, R161, R3.reuse ;  /* 0x00000003a1a17220 */ /* 0x080fe40000410000 */
[-C--:B------:R-:W-:Y:S02]  /*8f90*/  FMUL.FTZ R248, R36, R3.reuse ;  /* 0x0000000324f87220 */ /* 0x080fe40000410000 */
[----:B------:R-:W-:Y:S01]  /*8fa0*/  FMUL.FTZ R228, R37, R3 ;  /* 0x0000000325e47220 */ /* 0x000fe20000410000 */
[----:B--2---:R-:W-:Y:S01]  /*8fb0*/  F2FP.PACK_AB R37, R2, R11 ;  /* 0x0000000b0225723e */ /* 0x004fe200000000ff */
[----:B------:R-:W-:-:S02]  /*8fc0*/  FMUL.FTZ R165, R52, R3 ;  /* 0x0000000334a57220 */ /* 0x000fc40000410000 */
[-C--:B------:R-:W-:Y:S02]  /*8fd0*/  FMUL.FTZ R156, R53, R3.reuse ;  /* 0x00000003359c7220 */ /* 0x080fe40000410000 */
[-C--:B------:R-:W-:Y:S02]  /*8fe0*/  FMUL.FTZ R195, R64, R3.reuse ;  /* 0x0000000340c37220 */ /* 0x080fe40000410000 */
[-C--:B-1----:R-:W-:Y:S02]  /*8ff0*/  FMUL.FTZ R213, R48, R3.reuse ;  /* 0x0000000330d57220 */ /* 0x082fe40000410000 */
[-C--:B------:R-:W-:Y:S02]  /*9000*/  FMUL.FTZ R192, R65, R3.reuse ;  /* 0x0000000341c07220 */ /* 0x080fe40000410000 */
[-C--:B------:R-:W-:Y:S02]  /*9010*/  FMUL.FTZ R191, R68, R3.reuse ;  /* 0x0000000344bf7220 */ /* 0x080fe40000410000 */
[----:B------:R-:W-:-:S02]  /*9020*/  FMUL.FTZ R217, R69, R3 ;  /* 0x0000000345d97220 */ /* 0x000fc40000410000 */
[-C--:B------:R-:W-:Y:S02]  /*9030*/  FMUL.FTZ R251, R81, R3.reuse ;  /* 0x0000000351fb7220 */ /* 0x080fe40000410000 */
[-C--:B------:R-:W-:Y:S02]  /*9040*/  FMUL.FTZ R229, R84, R3.reuse ;  /* 0x0000000354e57220 */ /* 0x080fe40000410000 */
[-C--:B---3--:R-:W-:Y:S02]  /*9050*/  FMUL.FTZ R232, R49, R3.reuse ;  /* 0x0000000331e87220 */ /* 0x088fe40000410000 */
        /* <DEDUP_REMOVED lines=11> */
[-C--:B------:R-:W-:Y:S01]  /*9110*/  ISETP.GE.AND P3, PT, R9, R220.reuse, PT ;  /* 0x000000dc0900720c */ /* 0x080fe20003f66270 */
[----:B------:R-:W-:Y:S01]  /*9120*/  FFMA.FTZ R3, R211, R3, R11 ;  /* 0x00000003d3037223 */ /* 0x000fe2000001000b */
[----:B------:R-:W-:Y:S02]  /*9130*/  FSEL R11, R178, -INF , !P4 ;  /* 0xff800000b20b7808 */ /* 0x000fe40006000000 */
[----:B------:R-:W-:Y:S01]  /*9140*/  FSEL R20, R179, -INF , !P2 ;  /* 0xff800000b3147808 */ /* 0x000fe20005000000 */
[----:B------:R-:W-:Y:S01]  /*9150*/  FADD.FTZ R36, R2, R3 ;  /* 0x0000000302247221 */ /* 0x000fe20000010000 */
[----:B------:R-:W-:Y:S02]  /*9160*/  ISETP.GE.AND P2, PT, R8, R220, PT ;  /* 0x000000dc0800720c */ /* 0x000fe40003f46270 */
[----:B------:R-:W-:-:S02]  /*9170*/  ISETP.LT.OR P3, PT, R9, R216, P3 ;  /* 0x000000d80900720c */ /* 0x000fc40001f61670 */
[----:B------:R-:W-:Y:S02]  /*9180*/  FMNMX.FTZ R2, R134, R11, !PT ;  /* 0x0000000b86027209 */ /* 0x000fe40007810000 */
[----:B------:R-:W-:Y:S02]  /*9190*/  ISETP.GE.AND P4, PT, R7, R220, PT ;  /* 0x000000dc0700720c */ /* 0x000fe40003f86270 */
[----:B------:R-:W-:Y:S02]  /*91a0*/  ISETP.LT.OR P2, PT, R8, R216, P2 ;  /* 0x000000d80800720c */ /* 0x000fe40001741670 */
[----:B------:R-:W-:Y:S02]  /*91b0*/  FSEL R19, R174, -INF , !P3 ;  /* 0xff800000ae137808 */ /* 0x000fe40005800000 */
[----:B------:R-:W-:Y:S02]  /*91c0*/  FMNMX.FTZ R2, R20, R2, !PT ;  /* 0x0000000214027209 */ /* 0x000fe40007810000 */
[----:B------:R-:W-:-:S02]  /*91d0*/  ISETP.GE.AND P3, PT, R6, R220, PT ;  /* 0x000000dc0600720c */ /* 0x000fc40003f66270 */
[----:B------:R-:W-:Y:S02]  /*91e0*/  FSEL R18, R175, -INF , !P2 ;  /* 0xff800000af127808 */ /* 0x000fe40005000000 */
[----:B------:R-:W-:Y:S02]  /*91f0*/  ISETP.LT.OR P4, PT, R7, R216, P4 ;  /* 0x000000d80700720c */ /* 0x000fe40002781670 */
[----:B------:R-:W-:Y:S02]  /*9200*/  FMNMX.FTZ R2, R19, R2, !PT ;  /* 0x0000000213027209 */ /* 0x000fe40007810000 */
[----:B------:R-:W-:Y:S02]  /*9210*/  ISETP.LT.OR P3, PT, R6, R216, P3 ;  /* 0x000000d80600720c */ /* 0x000fe40001f61670 */
[----:B------:R-:W-:Y:S02]  /*9220*/  ISETP.GE.AND P2, PT, R5, R220, PT ;  /* 0x000000dc0500720c */ /* 0x000fe40003f46270 */
[----:B------:R-:W-:-:S02]  /*9230*/  FSEL R17, R138, -INF , !P4 ;  /* 0xff8000008a117808 */ /* 0x000fc40006000000 */
[----:B------:R-:W-:Y:S02]  /*9240*/  FMNMX.FTZ R2, R18, R2, !PT ;  /* 0x0000000212027209 */ /* 0x000fe40007810000 */
[----:B------:R-:W-:Y:S02]  /*9250*/  FSEL R16, R139, -INF , !P3 ;  /* 0xff8000008b107808 */ /* 0x000fe40005800000 */
[C---:B------:R-:W-:Y:S02]  /*9260*/  ISETP.GE.AND P3, PT, R4.reuse, R220, PT ;  /* 0x000000dc0400720c */ /* 0x040fe40003f66270 */
[----:B------:R-:W-:Y:S02]  /*9270*/  ISETP.LT.OR P2, PT, R5, R216, P2 ;  /* 0x000000d80500720c */ /* 0x000fe40001741670 */
[----:B------:R-:W-:Y:S02]  /*9280*/  FMNMX.FTZ R2, R17, R2, !PT ;  /* 0x0000000211027209 */ /* 0x000fe40007810000 */
[----:B------:R-:W-:-:S02]  /*9290*/  ISETP.LT.OR P3, PT, R4, R216, P3 ;  /* 0x000000d80400720c */ /* 0x000fc40001f61670 */
[----:B------:R-:W-:Y:S02]  /*92a0*/  FSEL R15, R26, -INF , !P2 ;  /* 0xff8000001a0f7808 */ /* 0x000fe40005000000 */
[----:B------:R-:W-:Y:S02]  /*92b0*/  FMNMX.FTZ R2, R16, R2, !PT ;  /* 0x0000000210027209 */ /* 0x000fe40007810000 */
[----:B------:R-:W-:Y:S02]  /*92c0*/  FSEL R14, R27, -INF , !P3 ;  /* 0xff8000001b0e7808 */ /* 0x000fe40005800000 */
[----:B------:R-:W-:-:S04]  /*92d0*/  FMNMX.FTZ R2, R15, R2, !PT ;  /* 0x000000020f027209 */ /* 0x000fc80007810000 */
[----:B------:R-:W-:-:S05]  /*92e0*/  FMNMX.FTZ R2, R14, R2, !PT ;  /* 0x000000020e027209 */ /* 0x000fca0007810000 */
[----:B------:R-:W1:Y:S02]  /*92f0*/  SHFL.BFLY PT, R3, R2, 0x2, 0x1f ;  /* 0x0c401f0002037f89 */ /* 0x000e6400000e0000 */
[----:B-1----:R-:W-:-:S05]  /*9300*/  FMNMX.FTZ R2, R2, R3, !PT ;  /* 0x0000000302027209 */ /* 0x002fca0007810000 */
[----:B------:R-:W1:Y:S02]  /*9310*/  SHFL.BFLY PT, R3, R2, 0x1, 0x1f ;  /* 0x0c201f0002037f89 */ /* 0x000e6400000e0000 */
[----:B-1----:R-:W-:-:S04]  /*9320*/  FMNMX.FTZ R212, R2, R3, !PT ;  /* 0x0000000302d47209 */ /* 0x002fc80007810000 */
[----:B------:R-:W-:-:S04]  /*9330*/  FSETP.NEU.FTZ.AND P2, PT, R212, -INF , PT ;  /* 0xff800000d400780b */ /* 0x000fc80003f5d000 */
[----:B------:R-:W-:-:S05]  /*9340*/  FSEL R2, R212, RZ, P2 ;  /* 0x000000ffd4027208 */ /* 0x000fca0001000000 */
[----:B------:R-:W-:-:S04]  /*9350*/  FADD.FTZ R2, R134, -R2 ;  /* 0x8000000286027221 */ /* 0x000fc80000010000 */
[----:B------:R-:W-:-:S06]  /*9360*/  FMUL.FTZ R3, R2, c[0x0][0x23c] ;  /* 0x00008f0002037a20 */ /* 0x000fcc0000410000 */
[----:B------:R-:W1:Y:S02]  /*9370*/  MUFU.EX2 R3, R3 ;  /* 0x0000000300037308 */ /* 0x000e640000000800 */
[-C--:B-1----:R-:W-:Y:S02]  /*9380*/  FMUL.FTZ R197, R102, R3.reuse ;  /* 0x0000000366c57220 */ /* 0x082fe40000410000 */
[----:B------:R-:W-:Y:S02]  /*9390*/  FMUL.FTZ R196, R103, R3 ;  /* 0x0000000367c47220 */ /* 0x000fe40000410000 */
[----:B------:R-:W2:Y:S01]  /*93a0*/  LDL.LU.64 R102, [R1] ;  /* 0x0000000001667983 */ /* 0x000ea20000300a00 */
[----:B------:R-:W-:-:S05]  /*93b0*/  FMUL.FTZ R2, R212, c[0x0][0x23c] ;  /* 0x00008f00d4027a20 */ /* 0x000fca0000410000 */
[----:B------:R-:W-:-:S05]  /*93c0*/  FSEL R2, R2, RZ, P2 ;  /* 0x000000ff02027208 */ /* 0x000fca0001000000 */
[----:B------:R-:W-:-:S04]  /*93d0*/  FFMA.FTZ R11, R11, c[0x0][0x23c], -R2 ;  /* 0x00008f000b0b7a23 */ /* 0x000fc80000010802 */
[----:B------:R-:W1:Y:S01]  /*93e0*/  MUFU.EX2 R23, R11 ;  /* 0x0000000b00177308 */ /* 0x000e620000000800 */
[C---:B------:R-:W-:Y:S02]  /*93f0*/  ISETP.GE.AND P6, PT, R0.reuse, R219, PT ;  /* 0x000000db0000720c */ /* 0x040fe40003fc6270 */
[C---:B------:R-:W-:Y:S02]  /*9400*/  ISETP.GE.AND P2, PT, R0.reuse, R218, PT ;  /* 0x000000da0000720c */ /* 0x040fe40003f46270 */
[----:B------:R-:W-:Y:S02]  /*9410*/  ISETP.LT.OR P6, PT, R0, R215, P6 ;  /* 0x000000d70000720c */ /* 0x000fe400037c1670 */
[----:B------:R-:W-:Y:S02]  /*9420*/  ISETP.GE.AND P5, PT, R10, R219, PT ;  /* 0x000000db0a00720c */ /* 0x000fe40003fa6270 */
[----:B------:R-:W-:Y:S02]  /*9430*/  ISETP.LT.OR P2, PT, R0, R214, P2 ;  /* 0x000000d60000720c */ /* 0x000fe40001741670 */
[C---:B------:R-:W-:Y:S01]  /*9440*/  ISETP.GE.AND P3, PT, R10.reuse, R218, PT ;  /* 0x000000da0a00720c */ /* 0x040fe20003f66270 */
[----:B------:R-:W-:Y:S01]  /*9450*/  FFMA.FTZ R81, R17, c[0x0][0x23c], -R2 ;  /* 0x00008f0011517a23 */ /* 0x000fe20000010802 */
[----:B------:R-:W-:Y:S01]  /*9460*/  ISETP.LT.OR P5, PT, R10, R215, P5 ;  /* 0x000000d70a00720c */ /* 0x000fe20002fa1670 */
[----:B------:R-:W-:Y:S01]  /*9470*/  FMUL.FTZ R234, R166, R3 ;  /* 0x00000003a6ea7220 */ /* 0x000fe20000410000 */
[----:B------:R-:W-:Y:S01]  /*9480*/  ISETP.GE.AND P4, PT, R9, R219, PT ;  /* 0x000000db0900720c */ /* 0x000fe20003f86270 */
[-C--:B------:R-:W-:Y:S01]  /*9490*/  FMUL.FTZ R235, R167, R3.reuse ;  /* 0x00000003a7eb7220 */ /* 0x080fe20000410000 */
[----:B------:R-:W-:Y:S01]  /*94a0*/  FSEL R17, R224, -INF , !P6 ;  /* 0xff800000e0117808 */ /* 0x000fe20007000000 */
[-C--:B------:R-:W-:Y:S01]  /*94b0*/  FMUL.FTZ R170, R170, R3.reuse ;  /* 0x00000003aaaa7220 */ /* 0x080fe20000410000 */
[----:B------:R-:W-:Y:S01]  /*94c0*/  ISETP.LT.OR P3, PT, R10, R214, P3 ;  /* 0x000000d60a00720c */ /* 0x000fe20001f61670 */
[-C--:B------:R-:W-:Y:S01]  /*94d0*/  FMUL.FTZ R171, R171, R3.reuse ;  /* 0x00000003abab7220 */ /* 0x080fe20000410000 */
[----:B------:R-:W-:Y:S01]  /*94e0*/  ISETP.GE.AND P6, PT, R9, R218, PT ;  /* 0x000000da0900720c */ /* 0x000fe20003fc6270 */
        /* <DEDUP_REMOVED lines=26> */
[----:B-1----:R-:W-:Y:S01]  /*9690*/  FFMA.FTZ R97, R210, R3, R23 ;  /* 0x00000003d2617223 */ /* 0x002fe20000010017 */
[----:B------:R-:W-:Y:S01]  /*96a0*/  FSEL R3, R226, -INF , !P2 ;  /* 0xff800000e2037808 */ /* 0x000fe20005000000 */
[--C-:B------:R-:W-:Y:S01]  /*96b0*/  FFMA.FTZ R68, R19, c[0x0][0x23c], -R2.reuse ;  /* 0x00008f0013447a23 */ /* 0x100fe20000010802 */
[----:B------:R-:W-:Y:S01]  /*96c0*/  ISETP.GE.AND P2, PT, R8, R219, PT ;  /* 0x000000db0800720c */ /* 0x000fe20003f46270 */
[--C-:B------:R-:W-:Y:S01]  /*96d0*/  FFMA.FTZ R69, R18, c[0x0][0x23c], -R2.reuse ;  /* 0x00008f0012457a23 */ /* 0x100fe20000010802 */
[----:B------:R-:W-:Y:S01]  /*96e0*/  ISETP.LT.OR P4, PT, R9, R215, P4 ;  /* 0x000000d70900720c */ /* 0x000fe20002781670 */
[--C-:B------:R-:W-:Y:S01]  /*96f0*/  FFMA.FTZ R25, R20, c[0x0][0x23c], -R2.reuse ;  /* 0x00008f0014197a23 */ /* 0x100fe20000010802 */
[----:B------:R-:W-:Y:S01]  /*9700*/  FSEL R22, R225, -INF , !P5 ;  /* 0xff800000e1167808 */ /* 0x000fe20006800000 */
[--C-:B------:R-:W-:Y:S01]  /*9710*/  FFMA.FTZ R112, R15, c[0x0][0x23c], -R2.reuse ;  /* 0x00008f000f707a23 */ /* 0x100fe20000010802 */
[----:B------:R-:W-:Y:S01]  /*9720*/  ISETP.LT.OR P6, PT, R9, R214, P6 ;  /* 0x000000d60900720c */ /* 0x000fe200037c1670 */
[--C-:B------:R-:W-:Y:S01]  /*9730*/  FFMA.FTZ R84, R16, c[0x0][0x23c], -R2.reuse ;  /* 0x00008f0010547a23 */ /* 0x100fe20000010802 */
[----:B------:R-:W-:Y:S01]  /*9740*/  ISETP.GE.AND P5, PT, R8, R218, PT ;  /* 0x000000da0800720c */ /* 0x000fe20003fa6270 */
[----:B------:R-:W-:Y:S01]  /*9750*/  FFMA.FTZ R113, R14, c[0x0][0x23c], -R2 ;  /* 0x00008f000e717a23 */ /* 0x000fe20000010802 */
[----:B------:R-:W-:Y:S01]  /*9760*/  FSEL R19, R227, -INF , !P3 ;  /* 0xff800000e3137808 */ /* 0x000fe20005800000 */
[----:B------:R-:W-:Y:S01]  /*9770*/  ULOP3.LUT UR5, UR33, UR31, URZ, 0x3c, !UPT ;  /* 0x0000001f21057292 */ /* 0x000fe2000f8e3c3f */
[----:B------:R-:W-:Y:S01]  /*9780*/  FMNMX.FTZ R0, R132, R3, !PT ;  /* 0x0000000384007209 */ /* 0x000fe20007810000 */
[----:B------:R-:W-:Y:S01]  /*9790*/  IMAD.MOV.U32 R116, RZ, RZ, R80 ;  /* 0x000000ffff747224 */ /* 0x000fe200078e0050 */
[----:B------:R-:W-:Y:S01]  /*97a0*/  ISETP.LT.OR P2, PT, R8, R215, P2 ;  /* 0x000000d70800720c */ /* 0x000fe20001741670 */
[----:B------:R-:W3:Y:S01]  /*97b0*/  LDL.LU.64 R118, [R1+0x80] ;  /* 0x0000800001767983 */ /* 0x000ee20000300a00 */
[----:B------:R-:W-:-:S02]  /*97c0*/  ISETP.GE.AND P3, PT, R7, R219, PT ;  /* 0x000000db0700720c */ /* 0x000fc40003f66270 */
[----:B------:R-:W-:Y:S02]  /*97d0*/  FSEL R21, R204, -INF , !P4 ;  /* 0xff800000cc157808 */ /* 0x000fe40006000000 */
[----:B------:R-:W-:Y:S02]  /*97e0*/  ISETP.LT.OR P5, PT, R8, R214, P5 ;  /* 0x000000d60800720c */ /* 0x000fe40002fa1670 */
[----:B------:R-:W-:Y:S02]  /*97f0*/  ISETP.GE.AND P4, PT, R7, R218, PT ;  /* 0x000000da0700720c */ /* 0x000fe40003f86270 */
[----:B------:R-:W-:Y:S02]  /*9800*/  FSEL R18, R206, -INF , !P6 ;  /* 0xff800000ce127808 */ /* 0x000fe40007000000 */
[----:B------:R-:W-:Y:S02]  /*9810*/  FMNMX.FTZ R0, R19, R0, !PT ;  /* 0x0000000013007209 */ /* 0x000fe40007810000 */
[----:B------:R-:W-:-:S02]  /*9820*/  FSEL R20, R205, -INF , !P2 ;  /* 0xff800000cd147808 */ /* 0x000fc40005000000 */
[C---:B------:R-:W-:Y:S02]  /*9830*/  ISETP.LT.OR P3, PT, R7.reuse, R215, P3 ;  /* 0x000000d70700720c */ /* 0x040fe40001f61670 */
[----:B------:R-:W-:Y:S02]  /*9840*/  ISETP.GE.AND P2, PT, R6, R218, PT ;  /* 0x000000da0600720c */ /* 0x000fe40003f46270 */
[----:B------:R-:W-:Y:S02]  /*9850*/  ISETP.LT.OR P4, PT, R7, R214, P4 ;  /* 0x000000d60700720c */ /* 0x000fe40002781670 */
[----:B------:R-:W-:Y:S02]  /*9860*/  FSEL R15, R207, -INF , !P5 ;  /* 0xff800000cf0f7808 */ /* 0x000fe40006800000 */
[----:B------:R-:W-:Y:S02]  /*9870*/  FMNMX.FTZ R0, R18, R0, !PT ;  /* 0x0000000012007209 */ /* 0x000fe40007810000 */
[----:B------:R-:W-:-:S02]  /*9880*/  FMNMX.FTZ R2, R133, R17, !PT ;  /* 0x0000001185027209 */ /* 0x000fc40007810000 */
[----:B------:R-:W-:Y:S02]  /*9890*/  ISETP.LT.OR P2, PT, R6, R214, P2 ;  /* 0x000000d60600720c */ /* 0x000fe40001741670 */
[----:B------:R-:W-:Y:S02]  /*98a0*/  FSEL R16, R184, -INF , !P3 ;  /* 0xff800000b8107808 */ /* 0x000fe40005800000 */
[----:B------:R-:W-:Y:S02]  /*98b0*/  ISETP.GE.AND P3, PT, R5, R218, PT ;  /* 0x000000da0500720c */ /* 0x000fe40003f66270 */
[----:B------:R-:W-:Y:S02]  /*98c0*/  FSEL R14, R186, -INF , !P4 ;  /* 0xff800000ba0e7808 */ /* 0x000fe40006000000 */
[----:B------:R-:W-:Y:S02]  /*98d0*/  FMNMX.FTZ R0, R15, R0, !PT ;  /* 0x000000000f007209 */ /* 0x000fe40007810000 */
[----:B------:R-:W-:-:S02]  /*98e0*/  FMNMX.FTZ R2, R22, R2, !PT ;  /* 0x0000000216027209 */ /* 0x000fc40007810000 */
[----:B------:R-:W-:Y:S02]  /*98f0*/  FSEL R11, R187, -INF , !P2 ;  /* 0xff800000bb0b7808 */ /* 0x000fe40005000000 */
[----:B------:R-:W-:Y:S02]  /*9900*/  ISETP.LT.OR P3, PT, R5, R214, P3 ;  /* 0x000000d60500720c */ /* 0x000fe40001f61670 */
[----:B------:R-:W-:Y:S02]  /*9910*/  ISETP.GE.AND P2, PT, R4, R218, PT ;  /* 0x000000da0400720c */ /* 0x000fe40003f46270 */
[----:B------:R-:W-:Y:S02]  /*9920*/  FMNMX.FTZ R0, R14, R0, !PT ;  /* 0x000000000e007209 */ /* 0x000fe40007810000 */
[----:B------:R-:W-:Y:S02]  /*9930*/  ISETP.GE.AND P6, PT, R6, R219, PT ;  /* 0x000000db0600720c */ /* 0x000fe40003fc6270 */
[----:B------:R-:W-:-:S02]  /*9940*/  FMNMX.FTZ R2, R21, R2, !PT ;  /* 0x0000000215027209 */ /* 0x000fc40007810000 */
[----:B------:R-:W-:Y:S02]  /*9950*/  ISETP.LT.OR P2, PT, R4, R214, P2 ;  /* 0x000000d60400720c */ /* 0x000fe40001741670 */
[----:B------:R-:W-:Y:S02]  /*9960*/  FSEL R7, R182, -INF , !P3 ;  /* 0xff800000b6077808 */ /* 0x000fe40005800000 */
[----:B------:R-:W-:Y:S02]  /*9970*/  FMNMX.FTZ R0, R11, R0, !PT ;  /* 0x000000000b007209 */ /* 0x000fe40007810000 */
[----:B------:R-:W-:Y:S02]  /*9980*/  ISETP.LT.OR P6, PT, R6, R215, P6 ;  /* 0x000000d70600720c */ /* 0x000fe400037c1670 */
[----:B------:R-:W-:Y:S02]  /*9990*/  ISETP.GE.AND P5, PT, R5, R219, PT ;  /* 0x000000db0500720c */ /* 0x000fe40003fa6270 */
[----:B------:R-:W-:-:S02]  /*99a0*/  FMNMX.FTZ R2, R20, R2, !PT ;  /* 0x0000000214027209 */ /* 0x000fc40007810000 */
[----:B------:R-:W-:Y:S02]  /*99b0*/  FSEL R6, R183, -INF , !P2 ;  /* 0xff800000b7067808 */ /* 0x000fe40005000000 */
[----:B------:R-:W-:Y:S02]  /*99c0*/  FMNMX.FTZ R0, R7, R0, !PT ;  /* 0x0000000007007209 */ /* 0x000fe40007810000 */
[----:B------:R-:W-:Y:S02]  /*99d0*/  ISETP.LT.OR P5, PT, R5, R215, P5 ;  /* 0x000000d70500720c */ /* 0x000fe40002fa1670 */
[----:B------:R-:W-:Y:S02]  /*99e0*/  ISETP.GE.AND P4, PT, R4, R219, PT ;  /* 0x000000db0400720c */ /* 0x000fe40003f86270 */
[----:B------:R-:W-:Y:S02]  /*99f0*/  FSEL R10, R185, -INF , !P6 ;  /* 0xff800000b90a7808 */ /* 0x000fe40007000000 */
[----:B------:R-:W-:-:S02]  /*9a00*/  FMNMX.FTZ R2, R16, R2, !PT ;  /* 0x0000000210027209 */ /* 0x000fc40007810000 */
[----:B------:R-:W-:Y:S02]  /*9a10*/  FMNMX.FTZ R0, R6, R0, !PT ;  /* 0x0000000006007209 */ /* 0x000fe40007810000 */
[----:B------:R-:W-:Y:S02]  /*9a20*/  ISETP.LT.OR P4, PT, R4, R215, P4 ;  /* 0x000000d70400720c */ /* 0x000fe40002781670 */
[----:B------:R-:W-:Y:S02]  /*9a30*/  FSEL R9, R180, -INF , !P5 ;  /* 0xff800000b4097808 */ /* 0x000fe40006800000 */
[----:B------:R-:W-:Y:S01]  /*9a40*/  FMNMX.FTZ R2, R10, R2, !PT ;  /* 0x000000020a027209 */ /* 0x000fe20007810000 */
[----:B------:R-:W1:Y:S01]  /*9a50*/  SHFL.BFLY PT, R4, R0, 0x2, 0x1f ;  /* 0x0c401f0000047f89 */ /* 0x000e6200000e0000 */
[----:B------:R-:W-:Y:S02]  /*9a60*/  FSEL R8, R181, -INF , !P4 ;  /* 0xff800000b5087808 */ /* 0x000fe40006000000 */
[----:B------:R-:W-:-:S04]  /*9a70*/  FMNMX.FTZ R2, R9, R2, !PT ;  /* 0x0000000209027209 */ /* 0x000fc80007810000 */
[----:B------:R-:W-:-:S05]  /*9a80*/  FMNMX.FTZ R2, R8, R2, !PT ;  /* 0x0000000208027209 */ /* 0x000fca0007810000 */
[----:B------:R-:W4:Y:S01]  /*9a90*/  SHFL.BFLY PT, R5, R2, 0x2, 0x1f ;  /* 0x0c401f0002057f89 */ /* 0x000f2200000e0000 */
[----:B-1----:R-:W-:-:S05]  /*9aa0*/  FMNMX.FTZ R0, R0, R4, !PT ;  /* 0x0000000400007209 */ /* 0x002fca0007810000 */
[----:B------:R-:W1:Y:S01]  /*9ab0*/  SHFL.BFLY PT, R4, R0, 0x1, 0x1f ;  /* 0x0c201f0000047f89 */ /* 0x000e6200000e0000 */
[----:B----4-:R-:W-:-:S05]  /*9ac0*/  FMNMX.FTZ R2, R2, R5, !PT ;  /* 0x0000000502027209 */ /* 0x010fca0007810000 */
[----:B------:R-:W4:Y:S01]  /*9ad0*/  SHFL.BFLY PT, R5, R2, 0x1, 0x1f ;  /* 0x0c201f0002057f89 */ /* 0x000f2200000e0000 */
[----:B-1----:R-:W-:-:S04]  /*9ae0*/  FMNMX.FTZ R222, R0, R4, !PT ;  /* 0x0000000400de7209 */ /* 0x002fc80007810000 */
[C---:B------:R-:W-:Y:S01]  /*9af0*/  FSETP.NEU.FTZ.AND P2, PT, R222.reuse, -INF , PT ;  /* 0xff800000de00780b */ /* 0x040fe20003f5d000 */
[----:B------:R-:W-:Y:S01]  /*9b00*/  FMUL.FTZ R0, R222, c[0x0][0x23c] ;  /* 0x00008f00de007a20 */ /* 0x000fe20000410000 */
[----:B----4-:R-:W-:-:S04]  /*9b10*/  FMNMX.FTZ R242, R2, R5, !PT ;  /* 0x0000000502f27209 */ /* 0x010fc80007810000 */
[----:B------:R-:W-:Y:S02]  /*9b20*/  FSEL R2, R0, RZ, P2 ;  /* 0x000000ff00027208 */ /* 0x000fe40001000000 */
[----:B------:R-:W-:-:S03]  /*9b30*/  FSEL R0, R222, RZ, P2 ;  /* 0x000000ffde007208 */ /* 0x000fc60001000000 */
[----:B------:R-:W-:Y:S02]  /*9b40*/  FFMA.FTZ R3, R3, c[0x0][0x23c], -R2 ;  /* 0x00008f0003037a23 */ /* 0x000fe40000010802 */
[----:B------:R-:W-:Y:S02]  /*9b50*/  FADD.FTZ R0, R132, -R0 ;  /* 0x8000000084007221 */ /* 0x000fe40000010000 */
[----:B------:R1:W-:Y:S01]  /*9b60*/  MUFU.EX2 R5, R3 ;  /* 0x0000000300057308 */ /* 0x0003e20000000800 */
[----:B------:R-:W-:Y:S01]  /*9b70*/  FSETP.NEU.FTZ.AND P5, PT, R242, -INF , PT ;  /* 0xff800000f200780b */ /* 0x000fe20003fbd000 */
[----:B-1----:R-:W-:-:S06]  /*9b80*/  FMUL.FTZ R3, R0, c[0x0][0x23c] ;  /* 0x00008f0000037a20 */ /* 0x002fcc0000410000 */
[----:B------:R1:W4:Y:S01]  /*9b90*/  MUFU.EX2 R4, R3 ;  /* 0x0000000300047308 */ /* 0x0003220000000800 */
[----:B------:R-:W-:Y:S02]  /*9ba0*/  FMUL.FTZ R0, R242, c[0x0][0x23c] ;  /* 0x00008f00f2007a20 */ /* 0x000fe40000410000 */
[----:B-1----:R-:W-:-:S06]  /*9bb0*/  FFMA.FTZ R3, R19, c[0x0][0x23c], -R2 ;  /* 0x00008f0013037a23 */ /* 0x002fcc0000010802 */
[----:B------:R-:W1:Y:S01]  /*9bc0*/  MUFU.EX2 R3, R3 ;  /* 0x0000000300037308 */ /* 0x000e620000000800 */
[----:B------:R-:W-:Y:S01]  /*9bd0*/  FSEL R0, R0, RZ, P5 ;  /* 0x000000ff00007208 */ /* 0x000fe20002800000 */
[----:B------:R-:W-:-:S04]  /*9be0*/  FFMA.FTZ R99, R14, c[0x0][0x23c], -R2 ;  /* 0x00008f000e637a23 */ /* 0x000fc80000010802 */
[--C-:B------:R-:W-:Y:S02]  /*9bf0*/  FFMA.FTZ R27, R17, c[0x0][0x23c], -R0.reuse ;  /* 0x00008f00111b7a23 */ /* 0x100fe40000010800 */
[--C-:B------:R-:W-:Y:S02]  /*9c00*/  FFMA.FTZ R64, R22, c[0x0][0x23c], -R0.reuse ;  /* 0x00008f0016407a23 */ /* 0x100fe40000010800 */
[--C-:B------:R-:W-:Y:S02]  /*9c10*/  FFMA.FTZ R65, R21, c[0x0][0x23c], -R0.reuse ;  /* 0x00008f0015417a23 */ /* 0x100fe40000010800 */
[--C-:B------:R-:W-:Y:S02]  /*9c20*/  FFMA.FTZ R66, R20, c[0x0][0x23c], -R0.reuse ;  /* 0x00008f0014427a23 */ /* 0x100fe40000010800 */
[--C-:B------:R-:W-:Y:S02]  /*9c30*/  FFMA.FTZ R82, R16, c[0x0][0x23c], -R0.reuse ;  /* 0x00008f0010527a23 */ /* 0x100fe40000010800 */
[----:B------:R-:W-:-:S02]  /*9c40*/  FFMA.FTZ R83, R10, c[0x0][0x23c], -R0 ;  /* 0x00008f000a537a23 */ /* 0x000fc40000010800 */
[--C-:B------:R-:W-:Y:S02]  /*9c50*/  FFMA.FTZ R85, R9, c[0x0][0x23c], -R0.reuse ;  /* 0x00008f0009557a23 */ /* 0x100fe40000010800 */
[----:B------:R-:W-:Y:S02]  /*9c60*/  FFMA.FTZ R86, R8, c[0x0][0x23c], -R0 ;  /* 0x00008f0008567a23 */ /* 0x000fe40000010800 */
[----:B----4-:R-:W-:-:S04]  /*9c70*/  FFMA.FTZ R0, R209, R4, R5 ;  /* 0x00000004d1007223 */ /* 0x010fc80000010005 */
[----:B-1----:R-:W-:Y:S01]  /*9c80*/  FADD.FTZ R14, R3, R0 ;  /* 0x00000000030e7221 */ /* 0x002fe20000010000 */
[----:B------:R-:W-:Y:S01]  /*9c90*/  LOP3.LUT R0, R231, UR5, RZ, 0x3c, !PT ;  /* 0x00000005e7007c12 */ /* 0x000fe2000f8e3cff */
[----:B------:R-:W-:-:S04]  /*9ca0*/  FFMA.FTZ R10, R18, c[0x0][0x23c], -R2 ;  /* 0x00008f00120a7a23 */ /* 0x000fc80000010802 */
[----:B------:R-:W-:-:S04]  /*9cb0*/  IMAD.WIDE.U32 R114, R0, -0x326172a9, RZ ;  /* 0xcd9e8d5700727825 */ /* 0x000fc800078e00ff */
[--C-:B------:R-:W-:Y:S02]  /*9cc0*/  FFMA.FTZ R15, R15, c[0x0][0x23c], -R2.reuse ;  /* 0x00008f000f0f7a23 */ /* 0x100fe40000010802 */
[--C-:B------:R-:W-:Y:S02]  /*9cd0*/  FFMA.FTZ R100, R11, c[0x0][0x23c], -R2.reuse ;  /* 0x00008f000b647a23 */ /* 0x100fe40000010802 */
[--C-:B------:R-:W-:Y:S02]  /*9ce0*/  FFMA.FTZ R87, R7, c[0x0][0x23c], -R2.reuse ;  /* 0x00008f0007577a23 */ /* 0x100fe40000010802 */
[----:B------:R-:W-:Y:S01]  /*9cf0*/  FFMA.FTZ R96, R6, c[0x0][0x23c], -R2 ;  /* 0x00008f0006607a23 */ /* 0x000fe20000010802 */
[----:B------:R-:W-:Y:S02]  /*9d00*/  LOP3.LUT R2, R115, UR15, R244, 0x96, !PT ;  /* 0x0000000f73027c12 */ /* 0x000fe4000f8e96f4 */
[----:B------:R-:W-:-:S03]  /*9d10*/  F2FP.PACK_AB R101, R3, R5 ;  /* 0x000000050365723e */ /* 0x000fc600000000ff */
[----:B------:R-:W-:-:S05]  /*9d20*/  IMAD.WIDE.U32 R2, R2, -0x2daee0ad, RZ ;  /* 0xd2511f5302027825 */ /* 0x000fca00078e00ff */
[----:B------:R-:W-:-:S05]  /*9d30*/  LOP3.LUT R0, R3, UR13, R240, 0x96, !PT ;  /* 0x0000000d03007c12 */ /* 0x000fca000f8e96f0 */
[----:B------:R-:W-:Y:S01]  /*9d40*/  IMAD.WIDE.U32 R6, R0, -0x326172a9, RZ ;  /* 0xcd9e8d5700067825 */ /* 0x000fe200078e00ff */
[----:B--2---:R-:W-:-:S04]  /*9d50*/  LOP3.LUT R0, R103, UR14, R114, 0x96, !PT ;  /* 0x0000000e67007c12 */ /* 0x004fc8000f8e9672 */
[----:B------:R-:W-:Y:S01]  /*9d60*/  LOP3.LUT R3, R7, UR12, R102, 0x96, !PT ;  /* 0x0000000c07037c12 */ /* 0x000fe2000f8e9666 */
[----:B------:R-:W-:-:S05]  /*9d70*/  IMAD.WIDE.U32 R8, R0, -0x2daee0ad, RZ ;  /* 0xd2511f5300087825 */ /* 0x000fca00078e00ff */
[----:B------:R-:W-:Y:S01]  /*9d80*/  LOP3.LUT R0, R9, UR11, R2, 0x96, !PT ;  /* 0x0000000b09007c12 */ /* 0x000fe2000f8e9602 */
[----:B------:R-:W-:-:S05]  /*9d90*/  IMAD.WIDE.U32 R2, R3, -0x2daee0ad, RZ ;  /* 0xd2511f5303027825 */ /* 0x000fca00078e00ff */
[----:B------:R-:W-:Y:S01]  /*9da0*/  LOP3.LUT R3, R3, UR9, R8, 0x96, !PT ;  /* 0x0000000903037c12 */ /* 0x000fe2000f8e9608 */
[----:B------:R-:W-:Y:S01]  /*9db0*/  IMAD.WIDE.U32 R8, R0, -0x326172a9, RZ ;  /* 0xcd9e8d5700087825 */ /* 0x000fe200078e00ff */
[----:B------:R-:W1:Y:S04]  /*9dc0*/  LDC.U8 R209, c[0x0][0x2d8] ;  /* 0x0000b600ffd17b82 */ /* 0x000e680000000000 */
[----:B------:R-:W-:-:S05]  /*9dd0*/  LOP3.LUT R0, R9, UR10, R6, 0x96, !PT ;  /* 0x0000000a09007c12 */ /* 0x000fca000f8e9606 */
[----:B------:R-:W-:-:S05]  /*9de0*/  IMAD.WIDE.U32 R16, R0, -0x2daee0ad, RZ ;  /* 0xd2511f5300107825 */ /* 0x000fca00078e00ff */
[----:B------:R-:W-:Y:S01]  /*9df0*/  LOP3.LUT R2, R17, UR7, R2, 0x96, !PT ;  /* 0x0000000711027c12 */ /* 0x000fe2000f8e9602 */
[----:B------:R-:W-:-:S04]  /*9e00*/  IMAD.WIDE.U32 R6, R3, -0x326172a9, RZ ;  /* 0xcd9e8d5703067825 */ /* 0x000fc800078e00ff */
[----:B------:R-:W-:-:S05]  /*9e10*/  IMAD.WIDE.U32 R2, R2, -0x326172a9, RZ ;  /* 0xcd9e8d5702027825 */ /* 0x000fca00078e00ff */
[----:B------:R-:W-:-:S04]  /*9e20*/  LOP3.LUT R0, R3, UR17, R6, 0x96, !PT ;  /* 0x0000001103007c12 */ /* 0x000fc8000f8e9606 */
[----:B------:R-:W-:-:S04]  /*9e30*/  LOP3.LUT R5, R0, 0xff, RZ, 0xc0, !PT ;  /* 0x000000ff00057812 */ /* 0x000fc800078ec0ff */
[----:B-1----:R-:W-:Y:S02]  /*9e40*/  ISETP.GE.U32.AND P6, PT, R209, R5, PT ;  /* 0x00000005d100720c */ /* 0x002fe40003fc6070 */
[----:B------:R-:W-:-:S04]  /*9e50*/  LOP3.LUT R5, R0, 0xffff, RZ, 0xc0, !PT ;  /* 0x0000ffff00057812 */ /* 0x000fc800078ec0ff */
[----:B------:R-:W-:Y:S02]  /*9e60*/  SHF.R.U32.HI R5, RZ, 0x8, R5 ;  /* 0x00000008ff057819 */ /* 0x000fe40000011605 */
[----:B------:R-:W-:Y:S02]  /*9e70*/  LOP3.LUT R11, R7, UR8, R8, 0x96, !PT ;  /* 0x00000008070b7c12 */ /* 0x000fe4000f8e9608 */
[----:B------:R-:W-:Y:S01]  /*9e80*/  LOP3.LUT R5, R5, 0xffff, RZ, 0xc0, !PT ;  /* 0x0000ffff05057812 */ /* 0x000fe200078ec0ff */
[----:B------:R-:W1:Y:S03]  /*9e90*/  MUFU.EX2 R7, R135 ;  /* 0x0000008700077308 */ /* 0x000e660000000800 */
[----:B------:R-:W-:Y:S02]  /*9ea0*/  ISETP.GE.U32.AND P4, PT, R209, R5, PT ;  /* 0x00000005d100720c */ /* 0x000fe40003f86070 */
[----:B------:R-:W-:-:S02]  /*9eb0*/  SHF.R.U32.HI R5, RZ, 0x18, R0 ;  /* 0x00000018ff057819 */ /* 0x000fc40000011600 */
[----:B------:R-:W-:Y:S01]  /*9ec0*/  SHF.R.U32.HI R0, RZ, 0x10, R0 ;  /* 0x00000010ff007819 */ /* 0x000fe20000011600 */
[----:B------:R-:W2:Y:S01]  /*9ed0*/  MUFU.EX2 R6, R136 ;  /* 0x0000008800067308 */ /* 0x000ea20000000800 */
[----:B------:R-:W-:Y:S02]  /*9ee0*/  ISETP.GE.U32.AND P2, PT, R209, R5, PT ;  /* 0x00000005d100720c */ /* 0x000fe40003f46070 */
[----:B------:R-:W-:-:S05]  /*9ef0*/  LOP3.LUT R0, R0, 0xff, RZ, 0xc0, !PT ;  /* 0x000000ff00007812 */ /* 0x000fca00078ec0ff */
[----:B------:R-:W4:Y:S01]  /*9f00*/  MUFU.EX2 R25, R25 ;  /* 0x0000001900197308 */ /* 0x000f220000000800 */
[----:B------:R-:W-:Y:S01]  /*9f10*/  ISETP.GE.U32.AND P3, PT, R209, R0, PT ;  /* 0x00000000d100720c */ /* 0x000fe20003f66070 */
[----:B-1----:R-:W-:-:S06]  /*9f20*/  FADD.FTZ R8, R7, R36 ;  /* 0x0000002407087221 */ /* 0x002fcc0000010000 */
[----:B------:R-:W1:Y:S01]  /*9f30*/  MUFU.EX2 R5, R10 ;  /* 0x0000000a00057308 */ /* 0x000e620000000800 */
[C---:B--2---:R-:W-:Y:S01]  /*9f40*/  FADD.FTZ R8, R6.reuse, R8 ;  /* 0x0000000806087221 */ /* 0x044fe20000010000 */
[----:B------:R-:W-:-:S06]  /*9f50*/  F2FP.PACK_AB R9, R6, R7 ;  /* 0x000000070609723e */ /* 0x000fcc00000000ff */
[----:B------:R-:W2:Y:S01]  /*9f60*/  MUFU.EX2 R0, R15 ;  /* 0x0000000f00007308 */ /* 0x000ea20000000800 */
[----:B----4-:R-:W-:-:S04]  /*9f70*/  F2FP.PACK_AB R6, R25, R23 ;  /* 0x000000171906723e */ /* 0x010fc800000000ff */
[C---:B------:R-:W-:Y:S01]  /*9f80*/  PRMT R20, R6.reuse, 0x7610, R20 ;  /* 0x0000761006147816 */ /* 0x040fe20000000014 */
[----:B-1----:R-:W-:Y:S01]  /*9f90*/  FADD.FTZ R7, R5, R14 ;  /* 0x0000000e05077221 */ /* 0x002fe20000010000 */
[----:B------:R-:W-:-:S03]  /*9fa0*/  PRMT R19, R6, 0x7632, R19 ;  /* 0x0000763206137816 */ /* 0x000fc60000000013 */
[----:B------:R-:W-:Y:S01]  /*9fb0*/  @!P3 HADD2 R26, -R20.H0_H0, -RZ.H0_H0 ;  /* 0xa00000ff141ab230 */ /* 0x000fe20000000900 */
[C---:B--2---:R-:W-:Y:S01]  /*9fc0*/  FADD.FTZ R80, R0.reuse, R7 ;  /* 0x0000000700507221 */ /* 0x044fe20000010000 */
[----:B------:R-:W-:Y:S02]  /*9fd0*/  F2FP.PACK_AB R48, R0, R5 ;  /* 0x000000050030723e */ /* 0x000fe400000000ff */
[----:B------:R-:W-:Y:S01]  /*9fe0*/  LOP3.LUT R0, R2, 0xff, RZ, 0xc0, !PT ;  /* 0x000000ff02007812 */ /* 0x000fe200078ec0ff */
[----:B------:R-:W1:Y:S01]  /*9ff0*/  MUFU.EX2 R5, R137 ;  /* 0x0000008900057308 */ /* 0x000e620000000800 */
[----:B------:R-:W-:Y:S02]  /*a000*/  PRMT R102, R20, 0x5410, R19 ;  /* 0x0000541014667816 */ /* 0x000fe40000000013 */
[----:B------:R-:W-:Y:S02]  /*a010*/  @!P3 PRMT R20, R26, 0x5410, RZ ;  /* 0x000054101a14b816 */ /* 0x000fe400000000ff */
[----:B------:R-:W-:-:S02]  /*a020*/  ISETP.GE.U32.AND P3, PT, R209, R0, PT ;  /* 0x00000000d100720c */ /* 0x000fc40003f66070 */
[C---:B------:R-:W-:Y:S01]  /*a030*/  PRMT R17, R37.reuse, 0x7632, R17 ;  /* 0x0000763225117816 */ /* 0x040fe20000000011 */
[----:B------:R-:W2:Y:S01]  /*a040*/  MUFU.EX2 R0, R172 ;  /* 0x000000ac00007308 */ /* 0x000ea20000000800 */
[----:B------:R-:W-:Y:S02]  /*a050*/  SHF.R.U32.HI R7, RZ, 0x10, R2 ;  /* 0x00000010ff077819 */ /* 0x000fe40000011602 */
[----:B------:R-:W-:Y:S01]  /*a060*/  LOP3.LUT R3, R2, 0xffff, RZ, 0xc0, !PT ;  /* 0x0000ffff02037812 */ /* 0x000fe200078ec0ff */
[----:B------:R-:W-:Y:S01]  /*a070*/  @!P4 HADD2 R35, -R17.H0_H0, -RZ.H0_H0 ;  /* 0xa00000ff1123c230 */ /* 0x000fe20000000900 */
[----:B------:R-:W-:Y:S02]  /*a080*/  PRMT R18, R37, 0x7610, R18 ;  /* 0x0000761025127816 */ /* 0x000fe40000000012 */
[----:B------:R-:W-:Y:S02]  /*a090*/  SHF.R.U32.HI R6, RZ, 0x18, R2 ;  /* 0x00000018ff067819 */ /* 0x000fe40000011602 */
[----:B------:R-:W-:-:S02]  /*a0a0*/  LOP3.LUT R2, R7, 0xff, RZ, 0xc0, !PT ;  /* 0x000000ff07027812 */ /* 0x000fc400078ec0ff */
[----:B------:R-:W-:Y:S01]  /*a0b0*/  SHF.R.U32.HI R3, RZ, 0x8, R3 ;  /* 0x00000008ff037819 */ /* 0x000fe20000011603 */
[----:B------:R-:W-:Y:S01]  /*a0c0*/  @!P2 HADD2 R24, -R19.H0_H0, -RZ.H0_H0 ;  /* 0xa00000ff1318a230 */ /* 0x000fe20000000900 */
[----:B------:R-:W-:Y:S02]  /*a0d0*/  PRMT R103, R18, 0x5410, R17 ;  /* 0x0000541012677816 */ /* 0x000fe40000000011 */
[----:B------:R-:W-:Y:S01]  /*a0e0*/  @!P4 PRMT R17, R35, 0x5410, RZ ;  /* 0x000054102311c816 */ /* 0x000fe200000000ff */
[----:B------:R-:W-:Y:S01]  /*a0f0*/  @!P6 HADD2 R34, -R18.H0_H0, -RZ.H0_H0 ;  /* 0xa00000ff1222e230 */ /* 0x000fe20000000900 */
[----:B------:R-:W-:Y:S01]  /*a100*/  ISETP.GE.U32.AND P4, PT, R209, R2, PT ;  /* 0x00000002d100720c */ /* 0x000fe20003f86070 */
[----:B-1----:R-:W-:Y:S01]  /*a110*/  FADD.FTZ R2, R5, R8 ;  /* 0x0000000805027221 */ /* 0x002fe20000010000 */
[----:B------:R-:W-:Y:S02]  /*a120*/  LOP3.LUT R3, R3, 0xffff, RZ, 0xc0, !PT ;  /* 0x0000ffff03037812 */ /* 0x000fe400078ec0ff */
[----:B------:R-:W-:Y:S01]  /*a130*/  @!P2 PRMT R19, R24, 0x5410, RZ ;  /* 0x000054101813a816 */ /* 0x000fe200000000ff */
[----:B--2---:R-:W-:Y:S01]  /*a140*/  FADD.FTZ R8, R0, R2 ;  /* 0x0000000200087221 */ /* 0x004fe20000010000 */
[----:B------:R-:W-:Y:S01]  /*a150*/  ISETP.GE.U32.AND P2, PT, R209, R3, PT ;  /* 0x00000003d100720c */ /* 0x000fe20003f46070 */
[----:B------:R-:W-:Y:S01]  /*a160*/  IMAD.WIDE.U32 R2, R11, -0x2daee0ad, RZ ;  /* 0xd2511f530b027825 */ /* 0x000fe200078e00ff */
[----:B------:R-:W-:-:S02]  /*a170*/  @!P6 PRMT R18, R34, 0x5410, RZ ;  /* 0x000054102212e816 */ /* 0x000fc400000000ff */
[----:B------:R-:W-:Y:S02]  /*a180*/  ISETP.GE.U32.AND P6, PT, R209, R6, PT ;  /* 0x00000006d100720c */ /* 0x000fe40003fc6070 */
[----:B------:R-:W1:Y:S01]  /*a190*/  MUFU.EX2 R6, R173 ;  /* 0x000000ad00067308 */ /* 0x000e620000000800 */
[----:B------:R-:W-:Y:S02]  /*a1a0*/  F2FP.PACK_AB R10, R0, R5 ;  /* 0x00000005000a723e */ /* 0x000fe400000000ff */
[----:B------:R-:W-:Y:S02]  /*a1b0*/  LOP3.LUT R5, R3, UR16, R16, 0x96, !PT ;  /* 0x0000001003057c12 */ /* 0x000fe4000f8e9610 */
[C---:B------:R-:W-:Y:S02]  /*a1c0*/  PRMT R24, R9.reuse, 0x7610, R24 ;  /* 0x0000761009187816 */ /* 0x040fe40000000018 */
[----:B------:R-:W-:Y:S02]  /*a1d0*/  SHF.R.U32.HI R7, RZ, 0x10, R5 ;  /* 0x00000010ff077819 */ /* 0x000fe40000011605 */
[----:B------:R-:W-:Y:S01]  /*a1e0*/  PRMT R182, R9, 0x7632, R182 ;  /* 0x0000763209b67816 */ /* 0x000fe200000000b6 */
[----:B------:R-:W-:Y:S01]  /*a1f0*/  @!P3 HADD2 R53, -R24.H0_H0, -RZ.H0_H0 ;  /* 0xa00000ff1835b230 */ /* 0x000fe20000000900 */
[----:B------:R-:W-:-:S02]  /*a200*/  LOP3.LUT R7, R7, 0xff, RZ, 0xc0, !PT ;  /* 0x000000ff07077812 */ /* 0x000fc400078ec0ff */
[----:B------:R-:W-:Y:S02]  /*a210*/  PRMT R98, R24, 0x5410, R182 ;  /* 0x0000541018627816 */ /* 0x000fe400000000b6 */
[----:B------:R-:W-:Y:S02]  /*a220*/  @!P3 PRMT R24, R53, 0x5410, RZ ;  /* 0x000054103518b816 */ /* 0x000fe400000000ff */
[----:B------:R-:W-:Y:S01]  /*a230*/  ISETP.GE.U32.AND P3, PT, R209, R7, PT ;  /* 0x00000007d100720c */ /* 0x000fe20003f66070 */
[----:B-1----:R-:W-:Y:S02]  /*a240*/  FADD.FTZ R7, R6, R8 ;  /* 0x0000000806077221 */ /* 0x002fe40000010000 */
[----:B------:R-:W2:Y:S01]  /*a250*/  LDL.LU.64 R8, [R1+0x70] ;  /* 0x0000700001087983 */ /* 0x000ea20000300a00 */
[----:B------:R-:W-:Y:S08]  /*a260*/  MUFU.EX2 R26, R68 ;  /* 0x00000044001a7308 */ /* 0x000ff00000000800 */
[----:B------:R1:W-:Y:S02]  /*a270*/  MUFU.EX2 R34, R69 ;  /* 0x0000004500227308 */ /* 0x0003e40000000800 */
[----:B-1----:R-:W4:Y:S06]  /*a280*/  LDL.LU.64 R68, [R1+0x78] ;  /* 0x0000780001447983 */ /* 0x002f2c0000300a00 */
[----:B------:R-:W1:Y:S01]  /*a290*/  MUFU.EX2 R0, R176 ;  /* 0x000000b000007308 */ /* 0x000e620000000800 */
[----:B------:R-:W-:Y:S01]  /*a2a0*/  IMAD.MOV.U32 R227, RZ, RZ, R211 ;  /* 0x000000ffffe37224 */ /* 0x000fe200078e00d3 */
[----:B------:R-:W-:-:S05]  /*a2b0*/  @!P2 HADD2 R54, -R182.H0_H0, -RZ.H0_H0 ;  /* 0xa00000ffb636a230 */ /* 0x000fca0000000900 */
[----:B------:R-:W-:Y:S01]  /*a2c0*/  @!P2 PRMT R182, R54, 0x5410, RZ ;  /* 0x0000541036b6a816 */ /* 0x000fe200000000ff */
[C---:B-1----:R-:W-:Y:S01]  /*a2d0*/  FADD.FTZ R211, R0.reuse, R7 ;  /* 0x0000000700d37221 */ /* 0x042fe20000010000 */
[----:B------:R-:W-:Y:S02]  /*a2e0*/  F2FP.PACK_AB R36, R0, R6 ;  /* 0x000000060024723e */ /* 0x000fe400000000ff */
[----:B------:R-:W-:Y:S02]  /*a2f0*/  LOP3.LUT R0, R5, 0xff, RZ, 0xc0, !PT ;  /* 0x000000ff05007812 */ /* 0x000fe400078ec0ff */
[----:B------:R-:W-:Y:S02]  /*a300*/  FSEL R6, R242, RZ, P5 ;  /* 0x000000fff2067208 */ /* 0x000fe40002800000 */
[----:B------:R-:W-:Y:S02]  /*a310*/  ISETP.GE.U32.AND P5, PT, R209, R0, PT ;  /* 0x00000000d100720c */ /* 0x000fe40003fa6070 */
[----:B------:R-:W-:Y:S01]  /*a320*/  SHF.R.U32.HI R0, RZ, 0x18, R5 ;  /* 0x00000018ff007819 */ /* 0x000fe20000011605 */
[----:B------:R-:W-:-:S03]  /*a330*/  FADD.FTZ R6, R133, -R6 ;  /* 0x8000000685067221 */ /* 0x000fc60000010000 */
[----:B------:R-:W-:Y:S01]  /*a340*/  ISETP.GE.U32.AND P2, PT, R209, R0, PT ;  /* 0x00000000d100720c */ /* 0x000fe20003f46070 */
[----:B------:R-:W-:Y:S01]  /*a350*/  FMUL.FTZ R0, R6, c[0x0][0x23c] ;  /* 0x00008f0006007a20 */ /* 0x000fe20000410000 */
[----:B------:R-:W-:Y:S08]  /*a360*/  MUFU.EX2 R22, R27 ;  /* 0x0000001b00167308 */ /* 0x000ff00000000800 */
[----:B------:R-:W1:Y:S08]  /*a370*/  MUFU.EX2 R0, R0 ;  /* 0x0000000000007308 */ /* 0x000e700000000800 */
[----:B------:R-:W-:Y:S08]  /*a380*/  MUFU.EX2 R27, R81 ;  /* 0x00000051001b7308 */ /* 0x000ff00000000800 */
[----:B------:R-:W1:Y:S01]  /*a390*/  MUFU.EX2 R35, R84 ;  /* 0x0000005400237308 */ /* 0x000e620000000800 */
[----:B------:R-:W-:Y:S01]  /*a3a0*/  F2FP.PACK_AB R6, R34, R26 ;  /* 0x0000001a2206723e */ /* 0x000fe200000000ff */
[----:B------:R-:W-:Y:S01]  /*a3b0*/  IMAD.MOV.U32 R207, RZ, RZ, R130 ;  /* 0x000000ffffcf7224 */ /* 0x000fe200078e0082 */
[----:B---3--:R-:W-:Y:S01]  /*a3c0*/  LOP3.LUT R14, R115, UR15, R118, 0x96, !PT ;  /* 0x0000000f730e7c12 */ /* 0x008fe2000f8e9676 */
[----:B------:R-:W-:Y:S01]  /*a3d0*/  IMAD.MOV.U32 R187, RZ, RZ, R131 ;  /* 0x000000ffffbb7224 */ /* 0x000fe200078e0083 */
[----:B------:R-:W-:Y:S01]  /*a3e0*/  PRMT R180, R6, 0x7632, R180 ;  /* 0x0000763206b47816 */ /* 0x000fe200000000b4 */
[----:B------:R-:W-:Y:S01]  /*a3f0*/  IMAD.MOV.U32 R226, RZ, RZ, R117 ;  /* 0x000000ffffe27224 */ /* 0x000fe200078e0075 */
[----:B------:R-:W-:Y:S01]  /*a400*/  PRMT R179, R10, 0x7610, R179 ;  /* 0x000076100ab37816 */ /* 0x000fe200000000b3 */
        /* <DEDUP_REMOVED lines=9> */
[-C--:B-1----:R-:W-:Y:S02]  /*a4a0*/  FFMA.FTZ R37, R208, R0.reuse, R22 ;  /* 0x00000000d0257223 */ /* 0x082fe40000010016 */
        /* <DEDUP_REMOVED lines=32> */
[----:B------:R-:W-:Y:S01]  /*a6b0*/  F2FP.PACK_AB R0, R35, R27 ;  /* 0x0000001b2300723e */ /* 0x000fe200000000ff */
[----:B------:R-:W-:Y:S01]  /*a6c0*/  @!P6 HADD2 R45, -R180.H0_H0, -RZ.H0_H0 ;  /* 0xa00000ffb42de230 */ /* 0x000fe20000000900 */
[----:B------:R-:W-:Y:S01]  /*a6d0*/  PRMT R181, R6, 0x7610, R181 ;  /* 0x0000761006b57816 */ /* 0x000fe200000000b5 */
[----:B------:R-:W-:Y:S01]  /*a6e0*/  @!P5 HADD2 R44, -R179.H0_H0, -RZ.H0_H0 ;  /* 0xa00000ffb32cd230 */ /* 0x000fe20000000900 */
[----:B------:R-:W-:Y:S01]  /*a6f0*/  PRMT R178, R10, 0x7632, R178 ;  /* 0x000076320ab27816 */ /* 0x000fe200000000b2 */
[----:B------:R-:W-:Y:S01]  /*a700*/  IMAD.WIDE.U32 R6, R14, -0x2daee0ad, RZ ;  /* 0xd2511f530e067825 */ /* 0x000fe200078e00ff */
[----:B------:R-:W-:-:S02]  /*a710*/  PRMT R177, R0, 0x7610, R177 ;  /* 0x0000761000b17816 */ /* 0x000fc400000000b1 */
[----:B------:R-:W-:Y:S02]  /*a720*/  PRMT R176, R0, 0x7632, R176 ;  /* 0x0000763200b07816 */ /* 0x000fe400000000b0 */
[----:B------:R-:W-:Y:S02]  /*a730*/  PRMT R53, R181, 0x5410, R180 ;  /* 0x00005410b5357816 */ /* 0x000fe400000000b4 */
[C---:B------:R-:W-:Y:S02]  /*a740*/  LOP3.LUT R0, R2.reuse, 0xff, RZ, 0xc0, !PT ;  /* 0x000000ff02007812 */ /* 0x040fe400078ec0ff */
[----:B------:R-:W-:Y:S02]  /*a750*/  LOP3.LUT R21, R2, 0xffff, RZ, 0xc0, !PT ;  /* 0x0000ffff02157812 */ /* 0x000fe400078ec0ff */
[--C-:B------:R-:W-:Y:S02]  /*a760*/  SHF.R.U32.HI R23, RZ, 0x10, R2.reuse ;  /* 0x00000010ff177819 */ /* 0x100fe40000011602 */
[----:B------:R-:W-:-:S02]  /*a770*/  SHF.R.U32.HI R16, RZ, 0x18, R2 ;  /* 0x00000018ff107819 */ /* 0x000fc40000011602 */
[----:B------:R-:W-:Y:S02]  /*a780*/  @!P6 PRMT R180, R45, 0x5410, RZ ;  /* 0x000054102db4e816 */ /* 0x000fe400000000ff */
[----:B------:R-:W-:Y:S02]  /*a790*/  PRMT R45, R179, 0x5410, R178 ;  /* 0x00005410b32d7816 */ /* 0x000fe400000000b2 */
[----:B------:R-:W-:Y:S02]  /*a7a0*/  @!P5 PRMT R179, R44, 0x5410, RZ ;  /* 0x000054102cb3d816 */ /* 0x000fe400000000ff */
[----:B------:R-:W-:Y:S02]  /*a7b0*/  ISETP.GE.U32.AND P5, PT, R209, R0, PT ;  /* 0x00000000d100720c */ /* 0x000fe40003fa6070 */
[----:B------:R-:W-:Y:S01]  /*a7c0*/  LOP3.LUT R5, R5, 0xffff, RZ, 0xc0, !PT ;  /* 0x0000ffff05057812 */ /* 0x000fe200078ec0ff */
[----:B------:R-:W-:-:S03]  /*a7d0*/  @!P4 HADD2 R67, -R181.H0_H0, -RZ.H0_H0 ;  /* 0xa00000ffb543c230 */ /* 0x000fc60000000900 */
[----:B------:R-:W-:-:S04]  /*a7e0*/  SHF.R.U32.HI R5, RZ, 0x8, R5 ;  /* 0x00000008ff057819 */ /* 0x000fc80000011605 */
[----:B------:R-:W-:Y:S02]  /*a7f0*/  LOP3.LUT R5, R5, 0xffff, RZ, 0xc0, !PT ;  /* 0x0000ffff05057812 */ /* 0x000fe400078ec0ff */
[----:B------:R-:W-:Y:S02]  /*a800*/  @!P4 PRMT R181, R67, 0x5410, RZ ;  /* 0x0000541043b5c816 */ /* 0x000fe400000000ff */
[----:B------:R-:W-:Y:S01]  /*a810*/  ISETP.GE.U32.AND P4, PT, R209, R5, PT ;  /* 0x00000005d100720c */ /* 0x000fe20003f86070 */
[----:B------:R-:W-:Y:S01]  /*a820*/  IMAD.MOV.U32 R54, RZ, RZ, R248 ;  /* 0x000000ffff367224 */ /* 0x000fe200078e00f8 */
[----:B------:R-:W-:Y:S01]  /*a830*/  @!P2 HADD2 R49, -R176.H0_H0, -RZ.H0_H0 ;  /* 0xa00000ffb031a230 */ /* 0x000fe20000000900 */
[----:B------:R1:W-:Y:S01]  /*a840*/  MUFU.EX2 R248, R112 ;  /* 0x0000007000f87308 */ /* 0x0003e20000000800 */
[----:B------:R-:W-:-:S03]  /*a850*/  PRMT R44, R177, 0x5410, R176 ;  /* 0x00005410b12c7816 */ /* 0x000fc600000000b0 */
[----:B------:R-:W-:Y:S01]  /*a860*/  @!P2 PRMT R176, R49, 0x5410, RZ ;  /* 0x0000541031b0a816 */ /* 0x000fe200000000ff */
[----:B-1----:R-:W1:Y:S05]  /*a870*/  LDC.U8 R112, c[0x0][0x2d8] ;  /* 0x0000b600ff707b82 */ /* 0x002e6a0000000000 */
[----:B------:R-:W-:Y:S01]  /*a880*/  @!P4 HADD2 R51, -R178.H0_H0, -RZ.H0_H0 ;  /* 0xa00000ffb233c230 */ /* 0x000fe20000000900 */
[----:B------:R-:W-:Y:S01]  /*a890*/  PRMT R175, R36, 0x7610, R175 ;  /* 0x0000761024af7816 */ /* 0x000fe200000000af */
[----:B------:R-:W-:-:S03]  /*a8a0*/  IMAD.MOV.U32 R93, RZ, RZ, R207 ;  /* 0x000000ffff5d7224 */ /* 0x000fc600078e00cf */
[----:B------:R-:W-:Y:S01]  /*a8b0*/  @!P4 PRMT R178, R51, 0x5410, RZ ;  /* 0x0000541033b2c816 */ /* 0x000fe200000000ff */
[----:B------:R-:W-:Y:S01]  /*a8c0*/  IMAD.MOV.U32 R51, RZ, RZ, R231 ;  /* 0x000000ffff337224 */ /* 0x000fe200078e00e7 */
[----:B------:R-:W-:Y:S01]  /*a8d0*/  @!P5 HADD2 R38, -R175.H0_H0, -RZ.H0_H0 ;  /* 0xa00000ffaf26d230 */ /* 0x000fe20000000900 */
[----:B------:R-:W-:Y:S01]  /*a8e0*/  PRMT R174, R36, 0x7632, R174 ;  /* 0x0000763224ae7816 */ /* 0x000fe200000000ae */
[----:B------:R-:W-:Y:S01]  /*a8f0*/  FMUL.FTZ R231, R79, R4 ;  /* 0x000000044fe77220 */ /* 0x000fe20000410000 */
[----:B--2---:R-:W-:-:S05]  /*a900*/  LOP3.LUT R2, R9, UR14, R114, 0x96, !PT ;  /* 0x0000000e09027c12 */ /* 0x004fca000f8e9672 */
[----:B------:R-:W-:-:S05]  /*a910*/  IMAD.WIDE.U32 R2, R2, -0x2daee0ad, RZ ;  /* 0xd2511f5302027825 */ /* 0x000fca00078e00ff */
[----:B------:R-:W-:Y:S02]  /*a920*/  LOP3.LUT R3, R3, UR11, R6, 0x96, !PT ;  /* 0x0000000b03037c12 */ /* 0x000fe4000f8e9606 */
[----:B----4-:R-:W-:-:S05]  /*a930*/  LOP3.LUT R0, R7, UR13, R68, 0x96, !PT ;  /* 0x0000000d07007c12 */ /* 0x010fca000f8e9644 */
[----:B------:R-:W-:-:S04]  /*a940*/  IMAD.WIDE.U32 R10, R0, -0x326172a9, RZ ;  /* 0xcd9e8d57000a7825 */ /* 0x000fc800078e00ff */
[----:B------:R-:W-:Y:S01]  /*a950*/  IMAD.WIDE.U32 R6, R3, -0x326172a9, RZ ;  /* 0xcd9e8d5703067825 */ /* 0x000fe200078e00ff */
[----:B------:R-:W-:-:S05]  /*a960*/  LOP3.LUT R0, R11, UR12, R8, 0x96, !PT ;  /* 0x0000000c0b007c12 */ /* 0x000fca000f8e9608 */
[----:B------:R-:W-:Y:S01]  /*a970*/  IMAD.WIDE.U32 R8, R0, -0x2daee0ad, RZ ;  /* 0xd2511f5300087825 */ /* 0x000fe200078e00ff */
[----:B------:R-:W-:-:S05]  /*a980*/  LOP3.LUT R0, R7, UR10, R10, 0x96, !PT ;  /* 0x0000000a07007c12 */ /* 0x000fca000f8e960a */
[----:B------:R-:W-:Y:S01]  /*a990*/  IMAD.WIDE.U32 R14, R0, -0x2daee0ad, RZ ;  /* 0xd2511f53000e7825 */ /* 0x000fe200078e00ff */
[----:B------:R-:W-:-:S04]  /*a9a0*/  LOP3.LUT R5, R9, UR9, R2, 0x96, !PT ;  /* 0x0000000909057c12 */ /* 0x000fc8000f8e9602 */
[----:B------:R-:W-:-:S05]  /*a9b0*/  LOP3.LUT R2, R15, UR7, R8, 0x96, !PT ;  /* 0x000000070f027c12 */ /* 0x000fca000f8e9608 */
[----:B------:R-:W-:-:S05]  /*a9c0*/  IMAD.WIDE.U32 R2, R2, -0x326172a9, RZ ;  /* 0xcd9e8d5702027825 */ /* 0x000fca00078e00ff */
[----:B------:R-:W-:-:S04]  /*a9d0*/  LOP3.LUT R0, R2, 0xff, RZ, 0xc0, !PT ;  /* 0x000000ff02007812 */ /* 0x000fc800078ec0ff */
[----:B------:R-:W-:Y:S02]  /*a9e0*/  ISETP.GE.U32.AND P2, PT, R209, R0, PT ;  /* 0x00000000d100720c */ /* 0x000fe40003f46070 */
[----:B------:R-:W-:Y:S01]  /*a9f0*/  SHF.R.U32.HI R0, RZ, 0x8, R21 ;  /* 0x00000008ff007819 */ /* 0x000fe20000011615 */
[----:B------:R-:W-:Y:S02]  /*aa00*/  FADD.FTZ R11, R25, R97 ;  /* 0x00000061190b7221 */ /* 0x000fe40000010000 */
[----:B------:R-:W2:Y:S01]  /*aa10*/  LDL.LU R25, [R1+0x88] ;  /* 0x0000880001197983 */ /* 0x000ea20000300800 */
[----:B------:R-:W-:Y:S01]  /*aa20*/  LOP3.LUT R0, R0, 0xffff, RZ, 0xc0, !PT ;  /* 0x0000ffff00007812 */ /* 0x000fe200078ec0ff */
[----:B------:R-:W-:-:S03]  /*aa30*/  IMAD.WIDE.U32 R8, R5, -0x326172a9, RZ ;  /* 0xcd9e8d5705087825 */ /* 0x000fc600078e00ff */
[----:B------:R-:W-:Y:S01]  /*aa40*/  ISETP.GE.U32.AND P4, PT, R209, R0, PT ;  /* 0x00000000d100720c */ /* 0x000fe20003f86070 */
[----:B------:R-:W-:Y:S02]  /*aa50*/  IMAD.MOV.U32 R68, RZ, RZ, R243 ;  /* 0x000000ffff447224 */ /* 0x000fe400078e00f3 */
[----:B------:R3:W4:Y:S01]  /*aa60*/  MUFU.EX2 R243, R113 ;  /* 0x0000007100f37308 */ /* 0x0007220000000800 */
[----:B------:R-:W-:Y:S01]  /*aa70*/  LOP3.LUT R8, R3, UR17, R8, 0x96, !PT ;  /* 0x0000001103087c12 */ /* 0x000fe2000f8e9608 */
[----:B------:R-:W-:Y:S01]  /*aa80*/  IMAD.MOV.U32 R79, RZ, RZ, R93 ;  /* 0x000000ffff4f7224 */ /* 0x000fe200078e005d */
[----:B------:R-:W-:Y:S01]  /*aa90*/  LOP3.LUT R0, R23, 0xff, RZ, 0xc0, !PT ;  /* 0x000000ff17007812 */ /* 0x000fe200078ec0ff */
[----:B------:R-:W-:Y:S01]  /*aaa0*/  IMAD.MOV.U32 R93, RZ, RZ, R130 ;  /* 0x000000ffff5d7224 */ /* 0x000fe200078e0082 */
[----:B------:R-:W-:Y:S02]  /*aab0*/  LOP3.LUT R3, R2, 0xffff, RZ, 0xc0, !PT ;  /* 0x0000ffff02037812 */ /* 0x000fe400078ec0ff */
[----:B------:R-:W-:-:S02]  /*aac0*/  PRMT R23, R175, 0x5410, R174 ;  /* 0x00005410af177816 */ /* 0x000fc400000000ae */
[----:B------:R-:W-:Y:S02]  /*aad0*/  @!P5 PRMT R175, R38, 0x5410, RZ ;  /* 0x0000541026afd816 */ /* 0x000fe400000000ff */
[----:B-1----:R-:W-:Y:S02]  /*aae0*/  ISETP.GE.U32.AND P5, PT, R112, R0, PT ;  /* 0x000000007000720c */ /* 0x002fe40003fa6070 */
[----:B------:R-:W-:Y:S01]  /*aaf0*/  SHF.R.U32.HI R0, RZ, 0x8, R3 ;  /* 0x00000008ff007819 */ /* 0x000fe20000011603 */
[----:B---3--:R-:W-:Y:S02]  /*ab00*/  IMAD.MOV.U32 R113, RZ, RZ, R79 ;  /* 0x000000ffff717224 */ /* 0x008fe400078e004f */
[----:B------:R-:W-:Y:S01]  /*ab10*/  IMAD.MOV.U32 R79, RZ, RZ, R93 ;  /* 0x000000ffff4f7224 */ /* 0x000fe200078e005d */
[----:B------:R-:W-:Y:S01]  /*ab20*/  @!P4 HADD2 R39, -R174.H0_H0, -RZ.H0_H0 ;  /* 0xa00000ffae27c230 */ /* 0x000fe20000000900 */
[----:B------:R-:W-:Y:S02]  /*ab30*/  IMAD.MOV.U32 R93, RZ, RZ, R250 ;  /* 0x000000ffff5d7224 */ /* 0x000fe400078e00fa */
[----:B------:R-:W3:Y:S01]  /*ab40*/  LDL R250, [R1+0xa8] ;  /* 0x0000a80001fa7983 */ /* 0x000ee20000100800 */
[----:B------:R-:W-:-:S02]  /*ab50*/  LOP3.LUT R0, R0, 0xffff, RZ, 0xc0, !PT ;  /* 0x0000ffff00007812 */ /* 0x000fc400078ec0ff */
[----:B------:R-:W-:Y:S02]  /*ab60*/  @!P4 PRMT R174, R39, 0x5410, RZ ;  /* 0x0000541027aec816 */ /* 0x000fe400000000ff */
[----:B------:R-:W-:Y:S02]  /*ab70*/  ISETP.GE.U32.AND P4, PT, R112, R0, PT ;  /* 0x000000007000720c */ /* 0x000fe40003f86070 */
[----:B----4-:R-:W-:Y:S01]  /*ab80*/  F2FP.PACK_AB R0, R243, R248 ;  /* 0x000000f8f300723e */ /* 0x010fe200000000ff */
[----:B------:R-:W-:Y:S01]  /*ab90*/  @!P3 HADD2 R50, -R177.H0_H0, -RZ.H0_H0 ;  /* 0xa00000ffb132b230 */ /* 0x000fe20000000900 */
[----:B------:R-:W-:Y:S02]  /*aba0*/  LOP3.LUT R9, R9, UR8, R6, 0x96, !PT ;  /* 0x0000000809097c12 */ /* 0x000fe4000f8e9606 */
[----:B------:R-:W-:Y:S02]  /*abb0*/  PRMT R173, R0, 0x7610, R173 ;  /* 0x0000761000ad7816 */ /* 0x000fe400000000ad */
[----:B------:R-:W-:-:S02]  /*abc0*/  SHF.R.U32.HI R6, RZ, 0x10, R2 ;  /* 0x00000010ff067819 */ /* 0x000fc40000011602 */
[----:B------:R-:W-:Y:S01]  /*abd0*/  SHF.R.U32.HI R2, RZ, 0x18, R2 ;  /* 0x00000018ff027819 */ /* 0x000fe20000011602 */
[----:B------:R-:W-:Y:S01]  /*abe0*/  @!P5 HADD2 R40, -R173.H0_H0, -RZ.H0_H0 ;  /* 0xa00000ffad28d230 */ /* 0x000fe20000000900 */
[----:B------:R-:W-:Y:S02]  /*abf0*/  @!P3 PRMT R177, R50, 0x5410, RZ ;  /* 0x0000541032b1b816 */ /* 0x000fe400000000ff */
[C---:B------:R-:W-:Y:S02]  /*ac00*/  ISETP.GE.U32.AND P3, PT, R209.reuse, R16, PT ;  /* 0x00000010d100720c */ /* 0x040fe40003f66070 */
[----:B------:R-:W-:Y:S02]  /*ac10*/  PRMT R172, R0, 0x7632, R172 ;  /* 0x0000763200ac7816 */ /* 0x000fe400000000ac */
[----:B------:R-:W-:Y:S02]  /*ac20*/  ISETP.GE.U32.AND P6, PT, R209, R2, PT ;  /* 0x00000002d100720c */ /* 0x000fe40003fc6070 */
[----:B------:R-:W-:Y:S01]  /*ac30*/  LOP3.LUT R2, R8, 0xff, RZ, 0xc0, !PT ;  /* 0x000000ff08027812 */ /* 0x000fe200078ec0ff */
[----:B------:R-:W1:Y:S01]  /*ac40*/  MUFU.EX2 R0, R64 ;  /* 0x0000004000007308 */ /* 0x000e620000000800 */
[----:B------:R-:W-:-:S02]  /*ac50*/  PRMT R36, R173, 0x5410, R172 ;  /* 0x00005410ad247816 */ /* 0x000fc400000000ac */
[----:B------:R-:W-:Y:S02]  /*ac60*/  @!P5 PRMT R173, R40, 0x5410, RZ ;  /* 0x0000541028add816 */ /* 0x000fe400000000ff */
[----:B------:R-:W-:Y:S02]  /*ac70*/  ISETP.GE.U32.AND P5, PT, R112, R2, PT ;  /* 0x000000027000720c */ /* 0x000fe40003fa6070 */
[----:B------:R-:W-:Y:S01]  /*ac80*/  LOP3.LUT R2, R8, 0xffff, RZ, 0xc0, !PT ;  /* 0x0000ffff08027812 */ /* 0x000fe200078ec0ff */
[----:B------:R-:W-:-:S03]  /*ac90*/  @!P3 HADD2 R41, -R172.H0_H0, -RZ.H0_H0 ;  /* 0xa00000ffac29b230 */ /* 0x000fc60000000900 */
[----:B------:R-:W-:Y:S01]  /*aca0*/  SHF.R.U32.HI R2, RZ, 0x8, R2 ;  /* 0x00000008ff027819 */ /* 0x000fe20000011602 */
[----:B------:R-:W-:Y:S03]  /*acb0*/  MUFU.EX2 R5, R65 ;  /* 0x0000004100057308 */ /* 0x000fe60000000800 */
[----:B------:R-:W-:Y:S02]  /*acc0*/  LOP3.LUT R2, R2, 0xffff, RZ, 0xc0, !PT ;  /* 0x0000ffff02027812 */ /* 0x000fe400078ec0ff */
[----:B------:R-:W-:-:S03]  /*acd0*/  @!P3 PRMT R172, R41, 0x5410, RZ ;  /* 0x0000541029acb816 */ /* 0x000fc600000000ff */
[----:B------:R-:W4:Y:S01]  /*ace0*/  MUFU.EX2 R7, R66 ;  /* 0x0000004200077308 */ /* 0x000f220000000800 */
[----:B------:R-:W-:Y:S01]  /*acf0*/  ISETP.GE.U32.AND P3, PT, R112, R2, PT ;  /* 0x000000027000720c */ /* 0x000fe20003f66070 */
[----:B------:R-:W-:Y:S01]  /*ad00*/  IMAD.MOV.U32 R81, RZ, RZ, R205 ;  /* 0x000000ffff517224 */ /* 0x000fe200078e00cd */
[----:B-1----:R-:W-:Y:S01]  /*ad10*/  F2FP.PACK_AB R2, R0, R22 ;  /* 0x000000160002723e */ /* 0x002fe200000000ff */
        /* <DEDUP_REMOVED lines=46> */
[----:B------:R-:W-:-:S02]  /*b000*/  PRMT R4, R2, 0x7610, R4 ;  /* 0x0000761002047816 */ /* 0x000fc40000000004 */
[----:B------:R-:W-:-:S03]  /*b010*/  PRMT R16, R2, 0x7632, R16 ;  /* 0x0000763202107816 */ /* 0x000fc60000000010 */
[----:B------:R-:W-:Y:S01]  /*b020*/  @!P5 HADD2 R42, -R4.H0_H0, -RZ.H0_H0 ;  /* 0xa00000ff042ad230 */ /* 0x000fe20000000900 */
[----:B------:R-:W-:Y:S02]  /*b030*/  LOP3.LUT R2, R6, 0xff, RZ, 0xc0, !PT ;  /* 0x000000ff06027812 */ /* 0x000fe400078ec0ff */
[----:B----4-:R-:W-:Y:S02]  /*b040*/  F2FP.PACK_AB R6, R7, R5 ;  /* 0x000000050706723e */ /* 0x010fe400000000ff */
[----:B------:R-:W-:Y:S02]  /*b050*/  PRMT R38, R4, 0x5410, R16 ;  /* 0x0000541004267816 */ /* 0x000fe40000000010 */
[----:B------:R-:W-:Y:S02]  /*b060*/  @!P5 PRMT R4, R42, 0x5410, RZ ;  /* 0x000054102a04d816 */ /* 0x000fe400000000ff */
[----:B------:R-:W-:Y:S01]  /*b070*/  ISETP.GE.U32.AND P5, PT, R112, R2, PT ;  /* 0x000000027000720c */ /* 0x000fe20003fa6070 */
[----:B------:R-:W-:Y:S01]  /*b080*/  IMAD.WIDE.U32 R2, R9, -0x2daee0ad, RZ ;  /* 0xd2511f5309027825 */ /* 0x000fe200078e00ff */
[----:B------:R-:W-:-:S02]  /*b090*/  PRMT R139, R6, 0x7610, R139 ;  /* 0x00007610068b7816 */ /* 0x000fc4000000008b */
[----:B------:R-:W-:Y:S01]  /*b0a0*/  PRMT R138, R6, 0x7632, R138 ;  /* 0x00007632068a7816 */ /* 0x000fe2000000008a */
[----:B------:R-:W-:Y:S01]  /*b0b0*/  FADD.FTZ R10, R0, R37 ;  /* 0x00000025000a7221 */ /* 0x000fe20000010000 */
[----:B------:R-:W-:Y:S01]  /*b0c0*/  LOP3.LUT R0, R3, UR16, R14, 0x96, !PT ;  /* 0x0000001003007c12 */ /* 0x000fe2000f8e960e */
[----:B------:R-:W-:Y:S01]  /*b0d0*/  @!P2 HADD2 R47, -R139.H0_H0, -RZ.H0_H0 ;  /* 0xa00000ff8b2fa230 */ /* 0x000fe20000000900 */
[C---:B------:R-:W-:Y:S02]  /*b0e0*/  LOP3.LUT R9, R2.reuse, 0xff, RZ, 0xc0, !PT ;  /* 0x000000ff02097812 */ /* 0x040fe400078ec0ff */
[----:B------:R-:W-:Y:S02]  /*b0f0*/  LOP3.LUT R3, R2, 0xffff, RZ, 0xc0, !PT ;  /* 0x0000ffff02037812 */ /* 0x000fe400078ec0ff */
[--C-:B------:R-:W-:Y:S02]  /*b100*/  SHF.R.U32.HI R14, RZ, 0x10, R2.reuse ;  /* 0x00000010ff0e7819 */ /* 0x100fe40000011602 */
[----:B------:R-:W-:-:S02]  /*b110*/  SHF.R.U32.HI R2, RZ, 0x18, R2 ;  /* 0x00000018ff027819 */ /* 0x000fc40000011602 */
[----:B------:R-:W-:Y:S02]  /*b120*/  PRMT R37, R139, 0x5410, R138 ;  /* 0x000054108b257816 */ /* 0x000fe4000000008a */
[----:B------:R-:W-:Y:S02]  /*b130*/  @!P2 PRMT R139, R47, 0x5410, RZ ;  /* 0x000054102f8ba816 */ /* 0x000fe400000000ff */
[----:B------:R-:W-:Y:S02]  /*b140*/  ISETP.GE.U32.AND P2, PT, R112, R2, PT ;  /* 0x000000027000720c */ /* 0x000fe40003f46070 */
[----:B------:R-:W-:Y:S01]  /*b150*/  SHF.R.U32.HI R2, RZ, 0x8, R3 ;  /* 0x00000008ff027819 */ /* 0x000fe20000011603 */
[----:B------:R-:W-:Y:S01]  /*b160*/  @!P4 HADD2 R46, -R138.H0_H0, -RZ.H0_H0 ;  /* 0xa00000ff8a2ec230 */ /* 0x000fe20000000900 */
[----:B------:R-:W-:Y:S02]  /*b170*/  PRMT R137, R48, 0x7610, R137 ;  /* 0x0000761030897816 */ /* 0x000fe40000000089 */
[----:B------:R-:W-:-:S02]  /*b180*/  LOP3.LUT R2, R2, 0xffff, RZ, 0xc0, !PT ;  /* 0x0000ffff02027812 */ /* 0x000fc400078ec0ff */
[----:B------:R-:W-:Y:S01]  /*b190*/  @!P4 PRMT R138, R46, 0x5410, RZ ;  /* 0x000054102e8ac816 */ /* 0x000fe200000000ff */
[----:B------:R-:W-:Y:S01]  /*b1a0*/  @!P5 HADD2 R52, -R137.H0_H0, -RZ.H0_H0 ;  /* 0xa00000ff8934d230 */ /* 0x000fe20000000900 */
[----:B------:R-:W-:Y:S02]  /*b1b0*/  PRMT R136, R48, 0x7632, R136 ;  /* 0x0000763230887816 */ /* 0x000fe40000000088 */
[----:B------:R-:W-:Y:S01]  /*b1c0*/  ISETP.GE.U32.AND P4, PT, R112, R2, PT ;  /* 0x000000027000720c */ /* 0x000fe20003f86070 */
[----:B------:R-:W-:Y:S01]  /*b1d0*/  IMAD.MOV.U32 R94, RZ, RZ, R210 ;  /* 0x000000ffff5e7224 */ /* 0x000fe200078e00d2 */
[----:B------:R-:W-:Y:S01]  /*b1e0*/  LOP3.LUT R2, R0, 0xff, RZ, 0xc0, !PT ;  /* 0x000000ff00027812 */ /* 0x000fe200078ec0ff */
[----:B------:R-:W-:Y:S01]  /*b1f0*/  MUFU.EX2 R6, R82 ;  /* 0x0000005200067308 */ /* 0x000fe20000000800 */
[----:B------:R-:W-:Y:S02]  /*b200*/  PRMT R22, R137, 0x5410, R136 ;  /* 0x0000541089167816 */ /* 0x000fe40000000088 */
[----:B------:R-:W-:-:S02]  /*b210*/  @!P5 PRMT R137, R52, 0x5410, RZ ;  /* 0x000054103489d816 */ /* 0x000fc400000000ff */
[----:B------:R-:W-:-:S03]  /*b220*/  ISETP.GE.U32.AND P5, PT, R112, R2, PT ;  /* 0x000000027000720c */ /* 0x000fc60003fa6070 */
[----:B------:R-:W1:Y:S01]  /*b230*/  MUFU.EX2 R210, R83 ;  /* 0x0000005300d27308 */ /* 0x000e620000000800 */
[----:B------:R-:W-:Y:S01]  /*b240*/  LOP3.LUT R2, R0, 0xffff, RZ, 0xc0, !PT ;  /* 0x0000ffff00027812 */ /* 0x000fe200078ec0ff */
[----:B------:R-:W-:-:S03]  /*b250*/  @!P6 HADD2 R55, -R136.H0_H0, -RZ.H0_H0 ;  /* 0xa00000ff8837e230 */ /* 0x000fc60000000900 */
[----:B------:R-:W-:-:S04]  /*b260*/  SHF.R.U32.HI R2, RZ, 0x8, R2 ;  /* 0x00000008ff027819 */ /* 0x000fc80000011602 */
[----:B------:R-:W-:Y:S02]  /*b270*/  LOP3.LUT R2, R2, 0xffff, RZ, 0xc0, !PT ;  /* 0x0000ffff02027812 */ /* 0x000fe400078ec0ff */
[----:B------:R-:W-:Y:S02]  /*b280*/  @!P6 PRMT R136, R55, 0x5410, RZ ;  /* 0x000054103788e816 */ /* 0x000fe400000000ff */
[----:B------:R-:W-:Y:S02]  /*b290*/  ISETP.GE.U32.AND P6, PT, R112, R2, PT ;  /* 0x000000027000720c */ /* 0x000fe40003fc6070 */
[----:B-1----:R-:W-:-:S04]  /*b2a0*/  F2FP.PACK_AB R2, R210, R6 ;  /* 0x00000006d202723e */ /* 0x002fc800000000ff */
[C---:B------:R-:W-:Y:S01]  /*b2b0*/  PRMT R135, R2.reuse, 0x7610, R135 ;  /* 0x0000761002877816 */ /* 0x040fe20000000087 */
[----:B------:R-:W-:Y:S01]  /*b2c0*/  IMAD.MOV.U32 R64, RZ, RZ, R240 ;  /* 0x000000ffff407224 */ /* 0x000fe200078e00f0 */
[----:B------:R-:W-:Y:S01]  /*b2d0*/  PRMT R134, R2, 0x7632, R134 ;  /* 0x0000763202867816 */ /* 0x000fe20000000086 */
[----:B------:R-:W-:Y:S01]  /*b2e0*/  IMAD.MOV.U32 R65, RZ, RZ, R241 ;  /* 0x000000ffff417224 */ /* 0x000fe200078e00f1 */
[----:B------:R-:W-:Y:S01]  /*b2f0*/  MUFU.EX2 R240, R86 ;  /* 0x0000005600f07308 */ /* 0x000fe20000000800 */
[----:B------:R-:W-:Y:S01]  /*b300*/  @!P5 HADD2 R56, -R135.H0_H0, -RZ.H0_H0 ;  /* 0xa00000ff8738d230 */ /* 0x000fe20000000900 */
[----:B------:R-:W-:Y:S01]  /*b310*/  SHF.R.U32.HI R2, RZ, 0x18, R8 ;  /* 0x00000018ff027819 */ /* 0x000fe20000011608 */
[----:B------:R-:W-:Y:S01]  /*b320*/  IMAD.MOV.U32 R41, RZ, RZ, R51 ;  /* 0x000000ffff297224 */ /* 0x000fe200078e0033 */
[----:B------:R-:W-:-:S04]  /*b330*/  PRMT R51, R135, 0x5410, R134 ;  /* 0x0000541087337816 */ /* 0x000fc80000000086 */
[----:B------:R-:W1:Y:S01]  /*b340*/  MUFU.EX2 R241, R85 ;  /* 0x0000005500f17308 */ /* 0x000e620000000800 */
[----:B------:R-:W-:Y:S01]  /*b350*/  @!P5 PRMT R135, R56, 0x5410, RZ ;  /* 0x000054103887d816 */ /* 0x000fe200000000ff */
[----:B------:R-:W-:Y:S01]  /*b360*/  @!P3 HADD2 R43, -R16.H0_H0, -RZ.H0_H0 ;  /* 0xa00000ff102bb230 */ /* 0x000fe20000000900 */
[----:B------:R-:W-:Y:S02]  /*b370*/  ISETP.GE.U32.AND P5, PT, R112, R2, PT ;  /* 0x000000027000720c */ /* 0x000fe40003fa6070 */
[----:B------:R-:W-:Y:S01]  /*b380*/  SHF.R.U32.HI R2, RZ, 0x10, R8 ;  /* 0x00000010ff027819 */ /* 0x000fe20000011608 */
[----:B------:R-:W-:Y:S01]  /*b390*/  @!P6 HADD2 R57, -R134.H0_H0, -RZ.H0_H0 ;  /* 0xa00000ff8639e230 */ /* 0x000fe20000000900 */
[----:B------:R-:W-:Y:S02]  /*b3a0*/  @!P3 PRMT R16, R43, 0x5410, RZ ;  /* 0x000054102b10b816 */ /* 0x000fe400000000ff */
[----:B------:R-:W-:Y:S02]  /*b3b0*/  LOP3.LUT R2, R2, 0xff, RZ, 0xc0, !PT ;  /* 0x000000ff02027812 */ /* 0x000fe400078ec0ff */
[----:B------:R-:W-:-:S02]  /*b3c0*/  ISETP.GE.U32.AND P3, PT, R112, R9, PT ;  /* 0x000000097000720c */ /* 0x000fc40003f66070 */
[----:B------:R-:W-:Y:S02]  /*b3d0*/  @!P6 PRMT R134, R57, 0x5410, RZ ;  /* 0x000054103986e816 */ /* 0x000fe400000000ff */
[----:B------:R-:W-:Y:S02]  /*b3e0*/  ISETP.GE.U32.AND P6, PT, R112, R2, PT ;  /* 0x000000027000720c */ /* 0x000fe40003fc6070 */
[----:B-1----:R-:W-:Y:S01]  /*b3f0*/  F2FP.PACK_AB R2, R240, R241 ;  /* 0x000000f1f002723e */ /* 0x002fe200000000ff */
[----:B------:R-:W-:-:S03]  /*b400*/  IMAD.MOV.U32 R75, RZ, RZ, R129 ;  /* 0x000000ffff4b7224 */ /* 0x000fc600078e0081 */
[C---:B------:R-:W-:Y:S01]  /*b410*/  PRMT R133, R2.reuse, 0x7610, R133 ;  /* 0x0000761002857816 */ /* 0x040fe20000000085 */
[----:B------:R-:W-:Y:S01]  /*b420*/  IMAD.MOV.U32 R95, RZ, RZ, R209 ;  /* 0x000000ffff5f7224 */ /* 0x000fe200078e00d1 */
[----:B------:R-:W-:Y:S01]  /*b430*/  PRMT R132, R2, 0x7632, R132 ;  /* 0x0000763202847816 */ /* 0x000fe20000000084 */
[----:B------:R-:W-:Y:S01]  /*b440*/  IMAD.MOV.U32 R129, RZ, RZ, R223 ;  /* 0x000000ffff817224 */ /* 0x000fe200078e00df */
[----:B------:R-:W-:Y:S01]  /*b450*/  MUFU.EX2 R209, R96 ;  /* 0x0000006000d17308 */ /* 0x000fe20000000800 */
[----:B------:R-:W-:Y:S01]  /*b460*/  @!P3 HADD2 R59, -R133.H0_H0, -RZ.H0_H0 ;  /* 0xa00000ff853bb230 */ /* 0x000fe20000000900 */
[----:B------:R-:W-:Y:S01]  /*b470*/  LOP3.LUT R2, R14, 0xff, RZ, 0xc0, !PT ;  /* 0x000000ff0e027812 */ /* 0x000fe200078ec0ff */
[----:B------:R-:W-:Y:S01]  /*b480*/  IMAD.MOV.U32 R40, RZ, RZ, R50 ;  /* 0x000000ffff287224 */ /* 0x000fe200078e0032 */
[----:B------:R-:W-:-:S04]  /*b490*/  PRMT R50, R133, 0x5410, R132 ;  /* 0x0000541085327816 */ /* 0x000fc80000000084 */
[----:B------:R-:W1:Y:S01]  /*b4a0*/  MUFU.EX2 R223, R87 ;  /* 0x0000005700df7308 */ /* 0x000e620000000800 */
[----:B------:R-:W-:Y:S01]  /*b4b0*/  @!P3 PRMT R133, R59, 0x5410, RZ ;  /* 0x000054103b85b816 */ /* 0x000fe200000000ff */
[----:B------:R-:W-:Y:S01]  /*b4c0*/  FADD.FTZ R3, R5, R10 ;  /* 0x0000000a05037221 */ /* 0x000fe20000010000 */
[----:B------:R-:W-:Y:S02]  /*b4d0*/  ISETP.GE.U32.AND P3, PT, R112, R2, PT ;  /* 0x000000027000720c */ /* 0x000fe40003f66070 */
[----:B------:R-:W-:Y:S01]  /*b4e0*/  SHF.R.U32.HI R2, RZ, 0x10, R0 ;  /* 0x00000010ff027819 */ /* 0x000fe20000011600 */
[----:B------:R-:W-:Y:S01]  /*b4f0*/  @!P4 HADD2 R58, -R132.H0_H0, -RZ.H0_H0 ;  /* 0xa00000ff843ac230 */ /* 0x000fe20000000900 */
[----:B------:R-:W-:Y:S02]  /*b500*/  FADD.FTZ R7, R7, R3 ;  /* 0x0000000307077221 */ /* 0x000fe40000010000 */
[----:B------:R-:W-:Y:S01]  /*b510*/  LOP3.LUT R3, R2, 0xff, RZ, 0xc0, !PT ;  /* 0x000000ff02037812 */ /* 0x000fe200078ec0ff */
[----:B------:R-:W-:Y:S01]  /*b520*/  IMAD.MOV.U32 R78, RZ, RZ, R208 ;  /* 0x000000ffff4e7224 */ /* 0x000fe200078e00d0 */
[----:B------:R-:W-:Y:S01]  /*b530*/  @!P4 PRMT R132, R58, 0x5410, RZ ;  /* 0x000054103a84c816 */ /* 0x000fe200000000ff */
[----:B------:R-:W-:Y:S01]  /*b540*/  FADD.FTZ R9, R26, R11 ;  /* 0x0000000b1a097221 */ /* 0x000fe20000010000 */
[----:B------:R-:W-:Y:S01]  /*b550*/  ISETP.GE.U32.AND P4, PT, R112, R3, PT ;  /* 0x000000037000720c */ /* 0x000fe20003f86070 */
[----:B------:R-:W-:Y:S01]  /*b560*/  MUFU.EX2 R2, R99 ;  /* 0x0000006300027308 */ /* 0x000fe20000000800 */
[----:B-1----:R-:W-:Y:S01]  /*b570*/  F2FP.PACK_AB R3, R209, R223 ;  /* 0x000000dfd103723e */ /* 0x002fe200000000ff */
[----:B------:R-:W-:-:S06]  /*b580*/  FADD.FTZ R5, R34, R9 ;  /* 0x0000000922057221 */ /* 0x000fcc0000010000 */
[----:B------:R-:W1:Y:S01]  /*b590*/  MUFU.EX2 R208, R100 ;  /* 0x0000006400d07308 */ /* 0x000e620000000800 */
[----:B------:R-:W-:Y:S01]  /*b5a0*/  PRMT R34, R3, 0x7610, R34 ;  /* 0x0000761003227816 */ /* 0x000fe20000000022 */
[----:B------:R-:W-:Y:S01]  /*b5b0*/  FADD.FTZ R8, R27, R5 ;  /* 0x000000051b087221 */ /* 0x000fe20000010000 */
[----:B------:R-:W-:-:S03]  /*b5c0*/  PRMT R27, R3, 0x7632, R27 ;  /* 0x00007632031b7816 */ /* 0x000fc6000000001b */
[----:B------:R-:W-:Y:S01]  /*b5d0*/  @!P3 HADD2 R60, -R34.H0_H0, -RZ.H0_H0 ;  /* 0xa00000ff223cb230 */ /* 0x000fe20000000900 */
[----:B------:R-:W-:Y:S02]  /*b5e0*/  SHF.R.U32.HI R0, RZ, 0x18, R0 ;  /* 0x00000018ff007819 */ /* 0x000fe40000011600 */
[----:B------:R-:W-:Y:S02]  /*b5f0*/  PRMT R49, R34, 0x5410, R27 ;  /* 0x0000541022317816 */ /* 0x000fe4000000001b */
[----:B------:R-:W-:Y:S02]  /*b600*/  @!P3 PRMT R34, R60, 0x5410, RZ ;  /* 0x000054103c22b816 */ /* 0x000fe400000000ff */
[----:B------:R-:W-:Y:S02]  /*b610*/  ISETP.GE.U32.AND P3, PT, R112, R0, PT ;  /* 0x000000007000720c */ /* 0x000fe40003f66070 */
[----:B-1----:R-:W-:Y:S01]  /*b620*/  F2FP.PACK_AB R0, R208, R2 ;  /* 0x00000002d000723e */ /* 0x002fe200000000ff */
[----:B------:R-:W-:-:S03]  /*b630*/  IMAD.MOV.U32 R130, RZ, RZ, R249 ;  /* 0x000000ffff827224 */ /* 0x000fc600078e00f9 */
[----:B------:R-:W-:Y:S01]  /*b640*/  PRMT R26, R0, 0x7632, R26 ;  /* 0x00007632001a7816 */ /* 0x000fe2000000001a */
[----:B------:R-:W-:Y:S01]  /*b650*/  FADD.FTZ R249, R2, R80 ;  /* 0x0000005002f97221 */ /* 0x000fe20000010000 */
[----:B------:R-:W-:Y:S01]  /*b660*/  @!P4 HADD2 R62, -R0.H0_H0, -RZ.H0_H0 ;  /* 0xa00000ff003ec230 */ /* 0x000fe20000000900 */
[C---:B------:R-:W-:Y:S02]  /*b670*/  @P4 PRMT R183, R0.reuse, 0x7610, R183 ;  /* 0x0000761000b74816 */ /* 0x040fe400000000b7 */
[----:B------:R-:W-:Y:S02]  /*b680*/  PRMT R48, R0, 0x5410, R26 ;  /* 0x0000541000307816 */ /* 0x000fe4000000001a */
[----:B------:R-:W-:Y:S02]  /*b690*/  LOP3.LUT R2, R115, UR15, R244, 0x96, !PT ;  /* 0x0000000f73027c12 */ /* 0x000fe4000f8e96f4 */
[----:B------:R-:W-:-:S03]  /*b6a0*/  LOP3.LUT R0, R65, UR4, R40, 0x96, !PT ;  /* 0x0000000441007c12 */ /* 0x000fc6000f8e9628 */
[----:B------:R-:W-:-:S04]  /*b6b0*/  IMAD.WIDE.U32 R2, R2, -0x2daee0ad, RZ ;  /* 0xd2511f5302027825 */ /* 0x000fc800078e00ff */
[----:B------:R-:W-:Y:S01]  /*b6c0*/  IMAD.WIDE.U32 R244, R0, -0x326172a9, RZ ;  /* 0xcd9e8d5700f47825 */ /* 0x000fe200078e00ff */
[----:B------:R-:W-:-:S04]  /*b6d0*/  LOP3.LUT R0, R3, UR13, R64, 0x96, !PT ;  /* 0x0000000d03007c12 */ /* 0x000fc8000f8e9640 */
[----:B------:R-:W-:Y:S01]  /*b6e0*/  LOP3.LUT R3, R245, UR14, R114, 0x96, !PT ;  /* 0x0000000ef5037c12 */ /* 0x000fe2000f8e9672 */
[----:B------:R-:W-:-:S04]  /*b6f0*/  FADD.FTZ R35, R35, R8 ;  /* 0x0000000823237221 */ /* 0x000fc80000010000 */
[----:B------:R-:W-:-:S04]  /*b700*/  IMAD.WIDE.U32 R8, R3, -0x2daee0ad, RZ ;  /* 0xd2511f5303087825 */ /* 0x000fc800078e00ff */
[----:B------:R-:W-:Y:S01]  /*b710*/  IMAD.WIDE.U32 R14, R0, -0x326172a9, RZ ;  /* 0xcd9e8d57000e7825 */ /* 0x000fe200078e00ff */
[----:B------:R-:W-:-:S05]  /*b720*/  LOP3.LUT R0, R9, UR11, R2, 0x96, !PT ;  /* 0x0000000b09007c12 */ /* 0x000fca000f8e9602 */
        /* <DEDUP_REMOVED lines=9> */
[----:B------:R-:W-:Y:S03]  /*b7c0*/  STG.E.U16 [R12.64+-0x40], R18 ;  /* 0xffffc0120c007986 */ /* 0x000fe6000c10151c */
[----:B------:R-:W-:Y:S01]  /*b7d0*/  IMAD.MOV.U32 R74, RZ, RZ, R252 ;  /* 0x000000ffff4a7224 */ /* 0x000fe200078e00fc */
[----:B------:R-:W-:Y:S01]  /*b7e0*/  STG.E.U16 [R12.64+-0x3e], R17 ;  /* 0xffffc2110c007986 */ /* 0x000fe2000c10151c */
[----:B------:R-:W-:Y:S01]  /*b7f0*/  FADD.FTZ R252, R6, R7 ;  /* 0x0000000706fc7221 */ /* 0x000fe20000010000 */
[----:B------:R-:W-:Y:S02]  /*b800*/  SHF.R.U32.HI R7, RZ, 0x10, R2 ;  /* 0x00000010ff077819 */ /* 0x000fe40000011602 */
[----:B------:R-:W-:Y:S01]  /*b810*/  STG.E.U16 [R32.64+-0x40], R20 ;  /* 0xffffc01420007986 */ /* 0x000fe2000c10151c */
[----:B------:R-:W-:-:S03]  /*b820*/  LOP3.LUT R0, R3, UR17, R8, 0x96, !PT ;  /* 0x0000001103007c12 */ /* 0x000fc6000f8e9608 */
[----:B------:R-:W-:Y:S01]  /*b830*/  STG.E.U16 [R32.64+-0x3e], R19 ;  /* 0xffffc21320007986 */ /* 0x000fe2000c10151c */
[C---:B------:R-:W-:Y:S02]  /*b840*/  LOP3.LUT R3, R2.reuse, 0xffff, RZ, 0xc0, !PT ;  /* 0x0000ffff02037812 */ /* 0x040fe400078ec0ff */
[----:B------:R-:W-:Y:S01]  /*b850*/  LOP3.LUT R8, R2, 0xff, RZ, 0xc0, !PT ;  /* 0x000000ff02087812 */ /* 0x000fe200078ec0ff */
[----:B------:R1:W-:Y:S01]  /*b860*/  STG.E.U16 [R30.64+-0x40], R4 ;  /* 0xffffc0041e007986 */ /* 0x0003e2000c10151c */
[----:B------:R-:W-:Y:S02]  /*b870*/  SHF.R.U32.HI R3, RZ, 0x8, R3 ;  /* 0x00000008ff037819 */ /* 0x000fe40000011603 */
[----:B------:R-:W-:Y:S02]  /*b880*/  LOP3.LUT R10, R9, UR8, R10, 0x96, !PT ;  /* 0x00000008090a7c12 */ /* 0x000fe4000f8e960a */
[----:B------:R-:W-:Y:S02]  /*b890*/  PRMT R15, R8, 0x5410, R3 ;  /* 0x00005410080f7816 */ /* 0x000fe40000000003 */
[----:B-1----:R-:W-:-:S02]  /*b8a0*/  SHF.R.U32.HI R4, RZ, 0x18, R2 ;  /* 0x00000018ff047819 */ /* 0x002fc40000011602 */
[----:B------:R-:W-:-:S04]  /*b8b0*/  LOP3.LUT R2, R7, 0xff, RZ, 0xc0, !PT ;  /* 0x000000ff07027812 */ /* 0x000fc800078ec0ff */
[----:B------:R-:W-:Y:S02]  /*b8c0*/  PRMT R11, R2, 0x5410, R4 ;  /* 0x00005410020b7816 */ /* 0x000fe40000000004 */
[----:B------:R-:W-:-:S04]  /*b8d0*/  LOP3.LUT R2, R0, 0xffff, RZ, 0xc0, !PT ;  /* 0x0000ffff00027812 */ /* 0x000fc800078ec0ff */
[----:B------:R-:W-:Y:S02]  /*b8e0*/  SHF.R.U32.HI R3, RZ, 0x8, R2 ;  /* 0x00000008ff037819 */ /* 0x000fe40000011602 */
[----:B------:R-:W-:Y:S02]  /*b8f0*/  LOP3.LUT R2, R0, 0xff, RZ, 0xc0, !PT ;  /* 0x000000ff00027812 */ /* 0x000fe400078ec0ff */
[--C-:B------:R-:W-:Y:S02]  /*b900*/  SHF.R.U32.HI R4, RZ, 0x10, R0.reuse ;  /* 0x00000010ff047819 */ /* 0x100fe40000011600 */
[----:B------:R-:W-:Y:S01]  /*b910*/  PRMT R9, R2, 0x5410, R3 ;  /* 0x0000541002097816 */ /* 0x000fe20000000003 */
[----:B------:R-:W-:Y:S01]  /*b920*/  IMAD.WIDE.U32 R2, R10, -0x2daee0ad, RZ ;  /* 0xd2511f530a027825 */ /* 0x000fe200078e00ff */
[----:B------:R-:W-:Y:S02]  /*b930*/  SHF.R.U32.HI R7, RZ, 0x18, R0 ;  /* 0x00000018ff077819 */ /* 0x000fe40000011600 */
[----:B------:R-:W-:-:S02]  /*b940*/  LOP3.LUT R4, R4, 0xff, RZ, 0xc0, !PT ;  /* 0x000000ff04047812 */ /* 0x000fc400078ec0ff */
[----:B------:R-:W-:Y:S02]  /*b950*/  LOP3.LUT R0, R3, UR16, R14, 0x96, !PT ;  /* 0x0000001003007c12 */ /* 0x000fe4000f8e960e */
[----:B------:R-:W-:Y:S02]  /*b960*/  PRMT R8, R4, 0x5410, R7 ;  /* 0x0000541004087816 */ /* 0x000fe40000000007 */
[----:B------:R-:W-:-:S04]  /*b970*/  LOP3.LUT R4, R0, 0xffff, RZ, 0xc0, !PT ;  /* 0x0000ffff00047812 */ /* 0x000fc800078ec0ff */
[----:B------:R-:W-:Y:S02]  /*b980*/  SHF.R.U32.HI R7, RZ, 0x8, R4 ;  /* 0x00000008ff077819 */ /* 0x000fe40000011604 */
[----:B------:R-:W-:-:S04]  /*b990*/  LOP3.LUT R4, R0, 0xff, RZ, 0xc0, !PT ;  /* 0x000000ff00047812 */ /* 0x000fc800078ec0ff */
[----:B------:R-:W-:Y:S02]  /*b9a0*/  PRMT R14, R4, 0x5410, R7 ;  /* 0x00005410040e7816 */ /* 0x000fe40000000007 */
[--C-:B------:R-:W-:Y:S02]  /*b9b0*/  SHF.R.U32.HI R7, RZ, 0x10, R0.reuse ;  /* 0x00000010ff077819 */ /* 0x100fe40000011600 */
[----:B------:R-:W-:Y:S02]  /*b9c0*/  SHF.R.U32.HI R4, RZ, 0x18, R0 ;  /* 0x00000018ff047819 */ /* 0x000fe40000011600 */
[----:B------:R-:W-:-:S04]  /*b9d0*/  LOP3.LUT R0, R7, 0xff, RZ, 0xc0, !PT ;  /* 0x000000ff07007812 */ /* 0x000fc800078ec0ff */
[----:B------:R-:W-:Y:S02]  /*b9e0*/  PRMT R7, R0, 0x5410, R4 ;  /* 0x0000541000077816 */ /* 0x000fe40000000004 */
[----:B------:R-:W-:-:S04]  /*b9f0*/  LOP3.LUT R0, R2, 0xffff, RZ, 0xc0, !PT ;  /* 0x0000ffff02007812 */ /* 0x000fc800078ec0ff */
[----:B------:R-:W-:Y:S02]  /*ba00*/  SHF.R.U32.HI R3, RZ, 0x8, R0 ;  /* 0x00000008ff037819 */ /* 0x000fe40000011600 */
[----:B------:R-:W-:-:S04]  /*ba10*/  LOP3.LUT R0, R2, 0xff, RZ, 0xc0, !PT ;  /* 0x000000ff02007812 */ /* 0x000fc800078ec0ff */
[----:B------:R-:W-:Y:S02]  /*ba20*/  PRMT R4, R0, 0x5410, R3 ;  /* 0x0000541000047816 */ /* 0x000fe40000000003 */
[--C-:B------:R-:W-:Y:S02]  /*ba30*/  SHF.R.U32.HI R0, RZ, 0x10, R2.reuse ;  /* 0x00000010ff007819 */ /* 0x100fe40000011602 */
[----:B------:R-:W-:Y:S02]  /*ba40*/  SHF.R.U32.HI R2, RZ, 0x18, R2 ;  /* 0x00000018ff027819 */ /* 0x000fe40000011602 */
[----:B------:R-:W-:Y:S02]  /*ba50*/  LOP3.LUT R0, R0, 0xff, RZ, 0xc0, !PT ;  /* 0x000000ff00007812 */ /* 0x000fe400078ec0ff */
[----:B------:R-:W-:Y:S01]  /*ba60*/  PRMT R64, R112, 0x7054, R112 ;  /* 0x0000705470407816 */ /* 0x000fe20000000070 */
[----:B------:R-:W-:Y:S01]  /*ba70*/  IMAD.MOV.U32 R97, RZ, RZ, R95 ;  /* 0x000000ffff617224 */ /* 0x000fe200078e005f */
[----:B------:R-:W-:Y:S01]  /*ba80*/  PRMT R17, R0, 0x5410, R2 ;  /* 0x0000541000117816 */ /* 0x000fe20000000002 */
[----:B------:R-:W-:-:S02]  /*ba90*/  IMAD.MOV.U32 R39, RZ, RZ, R94 ;  /* 0x000000ffff277224 */ /* 0x000fc400078e005e */
[----:B------:R-:W-:Y:S01]  /*baa0*/  HSET2.LE.AND R0, R15, R64, PT ;  /* 0x000000400f007233 */ /* 0x000fe20003803000 */
[----:B------:R-:W-:Y:S02]  /*bab0*/  IMAD.MOV.U32 R112, RZ, RZ, R78 ;  /* 0x000000ffff707224 */ /* 0x000fe400078e004e */
[----:B--2---:R-:W-:Y:S02]  /*bac0*/  IMAD.WIDE.U32 R18, R25, -0x326172a9, RZ ;  /* 0xcd9e8d5719127825 */ /* 0x004fe400078e00ff */
[----:B------:R-:W-:Y:S02]  /*bad0*/  LOP3.LUT R10, R0, R98, RZ, 0xc0, !PT ;  /* 0x00000062000a7212 */ /* 0x000fe400078ec0ff */
[----:B------:R-:W-:Y:S02]  /*bae0*/  IMAD.MOV.U32 R95, RZ, RZ, R75 ;  /* 0x000000ffff5f7224 */ /* 0x000fe400078e004b */
[----:B------:R-:W-:Y:S02]  /*baf0*/  IMAD.MOV.U32 R25, RZ, RZ, R97 ;  /* 0x000000ffff197224 */ /* 0x000fe400078e0061 */
[----:B------:R-:W-:-:S02]  /*bb00*/  IMAD.MOV.U32 R94, RZ, RZ, R74 ;  /* 0x000000ffff5e7224 */ /* 0x000fc400078e004a */
[----:B------:R-:W-:Y:S01]  /*bb10*/  IMAD.MOV.U32 R97, RZ, RZ, R39 ;  /* 0x000000ffff617224 */ /* 0x000fe200078e0027 */
[----:B------:R-:W-:Y:S01]  /*bb20*/  HSET2.LE.AND R0, R11, R64, PT ;  /* 0x000000400b007233 */ /* 0x000fe20003803000 */
        /* <DEDUP_REMOVED lines=8> */
[----:B------:R-:W-:Y:S01]  /*bbb0*/  LOP3.LUT R11, R0, R53, RZ, 0xc0, !PT ;  /* 0x00000035000b7212 */ /* 0x000fe200078ec0ff */
[----:B------:R-:W-:Y:S01]  /*bbc0*/  IMAD.MOV.U32 R79, RZ, RZ, R78 ;  /* 0x000000ffff4f7224 */ /* 0x000fe200078e004e */
[----:B------:R-:W-:Y:S01]  /*bbd0*/  HSET2.LE.AND R0, R14, R64, PT ;  /* 0x000000400e007233 */ /* 0x000fe20003803000 */
[----:B------:R-:W-:Y:S02]  /*bbe0*/  IMAD.MOV.U32 R78, RZ, RZ, R75 ;  /* 0x000000ffff4e7224 */ /* 0x000fe400078e004b */
[----:B------:R-:W-:-:S02]  /*bbf0*/  IMAD.MOV.U32 R75, RZ, RZ, R74 ;  /* 0x000000ffff4b7224 */ /* 0x000fc400078e004a */
[----:B------:R-:W-:Y:S02]  /*bc00*/  IMAD.MOV.U32 R74, RZ, RZ, R93 ;  /* 0x000000ffff4a7224 */ /* 0x000fe400078e005d */
[----:B------:R-:W-:Y:S02]  /*bc10*/  IMAD.MOV.U32 R93, RZ, RZ, R92 ;  /* 0x000000ffff5d7224 */ /* 0x000fe400078e005c */
[----:B------:R-:W-:Y:S01]  /*bc20*/  IMAD.MOV.U32 R92, RZ, RZ, R77 ;  /* 0x000000ffff5c7224 */ /* 0x000fe200078e004d */
[----:B------:R-:W-:Y:S01]  /*bc30*/  LOP3.LUT R128, R0, R45, RZ, 0xc0, !PT ;  /* 0x0000002d00807212 */ /* 0x000fe200078ec0ff */
[----:B------:R-:W-:Y:S01]  /*bc40*/  IMAD.MOV.U32 R77, RZ, RZ, R69 ;  /* 0x000000ffff4d7224 */ /* 0x000fe200078e0045 */
[----:B---3--:R-:W-:Y:S01]  /*bc50*/  LOP3.LUT R0, R19, R250, RZ, 0x3c, !PT ;  /* 0x000000fa13007212 */ /* 0x008fe200078e3cff */
[----:B------:R-:W-:Y:S02]  /*bc60*/  IMAD.MOV.U32 R69, RZ, RZ, R54 ;  /* 0x000000ffff457224 */ /* 0x000fe400078e0036 */
[----:B------:R-:W-:-:S02]  /*bc70*/  IMAD.MOV.U32 R54, RZ, RZ, R68 ;  /* 0x000000ffff367224 */ /* 0x000fc400078e0044 */
[----:B------:R-:W-:Y:S02]  /*bc80*/  IMAD.MOV.U32 R68, RZ, RZ, R207 ;  /* 0x000000ffff447224 */ /* 0x000fe400078e00cf */
[----:B------:R-:W-:Y:S02]  /*bc90*/  IMAD.MOV.U32 R207, RZ, RZ, R205 ;  /* 0x000000ffffcf7224 */ /* 0x000fe400078e00cd */
[----:B------:R-:W-:Y:S02]  /*bca0*/  IMAD.MOV.U32 R205, RZ, RZ, R206 ;  /* 0x000000ffffcd7224 */ /* 0x000fe400078e00ce */
[----:B------:R-:W-:Y:S02]  /*bcb0*/  IMAD.MOV.U32 R206, RZ, RZ, R251 ;  /* 0x000000ffffce7224 */ /* 0x000fe400078e00fb */
[----:B------:R-:W-:-:S05]  /*bcc0*/  IMAD.WIDE.U32 R250, R0, -0x2daee0ad, RZ ;  /* 0xd2511f5300fa7825 */ /* 0x000fca00078e00ff */
[----:B------:R-:W-:Y:S01]  /*bcd0*/  LOP3.LUT R0, R251, UR4, R40, 0x96, !PT ;  /* 0x00000004fb007c12 */ /* 0x000fe2000f8e9628 */
        /* <DEDUP_REMOVED lines=16> */
[----:B------:R-:W-:Y:S01]  /*bde0*/  STL.64 [R1], R18 ;  /* 0x0000001201007387 */ /* 0x000fe20000100a00 */
[----:B------:R-:W-:Y:S02]  /*bdf0*/  IMAD.MOV.U32 R207, RZ, RZ, R206 ;  /* 0x000000ffffcf7224 */ /* 0x000fe400078e00ce */
[----:B------:R-:W-:-:S02]  /*be00*/  IMAD.MOV.U32 R205, RZ, RZ, R204 ;  /* 0x000000ffffcd7224 */ /* 0x000fc400078e00cc */
[----:B------:R-:W-:Y:S02]  /*be10*/  IMAD.MOV.U32 R99, RZ, RZ, R25 ;  /* 0x000000ffff637224 */ /* 0x000fe400078e0019 */
[----:B------:R-:W-:Y:S02]  /*be20*/  IMAD.MOV.U32 R78, RZ, RZ, R69 ;  /* 0x000000ffff4e7224 */ /* 0x000fe400078e0045 */
[----:B------:R-:W-:Y:S02]  /*be30*/  IMAD.MOV.U32 R206, RZ, RZ, R247 ;  /* 0x000000ffffce7224 */ /* 0x000fe400078e00f7 */
[----:B------:R-:W-:Y:S02]  /*be40*/  IMAD.MOV.U32 R25, RZ, RZ, R113 ;  /* 0x000000ffff197224 */ /* 0x000fe400078e0071 */
[----:B------:R-:W-:Y:S02]  /*be50*/  IMAD.MOV.U32 R69, RZ, RZ, R232 ;  /* 0x000000ffff457224 */ /* 0x000fe400078e00e8 */
[----:B------:R-:W-:Y:S01]  /*be60*/  IMAD.MOV.U32 R96, RZ, RZ, R41 ;  /* 0x000000ffff607224 */ /* 0x000fe200078e0029 */
[----:B------:R-:W2:Y:S01]  /*be70*/  LDL.LU R232, [R1+0x11c] ;  /* 0x00011c0001e87983 */ /* 0x000ea20000300800 */
[----:B------:R-:W-:-:S02]  /*be80*/  IMAD.MOV.U32 R42, RZ, RZ, R112 ;  /* 0x000000ffff2a7224 */ /* 0x000fc400078e0070 */
[----:B------:R-:W-:Y:S02]  /*be90*/  IMAD.MOV.U32 R113, RZ, RZ, R94 ;  /* 0x000000ffff717224 */ /* 0x000fe400078e005e */
[----:B------:R-:W-:Y:S02]  /*bea0*/  IMAD.MOV.U32 R47, RZ, RZ, R79 ;  /* 0x000000ffff2f7224 */ /* 0x000fe400078e004f */
[----:B------:R-:W-:Y:S02]  /*beb0*/  IMAD.MOV.U32 R65, RZ, RZ, R169 ;  /* 0x000000ffff417224 */ /* 0x000fe400078e00a9 */
[----:B------:R-:W-:Y:S01]  /*bec0*/  IMAD.MOV.U32 R112, RZ, RZ, R95 ;  /* 0x000000ffff707224 */ /* 0x000fe200078e005f */
[----:B------:R-:W3:Y:S01]  /*bed0*/  LDL.LU R169, [R1+0x118] ;  /* 0x0001180001a97983 */ /* 0x000ee20000300800 */
[----:B------:R-:W-:Y:S02]  /*bee0*/  IMAD.MOV.U32 R79, RZ, RZ, R75 ;  /* 0x000000ffff4f7224 */ /* 0x000fe400078e004b */
[----:B------:R-:W-:-:S02]  /*bef0*/  IMAD.MOV.U32 R94, RZ, RZ, R68 ;  /* 0x000000ffff5e7224 */ /* 0x000fc400078e0044 */
[----:B------:R-:W-:Y:S02]  /*bf00*/  IMAD.MOV.U32 R41, RZ, RZ, R168 ;  /* 0x000000ffff297224 */ /* 0x000fe400078e00a8 */
[----:B------:R-:W-:Y:S01]  /*bf10*/  IMAD.MOV.U32 R75, RZ, RZ, R54 ;  /* 0x000000ffff4b7224 */ /* 0x000fe200078e0036 */
[----:B------:R-:W3:Y:S01]  /*bf20*/  LDL.LU R168, [R1+0x114] ;  /* 0x0001140001a87983 */ /* 0x000ee20000300800 */
[----:B------:R-:W-:Y:S02]  /*bf30*/  IMAD.MOV.U32 R95, RZ, RZ, R205 ;  /* 0x000000ffff5f7224 */ /* 0x000fe400078e00cd */
[----:B------:R-:W-:Y:S02]  /*bf40*/  IMAD.MOV.U32 R68, RZ, RZ, R213 ;  /* 0x000000ffff447224 */ /* 0x000fe400078e00d5 */
[----:B------:R-:W-:Y:S01]  /*bf50*/  IMAD.MOV.U32 R66, RZ, RZ, R39 ;  /* 0x000000ffff427224 */ /* 0x000fe200078e0027 */
[----:B------:R-:W4:Y:S01]  /*bf60*/  LDL.LU R213, [R1+0x110] ;  /* 0x0001100001d57983 */ /* 0x000f220000300800 */
[----:B------:R-:W-:-:S02]  /*bf70*/  IMAD.MOV.U32 R54, RZ, RZ, R206 ;  /* 0x000000ffff367224 */ /* 0x000fc400078e00ce */
[----:B------:R-:W-:Y:S02]  /*bf80*/  IMAD.MOV.U32 R205, RZ, RZ, R217 ;  /* 0x000000ffffcd7224 */ /* 0x000fe400078e00d9 */
[----:B------:R-:W-:Y:S01]  /*bf90*/  IMAD.MOV.U32 R39, RZ, RZ, R207 ;  /* 0x000000ffff277224 */ /* 0x000fe200078e00cf */
[----:B------:R1:W5:Y:S01]  /*bfa0*/  LDL.LU R217, [R1+0x10c] ;  /* 0x00010c0001d97983 */ /* 0x0003620000300800 */
[----:B------:R-:W-:Y:S02]  /*bfb0*/  IMAD.MOV.U32 R206, RZ, RZ, R221 ;  /* 0x000000ffffce7224 */ /* 0x000fe400078e00dd */
[----:B------:R-:W-:Y:S01]  /*bfc0*/  IMAD.MOV.U32 R207, RZ, RZ, R189 ;  /* 0x000000ffffcf7224 */ /* 0x000fe200078e00bd */
[----:B------:R1:W5:Y:S04]  /*bfd0*/  LDL.LU R221, [R1+0x108] ;  /* 0x0001080001dd7983 */ /* 0x0003680000300800 */
[----:B------:R-:W2:Y:S01]  /*bfe0*/  LDL.LU R189, [R1+0x104] ;  /* 0x0001040001bd7983 */ /* 0x000ea20000300800 */
[----:B------:R-:W-:-:S02]  /*bff0*/  IMAD.MOV.U32 R204, RZ, RZ, R246 ;  /* 0x000000ffffcc7224 */ /* 0x000fc400078e00f6 */
[----:B------:R-:W-:Y:S02]  /*c000*/  IMAD.MOV.U32 R98, RZ, RZ, R40 ;  /* 0x000000ffff627224 */ /* 0x000fe400078e0028 */
[----:B------:R-:W-:Y:S02]  /*c010*/  IMAD.MOV.U32 R40, RZ, RZ, R204 ;  /* 0x000000ffff287224 */ /* 0x000fe400078e00cc */
[----:B------:R-:W-:Y:S02]  /*c020*/  IMAD.MOV.U32 R204, RZ, RZ, R191 ;  /* 0x000000ffffcc7224 */ /* 0x000fe400078e00bf */
[----:B------:R-:W3:Y:S01]  /*c030*/  LDL.LU R191, [R1+0x100] ;  /* 0x0001000001bf7983 */ /* 0x000ee20000300800 */
[----:B------:R-:W-:-:S03]  /*c040*/  IMAD.MOV.U32 R52, RZ, RZ, R194 ;  /* 0x000000ffff347224 */ /* 0x000fc600078e00c2 */
[----:B------:R-:W3:Y:S01]  /*c050*/  LDL.LU R194, [R1+0xfc] ;  /* 0x0000fc0001c27983 */ /* 0x000ee20000300800 */
[----:B------:R-:W-:-:S03]  /*c060*/  IMAD.MOV.U32 R82, RZ, RZ, R193 ;  /* 0x000000ffff527224 */ /* 0x000fc600078e00c1 */
[----:B------:R-:W3:Y:S01]  /*c070*/  LDL.LU R193, [R1+0xf8] ;  /* 0x0000f80001c17983 */ /* 0x000ee20000300800 */
[--C-:B------:R-:W-:Y:S01]  /*c080*/  HSET2.LE.AND R2, R9, R64.reuse, PT ;  /* 0x0000004009027233 */ /* 0x100fe20003803000 */
[C---:B------:R-:W-:Y:S01]  /*c090*/  PRMT R5, R101.reuse, 0x7632, R5 ;  /* 0x0000763265057816 */ /* 0x040fe20000000005 */
[--C-:B------:R-:W-:Y:S01]  /*c0a0*/  HSET2.LE.AND R3, R8, R64.reuse, PT ;  /* 0x0000004008037233 */ /* 0x100fe20003803000 */
[----:B------:R-:W-:Y:S02]  /*c0b0*/  PRMT R6, R101, 0x7610, R6 ;  /* 0x0000761065067816 */ /* 0x000fe40000000006 */
[----:B------:R-:W-:Y:S01]  /*c0c0*/  LOP3.LUT R8, R2, R103, RZ, 0xc0, !PT ;  /* 0x0000006702087212 */ /* 0x000fe200078ec0ff */
[----:B------:R-:W-:Y:S02]  /*c0d0*/  @!P5 HADD2 R71, -R5.H0_H0, -RZ.H0_H0 ;  /* 0xa00000ff0547d230 */ /* 0x000fe40000000900 */
[----:B------:R-:W-:Y:S01]  /*c0e0*/  HSET2.LE.AND R2, R7, R64, PT ;  /* 0x0000004007027233 */ /* 0x000fe20003803000 */
[----:B------:R-:W-:Y:S01]  /*c0f0*/  IMAD.WIDE.U32 R246, R0, -0x326172a9, RZ ;  /* 0xcd9e8d5700f67825 */ /* 0x000fe200078e00ff */
[----:B------:R-:W-:-:S02]  /*c100*/  PRMT R21, R6, 0x5410, R5 ;  /* 0x0000541006157816 */ /* 0x000fc40000000005 */
[----:B------:R-:W-:Y:S02]  /*c110*/  @!P5 PRMT R5, R71, 0x5410, RZ ;  /* 0x000054104705d816 */ /* 0x000fe400000000ff */
[----:B------:R-:W-:Y:S02]  /*c120*/  LOP3.LUT R129, R2, R44, RZ, 0xc0, !PT ;  /* 0x0000002c02817212 */ /* 0x000fe400078ec0ff */
[----:B------:R-:W-:Y:S02]  /*c130*/  LOP3.LUT R2, R115, UR15, R18, 0x96, !PT ;  /* 0x0000000f73027c12 */ /* 0x000fe4000f8e9612 */
[----:B------:R-:W-:Y:S01]  /*c140*/  LOP3.LUT R0, R247, UR14, R114, 0x96, !PT ;  /* 0x0000000ef7007c12 */ /* 0x000fe2000f8e9672 */
[----:B------:R-:W-:Y:S01]  /*c150*/  STG.E.U16 [R30.64+-0x3e], R16 ;  /* 0xffffc2101e007986 */ /* 0x000fe2000c10151c */
[----:B------:R-:W-:Y:S01]  /*c160*/  LOP3.LUT R9, R3, R102, RZ, 0xc0, !PT ;  /* 0x0000006603097212 */ /* 0x000fe200078ec0ff */
[----:B------:R-:W-:Y:S02]  /*c170*/  HSET2.LE.AND R3, R4, R64, PT ;  /* 0x0000004004037233 */ /* 0x000fe40003803000 */
[----:B------:R1:W-:Y:S01]  /*c180*/  STG.E.U16 [R28.64+-0x3e], R5 ;  /* 0xffffc2051c007986 */ /* 0x0003e2000c10151c */
[----:B------:R-:W-:Y:S01]  /*c190*/  @!P6 HADD2 R70, -R6.H0_H0, -RZ.H0_H0 ;  /* 0xa00000ff0646e230 */ /* 0x000fe20000000900 */
[----:B------:R-:W-:-:S04]  /*c1a0*/  IMAD.WIDE.U32 R14, R0, -0x2daee0ad, RZ ;  /* 0xd2511f53000e7825 */ /* 0x000fc800078e00ff */
[----:B------:R-:W-:-:S05]  /*c1b0*/  @!P6 PRMT R6, R70, 0x5410, RZ ;  /* 0x000054104606e816 */ /* 0x000fca00000000ff */
[----:B------:R1:W-:Y:S02]  /*c1c0*/  STG.E.U16 [R28.64+-0x40], R6 ;  /* 0xffffc0061c007986 */ /* 0x0003e4000c10151c */
[----:B-1----:R-:W-:-:S05]  /*c1d0*/  IMAD.WIDE.U32 R4, R2, -0x2daee0ad, RZ ;  /* 0xd2511f5302047825 */ /* 0x002fca00078e00ff */
[----:B------:R-:W-:Y:S02]  /*c1e0*/  LOP3.LUT R2, R5, UR13, R250, 0x96, !PT ;  /* 0x0000000d05027c12 */ /* 0x000fe4000f8e96fa */
[----:B------:R-:W-:-:S03]  /*c1f0*/  LOP3.LUT R0, R15, UR11, R4, 0x96, !PT ;  /* 0x0000000b0f007c12 */ /* 0x000fc6000f8e9604 */
[----:B------:R-:W-:-:S04]  /*c200*/  IMAD.WIDE.U32 R4, R2, -0x326172a9, RZ ;  /* 0xcd9e8d5702047825 */ /* 0x000fc800078e00ff */
[----:B------:R-:W-:Y:S01]  /*c210*/  IMAD.WIDE.U32 R6, R0, -0x326172a9, RZ ;  /* 0xcd9e8d5700067825 */ /* 0x000fe200078e00ff */
[----:B------:R-:W-:-:S03]  /*c220*/  LOP3.LUT R2, R5, UR12, R246, 0x96, !PT ;  /* 0x0000000c05027c12 */ /* 0x000fc6000f8e96f6 */
[----:B------:R-:W-:Y:S01]  /*c230*/  IMAD.MOV.U32 R115, RZ, RZ, R43 ;  /* 0x000000ffff737224 */ /* 0x000fe200078e002b */
[----:B------:R-:W-:Y:S01]  /*c240*/  LOP3.LUT R0, R7, UR10, R4, 0x96, !PT ;  /* 0x0000000a07007c12 */ /* 0x000fe2000f8e9604 */
[----:B------:R-:W-:Y:S01]  /*c250*/  IMAD.MOV.U32 R43, RZ, RZ, R42 ;  /* 0x000000ffff2b7224 */ /* 0x000fe200078e002a */
[----:B------:R-:W-:Y:S01]  /*c260*/  LOP3.LUT R130, R3, R23, RZ, 0xc0, !PT ;  /* 0x0000001703827212 */ /* 0x000fe200078ec0ff */
[----:B------:R-:W-:Y:S01]  /*c270*/  IMAD.MOV.U32 R42, RZ, RZ, R66 ;  /* 0x000000ffff2a7224 */ /* 0x000fe200078e0042 */
[----:B------:R1:W-:Y:S01]  /*c280*/  STG.E.U16 [R12.64+-0x30], R24 ;  /* 0xffffd0180c007986 */ /* 0x0003e2000c10151c */
[----:B------:R-:W-:Y:S02]  /*c290*/  IMAD.MOV.U32 R66, RZ, RZ, R25 ;  /* 0x000000ffff427224 */ /* 0x000fe400078e0019 */
[----:B------:R-:W-:-:S05]  /*c2a0*/  IMAD.WIDE.U32 R2, R2, -0x2daee0ad, RZ ;  /* 0xd2511f5302027825 */ /* 0x000fca00078e00ff */
[----:B------:R-:W-:Y:S01]  /*c2b0*/  LOP3.LUT R3, R3, UR9, R14, 0x96, !PT ;  /* 0x0000000903037c12 */ /* 0x000fe2000f8e960e */
[----:B------:R-:W-:-:S04]  /*c2c0*/  IMAD.MOV.U32 R114, RZ, RZ, R47 ;  /* 0x000000ffff727224 */ /* 0x000fc800078e002f */
[----:B------:R-:W-:-:S04]  /*c2d0*/  IMAD.WIDE.U32 R4, R3, -0x326172a9, RZ ;  /* 0xcd9e8d5703047825 */ /* 0x000fc800078e00ff */
[----:B-1----:R-:W-:Y:S01]  /*c2e0*/  IMAD.WIDE.U32 R24, R0, -0x2daee0ad, RZ ;  /* 0xd2511f5300187825 */ /* 0x002fe200078e00ff */
[----:B------:R-:W-:-:S04]  /*c2f0*/  HSET2.LE.AND R0, R17, R64, PT ;  /* 0x0000004011007233 */ /* 0x000fc80003803000 */
[----:B------:R-:W-:Y:S01]  /*c300*/  LOP3.LUT R2, R25, UR7, R2, 0x96, !PT ;  /* 0x0000000719027c12 */ /* 0x000fe2000f8e9602 */
[----:B------:R-:W-:-:S04]  /*c310*/  IMAD.MOV.U32 R47, RZ, RZ, R131 ;  /* 0x000000ffff2f7224 */ /* 0x000fc800078e0083 */
[----:B------:R-:W-:Y:S01]  /*c320*/  IMAD.WIDE.U32 R2, R2, -0x326172a9, RZ ;  /* 0xcd9e8d5702027825 */ /* 0x000fe200078e00ff */
[----:B------:R-:W-:-:S04]  /*c330*/  LOP3.LUT R131, R0, R36, RZ, 0xc0, !PT ;  /* 0x0000002400837212 */ /* 0x000fc800078ec0ff */
[----:B------:R-:W-:Y:S02]  /*c340*/  LOP3.LUT R0, R3, UR17, R4, 0x96, !PT ;  /* 0x0000001103007c12 */ /* 0x000fe4000f8e9604 */
[C---:B------:R-:W-:Y:S02]  /*c350*/  LOP3.LUT R3, R2.reuse, 0xffff, RZ, 0xc0, !PT ;  /* 0x0000ffff02037812 */ /* 0x040fe400078ec0ff */
[----:B------:R-:W-:Y:S02]  /*c360*/  LOP3.LUT R15, R5, UR8, R6, 0x96, !PT ;  /* 0x00000008050f7c12 */ /* 0x000fe4000f8e9606 */
[--C-:B------:R-:W-:Y:S02]  /*c370*/  SHF.R.U32.HI R4, RZ, 0x10, R2.reuse ;  /* 0x00000010ff047819 */ /* 0x100fe40000011602 */
[----:B------:R-:W-:Y:S02]  /*c380*/  LOP3.LUT R5, R2, 0xff, RZ, 0xc0, !PT ;  /* 0x000000ff02057812 */ /* 0x000fe400078ec0ff */
[----:B------:R-:W-:-:S02]  /*c390*/  SHF.R.U32.HI R6, RZ, 0x18, R2 ;  /* 0x00000018ff067819 */ /* 0x000fc40000011602 */
[----:B------:R-:W-:Y:S02]  /*c3a0*/  SHF.R.U32.HI R2, RZ, 0x8, R3 ;  /* 0x00000008ff027819 */ /* 0x000fe40000011603 */
[----:B------:R-:W-:Y:S02]  /*c3b0*/  LOP3.LUT R3, R4, 0xff, RZ, 0xc0, !PT ;  /* 0x000000ff04037812 */ /* 0x000fe400078ec0ff */
[----:B------:R-:W-:Y:S02]  /*c3c0*/  PRMT R5, R5, 0x5410, R2 ;  /* 0x0000541005057816 */ /* 0x000fe40000000002 */
[----:B------:R-:W-:Y:S02]  /*c3d0*/  LOP3.LUT R2, R0, 0xffff, RZ, 0xc0, !PT ;  /* 0x0000ffff00027812 */ /* 0x000fe400078ec0ff */
[----:B------:R-:W-:Y:S02]  /*c3e0*/  PRMT R6, R3, 0x5410, R6 ;  /* 0x0000541003067816 */ /* 0x000fe40000000006 */
[----:B------:R-:W-:-:S02]  /*c3f0*/  SHF.R.U32.HI R3, RZ, 0x8, R2 ;  /* 0x00000008ff037819 */ /* 0x000fc40000011602 */
[----:B------:R-:W-:-:S04]  /*c400*/  LOP3.LUT R2, R0, 0xff, RZ, 0xc0, !PT ;  /* 0x000000ff00027812 */ /* 0x000fc800078ec0ff */
[----:B------:R-:W-:Y:S02]  /*c410*/  PRMT R4, R2, 0x5410, R3 ;  /* 0x0000541002047816 */ /* 0x000fe40000000003 */
[--C-:B------:R-:W-:Y:S02]  /*c420*/  SHF.R.U32.HI R3, RZ, 0x10, R0.reuse ;  /* 0x00000010ff037819 */ /* 0x100fe40000011600 */
[----:B------:R-:W-:Y:S02]  /*c430*/  SHF.R.U32.HI R2, RZ, 0x18, R0 ;  /* 0x00000018ff027819 */ /* 0x000fe40000011600 */
[----:B------:R-:W-:-:S04]  /*c440*/  LOP3.LUT R0, R3, 0xff, RZ, 0xc0, !PT ;  /* 0x000000ff03007812 */ /* 0x000fc800078ec0ff */
[----:B------:R-:W-:Y:S01]  /*c450*/  PRMT R14, R0, 0x5410, R2 ;  /* 0x00005410000e7816 */ /* 0x000fe20000000002 */
[--C-:B------:R-:W-:Y:S02]  /*c460*/  HSET2.LE.AND R0, R5, R64.reuse, PT ;  /* 0x0000004005007233 */ /* 0x100fe40003803000 */
[--C-:B------:R-:W-:Y:S02]  /*c470*/  HSET2.LE.AND R2, R6, R64.reuse, PT ;  /* 0x0000004006027233 */ /* 0x100fe40003803000 */
[--C-:B------:R-:W-:Y:S01]  /*c480*/  HSET2.LE.AND R3, R4, R64.reuse, PT ;  /* 0x0000004004037233 */ /* 0x100fe20003803000 */
[----:B------:R-:W-:Y:S01]  /*c490*/  LOP3.LUT R6, R0, R37, RZ, 0xc0, !PT ;  /* 0x0000002500067212 */ /* 0x000fe200078ec0ff */
[----:B------:R-:W-:Y:S01]  /*c4a0*/  HSET2.LE.AND R0, R14, R64, PT ;  /* 0x000000400e007233 */ /* 0x000fe20003803000 */
[----:B------:R-:W-:Y:S02]  /*c4b0*/  LOP3.LUT R7, R2, R22, RZ, 0xc0, !PT ;  /* 0x0000001602077212 */ /* 0x000fe400078ec0ff */
[----:B------:R-:W-:-:S02]  /*c4c0*/  LOP3.LUT R4, R3, R38, RZ, 0xc0, !PT ;  /* 0x0000002603047212 */ /* 0x000fc400078ec0ff */
[----:B------:R-:W-:Y:S01]  /*c4d0*/  LOP3.LUT R5, R0, R21, RZ, 0xc0, !PT ;  /* 0x0000001500057212 */ /* 0x000fe200078ec0ff */
[----:B------:R-:W-:Y:S02]  /*c4e0*/  IMAD.MOV.U32 R100, RZ, RZ, R47 ;  /* 0x000000ffff647224 */ /* 0x000fe400078e002f */
[----:B------:R-:W-:Y:S02]  /*c4f0*/  IMAD.MOV.U32 R47, RZ, RZ, R39 ;  /* 0x000000ffff2f7224 */ /* 0x000fe400078e0027 */
[----:B------:R-:W-:Y:S02]  /*c500*/  IMAD.MOV.U32 R46, RZ, RZ, R203 ;  /* 0x000000ffff2e7224 */ /* 0x000fe400078e00cb */
[----:B------:R-:W-:Y:S01]  /*c510*/  IMAD.MOV.U32 R101, RZ, RZ, R43 ;  /* 0x000000ffff657224 */ /* 0x000fe200078e002b */
[----:B------:R1:W5:Y:S01]  /*c520*/  LDL.LU R203, [R1+0xf4] ;  /* 0x0000f40001cb7983 */ /* 0x0003620000300800 */
        /* <DEDUP_REMOVED lines=8> */
[----:B--2---:R-:W3:Y:S02]  /*c5b0*/  LDSM.16.MT88.4 R16, [R189+0xa000] ;  /* 0x00a00000bd10783b */ /* 0x004ee40000004200 */
[-C--:B---3--:R-:W-:Y:S08]  /*c5c0*/  HMMA.16816.F32 R168, R8, R16.reuse, R168 ;  /* 0x0000001008a8723c */ /* 0x088ff000000018a8 */
[C---:B------:R-:W-:Y:S08]  /*c5d0*/  HMMA.16816.F32 R152, R4.reuse, R16, R152 ;  /* 0x000000100498723c */ /* 0x040ff00000001898 */
[-C--:B------:R-:W-:Y:S08]  /*c5e0*/  HMMA.16816.F32 R148, R4, R18.reuse, R148 ;  /* 0x000000120494723c */ /* 0x080ff00000001894 */
[----:B------:R-:W-:Y:S01]  /*c5f0*/  HMMA.16816.F32 R36, R8, R18, R232 ;  /* 0x000000120824723c */ /* 0x000fe200000018e8 */
[----:B------:R-:W2:Y:S01]  /*c600*/  LDSM.16.MT88.4 R16, [R191+0xa000] ;  /* 0x00a00000bf10783b */ /* 0x000ea20000004200 */
[----:B------:R-:W-:-:S02]  /*c610*/  IMAD.MOV.U32 R83, RZ, RZ, R202 ;  /* 0x000000ffff537224 */ /* 0x000fc400078e00ca */
[----:B------:R-:W-:Y:S01]  /*c620*/  IMAD.MOV.U32 R56, RZ, RZ, R74 ;  /* 0x000000ffff387224 */ /* 0x000fe200078e004a */
[----:B------:R1:W5:Y:S01]  /*c630*/  LDL.LU R202, [R1+0xf0] ;  /* 0x0000f00001ca7983 */ /* 0x0003620000300800 */
[----:B------:R-:W-:Y:S02]  /*c640*/  IMAD.MOV.U32 R70, RZ, RZ, R65 ;  /* 0x000000ffff467224 */ /* 0x000fe400078e0041 */
[----:B------:R-:W-:Y:S02]  /*c650*/  IMAD.MOV.U32 R74, RZ, RZ, R201 ;  /* 0x000000ffff4a7224 */ /* 0x000fe400078e00c9 */
[----:B------:R-:W-:Y:S01]  /*c660*/  IMAD.MOV.U32 R59, RZ, RZ, R77 ;  /* 0x000000ffff3b7224 */ /* 0x000fe200078e004d */
[----:B------:R1:W5:Y:S01]  /*c670*/  LDL.LU R201, [R1+0xec] ;  /* 0x0000ec0001c97983 */ /* 0x0003620000300800 */
[----:B------:R-:W-:Y:S02]  /*c680*/  IMAD.MOV.U32 R65, RZ, RZ, R76 ;  /* 0x000000ffff417224 */ /* 0x000fe400078e004c */
[----:B------:R-:W-:Y:S01]  /*c690*/  IMAD.MOV.U32 R75, RZ, RZ, R200 ;  /* 0x000000ffff4b7224 */ /* 0x000fe200078e00c8 */
[-C--:B--2---:R-:W-:Y:S08]  /*c6a0*/  HMMA.16816.F32 R160, R8, R16.reuse, R160 ;  /* 0x0000001008a0723c */ /* 0x084ff000000018a0 */
        /* <DEDUP_REMOVED lines=8> */
[----:B------:R-:W-:Y:S01]  /*c730*/  IMAD.MOV.U32 R79, RZ, RZ, R73 ;  /* 0x000000ffff4f7224 */ /* 0x000fe200078e0049 */
[----:B------:R1:W5:Y:S01]  /*c740*/  LDL.LU R199, [R1+0xe4] ;  /* 0x0000e40001c77983 */ /* 0x0003620000300800 */
[----:B------:R-:W-:Y:S02]  /*c750*/  IMAD.MOV.U32 R72, RZ, RZ, R67 ;  /* 0x000000ffff487224 */ /* 0x000fe400078e0043 */
[----:B------:R-:W-:Y:S02]  /*c760*/  IMAD.MOV.U32 R84, RZ, RZ, R198 ;  /* 0x000000ffff547224 */ /* 0x000fe400078e00c6 */
[----:B------:R-:W-:Y:S01]  /*c770*/  IMAD.MOV.U32 R73, RZ, RZ, R81 ;  /* 0x000000ffff497224 */ /* 0x000fe200078e0051 */
[----:B------:R1:W5:Y:S01]  /*c780*/  LDL.LU R198, [R1+0xe0] ;  /* 0x0000e00001c67983 */ /* 0x0003620000300800 */
[----:B------:R-:W-:-:S02]  /*c790*/  IMAD.MOV.U32 R67, RZ, RZ, R197 ;  /* 0x000000ffff437224 */ /* 0x000fc400078e00c5 */
[----:B------:R-:W-:Y:S01]  /*c7a0*/  IMAD.MOV.U32 R58, RZ, RZ, R92 ;  /* 0x000000ffff3a7224 */ /* 0x000fe200078e005c */
[----:B------:R1:W5:Y:S01]  /*c7b0*/  LDL.LU R197, [R1+0xdc] ;  /* 0x0000dc0001c57983 */ /* 0x0003620000300800 */
[----:B------:R-:W-:Y:S02]  /*c7c0*/  IMAD.MOV.U32 R81, RZ, RZ, R196 ;  /* 0x000000ffff517224 */ /* 0x000fe400078e00c4 */
[----:B------:R-:W-:Y:S01]  /*c7d0*/  IMAD.MOV.U32 R57, RZ, RZ, R93 ;  /* 0x000000ffff397224 */ /* 0x000fe200078e005d */
[----:B------:R1:W5:Y:S01]  /*c7e0*/  LDL.LU R196, [R1+0xd8] ;  /* 0x0000d80001c47983 */ /* 0x0003620000300800 */
[----:B------:R-:W-:Y:S02]  /*c7f0*/  IMAD.MOV.U32 R92, RZ, RZ, R195 ;  /* 0x000000ffff5c7224 */ /* 0x000fe400078e00c3 */
[----:B------:R-:W-:Y:S01]  /*c800*/  IMAD.MOV.U32 R103, RZ, RZ, R66 ;  /* 0x000000ffff677224 */ /* 0x000fe200078e0042 */
[----:B------:R1:W5:Y:S01]  /*c810*/  LDL.LU R195, [R1+0xd4] ;  /* 0x0000d40001c37983 */ /* 0x0003620000300800 */
[----:B------:R-:W-:-:S02]  /*c820*/  IMAD.MOV.U32 R93, RZ, RZ, R192 ;  /* 0x000000ffff5d7224 */ /* 0x000fc400078e00c0 */
[----:B------:R-:W-:Y:S01]  /*c830*/  IMAD.MOV.U32 R66, RZ, RZ, R95 ;  /* 0x000000ffff427224 */ /* 0x000fe200078e005f */
[----:B------:R1:W5:Y:S01]  /*c840*/  LDL.LU R192, [R1+0xd0] ;  /* 0x0000d00001c07983 */ /* 0x0003620000300800 */
[----:B------:R-:W-:Y:S01]  /*c850*/  IMAD.MOV.U32 R94, RZ, RZ, R190 ;  /* 0x000000ffff5e7224 */ /* 0x000fe200078e00be */
[----:B------:R-:W-:Y:S01]  /*c860*/  @!P2 HADD2 R61, -R27.H0_H0, -RZ.H0_H0 ;  /* 0xa00000ff1b3da230 */ /* 0x000fe20000000900 */
[----:B------:R-:W-:Y:S01]  /*c870*/  IMAD.MOV.U32 R95, RZ, RZ, R188 ;  /* 0x000000ffff5f7224 */ /* 0x000fe200078e00bc */
[----:B------:R1:W5:Y:S01]  /*c880*/  LDL.LU R190, [R1+0xcc] ;  /* 0x0000cc0001be7983 */ /* 0x0003620000300800 */
[----:B------:R-:W-:-:S03]  /*c890*/  @!P3 HADD2 R63, -R26.H0_H0, -RZ.H0_H0 ;  /* 0xa00000ff1a3fb230 */ /* 0x000fc60000000900 */
[----:B------:R1:W5:Y:S01]  /*c8a0*/  LDL.LU R188, [R1+0xc8] ;  /* 0x0000c80001bc7983 */ /* 0x0003620000300800 */
[----:B------:R-:W-:Y:S01]  /*c8b0*/  IMAD.MOV.U32 R232, RZ, RZ, R46 ;  /* 0x000000ffffe87224 */ /* 0x000fe200078e002e */
[----:B------:R-:W-:Y:S01]  /*c8c0*/  @!P4 PRMT R183, R62, 0x5410, RZ ;  /* 0x000054103eb7c816 */ /* 0x000fe200000000ff */
[----:B------:R-:W-:Y:S01]  /*c8d0*/  IMAD.MOV.U32 R233, RZ, RZ, R47 ;  /* 0x000000ffffe97224 */ /* 0x000fe200078e002f */
[----:B------:R-:W-:Y:S01]  /*c8e0*/  @!P2 PRMT R27, R61, 0x5410, RZ ;  /* 0x000054103d1ba816 */ /* 0x000fe200000000ff */
[----:B------:R-:W-:Y:S01]  /*c8f0*/  IMAD.MOV.U32 R21, RZ, RZ, R52 ;  /* 0x000000ffff157224 */ /* 0x000fe200078e0034 */
[----:B------:R-:W-:Y:S01]  /*c900*/  @!P3 PRMT R26, R63, 0x5410, RZ ;  /* 0x000054103f1ab816 */ /* 0x000fe200000000ff */
[----:B------:R-:W-:Y:S01]  /*c910*/  IMAD.MOV.U32 R235, RZ, RZ, R54 ;  /* 0x000000ffffeb7224 */ /* 0x000fe200078e0036 */
[-C--:B--2---:R-:W-:Y:S08]  /*c920*/  HMMA.16816.F32 R44, R8, R16.reuse, R56 ;  /* 0x00000010082c723c */ /* 0x084ff00000001838 */
[C---:B------:R-:W-:Y:S08]  /*c930*/  HMMA.16816.F32 R52, R4.reuse, R16, R116 ;  /* 0x000000100434723c */ /* 0x040ff00000001874 */
[-C--:B------:R-:W-:Y:S08]  /*c940*/  HMMA.16816.F32 R56, R4, R18.reuse, R156 ;  /* 0x000000120438723c */ /* 0x080ff0000000189c */
[----:B------:R-:W-:Y:S01]  /*c950*/  HMMA.16816.F32 R60, R8, R18, R68 ;  /* 0x00000012083c723c */ /* 0x000fe20000001844 */
[----:B------:R-:W2:Y:S01]  /*c960*/  LDSM.16.MT88.4 R16, [R193+0xa000] ;  /* 0x00a00000c110783b */ /* 0x000ea20000004200 */
[----:B------:R-:W-:-:S02]  /*c970*/  IMAD.MOV.U32 R20, RZ, RZ, R83 ;  /* 0x000000ffff147224 */ /* 0x000fc400078e0053 */
[----:B------:R-:W-:Y:S02]  /*c980*/  IMAD.MOV.U32 R22, RZ, RZ, R82 ;  /* 0x000000ffff167224 */ /* 0x000fe400078e0052 */
[----:B------:R-:W-:Y:S02]  /*c990*/  IMAD.MOV.U32 R157, RZ, RZ, R79 ;  /* 0x000000ffff9d7224 */ /* 0x000fe400078e004f */
[----:B------:R-:W-:Y:S02]  /*c9a0*/  IMAD.MOV.U32 R158, RZ, RZ, R78 ;  /* 0x000000ffff9e7224 */ /* 0x000fe400078e004e */
[----:B------:R-:W-:Y:S01]  /*c9b0*/  IMAD.MOV.U32 R159, RZ, RZ, R77 ;  /* 0x000000ffff9f7224 */ /* 0x000fe200078e004d */
[-C--:B--2---:R-:W-:Y:S08]  /*c9c0*/  HMMA.16816.F32 R68, R8, R16.reuse, R72 ;  /* 0x000000100844723c */ /* 0x084ff00000001848 */
[----:B------:R-:W-:Y:S07]  /*c9d0*/  HMMA.16816.F32 R72, R4, R16, R164 ;  /* 0x000000100448723c */ /* 0x000fee00000018a4 */
[----:B------:R-:W-:-:S02]  /*c9e0*/  IMAD.MOV.U32 R164, RZ, RZ, R76 ;  /* 0x000000ffffa47224 */ /* 0x000fc400078e004c */
[----:B------:R-:W-:Y:S01]  /*c9f0*/  IMAD.MOV.U32 R167, RZ, RZ, R81 ;  /* 0x000000ffffa77224 */ /* 0x000fe200078e0051 */
[-C--:B------:R-:W-:Y:S08]  /*ca00*/  HMMA.16816.F32 R76, R4, R18.reuse, R184 ;  /* 0x00000012044c723c */ /* 0x080ff000000018b8 */
[----:B------:R-:W-:Y:S01]  /*ca10*/  HMMA.16816.F32 R80, R8, R18, R92 ;  /* 0x000000120850723c */ /* 0x000fe2000000185c */
[----:B------:R-:W2:Y:S01]  /*ca20*/  LDSM.16.MT88.4 R16, [R189+0xb000] ;  /* 0x00b00000bd10783b */ /* 0x000ea20000004200 */
[----:B------:R-:W-:-:S02]  /*ca30*/  IMAD.MOV.U32 R234, RZ, RZ, R66 ;  /* 0x000000ffffea7224 */ /* 0x000fc400078e0042 */
[----:B------:R-:W-:-:S04]  /*ca40*/  IMAD.MOV.U32 R165, RZ, RZ, R84 ;  /* 0x000000ffffa57224 */ /* 0x000fc800078e0054 */
[-C--:B--2---:R-:W-:Y:S08]  /*ca50*/  HMMA.16816.F32 R204, R8, R16.reuse, R204 ;  /* 0x0000001008cc723c */ /* 0x084ff000000018cc */
[C---:B------:R-:W-:Y:S08]  /*ca60*/  HMMA.16816.F32 R84, R4.reuse, R16, R224 ;  /* 0x000000100454723c */ /* 0x040ff000000018e0 */
[-C--:B------:R-:W-:Y:S08]  /*ca70*/  HMMA.16816.F32 R92, R4, R18.reuse, R228 ;  /* 0x00000012045c723c */ /* 0x080ff000000018e4 */
[----:B------:R-:W-:Y:S01]  /*ca80*/  HMMA.16816.F32 R184, R8, R18, R232 ;  /* 0x0000001208b8723c */ /* 0x000fe200000018e8 */
[----:B------:R-:W2:Y:S01]  /*ca90*/  LDSM.16.MT88.4 R16, [R191+0xb000] ;  /* 0x00b00000bf10783b */ /* 0x000ea20000004200 */
[----:B------:R-:W-:-:S06]  /*caa0*/  IMAD.WIDE.U32 R2, R15, -0x2daee0ad, RZ ;  /* 0xd2511f530f027825 */ /* 0x000fcc00078e00ff */
[-C--:B--2---:R-:W-:Y:S08]  /*cab0*/  HMMA.16816.F32 R232, R8, R16.reuse, R100 ;  /* 0x0000001008e8723c */ /* 0x084ff00000001864 */
[C---:B------:R-:W-:Y:S08]  /*cac0*/  HMMA.16816.F32 R88, R4.reuse, R16, R88 ;  /* 0x000000100458723c */ /* 0x040ff00000001858 */
[-C--:B------:R-:W-:Y:S08]  /*cad0*/  HMMA.16816.F32 R100, R4, R18.reuse, R236 ;  /* 0x000000120464723c */ /* 0x080ff000000018ec */
[----:B------:R-:W-:Y:S01]  /*cae0*/  HMMA.16816.F32 R228, R8, R18, R20 ;  /* 0x0000001208e4723c */ /* 0x000fe20000001814 */
[----:B------:R-:W2:Y:S04]  /*caf0*/  LDSM.16.MT88.4 R20, [R194+0xb000] ;  /* 0x00b00000c214783b */ /* 0x000ea80000004200 */
[----:B------:R-:W3:Y:S01]  /*cb00*/  LDSM.16.MT88.4 R16, [R193+0xb000] ;  /* 0x00b00000c110783b */ /* 0x000ee20000004200 */
[----:B------:R-:W-:Y:S01]  /*cb10*/  IMAD.MOV.U32 R166, RZ, RZ, R67 ;  /* 0x000000ffffa67224 */ /* 0x000fe200078e0043 */
[----:B------:R-:W-:Y:S01]  /*cb20*/  LOP3.LUT R0, R3, UR16, R24, 0x96, !PT ;  /* 0x0000001003007c12 */ /* 0x000fe2000f8e9618 */
[----:B------:R-:W-:Y:S01]  /*cb30*/  IMAD.MOV.U32 R156, RZ, RZ, R65 ;  /* 0x000000ffff9c7224 */ /* 0x000fe200078e0041 */
[----:B------:R-:W-:-:S04]  /*cb40*/  LOP3.LUT R3, R2, 0xffff, RZ, 0xc0, !PT ;  /* 0x0000ffff02037812 */ /* 0x000fc800078ec0ff */
[----:B------:R-:W-:Y:S01]  /*cb50*/  SHF.R.U32.HI R3, RZ, 0x8, R3 ;  /* 0x00000008ff037819 */ /* 0x000fe20000011603 */
[C---:B--2---:R-:W-:Y:S08]  /*cb60*/  HMMA.16816.F32 R104, R4.reuse, R20, R104 ;  /* 0x000000140468723c */ /* 0x044ff00000001868 */
[C---:B------:R-:W-:Y:S08]  /*cb70*/  HMMA.16816.F32 R108, R4.reuse, R22, R108 ;  /* 0x00000016046c723c */ /* 0x040ff0000000186c */
[C---:B---3--:R-:W-:Y:S08]  /*cb80*/  HMMA.16816.F32 R120, R4.reuse, R16, R120 ;  /* 0x000000100478723c */ /* 0x048ff00000001878 */
[----:B------:R-:W-:Y:S07]  /*cb90*/  HMMA.16816.F32 R116, R4, R18, R124 ;  /* 0x000000120474723c */ /* 0x000fee000000187c */
[----:B------:R-:W-:-:S02]  /*cba0*/  SHF.R.U32.HI R5, RZ, 0x10, R2 ;  /* 0x00000010ff057819 */ /* 0x000fc40000011602 */
[----:B------:R-:W-:Y:S02]  /*cbb0*/  LOP3.LUT R7, R2, 0xff, RZ, 0xc0, !PT ;  /* 0x000000ff02077812 */ /* 0x000fe400078ec0ff */
[----:B------:R-:W-:Y:S02]  /*cbc0*/  SHF.R.U32.HI R4, RZ, 0x18, R2 ;  /* 0x00000018ff047819 */ /* 0x000fe40000011602 */
[----:B------:R-:W-:Y:S01]  /*cbd0*/  LOP3.LUT R2, R5, 0xff, RZ, 0xc0, !PT ;  /* 0x000000ff05027812 */ /* 0x000fe200078ec0ff */
[----:B------:R-:W-:Y:S01]  /*cbe0*/  HMMA.16816.F32 R224, R8, R20, R164 ;  /* 0x0000001408e0723c */ /* 0x000fe200000018a4 */
[----:B------:R-:W-:Y:S01]  /*cbf0*/  PRMT R7, R7, 0x5410, R3 ;  /* 0x0000541007077816 */ /* 0x000fe20000000003 */
[----:B------:R-:W2:Y:S01]  /*cc00*/  LDSM.16.MT88.4 R164, [R189+0xa800] ;  /* 0x00a80000bda4783b */ /* 0x000ea20000004200 */
[----:B------:R-:W-:-:S05]  /*cc10*/  SHF.R.U32.HI R3, RZ, 0x10, R0 ;  /* 0x00000010ff037819 */ /* 0x000fca0000011600 */
[C---:B------:R-:W-:Y:S01]  /*cc20*/  HMMA.16816.F32 R236, R8.reuse, R16, R112 ;  /* 0x0000001008ec723c */ /* 0x040fe20000001870 */
[----:B------:R-:W-:Y:S01]  /*cc30*/  LOP3.LUT R6, R0, 0xff, RZ, 0xc0, !PT ;  /* 0x000000ff00067812 */ /* 0x000fe200078ec0ff */
[----:B------:R-:W-:Y:S06]  /*cc40*/  LDSM.16.MT88.4 R112, [R194+0xb800] ;  /* 0x00b80000c270783b */ /* 0x000fec0000004200 */
[C---:B------:R-:W-:Y:S01]  /*cc50*/  HMMA.16816.F32 R20, R8.reuse, R22, R156 ;  /* 0x000000160814723c */ /* 0x040fe2000000189c */
[----:B------:R-:W-:Y:S01]  /*cc60*/  SHF.R.U32.HI R5, RZ, 0x18, R0 ;  /* 0x00000018ff057819 */ /* 0x000fe20000011600 */
[----:B------:R-:W3:Y:S06]  /*cc70*/  LDSM.16.MT88.4 R156, [R191+0xa800] ;  /* 0x00a80000bf9c783b */ /* 0x000eec0000004200 */
[----:B------:R-:W-:Y:S01]  /*cc80*/  HMMA.16816.F32 R16, R8, R18, R96 ;  /* 0x000000120810723c */ /* 0x000fe20000001860 */
[----:B------:R-:W-:Y:S06]  /*cc90*/  LDSM.16.MT88.4 R96, [R191+0xb800] ;  /* 0x00b80000bf60783b */ /* 0x000fec0000004200 */
[----:B------:R-:W-:-:S02]  /*cca0*/  PRMT R8, R2, 0x5410, R4 ;  /* 0x0000541002087816 */ /* 0x000fc40000000004 */
[----:B------:R-:W-:-:S04]  /*ccb0*/  LOP3.LUT R2, R0, 0xffff, RZ, 0xc0, !PT ;  /* 0x0000ffff00027812 */ /* 0x000fc800078ec0ff */
[----:B------:R-:W-:Y:S02]  /*ccc0*/  SHF.R.U32.HI R4, RZ, 0x8, R2 ;  /* 0x00000008ff047819 */ /* 0x000fe40000011602 */
[----:B------:R-:W-:Y:S01]  /*ccd0*/  LOP3.LUT R2, R3, 0xff, RZ, 0xc0, !PT ;  /* 0x000000ff03027812 */ /* 0x000fe200078ec0ff */
[--C-:B------:R-:W-:Y:S01]  /*cce0*/  HSET2.LE.AND R0, R7, R64.reuse, PT ;  /* 0x0000004007007233 */ /* 0x100fe20003803000 */
[----:B------:R-:W-:Y:S02]  /*ccf0*/  PRMT R4, R6, 0x5410, R4 ;  /* 0x0000541006047816 */ /* 0x000fe40000000004 */
[----:B------:R-:W-:Y:S02]  /*cd00*/  PRMT R3, R2, 0x5410, R5 ;  /* 0x0000541002037816 */ /* 0x000fe40000000005 */
[----:B------:R-:W-:Y:S01]  /*cd10*/  LOP3.LUT R126, R0, R50, RZ, 0xc0, !PT ;  /* 0x00000032007e7212 */ /* 0x000fe200078ec0ff */
[--C-:B------:R-:W-:Y:S02]  /*cd20*/  HSET2.LE.AND R0, R8, R64.reuse, PT ;  /* 0x0000004008007233 */ /* 0x100fe40003803000 */
[----:B------:R-:W-:-:S02]  /*cd30*/  HSET2.LE.AND R2, R4, R64, PT ;  /* 0x0000004004027233 */ /* 0x000fc40003803000 */
[----:B------:R-:W-:Y:S01]  /*cd40*/  HSET2.LE.AND R3, R3, R64, PT ;  /* 0x0000004003037233 */ /* 0x000fe20003803000 */
[----:B------:R-:W-:Y:S01]  /*cd50*/  LOP3.LUT R127, R0, R49, RZ, 0xc0, !PT ;  /* 0x00000031007f7212 */ /* 0x000fe200078ec0ff */
[----:B------:R-:W-:Y:S01]  /*cd60*/  LDSM.16.MT88.4 R64, [R193+0xa800] ;  /* 0x00a80000c140783b */ /* 0x000fe20000004200 */
[----:B------:R-:W-:Y:S02]  /*cd70*/  LOP3.LUT R124, R2, R51, RZ, 0xc0, !PT ;  /* 0x00000033027c7212 */ /* 0x000fe400078ec0ff */
[----:B------:R-:W-:Y:S01]  /*cd80*/  LOP3.LUT R125, R3, R48, RZ, 0xc0, !PT ;  /* 0x00000030037d7212 */ /* 0x000fe200078ec0ff */
[-C--:B--2---:R-:W-:Y:S01]  /*cd90*/  HMMA.16816.F32 R168, R128, R164.reuse, R168 ;  /* 0x000000a480a8723c */ /* 0x084fe200000018a8 */
[----:B------:R-:W2:Y:S04]  /*cda0*/  LDSM.16.MT88.4 R48, [R194+0xa800] ;  /* 0x00a80000c230783b */ /* 0x000ea80000004200 */
[----:B------:R-:W-:Y:S03]  /*cdb0*/  LDSM.16.MT88.4 R4, [R193+0xb800] ;  /* 0x00b80000c104783b */ /* 0x000fe60000004200 */
[C---:B------:R-:W-:Y:S08]  /*cdc0*/  HMMA.16816.F32 R152, R124.reuse, R164, R152 ;  /* 0x000000a47c98723c */ /* 0x040ff00000001898 */
[-C--:B------:R-:W-:Y:S08]  /*cdd0*/  HMMA.16816.F32 R148, R124, R166.reuse, R148 ;  /* 0x000000a67c94723c */ /* 0x080ff00000001894 */
[C---:B------:R-:W-:Y:S08]  /*cde0*/  HMMA.16816.F32 R164, R128.reuse, R166, R36 ;  /* 0x000000a680a4723c */ /* 0x040ff00000001824 */
[-C--:B---3--:R-:W-:Y:S08]  /*cdf0*/  HMMA.16816.F32 R160, R128, R156.reuse, R160 ;  /* 0x0000009c80a0723c */ /* 0x088ff000000018a0 */
        /* <DEDUP_REMOVED lines=10> */
[----:B------:R-:W-:Y:S01]  /*cea0*/  HMMA.16816.F32 R64, R128, R66, R80 ;  /* 0x000000428040723c */ /* 0x000fe20000001850 */
[----:B------:R-:W2:Y:S04]  /*ceb0*/  LDSM.16.MT88.4 R80, [R189+0xb800] ;  /* 0x00b80000bd50783b */ /* 0x000ea80000004200 */
[----:B------:R-:W-:Y:S04]  /*cec0*/  STG.E.U16 [R12.64+-0x2e], R182 ;  /* 0xffffd2b60c007986 */ /* 0x000fe8000c10151c */
        /* <DEDUP_REMOVED lines=11> */
[----:B------:R3:W-:Y:S01]  /*cf80*/  STG.E.U16 [R30.64+-0x1e], R134 ;  /* 0xffffe2861e007986 */ /* 0x0007e2000c10151c */
[----:B------:R-:W-:-:S03]  /*cf90*/  UISETP.GT.AND UP0, UPT, UR33, UR18, UPT ;  /* 0x000000122100728c */ /* 0x000fc6000bf04270 */
[----:B------:R-:W-:Y:S04]  /*cfa0*/  STG.E.U16 [R28.64+-0x20], R183 ;  /* 0xffffe0b71c007986 */ /* 0x000fe8000c10151c */
[----:B------:R-:W-:Y:S04]  /*cfb0*/  STG.E.U16 [R28.64+-0x1e], R26 ;  /* 0xffffe21a1c007986 */ /* 0x000fe8000c10151c */
[----:B------:R-:W-:Y:S04]  /*cfc0*/  STG.E.U16 [R12.64+-0x10], R175 ;  /* 0xfffff0af0c007986 */ /* 0x000fe8000c10151c */
[----:B------:R-:W-:Y:S04]  /*cfd0*/  STG.E.U16 [R12.64+-0xe], R174 ;  /* 0xfffff2ae0c007986 */ /* 0x000fe8000c10151c */
[----:B------:R-:W-:Y:S04]  /*cfe0*/  STG.E.U16 [R32.64+-0x10], R173 ;  /* 0xfffff0ad20007986 */ /* 0x000fe8000c10151c */
[----:B------:R-:W-:Y:S04]  /*cff0*/  STG.E.U16 [R32.64+-0xe], R172 ;  /* 0xfffff2ac20007986 */ /* 0x000fe8000c10151c */
[----:B------:R-:W-:Y:S04]  /*d000*/  STG.E.U16 [R30.64+-0x10], R133 ;  /* 0xfffff0851e007986 */ /* 0x000fe8000c10151c */
[----:B------:R1:W-:Y:S04]  /*d010*/  STG.E.U16 [R30.64+-0xe], R132 ;  /* 0xfffff2841e007986 */ /* 0x0003e8000c10151c */
[----:B------:R1:W-:Y:S04]  /*d020*/  STG.E.U16 [R28.64+-0x10], R34 ;  /* 0xfffff0221c007986 */ /* 0x0003e8000c10151c */
[----:B------:R1:W-:Y:S01]  /*d030*/  STG.E.U16 [R28.64+-0xe], R27 ;  /* 0xfffff21b1c007986 */ /* 0x0003e2000c10151c */
[----:B------:R-:W-:Y:S01]  /*d040*/  PLOP3.LUT P2, PT, PT, PT, UP0, 0x80, 0x0 ;  /* 0x000000000000781c */ /* 0x000fe20003f4f008 */
[----:B------:R-:W-:Y:S01]  /*d050*/  FADD.FTZ R2, R210, R252 ;  /* 0x000000fcd2027221 */ /* 0x000fe20000010000 */
[----:B--2---:R-:W-:Y:S01]  /*d060*/  HMMA.16816.F32 R76, R124, R82, R92 ;  /* 0x000000527c4c723c */ /* 0x004fe2000000185c */
[----:B------:R-:W-:-:S02]  /*d070*/  FADD.FTZ R0, R208, R249 ;  /* 0x000000f9d0007221 */ /* 0x000fc40000010000 */
[----:B------:R-:W-:Y:S02]  /*d080*/  FADD.FTZ R210, R248, R35 ;  /* 0x00000023f8d27221 */ /* 0x000fe40000010000 */
[----:B------:R-:W-:-:S03]  /*d090*/  FADD.FTZ R2, R241, R2 ;  /* 0x00000002f1027221 */ /* 0x000fc60000010000 */
[----:B------:R-:W-:Y:S01]  /*d0a0*/  HMMA.16816.F32 R72, R124, R80, R84 ;  /* 0x000000507c48723c */ /* 0x000fe20000001854 */
[----:B------:R-:W-:-:S07]  /*d0b0*/  FADD.FTZ R0, R223, R0 ;  /* 0x00000000df007221 */ /* 0x000fce0000010000 */
[----:B------:R-:W-:Y:S01]  /*d0c0*/  HMMA.16816.F32 R88, R124, R96, R88 ;  /* 0x000000607c58723c */ /* 0x000fe20000001858 */
[----:B------:R-:W-:-:S07]  /*d0d0*/  FADD.FTZ R210, R243, R210 ;  /* 0x000000d2f3d27221 */ /* 0x000fce0000010000 */
[----:B------:R-:W-:Y:S01]  /*d0e0*/  HMMA.16816.F32 R92, R124, R98, R100 ;  /* 0x000000627c5c723c */ /* 0x000fe20000001864 */
[----:B------:R-:W-:-:S07]  /*d0f0*/  FADD.FTZ R208, R240, R2 ;  /* 0x00000002f0d07221 */ /* 0x000fce0000010000 */
[----:B------:R-:W-:Y:S01]  /*d100*/  HMMA.16816.F32 R104, R124, R112, R104 ;  /* 0x000000707c68723c */ /* 0x000fe20000001868 */
[----:B------:R-:W-:-:S07]  /*d110*/  FADD.FTZ R209, R209, R0 ;  /* 0x00000000d1d17221 */ /* 0x000fce0000010000 */
[----:B------:R-:W-:Y:S01]  /*d120*/  HMMA.16816.F32 R108, R124, R114, R108 ;  /* 0x000000727c6c723c */ /* 0x000fe2000000186c */
[----:B---3--:R-:W-:-:S07]  /*d130*/  IMAD.MOV.U32 R134, RZ, RZ, R212 ;  /* 0x000000ffff867224 */ /* 0x008fce00078e00d4 */
[----:B------:R-:W-:Y:S01]  /*d140*/  HMMA.16816.F32 R120, R124, R4, R120 ;  /* 0x000000047c78723c */ /* 0x000fe20000001878 */
[----:B----4-:R-:W-:Y:S02]  /*d150*/  IMAD.MOV.U32 R135, RZ, RZ, R213 ;  /* 0x000000ffff877224 */ /* 0x010fe400078e00d5 */
[----:B-1----:R-:W-:-:S05]  /*d160*/  IMAD.MOV.U32 R132, RZ, RZ, R222 ;  /* 0x000000ffff847224 */ /* 0x002fca00078e00de */
[----:B------:R-:W-:Y:S01]  /*d170*/  HMMA.16816.F32 R124, R124, R6, R116 ;  /* 0x000000067c7c723c */ /* 0x000fe20000001874 */
[----:B------:R-:W-:-:S07]  /*d180*/  IMAD.MOV.U32 R133, RZ, RZ, R242 ;  /* 0x000000ffff857224 */ /* 0x000fce00078e00f2 */
[C---:B------:R-:W-:Y:S07]  /*d190*/  HMMA.16816.F32 R68, R128.reuse, R80, R204 ;  /* 0x000000508044723c */ /* 0x040fee00000018cc */
[----:B------:R-:W-:Y:S01]  /*d1a0*/  IADD3 R204, P3, R12, -0x80, RZ ;  /* 0xffffff800ccc7810 */ /* 0x000fe20007f7e0ff */
[----:B------:R-:W-:Y:S03]  /*d1b0*/  HMMA.16816.F32 R84, R128, R96, R232 ;  /* 0x000000608054723c */ /* 0x000fe600000018e8 */
[----:B------:R-:W-:-:S05]  /*d1c0*/  IADD3.X R139, R13, -0x1, RZ, P3, !PT ;  /* 0xffffffff0d8b7810 */ /* 0x000fca0001ffe4ff */
[C---:B------:R-:W-:Y:S08]  /*d1d0*/  HMMA.16816.F32 R100, R128.reuse, R112, R224 ;  /* 0x000000708064723c */ /* 0x040ff000000018e0 */
[C---:B------:R-:W-:Y:S08]  /*d1e0*/  HMMA.16816.F32 R80, R128.reuse, R82, R184 ;  /* 0x000000528050723c */ /* 0x040ff000000018b8 */
[C---:B------:R-:W-:Y:S08]  /*d1f0*/  HMMA.16816.F32 R96, R128.reuse, R98, R228 ;  /* 0x000000628060723c */ /* 0x040ff000000018e4 */
[C---:B------:R-:W-:Y:S08]  /*d200*/  HMMA.16816.F32 R112, R128.reuse, R114, R20 ;  /* 0x000000728070723c */ /* 0x040ff00000001814 */
[C---:B------:R-:W-:Y:S08]  /*d210*/  HMMA.16816.F32 R116, R128.reuse, R4, R236 ;  /* 0x000000048074723c */ /* 0x040ff000000018ec */
        /* <DEDUP_REMOVED lines=17> */
[----:B-----5:R-:W-:Y:S01]  /*d330*/  @P1 STS.128 [R203+0xa000], RZ ;  /* 0x00a000ffcb001388 */ /* 0x020fe20000000c00 */
        /* <DEDUP_REMOVED lines=36> */
[----:B------:R-:W-:Y:S04]  /*d580*/  LDSM.16.M88.4 R24, [R199] ;  /* 0x00000000c718783b */ /* 0x000fe80000000200 */
[----:B-1----:R-:W-:Y:S04]  /*d590*/  LDSM.16.M88.4 R8, [R192] ;  /* 0x00000000c008783b */ /* 0x002fe80000000200 */
[----:B--2---:R-:W1:Y:S04]  /*d5a0*/  LDSM.16.M88.4 R4, [R190+0x2000] ;  /* 0x00200000be04783b */ /* 0x004e680000000200 */
[----:B------:R-:W0:Y:S01]  /*d5b0*/  LDGDEPBAR ;  /* 0x00000000000079af */ /* 0x000e220000000000 */
[C---:B---3--:R-:W-:Y:S08]  /*d5c0*/  HMMA.16816.F32 R172, R16.reuse, R136, RZ ;  /* 0x0000008810ac723c */ /* 0x048ff000000018ff */
[----:B------:R-:W-:Y:S08]  /*d5d0*/  HMMA.16816.F32 R224, R16, R138, RZ ;  /* 0x0000008a10e0723c */ /* 0x000ff000000018ff */
[C---:B-1----:R-:W-:Y:S08]  /*d5e0*/  HMMA.16816.F32 R204, R4.reuse, R136, RZ ;  /* 0x0000008804cc723c */ /* 0x042ff000000018ff */
[C---:B------:R-:W-:Y:S08]  /*d5f0*/  HMMA.16816.F32 R180, R4.reuse, R132, RZ ;  /* 0x0000008404b4723c */ /* 0x040ff000000018ff */
[C---:B------:R-:W-:Y:S08]  /*d600*/  HMMA.16816.F32 R184, R4.reuse, R138, RZ ;  /* 0x0000008a04b8723c */ /* 0x040ff000000018ff */
[----:B------:R-:W-:Y:S01]  /*d610*/  HMMA.16816.F32 R176, R4, R134, RZ ;  /* 0x0000008604b0723c */ /* 0x000fe200000018ff */
[----:B------:R-:W1:Y:S07]  /*d620*/  LDSM.16.M88.4 R4, [R192+0x2000] ;  /* 0x00200000c004783b */ /* 0x000e6e0000000200 */
[C---:B------:R-:W-:Y:S08]  /*d630*/  HMMA.16816.F32 R136, R16.reuse, R132, RZ ;  /* 0x000000841088723c */ /* 0x040ff000000018ff */
[----:B------:R-:W-:Y:S08]  /*d640*/  HMMA.16816.F32 R16, R16, R134, RZ ;  /* 0x000000861010723c */ /* 0x000ff000000018ff */
[----:B------:R-:W-:Y:S08]  /*d650*/  HMMA.16816.F32 R132, R8, R26, R224 ;  /* 0x0000001a0884723c */ /* 0x000ff000000018e0 */
[C---:B-1----:R-:W-:Y:S08]  /*d660*/  HMMA.16816.F32 R228, R4.reuse, R20, R180 ;  /* 0x0000001404e4723c */ /* 0x042ff000000018b4 */
[C---:B------:R-:W-:Y:S08]  /*d670*/  HMMA.16816.F32 R180, R4.reuse, R22, R176 ;  /* 0x0000001604b4723c */ /* 0x040ff000000018b0 */
[C---:B------:R-:W-:Y:S08]  /*d680*/  HMMA.16816.F32 R204, R4.reuse, R24, R204 ;  /* 0x0000001804cc723c */ /* 0x040ff000000018cc */
[----:B------:R-:W-:Y:S01]  /*d690*/  HMMA.16816.F32 R184, R4, R26, R184 ;  /* 0x0000001a04b8723c */ /* 0x000fe200000018b8 */
[----:B------:R-:W-:Y:S07]  /*d6a0*/  LDSM.16.M88.4 R4, [R198+0x2000] ;  /* 0x00200000c604783b */ /* 0x000fee0000000200 */
[C---:B------:R-:W-:Y:S08]  /*d6b0*/  HMMA.16816.F32 R176, R8.reuse, R24, R172 ;  /* 0x0000001808b0723c */ /* 0x040ff000000018ac */
[C---:B------:R-:W-:Y:S08]  /*d6c0*/  HMMA.16816.F32 R172, R8.reuse, R20, R136 ;  /* 0x0000001408ac723c */ /* 0x040ff00000001888 */
[----:B------:R-:W-:Y:S01]  /*d6d0*/  HMMA.16816.F32 R24, R8, R22, R16 ;  /* 0x000000160818723c */ /* 0x000fe20000001810 */
[----:B------:R-:W1:Y:S04]  /*d6e0*/  LDSM.16.M88.4 R20, [R197+0x8000] ;  /* 0x00800000c514783b */ /* 0x000e680000000200 */
[----:B------:R-:W2:Y:S04]  /*d6f0*/  LDSM.16.M88.4 R8, [R198] ;  /* 0x00000000c608783b */ /* 0x000ea80000000200 */
[----:B------:R-:W3:Y:S01]  /*d700*/  LDSM.16.M88.4 R16, [R197+0x8800] ;  /* 0x00880000c510783b */ /* 0x000ee20000000200 */
[----:B-1----:R-:W-:Y:S08]  /*d710*/  HMMA.16816.F32 R204, R4, R20, R204 ;  /* 0x0000001404cc723c */ /* 0x002ff000000018cc */
[----:B--2---:R-:W-:Y:S08]  /*d720*/  HMMA.16816.F32 R136, R8, R22, R132 ;  /* 0x000000160888723c */ /* 0x004ff00000001884 */
        /* <DEDUP_REMOVED lines=61> */
[-C--:B--2---:R-:W-:Y:S08]  /*db00*/  HMMA.16816.F32 R204, R4, R20.reuse, R204 ;  /* 0x0000001404cc723c */ /* 0x084ff000000018cc */
[C---:B---3--:R-:W-:Y:S08]  /*db10*/  HMMA.16816.F32 R176, R8.reuse, R20, R172 ;  /* 0x0000001408b0723c */ /* 0x048ff000000018ac */
[-C--:B------:R-:W-:Y:S08]  /*db20*/  HMMA.16816.F32 R172, R8, R22.reuse, R136 ;  /* 0x0000001608ac723c */ /* 0x080ff00000001888 */
        /* <DEDUP_REMOVED lines=9> */
[----:B------:R-:W-:-:S04]  /*dbc0*/  USHF.R.S32.HI UR34, URZ, 0x1f, UR35 ;  /* 0x0000001f3f227899 */ /* 0x000fc80008011423 */
[----:B------:R-:W-:Y:S02]  /*dbd0*/  UIMAD UR34, UR34, UR4, URZ ;  /* 0x00000004222272a4 */ /* 0x000fe4000f8e023f */
[----:B------:R-:W-:Y:S02]  /*dbe0*/  UIMAD.WIDE.U32 UR36, UR35, UR4, URZ ;  /* 0x00000004232472a5 */ /* 0x000fe4000f8e003f */
[----:B------:R-:W-:-:S04]  /*dbf0*/  UIMAD UR5, UR35, UR5, UR34 ;  /* 0x00000005230572a4 */ /* 0x000fc8000f8e0222 */
[----:B------:R-:W-:Y:S01]  /*dc00*/  UIADD3 UR5, UR37, UR5, URZ ;  /* 0x0000000525057290 */ /* 0x000fe2000fffe03f */
[----:B------:R-:W-:Y:S02]  /*dc10*/  IMAD.U32 R0, RZ, RZ, UR36 ;  /* 0x00000024ff007e24 */ /* 0x000fe4000f8e00ff */
[----:B------:R-:W-:-:S03]  /*dc20*/  IMAD.U32 R3, RZ, RZ, UR36 ;  /* 0x00000024ff037e24 */ /* 0x000fc6000f8e00ff */
[----:B------:R-:W-:Y:S01]  /*dc30*/  IMAD.U32 R2, RZ, RZ, UR5 ;  /* 0x00000005ff027e24 */ /* 0x000fe2000f8e00ff */
[----:B------:R1:W-:Y:S01]  /*dc40*/  @P1 STS.128 [R203+0x8000], RZ ;  /* 0x008000ffcb001388 */ /* 0x0003e20000000c00 */
[----:B------:R-:W-:Y:S01]  /*dc50*/  BSSY B0, `(.L_x_2068) ;  /* 0x0000021000007945 */ /* 0x000fe20003800000 */
        /* <DEDUP_REMOVED lines=32> */
.L_x_2069:
[----:B------:R-:W-:Y:S05]  /*de60*/  BSYNC B0 ;  /* 0x0000000000007941 */ /* 0x000fea0003800000 */
.L_x_2068:
[----:B------:R-:W0:Y:S02]  /*de70*/  LDGDEPBAR ;  /* 0x00000000000079af */ /* 0x000e240000000000 */
.L_x_2067:
[----:B--2---:R-:W2:Y:S04]  /*de80*/  LDL.64 R2, [R1+0x30] ;  /* 0x0000300001027983 */ /* 0x004ea80000100a00 */
        /* <DEDUP_REMOVED lines=74> */
[----:B------:R-:W1:Y:S01]  /*e330*/  MUFU.EX2 R3, R3 ;  /* 0x0000000300037308 */ /* 0x000e620000000800 */
[----:B------:R-:W-:-:S05]  /*e340*/  FMUL.FTZ R2, R135, c[0x0][0x23c] ;  /* 0x00008f0087027a20 */ /* 0x000fca0000410000 */
[----:B------:R-:W-:-:S05]  /*e350*/  FSEL R2, R2, RZ, P2 ;  /* 0x000000ff02027208 */ /* 0x000fca0001000000 */
        /* <DEDUP_REMOVED lines=8> */
[----:B-1----:R-:W-:Y:S01]  /*e3e0*/  FMUL.FTZ R2, R156, R3 ;  /* 0x000000039c027220 */ /* 0x002fe20000410000 */
[----:B------:R-:W-:Y:S04]  /*e3f0*/  MUFU.EX2 R11, R11 ;  /* 0x0000000b000b7308 */ /* 0x000fe80000000800 */
[----:B------:R1:W-:Y:S01]  /*e400*/  STL [R1+0x10], R2 ;  /* 0x0000100201007387 */ /* 0x0003e20000100800 */
[----:B------:R-:W-:-:S02]  /*e410*/  ISETP.GE.AND P4, PT, R0, R220, PT ;  /* 0x000000dc0000720c */ /* 0x000fc40003f86270 */
[----:B------:R-:W-:Y:S01]  /*e420*/  ISETP.GE.AND P2, PT, R10, R220, PT ;  /* 0x000000dc0a00720c */ /* 0x000fe20003f46270 */
[-C--:B------:R-:W-:Y:S01]  /*e430*/  FMUL.FTZ R236, R164, R3.reuse ;  /* 0x00000003a4ec7220 */ /* 0x080fe20000410000 */
[-C--:B------:R-:W-:Y:S01]  /*e440*/  ISETP.LT.OR P4, PT, R0, R216.reuse, P4 ;  /* 0x000000d80000720c */ /* 0x080fe20002781670 */
[-C--:B------:R-:W-:Y:S02]  /*e450*/  FMUL.FTZ R237, R165, R3.reuse ;  /* 0x00000003a5ed7220 */ /* 0x080fe40000410000 */
[----:B------:R-:W-:Y:S02]  /*e460*/  IMAD.MOV.U32 R230, RZ, RZ, R228 ;  /* 0x000000ffffe67224 */ /* 0x000fe400078e00e4 */
[----:B------:R-:W-:Y:S01]  /*e470*/  IMAD.MOV.U32 R231, RZ, RZ, R229 ;  /* 0x000000ffffe77224 */ /* 0x000fe200078e00e5 */
[----:B-1----:R-:W1:Y:S01]  /*e480*/  MUFU.EX2 R2, R20 ;  /* 0x0000001400027308 */ /* 0x002e620000000800 */
[----:B------:R-:W-:Y:S02]  /*e490*/  IMAD.MOV.U32 R232, RZ, RZ, R22 ;  /* 0x000000ffffe87224 */ /* 0x000fe400078e0016 */
[----:B------:R-:W-:Y:S01]  /*e4a0*/  IMAD.MOV.U32 R233, RZ, RZ, R23 ;  /* 0x000000ffffe97224 */ /* 0x000fe200078e0017 */
[----:B------:R-:W-:Y:S01]  /*e4b0*/  ISETP.LT.OR P2, PT, R10, R216, P2 ;  /* 0x000000d80a00720c */ /* 0x000fe20001741670 */
        /* <DEDUP_REMOVED lines=16> */
[----:B-1----:R-:W-:Y:S01]  /*e5c0*/  F2FP.PACK_AB R80, R2, R11 ;  /* 0x0000000b0250723e */ /* 0x002fe200000000ff */
        /* <DEDUP_REMOVED lines=13> */
[-C--:B------:R-:W-:Y:S01]  /*e6a0*/  ISETP.GE.AND P3, PT, R9, R220.reuse, PT ;  /* 0x000000dc0900720c */ /* 0x080fe20003f66270 */
[----:B------:R-:W-:Y:S01]  /*e6b0*/  FFMA.FTZ R3, R211, R3, R11 ;  /* 0x00000003d3037223 */ /* 0x000fe2000001000b */
[----:B------:R-:W-:Y:S02]  /*e6c0*/  FSEL R11, R178, -INF , !P4 ;  /* 0xff800000b20b7808 */ /* 0x000fe40006000000 */
[----:B------:R-:W-:Y:S01]  /*e6d0*/  FSEL R20, R179, -INF , !P2 ;  /* 0xff800000b3147808 */ /* 0x000fe20005000000 */
[----:B------:R-:W-:Y:S01]  /*e6e0*/  FADD.FTZ R34, R2, R3 ;  /* 0x0000000302227221 */ /* 0x000fe20000010000 */
[----:B------:R-:W-:-:S02]  /*e6f0*/  ISETP.GE.AND P2, PT, R8, R220, PT ;  /* 0x000000dc0800720c */ /* 0x000fc40003f46270 */
[----:B------:R-:W-:Y:S02]  /*e700*/  ISETP.LT.OR P3, PT, R9, R216, P3 ;  /* 0x000000d80900720c */ /* 0x000fe40001f61670 */
[----:B------:R-:W-:Y:S02]  /*e710*/  FMNMX.FTZ R2, R212, R11, !PT ;  /* 0x0000000bd4027209 */ /* 0x000fe40007810000 */
[----:B------:R-:W-:Y:S02]  /*e720*/  ISETP.GE.AND P4, PT, R7, R220, PT ;  /* 0x000000dc0700720c */ /* 0x000fe40003f86270 */
[----:B------:R-:W-:Y:S02]  /*e730*/  ISETP.LT.OR P2, PT, R8, R216, P2 ;  /* 0x000000d80800720c */ /* 0x000fe40001741670 */
[----:B------:R-:W-:Y:S02]  /*e740*/  FSEL R19, R174, -INF , !P3 ;  /* 0xff800000ae137808 */ /* 0x000fe40005800000 */
[----:B------:R-:W-:-:S02]  /*e750*/  FMNMX.FTZ R2, R20, R2, !PT ;  /* 0x0000000214027209 */ /* 0x000fc40007810000 */
[C---:B------:R-:W-:Y:S02]  /*e760*/  ISETP.GE.AND P3, PT, R6.reuse, R220, PT ;  /* 0x000000dc0600720c */ /* 0x040fe40003f66270 */
[----:B------:R-:W-:Y:S02]  /*e770*/  FSEL R18, R175, -INF , !P2 ;  /* 0xff800000af127808 */ /* 0x000fe40005000000 */
[----:B------:R-:W-:Y:S02]  /*e780*/  ISETP.LT.OR P4, PT, R7, R216, P4 ;  /* 0x000000d80700720c */ /* 0x000fe40002781670 */
[----:B------:R-:W-:Y:S02]  /*e790*/  FMNMX.FTZ R2, R19, R2, !PT ;  /* 0x0000000213027209 */ /* 0x000fe40007810000 */
[----:B------:R-:W-:Y:S02]  /*e7a0*/  ISETP.LT.OR P3, PT, R6, R216, P3 ;  /* 0x000000d80600720c */ /* 0x000fe40001f61670 */
[----:B------:R-:W-:-:S02]  /*e7b0*/  ISETP.GE.AND P2, PT, R5, R220, PT ;  /* 0x000000dc0500720c */ /* 0x000fc40003f46270 */
[----:B------:R-:W-:Y:S02]  /*e7c0*/  FSEL R17, R138, -INF , !P4 ;  /* 0xff8000008a117808 */ /* 0x000fe40006000000 */
[----:B------:R-:W-:Y:S02]  /*e7d0*/  FMNMX.FTZ R2, R18, R2, !PT ;  /* 0x0000000212027209 */ /* 0x000fe40007810000 */
[----:B------:R-:W-:Y:S02]  /*e7e0*/  FSEL R16, R139, -INF , !P3 ;  /* 0xff8000008b107808 */ /* 0x000fe40005800000 */
[----:B------:R-:W-:Y:S02]  /*e7f0*/  ISETP.GE.AND P3, PT, R4, R220, PT ;  /* 0x000000dc0400720c */ /* 0x000fe40003f66270 */
[----:B------:R-:W-:Y:S02]  /*e800*/  ISETP.LT.OR P2, PT, R5, R216, P2 ;  /* 0x000000d80500720c */ /* 0x000fe40001741670 */
[----:B------:R-:W-:-:S02]  /*e810*/  FMNMX.FTZ R2, R17, R2, !PT ;  /* 0x0000000211027209 */ /* 0x000fc40007810000 */
[----:B------:R-:W-:Y:S02]  /*e820*/  ISETP.LT.OR P3, PT, R4, R216, P3 ;  /* 0x000000d80400720c */ /* 0x000fe40001f61670 */
        /* <DEDUP_REMOVED lines=16> */
[----:B------:R-:W-:-:S04]  /*e930*/  FFMA.FTZ R11, R11, c[0x0][0x23c], -R2 ;  /* 0x00008f000b0b7a23 */ /* 0x000fc80000010802 */
[----:B------:R-:W2:Y:S01]  /*e940*/  MUFU.EX2 R26, R11 ;  /* 0x0000000b001a7308 */ /* 0x000ea20000000800 */
[----:B------:R-:W-:Y:S01]  /*e950*/  ISETP.GE.AND P3, PT, R0, R218, PT ;  /* 0x000000da0000720c */ /* 0x000fe20003f66270 */
[----:B------:R-:W-:-:S03]  /*e960*/  IMAD.MOV.U32 R212, RZ, RZ, R232 ;  /* 0x000000ffffd47224 */ /* 0x000fc600078e00e8 */
[----:B------:R-:W-:Y:S01]  /*e970*/  ISETP.LT.OR P3, PT, R0, R214, P3 ;  /* 0x000000d60000720c */ /* 0x000fe20001f61670 */
[----:B------:R-:W-:Y:S02]  /*e980*/  IMAD.MOV.U32 R213, RZ, RZ, R233 ;  /* 0x000000ffffd57224 */ /* 0x000fe400078e00e9 */
[----:B-1----:R-:W-:Y:S01]  /*e990*/  FMUL.FTZ R188, R118, R3 ;  /* 0x0000000376bc7220 */ /* 0x002fe20000410000 */
[----:B------:R-:W-:Y:S01]  /*e9a0*/  ISETP.GE.AND P5, PT, R0, R219, PT ;  /* 0x000000db0000720c */ /* 0x000fe20003fa6270 */
[-C--:B------:R-:W-:Y:S02]  /*e9b0*/  FMUL.FTZ R238, R166, R3.reuse ;  /* 0x00000003a6ee7220 */ /* 0x080fe40000410000 */
[-C--:B------:R-:W-:Y:S02]  /*e9c0*/  FMUL.FTZ R239, R167, R3.reuse ;  /* 0x00000003a7ef7220 */ /* 0x080fe40000410000 */
[-C--:B------:R-:W-:Y:S02]  /*e9d0*/  FMUL.FTZ R191, R158, R3.reuse ;  /* 0x000000039ebf7220 */ /* 0x080fe40000410000 */
[----:B------:R-:W-:-:S02]  /*e9e0*/  FMUL.FTZ R129, R50, R3 ;  /* 0x0000000332817220 */ /* 0x000fc40000410000 */
[----:B------:R-:W-:Y:S02]  /*e9f0*/  IMAD.MOV.U32 R118, RZ, RZ, R243 ;  /* 0x000000ffff767224 */ /* 0x000fe400078e00f3 */
        /* <DEDUP_REMOVED lines=27> */
[----:B--2---:R-:W-:Y:S01]  /*ebb0*/  FFMA.FTZ R50, R210, R3, R26 ;  /* 0x00000003d2327223 */ /* 0x004fe2000001001a */
[----:B------:R-:W-:Y:S02]  /*ebc0*/  FSEL R3, R206, -INF , !P3 ;  /* 0xff800000ce037808 */ /* 0x000fe40005800000 */
[----:B------:R-:W-:-:S02]  /*ebd0*/  ISETP.GE.AND P2, PT, R9, R219, PT ;  /* 0x000000db0900720c */ /* 0x000fc40003f46270 */
[----:B------:R-:W-:Y:S02]  /*ebe0*/  ISETP.GE.AND P3, PT, R8, R219, PT ;  /* 0x000000db0800720c */ /* 0x000fe40003f66270 */
[-C--:B------:R-:W-:Y:S01]  /*ebf0*/  ISETP.LT.OR P5, PT, R0, R215.reuse, P5 ;  /* 0x000000d70000720c */ /* 0x080fe20002fa1670 */
[----:B------:R-:W-:Y:S01]  /*ec00*/  IMAD.MOV.U32 R119, RZ, RZ, R21 ;  /* 0x000000ffff777224 */ /* 0x000fe200078e0015 */
[-C--:B------:R-:W-:Y:S02]  /*ec10*/  ISETP.LT.OR P2, PT, R9, R215.reuse, P2 ;  /* 0x000000d70900720c */ /* 0x080fe40001741670 */
[----:B------:R-:W-:Y:S01]  /*ec20*/  ISETP.LT.OR P3, PT, R8, R215, P3 ;  /* 0x000000d70800720c */ /* 0x000fe20001f61670 */
[----:B------:R-:W-:Y:S01]  /*ec30*/  IMAD.MOV.U32 R159, RZ, RZ, R23 ;  /* 0x000000ffff9f7224 */ /* 0x000fe200078e0017 */
[----:B------:R-:W-:Y:S01]  /*ec40*/  FSEL R21, R204, -INF , !P5 ;  /* 0xff800000cc157808 */ /* 0x000fe20006800000 */
[----:B------:R-:W-:Y:S01]  /*ec50*/  IMAD.MOV.U32 R204, RZ, RZ, R24 ;  /* 0x000000ffffcc7224 */ /* 0x000fe200078e0018 */
[----:B------:R-:W-:-:S02]  /*ec60*/  FSEL R24, R184, -INF , !P2 ;  /* 0xff800000b8187808 */ /* 0x000fc40005000000 */
[----:B------:R-:W-:Y:S02]  /*ec70*/  FSEL R23, R185, -INF , !P3 ;  /* 0xff800000b9177808 */ /* 0x000fe40005800000 */
[CC--:B------:R-:W-:Y:S02]  /*ec80*/  ISETP.GE.AND P2, PT, R7.reuse, R218.reuse, PT ;  /* 0x000000da0700720c */ /* 0x0c0fe40003f46270 */
[C---:B------:R-:W-:Y:S02]  /*ec90*/  ISETP.GE.AND P3, PT, R6.reuse, R218, PT ;  /* 0x000000da0600720c */ /* 0x040fe40003f66270 */
[-C--:B------:R-:W-:Y:S02]  /*eca0*/  ISETP.LT.OR P2, PT, R7, R214.reuse, P2 ;  /* 0x000000d60700720c */ /* 0x080fe40001741670 */
[----:B------:R-:W-:Y:S01]  /*ecb0*/  ISETP.LT.OR P3, PT, R6, R214, P3 ;  /* 0x000000d60600720c */ /* 0x000fe20001f61670 */
[----:B------:R-:W-:Y:S02]  /*ecc0*/  FFMA.FTZ R84, R18, c[0x0][0x23c], -R2 ;  /* 0x00008f0012547a23 */ /* 0x000fe40000010802 */
[----:B------:R-:W-:Y:S01]  /*ecd0*/  IMAD.MOV.U32 R211, RZ, RZ, R22 ;  /* 0x000000ffffd37224 */ /* 0x000fe200078e0016 */
[----:B------:R-:W-:-:S02]  /*ece0*/  FSEL R22, R226, -INF , !P2 ;  /* 0xff800000e2167808 */ /* 0x000fc40005000000 */
[----:B------:R-:W-:Y:S02]  /*ecf0*/  FSEL R18, R227, -INF , !P3 ;  /* 0xff800000e3127808 */ /* 0x000fe40005800000 */
[----:B------:R-:W2:Y:S01]  /*ed00*/  LDL.64 R226, [R1+0xc0] ;  /* 0x0000c00001e27983 */ /* 0x000ea20000100a00 */
[C---:B------:R-:W-:Y:S02]  /*ed10*/  ISETP.GE.AND P4, PT, R10.reuse, R219, PT ;  /* 0x000000db0a00720c */ /* 0x040fe40003f86270 */
[CC--:B------:R-:W-:Y:S02]  /*ed20*/  ISETP.GE.AND P6, PT, R10.reuse, R218.reuse, PT ;  /* 0x000000da0a00720c */ /* 0x0c0fe40003fc6270 */
[C---:B------:R-:W-:Y:S02]  /*ed30*/  ISETP.LT.OR P4, PT, R10.reuse, R215, P4 ;  /* 0x000000d70a00720c */ /* 0x040fe40002781670 */
[C---:B------:R-:W-:Y:S02]  /*ed40*/  ISETP.GE.AND P5, PT, R9.reuse, R218, PT ;  /* 0x000000da0900720c */ /* 0x040fe40003fa6270 */
[-C--:B------:R-:W-:Y:S01]  /*ed50*/  ISETP.LT.OR P6, PT, R10, R214.reuse, P6 ;  /* 0x000000d60a00720c */ /* 0x080fe200037c1670 */
[----:B------:R-:W-:Y:S01]  /*ed60*/  IMAD.MOV.U32 R130, RZ, RZ, R25 ;  /* 0x000000ffff827224 */ /* 0x000fe200078e0019 */
[----:B------:R-:W-:-:S02]  /*ed70*/  ISETP.LT.OR P5, PT, R9, R214, P5 ;  /* 0x000000d60900720c */ /* 0x000fc40002fa1670 */
[----:B------:R-:W-:Y:S02]  /*ed80*/  FSEL R25, R205, -INF , !P4 ;  /* 0xff800000cd197808 */ /* 0x000fe40006000000 */
[----:B------:R-:W-:Y:S02]  /*ed90*/  ISETP.GE.AND P4, PT, R8, R218, PT ;  /* 0x000000da0800720c */ /* 0x000fe40003f86270 */
[----:B------:R-:W-:Y:S02]  /*eda0*/  FSEL R9, R207, -INF , !P6 ;  /* 0xff800000cf097808 */ /* 0x000fe40007000000 */
[----:B------:R-:W-:Y:S01]  /*edb0*/  FMNMX.FTZ R0, R222, R3, !PT ;  /* 0x00000003de007209 */ /* 0x000fe20007810000 */
[----:B------:R-:W-:Y:S01]  /*edc0*/  FFMA.FTZ R27, R20, c[0x0][0x23c], -R2 ;  /* 0x00008f00141b7a23 */ /* 0x000fe20000010802 */
[----:B------:R-:W-:Y:S02]  /*edd0*/  ISETP.LT.OR P4, PT, R8, R214, P4 ;  /* 0x000000d60800720c */ /* 0x000fe40002781670 */
[----:B------:R-:W-:-:S02]  /*ede0*/  FSEL R20, R186, -INF , !P5 ;  /* 0xff800000ba147808 */ /* 0x000fc40006800000 */
[----:B------:R-:W-:Y:S01]  /*edf0*/  FMNMX.FTZ R0, R9, R0, !PT ;  /* 0x0000000009007209 */ /* 0x000fe20007810000 */
[--C-:B------:R-:W-:Y:S01]  /*ee00*/  FFMA.FTZ R81, R19, c[0x0][0x23c], -R2.reuse ;  /* 0x00008f0013517a23 */ /* 0x100fe20000010802 */
[----:B------:R-:W-:Y:S02]  /*ee10*/  ISETP.GE.AND P2, PT, R5, R218, PT ;  /* 0x000000da0500720c */ /* 0x000fe40003f46270 */
[----:B------:R-:W-:Y:S02]  /*ee20*/  FSEL R19, R187, -INF , !P4 ;  /* 0xff800000bb137808 */ /* 0x000fe40006000000 */
[----:B------:R-:W-:Y:S02]  /*ee30*/  FMNMX.FTZ R0, R20, R0, !PT ;  /* 0x0000000014007209 */ /* 0x000fe40007810000 */
[----:B------:R-:W-:Y:S02]  /*ee40*/  ISETP.LT.OR P2, PT, R5, R214, P2 ;  /* 0x000000d60500720c */ /* 0x000fe40001741670 */
[----:B------:R-:W-:Y:S01]  /*ee50*/  FMNMX.FTZ R0, R19, R0, !PT ;  /* 0x0000000013007209 */ /* 0x000fe20007810000 */
[----:B------:R-:W-:Y:S01]  /*ee60*/  FFMA.FTZ R85, R17, c[0x0][0x23c], -R2 ;  /* 0x00008f0011557a23 */ /* 0x000fe20000010802 */
[----:B------:R-:W-:-:S02]  /*ee70*/  FSEL R17, R182, -INF , !P2 ;  /* 0xff800000b6117808 */ /* 0x000fc40005000000 */
[----:B------:R-:W-:Y:S02]  /*ee80*/  ISETP.GE.AND P2, PT, R4, R218, PT ;  /* 0x000000da0400720c */ /* 0x000fe40003f46270 */
[----:B------:R-:W-:Y:S02]  /*ee90*/  FMNMX.FTZ R0, R22, R0, !PT ;  /* 0x0000000016007209 */ /* 0x000fe40007810000 */
[----:B------:R-:W-:Y:S02]  /*eea0*/  ISETP.LT.OR P2, PT, R4, R214, P2 ;  /* 0x000000d60400720c */ /* 0x000fe40001741670 */
[----:B------:R-:W-:Y:S01]  /*eeb0*/  FMNMX.FTZ R0, R18, R0, !PT ;  /* 0x0000000012007209 */ /* 0x000fe20007810000 */
[--C-:B------:R-:W-:Y:S01]  /*eec0*/  FFMA.FTZ R96, R16, c[0x0][0x23c], -R2.reuse ;  /* 0x00008f0010607a23 */ /* 0x100fe20000010802 */
[----:B------:R-:W-:Y:S02]  /*eed0*/  FSEL R16, R183, -INF , !P2 ;  /* 0xff800000b7107808 */ /* 0x000fe40005000000 */
[----:B------:R-:W-:Y:S01]  /*eee0*/  FMNMX.FTZ R0, R17, R0, !PT ;  /* 0x0000000011007209 */ /* 0x000fe20007810000 */
[--C-:B------:R-:W-:Y:S01]  /*eef0*/  FFMA.FTZ R112, R15, c[0x0][0x23c], -R2.reuse ;  /* 0x00008f000f707a23 */ /* 0x100fe20000010802 */
[----:B------:R-:W-:Y:S01]  /*ef00*/  ISETP.GE.AND P3, PT, R4, R219, PT ;  /* 0x000000db0400720c */ /* 0x000fe20003f66270 */
[----:B------:R-:W-:Y:S01]  /*ef10*/  FFMA.FTZ R113, R14, c[0x0][0x23c], -R2 ;  /* 0x00008f000e717a23 */ /* 0x000fe20000010802 */
[----:B------:R-:W-:-:S02]  /*ef20*/  FMNMX.FTZ R0, R16, R0, !PT ;  /* 0x0000000010007209 */ /* 0x000fc40007810000 */
[----:B------:R-:W-:Y:S02]  /*ef30*/  FMNMX.FTZ R2, R242, R21, !PT ;  /* 0x00000015f2027209 */ /* 0x000fe40007810000 */
[----:B------:R-:W-:Y:S02]  /*ef40*/  ISETP.LT.OR P3, PT, R4, R215, P3 ;  /* 0x000000d70400720c */ /* 0x000fe40001f61670 */
[----:B------:R-:W1:Y:S01]  /*ef50*/  SHFL.BFLY PT, R4, R0, 0x2, 0x1f ;  /* 0x0c401f0000047f89 */ /* 0x000e6200000e0000 */
[----:B------:R-:W-:Y:S02]  /*ef60*/  ISETP.GE.AND P6, PT, R7, R219, PT ;  /* 0x000000db0700720c */ /* 0x000fe40003fc6270 */
[----:B------:R-:W-:Y:S02]  /*ef70*/  FMNMX.FTZ R2, R25, R2, !PT ;  /* 0x0000000219027209 */ /* 0x000fe40007810000 */
[----:B------:R-:W-:Y:S02]  /*ef80*/  ISETP.LT.OR P6, PT, R7, R215, P6 ;  /* 0x000000d70700720c */ /* 0x000fe400037c1670 */
[----:B------:R-:W-:-:S02]  /*ef90*/  ISETP.GE.AND P5, PT, R6, R219, PT ;  /* 0x000000db0600720c */ /* 0x000fc40003fa6270 */
[----:B------:R-:W-:Y:S02]  /*efa0*/  FMNMX.FTZ R2, R24, R2, !PT ;  /* 0x0000000218027209 */ /* 0x000fe40007810000 */
[----:B------:R-:W-:Y:S02]  /*efb0*/  ISETP.LT.OR P5, PT, R6, R215, P5 ;  /* 0x000000d70600720c */ /* 0x000fe40002fa1670 */
[----:B------:R-:W-:Y:S02]  /*efc0*/  ISETP.GE.AND P4, PT, R5, R219, PT ;  /* 0x000000db0500720c */ /* 0x000fe40003f86270 */
[----:B------:R-:W-:Y:S02]  /*efd0*/  FSEL R15, R224, -INF , !P6 ;  /* 0xff800000e00f7808 */ /* 0x000fe40007000000 */
[----:B------:R-:W-:Y:S02]  /*efe0*/  FMNMX.FTZ R2, R23, R2, !PT ;  /* 0x0000000217027209 */ /* 0x000fe40007810000 */
[----:B------:R-:W-:-:S02]  /*eff0*/  ISETP.LT.OR P4, PT, R5, R215, P4 ;  /* 0x000000d70500720c */ /* 0x000fc40002781670 */
[----:B------:R-:W-:Y:S02]  /*f000*/  FSEL R14, R225, -INF , !P5 ;  /* 0xff800000e10e7808 */ /* 0x000fe40006800000 */
[----:B------:R-:W-:Y:S02]  /*f010*/  FMNMX.FTZ R2, R15, R2, !PT ;  /* 0x000000020f027209 */ /* 0x000fe40007810000 */
[----:B------:R-:W-:Y:S02]  /*f020*/  FSEL R11, R180, -INF , !P4 ;  /* 0xff800000b40b7808 */ /* 0x000fe40006000000 */
[----:B------:R-:W-:Y:S02]  /*f030*/  FMNMX.FTZ R2, R14, R2, !PT ;  /* 0x000000020e027209 */ /* 0x000fe40007810000 */
[----:B------:R-:W-:Y:S02]  /*f040*/  FSEL R10, R181, -INF , !P3 ;  /* 0xff800000b50a7808 */ /* 0x000fe40005800000 */
[----:B------:R-:W-:-:S02]  /*f050*/  FMNMX.FTZ R2, R11, R2, !PT ;  /* 0x000000020b027209 */ /* 0x000fc40007810000 */
[----:B-1----:R-:W-:Y:S02]  /*f060*/  FMNMX.FTZ R0, R4, R0, !PT ;  /* 0x0000000004007209 */ /* 0x002fe40007810000 */
[----:B------:R-:W-:-:S03]  /*f070*/  FMNMX.FTZ R2, R10, R2, !PT ;  /* 0x000000020a027209 */ /* 0x000fc60007810000 */
[----:B------:R-:W1:Y:S04]  /*f080*/  SHFL.BFLY PT, R4, R0, 0x1, 0x1f ;  /* 0x0c201f0000047f89 */ /* 0x000e6800000e0000 */
[----:B------:R-:W3:Y:S01]  /*f090*/  SHFL.BFLY PT, R5, R2, 0x2, 0x1f ;  /* 0x0c401f0002057f89 */ /* 0x000ee200000e0000 */
[----:B------:R-:W-:Y:S01]  /*f0a0*/  IMAD.MOV.U32 R206, RZ, RZ, R132 ;  /* 0x000000ffffce7224 */ /* 0x000fe200078e0084 */
[----:B-1----:R-:W-:Y:S02]  /*f0b0*/  FMNMX.FTZ R132, R0, R4, !PT ;  /* 0x0000000400847209 */ /* 0x002fe40007810000 */
[----:B---3--:R-:W-:-:S03]  /*f0c0*/  FMNMX.FTZ R2, R2, R5, !PT ;  /* 0x0000000502027209 */ /* 0x008fc60007810000 */
[C---:B------:R-:W-:Y:S01]  /*f0d0*/  FMUL.FTZ R0, R132.reuse, c[0x0][0x23c] ;  /* 0x00008f0084007a20 */ /* 0x040fe20000410000 */
[----:B------:R-:W-:Y:S01]  /*f0e0*/  FSETP.NEU.FTZ.AND P2, PT, R132, -INF , PT ;  /* 0xff8000008400780b */ /* 0x000fe20003f5d000 */
[----:B------:R-:W1:Y:S03]  /*f0f0*/  SHFL.BFLY PT, R5, R2, 0x1, 0x1f ;  /* 0x0c201f0002057f89 */ /* 0x000e6600000e0000 */
[----:B------:R-:W-:-:S05]  /*f100*/  FSEL R0, R0, RZ, P2 ;  /* 0x000000ff00007208 */ /* 0x000fca0001000000 */
[----:B------:R-:W-:-:S04]  /*f110*/  FFMA.FTZ R3, R3, c[0x0][0x23c], -R0 ;  /* 0x00008f0003037a23 */ /* 0x000fc80000010800 */
[----:B------:R3:W-:Y:S02]  /*f120*/  MUFU.EX2 R6, R3 ;  /* 0x0000000300067308 */ /* 0x0007e40000000800 */
[----:B---3--:R-:W-:-:S06]  /*f130*/  FSEL R3, R132, RZ, P2 ;  /* 0x000000ff84037208 */ /* 0x008fcc0001000000 */
[----:B------:R1:W-:Y:S01]  /*f140*/  MUFU.EX2 R7, R133 ;  /* 0x0000008500077308 */ /* 0x0003e20000000800 */
[----:B------:R-:W-:-:S04]  /*f150*/  FADD.FTZ R3, R222, -R3 ;  /* 0x80000003de037221 */ /* 0x000fc80000010000 */
[----:B------:R-:W-:Y:S01]  /*f160*/  FMUL.FTZ R3, R3, c[0x0][0x23c] ;  /* 0x00008f0003037a20 */ /* 0x000fe20000410000 */
[----:B-1----:R-:W-:Y:S01]  /*f170*/  FMNMX.FTZ R133, R2, R5, !PT ;  /* 0x0000000502857209 */ /* 0x002fe20007810000 */
[----:B------:R-:W-:-:S04]  /*f180*/  FFMA.FTZ R2, R9, c[0x0][0x23c], -R0 ;  /* 0x00008f0009027a23 */ /* 0x000fc80000010800 */
[----:B------:R-:W1:Y:S01]  /*f190*/  MUFU.EX2 R3, R3 ;  /* 0x0000000300037308 */ /* 0x000e620000000800 */
[----:B------:R-:W-:Y:S01]  /*f1a0*/  FFMA.FTZ R4, R20, c[0x0][0x23c], -R0 ;  /* 0x00008f0014047a23 */ /* 0x000fe20000010800 */
[----:B------:R-:W-:-:S06]  /*f1b0*/  FSETP.NEU.FTZ.AND P5, PT, R133, -INF , PT ;  /* 0xff8000008500780b */ /* 0x000fcc0003fbd000 */
[----:B------:R3:W4:Y:S01]  /*f1c0*/  MUFU.EX2 R5, R2 ;  /* 0x0000000200057308 */ /* 0x0007220000000800 */
[----:B------:R-:W-:Y:S02]  /*f1d0*/  FFMA.FTZ R9, R19, c[0x0][0x23c], -R0 ;  /* 0x00008f0013097a23 */ /* 0x000fe40000010800 */
[----:B------:R-:W-:-:S05]  /*f1e0*/  IMAD.MOV.U32 R210, RZ, RZ, R48 ;  /* 0x000000ffffd27224 */ /* 0x000fca00078e0030 */
[----:B------:R-:W1:Y:S01]  /*f1f0*/  MUFU.EX2 R4, R4 ;  /* 0x0000000400047308 */ /* 0x000e620000000800 */
[----:B---3--:R-:W-:-:S05]  /*f200*/  FMUL.FTZ R2, R133, c[0x0][0x23c] ;  /* 0x00008f0085027a20 */ /* 0x008fca0000410000 */
        /* <DEDUP_REMOVED lines=9> */
[----:B------:R1:W3:Y:S01]  /*f2a0*/  MUFU.EX2 R2, R9 ;  /* 0x0000000900027308 */ /* 0x0002e20000000800 */
[--C-:B------:R-:W-:Y:S02]  /*f2b0*/  FFMA.FTZ R100, R22, c[0x0][0x23c], -R0.reuse ;  /* 0x00008f0016647a23 */ /* 0x100fe40000010800 */
[--C-:B------:R-:W-:Y:S02]  /*f2c0*/  FFMA.FTZ R101, R18, c[0x0][0x23c], -R0.reuse ;  /* 0x00008f0012657a23 */ /* 0x100fe40000010800 */
[--C-:B------:R-:W-:Y:S02]  /*f2d0*/  FFMA.FTZ R86, R17, c[0x0][0x23c], -R0.reuse ;  /* 0x00008f0011567a23 */ /* 0x100fe40000010800 */
[----:B------:R-:W-:Y:S01]  /*f2e0*/  FFMA.FTZ R98, R16, c[0x0][0x23c], -R0 ;  /* 0x00008f0010627a23 */ /* 0x000fe20000010800 */
[----:B------:R-:W-:Y:S01]  /*f2f0*/  ULOP3.LUT UR4, UR33, UR31, URZ, 0x3c, !UPT ;  /* 0x0000001f21047292 */ /* 0x000fe2000f8e3c3f */
[----:B-1----:R-:W-:-:S04]  /*f300*/  FFMA.FTZ R9, R209, R3, R6 ;  /* 0x00000003d1097223 */ /* 0x002fc80000010006 */
[----:B----4-:R-:W-:-:S04]  /*f310*/  FADD.FTZ R0, R5, R9 ;  /* 0x0000000905007221 */ /* 0x010fc80000010000 */
[----:B------:R-:W-:-:S04]  /*f320*/  FADD.FTZ R0, R4, R0 ;  /* 0x0000000004007221 */ /* 0x000fc80000010000 */
[----:B---3--:R-:W-:Y:S01]  /*f330*/  FADD.FTZ R99, R2, R0 ;  /* 0x0000000002637221 */ /* 0x008fe20000010000 */
[----:B------:R-:W-:-:S05]  /*f340*/  LOP3.LUT R0, R231, UR4, RZ, 0x3c, !PT ;  /* 0x00000004e7007c12 */ /* 0x000fca000f8e3cff */
[----:B------:R-:W-:-:S05]  /*f350*/  IMAD.WIDE.U32 R114, R0, -0x326172a9, RZ ;  /* 0xcd9e8d5700727825 */ /* 0x000fca00078e00ff */
[----:B--2---:R-:W-:Y:S02]  /*f360*/  LOP3.LUT R0, R115, UR15, R226, 0x96, !PT ;  /* 0x0000000f73007c12 */ /* 0x004fe4000f8e96e2 */
[----:B------:R-:W2:Y:S01]  /*f370*/  LDL.LU.64 R226, [R1] ;  /* 0x0000000001e27983 */ /* 0x000ea20000300a00 */
[----:B------:R-:W1:Y:S01]  /*f380*/  MUFU.EX2 R8, R35 ;  /* 0x0000002300087308 */ /* 0x000e620000000800 */
[----:B------:R-:W-:Y:S01]  /*f390*/  F2FP.PACK_AB R102, R5, R6 ;  /* 0x000000060566723e */ /* 0x000fe200000000ff */
[----:B------:R-:W-:Y:S01]  /*f3a0*/  IMAD.WIDE.U32 R22, R0, -0x2daee0ad, RZ ;  /* 0xd2511f5300167825 */ /* 0x000fe200078e00ff */
[----:B------:R-:W-:Y:S02]  /*f3b0*/  LOP3.LUT R0, R245, UR14, R114, 0x96, !PT ;  /* 0x0000000ef5007c12 */ /* 0x000fe4000f8e9672 */
[----:B------:R-:W-:Y:S01]  /*f3c0*/  F2FP.PACK_AB R69, R2, R4 ;  /* 0x000000040245723e */ /* 0x000fe200000000ff */
[----:B-1----:R-:W-:Y:S01]  /*f3d0*/  FADD.FTZ R5, R8, R34 ;  /* 0x0000002208057221 */ /* 0x002fe20000010000 */
[----:B------:R-:W-:-:S03]  /*f3e0*/  F2FP.PACK_AB R15, R7, R8 ;  /* 0x00000008070f723e */ /* 0x000fc600000000ff */
[----:B------:R-:W-:Y:S02]  /*f3f0*/  FADD.FTZ R14, R7, R5 ;  /* 0x00000005070e7221 */ /* 0x000fe40000010000 */
[----:B------:R-:W-:Y:S01]  /*f400*/  IMAD.WIDE.U32 R6, R0, -0x2daee0ad, RZ ;  /* 0xd2511f5300067825 */ /* 0x000fe200078e00ff */
[----:B------:R-:W-:-:S04]  /*f410*/  LOP3.LUT R2, R23, UR13, R212, 0x96, !PT ;  /* 0x0000000d17027c12 */ /* 0x000fc8000f8e96d4 */
[----:B------:R-:W-:Y:S01]  /*f420*/  LOP3.LUT R0, R7, UR11, R22, 0x96, !PT ;  /* 0x0000000b07007c12 */ /* 0x000fe2000f8e9616 */
[----:B------:R-:W-:-:S04]  /*f430*/  IMAD.WIDE.U32 R4, R2, -0x326172a9, RZ ;  /* 0xcd9e8d5702047825 */ /* 0x000fc800078e00ff */
[----:B------:R-:W-:Y:S01]  /*f440*/  IMAD.WIDE.U32 R8, R0, -0x326172a9, RZ ;  /* 0xcd9e8d5700087825 */ /* 0x000fe200078e00ff */
[----:B------:R-:W-:-:S04]  /*f450*/  LOP3.LUT R2, R5, UR12, R244, 0x96, !PT ;  /* 0x0000000c05027c12 */ /* 0x000fc8000f8e96f4 */
[----:B------:R-:W-:Y:S01]  /*f460*/  LOP3.LUT R0, R9, UR10, R4, 0x96, !PT ;  /* 0x0000000a09007c12 */ /* 0x000fe2000f8e9604 */
[----:B------:R-:W1:Y:S01]  /*f470*/  LDC.U8 R207, c[0x0][0x2d8] ;  /* 0x0000b600ffcf7b82 */ /* 0x000e620000000000 */
[----:B------:R-:W-:-:S04]  /*f480*/  IMAD.WIDE.U32 R4, R2, -0x2daee0ad, RZ ;  /* 0xd2511f5302047825 */ /* 0x000fc800078e00ff */
[----:B------:R-:W-:Y:S01]  /*f490*/  IMAD.WIDE.U32 R10, R0, -0x2daee0ad, RZ ;  /* 0xd2511f53000a7825 */ /* 0x000fe200078e00ff */
[----:B------:R-:W-:-:S04]  /*f4a0*/  LOP3.LUT R2, R5, UR9, R6, 0x96, !PT ;  /* 0x0000000905027c12 */ /* 0x000fc8000f8e9606 */
[----:B------:R-:W-:Y:S01]  /*f4b0*/  LOP3.LUT R0, R11, UR7, R4, 0x96, !PT ;  /* 0x000000070b007c12 */ /* 0x000fe2000f8e9604 */
[----:B------:R-:W-:-:S04]  /*f4c0*/  IMAD.WIDE.U32 R6, R2, -0x326172a9, RZ ;  /* 0xcd9e8d5702067825 */ /* 0x000fc800078e00ff */
[----:B------:R-:W-:-:S05]  /*f4d0*/  IMAD.WIDE.U32 R4, R0, -0x326172a9, RZ ;  /* 0xcd9e8d5700047825 */ /* 0x000fca00078e00ff */
[----:B------:R-:W-:-:S04]  /*f4e0*/  LOP3.LUT R0, R5, UR17, R6, 0x96, !PT ;  /* 0x0000001105007c12 */ /* 0x000fc8000f8e9606 */
[C---:B------:R-:W-:Y:S02]  /*f4f0*/  LOP3.LUT R2, R0.reuse, 0xff, RZ, 0xc0, !PT ;  /* 0x000000ff00027812 */ /* 0x040fe400078ec0ff */
[----:B------:R-:W-:Y:S02]  /*f500*/  LOP3.LUT R11, R7, UR8, R8, 0x96, !PT ;  /* 0x00000008070b7c12 */ /* 0x000fe4000f8e9608 */
[----:B------:R-:W3:Y:S01]  /*f510*/  MUFU.EX2 R8, R136 ;  /* 0x0000008800087308 */ /* 0x000ee20000000800 */
[----:B-1----:R-:W-:Y:S02]  /*f520*/  ISETP.GE.U32.AND P4, PT, R207, R2, PT ;  /* 0x00000002cf00720c */ /* 0x002fe40003f86070 */
[----:B------:R-:W-:-:S04]  /*f530*/  LOP3.LUT R2, R0, 0xffff, RZ, 0xc0, !PT ;  /* 0x0000ffff00027812 */ /* 0x000fc800078ec0ff */
[----:B------:R-:W-:Y:S01]  /*f540*/  SHF.R.U32.HI R2, RZ, 0x8, R2 ;  /* 0x00000008ff027819 */ /* 0x000fe20000011602 */
[----:B------:R-:W1:Y:S01]  /*f550*/  MUFU.EX2 R7, R137 ;  /* 0x0000008900077308 */ /* 0x000e620000000800 */
[----:B------:R-:W-:Y:S02]  /*f560*/  SHF.R.U32.HI R9, RZ, 0x18, R0 ;  /* 0x00000018ff097819 */ /* 0x000fe40000011600 */
[----:B------:R-:W-:-:S05]  /*f570*/  LOP3.LUT R2, R2, 0xffff, RZ, 0xc0, !PT ;  /* 0x0000ffff02027812 */ /* 0x000fca00078ec0ff */
[----:B------:R-:W4:Y:S01]  /*f580*/  MUFU.EX2 R6, R172 ;  /* 0x000000ac00067308 */ /* 0x000f220000000800 */
[C---:B------:R-:W-:Y:S02]  /*f590*/  ISETP.GE.U32.AND P2, PT, R207.reuse, R2, PT ;  /* 0x00000002cf00720c */ /* 0x040fe40003f46070 */
[----:B------:R-:W-:Y:S01]  /*f5a0*/  ISETP.GE.U32.AND P6, PT, R207, R9, PT ;  /* 0x00000009cf00720c */ /* 0x000fe20003fc6070 */
[----:B---3--:R-:W-:Y:S01]  /*f5b0*/  FADD.FTZ R9, R8, R14 ;  /* 0x0000000e08097221 */ /* 0x008fe20000010000 */
[----:B------:R-:W-:-:S03]  /*f5c0*/  SHF.R.U32.HI R0, RZ, 0x10, R0 ;  /* 0x00000010ff007819 */ /* 0x000fc60000011600 */
[----:B------:R-:W3:Y:S01]  /*f5d0*/  MUFU.EX2 R2, R173 ;  /* 0x000000ad00027308 */ /* 0x000ee20000000800 */
[----:B------:R-:W-:Y:S01]  /*f5e0*/  LOP3.LUT R0, R0, 0xff, RZ, 0xc0, !PT ;  /* 0x000000ff00007812 */ /* 0x000fe200078ec0ff */
[----:B-1----:R-:W-:-:S03]  /*f5f0*/  FADD.FTZ R9, R7, R9 ;  /* 0x0000000907097221 */ /* 0x002fc60000010000 */
[----:B------:R-:W-:Y:S01]  /*f600*/  ISETP.GE.U32.AND P3, PT, R207, R0, PT ;  /* 0x00000000cf00720c */ /* 0x000fe20003f66070 */
[----:B----4-:R-:W-:Y:S01]  /*f610*/  FADD.FTZ R0, R6, R9 ;  /* 0x0000000906007221 */ /* 0x010fe20000010000 */
[----:B------:R-:W-:Y:S01]  /*f620*/  F2FP.PACK_AB R9, R7, R8 ;  /* 0x000000080709723e */ /* 0x000fe200000000ff */
[----:B------:R-:W-:Y:S01]  /*f630*/  IMAD.MOV.U32 R205, RZ, RZ, R206 ;  /* 0x000000ffffcd7224 */ /* 0x000fe200078e00ce */
[----:B------:R-:W1:Y:S01]  /*f640*/  MUFU.EX2 R7, R27 ;  /* 0x0000001b00077308 */ /* 0x000e620000000800 */
[----:B------:R-:W-:Y:S01]  /*f650*/  IMAD.MOV.U32 R206, RZ, RZ, R118 ;  /* 0x000000ffffce7224 */ /* 0x000fe200078e0076 */
[----:B------:R-:W-:Y:S01]  /*f660*/  PRMT R20, R80, 0x7610, R20 ;  /* 0x0000761050147816 */ /* 0x000fe20000000014 */
[----:B------:R-:W-:Y:S02]  /*f670*/  IMAD.MOV.U32 R118, RZ, RZ, R159 ;  /* 0x000000ffff767224 */ /* 0x000fe400078e009f */
[----:B------:R-:W-:Y:S02]  /*f680*/  IMAD.MOV.U32 R159, RZ, RZ, R211 ;  /* 0x000000ffff9f7224 */ /* 0x000fe400078e00d3 */
[----:B---3--:R-:W-:Y:S01]  /*f690*/  FADD.FTZ R211, R2, R0 ;  /* 0x0000000002d37221 */ /* 0x008fe20000010000 */
[----:B------:R-:W-:Y:S01]  /*f6a0*/  LOP3.LUT R0, R4, 0xff, RZ, 0xc0, !PT ;  /* 0x000000ff04007812 */ /* 0x000fe200078ec0ff */
[----:B------:R-:W-:Y:S01]  /*f6b0*/  @!P4 HADD2 R54, -R20.H0_H0, -RZ.H0_H0 ;  /* 0xa00000ff1436c230 */ /* 0x000fe20000000900 */
[----:B------:R-:W-:-:S02]  /*f6c0*/  F2FP.PACK_AB R36, R2, R6 ;  /* 0x000000060224723e */ /* 0x000fc400000000ff */
[----:B------:R-:W-:Y:S02]  /*f6d0*/  PRMT R19, R80, 0x7632, R19 ;  /* 0x0000763250137816 */ /* 0x000fe40000000013 */
[----:B------:R-:W-:Y:S02]  /*f6e0*/  FSEL R2, R133, RZ, P5 ;  /* 0x000000ff85027208 */ /* 0x000fe40002800000 */
[----:B------:R-:W-:Y:S02]  /*f6f0*/  ISETP.GE.U32.AND P5, PT, R207, R0, PT ;  /* 0x00000000cf00720c */ /* 0x000fe40003fa6070 */
[----:B------:R-:W-:Y:S02]  /*f700*/  SHF.R.U32.HI R0, RZ, 0x18, R4 ;  /* 0x00000018ff007819 */ /* 0x000fe40000011604 */
[----:B------:R-:W-:Y:S02]  /*f710*/  PRMT R80, R20, 0x5410, R19 ;  /* 0x0000541014507816 */ /* 0x000fe40000000013 */
[----:B------:R-:W-:-:S02]  /*f720*/  LOP3.LUT R5, R4, 0xffff, RZ, 0xc0, !PT ;  /* 0x0000ffff04057812 */ /* 0x000fc400078ec0ff */
[----:B------:R-:W-:Y:S02]  /*f730*/  @!P4 PRMT R20, R54, 0x5410, RZ ;  /* 0x000054103614c816 */ /* 0x000fe400000000ff */
[----:B------:R-:W-:Y:S01]  /*f740*/  ISETP.GE.U32.AND P4, PT, R207, R0, PT ;  /* 0x00000000cf00720c */ /* 0x000fe20003f86070 */
[----:B------:R-:W-:Y:S01]  /*f750*/  FADD.FTZ R8, R242, -R2 ;  /* 0x80000002f2087221 */ /* 0x000fe20000010000 */
[----:B-1----:R-:W-:Y:S02]  /*f760*/  F2FP.PACK_AB R0, R7, R26 ;  /* 0x0000001a0700723e */ /* 0x002fe400000000ff */
[----:B------:R-:W-:Y:S01]  /*f770*/  SHF.R.U32.HI R2, RZ, 0x8, R5 ;  /* 0x00000008ff027819 */ /* 0x000fe20000011605 */
[----:B------:R-:W-:Y:S01]  /*f780*/  @!P2 HADD2 R53, -R19.H0_H0, -RZ.H0_H0 ;  /* 0xa00000ff1335a230 */ /* 0x000fe20000000900 */
[C---:B------:R-:W-:Y:S02]  /*f790*/  PRMT R17, R0.reuse, 0x7632, R17 ;  /* 0x0000763200117816 */ /* 0x040fe40000000011 */
[----:B------:R-:W-:-:S02]  /*f7a0*/  PRMT R18, R0, 0x7610, R18 ;  /* 0x0000761000127816 */ /* 0x000fc40000000012 */
[----:B------:R-:W-:Y:S02]  /*f7b0*/  LOP3.LUT R0, R2, 0xffff, RZ, 0xc0, !PT ;  /* 0x0000ffff02007812 */ /* 0x000fe400078ec0ff */
[----:B------:R-:W-:Y:S01]  /*f7c0*/  SHF.R.U32.HI R6, RZ, 0x10, R4 ;  /* 0x00000010ff067819 */ /* 0x000fe20000011604 */
[----:B------:R-:W-:Y:S01]  /*f7d0*/  @!P6 HADD2 R65, -R17.H0_H0, -RZ.H0_H0 ;  /* 0xa00000ff1141e230 */ /* 0x000fe20000000900 */
[----:B------:R-:W-:Y:S02]  /*f7e0*/  @!P2 PRMT R19, R53, 0x5410, RZ ;  /* 0x000054103513a816 */ /* 0x000fe400000000ff */
[----:B------:R-:W-:Y:S02]  /*f7f0*/  ISETP.GE.U32.AND P2, PT, R207, R0, PT ;  /* 0x00000000cf00720c */ /* 0x000fe40003f46070 */
[----:B------:R-:W-:Y:S02]  /*f800*/  LOP3.LUT R0, R6, 0xff, RZ, 0xc0, !PT ;  /* 0x000000ff06007812 */ /* 0x000fe400078ec0ff */
[----:B------:R-:W-:-:S02]  /*f810*/  PRMT R54, R18, 0x5410, R17 ;  /* 0x0000541012367816 */ /* 0x000fc40000000011 */
[----:B------:R-:W-:Y:S02]  /*f820*/  @!P6 PRMT R17, R65, 0x5410, RZ ;  /* 0x000054104111e816 */ /* 0x000fe400000000ff */
[----:B------:R-:W-:Y:S01]  /*f830*/  ISETP.GE.U32.AND P6, PT, R207, R0, PT ;  /* 0x00000000cf00720c */ /* 0x000fe20003fc6070 */
[----:B------:R-:W-:-:S06]  /*f840*/  FMUL.FTZ R0, R8, c[0x0][0x23c] ;  /* 0x00008f0008007a20 */ /* 0x000fcc0000410000 */
[----:B------:R-:W1:Y:S01]  /*f850*/  MUFU.EX2 R0, R0 ;  /* 0x0000000000007308 */ /* 0x000e620000000800 */
[----:B------:R-:W-:Y:S02]  /*f860*/  IMAD.MOV.U32 R242, RZ, RZ, R210 ;  /* 0x000000fffff27224 */ /* 0x000fe400078e00d2 */
[----:B------:R-:W-:Y:S02]  /*f870*/  IMAD.MOV.U32 R210, RZ, RZ, R131 ;  /* 0x000000ffffd27224 */ /* 0x000fe400078e0083 */
[----:B------:R-:W-:Y:S02]  /*f880*/  IMAD.MOV.U32 R131, RZ, RZ, R232 ;  /* 0x000000ffff837224 */ /* 0x000fe400078e00e8 */
[----:B------:R-:W-:Y:S02]  /*f890*/  IMAD.MOV.U32 R24, RZ, RZ, R117 ;  /* 0x000000ffff187224 */ /* 0x000fe400078e0075 */
[----:B------:R-:W-:-:S04]  /*f8a0*/  IMAD.WIDE.U32 R4, R11, -0x2daee0ad, RZ ;  /* 0xd2511f530b047825 */ /* 0x000fc800078e00ff */
[-C--:B-1----:R-:W-:Y:S02]  /*f8b0*/  FMUL.FTZ R232, R92, R0.reuse ;  /* 0x000000005ce87220 */ /* 0x082fe40000410000 */
[----:B------:R-:W-:Y:S02]  /*f8c0*/  IMAD.MOV.U32 R92, RZ, RZ, R230 ;  /* 0x000000ffff5c7224 */ /* 0x000fe400078e00e6 */
[----:B------:R-:W-:Y:S02]  /*f8d0*/  FMUL.FTZ R117, R45, R0 ;  /* 0x000000002d757220 */ /* 0x000fe40000410000 */
[----:B------:R-:W-:Y:S02]  /*f8e0*/  IMAD.MOV.U32 R45, RZ, RZ, R234 ;  /* 0x000000ffff2d7224 */ /* 0x000fe400078e00ea */
[----:B------:R-:W-:Y:S02]  /*f8f0*/  FMUL.FTZ R234, R94, R3 ;  /* 0x000000035eea7220 */ /* 0x000fe40000410000 */
[----:B------:R-:W-:-:S02]  /*f900*/  IMAD.MOV.U32 R94, RZ, RZ, R92 ;  /* 0x000000ffff5e7224 */ /* 0x000fc400078e005c */
[----:B------:R-:W1:Y:S01]  /*f910*/  LDC.U8 R92, c[0x0][0x2d8] ;  /* 0x0000b600ff5c7b82 */ /* 0x000e620000000000 */
[----:B------:R-:W3:Y:S01]  /*f920*/  MUFU.EX2 R25, R21 ;  /* 0x0000001500197308 */ /* 0x000ee20000000800 */
[----:B------:R-:W-:Y:S01]  /*f930*/  LOP3.LUT R6, R5, UR16, R10, 0x96, !PT ;  /* 0x0000001005067c12 */ /* 0x000fe2000f8e960a */
[----:B------:R-:W-:-:S03]  /*f940*/  @!P3 HADD2 R64, -R18.H0_H0, -RZ.H0_H0 ;  /* 0xa00000ff1240b230 */ /* 0x000fc60000000900 */
[----:B------:R-:W-:Y:S01]  /*f950*/  SHF.R.U32.HI R2, RZ, 0x10, R6 ;  /* 0x00000010ff027819 */ /* 0x000fe20000011606 */
[----:B------:R-:W-:Y:S01]  /*f960*/  IMAD.MOV.U32 R16, RZ, RZ, R229 ;  /* 0x000000ffff107224 */ /* 0x000fe200078e00e5 */
[----:B------:R-:W-:Y:S02]  /*f970*/  PRMT R26, R15, 0x7610, R26 ;  /* 0x000076100f1a7816 */ /* 0x000fe4000000001a */
[----:B------:R-:W-:Y:S01]  /*f980*/  LOP3.LUT R2, R2, 0xff, RZ, 0xc0, !PT ;  /* 0x000000ff02027812 */ /* 0x000fe200078ec0ff */
[----:B------:R-:W-:Y:S01]  /*f990*/  IMAD.MOV.U32 R245, RZ, RZ, R129 ;  /* 0x000000fffff57224 */ /* 0x000fe200078e0081 */
[----:B------:R-:W-:Y:S01]  /*f9a0*/  @!P3 PRMT R18, R64, 0x5410, RZ ;  /* 0x000054104012b816 */ /* 0x000fe200000000ff */
[----:B------:R-:W-:Y:S01]  /*f9b0*/  IMAD.MOV.U32 R10, RZ, RZ, R16 ;  /* 0x000000ffff0a7224 */ /* 0x000fe200078e0010 */
[----:B------:R-:W-:Y:S01]  /*f9c0*/  ISETP.GE.U32.AND P3, PT, R207, R2, PT ;  /* 0x00000002cf00720c */ /* 0x000fe20003f66070 */
[----:B------:R-:W-:Y:S01]  /*f9d0*/  IMAD.MOV.U32 R207, RZ, RZ, R205 ;  /* 0x000000ffffcf7224 */ /* 0x000fe200078e00cd */
[----:B------:R-:W-:Y:S01]  /*f9e0*/  PRMT R187, R15, 0x7632, R187 ;  /* 0x000076320fbb7816 */ /* 0x000fe200000000bb */
[----:B------:R-:W-:Y:S01]  /*f9f0*/  IMAD.MOV.U32 R225, RZ, RZ, R204 ;  /* 0x000000ffffe17224 */ /* 0x000fe200078e00cc */
[----:B------:R-:W-:Y:S01]  /*fa00*/  @!P5 HADD2 R67, -R26.H0_H0, -RZ.H0_H0 ;  /* 0xa00000ff1a43d230 */ /* 0x000fe20000000900 */
[----:B------:R-:W-:-:S02]  /*fa10*/  IMAD.MOV.U32 R224, RZ, RZ, R156 ;  /* 0x000000ffffe07224 */ /* 0x000fc400078e009c */
[----:B------:R-:W-:Y:S02]  /*fa20*/  IMAD.MOV.U32 R209, RZ, RZ, R228 ;  /* 0x000000ffffd17224 */ /* 0x000fe400078e00e4 */
[----:B------:R-:W-:Y:S02]  /*fa30*/  IMAD.MOV.U32 R222, RZ, RZ, R116 ;  /* 0x000000ffffde7224 */ /* 0x000fe400078e0074 */
[----:B------:R-:W-:Y:S02]  /*fa40*/  IMAD.MOV.U32 R129, RZ, RZ, R165 ;  /* 0x000000ffff817224 */ /* 0x000fe400078e00a5 */
[----:B------:R-:W-:Y:S02]  /*fa50*/  IMAD.MOV.U32 R16, RZ, RZ, R233 ;  /* 0x000000ffff107224 */ /* 0x000fe400078e00e9 */
[-C--:B---3--:R-:W-:Y:S02]  /*fa60*/  FFMA.FTZ R35, R208, R0.reuse, R25 ;  /* 0x00000000d0237223 */ /* 0x088fe40000010019 */
        /* <DEDUP_REMOVED lines=28> */
[----:B------:R-:W-:Y:S01]  /*fc30*/  PRMT R53, R26, 0x5410, R187 ;  /* 0x000054101a357816 */ /* 0x000fe200000000bb */
[----:B------:R-:W-:Y:S01]  /*fc40*/  @!P2 HADD2 R66, -R187.H0_H0, -RZ.H0_H0 ;  /* 0xa00000ffbb42a230 */ /* 0x000fe20000000900 */
[----:B------:R-:W-:Y:S01]  /*fc50*/  @!P5 PRMT R26, R67, 0x5410, RZ ;  /* 0x00005410431ad816 */ /* 0x000fe200000000ff */
[----:B------:R-:W-:Y:S01]  /*fc60*/  IMAD.MOV.U32 R208, RZ, RZ, R24 ;  /* 0x000000ffffd07224 */ /* 0x000fe200078e0018 */
[----:B------:R-:W-:Y:S01]  /*fc70*/  MUFU.EX2 R27, R81 ;  /* 0x00000051001b7308 */ /* 0x000fe20000000800 */
[----:B------:R-:W-:-:S02]  /*fc80*/  IMAD.MOV.U32 R21, RZ, RZ, R166 ;  /* 0x000000ffff157224 */ /* 0x000fc400078e00a6 */
[----:B------:R-:W-:Y:S01]  /*fc90*/  IMAD.MOV.U32 R76, RZ, RZ, R235 ;  /* 0x000000ffff4c7224 */ /* 0x000fe200078e00eb */
[----:B------:R-:W-:-:S04]  /*fca0*/  @!P2 PRMT R187, R66, 0x5410, RZ ;  /* 0x0000541042bba816 */ /* 0x000fc800000000ff */
[----:B------:R3:W4:Y:S01]  /*fcb0*/  MUFU.EX2 R24, R84 ;  /* 0x0000005400187308 */ /* 0x0007220000000800 */
[----:B--2---:R-:W-:Y:S01]  /*fcc0*/  LOP3.LUT R34, R115, UR15, R226, 0x96, !PT ;  /* 0x0000000f73227c12 */ /* 0x004fe2000f8e96e2 */
[----:B------:R-:W-:Y:S02]  /*fcd0*/  IMAD.MOV.U32 R226, RZ, RZ, R130 ;  /* 0x000000ffffe27224 */ /* 0x000fe400078e0082 */
[----:B------:R-:W-:Y:S02]  /*fce0*/  IMAD.MOV.U32 R130, RZ, RZ, R128 ;  /* 0x000000ffff827224 */ /* 0x000fe400078e0080 */
[----:B------:R-:W-:Y:S02]  /*fcf0*/  IMAD.MOV.U32 R227, RZ, RZ, R157 ;  /* 0x000000ffffe37224 */ /* 0x000fe400078e009d */
[----:B------:R-:W-:Y:S02]  /*fd00*/  IMAD.MOV.U32 R128, RZ, RZ, R164 ;  /* 0x000000ffff807224 */ /* 0x000fe400078e00a4 */
[----:B------:R-:W-:-:S02]  /*fd10*/  FMUL.FTZ R157, R57, R0 ;  /* 0x00000000399d7220 */ /* 0x000fc40000410000 */
[----:B------:R-:W-:Y:S01]  /*fd20*/  FMUL.FTZ R164, R60, R0 ;  /* 0x000000003ca47220 */ /* 0x000fe20000410000 */
[----:B------:R-:W-:-:S04]  /*fd30*/  LOP3.LUT R0, R6, 0xff, RZ, 0xc0, !PT ;  /* 0x000000ff06007812 */ /* 0x000fc800078ec0ff */
[----:B-1----:R-:W-:Y:S02]  /*fd40*/  ISETP.GE.U32.AND P5, PT, R92, R0, PT ;  /* 0x000000005c00720c */ /* 0x002fe40003fa6070 */
[----:B------:R-:W-:-:S04]  /*fd50*/  SHF.R.U32.HI R0, RZ, 0x18, R6 ;  /* 0x00000018ff007819 */ /* 0x000fc80000011606 */
[----:B------:R-:W-:Y:S01]  /*fd60*/  ISETP.GE.U32.AND P2, PT, R92, R0, PT ;  /* 0x000000005c00720c */ /* 0x000fe20003f46070 */
[----:B------:R-:W-:Y:S02]  /*fd70*/  IMAD.MOV.U32 R92, RZ, RZ, R76 ;  /* 0x000000ffff5c7224 */ /* 0x000fe400078e004c */
[----:B------:R-:W-:Y:S02]  /*fd80*/  IMAD.MOV.U32 R76, RZ, RZ, R21 ;  /* 0x000000ffff4c7224 */ /* 0x000fe400078e0015 */
[----:B------:R1:W-:Y:S01]  /*fd90*/  MUFU.EX2 R21, R96 ;  /* 0x0000006000157308 */ /* 0x0003e20000000800 */
[----:B------:R-:W-:Y:S02]  /*fda0*/  IMAD.MOV.U32 R77, RZ, RZ, R245 ;  /* 0x000000ffff4d7224 */ /* 0x000fe400078e00f5 */
[----:B------:R-:W-:Y:S02]  /*fdb0*/  IMAD.MOV.U32 R15, RZ, RZ, R167 ;  /* 0x000000ffff0f7224 */ /* 0x000fe400078e00a7 */
[----:B---3--:R-:W-:Y:S01]  /*fdc0*/  IMAD.MOV.U32 R84, RZ, RZ, R77 ;  /* 0x000000ffff547224 */ /* 0x008fe200078e004d */
[----:B----4-:R-:W-:Y:S01]  /*fdd0*/  F2FP.PACK_AB R2, R24, R27 ;  /* 0x0000001b1802723e */ /* 0x010fe200000000ff */
[----:B------:R-:W-:Y:S01]  /*fde0*/  IMAD.MOV.U32 R77, RZ, RZ, R15 ;  /* 0x000000ffff4d7224 */ /* 0x000fe200078e000f */
[----:B-1----:R-:W1:Y:S01]  /*fdf0*/  LDC.U8 R96, c[0x0][0x2d8] ;  /* 0x0000b600ff607b82 */ /* 0x002e620000000000 */
[----:B------:R-:W2:Y:S01]  /*fe00*/  MUFU.EX2 R15, R85 ;  /* 0x00000055000f7308 */ /* 0x000ea20000000800 */
[----:B------:R-:W-:-:S02]  /*fe10*/  LOP3.LUT R0, R6, 0xffff, RZ, 0xc0, !PT ;  /* 0x0000ffff06007812 */ /* 0x000fc400078ec0ff */
[C---:B------:R-:W-:Y:S01]  /*fe20*/  PRMT R186, R2.reuse, 0x7632, R186 ;  /* 0x0000763202ba7816 */ /* 0x040fe200000000ba */
[----:B------:R-:W-:Y:S01]  /*fe30*/  IMAD.MOV.U32 R93, RZ, RZ, R231 ;  /* 0x000000ffff5d7224 */ /* 0x000fe200078e00e7 */
[----:B------:R-:W-:Y:S01]  /*fe40*/  SHF.R.U32.HI R0, RZ, 0x8, R0 ;  /* 0x00000008ff007819 */ /* 0x000fe20000011600 */
[----:B------:R-:W-:Y:S01]  /*fe50*/  FMUL.FTZ R235, R95, R3 ;  /* 0x000000035feb7220 */ /* 0x000fe20000410000 */
[----:B------:R-:W-:Y:S01]  /*fe60*/  PRMT R185, R2, 0x7610, R185 ;  /* 0x0000761002b97816 */ /* 0x000fe200000000b9 */
[----:B------:R-:W-:Y:S01]  /*fe70*/  @!P4 HADD2 R38, -R186.H0_H0, -RZ.H0_H0 ;  /* 0xa00000ffba26c230 */ /* 0x000fe20000000900 */
[----:B------:R-:W-:Y:S01]  /*fe80*/  IMAD.MOV.U32 R95, RZ, RZ, R93 ;  /* 0x000000ffff5f7224 */ /* 0x000fe200078e005d */
[----:B------:R-:W-:Y:S01]  /*fe90*/  LOP3.LUT R0, R0, 0xffff, RZ, 0xc0, !PT ;  /* 0x0000ffff00007812 */ /* 0x000fe200078ec0ff */
[----:B------:R-:W-:Y:S01]  /*fea0*/  IMAD.MOV.U32 R93, RZ, RZ, R45 ;  /* 0x000000ffff5d7224 */ /* 0x000fe200078e002d */
[----:B------:R-:W-:Y:S01]  /*feb0*/  PRMT R45, R185, 0x5410, R186 ;  /* 0x00005410b92d7816 */ /* 0x000fe200000000ba */
[----:B------:R-:W-:Y:S01]  /*fec0*/  IMAD.MOV.U32 R81, RZ, RZ, R222 ;  /* 0x000000ffff517224 */ /* 0x000fe200078e00de */
[----:B------:R-:W-:Y:S01]  /*fed0*/  @!P4 PRMT R186, R38, 0x5410, RZ ;  /* 0x0000541026bac816 */ /* 0x000fe200000000ff */
[----:B------:R-:W-:-:S02]  /*fee0*/  IMAD.MOV.U32 R11, RZ, RZ, R209 ;  /* 0x000000ffff0b7224 */ /* 0x000fc400078e00d1 */
[----:B------:R-:W-:Y:S02]  /*fef0*/  IMAD.MOV.U32 R14, RZ, RZ, R206 ;  /* 0x000000ffff0e7224 */ /* 0x000fe400078e00ce */
[----:B------:R-:W-:Y:S01]  /*ff00*/  IMAD.MOV.U32 R38, RZ, RZ, R94 ;  /* 0x000000ffff267224 */ /* 0x000fe200078e005e */
[----:B-1----:R-:W-:Y:S02]  /*ff10*/  ISETP.GE.U32.AND P4, PT, R96, R0, PT ;  /* 0x000000006000720c */ /* 0x002fe40003f86070 */
[----:B--2---:R-:W-:Y:S01]  /*ff20*/  F2FP.PACK_AB R0, R21, R15 ;  /* 0x0000000f1500723e */ /* 0x004fe200000000ff */
[----:B------:R-:W-:Y:S01]  /*ff30*/  FMUL.FTZ R231, R79, R3 ;  /* 0x000000034fe77220 */ /* 0x000fe20000410000 */
[----:B------:R-:W-:Y:S01]  /*ff40*/  @!P6 HADD2 R40, -R185.H0_H0, -RZ.H0_H0 ;  /* 0xa00000ffb928e230 */ /* 0x000fe20000000900 */
[----:B------:R-:W-:Y:S01]  /*ff50*/  IMAD.MOV.U32 R94, RZ, RZ, R81 ;  /* 0x000000ffff5e7224 */ /* 0x000fe200078e0051 */
[C---:B------:R-:W-:Y:S01]  /*ff60*/  PRMT R182, R0.reuse, 0x7610, R182 ;  /* 0x0000761000b67816 */ /* 0x040fe200000000b6 */
[----:B------:R-:W-:Y:S01]  /*ff70*/  IMAD.MOV.U32 R79, RZ, RZ, R10 ;  /* 0x000000ffff4f7224 */ /* 0x000fe200078e000a */
[----:B------:R-:W-:Y:S01]  /*ff80*/  PRMT R181, R0, 0x7632, R181 ;  /* 0x0000763200b57816 */ /* 0x000fe200000000b5 */
[----:B------:R-:W-:Y:S01]  /*ff90*/  IMAD.MOV.U32 R85, RZ, RZ, R11 ;  /* 0x000000ffff557224 */ /* 0x000fe200078e000b */
[C---:B------:R-:W-:Y:S01]  /*ffa0*/  LOP3.LUT R0, R4.reuse, 0xff, RZ, 0xc0, !PT ;  /* 0x000000ff04007812 */ /* 0x040fe200078ec0ff */
[----:B------:R-:W-:Y:S01]  /*ffb0*/  IMAD.MOV.U32 R81, RZ, RZ, R14 ;  /* 0x000000ffff517224 */ /* 0x000fe200078e000e */
[----:B------:R-:W-:-:S02]  /*ffc0*/  LOP3.LUT R11, R4, 0xffff, RZ, 0xc0, !PT ;  /* 0x0000ffff040b7812 */ /* 0x000fc400078ec0ff */
[--C-:B------:R-:W-:Y:S02]  /*ffd0*/  SHF.R.U32.HI R14, RZ, 0x10, R4.reuse ;  /* 0x00000010ff0e7819 */ /* 0x100fe40000011604 */
[----:B------:R-:W-:Y:S01]  /*ffe0*/  SHF.R.U32.HI R10, RZ, 0x18, R4 ;  /* 0x00000018ff0a7819 */ /* 0x000fe20000011604 */
[----:B------:R-:W-:Y:S01]  /*fff0*/  IMAD.WIDE.U32 R4, R34, -0x2daee0ad, RZ ;  /* 0xd2511f5322047825 */ /* 0x000fe200078e00ff */
[----:B------:R-:W-:Y:S02]  /*10000*/  LOP3.LUT R2, R247, UR14, R114, 0x96, !PT ;  /* 0x0000000ef7027c12 */ /* 0x000fe4000f8e9672 */
[----:B------:R-:W-:Y:S01]  /*10010*/  @!P6 PRMT R185, R40, 0x5410, RZ ;  /* 0x0000541028b9e816 */ /* 0x000fe200000000ff */
[----:B------:R-:W-:Y:S01]  /*10020*/  IMAD.MOV.U32 R8, RZ, RZ, R207 ;  /* 0x000000ffff087224 */ /* 0x000fe200078e00cf */
[----:B------:R-:W-:Y:S01]  /*10030*/  ISETP.GE.U32.AND P6, PT, R96, R0, PT ;  /* 0x000000006000720c */ /* 0x000fe20003fc6070 */
[----:B------:R-:W-:Y:S01]  /*10040*/  IMAD.MOV.U32 R244, RZ, RZ, R119 ;  /* 0x000000fffff47224 */ /* 0x000fe200078e0077 */
[----:B------:R-:W-:Y:S01]  /*10050*/  LOP3.LUT R0, R5, UR13, R250, 0x96, !PT ;  /* 0x0000000d05007c12 */ /* 0x000fe2000f8e96fa */
[----:B------:R-:W-:-:S02]  /*10060*/  IMAD.MOV.U32 R245, RZ, RZ, R118 ;  /* 0x000000fffff57224 */ /* 0x000fc400078e0076 */
[----:B------:R-:W-:Y:S02]  /*10070*/  IMAD.MOV.U32 R209, RZ, RZ, R159 ;  /* 0x000000ffffd17224 */ /* 0x000fe400078e009f */
[----:B------:R-:W-:Y:S02]  /*10080*/  IMAD.MOV.U32 R222, RZ, RZ, R158 ;  /* 0x000000ffffde7224 */ /* 0x000fe400078e009e */
        /* <DEDUP_REMOVED lines=29> */
[----:B------:R-:W-:Y:S01]  /*10260*/  IMAD.WIDE.U32 R2, R2, -0x2daee0ad, RZ ;  /* 0xd2511f5302027825 */ /* 0x000fe200078e00ff */
[----:B------:R-:W-:-:S03]  /*10270*/  @!P3 HADD2 R39, -R182.H0_H0, -RZ.H0_H0 ;  /* 0xa00000ffb627b230 */ /* 0x000fc60000000900 */
[----:B------:R-:W-:Y:S02]  /*10280*/  IMAD.MOV.U32 R78, RZ, RZ, R16 ;  /* 0x000000ffff4e7224 */ /* 0x000fe400078e0010 */
[----:B------:R-:W-:Y:S01]  /*10290*/  FADD.FTZ R16, R7, R50 ;  /* 0x0000003207107221 */ /* 0x000fe20000010000 */
[----:B------:R-:W-:Y:S01]  /*102a0*/  LOP3.LUT R3, R3, UR11, R4, 0x96, !PT ;  /* 0x0000000b03037c12 */ /* 0x000fe2000f8e9604 */
[----:B------:R-:W-:Y:S01]  /*102b0*/  IMAD.WIDE.U32 R6, R0, -0x326172a9, RZ ;  /* 0xcd9e8d5700067825 */ /* 0x000fe200078e00ff */
[----:B------:R-:W-:Y:S02]  /*102c0*/  PRMT R40, R182, 0x5410, R181 ;  /* 0x00005410b6287816 */ /* 0x000fe400000000b5 */
[----:B------:R-:W-:Y:S01]  /*102d0*/  @!P3 PRMT R182, R39, 0x5410, RZ ;  /* 0x0000541027b6b816 */ /* 0x000fe200000000ff */
[----:B------:R-:W-:Y:S01]  /*102e0*/  IMAD.WIDE.U32 R4, R3, -0x326172a9, RZ ;  /* 0xcd9e8d5703047825 */ /* 0x000fe200078e00ff */
[----:B------:R-:W-:-:S03]  /*102f0*/  LOP3.LUT R0, R7, UR12, R246, 0x96, !PT ;  /* 0x0000000c07007c12 */ /* 0x000fc6000f8e96f6 */
[----:B------:R-:W-:Y:S01]  /*10300*/  IMAD.MOV.U32 R39, RZ, RZ, R95 ;  /* 0x000000ffff277224 */ /* 0x000fe200078e005f */
[C---:B------:R-:W-:Y:S01]  /*10310*/  PRMT R184, R9.reuse, 0x7610, R184 ;  /* 0x0000761009b87816 */ /* 0x040fe200000000b8 */
[----:B------:R-:W-:Y:S01]  /*10320*/  IMAD.MOV.U32 R95, RZ, RZ, R208 ;  /* 0x000000ffff5f7224 */ /* 0x000fe200078e00d0 */
[----:B------:R-:W-:Y:S01]  /*10330*/  PRMT R183, R9, 0x7632, R183 ;  /* 0x0000763209b77816 */ /* 0x000fe200000000b7 */
[----:B------:R-:W-:Y:S02]  /*10340*/  IMAD.MOV.U32 R208, RZ, RZ, R8 ;  /* 0x000000ffffd07224 */ /* 0x000fe400078e0008 */
[----:B------:R-:W-:Y:S01]  /*10350*/  IMAD.WIDE.U32 R8, R0, -0x2daee0ad, RZ ;  /* 0xd2511f5300087825 */ /* 0x000fe200078e00ff */
[----:B------:R-:W-:-:S05]  /*10360*/  LOP3.LUT R0, R5, UR10, R6, 0x96, !PT ;  /* 0x0000000a05007c12 */ /* 0x000fca000f8e9606 */
[----:B------:R-:W-:Y:S01]  /*10370*/  IMAD.WIDE.U32 R6, R0, -0x2daee0ad, RZ ;  /* 0xd2511f5300067825 */ /* 0x000fe200078e00ff */
[----:B------:R-:W-:Y:S01]  /*10380*/  LOP3.LUT R9, R9, UR9, R2, 0x96, !PT ;  /* 0x0000000909097c12 */ /* 0x000fe2000f8e9602 */
[----:B------:R-:W-:-:S03]  /*10390*/  @!P5 HADD2 R42, -R184.H0_H0, -RZ.H0_H0 ;  /* 0xa00000ffb82ad230 */ /* 0x000fc60000000900 */
[----:B------:R-:W-:Y:S01]  /*103a0*/  LOP3.LUT R2, R7, UR7, R8, 0x96, !PT ;  /* 0x0000000707027c12 */ /* 0x000fe2000f8e9608 */
[----:B------:R-:W-:Y:S01]  /*103b0*/  IMAD.WIDE.U32 R8, R9, -0x326172a9, RZ ;  /* 0xcd9e8d5709087825 */ /* 0x000fe200078e00ff */
[----:B------:R-:W-:-:S03]  /*103c0*/  PRMT R43, R184, 0x5410, R183 ;  /* 0x00005410b82b7816 */ /* 0x000fc600000000b7 */
[----:B------:R-:W-:Y:S01]  /*103d0*/  IMAD.WIDE.U32 R2, R2, -0x326172a9, RZ ;  /* 0xcd9e8d5702027825 */ /* 0x000fe200078e00ff */
[----:B------:R-:W-:Y:S01]  /*103e0*/  @!P5 PRMT R184, R42, 0x5410, RZ ;  /* 0x000054102ab8d816 */ /* 0x000fe200000000ff */
[----:B------:R-:W-:Y:S01]  /*103f0*/  @!P2 HADD2 R37, -R181.H0_H0, -RZ.H0_H0 ;  /* 0xa00000ffb525a230 */ /* 0x000fe20000000900 */
[----:B------:R-:W-:Y:S02]  /*10400*/  ISETP.GE.U32.AND P5, PT, R96, R10, PT ;  /* 0x0000000a6000720c */ /* 0x000fe40003fa6070 */
[----:B------:R-:W-:Y:S02]  /*10410*/  LOP3.LUT R10, R9, UR8, R4, 0x96, !PT ;  /* 0x00000008090a7c12 */ /* 0x000fe4000f8e9604 */
[----:B------:R-:W-:Y:S02]  /*10420*/  LOP3.LUT R4, R2, 0xff, RZ, 0xc0, !PT ;  /* 0x000000ff02047812 */ /* 0x000fe400078ec0ff */
[----:B------:R-:W-:Y:S02]  /*10430*/  @!P2 PRMT R181, R37, 0x5410, RZ ;  /* 0x0000541025b5a816 */ /* 0x000fe400000000ff */
[----:B------:R-:W-:-:S02]  /*10440*/  ISETP.GE.U32.AND P2, PT, R96, R4, PT ;  /* 0x000000046000720c */ /* 0x000fc40003f46070 */
[----:B------:R-:W-:Y:S01]  /*10450*/  SHF.R.U32.HI R4, RZ, 0x8, R11 ;  /* 0x00000008ff047819 */ /* 0x000fe2000001160b */
[----:B------:R-:W-:Y:S01]  /*10460*/  @!P4 HADD2 R41, -R183.H0_H0, -RZ.H0_H0 ;  /* 0xa00000ffb729c230 */ /* 0x000fe20000000900 */
[----:B------:R-:W-:Y:S02]  /*10470*/  LOP3.LUT R5, R3, UR17, R8, 0x96, !PT ;  /* 0x0000001103057c12 */ /* 0x000fe4000f8e9608 */
[----:B------:R-:W-:Y:S02]  /*10480*/  LOP3.LUT R7, R2, 0xffff, RZ, 0xc0, !PT ;  /* 0x0000ffff02077812 */ /* 0x000fe400078ec0ff */
[--C-:B------:R-:W-:Y:S02]  /*10490*/  SHF.R.U32.HI R9, RZ, 0x10, R2.reuse ;  /* 0x00000010ff097819 */ /* 0x100fe40000011602 */
[----:B------:R-:W-:Y:S02]  /*104a0*/  SHF.R.U32.HI R3, RZ, 0x18, R2 ;  /* 0x00000018ff037819 */ /* 0x000fe40000011602 */
[----:B------:R-:W-:-:S02]  /*104b0*/  LOP3.LUT R2, R4, 0xffff, RZ, 0xc0, !PT ;  /* 0x0000ffff04027812 */ /* 0x000fc400078ec0ff */
[----:B------:R-:W-:Y:S02]  /*104c0*/  @!P4 PRMT R183, R41, 0x5410, RZ ;  /* 0x0000541029b7c816 */ /* 0x000fe400000000ff */
[C---:B------:R-:W-:Y:S02]  /*104d0*/  ISETP.GE.U32.AND P3, PT, R96.reuse, R3, PT ;  /* 0x000000036000720c */ /* 0x040fe40003f66070 */
[----:B------:R-:W-:Y:S01]  /*104e0*/  ISETP.GE.U32.AND P4, PT, R96, R2, PT ;  /* 0x000000026000720c */ /* 0x000fe20003f86070 */
[----:B------:R-:W-:Y:S02]  /*104f0*/  IMAD.MOV.U32 R96, RZ, RZ, R85 ;  /* 0x000000ffff607224 */ /* 0x000fe400078e0055 */
[----:B------:R-:W-:Y:S02]  /*10500*/  IMAD.MOV.U32 R85, RZ, RZ, R95 ;  /* 0x000000ffff557224 */ /* 0x000fe400078e005f */
[----:B------:R-:W-:Y:S02]  /*10510*/  IMAD.MOV.U32 R95, RZ, RZ, R94 ;  /* 0x000000ffff5f7224 */ /* 0x000fe400078e005e */
[----:B------:R-:W-:-:S02]  /*10520*/  IMAD.MOV.U32 R94, RZ, RZ, R131 ;  /* 0x000000ffff5e7224 */ /* 0x000fc400078e0083 */
[----:B------:R-:W-:Y:S02]  /*10530*/  IMAD.MOV.U32 R131, RZ, RZ, R248 ;  /* 0x000000ffff837224 */ /* 0x000fe400078e00f8 */
[----:B------:R1:W-:Y:S08]  /*10540*/  MUFU.EX2 R248, R112 ;  /* 0x0000007000f87308 */ /* 0x0003f00000000800 */
[----:B------:R-:W2:Y:S01]  /*10550*/  MUFU.EX2 R0, R48 ;  /* 0x0000003000007308 */ /* 0x000ea20000000800 */
[----:B-1----:R-:W1:Y:S01]  /*10560*/  LDC.U8 R112, c[0x0][0x2d8] ;  /* 0x0000b600ff707b82 */ /* 0x002e620000000000 */
[C---:B------:R-:W-:Y:S01]  /*10570*/  PRMT R180, R36.reuse, 0x7610, R180 ;  /* 0x0000761024b47816 */ /* 0x040fe200000000b4 */
[----:B------:R-:W-:Y:S01]  /*10580*/  IMAD.MOV.U32 R50, RZ, RZ, R79 ;  /* 0x000000ffff327224 */ /* 0x000fe200078e004f */
[----:B------:R-:W-:Y:S01]  /*10590*/  PRMT R179, R36, 0x7632, R179 ;  /* 0x0000763224b37816 */ /* 0x000fe200000000b3 */
[----:B------:R-:W-:-:S02]  /*105a0*/  IMAD.MOV.U32 R79, RZ, RZ, R223 ;  /* 0x000000ffff4f7224 */ /* 0x000fc400078e00df */
[----:B------:R-:W-:Y:S01]  /*105b0*/  @!P6 HADD2 R44, -R180.H0_H0, -RZ.H0_H0 ;  /* 0xa00000ffb42ce230 */ /* 0x000fe20000000900 */
[----:B------:R-:W3:Y:S01]  /*105c0*/  MUFU.EX2 R223, R113 ;  /* 0x0000007100df7308 */ /* 0x000ee20000000800 */
[C---:B--2---:R-:W-:Y:S01]  /*105d0*/  F2FP.PACK_AB R3, R0.reuse, R25 ;  /* 0x000000190003723e */ /* 0x044fe200000000ff */
[----:B------:R-:W-:Y:S01]  /*105e0*/  FADD.FTZ R8, R0, R35 ;  /* 0x0000002300087221 */ /* 0x000fe20000010000 */
[----:B------:R-:W-:Y:S02]  /*105f0*/  LOP3.LUT R0, R14, 0xff, RZ, 0xc0, !PT ;  /* 0x000000ff0e007812 */ /* 0x000fe400078ec0ff */
[----:B------:R-:W-:Y:S02]  /*10600*/  PRMT R25, R180, 0x5410, R179 ;  /* 0x00005410b4197816 */ /* 0x000fe400000000b3 */
[----:B------:R-:W-:Y:S01]  /*10610*/  @!P6 PRMT R180, R44, 0x5410, RZ ;  /* 0x000054102cb4e816 */ /* 0x000fe200000000ff */
[----:B------:R-:W-:Y:S01]  /*10620*/  @!P4 HADD2 R46, -R179.H0_H0, -RZ.H0_H0 ;  /* 0xa00000ffb32ec230 */ /* 0x000fe20000000900 */
[----:B-1----:R-:W-:-:S02]  /*10630*/  ISETP.GE.U32.AND P6, PT, R112, R0, PT ;  /* 0x000000007000720c */ /* 0x002fc40003fc6070 */
[----:B------:R-:W-:-:S04]  /*10640*/  SHF.R.U32.HI R0, RZ, 0x8, R7 ;  /* 0x00000008ff007819 */ /* 0x000fc80000011607 */
[----:B------:R-:W-:Y:S02]  /*10650*/  LOP3.LUT R0, R0, 0xffff, RZ, 0xc0, !PT ;  /* 0x0000ffff00007812 */ /* 0x000fe400078ec0ff */
[----:B------:R-:W-:Y:S02]  /*10660*/  @!P4 PRMT R179, R46, 0x5410, RZ ;  /* 0x000054102eb3c816 */ /* 0x000fe400000000ff */
[----:B------:R-:W-:Y:S02]  /*10670*/  ISETP.GE.U32.AND P4, PT, R112, R0, PT ;  /* 0x000000007000720c */ /* 0x000fe40003f86070 */
[----:B---3--:R-:W-:-:S04]  /*10680*/  F2FP.PACK_AB R0, R223, R248 ;  /* 0x000000f8df00723e */ /* 0x008fc800000000ff */
[C---:B------:R-:W-:Y:S02]  /*10690*/  PRMT R178, R0.reuse, 0x7610, R178 ;  /* 0x0000761000b27816 */ /* 0x040fe400000000b2 */
[----:B------:R-:W-:-:S03]  /*106a0*/  PRMT R177, R0, 0x7632, R177 ;  /* 0x0000763200b17816 */ /* 0x000fc600000000b1 */
[----:B------:R-:W-:Y:S01]  /*106b0*/  @!P6 HADD2 R47, -R178.H0_H0, -RZ.H0_H0 ;  /* 0xa00000ffb22fe230 */ /* 0x000fe20000000900 */
[----:B------:R-:W-:Y:S02]  /*106c0*/  LOP3.LUT R0, R5, 0xff, RZ, 0xc0, !PT ;  /* 0x000000ff05007812 */ /* 0x000fe400078ec0ff */
[----:B------:R-:W-:Y:S02]  /*106d0*/  PRMT R36, R178, 0x5410, R177 ;  /* 0x00005410b2247816 */ /* 0x000fe400000000b1 */
[----:B------:R-:W-:Y:S02]  /*106e0*/  @!P6 PRMT R178, R47, 0x5410, RZ ;  /* 0x000054102fb2e816 */ /* 0x000fe400000000ff */
[----:B------:R-:W-:Y:S02]  /*106f0*/  ISETP.GE.U32.AND P6, PT, R112, R0, PT ;  /* 0x000000007000720c */ /* 0x000fe40003fc6070 */
[----:B------:R-:W-:Y:S01]  /*10700*/  LOP3.LUT R0, R5, 0xffff, RZ, 0xc0, !PT ;  /* 0x0000ffff05007812 */ /* 0x000fe200078ec0ff */
[----:B------:R-:W-:Y:S03]  /*10710*/  MUFU.EX2 R7, R70 ;  /* 0x0000004600077308 */ /* 0x000fe60000000800 */
[----:B------:R-:W-:-:S05]  /*10720*/  SHF.R.U32.HI R2, RZ, 0x8, R0 ;  /* 0x00000008ff027819 */ /* 0x000fca0000011600 */
[----:B------:R-:W1:Y:S01]  /*10730*/  MUFU.EX2 R0, R68 ;  /* 0x0000004400007308 */ /* 0x000e620000000800 */
[----:B------:R-:W-:Y:S01]  /*10740*/  @!P5 HADD2 R49, -R177.H0_H0, -RZ.H0_H0 ;  /* 0xa00000ffb131d230 */ /* 0x000fe20000000900 */
[----:B------:R-:W-:Y:S02]  /*10750*/  PRMT R4, R3, 0x7610, R4 ;  /* 0x0000761003047816 */ /* 0x000fe40000000004 */
[----:B------:R-:W-:Y:S01]  /*10760*/  LOP3.LUT R2, R2, 0xffff, RZ, 0xc0, !PT ;  /* 0x0000ffff02027812 */ /* 0x000fe200078ec0ff */
[--C-:B------:R-:W-:Y:S01]  /*10770*/  FADD.FTZ R11, R27, R16.reuse ;  /* 0x000000101b0b7221 */ /* 0x100fe20000010000 */
[----:B------:R-:W-:Y:S01]  /*10780*/  @!P5 PRMT R177, R49, 0x5410, RZ ;  /* 0x0000541031b1d816 */ /* 0x000fe200000000ff */
[----:B------:R-:W-:Y:S01]  /*10790*/  @!P6 HADD2 R51, -R4.H0_H0, -RZ.H0_H0 ;  /* 0xa00000ff0433e230 */ /* 0x000fe20000000900 */
[----:B------:R-:W-:Y:S02]  /*107a0*/  PRMT R16, R3, 0x7632, R16 ;  /* 0x0000763203107816 */ /* 0x000fe40000000010 */
[----:B------:R-:W-:Y:S01]  /*107b0*/  ISETP.GE.U32.AND P5, PT, R112, R2, PT ;  /* 0x000000027000720c */ /* 0x000fe20003fa6070 */
[----:B------:R-:W-:Y:S01]  /*107c0*/  IMAD.MOV.U32 R251, RZ, RZ, R39 ;  /* 0x000000fffffb7224 */ /* 0x000fe200078e0027 */
[----:B------:R-:W-:-:S02]  /*107d0*/  LOP3.LUT R2, R9, 0xff, RZ, 0xc0, !PT ;  /* 0x000000ff09027812 */ /* 0x000fc400078ec0ff */
[----:B------:R-:W-:Y:S01]  /*107e0*/  PRMT R39, R4, 0x5410, R16 ;  /* 0x0000541004277816 */ /* 0x000fe20000000010 */
[----:B-1----:R-:W-:Y:S01]  /*107f0*/  FADD.FTZ R9, R0, R8 ;  /* 0x0000000800097221 */ /* 0x002fe20000010000 */
[----:B------:R-:W-:Y:S02]  /*10800*/  @!P6 PRMT R4, R51, 0x5410, RZ ;  /* 0x000054103304e816 */ /* 0x000fe400000000ff */
[----:B------:R-:W-:Y:S02]  /*10810*/  F2FP.PACK_AB R8, R7, R0 ;  /* 0x000000000708723e */ /* 0x000fe400000000ff */
[----:B------:R-:W-:Y:S01]  /*10820*/  ISETP.GE.U32.AND P6, PT, R112, R2, PT ;  /* 0x000000027000720c */ /* 0x000fe20003fc6070 */
[----:B------:R-:W-:Y:S01]  /*10830*/  IMAD.WIDE.U32 R2, R10, -0x2daee0ad, RZ ;  /* 0xd2511f530a027825 */ /* 0x000fe200078e00ff */
[C---:B------:R-:W-:Y:S02]  /*10840*/  PRMT R175, R8.reuse, 0x7632, R175 ;  /* 0x0000763208af7816 */ /* 0x040fe400000000af */
[----:B------:R-:W-:-:S02]  /*10850*/  PRMT R176, R8, 0x7610, R176 ;  /* 0x0000761008b07816 */ /* 0x000fc400000000b0 */
[----:B------:R-:W-:Y:S01]  /*10860*/  LOP3.LUT R0, R3, UR16, R6, 0x96, !PT ;  /* 0x0000001003007c12 */ /* 0x000fe2000f8e9606 */
[----:B------:R-:W-:Y:S01]  /*10870*/  @!P4 HADD2 R56, -R175.H0_H0, -RZ.H0_H0 ;  /* 0xa00000ffaf38c230 */ /* 0x000fe20000000900 */
[C---:B------:R-:W-:Y:S01]  /*10880*/  LOP3.LUT R3, R2.reuse, 0xffff, RZ, 0xc0, !PT ;  /* 0x0000ffff02037812 */ /* 0x040fe200078ec0ff */
[----:B------:R-:W-:Y:S01]  /*10890*/  IMAD.MOV.U32 R250, RZ, RZ, R38 ;  /* 0x000000fffffa7224 */ /* 0x000fe200078e0026 */
[----:B------:R-:W-:Y:S01]  /*108a0*/  LOP3.LUT R6, R2, 0xff, RZ, 0xc0, !PT ;  /* 0x000000ff02067812 */ /* 0x000fe200078ec0ff */
[----:B------:R-:W-:Y:S01]  /*108b0*/  @!P2 HADD2 R55, -R176.H0_H0, -RZ.H0_H0 ;  /* 0xa00000ffb037a230 */ /* 0x000fe20000000900 */
[--C-:B------:R-:W-:Y:S02]  /*108c0*/  SHF.R.U32.HI R10, RZ, 0x10, R2.reuse ;  /* 0x00000010ff0a7819 */ /* 0x100fe40000011602 */
[----:B------:R-:W-:Y:S02]  /*108d0*/  SHF.R.U32.HI R2, RZ, 0x18, R2 ;  /* 0x00000018ff027819 */ /* 0x000fe40000011602 */
[----:B------:R-:W-:-:S02]  /*108e0*/  SHF.R.U32.HI R3, RZ, 0x8, R3 ;  /* 0x00000008ff037819 */ /* 0x000fc40000011603 */
[----:B------:R-:W-:Y:S02]  /*108f0*/  PRMT R38, R176, 0x5410, R175 ;  /* 0x00005410b0267816 */ /* 0x000fe400000000af */
[----:B------:R-:W-:Y:S01]  /*10900*/  @!P4 PRMT R175, R56, 0x5410, RZ ;  /* 0x0000541038afc816 */ /* 0x000fe200000000ff */
[----:B------:R-:W-:Y:S01]  /*10910*/  IMAD.MOV.U32 R56, RZ, RZ, R250 ;  /* 0x000000ffff387224 */ /* 0x000fe200078e00fa */
[----:B------:R-:W-:Y:S01]  /*10920*/  @!P2 PRMT R176, R55, 0x5410, RZ ;  /* 0x0000541037b0a816 */ /* 0x000fe200000000ff */
[----:B------:R-:W-:Y:S01]  /*10930*/  IMAD.MOV.U32 R250, RZ, RZ, R95 ;  /* 0x000000fffffa7224 */ /* 0x000fe200078e005f */
[----:B------:R-:W-:Y:S01]  /*10940*/  LOP3.LUT R3, R3, 0xffff, RZ, 0xc0, !PT ;  /* 0x0000ffff03037812 */ /* 0x000fe200078ec0ff */
[----:B------:R-:W-:Y:S01]  /*10950*/  IMAD.MOV.U32 R95, RZ, RZ, R210 ;  /* 0x000000ffff5f7224 */ /* 0x000fe200078e00d2 */
[----:B------:R-:W-:Y:S01]  /*10960*/  ISETP.GE.U32.AND P2, PT, R112, R2, PT ;  /* 0x000000027000720c */ /* 0x000fe20003f46070 */
[----:B------:R-:W-:Y:S01]  /*10970*/  MUFU.EX2 R210, R83 ;  /* 0x0000005300d27308 */ /* 0x000fe20000000800 */
[----:B------:R-:W-:Y:S01]  /*10980*/  @!P5 HADD2 R52, -R16.H0_H0, -RZ.H0_H0 ;  /* 0xa00000ff1034d230 */ /* 0x000fe20000000900 */
[----:B------:R-:W-:-:S02]  /*10990*/  PRMT R173, R69, 0x7632, R173 ;  /* 0x0000763245ad7816 */ /* 0x000fc400000000ad */
[----:B------:R-:W-:-:S04]  /*109a0*/  ISETP.GE.U32.AND P4, PT, R112, R3, PT ;  /* 0x000000037000720c */ /* 0x000fc80003f86070 */
[----:B------:R-:W1:Y:S01]  /*109b0*/  MUFU.EX2 R2, R82 ;  /* 0x0000005200027308 */ /* 0x000e620000000800 */
[----:B------:R-:W-:Y:S02]  /*109c0*/  LOP3.LUT R3, R0, 0xffff, RZ, 0xc0, !PT ;  /* 0x0000ffff00037812 */ /* 0x000fe400078ec0ff */
[----:B------:R-:W-:Y:S01]  /*109d0*/  PRMT R174, R69, 0x7610, R174 ;  /* 0x0000761045ae7816 */ /* 0x000fe200000000ae */
[----:B------:R-:W-:Y:S01]  /*109e0*/  @!P3 HADD2 R58, -R173.H0_H0, -RZ.H0_H0 ;  /* 0xa00000ffad3ab230 */ /* 0x000fe20000000900 */
[----:B------:R-:W-:Y:S02]  /*109f0*/  @!P5 PRMT R16, R52, 0x5410, RZ ;  /* 0x000054103410d816 */ /* 0x000fe400000000ff */
[----:B------:R-:W-:Y:S02]  /*10a00*/  ISETP.GE.U32.AND P5, PT, R112, R6, PT ;  /* 0x000000067000720c */ /* 0x000fe40003fa6070 */
[----:B------:R-:W-:Y:S01]  /*10a10*/  SHF.R.U32.HI R3, RZ, 0x8, R3 ;  /* 0x00000008ff037819 */ /* 0x000fe20000011603 */
[----:B------:R-:W-:Y:S01]  /*10a20*/  @!P6 HADD2 R57, -R174.H0_H0, -RZ.H0_H0 ;  /* 0xa00000ffae39e230 */ /* 0x000fe20000000900 */
[----:B------:R-:W-:-:S02]  /*10a30*/  LOP3.LUT R6, R0, 0xff, RZ, 0xc0, !PT ;  /* 0x000000ff00067812 */ /* 0x000fc400078ec0ff */
[----:B------:R-:W-:Y:S01]  /*10a40*/  PRMT R37, R174, 0x5410, R173 ;  /* 0x00005410ae257816 */ /* 0x000fe200000000ad */
[----:B------:R-:W-:Y:S01]  /*10a50*/  IMAD.MOV.U32 R247, RZ, RZ, R85 ;  /* 0x000000fffff77224 */ /* 0x000fe200078e0055 */
[----:B------:R-:W-:Y:S02]  /*10a60*/  @!P3 PRMT R173, R58, 0x5410, RZ ;  /* 0x000054103aadb816 */ /* 0x000fe400000000ff */
[----:B------:R-:W-:Y:S01]  /*10a70*/  LOP3.LUT R3, R3, 0xffff, RZ, 0xc0, !PT ;  /* 0x0000ffff03037812 */ /* 0x000fe200078ec0ff */
[----:B------:R-:W-:Y:S01]  /*10a80*/  IMAD.MOV.U32 R85, RZ, RZ, R222 ;  /* 0x000000ffff557224 */ /* 0x000fe200078e00de */
[C---:B------:R-:W-:Y:S01]  /*10a90*/  ISETP.GE.U32.AND P3, PT, R112.reuse, R6, PT ;  /* 0x000000067000720c */ /* 0x040fe20003f66070 */
[----:B------:R-:W-:Y:S01]  /*10aa0*/  IMAD.MOV.U32 R69, RZ, RZ, R213 ;  /* 0x000000ffff457224 */ /* 0x000fe200078e00d5 */
[----:B------:R-:W-:Y:S01]  /*10ab0*/  @!P6 PRMT R174, R57, 0x5410, RZ ;  /* 0x0000541039aee816 */ /* 0x000fe200000000ff */
[----:B------:R-:W-:Y:S01]  /*10ac0*/  MUFU.EX2 R222, R87 ;  /* 0x0000005700de7308 */ /* 0x000fe20000000800 */
[----:B------:R-:W-:-:S02]  /*10ad0*/  ISETP.GE.U32.AND P6, PT, R112, R3, PT ;  /* 0x000000037000720c */ /* 0x000fc40003fc6070 */
[----:B-1----:R-:W-:-:S05]  /*10ae0*/  F2FP.PACK_AB R3, R210, R2 ;  /* 0x00000002d203723e */ /* 0x002fca00000000ff */
[----:B------:R-:W1:Y:S01]  /*10af0*/  MUFU.EX2 R213, R97 ;  /* 0x0000006100d57308 */ /* 0x000e620000000800 */
[C---:B------:R-:W-:Y:S01]  /*10b00*/  PRMT R172, R3.reuse, 0x7610, R172 ;  /* 0x0000761003ac7816 */ /* 0x040fe200000000ac */
[----:B------:R-:W-:Y:S02]  /*10b10*/  IMAD.MOV.U32 R42, RZ, RZ, R209 ;  /* 0x000000ffff2a7224 */ /* 0x000fe400078e00d1 */
[----:B------:R-:W-:Y:S01]  /*10b20*/  IMAD.MOV.U32 R68, RZ, RZ, R212 ;  /* 0x000000ffff447224 */ /* 0x000fe200078e00d4 */
[----:B------:R-:W-:Y:S01]  /*10b30*/  PRMT R139, R3, 0x7632, R139 ;  /* 0x00007632038b7816 */ /* 0x000fe2000000008b */
[----:B------:R-:W-:Y:S01]  /*10b40*/  FADD.FTZ R7, R7, R9 ;  /* 0x0000000907077221 */ /* 0x000fe20000010000 */
[----:B------:R-:W-:Y:S01]  /*10b50*/  @!P3 HADD2 R59, -R172.H0_H0, -RZ.H0_H0 ;  /* 0xa00000ffac3bb230 */ /* 0x000fe20000000900 */
[----:B------:R-:W-:Y:S01]  /*10b60*/  MUFU.EX2 R212, R86 ;  /* 0x0000005600d47308 */ /* 0x000fe20000000800 */
[----:B------:R-:W-:Y:S01]  /*10b70*/  LOP3.LUT R3, R10, 0xff, RZ, 0xc0, !PT ;  /* 0x000000ff0a037812 */ /* 0x000fe200078ec0ff */
[----:B------:R-:W-:Y:S01]  /*10b80*/  FADD.FTZ R8, R24, R11 ;  /* 0x0000000b18087221 */ /* 0x000fe20000010000 */
[----:B------:R-:W-:Y:S01]  /*10b90*/  PRMT R51, R172, 0x5410, R139 ;  /* 0x00005410ac337816 */ /* 0x000fe2000000008b */
[----:B------:R-:W-:-:S04]  /*10ba0*/  IMAD.MOV.U32 R246, RZ, RZ, R96 ;  /* 0x000000fffff67224 */ /* 0x000fc800078e0060 */
[----:B------:R-:W2:Y:S01]  /*10bb0*/  MUFU.EX2 R209, R98 ;  /* 0x0000006200d17308 */ /* 0x000ea20000000800 */
[----:B------:R-:W-:Y:S01]  /*10bc0*/  FADD.FTZ R96, R2, R7 ;  /* 0x0000000702607221 */ /* 0x000fe20000010000 */
[----:B------:R-:W-:Y:S01]  /*10bd0*/  @!P3 PRMT R172, R59, 0x5410, RZ ;  /* 0x000054103bacb816 */ /* 0x000fe200000000ff */
[----:B------:R-:W-:Y:S01]  /*10be0*/  IMAD.MOV.U32 R14, RZ, RZ, R242 ;  /* 0x000000ffff0e7224 */ /* 0x000fe200078e00f2 */
[----:B-1----:R-:W-:Y:S01]  /*10bf0*/  F2FP.PACK_AB R2, R213, R222 ;  /* 0x000000ded502723e */ /* 0x002fe200000000ff */
[----:B------:R-:W-:Y:S01]  /*10c00*/  IMAD.MOV.U32 R57, RZ, RZ, R251 ;  /* 0x000000ffff397224 */ /* 0x000fe200078e00fb */
[----:B------:R-:W-:Y:S01]  /*10c10*/  ISETP.GE.U32.AND P3, PT, R112, R3, PT ;  /* 0x000000037000720c */ /* 0x000fe20003f66070 */
[----:B------:R-:W-:Y:S01]  /*10c20*/  FADD.FTZ R3, R15, R8 ;  /* 0x000000080f037221 */ /* 0x000fe20000010000 */
[C---:B------:R-:W-:Y:S01]  /*10c30*/  PRMT R138, R2.reuse, 0x7610, R138 ;  /* 0x00007610028a7816 */ /* 0x040fe2000000008a */
[----:B------:R-:W-:Y:S01]  /*10c40*/  IMAD.MOV.U32 R242, RZ, RZ, R252 ;  /* 0x000000fffff27224 */ /* 0x000fe200078e00fc */
[----:B------:R-:W3:Y:S01]  /*10c50*/  LDL R24, [R1+0x64] ;  /* 0x0000640001187983 */ /* 0x000ee20000100800 */
[----:B------:R-:W-:Y:S01]  /*10c60*/  FADD.FTZ R252, R21, R3 ;  /* 0x0000000315fc7221 */ /* 0x000fe20000010000 */
[----:B------:R-:W-:Y:S01]  /*10c70*/  SHF.R.U32.HI R3, RZ, 0x10, R5 ;  /* 0x00000010ff037819 */ /* 0x000fe20000011605 */
[----:B------:R-:W-:Y:S01]  /*10c80*/  @!P5 HADD2 R60, -R138.H0_H0, -RZ.H0_H0 ;  /* 0xa00000ff8a3cd230 */ /* 0x000fe20000000900 */
[----:B------:R-:W-:-:S02]  /*10c90*/  PRMT R137, R2, 0x7632, R137 ;  /* 0x0000763202897816 */ /* 0x000fc40000000089 */
[----:B------:R-:W-:Y:S02]  /*10ca0*/  SHF.R.U32.HI R2, RZ, 0x18, R5 ;  /* 0x00000018ff027819 */ /* 0x000fe40000011605 */
[----:B--2---:R-:W-:Y:S01]  /*10cb0*/  F2FP.PACK_AB R5, R209, R212 ;  /* 0x000000d4d105723e */ /* 0x004fe200000000ff */
[----:B------:R-:W-:Y:S01]  /*10cc0*/  IMAD.MOV.U32 R251, RZ, RZ, R50 ;  /* 0x000000fffffb7224 */ /* 0x000fe200078e0032 */
[----:B------:R-:W-:Y:S02]  /*10cd0*/  LOP3.LUT R3, R3, 0xff, RZ, 0xc0, !PT ;  /* 0x000000ff03037812 */ /* 0x000fe400078ec0ff */
[----:B------:R-:W-:Y:S02]  /*10ce0*/  PRMT R50, R138, 0x5410, R137 ;  /* 0x000054108a327816 */ /* 0x000fe40000000089 */
[----:B------:R-:W-:Y:S02]  /*10cf0*/  @!P5 PRMT R138, R60, 0x5410, RZ ;  /* 0x000054103c8ad816 */ /* 0x000fe400000000ff */
[----:B------:R-:W-:-:S02]  /*10d00*/  PRMT R136, R5, 0x7610, R136 ;  /* 0x0000761005887816 */ /* 0x000fc40000000088 */
[----:B------:R-:W-:Y:S02]  /*10d10*/  ISETP.GE.U32.AND P5, PT, R112, R3, PT ;  /* 0x000000037000720c */ /* 0x000fe40003fa6070 */
[--C-:B------:R-:W-:Y:S02]  /*10d20*/  SHF.R.U32.HI R3, RZ, 0x18, R0.reuse ;  /* 0x00000018ff037819 */ /* 0x100fe40000011600 */
[----:B------:R-:W-:Y:S01]  /*10d30*/  SHF.R.U32.HI R0, RZ, 0x10, R0 ;  /* 0x00000010ff007819 */ /* 0x000fe20000011600 */
[----:B------:R-:W-:Y:S01]  /*10d40*/  @!P3 HADD2 R63, -R136.H0_H0, -RZ.H0_H0 ;  /* 0xa00000ff883fb230 */ /* 0x000fe20000000900 */
[----:B------:R-:W-:Y:S01]  /*10d50*/  PRMT R35, R5, 0x7632, R35 ;  /* 0x0000763205237816 */ /* 0x000fe20000000023 */
[----:B------:R-:W-:Y:S01]  /*10d60*/  UIADD3 UR4, UR31, -0x4498517b, URZ ;  /* 0xbb67ae851f047890 */ /* 0x000fe2000fffe03f */
[----:B------:R-:W-:Y:S02]  /*10d70*/  LOP3.LUT R0, R0, 0xff, RZ, 0xc0, !PT ;  /* 0x000000ff00007812 */ /* 0x000fe400078ec0ff */
[----:B------:R-:W-:-:S02]  /*10d80*/  PRMT R49, R136, 0x5410, R35 ;  /* 0x0000541088317816 */ /* 0x000fc40000000023 */
[----:B------:R-:W-:Y:S02]  /*10d90*/  @!P3 PRMT R136, R63, 0x5410, RZ ;  /* 0x000054103f88b816 */ /* 0x000fe400000000ff */
[----:B------:R-:W-:Y:S02]  /*10da0*/  ISETP.GE.U32.AND P3, PT, R112, R0, PT ;  /* 0x000000007000720c */ /* 0x000fe40003f66070 */
[----:B------:R-:W-:Y:S02]  /*10db0*/  LOP3.LUT R0, R69, UR4, R56, 0x96, !PT ;  /* 0x0000000445007c12 */ /* 0x000fe4000f8e9638 */
[----:B------:R-:W2:Y:S01]  /*10dc0*/  LDL R69, [R1+0xa8] ;  /* 0x0000a80001457983 */ /* 0x000ea20000100800 */
[----:B------:R-:W-:Y:S01]  /*10dd0*/  @!P6 HADD2 R61, -R139.H0_H0, -RZ.H0_H0 ;  /* 0xa00000ff8b3de230 */ /* 0x000fe20000000900 */
[----:B------:R-:W-:-:S04]  /*10de0*/  IMAD.MOV.U32 R44, RZ, RZ, R208 ;  /* 0x000000ffff2c7224 */ /* 0x000fc800078e00d0 */
[----:B------:R-:W-:Y:S02]  /*10df0*/  @!P6 PRMT R139, R61, 0x5410, RZ ;  /* 0x000054103d8be816 */ /* 0x000fe400000000ff */
[----:B------:R-:W-:Y:S01]  /*10e00*/  ISETP.GE.U32.AND P6, PT, R112, R2, PT ;  /* 0x000000027000720c */ /* 0x000fe20003fc6070 */
[----:B------:R-:W-:Y:S08]  /*10e10*/  MUFU.EX2 R208, R101 ;  /* 0x0000006500d07308 */ /* 0x000ff00000000800 */
[----:B------:R-:W1:Y:S01]  /*10e20*/  MUFU.EX2 R2, R100 ;  /* 0x0000006400027308 */ /* 0x000e620000000800 */
[----:B------:R-:W-:-:S02]  /*10e30*/  IMAD.MOV.U32 R113, RZ, RZ, R81 ;  /* 0x000000ffff717224 */ /* 0x000fc400078e0051 */
[----:B------:R-:W-:Y:S02]  /*10e40*/  IMAD.MOV.U32 R81, RZ, RZ, R249 ;  /* 0x000000ffff517224 */ /* 0x000fe400078e00f9 */
[----:B------:R-:W-:Y:S02]  /*10e50*/  IMAD.MOV.U32 R46, RZ, RZ, R244 ;  /* 0x000000ffff2e7224 */ /* 0x000fe400078e00f4 */
[----:B------:R-:W-:Y:S02]  /*10e60*/  IMAD.MOV.U32 R41, RZ, RZ, R245 ;  /* 0x000000ffff297224 */ /* 0x000fe400078e00f5 */
[----:B------:R-:W-:Y:S01]  /*10e70*/  IMAD.WIDE.U32 R244, R0, -0x326172a9, RZ ;  /* 0xcd9e8d5700f47825 */ /* 0x000fe200078e00ff */
[----:B------:R-:W-:-:S03]  /*10e80*/  LOP3.LUT R0, R23, UR13, R68, 0x96, !PT ;  /* 0x0000000d17007c12 */ /* 0x000fc6000f8e9644 */
[----:B-1----:R-:W-:Y:S01]  /*10e90*/  FADD.FTZ R249, R2, R99 ;  /* 0x0000006302f97221 */ /* 0x002fe20000010000 */
[----:B------:R-:W-:Y:S01]  /*10ea0*/  F2FP.PACK_AB R2, R208, R2 ;  /* 0x00000002d002723e */ /* 0x000fe200000000ff */
[----:B------:R-:W-:-:S03]  /*10eb0*/  IMAD.WIDE.U32 R8, R0, -0x326172a9, RZ ;  /* 0xcd9e8d5700087825 */ /* 0x000fc600078e00ff */
[C---:B------:R-:W-:Y:S02]  /*10ec0*/  PRMT R34, R2.reuse, 0x7610, R34 ;  /* 0x0000761002227816 */ /* 0x040fe40000000022 */
[----:B------:R-:W-:Y:S02]  /*10ed0*/  PRMT R27, R2, 0x7632, R27 ;  /* 0x00007632021b7816 */ /* 0x000fe4000000001b */
[----:B------:R-:W-:Y:S01]  /*10ee0*/  LOP3.LUT R2, R245, UR14, R114, 0x96, !PT ;  /* 0x0000000ef5027c12 */ /* 0x000fe2000f8e9672 */
[----:B------:R-:W-:-:S04]  /*10ef0*/  @!P4 HADD2 R62, -R137.H0_H0, -RZ.H0_H0 ;  /* 0xa00000ff893ec230 */ /* 0x000fc80000000900 */
[----:B------:R-:W-:Y:S01]  /*10f00*/  IMAD.WIDE.U32 R10, R2, -0x2daee0ad, RZ ;  /* 0xd2511f53020a7825 */ /* 0x000fe200078e00ff */
[----:B------:R-:W-:Y:S02]  /*10f10*/  LOP3.LUT R2, R9, UR12, R244, 0x96, !PT ;  /* 0x0000000c09027c12 */ /* 0x000fe4000f8e96f4 */
[----:B------:R-:W-:Y:S02]  /*10f20*/  @!P4 PRMT R137, R62, 0x5410, RZ ;  /* 0x000054103e89c816 */ /* 0x000fe400000000ff */
[----:B------:R-:W-:Y:S01]  /*10f30*/  ISETP.GE.U32.AND P4, PT, R112, R3, PT ;  /* 0x000000037000720c */ /* 0x000fe20003f86070 */
[----:B------:R-:W-:Y:S01]  /*10f40*/  IMAD.WIDE.U32 R2, R2, -0x2daee0ad, RZ ;  /* 0xd2511f5302027825 */ /* 0x000fe200078e00ff */
[----:B------:R-:W-:-:S04]  /*10f50*/  LOP3.LUT R0, R11, UR11, R22, 0x96, !PT ;  /* 0x0000000b0b007c12 */ /* 0x000fc8000f8e9616 */
[----:B------:R-:W-:Y:S01]  /*10f60*/  LOP3.LUT R3, R3, UR9, R10, 0x96, !PT ;  /* 0x0000000903037c12 */ /* 0x000fe2000f8e960a */
[----:B------:R-:W-:-:S05]  /*10f70*/  IMAD.WIDE.U32 R10, R0, -0x326172a9, RZ ;  /* 0xcd9e8d57000a7825 */ /* 0x000fca00078e00ff */
[----:B------:R-:W-:Y:S01]  /*10f80*/  LOP3.LUT R0, R11, UR10, R8, 0x96, !PT ;  /* 0x0000000a0b007c12 */ /* 0x000fe2000f8e9608 */
[----:B------:R-:W-:-:S04]  /*10f90*/  IMAD.MOV.U32 R47, RZ, RZ, R14 ;  /* 0x000000ffff2f7224 */ /* 0x000fc800078e000e */
[----:B------:R-:W-:-:S05]  /*10fa0*/  IMAD.WIDE.U32 R14, R0, -0x2daee0ad, RZ ;  /* 0xd2511f53000e7825 */ /* 0x000fca00078e00ff */
[----:B------:R-:W-:Y:S01]  /*10fb0*/  LOP3.LUT R2, R15, UR7, R2, 0x96, !PT ;  /* 0x000000070f027c12 */ /* 0x000fe2000f8e9602 */
[----:B------:R-:W-:-:S04]  /*10fc0*/  IMAD.WIDE.U32 R8, R3, -0x326172a9, RZ ;  /* 0xcd9e8d5703087825 */ /* 0x000fc800078e00ff */
[----:B------:R-:W-:Y:S01]  /*10fd0*/  IMAD.WIDE.U32 R2, R2, -0x326172a9, RZ ;  /* 0xcd9e8d5702027825 */ /* 0x000fe200078e00ff */
[----:B------:R-:W-:Y:S04]  /*10fe0*/  STG.E.U16 [R12.64+-0x80], R20 ;  /* 0xffff80140c007986 */ /* 0x000fe8000c10151c */
[----:B------:R-:W-:Y:S01]  /*10ff0*/  STG.E.U16 [R12.64+-0x7e], R19 ;  /* 0xffff82130c007986 */ /* 0x000fe2000c10151c */
[----:B------:R-:W-:Y:S02]  /*11000*/  SHF.R.U32.HI R7, RZ, 0x10, R2 ;  /* 0x00000010ff077819 */ /* 0x000fe40000011602 */
[----:B------:R-:W-:Y:S01]  /*11010*/  LOP3.LUT R0, R3, UR17, R8, 0x96, !PT ;  /* 0x0000001103007c12 */ /* 0x000fe2000f8e9608 */
[----:B------:R-:W-:Y:S01]  /*11020*/  STG.E.U16 [R32.64+-0x80], R18 ;  /* 0xffff801220007986 */ /* 0x000fe2000c10151c */
[----:B------:R-:W-:-:S03]  /*11030*/  LOP3.LUT R3, R2, 0xffff, RZ, 0xc0, !PT ;  /* 0x0000ffff02037812 */ /* 0x000fc600078ec0ff */
[----:B------:R-:W-:Y:S01]  /*11040*/  STG.E.U16 [R32.64+-0x7e], R17 ;  /* 0xffff821120007986 */ /* 0x000fe2000c10151c */
[----:B------:R-:W-:-:S03]  /*11050*/  LOP3.LUT R8, R2, 0xff, RZ, 0xc0, !PT ;  /* 0x000000ff02087812 */ /* 0x000fc600078ec0ff */
[----:B------:R1:W-:Y:S01]  /*11060*/  STG.E.U16 [R30.64+-0x80], R4 ;  /* 0xffff80041e007986 */ /* 0x0003e2000c10151c */
[----:B------:R-:W-:Y:S02]  /*11070*/  SHF.R.U32.HI R3, RZ, 0x8, R3 ;  /* 0x00000008ff037819 */ /* 0x000fe40000011603 */
[----:B------:R-:W-:Y:S02]  /*11080*/  LOP3.LUT R10, R9, UR8, R10, 0x96, !PT ;  /* 0x00000008090a7c12 */ /* 0x000fe4000f8e960a */
[----:B------:R-:W-:Y:S02]  /*11090*/  PRMT R15, R8, 0x5410, R3 ;  /* 0x00005410080f7816 */ /* 0x000fe40000000003 */
[----:B-1----:R-:W-:Y:S02]  /*110a0*/  SHF.R.U32.HI R4, RZ, 0x18, R2 ;  /* 0x00000018ff047819 */ /* 0x002fe40000011602 */
        /* <DEDUP_REMOVED lines=27> */
[----:B------:R-:W-:Y:S02]  /*11260*/  PRMT R112, R112, 0x7054, R112 ;  /* 0x0000705470707816 */ /* 0x000fe40000000070 */
[----:B------:R-:W-:-:S03]  /*11270*/  PRMT R17, R0, 0x5410, R2 ;  /* 0x0000541000117816 */ /* 0x000fc60000000002 */
[----:B------:R-:W-:-:S05]  /*11280*/  HSET2.LE.AND R0, R15, R112, PT ;  /* 0x000000700f007233 */ /* 0x000fca0003803000 */
[----:B------:R-:W-:Y:S01]  /*11290*/  LOP3.LUT R10, R0, R53, RZ, 0xc0, !PT ;  /* 0x00000035000a7212 */ /* 0x000fe200078ec0ff */
[----:B------:R-:W-:Y:S01]  /*112a0*/  HSET2.LE.AND R0, R11, R112, PT ;  /* 0x000000700b007233 */ /* 0x000fe20003803000 */
[----:B------:R-:W-:-:S04]  /*112b0*/  IMAD.MOV.U32 R52, RZ, RZ, R79 ;  /* 0x000000ffff347224 */ /* 0x000fc800078e004f */
[----:B------:R-:W-:Y:S01]  /*112c0*/  LOP3.LUT R11, R0, R45, RZ, 0xc0, !PT ;  /* 0x0000002d000b7212 */ /* 0x000fe200078ec0ff */
[----:B------:R-:W-:Y:S01]  /*112d0*/  HSET2.LE.AND R0, R14, R112, PT ;  /* 0x000000700e007233 */ /* 0x000fe20003803000 */
[----:B------:R-:W-:Y:S01]  /*112e0*/  IMAD.MOV.U32 R79, RZ, RZ, R128 ;  /* 0x000000ffff4f7224 */ /* 0x000fe200078e0080 */
[----:B------:R-:W-:-:S03]  /*112f0*/  PRMT R6, R102, 0x7610, R6 ;  /* 0x0000761066067816 */ /* 0x000fc60000000006 */
[----:B------:R-:W-:Y:S01]  /*11300*/  LOP3.LUT R128, R0, R43, RZ, 0xc0, !PT ;  /* 0x0000002b00807212 */ /* 0x000fe200078ec0ff */
[----:B------:R-:W-:Y:S01]  /*11310*/  IMAD.MOV.U32 R55, RZ, RZ, R246 ;  /* 0x000000ffff377224 */ /* 0x000fe200078e00f6 */
[----:B------:R-:W-:Y:S01]  /*11320*/  @!P5 HADD2 R72, -R6.H0_H0, -RZ.H0_H0 ;  /* 0xa00000ff0648d230 */ /* 0x000fe20000000900 */
[----:B------:R-:W-:Y:S01]  /*11330*/  PRMT R5, R102, 0x7632, R5 ;  /* 0x0000763266057816 */ /* 0x000fe20000000005 */
[----:B------:R-:W-:Y:S01]  /*11340*/  IMAD.MOV.U32 R246, RZ, RZ, R250 ;  /* 0x000000fffff67224 */ /* 0x000fe200078e00fa */
[--C-:B------:R-:W-:Y:S02]  /*11350*/  HSET2.LE.AND R2, R9, R112.reuse, PT ;  /* 0x0000007009027233 */ /* 0x100fe40003803000 */
[----:B------:R-:W-:Y:S02]  /*11360*/  PRMT R21, R6, 0x5410, R5 ;  /* 0x0000541006157816 */ /* 0x000fe40000000005 */
[----:B------:R-:W-:Y:S01]  /*11370*/  @!P5 PRMT R6, R72, 0x5410, RZ ;  /* 0x000054104806d816 */ /* 0x000fe200000000ff */
[--C-:B------:R-:W-:Y:S01]  /*11380*/  HSET2.LE.AND R3, R8, R112.reuse, PT ;  /* 0x0000007008037233 */ /* 0x100fe20003803000 */
[----:B------:R-:W-:Y:S01]  /*11390*/  STG.E.U16 [R30.64+-0x7e], R16 ;  /* 0xffff82101e007986 */ /* 0x000fe2000c10151c */
[----:B------:R-:W-:Y:S01]  /*113a0*/  LOP3.LUT R8, R2, R80, RZ, 0xc0, !PT ;  /* 0x0000005002087212 */ /* 0x000fe200078ec0ff */
[----:B------:R-:W-:-:S02]  /*113b0*/  HSET2.LE.AND R2, R7, R112, PT ;  /* 0x0000007007027233 */ /* 0x000fc40003803000 */
[----:B------:R1:W-:Y:S01]  /*113c0*/  STG.E.U16 [R28.64+-0x80], R6 ;  /* 0xffff80061c007986 */ /* 0x0003e2000c10151c */
[----:B------:R-:W-:Y:S01]  /*113d0*/  IMAD.MOV.U32 R61, RZ, RZ, R189 ;  /* 0x000000ffff3d7224 */ /* 0x000fe200078e00bd */
[----:B---3--:R-:W-:Y:S01]  /*113e0*/  IADD3 R0, R24, 0x4, RZ ;  /* 0x0000000418007810 */ /* 0x008fe20007ffe0ff */
[----:B------:R-:W-:Y:S02]  /*113f0*/  IMAD.MOV.U32 R24, RZ, RZ, R52 ;  /* 0x000000ffff187224 */ /* 0x000fe400078e0034 */
[----:B------:R-:W-:Y:S02]  /*11400*/  IMAD.MOV.U32 R52, RZ, RZ, R247 ;  /* 0x000000ffff347224 */ /* 0x000fe400078e00f7 */
[----:B------:R-:W-:Y:S02]  /*11410*/  IMAD.MOV.U32 R247, RZ, RZ, R251 ;  /* 0x000000fffff77224 */ /* 0x000fe400078e00fb */
[----:B------:R-:W-:-:S05]  /*11420*/  IMAD.WIDE.U32 R250, R0, -0x326172a9, RZ ;  /* 0xcd9e8d5700fa7825 */ /* 0x000fca00078e00ff */
[----:B--2---:R-:W-:-:S05]  /*11430*/  LOP3.LUT R0, R251, R69, RZ, 0x3c, !PT ;  /* 0x00000045fb007212 */ /* 0x004fca00078e3cff */
[----:B-1----:R-:W-:-:S05]  /*11440*/  IMAD.WIDE.U32 R6, R0, -0x2daee0ad, RZ ;  /* 0xd2511f5300067825 */ /* 0x002fca00078e00ff */
[----:B------:R-:W-:Y:S04]  /*11450*/  STL.64 [R1], R6 ;  /* 0x0000000601007387 */ /* 0x000fe80000100a00 */
[----:B------:R-:W2:Y:S04]  /*11460*/  LDL.LU R60, [R1+0x10] ;  /* 0x00001000013c7983 */ /* 0x000ea80000300800 */
[----:B------:R-:W3:Y:S01]  /*11470*/  LDL.LU R189, [R1+0x108] ;  /* 0x0001080001bd7983 */ /* 0x000ee20000300800 */
[----:B------:R-:W-:-:S03]  /*11480*/  IMAD.MOV.U32 R62, RZ, RZ, R191 ;  /* 0x000000ffff3e7224 */ /* 0x000fc600078e00bf */
[----:B------:R-:W4:Y:S01]  /*11490*/  LDL.LU R191, [R1+0x104] ;  /* 0x0001040001bf7983 */ /* 0x000f220000300800 */
[----:B------:R-:W-:Y:S01]  /*114a0*/  LOP3.LUT R0, R7, UR4, R56, 0x96, !PT ;  /* 0x0000000407007c12 */ /* 0x000fe2000f8e9638 */
[----:B------:R-:W-:Y:S01]  /*114b0*/  IMAD.MOV.U32 R69, RZ, RZ, R55 ;  /* 0x000000ffff457224 */ /* 0x000fe200078e0037 */
[----:B------:R-:W-:Y:S01]  /*114c0*/  @!P6 HADD2 R75, -R5.H0_H0, -RZ.H0_H0 ;  /* 0xa00000ff054be230 */ /* 0x000fe20000000900 */
[----:B------:R-:W-:Y:S02]  /*114d0*/  IMAD.MOV.U32 R55, RZ, RZ, R52 ;  /* 0x000000ffff377224 */ /* 0x000fe400078e0034 */
[----:B------:R-:W-:Y:S02]  /*114e0*/  IMAD.MOV.U32 R70, RZ, RZ, R113 ;  /* 0x000000ffff467224 */ /* 0x000fe400078e0071 */
[----:B------:R-:W-:Y:S02]  /*114f0*/  IMAD.MOV.U32 R52, RZ, RZ, R246 ;  /* 0x000000ffff347224 */ /* 0x000fe400078e00f6 */
[----:B------:R-:W-:-:S02]  /*11500*/  IMAD.MOV.U32 R82, RZ, RZ, R247 ;  /* 0x000000ffff527224 */ /* 0x000fc400078e00f7 */
[----:B------:R-:W-:Y:S02]  /*11510*/  IMAD.MOV.U32 R113, RZ, RZ, R42 ;  /* 0x000000ffff717224 */ /* 0x000fe400078e002a */
[----:B------:R-:W-:Y:S01]  /*11520*/  IMAD.WIDE.U32 R246, R0, -0x326172a9, RZ ;  /* 0xcd9e8d5700f67825 */ /* 0x000fe200078e00ff */
[----:B------:R-:W-:-:S03]  /*11530*/  @!P6 PRMT R5, R75, 0x5410, RZ ;  /* 0x000054104b05e816 */ /* 0x000fc600000000ff */
[----:B------:R-:W-:Y:S02]  /*11540*/  IMAD.MOV.U32 R42, RZ, RZ, R94 ;  /* 0x000000ffff2a7224 */ /* 0x000fe400078e005e */
[----:B------:R-:W-:Y:S01]  /*11550*/  IMAD.MOV.U32 R94, RZ, RZ, R129 ;  /* 0x000000ffff5e7224 */ /* 0x000fe200078e0081 */
[----:B------:R-:W-:Y:S02]  /*11560*/  LOP3.LUT R129, R2, R40, RZ, 0xc0, !PT ;  /* 0x0000002802817212 */ /* 0x000fe400078ec0ff */
[----:B------:R-:W-:Y:S02]  /*11570*/  LOP3.LUT R2, R115, UR15, R250, 0x96, !PT ;  /* 0x0000000f73027c12 */ /* 0x000fe4000f8e96fa */
[----:B------:R-:W-:Y:S01]  /*11580*/  LOP3.LUT R0, R247, UR14, R114, 0x96, !PT ;  /* 0x0000000ef7007c12 */ /* 0x000fe2000f8e9672 */
[----:B------:R1:W-:Y:S01]  /*11590*/  STG.E.U16 [R28.64+-0x7e], R5 ;  /* 0xffff82051c007986 */ /* 0x0003e2000c10151c */
[----:B------:R-:W-:Y:S01]  /*115a0*/  LOP3.LUT R9, R3, R54, RZ, 0xc0, !PT ;  /* 0x0000003603097212 */ /* 0x000fe200078ec0ff */
[----:B------:R-:W-:-:S02]  /*115b0*/  HSET2.LE.AND R3, R4, R112, PT ;  /* 0x0000007004037233 */ /* 0x000fc40003803000 */
[----:B------:R-:W-:-:S04]  /*115c0*/  IMAD.WIDE.U32 R14, R0, -0x2daee0ad, RZ ;  /* 0xd2511f53000e7825 */ /* 0x000fc800078e00ff */
[----:B------:R-:W-:Y:S02]  /*115d0*/  IMAD.MOV.U32 R68, RZ, RZ, R44 ;  /* 0x000000ffff447224 */ /* 0x000fe400078e002c */
[----:B------:R-:W-:Y:S02]  /*115e0*/  IMAD.MOV.U32 R44, RZ, RZ, R41 ;  /* 0x000000ffff2c7224 */ /* 0x000fe400078e0029 */
        /* <DEDUP_REMOVED lines=8> */
[----:B------:R-:W-:Y:S02]  /*11670*/  IMAD.MOV.U32 R78, RZ, RZ, R84 ;  /* 0x000000ffff4e7224 */ /* 0x000fe400078e0054 */
[----:B------:R-:W-:Y:S01]  /*11680*/  IMAD.MOV.U32 R84, RZ, RZ, R130 ;  /* 0x000000ffff547224 */ /* 0x000fe200078e0082 */
[----:B------:R-:W-:Y:S01]  /*11690*/  LOP3.LUT R130, R3, R25, RZ, 0xc0, !PT ;  /* 0x0000001903827212 */ /* 0x000fe200078ec0ff */
[----:B------:R-:W-:Y:S02]  /*116a0*/  IMAD.MOV.U32 R58, RZ, RZ, R24 ;  /* 0x000000ffff3a7224 */ /* 0x000fe400078e0018 */
[----:B------:R-:W-:-:S04]  /*116b0*/  IMAD.WIDE.U32 R2, R2, -0x2daee0ad, RZ ;  /* 0xd2511f5302027825 */ /* 0x000fc800078e00ff */
[----:B------:R-:W-:Y:S01]  /*116c0*/  IMAD.WIDE.U32 R24, R0, -0x2daee0ad, RZ ;  /* 0xd2511f5300187825 */ /* 0x000fe200078e00ff */
[----:B------:R-:W-:-:S04]  /*116d0*/  LOP3.LUT R3, R3, UR9, R14, 0x96, !PT ;  /* 0x0000000903037c12 */ /* 0x000fc8000f8e960e */
[----:B------:R-:W-:Y:S01]  /*116e0*/  LOP3.LUT R2, R25, UR7, R2, 0x96, !PT ;  /* 0x0000000719027c12 */ /* 0x000fe2000f8e9602 */
[----:B------:R-:W-:Y:S01]  /*116f0*/  HSET2.LE.AND R0, R17, R112, PT ;  /* 0x0000007011007233 */ /* 0x000fe20003803000 */
[----:B------:R-:W-:-:S04]  /*11700*/  IMAD.WIDE.U32 R4, R3, -0x326172a9, RZ ;  /* 0xcd9e8d5703047825 */ /* 0x000fc800078e00ff */
[----:B------:R-:W-:-:S04]  /*11710*/  IMAD.WIDE.U32 R2, R2, -0x326172a9, RZ ;  /* 0xcd9e8d5702027825 */ /* 0x000fc800078e00ff */
[----:B------:R-:W-:Y:S01]  /*11720*/  IMAD.MOV.U32 R83, RZ, RZ, R131 ;  /* 0x000000ffff537224 */ /* 0x000fe200078e0083 */
[----:B------:R-:W-:Y:S02]  /*11730*/  LOP3.LUT R131, R0, R36, RZ, 0xc0, !PT ;  /* 0x0000002400837212 */ /* 0x000fe400078ec0ff */
[----:B------:R-:W-:Y:S02]  /*11740*/  LOP3.LUT R0, R3, UR17, R4, 0x96, !PT ;  /* 0x0000001103007c12 */ /* 0x000fe4000f8e9604 */
[C---:B------:R-:W-:Y:S02]  /*11750*/  LOP3.LUT R3, R2.reuse, 0xffff, RZ, 0xc0, !PT ;  /* 0x0000ffff02037812 */ /* 0x040fe400078ec0ff */
[----:B------:R-:W-:Y:S02]  /*11760*/  LOP3.LUT R15, R5, UR8, R6, 0x96, !PT ;  /* 0x00000008050f7c12 */ /* 0x000fe4000f8e9606 */
[----:B------:R-:W-:Y:S02]  /*11770*/  SHF.R.U32.HI R4, RZ, 0x10, R2 ;  /* 0x00000010ff047819 */ /* 0x000fe40000011602 */
[----:B------:R-:W-:-:S02]  /*11780*/  LOP3.LUT R5, R2, 0xff, RZ, 0xc0, !PT ;  /* 0x000000ff02057812 */ /* 0x000fc400078ec0ff */
[----:B------:R-:W-:Y:S02]  /*11790*/  SHF.R.U32.HI R6, RZ, 0x18, R2 ;  /* 0x00000018ff067819 */ /* 0x000fe40000011602 */
[----:B------:R-:W-:Y:S02]  /*117a0*/  SHF.R.U32.HI R2, RZ, 0x8, R3 ;  /* 0x00000008ff027819 */ /* 0x000fe40000011603 */
[----:B------:R-:W-:Y:S02]  /*117b0*/  LOP3.LUT R3, R4, 0xff, RZ, 0xc0, !PT ;  /* 0x000000ff04037812 */ /* 0x000fe400078ec0ff */
[----:B------:R-:W-:Y:S02]  /*117c0*/  PRMT R5, R5, 0x5410, R2 ;  /* 0x0000541005057816 */ /* 0x000fe40000000002 */
[----:B------:R-:W-:Y:S02]  /*117d0*/  LOP3.LUT R2, R0, 0xffff, RZ, 0xc0, !PT ;  /* 0x0000ffff00027812 */ /* 0x000fe400078ec0ff */
[----:B------:R-:W-:-:S02]  /*117e0*/  PRMT R6, R3, 0x5410, R6 ;  /* 0x0000541003067816 */ /* 0x000fc40000000006 */
[----:B------:R-:W-:Y:S02]  /*117f0*/  SHF.R.U32.HI R3, RZ, 0x8, R2 ;  /* 0x00000008ff037819 */ /* 0x000fe40000011602 */
[----:B------:R-:W-:-:S04]  /*11800*/  LOP3.LUT R2, R0, 0xff, RZ, 0xc0, !PT ;  /* 0x000000ff00027812 */ /* 0x000fc800078ec0ff */
[----:B------:R-:W-:Y:S02]  /*11810*/  PRMT R4, R2, 0x5410, R3 ;  /* 0x0000541002047816 */ /* 0x000fe40000000003 */
[--C-:B------:R-:W-:Y:S02]  /*11820*/  SHF.R.U32.HI R3, RZ, 0x10, R0.reuse ;  /* 0x00000010ff037819 */ /* 0x100fe40000011600 */
[----:B------:R-:W-:Y:S02]  /*11830*/  SHF.R.U32.HI R2, RZ, 0x18, R0 ;  /* 0x00000018ff027819 */ /* 0x000fe40000011600 */
[----:B------:R-:W-:-:S04]  /*11840*/  LOP3.LUT R0, R3, 0xff, RZ, 0xc0, !PT ;  /* 0x000000ff03007812 */ /* 0x000fc800078ec0ff */
[----:B------:R-:W-:Y:S01]  /*11850*/  PRMT R14, R0, 0x5410, R2 ;  /* 0x00005410000e7816 */ /* 0x000fe20000000002 */
[--C-:B------:R-:W-:Y:S02]  /*11860*/  HSET2.LE.AND R0, R5, R112.reuse, PT ;  /* 0x0000007005007233 */ /* 0x100fe40003803000 */
[--C-:B------:R-:W-:Y:S01]  /*11870*/  HSET2.LE.AND R2, R6, R112.reuse, PT ;  /* 0x0000007006027233 */ /* 0x100fe20003803000 */
[----:B------:R-:W-:Y:S01]  /*11880*/  IMAD.MOV.U32 R63, RZ, RZ, R194 ;  /* 0x000000ffff3f7224 */ /* 0x000fe200078e00c2 */
[--C-:B------:R-:W-:Y:S01]  /*11890*/  HSET2.LE.AND R3, R4, R112.reuse, PT ;  /* 0x0000007004037233 */ /* 0x100fe20003803000 */
[----:B------:R-:W-:Y:S01]  /*118a0*/  LOP3.LUT R6, R0, R38, RZ, 0xc0, !PT ;  /* 0x0000002600067212 */ /* 0x000fe200078ec0ff */
[----:B------:R-:W-:Y:S01]  /*118b0*/  HSET2.LE.AND R0, R14, R112, PT ;  /* 0x000000700e007233 */ /* 0x000fe20003803000 */
[----:B------:R-:W2:Y:S01]  /*118c0*/  LDL.LU R194, [R1+0x100] ;  /* 0x0001000001c27983 */ /* 0x000ea20000300800 */
[----:B------:R-:W-:Y:S02]  /*118d0*/  LOP3.LUT R7, R2, R37, RZ, 0xc0, !PT ;  /* 0x0000002502077212 */ /* 0x000fe400078ec0ff */
[----:B------:R-:W-:-:S02]  /*118e0*/  LOP3.LUT R4, R3, R39, RZ, 0xc0, !PT ;  /* 0x0000002703047212 */ /* 0x000fc400078ec0ff */
[----:B------:R-:W-:Y:S01]  /*118f0*/  LOP3.LUT R5, R0, R21, RZ, 0xc0, !PT ;  /* 0x0000001500057212 */ /* 0x000fe200078ec0ff */
[----:B------:R-:W-:Y:S02]  /*11900*/  IMAD.MOV.U32 R57, RZ, RZ, R41 ;  /* 0x000000ffff397224 */ /* 0x000fe400078e0029 */
[----:B------:R-:W-:Y:S02]  /*11910*/  IMAD.MOV.U32 R56, RZ, RZ, R42 ;  /* 0x000000ffff387224 */ /* 0x000fe400078e002a */
[----:B------:R-:W-:Y:S02]  /*11920*/  IMAD.MOV.U32 R87, RZ, RZ, R55 ;  /* 0x000000ffff577224 */ /* 0x000fe400078e0037 */
[----:B------:R-:W-:Y:S02]  /*11930*/  IMAD.MOV.U32 R55, RZ, RZ, R95 ;  /* 0x000000ffff377224 */ /* 0x000fe400078e005f */
[----:B------:R-:W-:Y:S02]  /*11940*/  IMAD.MOV.U32 R95, RZ, RZ, R84 ;  /* 0x000000ffff5f7224 */ /* 0x000fe400078e0054 */
[----:B------:R-:W-:Y:S01]  /*11950*/  IMAD.MOV.U32 R84, RZ, RZ, R193 ;  /* 0x000000ffff547224 */ /* 0x000fe200078e00c1 */
[----:B---3--:R-:W1:Y:S02]  /*11960*/  LDSM.16.MT88.4 R16, [R189+0xa000] ;  /* 0x00a00000bd10783b */ /* 0x008e640000004200 */
[-C--:B-1----:R-:W-:Y:S08]  /*11970*/  HMMA.16816.F32 R168, R8, R16.reuse, R168 ;  /* 0x0000001008a8723c */ /* 0x082ff000000018a8 */
[C---:B------:R-:W-:Y:S08]  /*11980*/  HMMA.16816.F32 R152, R4.reuse, R16, R152 ;  /* 0x000000100498723c */ /* 0x040ff00000001898 */
[-C--:B------:R-:W-:Y:S08]  /*11990*/  HMMA.16816.F32 R148, R4, R18.reuse, R148 ;  /* 0x000000120494723c */ /* 0x080ff00000001894 */
[C---:B------:R-:W-:Y:S01]  /*119a0*/  HMMA.16816.F32 R36, R8.reuse, R18, R236 ;  /* 0x000000120824723c */ /* 0x040fe200000018ec */
[----:B----4-:R-:W2:Y:S07]  /*119b0*/  LDSM.16.MT88.4 R16, [R191+0xa000] ;  /* 0x00a00000bf10783b */ /* 0x010eae0000004200 */
[----:B--2---:R-:W-:Y:S07]  /*119c0*/  HMMA.16816.F32 R40, R8, R18, R60 ;  /* 0x000000120828723c */ /* 0x004fee000000183c */
[----:B------:R-:W-:-:S02]  /*119d0*/  IMAD.MOV.U32 R60, RZ, RZ, R83 ;  /* 0x000000ffff3c7224 */ /* 0x000fc400078e0053 */
[----:B------:R-:W-:Y:S02]  /*119e0*/  IMAD.MOV.U32 R83, RZ, RZ, R52 ;  /* 0x000000ffff537224 */ /* 0x000fe400078e0034 */
[----:B------:R-:W-:Y:S02]  /*119f0*/  IMAD.MOV.U32 R52, RZ, RZ, R94 ;  /* 0x000000ffff347224 */ /* 0x000fe400078e005e */
[----:B------:R-:W-:Y:S02]  /*11a00*/  IMAD.MOV.U32 R94, RZ, RZ, R221 ;  /* 0x000000ffff5e7224 */ /* 0x000fe400078e00dd */
[----:B------:R1:W5:Y:S04]  /*11a10*/  LDL.LU R221, [R1+0xfc] ;  /* 0x0000fc0001dd7983 */ /* 0x0003680000300800 */
[----:B------:R-:W2:Y:S01]  /*11a20*/  LDL.LU R193, [R1+0xf8] ;  /* 0x0000f80001c17983 */ /* 0x000ea20000300800 */
[-C--:B------:R-:W-:Y:S08]  /*11a30*/  HMMA.16816.F32 R160, R8, R16.reuse, R160 ;  /* 0x0000001008a0723c */ /* 0x080ff000000018a0 */
[C---:B------:R-:W-:Y:S08]  /*11a40*/  HMMA.16816.F32 R144, R4.reuse, R16, R144 ;  /* 0x000000100490723c */ /* 0x040ff00000001890 */
[----:B------:R-:W-:Y:S01]  /*11a50*/  HMMA.16816.F32 R140, R4, R18, R140 ;  /* 0x00000012048c723c */ /* 0x000fe2000000188c */
[----:B------:R-:W3:Y:S01]  /*11a60*/  LDSM.16.MT88.4 R16, [R194+0xa000] ;  /* 0x00a00000c210783b */ /* 0x000ee20000004200 */
        /* <DEDUP_REMOVED lines=16> */
[----:B------:R-:W-:Y:S01]  /*11b70*/  @!P2 HADD2 R71, -R35.H0_H0, -RZ.H0_H0 ;  /* 0xa00000ff2347a230 */ /* 0x000fe20000000900 */
[----:B------:R-:W-:Y:S02]  /*11b80*/  IMAD.MOV.U32 R92, RZ, RZ, R81 ;  /* 0x000000ffff5c7224 */ /* 0x000fe400078e0051 */
[----:B------:R-:W-:Y:S02]  /*11b90*/  IMAD.MOV.U32 R242, RZ, RZ, R203 ;  /* 0x000000fffff27224 */ /* 0x000fe400078e00cb */
[----:B------:R1:W5:Y:S01]  /*11ba0*/  LDL.LU R203, [R1+0xf4] ;  /* 0x0000f40001cb7983 */ /* 0x0003620000300800 */
[----:B------:R-:W-:Y:S01]  /*11bb0*/  IMAD.MOV.U32 R81, RZ, RZ, R202 ;  /* 0x000000ffff517224 */ /* 0x000fe200078e00ca */
[----:B---3--:R-:W-:Y:S02]  /*11bc0*/  HMMA.16816.F32 R44, R8, R16, R60 ;  /* 0x00000010082c723c */ /* 0x008fe4000000183c */
[----:B------:R1:W5:Y:S01]  /*11bd0*/  LDL.LU R202, [R1+0xf0] ;  /* 0x0000f00001ca7983 */ /* 0x0003620000300800 */
[----:B------:R-:W-:-:S04]  /*11be0*/  IMAD.MOV.U32 R236, RZ, RZ, R200 ;  /* 0x000000ffffec7224 */ /* 0x000fc800078e00c8 */
[----:B------:R-:W-:Y:S02]  /*11bf0*/  IMAD.MOV.U32 R63, RZ, RZ, R95 ;  /* 0x000000ffff3f7224 */ /* 0x000fe400078e005f */
[----:B------:R-:W-:Y:S02]  /*11c00*/  IMAD.MOV.U32 R95, RZ, RZ, R84 ;  /* 0x000000ffff5f7224 */ /* 0x000fe400078e0054 */
[----:B------:R-:W-:Y:S02]  /*11c10*/  IMAD.MOV.U32 R84, RZ, RZ, R201 ;  /* 0x000000ffff547224 */ /* 0x000fe400078e00c9 */
[----:B------:R1:W5:Y:S01]  /*11c20*/  LDL.LU R201, [R1+0xec] ;  /* 0x0000ec0001c97983 */ /* 0x0003620000300800 */
[----:B------:R-:W-:Y:S01]  /*11c30*/  IMAD.MOV.U32 R237, RZ, RZ, R199 ;  /* 0x000000ffffed7224 */ /* 0x000fe200078e00c7 */
[----:B------:R-:W-:Y:S01]  /*11c40*/  @!P2 PRMT R35, R71, 0x5410, RZ ;  /* 0x000054104723a816 */ /* 0x000fe200000000ff */
[----:B------:R-:W-:Y:S01]  /*11c50*/  IMAD.MOV.U32 R238, RZ, RZ, R198 ;  /* 0x000000ffffee7224 */ /* 0x000fe200078e00c6 */
[----:B------:R1:W5:Y:S01]  /*11c60*/  LDL.LU R200, [R1+0xe8] ;  /* 0x0000e80001c87983 */ /* 0x0003620000300800 */
[----:B------:R-:W-:-:S03]  /*11c70*/  IMAD.MOV.U32 R239, RZ, RZ, R197 ;  /* 0x000000ffffef7224 */ /* 0x000fc600078e00c5 */
[----:B------:R1:W5:Y:S01]  /*11c80*/  LDL.LU R199, [R1+0xe4] ;  /* 0x0000e40001c77983 */ /* 0x0003620000300800 */
[----:B------:R-:W-:Y:S02]  /*11c90*/  IMAD.MOV.U32 R71, RZ, RZ, R58 ;  /* 0x000000ffff477224 */ /* 0x000fe400078e003a */
        /* <DEDUP_REMOVED lines=17> */
[----:B------:R-:W-:Y:S02]  /*11db0*/  IMAD.MOV.U32 R103, RZ, RZ, R190 ;  /* 0x000000ffff677224 */ /* 0x000fe400078e00be */
[----:B------:R1:W5:Y:S01]  /*11dc0*/  LDL.LU R190, [R1+0xcc] ;  /* 0x0000cc0001be7983 */ /* 0x0003620000300800 */
[----:B------:R-:W-:Y:S02]  /*11dd0*/  IMAD.MOV.U32 R242, RZ, RZ, R188 ;  /* 0x000000fffff27224 */ /* 0x000fe400078e00bc */
[----:B------:R-:W-:Y:S01]  /*11de0*/  IMAD.MOV.U32 R82, RZ, RZ, R55 ;  /* 0x000000ffff527224 */ /* 0x000fe200078e0037 */
[----:B------:R1:W5:Y:S01]  /*11df0*/  LDL.LU R188, [R1+0xc8] ;  /* 0x0000c80001bc7983 */ /* 0x0003620000300800 */
[----:B------:R-:W-:Y:S01]  /*11e00*/  HMMA.16816.F32 R52, R4, R16, R64 ;  /* 0x000000100434723c */ /* 0x000fe20000001840 */
[----:B------:R-:W-:-:S06]  /*11e10*/  IMAD.MOV.U32 R20, RZ, RZ, R59 ;  /* 0x000000ffff147224 */ /* 0x000fcc00078e003b */
[----:B------:R-:W-:Y:S01]  /*11e20*/  IMAD.MOV.U32 R64, RZ, RZ, R58 ;  /* 0x000000ffff407224 */ /* 0x000fe200078e003a */
[----:B------:R-:W-:Y:S01]  /*11e30*/  HMMA.16816.F32 R60, R8, R18, R60 ;  /* 0x00000012083c723c */ /* 0x000fe2000000183c */
[----:B------:R-:W-:Y:S02]  /*11e40*/  IMAD.MOV.U32 R65, RZ, RZ, R57 ;  /* 0x000000ffff417224 */ /* 0x000fe400078e0039 */
[----:B------:R-:W-:-:S05]  /*11e50*/  IMAD.MOV.U32 R66, RZ, RZ, R56 ;  /* 0x000000ffff427224 */ /* 0x000fca00078e0038 */
[----:B------:R-:W-:Y:S01]  /*11e60*/  HMMA.16816.F32 R56, R4, R18, R116 ;  /* 0x000000120438723c */ /* 0x000fe20000001874 */
[----:B------:R-:W-:Y:S02]  /*11e70*/  @!P3 HADD2 R74, -R34.H0_H0, -RZ.H0_H0 ;  /* 0xa00000ff224ab230 */ /* 0x000fe40000000900 */
[----:B------:R-:W-:Y:S01]  /*11e80*/  @!P4 HADD2 R73, -R27.H0_H0, -RZ.H0_H0 ;  /* 0xa00000ff1b49c230 */ /* 0x000fe20000000900 */
[----:B------:R-:W-:Y:S02]  /*11e90*/  PRMT R48, R34, 0x5410, R27 ;  /* 0x0000541022307816 */ /* 0x000fe4000000001b */
[----:B------:R-:W-:Y:S02]  /*11ea0*/  @!P3 PRMT R34, R74, 0x5410, RZ ;  /* 0x000054104a22b816 */ /* 0x000fe400000000ff */
[----:B------:R-:W-:Y:S01]  /*11eb0*/  @!P4 PRMT R27, R73, 0x5410, RZ ;  /* 0x00005410491bc816 */ /* 0x000fe200000000ff */
[----:B------:R-:W-:Y:S02]  /*11ec0*/  IMAD.MOV.U32 R23, RZ, RZ, R83 ;  /* 0x000000ffff177224 */ /* 0x000fe400078e0053 */
[----:B------:R-:W-:-:S02]  /*11ed0*/  IMAD.MOV.U32 R67, RZ, RZ, R82 ;  /* 0x000000ffff437224 */ /* 0x000fc400078e0052 */
[----:B------:R-:W-:Y:S02]  /*11ee0*/  IMAD.MOV.U32 R22, RZ, RZ, R87 ;  /* 0x000000ffff167224 */ /* 0x000fe400078e0057 */
[----:B------:R-:W-:Y:S01]  /*11ef0*/  IMAD.MOV.U32 R21, RZ, RZ, R97 ;  /* 0x000000ffff157224 */ /* 0x000fe200078e0061 */
[----:B--2---:R-:W2:Y:S02]  /*11f00*/  LDSM.16.MT88.4 R16, [R193+0xa000] ;  /* 0x00a00000c110783b */ /* 0x004ea40000004200 */
[----:B--2---:R-:W-:Y:S07]  /*11f10*/  HMMA.16816.F32 R72, R4, R16, R156 ;  /* 0x000000100448723c */ /* 0x004fee000000189c */
[----:B------:R-:W-:-:S02]  /*11f20*/  IMAD.MOV.U32 R156, RZ, RZ, R79 ;  /* 0x000000ffff9c7224 */ /* 0x000fc400078e004f */
[----:B------:R-:W-:Y:S02]  /*11f30*/  IMAD.MOV.U32 R157, RZ, RZ, R78 ;  /* 0x000000ffff9d7224 */ /* 0x000fe400078e004e */
[----:B------:R-:W-:Y:S02]  /*11f40*/  IMAD.MOV.U32 R158, RZ, RZ, R77 ;  /* 0x000000ffff9e7224 */ /* 0x000fe400078e004d */
[----:B------:R-:W-:Y:S02]  /*11f50*/  IMAD.MOV.U32 R159, RZ, RZ, R76 ;  /* 0x000000ffff9f7224 */ /* 0x000fe400078e004c */
[----:B------:R-:W-:Y:S07]  /*11f60*/  HMMA.16816.F32 R76, R4, R18, R164 ;  /* 0x00000012044c723c */ /* 0x000fee00000018a4 */
[----:B------:R-:W-:Y:S01]  /*11f70*/  IMAD.MOV.U32 R167, RZ, RZ, R81 ;  /* 0x000000ffffa77224 */ /* 0x000fe200078e0051 */
[C---:B------:R-:W-:Y:S08]  /*11f80*/  HMMA.16816.F32 R68, R8.reuse, R16, R68 ;  /* 0x000000100844723c */ /* 0x040ff00000001844 */
[----:B------:R-:W-:Y:S01]  /*11f90*/  HMMA.16816.F32 R80, R8, R18, R92 ;  /* 0x000000120850723c */ /* 0x000fe2000000185c */
[----:B------:R-:W2:Y:S01]  /*11fa0*/  LDSM.16.MT88.4 R16, [R189+0xb000] ;  /* 0x00b00000bd10783b */ /* 0x000ea20000004200 */
[----:B------:R-:W-:-:S02]  /*11fb0*/  IMAD.MOV.U32 R165, RZ, RZ, R85 ;  /* 0x000000ffffa57224 */ /* 0x000fc400078e0055 */
[----:B------:R-:W-:-:S04]  /*11fc0*/  IMAD.MOV.U32 R166, RZ, RZ, R84 ;  /* 0x000000ffffa67224 */ /* 0x000fc800078e0054 */
[-C--:B--2---:R-:W-:Y:S08]  /*11fd0*/  HMMA.16816.F32 R84, R4, R16.reuse, R204 ;  /* 0x000000100454723c */ /* 0x084ff000000018cc */
[----:B------:R-:W-:Y:S08]  /*11fe0*/  HMMA.16816.F32 R224, R8, R16, R224 ;  /* 0x0000001008e0723c */ /* 0x000ff000000018e0 */
[-C--:B------:R-:W-:Y:S08]  /*11ff0*/  HMMA.16816.F32 R92, R4, R18.reuse, R228 ;  /* 0x00000012045c723c */ /* 0x080ff000000018e4 */
[----:B------:R-:W-:Y:S01]  /*12000*/  HMMA.16816.F32 R204, R8, R18, R236 ;  /* 0x0000001208cc723c */ /* 0x000fe200000018ec */
[----:B------:R-:W2:Y:S01]  /*12010*/  LDSM.16.MT88.4 R16, [R191+0xb000] ;  /* 0x00b00000bf10783b */ /* 0x000ea20000004200 */
[----:B------:R-:W-:-:S06]  /*12020*/  IMAD.WIDE.U32 R2, R15, -0x2daee0ad, RZ ;  /* 0xd2511f530f027825 */ /* 0x000fcc00078e00ff */
[----:B--2---:R-:W-:Y:S08]  /*12030*/  HMMA.16816.F32 R236, R8, R16, R100 ;  /* 0x0000001008ec723c */ /* 0x004ff00000001864 */
[C---:B------:R-:W-:Y:S08]  /*12040*/  HMMA.16816.F32 R100, R4.reuse, R18, R232 ;  /* 0x000000120464723c */ /* 0x040ff000000018e8 */
[----:B------:R-:W-:Y:S08]  /*12050*/  HMMA.16816.F32 R88, R4, R16, R88 ;  /* 0x000000100458723c */ /* 0x000ff00000001858 */
[----:B------:R-:W-:Y:S01]  /*12060*/  HMMA.16816.F32 R232, R8, R18, R20 ;  /* 0x0000001208e8723c */ /* 0x000fe20000001814 */
[----:B------:R-:W2:Y:S04]  /*12070*/  LDSM.16.MT88.4 R20, [R194+0xb000] ;  /* 0x00b00000c214783b */ /* 0x000ea80000004200 */
[----:B------:R-:W3:Y:S01]  /*12080*/  LDSM.16.MT88.4 R16, [R193+0xb000] ;  /* 0x00b00000c110783b */ /* 0x000ee20000004200 */
[----:B------:R-:W-:Y:S01]  /*12090*/  IMAD.MOV.U32 R164, RZ, RZ, R113 ;  /* 0x000000ffffa47224 */ /* 0x000fe200078e0071 */
[----:B------:R-:W-:-:S02]  /*120a0*/  LOP3.LUT R0, R3, UR16, R24, 0x96, !PT ;  /* 0x0000001003007c12 */ /* 0x000fc4000f8e9618 */
        /* <DEDUP_REMOVED lines=14> */
[----:B------:R-:W-:Y:S01]  /*12190*/  HMMA.16816.F32 R240, R8, R16, R240 ;  /* 0x0000001008f0723c */ /* 0x000fe200000018f0 */
[----:B------:R-:W-:-:S07]  /*121a0*/  LOP3.LUT R6, R0, 0xff, RZ, 0xc0, !PT ;  /* 0x000000ff00067812 */ /* 0x000fce00078ec0ff */
        /* <DEDUP_REMOVED lines=17> */
[----:B--2---:R-:W-:Y:S01]  /*122c0*/  HMMA.16816.F32 R168, R128, R164, R168 ;  /* 0x000000a480a8723c */ /* 0x004fe200000018a8 */
[----:B------:R-:W-:Y:S01]  /*122d0*/  LOP3.LUT R124, R2, R51, RZ, 0xc0, !PT ;  /* 0x00000033027c7212 */ /* 0x000fe200078ec0ff */
[----:B------:R2:W-:Y:S01]  /*122e0*/  STG.E.U16 [R12.64+-0x70], R26 ;  /* 0xffff901a0c007986 */ /* 0x0005e2000c10151c */
[----:B------:R-:W-:-:S03]  /*122f0*/  LOP3.LUT R125, R3, R48, RZ, 0xc0, !PT ;  /* 0x00000030037d7212 */ /* 0x000fc600078ec0ff */
[----:B------:R-:W4:Y:S02]  /*12300*/  LDSM.16.MT88.4 R48, [R194+0xa800] ;  /* 0x00a80000c230783b */ /* 0x000f240000004200 */
[----:B---3--:R-:W-:Y:S02]  /*12310*/  HMMA.16816.F32 R160, R128, R156, R160 ;  /* 0x0000009c80a0723c */ /* 0x008fe400000018a0 */
[----:B------:R-:W-:Y:S04]  /*12320*/  LDSM.16.MT88.4 R112, [R194+0xb800] ;  /* 0x00b80000c270783b */ /* 0x000fe80000004200 */
[----:B------:R-:W-:Y:S02]  /*12330*/  LDSM.16.MT88.4 R4, [R193+0xb800] ;  /* 0x00b80000c104783b */ /* 0x000fe40000004200 */
[C---:B------:R-:W-:Y:S08]  /*12340*/  HMMA.16816.F32 R152, R124.reuse, R164, R152 ;  /* 0x000000a47c98723c */ /* 0x040ff00000001898 */
[-C--:B------:R-:W-:Y:S08]  /*12350*/  HMMA.16816.F32 R148, R124, R166.reuse, R148 ;  /* 0x000000a67c94723c */ /* 0x080ff00000001894 */
[----:B------:R-:W-:Y:S01]  /*12360*/  HMMA.16816.F32 R164, R128, R166, R36 ;  /* 0x000000a680a4723c */ /* 0x000fe20000001824 */
[----:B--2---:R-:W-:-:S02]  /*12370*/  IMAD.MOV.U32 R26, RZ, RZ, R96 ;  /* 0x000000ffff1a7224 */ /* 0x004fc400078e0060 */
[----:B------:R-:W-:Y:S05]  /*12380*/  LDSM.16.MT88.4 R96, [R191+0xb800] ;  /* 0x00b80000bf60783b */ /* 0x000fea0000004200 */
        /* <DEDUP_REMOVED lines=26> */
[----:B------:R1:W-:Y:S04]  /*12530*/  STG.E.U16 [R28.64+-0x60], R34 ;  /* 0xffffa0221c007986 */ /* 0x0003e8000c10151c */
        /* <DEDUP_REMOVED lines=23> */
[C---:B------:R-:W-:Y:S08]  /*126b0*/  HMMA.16816.F32 R108, R124.reuse, R114, R108 ;  /* 0x000000727c6c723c */ /* 0x040ff0000000186c */
[----:B------:R-:W-:Y:S08]  /*126c0*/  HMMA.16816.F32 R120, R124, R4, R120 ;  /* 0x000000047c78723c */ /* 0x000ff00000001878 */
[----:B------:R-:W-:Y:S08]  /*126d0*/  HMMA.16816.F32 R68, R128, R80, R224 ;  /* 0x000000508044723c */ /* 0x000ff000000018e0 */
[----:B------:R-:W-:Y:S08]  /*126e0*/  HMMA.16816.F32 R124, R124, R6, R116 ;  /* 0x000000067c7c723c */ /* 0x000ff00000001874 */
[C---:B------:R-:W-:Y:S07]  /*126f0*/  HMMA.16816.F32 R80, R128.reuse, R82, R204 ;  /* 0x000000528050723c */ /* 0x040fee00000018cc */
[----:B------:R-:W-:Y:S01]  /*12700*/  IADD3 R204, P3, R12, -0xc0, RZ ;  /* 0xffffff400ccc7810 */ /* 0x000fe20007f7e0ff */
[----:B------:R-:W-:Y:S03]  /*12710*/  HMMA.16816.F32 R84, R128, R96, R236 ;  /* 0x000000608054723c */ /* 0x000fe600000018ec */
[----:B---3--:R-:W-:-:S05]  /*12720*/  IADD3.X R139, R13, -0x1, RZ, P3, !PT ;  /* 0xffffffff0d8b7810 */ /* 0x008fca0001ffe4ff */
[C---:B------:R-:W-:Y:S08]  /*12730*/  HMMA.16816.F32 R100, R128.reuse, R112, R228 ;  /* 0x000000708064723c */ /* 0x040ff000000018e4 */
[C---:B------:R-:W-:Y:S08]  /*12740*/  HMMA.16816.F32 R96, R128.reuse, R98, R232 ;  /* 0x000000628060723c */ /* 0x040ff000000018e8 */
[C---:B------:R-:W-:Y:S08]  /*12750*/  HMMA.16816.F32 R112, R128.reuse, R114, R20 ;  /* 0x000000728070723c */ /* 0x040ff00000001814 */
[C---:B------:R-:W-:Y:S08]  /*12760*/  HMMA.16816.F32 R116, R128.reuse, R4, R240 ;  /* 0x000000048074723c */ /* 0x040ff000000018f0 */
        /* <DEDUP_REMOVED lines=196> */
.L_x_2072:
[----:B------:R-:W-:Y:S05]  /*133b0*/  BSYNC B0 ;  /* 0x0000000000007941 */ /* 0x000fea0003800000 */
.L_x_2071:
[----:B------:R-:W0:Y:S02]  /*133c0*/  LDGDEPBAR ;  /* 0x00000000000079af */ /* 0x000e240000000000 */
.L_x_2070:
        /* <DEDUP_REMOVED lines=45> */
[----:B------:R-:W-:-:S03]  /*136a0*/  ISETP.GE.AND P3, PT, R9, R220, PT ;  /* 0x000000dc0900720c */ /* 0x000fc60003f66270 */
[----:B------:R-:W-:Y:S01]  /*136b0*/  STL [R1+0xc8], R188 ;  /* 0x0000c8bc01007387 */ /* 0x000fe20000100800 */
[----:B------:R-:W-:Y:S01]  /*136c0*/  ISETP.LT.OR P3, PT, R9, R216, P3 ;  /* 0x000000d80900720c */ /* 0x000fe20001f61670 */
        /* <DEDUP_REMOVED lines=41> */
[-C--:B------:R-:W-:Y:S01]  /*13960*/  ISETP.GE.AND P4, PT, R0, R220.reuse, PT ;  /* 0x000000dc0000720c */ /* 0x080fe20003f86270 */
[-C--:B-1----:R-:W-:Y:S01]  /*13970*/  FMUL.FTZ R22, R65, R3.reuse ;  /* 0x0000000341167220 */ /* 0x082fe20000410000 */
[----:B------:R-:W-:Y:S01]  /*13980*/  ISETP.GE.AND P2, PT, R10, R220, PT ;  /* 0x000000dc0a00720c */ /* 0x000fe20003f46270 */
[-C--:B------:R-:W-:Y:S01]  /*13990*/  FMUL.FTZ R21, R100, R3.reuse ;  /* 0x0000000364157220 */ /* 0x080fe20000410000 */
[----:B------:R-:W-:Y:S01]  /*139a0*/  ISETP.LT.OR P4, PT, R0, R216, P4 ;  /* 0x000000d80000720c */ /* 0x000fe20002781670 */
[----:B------:R-:W-:-:S02]  /*139b0*/  FMUL.FTZ R232, R164, R3 ;  /* 0x00000003a4e87220 */ /* 0x000fc40000410000 */
[-C--:B------:R-:W-:Y:S02]  /*139c0*/  FMUL.FTZ R233, R165, R3.reuse ;  /* 0x00000003a5e97220 */ /* 0x080fe40000410000 */
[-C--:B------:R-:W-:Y:S02]  /*139d0*/  FMUL.FTZ R237, R157, R3.reuse ;  /* 0x000000039ded7220 */ /* 0x080fe40000410000 */
[----:B------:R-:W-:Y:S01]  /*139e0*/  IMAD.MOV.U32 R100, RZ, RZ, R22 ;  /* 0x000000ffff647224 */ /* 0x000fe200078e0016 */
[----:B------:R-:W-:Y:S01]  /*139f0*/  ISETP.LT.OR P2, PT, R10, R216, P2 ;  /* 0x000000d80a00720c */ /* 0x000fe20001741670 */
        /* <DEDUP_REMOVED lines=28> */
[----:B------:R-:W-:Y:S01]  /*13bc0*/  FFMA.FTZ R3, R211, R3, R11 ;  /* 0x00000003d3037223 */ /* 0x000fe2000001000b */
[----:B------:R-:W-:Y:S01]  /*13bd0*/  FSEL R11, R178, -INF , !P4 ;  /* 0xff800000b20b7808 */ /* 0x000fe20006000000 */
[----:B------:R-:W-:Y:S01]  /*13be0*/  IMAD.MOV.U32 R101, RZ, RZ, R34 ;  /* 0x000000ffff657224 */ /* 0x000fe200078e0022 */
[----:B------:R-:W-:Y:S01]  /*13bf0*/  FSEL R20, R179, -INF , !P2 ;  /* 0xff800000b3147808 */ /* 0x000fe20005000000 */
[----:B------:R-:W-:Y:S01]  /*13c00*/  FADD.FTZ R34, R2, R3 ;  /* 0x0000000302227221 */ /* 0x000fe20000010000 */
[----:B------:R-:W-:-:S02]  /*13c10*/  ISETP.GE.AND P2, PT, R8, R220, PT ;  /* 0x000000dc0800720c */ /* 0x000fc40003f46270 */
        /* <DEDUP_REMOVED lines=25> */
[----:B------:R-:W1:Y:S01]  /*13db0*/  SHFL.BFLY PT, R3, R2, 0x1, 0x1f ;  /* 0x0c201f0002037f89 */ /* 0x000e6200000e0000 */
[-C--:B------:R-:W-:Y:S02]  /*13dc0*/  ISETP.GE.AND P5, PT, R0, R219.reuse, PT ;  /* 0x000000db0000720c */ /* 0x080fe40003fa6270 */
[----:B------:R-:W-:Y:S02]  /*13dd0*/  ISETP.GE.AND P4, PT, R10, R219, PT ;  /* 0x000000db0a00720c */ /* 0x000fe40003f86270 */
[-C--:B------:R-:W-:Y:S02]  /*13de0*/  ISETP.LT.OR P5, PT, R0, R215.reuse, P5 ;  /* 0x000000d70000720c */ /* 0x080fe40002fa1670 */
[----:B------:R-:W-:Y:S02]  /*13df0*/  ISETP.LT.OR P4, PT, R10, R215, P4 ;  /* 0x000000d70a00720c */ /* 0x000fe40002781670 */
[----:B-1----:R-:W-:-:S04]  /*13e00*/  FMNMX.FTZ R213, R2, R3, !PT ;  /* 0x0000000302d57209 */ /* 0x002fc80007810000 */
[----:B------:R-:W-:-:S04]  /*13e10*/  FSETP.NEU.FTZ.AND P2, PT, R213, -INF , PT ;  /* 0xff800000d500780b */ /* 0x000fc80003f5d000 */
[----:B------:R-:W-:-:S05]  /*13e20*/  FSEL R2, R213, RZ, P2 ;  /* 0x000000ffd5027208 */ /* 0x000fca0001000000 */
[----:B------:R-:W-:Y:S01]  /*13e30*/  FADD.FTZ R2, R134, -R2 ;  /* 0x8000000286027221 */ /* 0x000fe20000010000 */
[----:B------:R-:W-:Y:S01]  /*13e40*/  FSEL R26, R225, -INF , !P4 ;  /* 0xff800000e11a7808 */ /* 0x000fe20006000000 */
[----:B------:R-:W-:Y:S02]  /*13e50*/  IMAD.MOV.U32 R116, RZ, RZ, R22 ;  /* 0x000000ffff747224 */ /* 0x000fe400078e0016 */
[----:B------:R-:W-:Y:S02]  /*13e60*/  FMUL.FTZ R3, R2, c[0x0][0x23c] ;  /* 0x00008f0002037a20 */ /* 0x000fe40000410000 */
[----:B------:R-:W-:Y:S01]  /*13e70*/  FMUL.FTZ R2, R213, c[0x0][0x23c] ;  /* 0x00008f00d5027a20 */ /* 0x000fe20000410000 */
[----:B------:R-:W-:Y:S02]  /*13e80*/  FSEL R22, R224, -INF , !P5 ;  /* 0xff800000e0167808 */ /* 0x000fe40006800000 */
[-C--:B------:R-:W-:Y:S02]  /*13e90*/  ISETP.GE.AND P5, PT, R9, R218.reuse, PT ;  /* 0x000000da0900720c */ /* 0x080fe40003fa6270 */
[----:B------:R-:W-:-:S02]  /*13ea0*/  ISETP.GE.AND P4, PT, R8, R218, PT ;  /* 0x000000da0800720c */ /* 0x000fc40003f86270 */
[----:B------:R-:W-:Y:S02]  /*13eb0*/  FSEL R2, R2, RZ, P2 ;  /* 0x000000ff02027208 */ /* 0x000fe40001000000 */
[-C--:B------:R-:W-:Y:S02]  /*13ec0*/  ISETP.LT.OR P5, PT, R9, R214.reuse, P5 ;  /* 0x000000d60900720c */ /* 0x080fe40002fa1670 */
[----:B------:R-:W-:Y:S01]  /*13ed0*/  ISETP.LT.OR P4, PT, R8, R214, P4 ;  /* 0x000000d60800720c */ /* 0x000fe20002781670 */
[----:B------:R-:W-:Y:S01]  /*13ee0*/  STL [R1+0x108], R221 ;  /* 0x000108dd01007387 */ /* 0x000fe20000100800 */
[----:B------:R-:W-:Y:S01]  /*13ef0*/  IMAD.MOV.U32 R117, RZ, RZ, R21 ;  /* 0x000000ffff757224 */ /* 0x000fe200078e0015 */
[----:B------:R-:W-:Y:S01]  /*13f00*/  FSEL R21, R206, -INF , !P5 ;  /* 0xff800000ce157808 */ /* 0x000fe20006800000 */
[----:B------:R-:W-:Y:S01]  /*13f10*/  FFMA.FTZ R52, R20, c[0x0][0x23c], -R2 ;  /* 0x00008f0014347a23 */ /* 0x000fe20000010802 */
[----:B------:R1:W-:Y:S01]  /*13f20*/  STL [R1+0x10c], R217 ;  /* 0x00010cd901007387 */ /* 0x0003e20000100800 */
[----:B------:R-:W-:-:S03]  /*13f30*/  FSEL R20, R207, -INF , !P4 ;  /* 0xff800000cf147808 */ /* 0x000fc60006000000 */
[----:B------:R-:W2:Y:S01]  /*13f40*/  LDL.64 R206, [R1+0xc0] ;  /* 0x0000c00001ce7983 */ /* 0x000ea20000100a00 */
[C---:B------:R-:W-:Y:S02]  /*13f50*/  ISETP.GE.AND P3, PT, R0.reuse, R218, PT ;  /* 0x000000da0000720c */ /* 0x040fe40003f66270 */
[C---:B------:R-:W-:Y:S02]  /*13f60*/  ISETP.GE.AND P2, PT, R9.reuse, R219, PT ;  /* 0x000000db0900720c */ /* 0x040fe40003f46270 */
[----:B------:R-:W-:Y:S02]  /*13f70*/  ISETP.LT.OR P3, PT, R0, R214, P3 ;  /* 0x000000d60000720c */ /* 0x000fe40001f61670 */
[C---:B------:R-:W-:Y:S02]  /*13f80*/  ISETP.GE.AND P6, PT, R10.reuse, R218, PT ;  /* 0x000000da0a00720c */ /* 0x040fe40003fc6270 */
[----:B------:R-:W-:Y:S02]  /*13f90*/  ISETP.LT.OR P2, PT, R9, R215, P2 ;  /* 0x000000d70900720c */ /* 0x000fe40001741670 */
[----:B------:R-:W-:-:S02]  /*13fa0*/  ISETP.LT.OR P6, PT, R10, R214, P6 ;  /* 0x000000d60a00720c */ /* 0x000fc400037c1670 */
[----:B------:R-:W-:Y:S02]  /*13fb0*/  FSEL R9, R226, -INF , !P3 ;  /* 0xff800000e2097808 */ /* 0x000fe40005800000 */
[----:B------:R-:W-:Y:S02]  /*13fc0*/  FSEL R25, R204, -INF , !P2 ;  /* 0xff800000cc197808 */ /* 0x000fe40005000000 */
[----:B------:R-:W-:Y:S02]  /*13fd0*/  ISETP.GE.AND P2, PT, R7, R218, PT ;  /* 0x000000da0700720c */ /* 0x000fe40003f46270 */
[----:B------:R-:W-:Y:S02]  /*13fe0*/  ISETP.GE.AND P3, PT, R8, R219, PT ;  /* 0x000000db0800720c */ /* 0x000fe40003f66270 */
[----:B------:R-:W-:Y:S02]  /*13ff0*/  FSEL R10, R227, -INF , !P6 ;  /* 0xff800000e30a7808 */ /* 0x000fe40007000000 */
[----:B------:R-:W-:-:S02]  /*14000*/  FMNMX.FTZ R0, R132, R9, !PT ;  /* 0x0000000984007209 */ /* 0x000fc40007810000 */
[----:B------:R-:W-:Y:S02]  /*14010*/  ISETP.LT.OR P2, PT, R7, R214, P2 ;  /* 0x000000d60700720c */ /* 0x000fe40001741670 */
[----:B------:R-:W-:Y:S01]  /*14020*/  ISETP.LT.OR P3, PT, R8, R215, P3 ;  /* 0x000000d70800720c */ /* 0x000fe20001f61670 */
[----:B------:R-:W-:Y:S01]  /*14030*/  IMAD.MOV.U32 R226, RZ, RZ, R23 ;  /* 0x000000ffffe27224 */ /* 0x000fe200078e0017 */
[----:B------:R-:W-:Y:S01]  /*14040*/  FMNMX.FTZ R0, R10, R0, !PT ;  /* 0x000000000a007209 */ /* 0x000fe20007810000 */
[--C-:B------:R-:W-:Y:S01]  /*14050*/  FFMA.FTZ R11, R11, c[0x0][0x23c], -R2.reuse ;  /* 0x00008f000b0b7a23 */ /* 0x100fe20000010802 */
[----:B------:R-:W-:Y:S01]  /*14060*/  FSEL R23, R186, -INF , !P2 ;  /* 0xff800000ba177808 */ /* 0x000fe20005000000 */
[--C-:B------:R-:W-:Y:S01]  /*14070*/  FFMA.FTZ R81, R19, c[0x0][0x23c], -R2.reuse ;  /* 0x00008f0013517a23 */ /* 0x100fe20000010802 */
[----:B------:R-:W-:Y:S01]  /*14080*/  FSEL R24, R205, -INF , !P3 ;  /* 0xff800000cd187808 */ /* 0x000fe20005800000 */
[--C-:B------:R-:W-:Y:S01]  /*14090*/  FFMA.FTZ R84, R18, c[0x0][0x23c], -R2.reuse ;  /* 0x00008f0012547a23 */ /* 0x100fe20000010802 */
[-C--:B------:R-:W-:Y:S01]  /*140a0*/  ISETP.GE.AND P2, PT, R5, R218.reuse, PT ;  /* 0x000000da0500720c */ /* 0x080fe20003f46270 */
[--C-:B------:R-:W-:Y:S01]  /*140b0*/  FFMA.FTZ R85, R17, c[0x0][0x23c], -R2.reuse ;  /* 0x00008f0011557a23 */ /* 0x100fe20000010802 */
[----:B------:R-:W-:Y:S01]  /*140c0*/  ISETP.GE.AND P3, PT, R6, R218, PT ;  /* 0x000000da0600720c */ /* 0x000fe20003f66270 */
[--C-:B------:R-:W-:Y:S01]  /*140d0*/  FFMA.FTZ R96, R16, c[0x0][0x23c], -R2.reuse ;  /* 0x00008f0010607a23 */ /* 0x100fe20000010802 */
[----:B------:R-:W-:Y:S01]  /*140e0*/  FMNMX.FTZ R0, R21, R0, !PT ;  /* 0x0000000015007209 */ /* 0x000fe20007810000 */
[----:B------:R-:W-:-:S02]  /*140f0*/  FFMA.FTZ R112, R15, c[0x0][0x23c], -R2 ;  /* 0x00008f000f707a23 */ /* 0x000fc40000010802 */
[----:B------:R-:W-:Y:S01]  /*14100*/  FFMA.FTZ R113, R14, c[0x0][0x23c], -R2 ;  /* 0x00008f000e717a23 */ /* 0x000fe20000010802 */
[----:B------:R-:W-:Y:S01]  /*14110*/  FMNMX.FTZ R2, R133, R22, !PT ;  /* 0x0000001685027209 */ /* 0x000fe20007810000 */
[----:B------:R-:W-:Y:S01]  /*14120*/  IMAD.MOV.U32 R18, RZ, RZ, R230 ;  /* 0x000000ffff127224 */ /* 0x000fe200078e00e6 */
[-C--:B------:R-:W-:Y:S01]  /*14130*/  ISETP.LT.OR P2, PT, R5, R214.reuse, P2 ;  /* 0x000000d60500720c */ /* 0x080fe20001741670 */
[----:B------:R-:W-:Y:S01]  /*14140*/  IMAD.MOV.U32 R19, RZ, RZ, R231 ;  /* 0x000000ffff137224 */ /* 0x000fe200078e00e7 */
[C---:B------:R-:W-:Y:S02]  /*14150*/  ISETP.GE.AND P6, PT, R7.reuse, R219, PT ;  /* 0x000000db0700720c */ /* 0x040fe40003fc6270 */
[----:B------:R-:W-:Y:S02]  /*14160*/  ISETP.LT.OR P3, PT, R6, R214, P3 ;  /* 0x000000d60600720c */ /* 0x000fe40001f61670 */
[----:B------:R-:W-:Y:S02]  /*14170*/  FMNMX.FTZ R0, R20, R0, !PT ;  /* 0x0000000014007209 */ /* 0x000fe40007810000 */
[----:B------:R-:W-:Y:S01]  /*14180*/  FMNMX.FTZ R2, R26, R2, !PT ;  /* 0x000000021a027209 */ /* 0x000fe20007810000 */
[----:B------:R-:W3:Y:S01]  /*14190*/  MUFU.EX2 R3, R3 ;  /* 0x0000000300037308 */ /* 0x000ee20000000800 */
[----:B------:R-:W-:Y:S01]  /*141a0*/  IMAD.MOV.U32 R204, RZ, RZ, R18 ;  /* 0x000000ffffcc7224 */ /* 0x000fe200078e0012 */
[----:B------:R-:W-:Y:S01]  /*141b0*/  FSEL R18, R182, -INF , !P2 ;  /* 0xff800000b6127808 */ /* 0x000fe20005000000 */
[----:B------:R-:W-:Y:S01]  /*141c0*/  IMAD.MOV.U32 R205, RZ, RZ, R19 ;  /* 0x000000ffffcd7224 */ /* 0x000fe200078e0013 */
[----:B------:R-:W-:-:S02]  /*141d0*/  ISETP.LT.OR P6, PT, R7, R215, P6 ;  /* 0x000000d70700720c */ /* 0x000fc400037c1670 */
[----:B------:R-:W-:Y:S02]  /*141e0*/  ISETP.GE.AND P5, PT, R6, R219, PT ;  /* 0x000000db0600720c */ /* 0x000fe40003fa6270 */
[----:B------:R4:W1:Y:S01]  /*141f0*/  MUFU.EX2 R27, R11 ;  /* 0x0000000b001b7308 */ /* 0x0008620000000800 */
[----:B------:R-:W-:Y:S02]  /*14200*/  FSEL R19, R187, -INF , !P3 ;  /* 0xff800000bb137808 */ /* 0x000fe40005800000 */
[----:B------:R-:W-:Y:S02]  /*14210*/  ISETP.GE.AND P2, PT, R4, R218, PT ;  /* 0x000000da0400720c */ /* 0x000fe40003f46270 */
[----:B------:R-:W-:Y:S02]  /*14220*/  FMNMX.FTZ R0, R23, R0, !PT ;  /* 0x0000000017007209 */ /* 0x000fe40007810000 */
[----:B------:R-:W-:Y:S02]  /*14230*/  FMNMX.FTZ R2, R25, R2, !PT ;  /* 0x0000000219027209 */ /* 0x000fe40007810000 */
[----:B------:R-:W-:-:S02]  /*14240*/  ISETP.LT.OR P5, PT, R6, R215, P5 ;  /* 0x000000d70600720c */ /* 0x000fc40002fa1670 */
[----:B------:R-:W-:Y:S02]  /*14250*/  ISETP.GE.AND P4, PT, R5, R219, PT ;  /* 0x000000db0500720c */ /* 0x000fe40003f86270 */
[----:B------:R-:W-:Y:S02]  /*14260*/  ISETP.LT.OR P2, PT, R4, R214, P2 ;  /* 0x000000d60400720c */ /* 0x000fe40001741670 */
[----:B------:R-:W-:Y:S02]  /*14270*/  FMNMX.FTZ R0, R19, R0, !PT ;  /* 0x0000000013007209 */ /* 0x000fe40007810000 */
[----:B------:R-:W-:Y:S02]  /*14280*/  FSEL R16, R184, -INF , !P6 ;  /* 0xff800000b8107808 */ /* 0x000fe40007000000 */
[----:B------:R-:W-:Y:S02]  /*14290*/  FMNMX.FTZ R2, R24, R2, !PT ;  /* 0x0000000218027209 */ /* 0x000fe40007810000 */
[----:B------:R-:W-:-:S02]  /*142a0*/  ISETP.LT.OR P4, PT, R5, R215, P4 ;  /* 0x000000d70500720c */ /* 0x000fc40002781670 */
[----:B------:R-:W-:Y:S02]  /*142b0*/  ISETP.GE.AND P3, PT, R4, R219, PT ;  /* 0x000000db0400720c */ /* 0x000fe40003f66270 */
[----:B------:R-:W-:Y:S02]  /*142c0*/  FSEL R17, R183, -INF , !P2 ;  /* 0xff800000b7117808 */ /* 0x000fe40005000000 */
[----:B------:R-:W-:Y:S02]  /*142d0*/  FMNMX.FTZ R0, R18, R0, !PT ;  /* 0x0000000012007209 */ /* 0x000fe40007810000 */
[----:B------:R-:W-:Y:S02]  /*142e0*/  FSEL R15, R185, -INF , !P5 ;  /* 0xff800000b90f7808 */ /* 0x000fe40006800000 */
[----:B------:R-:W-:Y:S02]  /*142f0*/  FMNMX.FTZ R2, R16, R2, !PT ;  /* 0x0000000210027209 */ /* 0x000fe40007810000 */
[----:B------:R-:W-:-:S02]  /*14300*/  ISETP.LT.OR P3, PT, R4, R215, P3 ;  /* 0x000000d70400720c */ /* 0x000fc40001f61670 */
[----:B------:R-:W-:Y:S02]  /*14310*/  FMNMX.FTZ R0, R17, R0, !PT ;  /* 0x0000000011007209 */ /* 0x000fe40007810000 */
[----:B------:R-:W-:Y:S02]  /*14320*/  FSEL R14, R180, -INF , !P4 ;  /* 0xff800000b40e7808 */ /* 0x000fe40006000000 */
[----:B------:R-:W-:Y:S01]  /*14330*/  FMNMX.FTZ R2, R15, R2, !PT ;  /* 0x000000020f027209 */ /* 0x000fe20007810000 */
[-C--:B---3--:R-:W-:Y:S02]  /*14340*/  FMUL.FTZ R234, R166, R3.reuse ;  /* 0x00000003a6ea7220 */ /* 0x088fe40000410000 */
[-C--:B------:R-:W-:Y:S02]  /*14350*/  FMUL.FTZ R238, R158, R3.reuse ;  /* 0x000000039eee7220 */ /* 0x080fe40000410000 */
[-C--:B------:R-:W-:Y:S02]  /*14360*/  FMUL.FTZ R239, R159, R3.reuse ;  /* 0x000000039fef7220 */ /* 0x080fe40000410000 */
[-C--:B-1----:R-:W-:Y:S01]  /*14370*/  FMUL.FTZ R217, R50, R3.reuse ;  /* 0x0000000332d97220 */ /* 0x082fe20000410000 */
[----:B----4-:R-:W-:Y:S01]  /*14380*/  FSEL R11, R181, -INF , !P3 ;  /* 0xff800000b50b7808 */ /* 0x010fe20005800000 */
        /* <DEDUP_REMOVED lines=28> */
[----:B------:R-:W-:Y:S01]  /*14550*/  FFMA.FTZ R50, R210, R3, R27 ;  /* 0x00000003d2327223 */ /* 0x000fe2000001001b */
[----:B------:R-:W-:Y:S01]  /*14560*/  FMNMX.FTZ R3, R14, R2, !PT ;  /* 0x000000020e037209 */ /* 0x000fe20007810000 */
[----:B------:R-:W1:Y:S03]  /*14570*/  SHFL.BFLY PT, R5, R0, 0x2, 0x1f ;  /* 0x0c401f0000057f89 */ /* 0x000e6600000e0000 */
[----:B------:R-:W-:-:S05]  /*14580*/  FMNMX.FTZ R3, R11, R3, !PT ;  /* 0x000000030b037209 */ /* 0x000fca0007810000 */
[----:B------:R-:W3:Y:S01]  /*14590*/  SHFL.BFLY PT, R4, R3, 0x2, 0x1f ;  /* 0x0c401f0003047f89 */ /* 0x000ee200000e0000 */
[----:B-1----:R-:W-:-:S05]  /*145a0*/  FMNMX.FTZ R0, R0, R5, !PT ;  /* 0x0000000500007209 */ /* 0x002fca0007810000 */
[----:B------:R-:W1:Y:S01]  /*145b0*/  SHFL.BFLY PT, R2, R0, 0x1, 0x1f ;  /* 0x0c201f0000027f89 */ /* 0x000e6200000e0000 */
[----:B---3--:R-:W-:-:S05]  /*145c0*/  FMNMX.FTZ R3, R3, R4, !PT ;  /* 0x0000000403037209 */ /* 0x008fca0007810000 */
[----:B------:R-:W3:Y:S01]  /*145d0*/  SHFL.BFLY PT, R4, R3, 0x1, 0x1f ;  /* 0x0c201f0003047f89 */ /* 0x000ee200000e0000 */
[----:B------:R-:W-:Y:S02]  /*145e0*/  IMAD.MOV.U32 R128, RZ, RZ, R222 ;  /* 0x000000ffff807224 */ /* 0x000fe400078e00de */
[----:B------:R-:W-:Y:S02]  /*145f0*/  IMAD.MOV.U32 R118, RZ, RZ, R116 ;  /* 0x000000ffff767224 */ /* 0x000fe400078e0074 */
[----:B------:R-:W-:Y:S01]  /*14600*/  IMAD.MOV.U32 R116, RZ, RZ, R212 ;  /* 0x000000ffff747224 */ /* 0x000fe200078e00d4 */
[----:B-1----:R-:W-:-:S04]  /*14610*/  FMNMX.FTZ R222, R0, R2, !PT ;  /* 0x0000000200de7209 */ /* 0x002fc80007810000 */
[C---:B------:R-:W-:Y:S01]  /*14620*/  FSETP.NEU.FTZ.AND P2, PT, R222.reuse, -INF , PT ;  /* 0xff800000de00780b */ /* 0x040fe20003f5d000 */
[C---:B------:R-:W-:Y:S01]  /*14630*/  FMUL.FTZ R2, R222.reuse, c[0x0][0x23c] ;  /* 0x00008f00de027a20 */ /* 0x040fe20000410000 */
[----:B---3--:R-:W-:Y:S02]  /*14640*/  FMNMX.FTZ R212, R3, R4, !PT ;  /* 0x0000000403d47209 */ /* 0x008fe40007810000 */
[----:B------:R-:W-:Y:S02]  /*14650*/  FSEL R3, R222, RZ, P2 ;  /* 0x000000ffde037208 */ /* 0x000fe40001000000 */
[----:B------:R-:W-:-:S03]  /*14660*/  FSEL R2, R2, RZ, P2 ;  /* 0x000000ff02027208 */ /* 0x000fc60001000000 */
[----:B------:R-:W-:Y:S02]  /*14670*/  FADD.FTZ R3, R132, -R3 ;  /* 0x8000000384037221 */ /* 0x000fe40000010000 */
[--C-:B------:R-:W-:Y:S02]  /*14680*/  FFMA.FTZ R0, R9, c[0x0][0x23c], -R2.reuse ;  /* 0x00008f0009007a23 */ /* 0x100fe40000010802 */
[----:B------:R-:W-:Y:S02]  /*14690*/  FMUL.FTZ R3, R3, c[0x0][0x23c] ;  /* 0x00008f0003037a20 */ /* 0x000fe40000410000 */
[----:B------:R1:W-:Y:S01]  /*146a0*/  MUFU.EX2 R6, R0 ;  /* 0x0000000000067308 */ /* 0x0003e20000000800 */
[----:B------:R-:W-:Y:S01]  /*146b0*/  FSETP.NEU.FTZ.AND P5, PT, R212, -INF , PT ;  /* 0xff800000d400780b */ /* 0x000fe20003fbd000 */
[----:B------:R-:W-:-:S06]  /*146c0*/  FFMA.FTZ R4, R21, c[0x0][0x23c], -R2 ;  /* 0x00008f0015047a23 */ /* 0x000fcc0000010802 */
[----:B------:R-:W3:Y:S01]  /*146d0*/  MUFU.EX2 R3, R3 ;  /* 0x0000000300037308 */ /* 0x000ee20000000800 */
[----:B-1----:R-:W-:-:S07]  /*146e0*/  FFMA.FTZ R0, R10, c[0x0][0x23c], -R2 ;  /* 0x00008f000a007a23 */ /* 0x002fce0000010802 */
[----:B------:R1:W4:Y:S01]  /*146f0*/  MUFU.EX2 R5, R0 ;  /* 0x0000000000057308 */ /* 0x0003220000000800 */
[----:B------:R-:W-:Y:S02]  /*14700*/  FFMA.FTZ R9, R20, c[0x0][0x23c], -R2 ;  /* 0x00008f0014097a23 */ /* 0x000fe40000010802 */
[----:B------:R-:W-:Y:S02]  /*14710*/  IMAD.MOV.U32 R119, RZ, RZ, R117 ;  /* 0x000000ffff777224 */ /* 0x000fe400078e0075 */
[----:B------:R-:W-:-:S03]  /*14720*/  IMAD.MOV.U32 R117, RZ, RZ, R69 ;  /* 0x000000ffff757224 */ /* 0x000fc600078e0045 */
[----:B------:R-:W2:Y:S01]  /*14730*/  MUFU.EX2 R4, R4 ;  /* 0x0000000400047308 */ /* 0x000ea20000000800 */
[----:B-1----:R-:W-:-:S07]  /*14740*/  FMUL.FTZ R0, R212, c[0x0][0x23c] ;  /* 0x00008f00d4007a20 */ /* 0x002fce0000410000 */
[----:B------:R1:W-:Y:S01]  /*14750*/  MUFU.EX2 R8, R35 ;  /* 0x0000002300087308 */ /* 0x0003e20000000800 */
[----:B------:R-:W-:Y:S01]  /*14760*/  FSEL R0, R0, RZ, P5 ;  /* 0x000000ff00007208 */ /* 0x000fe20002800000 */
[----:B------:R-:W-:-:S04]  /*14770*/  IMAD.MOV.U32 R131, RZ, RZ, R49 ;  /* 0x000000ffff837224 */ /* 0x000fc800078e0031 */
[--C-:B------:R-:W-:Y:S02]  /*14780*/  FFMA.FTZ R49, R26, c[0x0][0x23c], -R0.reuse ;  /* 0x00008f001a317a23 */ /* 0x100fe40000010800 */
[--C-:B------:R-:W-:Y:S02]  /*14790*/  FFMA.FTZ R69, R25, c[0x0][0x23c], -R0.reuse ;  /* 0x00008f0019457a23 */ /* 0x100fe40000010800 */
[--C-:B------:R-:W-:Y:S02]  /*147a0*/  FFMA.FTZ R70, R24, c[0x0][0x23c], -R0.reuse ;  /* 0x00008f0018467a23 */ /* 0x100fe40000010800 */
[--C-:B------:R-:W-:Y:S02]  /*147b0*/  FFMA.FTZ R82, R16, c[0x0][0x23c], -R0.reuse ;  /* 0x00008f0010527a23 */ /* 0x100fe40000010800 */
[--C-:B-1----:R-:W-:Y:S02]  /*147c0*/  FFMA.FTZ R35, R22, c[0x0][0x23c], -R0.reuse ;  /* 0x00008f0016237a23 */ /* 0x102fe40000010800 */
[----:B------:R-:W-:-:S02]  /*147d0*/  FFMA.FTZ R83, R15, c[0x0][0x23c], -R0 ;  /* 0x00008f000f537a23 */ /* 0x000fc40000010800 */
[--C-:B------:R-:W-:Y:S02]  /*147e0*/  FFMA.FTZ R86, R14, c[0x0][0x23c], -R0.reuse ;  /* 0x00008f000e567a23 */ /* 0x100fe40000010800 */
[----:B------:R-:W-:Y:S02]  /*147f0*/  FFMA.FTZ R87, R11, c[0x0][0x23c], -R0 ;  /* 0x00008f000b577a23 */ /* 0x000fe40000010800 */
[----:B------:R3:W1:Y:S01]  /*14800*/  MUFU.EX2 R0, R9 ;  /* 0x0000000900007308 */ /* 0x0006620000000800 */
[----:B------:R-:W-:Y:S02]  /*14810*/  IMAD.MOV.U32 R224, RZ, RZ, R101 ;  /* 0x000000ffffe07224 */ /* 0x000fe400078e0065 */
[----:B------:R-:W-:Y:S02]  /*14820*/  IMAD.MOV.U32 R167, RZ, RZ, R100 ;  /* 0x000000ffffa77224 */ /* 0x000fe400078e0064 */
[----:B------:R-:W-:Y:S02]  /*14830*/  IMAD.MOV.U32 R210, RZ, RZ, R97 ;  /* 0x000000ffffd27224 */ /* 0x000fe400078e0061 */
[----:B------:R-:W-:-:S02]  /*14840*/  FFMA.FTZ R100, R23, c[0x0][0x23c], -R2 ;  /* 0x00008f0017647a23 */ /* 0x000fc40000010802 */
[--C-:B------:R-:W-:Y:S02]  /*14850*/  FFMA.FTZ R101, R19, c[0x0][0x23c], -R2.reuse ;  /* 0x00008f0013657a23 */ /* 0x100fe40000010802 */
[--C-:B------:R-:W-:Y:S02]  /*14860*/  FFMA.FTZ R97, R18, c[0x0][0x23c], -R2.reuse ;  /* 0x00008f0012617a23 */ /* 0x100fe40000010802 */
[----:B------:R-:W-:Y:S02]  /*14870*/  FFMA.FTZ R98, R17, c[0x0][0x23c], -R2 ;  /* 0x00008f0011627a23 */ /* 0x000fe40000010802 */
[----:B---3--:R-:W-:Y:S01]  /*14880*/  FFMA.FTZ R9, R209, R3, R6 ;  /* 0x00000003d1097223 */ /* 0x008fe20000010006 */
[----:B------:R-:W-:-:S03]  /*14890*/  ULOP3.LUT UR4, UR33, UR31, URZ, 0x3c, !UPT ;  /* 0x0000001f21047292 */ /* 0x000fc6000f8e3c3f */
[----:B----4-:R-:W-:-:S04]  /*148a0*/  FADD.FTZ R2, R5, R9 ;  /* 0x0000000905027221 */ /* 0x010fc80000010000 */
[----:B--2---:R-:W-:Y:S01]  /*148b0*/  FADD.FTZ R2, R4, R2 ;  /* 0x0000000204027221 */ /* 0x004fe20000010000 */
[----:B-1----:R-:W-:-:S03]  /*148c0*/  F2FP.PACK_AB R71, R0, R4 ;  /* 0x000000040047723e */ /* 0x002fc600000000ff */
[----:B------:R-:W-:Y:S01]  /*148d0*/  FADD.FTZ R99, R0, R2 ;  /* 0x0000000200637221 */ /* 0x000fe20000010000 */
[----:B------:R-:W-:-:S05]  /*148e0*/  LOP3.LUT R0, R205, UR4, RZ, 0x3c, !PT ;  /* 0x00000004cd007c12 */ /* 0x000fca000f8e3cff */
[----:B------:R-:W-:-:S04]  /*148f0*/  IMAD.WIDE.U32 R114, R0, -0x326172a9, RZ ;  /* 0xcd9e8d5700727825 */ /* 0x000fc800078e00ff */
[----:B------:R-:W-:Y:S01]  /*14900*/  IMAD.MOV.U32 R207, RZ, RZ, R230 ;  /* 0x000000ffffcf7224 */ /* 0x000fe200078e00e6 */
[----:B------:R-:W-:Y:S01]  /*14910*/  LOP3.LUT R0, R115, UR15, R206, 0x96, !PT ;  /* 0x0000000f73007c12 */ /* 0x000fe2000f8e96ce */
[----:B------:R-:W-:Y:S02]  /*14920*/  IMAD.MOV.U32 R206, RZ, RZ, R231 ;  /* 0x000000ffffce7224 */ /* 0x000fe400078e00e7 */
[-C--:B------:R-:W-:Y:S02]  /*14930*/  FMUL.FTZ R230, R94, R3.reuse ;  /* 0x000000035ee67220 */ /* 0x080fe40000410000 */
[----:B------:R-:W-:Y:S02]  /*14940*/  FMUL.FTZ R231, R95, R3 ;  /* 0x000000035fe77220 */ /* 0x000fe40000410000 */
[----:B------:R-:W2:Y:S01]  /*14950*/  LDL.LU.64 R94, [R1] ;  /* 0x00000000015e7983 */ /* 0x000ea20000300a00 */
[----:B------:R-:W1:Y:S01]  /*14960*/  MUFU.EX2 R7, R135 ;  /* 0x0000008700077308 */ /* 0x000e620000000800 */
[----:B------:R-:W-:Y:S01]  /*14970*/  F2FP.PACK_AB R102, R5, R6 ;  /* 0x000000060566723e */ /* 0x000fe200000000ff */
[----:B------:R-:W-:Y:S01]  /*14980*/  IMAD.WIDE.U32 R22, R0, -0x2daee0ad, RZ ;  /* 0xd2511f5300167825 */ /* 0x000fe200078e00ff */
[----:B------:R-:W-:-:S03]  /*14990*/  LOP3.LUT R0, R245, UR14, R114, 0x96, !PT ;  /* 0x0000000ef5007c12 */ /* 0x000fc6000f8e9672 */
[----:B------:R-:W-:Y:S01]  /*149a0*/  FADD.FTZ R5, R8, R34 ;  /* 0x0000002208057221 */ /* 0x000fe20000010000 */
[----:B------:R-:W-:-:S03]  /*149b0*/  LOP3.LUT R2, R23, UR13, R240, 0x96, !PT ;  /* 0x0000000d17027c12 */ /* 0x000fc6000f8e96f0 */
[C---:B-1----:R-:W-:Y:S01]  /*149c0*/  FADD.FTZ R14, R7.reuse, R5 ;  /* 0x00000005070e7221 */ /* 0x042fe20000010000 */
[----:B------:R-:W-:Y:S01]  /*149d0*/  F2FP.PACK_AB R15, R7, R8 ;  /* 0x00000008070f723e */ /* 0x000fe200000000ff */
[----:B------:R-:W-:-:S05]  /*149e0*/  IMAD.WIDE.U32 R6, R0, -0x2daee0ad, RZ ;  /* 0xd2511f5300067825 */ /* 0x000fca00078e00ff */
[----:B------:R-:W-:Y:S01]  /*149f0*/  LOP3.LUT R0, R7, UR11, R22, 0x96, !PT ;  /* 0x0000000b07007c12 */ /* 0x000fe2000f8e9616 */
[----:B------:R-:W-:-:S04]  /*14a00*/  IMAD.WIDE.U32 R4, R2, -0x326172a9, RZ ;  /* 0xcd9e8d5702047825 */ /* 0x000fc800078e00ff */
[----:B------:R-:W-:Y:S01]  /*14a10*/  IMAD.WIDE.U32 R8, R0, -0x326172a9, RZ ;  /* 0xcd9e8d5700087825 */ /* 0x000fe200078e00ff */
[----:B------:R-:W-:-:S04]  /*14a20*/  LOP3.LUT R2, R5, UR12, R244, 0x96, !PT ;  /* 0x0000000c05027c12 */ /* 0x000fc8000f8e96f4 */
[----:B------:R-:W-:Y:S01]  /*14a30*/  LOP3.LUT R0, R9, UR10, R4, 0x96, !PT ;  /* 0x0000000a09007c12 */ /* 0x000fe2000f8e9604 */
[----:B------:R-:W-:Y:S02]  /*14a40*/  IMAD.MOV.U32 R16, RZ, RZ, R167 ;  /* 0x000000ffff107224 */ /* 0x000fe400078e00a7 */
        /* <DEDUP_REMOVED lines=27> */
[----:B------:R-:W-:Y:S02]  /*14c00*/  F2FP.PACK_AB R9, R7, R8 ;  /* 0x000000080709723e */ /* 0x000fe400000000ff */
[----:B------:R-:W1:Y:S01]  /*14c10*/  MUFU.EX2 R7, R52 ;  /* 0x0000003400077308 */ /* 0x000e620000000800 */
[----:B------:R-:W-:Y:S01]  /*14c20*/  IMAD.MOV.U32 R251, RZ, RZ, R210 ;  /* 0x000000fffffb7224 */ /* 0x000fe200078e00d2 */
[----:B------:R-:W-:Y:S01]  /*14c30*/  PRMT R21, R80, 0x7610, R21 ;  /* 0x0000761050157816 */ /* 0x000fe20000000015 */
        /* <DEDUP_REMOVED lines=30> */
[----:B------:R-:W-:Y:S01]  /*14e20*/  IMAD.WIDE.U32 R4, R11, -0x2daee0ad, RZ ;  /* 0xd2511f530b047825 */ /* 0x000fe200078e00ff */
[----:B------:R-:W-:-:S06]  /*14e30*/  LOP3.LUT R34, R115, UR15, R250, 0x96, !PT ;  /* 0x0000000f73227c12 */ /* 0x000fcc000f8e96fa */
[----:B------:R-:W3:Y:S01]  /*14e40*/  MUFU.EX2 R26, R35 ;  /* 0x00000023001a7308 */ /* 0x000ee20000000800 */
[----:B------:R-:W-:Y:S01]  /*14e50*/  LOP3.LUT R6, R5, UR16, R10, 0x96, !PT ;  /* 0x0000001005067c12 */ /* 0x000fe2000f8e960a */
[-C--:B-1----:R-:W-:Y:S02]  /*14e60*/  FMUL.FTZ R225, R77, R0.reuse ;  /* 0x000000004de17220 */ /* 0x082fe40000410000 */
[----:B------:R-:W1:Y:S01]  /*14e70*/  LDC.U8 R77, c[0x0][0x2d8] ;  /* 0x0000b600ff4d7b82 */ /* 0x000e620000000000 */
[----:B------:R-:W-:Y:S01]  /*14e80*/  IMAD.MOV.U32 R250, RZ, RZ, R118 ;  /* 0x000000fffffa7224 */ /* 0x000fe200078e0076 */
[----:B------:R-:W-:Y:S01]  /*14e90*/  SHF.R.U32.HI R2, RZ, 0x10, R6 ;  /* 0x00000010ff027819 */ /* 0x000fe20000011606 */
[----:B------:R-:W-:Y:S02]  /*14ea0*/  IMAD.MOV.U32 R227, RZ, RZ, R156 ;  /* 0x000000ffffe37224 */ /* 0x000fe400078e009c */
[----:B------:R-:W-:Y:S02]  /*14eb0*/  IMAD.MOV.U32 R118, RZ, RZ, R229 ;  /* 0x000000ffff767224 */ /* 0x000fe400078e00e5 */
[----:B------:R-:W-:Y:S01]  /*14ec0*/  FMUL.FTZ R229, R93, R0 ;  /* 0x000000005de57220 */ /* 0x000fe20000410000 */
[----:B------:R-:W-:Y:S01]  /*14ed0*/  @!P3 HADD2 R65, -R19.H0_H0, -RZ.H0_H0 ;  /* 0xa00000ff1341b230 */ /* 0x000fe20000000900 */
[----:B------:R-:W-:Y:S01]  /*14ee0*/  IMAD.MOV.U32 R93, RZ, RZ, R205 ;  /* 0x000000ffff5d7224 */ /* 0x000fe200078e00cd */
[----:B------:R4:W-:Y:S01]  /*14ef0*/  MUFU.EX2 R27, R81 ;  /* 0x00000051001b7308 */ /* 0x0009e20000000800 */
[----:B------:R-:W-:Y:S01]  /*14f00*/  IMAD.MOV.U32 R24, RZ, RZ, R226 ;  /* 0x000000ffff187224 */ /* 0x000fe200078e00e2 */
[----:B------:R-:W-:Y:S01]  /*14f10*/  LOP3.LUT R2, R2, 0xff, RZ, 0xc0, !PT ;  /* 0x000000ff02027812 */ /* 0x000fe200078ec0ff */
[----:B------:R-:W-:Y:S01]  /*14f20*/  IMAD.MOV.U32 R244, RZ, RZ, R227 ;  /* 0x000000fffff47224 */ /* 0x000fe200078e00e3 */
[----:B------:R-:W-:Y:S01]  /*14f30*/  PRMT R182, R15, 0x7610, R182 ;  /* 0x000076100fb67816 */ /* 0x000fe200000000b6 */
[----:B------:R-:W-:-:S03]  /*14f40*/  FMUL.FTZ R227, R79, R3 ;  /* 0x000000034fe37220 */ /* 0x000fc60000410000 */
[----:B------:R-:W1:Y:S01]  /*14f50*/  MUFU.EX2 R25, R84 ;  /* 0x0000005400197308 */ /* 0x000e620000000800 */
[----:B------:R-:W-:Y:S01]  /*14f60*/  IMAD.MOV.U32 R79, RZ, RZ, R93 ;  /* 0x000000ffff4f7224 */ /* 0x000fe200078e005d */
[----:B------:R-:W-:Y:S01]  /*14f70*/  @!P3 PRMT R19, R65, 0x5410, RZ ;  /* 0x000054104113b816 */ /* 0x000fe200000000ff */
[----:B------:R-:W-:Y:S01]  /*14f80*/  IMAD.MOV.U32 R93, RZ, RZ, R251 ;  /* 0x000000ffff5d7224 */ /* 0x000fe200078e00fb */
[----:B------:R-:W-:Y:S01]  /*14f90*/  ISETP.GE.U32.AND P3, PT, R167, R2, PT ;  /* 0x00000002a700720c */ /* 0x000fe20003f66070 */
[----:B------:R-:W-:Y:S02]  /*14fa0*/  IMAD.MOV.U32 R8, RZ, RZ, R210 ;  /* 0x000000ffff087224 */ /* 0x000fe400078e00d2 */
[----:B---3--:R-:W-:Y:S02]  /*14fb0*/  FFMA.FTZ R35, R208, R0, R26 ;  /* 0x00000000d0237223 */ /* 0x008fe4000001001a */
[----:B------:R-:W-:Y:S01]  /*14fc0*/  IMAD.MOV.U32 R251, RZ, RZ, R24 ;  /* 0x000000fffffb7224 */ /* 0x000fe200078e0018 */
[----:B------:R-:W-:Y:S01]  /*14fd0*/  PRMT R181, R15, 0x7632, R181 ;  /* 0x000076320fb57816 */ /* 0x000fe200000000b5 */
[----:B------:R-:W-:Y:S01]  /*14fe0*/  IMAD.MOV.U32 R14, RZ, RZ, R119 ;  /* 0x000000ffff0e7224 */ /* 0x000fe200078e0077 */
[----:B------:R3:W-:Y:S01]  /*14ff0*/  MUFU.EX2 R24, R96 ;  /* 0x0000006000187308 */ /* 0x0007e20000000800 */
[----:B------:R-:W-:Y:S01]  /*15000*/  IMAD.MOV.U32 R208, RZ, RZ, R166 ;  /* 0x000000ffffd07224 */ /* 0x000fe200078e00a6 */
[----:B------:R-:W-:Y:S01]  /*15010*/  @!P5 HADD2 R68, -R182.H0_H0, -RZ.H0_H0 ;  /* 0xa00000ffb644d230 */ /* 0x000fe20000000900 */
[----:B----4-:R-:W-:-:S02]  /*15020*/  IMAD.MOV.U32 R81, RZ, RZ, R103 ;  /* 0x000000ffff517224 */ /* 0x010fc400078e0067 */
[----:B------:R-:W-:Y:S02]  /*15030*/  IMAD.MOV.U32 R210, RZ, RZ, R128 ;  /* 0x000000ffffd27224 */ /* 0x000fe400078e0080 */
[----:B------:R-:W-:Y:S02]  /*15040*/  IMAD.MOV.U32 R17, RZ, RZ, R224 ;  /* 0x000000ffff117224 */ /* 0x000fe400078e00e0 */
[----:B------:R-:W-:Y:S02]  /*15050*/  IMAD.MOV.U32 R166, RZ, RZ, R117 ;  /* 0x000000ffffa67224 */ /* 0x000fe400078e0075 */
[----:B------:R-:W-:Y:S02]  /*15060*/  IMAD.MOV.U32 R167, RZ, RZ, R116 ;  /* 0x000000ffffa77224 */ /* 0x000fe400078e0074 */
[----:B------:R-:W-:Y:S02]  /*15070*/  IMAD.MOV.U32 R128, RZ, RZ, R157 ;  /* 0x000000ffff807224 */ /* 0x000fe400078e009d */
[----:B------:R-:W-:Y:S01]  /*15080*/  IMAD.MOV.U32 R226, RZ, RZ, R165 ;  /* 0x000000ffffe27224 */ /* 0x000fe200078e00a5 */
[----:B---3--:R-:W3:Y:S01]  /*15090*/  LDC.U8 R96, c[0x0][0x2d8] ;  /* 0x0000b600ff607b82 */ /* 0x008ee20000000000 */
[----:B------:R-:W-:-:S02]  /*150a0*/  IMAD.MOV.U32 R119, RZ, RZ, R164 ;  /* 0x000000ffff777224 */ /* 0x000fc400078e00a4 */
        /* <DEDUP_REMOVED lines=31> */
[----:B------:R-:W-:Y:S01]  /*152a0*/  LOP3.LUT R0, R6, 0xff, RZ, 0xc0, !PT ;  /* 0x000000ff06007812 */ /* 0x000fe200078ec0ff */
[----:B------:R-:W-:Y:S01]  /*152b0*/  IMAD.MOV.U32 R92, RZ, RZ, R204 ;  /* 0x000000ffff5c7224 */ /* 0x000fe200078e00cc */
[----:B------:R-:W-:Y:S01]  /*152c0*/  PRMT R52, R182, 0x5410, R181 ;  /* 0x00005410b6347816 */ /* 0x000fe200000000b5 */
[----:B------:R-:W-:Y:S01]  /*152d0*/  @!P2 HADD2 R67, -R181.H0_H0, -RZ.H0_H0 ;  /* 0xa00000ffb543a230 */ /* 0x000fe20000000900 */
[----:B------:R-:W-:Y:S01]  /*152e0*/  IMAD.MOV.U32 R245, RZ, RZ, R226 ;  /* 0x000000fffff57224 */ /* 0x000fe200078e00e2 */
[----:B------:R-:W-:Y:S01]  /*152f0*/  @!P5 PRMT R182, R68, 0x5410, RZ ;  /* 0x0000541044b6d816 */ /* 0x000fe200000000ff */
[----:B------:R-:W-:Y:S01]  /*15300*/  FMUL.FTZ R226, R78, R3 ;  /* 0x000000034ee27220 */ /* 0x000fe20000410000 */
[----:B-1----:R-:W-:Y:S01]  /*15310*/  ISETP.GE.U32.AND P5, PT, R77, R0, PT ;  /* 0x000000004d00720c */ /* 0x002fe20003fa6070 */
[----:B------:R-:W-:Y:S01]  /*15320*/  IMAD.MOV.U32 R78, RZ, RZ, R92 ;  /* 0x000000ffff4e7224 */ /* 0x000fe200078e005c */
[----:B------:R-:W-:Y:S01]  /*15330*/  SHF.R.U32.HI R0, RZ, 0x18, R6 ;  /* 0x00000018ff007819 */ /* 0x000fe20000011606 */
[----:B------:R-:W-:Y:S01]  /*15340*/  IMAD.MOV.U32 R92, RZ, RZ, R17 ;  /* 0x000000ffff5c7224 */ /* 0x000fe200078e0011 */
[----:B------:R-:W-:Y:S01]  /*15350*/  F2FP.PACK_AB R2, R25, R27 ;  /* 0x0000001b1902723e */ /* 0x000fe200000000ff */
[----:B------:R-:W1:Y:S01]  /*15360*/  MUFU.EX2 R17, R85 ;  /* 0x0000005500117308 */ /* 0x000e620000000800 */
[----:B------:R-:W-:-:S02]  /*15370*/  @!P2 PRMT R181, R67, 0x5410, RZ ;  /* 0x0000541043b5a816 */ /* 0x000fc400000000ff */
[----:B------:R-:W-:Y:S02]  /*15380*/  ISETP.GE.U32.AND P2, PT, R77, R0, PT ;  /* 0x000000004d00720c */ /* 0x000fe40003f46070 */
[----:B------:R-:W-:Y:S02]  /*15390*/  LOP3.LUT R0, R6, 0xffff, RZ, 0xc0, !PT ;  /* 0x0000ffff06007812 */ /* 0x000fe400078ec0ff */
[C---:B------:R-:W-:Y:S02]  /*153a0*/  PRMT R180, R2.reuse, 0x7632, R180 ;  /* 0x0000763202b47816 */ /* 0x040fe400000000b4 */
[----:B------:R-:W-:Y:S02]  /*153b0*/  SHF.R.U32.HI R0, RZ, 0x8, R0 ;  /* 0x00000008ff007819 */ /* 0x000fe40000011600 */
[----:B------:R-:W-:Y:S01]  /*153c0*/  PRMT R179, R2, 0x7610, R179 ;  /* 0x0000761002b37816 */ /* 0x000fe200000000b3 */
[----:B------:R-:W-:Y:S01]  /*153d0*/  @!P4 HADD2 R38, -R180.H0_H0, -RZ.H0_H0 ;  /* 0xa00000ffb426c230 */ /* 0x000fe20000000900 */
[----:B------:R-:W-:Y:S01]  /*153e0*/  IMAD.MOV.U32 R10, RZ, RZ, R118 ;  /* 0x000000ffff0a7224 */ /* 0x000fe200078e0076 */
[----:B------:R-:W-:Y:S01]  /*153f0*/  LOP3.LUT R0, R0, 0xffff, RZ, 0xc0, !PT ;  /* 0x0000ffff00007812 */ /* 0x000fe200078ec0ff */
[----:B------:R-:W-:Y:S01]  /*15400*/  FMUL.FTZ R118, R46, R3 ;  /* 0x000000032e767220 */ /* 0x000fe20000410000 */
[----:B------:R-:W-:Y:S01]  /*15410*/  PRMT R46, R179, 0x5410, R180 ;  /* 0x00005410b32e7816 */ /* 0x000fe200000000b4 */
[----:B------:R-:W-:Y:S01]  /*15420*/  IMAD.MOV.U32 R68, RZ, RZ, R8 ;  /* 0x000000ffff447224 */ /* 0x000fe200078e0008 */
[----:B------:R-:W-:Y:S01]  /*15430*/  @!P4 PRMT R180, R38, 0x5410, RZ ;  /* 0x0000541026b4c816 */ /* 0x000fe200000000ff */
[----:B------:R-:W-:Y:S01]  /*15440*/  IMAD.MOV.U32 R77, RZ, RZ, R208 ;  /* 0x000000ffff4d7224 */ /* 0x000fe200078e00d0 */
[----:B---3--:R-:W-:Y:S01]  /*15450*/  ISETP.GE.U32.AND P4, PT, R96, R0, PT ;  /* 0x000000006000720c */ /* 0x008fe20003f86070 */
[----:B------:R-:W-:Y:S01]  /*15460*/  IMAD.MOV.U32 R208, RZ, RZ, R16 ;  /* 0x000000ffffd07224 */ /* 0x000fe200078e0010 */
[C---:B------:R-:W-:Y:S01]  /*15470*/  PRMT R178, R9.reuse, 0x7610, R178 ;  /* 0x0000761009b27816 */ /* 0x040fe200000000b2 */
[----:B------:R-:W-:Y:S01]  /*15480*/  IMAD.MOV.U32 R11, RZ, RZ, R103 ;  /* 0x000000ffff0b7224 */ /* 0x000fe200078e0067 */
[----:B-1----:R-:W-:Y:S01]  /*15490*/  F2FP.PACK_AB R0, R24, R17 ;  /* 0x000000111800723e */ /* 0x002fe200000000ff */
[----:B------:R-:W-:Y:S01]  /*154a0*/  IMAD.MOV.U32 R15, RZ, RZ, R159 ;  /* 0x000000ffff0f7224 */ /* 0x000fe200078e009f */
[----:B------:R-:W-:Y:S01]  /*154b0*/  PRMT R177, R9, 0x7632, R177 ;  /* 0x0000763209b17816 */ /* 0x000fe200000000b1 */
[----:B------:R-:W-:-:S02]  /*154c0*/  IMAD.MOV.U32 R84, RZ, RZ, R68 ;  /* 0x000000ffff547224 */ /* 0x000fc400078e0044 */
[----:B------:R-:W-:Y:S01]  /*154d0*/  IMAD.MOV.U32 R68, RZ, RZ, R93 ;  /* 0x000000ffff447224 */ /* 0x000fe200078e005d */
[----:B------:R-:W-:Y:S01]  /*154e0*/  PRMT R176, R0, 0x7610, R176 ;  /* 0x0000761000b07816 */ /* 0x000fe200000000b0 */
[----:B------:R-:W-:Y:S01]  /*154f0*/  FMUL.FTZ R66, R42, R3 ;  /* 0x000000032a427220 */ /* 0x000fe20000410000 */
[----:B------:R-:W-:Y:S01]  /*15500*/  @!P5 HADD2 R42, -R178.H0_H0, -RZ.H0_H0 ;  /* 0xa00000ffb22ad230 */ /* 0x000fe20000000900 */
[----:B------:R-:W-:Y:S01]  /*15510*/  IMAD.MOV.U32 R8, RZ, RZ, R78 ;  /* 0x000000ffff087224 */ /* 0x000fe200078e004e */
[----:B------:R-:W-:Y:S01]  /*15520*/  PRMT R175, R0, 0x7632, R175 ;  /* 0x0000763200af7816 */ /* 0x000fe200000000af */
[----:B------:R-:W-:Y:S02]  /*15530*/  IMAD.MOV.U32 R9, RZ, RZ, R79 ;  /* 0x000000ffff097224 */ /* 0x000fe400078e004f */
[----:B------:R-:W-:Y:S01]  /*15540*/  IMAD.MOV.U32 R93, RZ, RZ, R208 ;  /* 0x000000ffff5d7224 */ /* 0x000fe200078e00d0 */
[C---:B------:R-:W-:Y:S01]  /*15550*/  LOP3.LUT R0, R4.reuse, 0xff, RZ, 0xc0, !PT ;  /* 0x000000ff04007812 */ /* 0x040fe200078ec0ff */
[----:B------:R-:W-:Y:S01]  /*15560*/  IMAD.MOV.U32 R208, RZ, RZ, R15 ;  /* 0x000000ffffd07224 */ /* 0x000fe200078e000f */
[----:B------:R-:W-:Y:S01]  /*15570*/  SHF.R.U32.HI R15, RZ, 0x10, R4 ;  /* 0x00000010ff0f7819 */ /* 0x000fe20000011604 */
[----:B------:R-:W-:Y:S01]  /*15580*/  IMAD.MOV.U32 R78, RZ, RZ, R10 ;  /* 0x000000ffff4e7224 */ /* 0x000fe200078e000a */
[----:B------:R-:W-:Y:S01]  /*15590*/  SHF.R.U32.HI R10, RZ, 0x18, R4 ;  /* 0x00000018ff0a7819 */ /* 0x000fe20000011604 */
[----:B------:R-:W-:Y:S01]  /*155a0*/  IMAD.MOV.U32 R79, RZ, RZ, R11 ;  /* 0x000000ffff4f7224 */ /* 0x000fe200078e000b */
[----:B------:R-:W-:Y:S01]  /*155b0*/  LOP3.LUT R11, R4, 0xffff, RZ, 0xc0, !PT ;  /* 0x0000ffff040b7812 */ /* 0x000fe200078ec0ff */
[----:B------:R-:W-:Y:S01]  /*155c0*/  IMAD.WIDE.U32 R4, R34, -0x2daee0ad, RZ ;  /* 0xd2511f5322047825 */ /* 0x000fe200078e00ff */
[----:B------:R-:W-:-:S03]  /*155d0*/  LOP3.LUT R2, R247, UR14, R114, 0x96, !PT ;  /* 0x0000000ef7027c12 */ /* 0x000fc6000f8e9672 */
[-C--:B------:R-:W-:Y:S01]  /*155e0*/  FMUL.FTZ R67, R43, R3.reuse ;  /* 0x000000032b437220 */ /* 0x080fe20000410000 */
[----:B------:R-:W-:Y:S01]  /*155f0*/  PRMT R43, R178, 0x5410, R177 ;  /* 0x00005410b22b7816 */ /* 0x000fe200000000b1 */
[----:B------:R-:W-:Y:S01]  /*15600*/  IMAD.MOV.U32 R209, RZ, RZ, R119 ;  /* 0x000000ffffd17224 */ /* 0x000fe200078e0077 */
[----:B------:R-:W-:Y:S01]  /*15610*/  @!P5 PRMT R178, R42, 0x5410, RZ ;  /* 0x000054102ab2d816 */ /* 0x000fe200000000ff */
[----:B------:R-:W-:Y:S01]  /*15620*/  IMAD.MOV.U32 R103, RZ, RZ, R158 ;  /* 0x000000ffff677224 */ /* 0x000fe200078e009e */
[----:B------:R-:W-:Y:S01]  /*15630*/  ISETP.GE.U32.AND P5, PT, R96, R0, PT ;  /* 0x000000006000720c */ /* 0x000fe20003fa6070 */
[----:B------:R-:W-:Y:S01]  /*15640*/  IMAD.MOV.U32 R204, RZ, RZ, R167 ;  /* 0x000000ffffcc7224 */ /* 0x000fe200078e00a7 */
[----:B--2---:R-:W-:Y:S01]  /*15650*/  LOP3.LUT R0, R5, UR13, R94, 0x96, !PT ;  /* 0x0000000d05007c12 */ /* 0x004fe2000f8e965e */
        /* <DEDUP_REMOVED lines=26> */
[----:B------:R-:W-:-:S04]  /*15800*/  IMAD.WIDE.U32 R2, R2, -0x2daee0ad, RZ ;  /* 0xd2511f5302027825 */ /* 0x000fc800078e00ff */
[----:B------:R-:W-:Y:S01]  /*15810*/  FADD.FTZ R16, R7, R50 ;  /* 0x0000003207107221 */ /* 0x000fe20000010000 */
[----:B------:R-:W-:Y:S01]  /*15820*/  LOP3.LUT R3, R3, UR11, R4, 0x96, !PT ;  /* 0x0000000b03037c12 */ /* 0x000fe2000f8e9604 */
[----:B------:R-:W-:-:S04]  /*15830*/  IMAD.WIDE.U32 R6, R0, -0x326172a9, RZ ;  /* 0xcd9e8d5700067825 */ /* 0x000fc800078e00ff */
[----:B------:R-:W-:Y:S01]  /*15840*/  IMAD.WIDE.U32 R4, R3, -0x326172a9, RZ ;  /* 0xcd9e8d5703047825 */ /* 0x000fe200078e00ff */
[----:B------:R-:W-:-:S03]  /*15850*/  LOP3.LUT R0, R7, UR12, R246, 0x96, !PT ;  /* 0x0000000c07007c12 */ /* 0x000fc6000f8e96f6 */
[----:B------:R-:W-:Y:S02]  /*15860*/  IMAD.MOV.U32 R246, RZ, RZ, R8 ;  /* 0x000000fffff67224 */ /* 0x000fe400078e0008 */
[----:B------:R-:W-:Y:S02]  /*15870*/  IMAD.MOV.U32 R247, RZ, RZ, R9 ;  /* 0x000000fffff77224 */ /* 0x000fe400078e0009 */
[----:B------:R-:W-:Y:S01]  /*15880*/  IMAD.WIDE.U32 R8, R0, -0x2daee0ad, RZ ;  /* 0xd2511f5300087825 */ /* 0x000fe200078e00ff */
[----:B------:R-:W-:-:S05]  /*15890*/  LOP3.LUT R0, R5, UR10, R6, 0x96, !PT ;  /* 0x0000000a05007c12 */ /* 0x000fca000f8e9606 */
[----:B------:R-:W-:Y:S01]  /*158a0*/  IMAD.WIDE.U32 R6, R0, -0x2daee0ad, RZ ;  /* 0xd2511f5300067825 */ /* 0x000fe200078e00ff */
[----:B------:R-:W-:-:S04]  /*158b0*/  LOP3.LUT R9, R9, UR9, R2, 0x96, !PT ;  /* 0x0000000909097c12 */ /* 0x000fc8000f8e9602 */
[----:B------:R-:W-:Y:S01]  /*158c0*/  LOP3.LUT R2, R7, UR7, R8, 0x96, !PT ;  /* 0x0000000707027c12 */ /* 0x000fe2000f8e9608 */
[----:B------:R-:W-:-:S04]  /*158d0*/  @!P4 HADD2 R41, -R177.H0_H0, -RZ.H0_H0 ;  /* 0xa00000ffb129c230 */ /* 0x000fc80000000900 */
[----:B------:R-:W-:Y:S01]  /*158e0*/  IMAD.WIDE.U32 R2, R2, -0x326172a9, RZ ;  /* 0xcd9e8d5702027825 */ /* 0x000fe200078e00ff */
[----:B------:R-:W-:Y:S01]  /*158f0*/  @!P2 HADD2 R37, -R175.H0_H0, -RZ.H0_H0 ;  /* 0xa00000ffaf25a230 */ /* 0x000fe20000000900 */
[----:B------:R-:W-:Y:S01]  /*15900*/  @!P4 PRMT R177, R41, 0x5410, RZ ;  /* 0x0000541029b1c816 */ /* 0x000fe200000000ff */
[----:B------:R-:W1:Y:S01]  /*15910*/  MUFU.EX2 R0, R49 ;  /* 0x0000003100007308 */ /* 0x000e620000000800 */
[----:B------:R-:W-:Y:S01]  /*15920*/  IMAD.WIDE.U32 R8, R9, -0x326172a9, RZ ;  /* 0xcd9e8d5709087825 */ /* 0x000fe200078e00ff */
[----:B------:R-:W-:Y:S02]  /*15930*/  LOP3.LUT R5, R2, 0xff, RZ, 0xc0, !PT ;  /* 0x000000ff02057812 */ /* 0x000fe400078ec0ff */
[----:B------:R-:W-:Y:S01]  /*15940*/  PRMT R41, R176, 0x5410, R175 ;  /* 0x00005410b0297816 */ /* 0x000fe200000000af */
[----:B------:R-:W-:Y:S01]  /*15950*/  IMAD.MOV.U32 R85, RZ, RZ, R78 ;  /* 0x000000ffff557224 */ /* 0x000fe200078e004e */
[----:B------:R-:W-:Y:S01]  /*15960*/  @!P2 PRMT R175, R37, 0x5410, RZ ;  /* 0x0000541025afa816 */ /* 0x000fe200000000ff */
[----:B------:R-:W-:Y:S01]  /*15970*/  IMAD.MOV.U32 R78, RZ, RZ, R14 ;  /* 0x000000ffff4e7224 */ /* 0x000fe200078e000e */
[----:B------:R-:W-:-:S02]  /*15980*/  ISETP.GE.U32.AND P2, PT, R96, R5, PT ;  /* 0x000000056000720c */ /* 0x000fc40003f46070 */
[----:B------:R-:W-:Y:S02]  /*15990*/  SHF.R.U32.HI R5, RZ, 0x8, R11 ;  /* 0x00000008ff057819 */ /* 0x000fe4000001160b */
[----:B------:R-:W-:Y:S02]  /*159a0*/  LOP3.LUT R14, R9, UR8, R4, 0x96, !PT ;  /* 0x00000008090e7c12 */ /* 0x000fe4000f8e9604 */
[----:B------:R-:W-:Y:S02]  /*159b0*/  LOP3.LUT R4, R3, UR17, R8, 0x96, !PT ;  /* 0x0000001103047c12 */ /* 0x000fe4000f8e9608 */
[----:B------:R-:W-:Y:S02]  /*159c0*/  LOP3.LUT R7, R2, 0xffff, RZ, 0xc0, !PT ;  /* 0x0000ffff02077812 */ /* 0x000fe400078ec0ff */
[--C-:B------:R-:W-:Y:S02]  /*159d0*/  SHF.R.U32.HI R9, RZ, 0x10, R2.reuse ;  /* 0x00000010ff097819 */ /* 0x100fe40000011602 */
[----:B------:R-:W-:-:S02]  /*159e0*/  SHF.R.U32.HI R3, RZ, 0x18, R2 ;  /* 0x00000018ff037819 */ /* 0x000fc40000011602 */
[----:B------:R-:W-:Y:S01]  /*159f0*/  LOP3.LUT R2, R5, 0xffff, RZ, 0xc0, !PT ;  /* 0x0000ffff05027812 */ /* 0x000fe200078ec0ff */
[----:B------:R-:W-:Y:S01]  /*15a00*/  @!P6 HADD2 R40, -R179.H0_H0, -RZ.H0_H0 ;  /* 0xa00000ffb328e230 */ /* 0x000fe20000000900 */
[----:B------:R-:W-:Y:S01]  /*15a10*/  PRMT R174, R36, 0x7610, R174 ;  /* 0x0000761024ae7816 */ /* 0x000fe200000000ae */
[----:B------:R-:W-:Y:S01]  /*15a20*/  IMAD.MOV.U32 R94, RZ, RZ, R84 ;  /* 0x000000ffff5e7224 */ /* 0x000fe200078e0054 */
[----:B------:R-:W-:Y:S01]  /*15a30*/  ISETP.GE.U32.AND P4, PT, R96, R2, PT ;  /* 0x000000026000720c */ /* 0x000fe20003f86070 */
[----:B------:R-:W-:Y:S01]  /*15a40*/  IMAD.MOV.U32 R95, RZ, RZ, R68 ;  /* 0x000000ffff5f7224 */ /* 0x000fe200078e0044 */
[----:B------:R-:W-:Y:S01]  /*15a50*/  @!P6 PRMT R179, R40, 0x5410, RZ ;  /* 0x0000541028b3e816 */ /* 0x000fe200000000ff */
[----:B------:R-:W-:Y:S01]  /*15a60*/  IMAD.MOV.U32 R84, RZ, RZ, R250 ;  /* 0x000000ffff547224 */ /* 0x000fe200078e00fa */
[----:B------:R-:W-:Y:S01]  /*15a70*/  ISETP.GE.U32.AND P6, PT, R96, R3, PT ;  /* 0x000000036000720c */ /* 0x000fe20003fc6070 */
[----:B------:R-:W-:Y:S01]  /*15a80*/  IMAD.MOV.U32 R68, RZ, RZ, R210 ;  /* 0x000000ffff447224 */ /* 0x000fe200078e00d2 */
[----:B------:R-:W-:Y:S01]  /*15a90*/  @!P5 HADD2 R44, -R174.H0_H0, -RZ.H0_H0 ;  /* 0xa00000ffae2cd230 */ /* 0x000fe20000000900 */
[----:B------:R-:W-:Y:S01]  /*15aa0*/  IMAD.MOV.U32 R250, RZ, RZ, R243 ;  /* 0x000000fffffa7224 */ /* 0x000fe200078e00f3 */
[----:B------:R-:W-:Y:S01]  /*15ab0*/  MUFU.EX2 R210, R112 ;  /* 0x0000007000d27308 */ /* 0x000fe20000000800 */
[----:B------:R-:W-:Y:S01]  /*15ac0*/  PRMT R173, R36, 0x7632, R173 ;  /* 0x0000763224ad7816 */ /* 0x000fe200000000ad */
[C---:B-1----:R-:W-:Y:S01]  /*15ad0*/  FADD.FTZ R8, R0.reuse, R35 ;  /* 0x0000002300087221 */ /* 0x042fe20000010000 */
[----:B------:R-:W-:-:S02]  /*15ae0*/  F2FP.PACK_AB R3, R0, R26 ;  /* 0x0000001a0003723e */ /* 0x000fc400000000ff */
[----:B------:R-:W-:-:S03]  /*15af0*/  LOP3.LUT R0, R15, 0xff, RZ, 0xc0, !PT ;  /* 0x000000ff0f007812 */ /* 0x000fc600078ec0ff */
[----:B------:R-:W1:Y:S01]  /*15b00*/  MUFU.EX2 R243, R113 ;  /* 0x0000007100f37308 */ /* 0x000e620000000800 */
[----:B------:R-:W-:Y:S02]  /*15b10*/  PRMT R37, R174, 0x5410, R173 ;  /* 0x00005410ae257816 */ /* 0x000fe400000000ad */
[----:B------:R-:W-:Y:S02]  /*15b20*/  @!P5 PRMT R174, R44, 0x5410, RZ ;  /* 0x000054102caed816 */ /* 0x000fe400000000ff */
[----:B------:R-:W-:Y:S02]  /*15b30*/  ISETP.GE.U32.AND P5, PT, R96, R0, PT ;  /* 0x000000006000720c */ /* 0x000fe40003fa6070 */
[----:B------:R-:W-:Y:S01]  /*15b40*/  SHF.R.U32.HI R0, RZ, 0x8, R7 ;  /* 0x00000008ff007819 */ /* 0x000fe20000011607 */
[----:B------:R-:W-:-:S03]  /*15b50*/  @!P4 HADD2 R45, -R173.H0_H0, -RZ.H0_H0 ;  /* 0xa00000ffad2dc230 */ /* 0x000fc60000000900 */
[----:B------:R-:W-:Y:S02]  /*15b60*/  LOP3.LUT R0, R0, 0xffff, RZ, 0xc0, !PT ;  /* 0x0000ffff00007812 */ /* 0x000fe400078ec0ff */
[----:B------:R-:W-:Y:S02]  /*15b70*/  @!P4 PRMT R173, R45, 0x5410, RZ ;  /* 0x000054102dadc816 */ /* 0x000fe400000000ff */
[----:B------:R-:W-:Y:S02]  /*15b80*/  ISETP.GE.U32.AND P4, PT, R96, R0, PT ;  /* 0x000000006000720c */ /* 0x000fe40003f86070 */
[----:B-1----:R-:W-:-:S04]  /*15b90*/  F2FP.PACK_AB R0, R243, R210 ;  /* 0x000000d2f300723e */ /* 0x002fc800000000ff */
[C---:B------:R-:W-:Y:S02]  /*15ba0*/  PRMT R172, R0.reuse, 0x7610, R172 ;  /* 0x0000761000ac7816 */ /* 0x040fe400000000ac */
[----:B------:R-:W-:Y:S01]  /*15bb0*/  PRMT R139, R0, 0x7632, R139 ;  /* 0x00007632008b7816 */ /* 0x000fe2000000008b */
[----:B------:R-:W-:Y:S02]  /*15bc0*/  @!P3 HADD2 R39, -R176.H0_H0, -RZ.H0_H0 ;  /* 0xa00000ffb027b230 */ /* 0x000fe40000000900 */
[----:B------:R-:W-:Y:S01]  /*15bd0*/  @!P5 HADD2 R47, -R172.H0_H0, -RZ.H0_H0 ;  /* 0xa00000ffac2fd230 */ /* 0x000fe20000000900 */
[----:B------:R-:W-:Y:S02]  /*15be0*/  LOP3.LUT R0, R4, 0xff, RZ, 0xc0, !PT ;  /* 0x000000ff04007812 */ /* 0x000fe400078ec0ff */
[----:B------:R-:W-:Y:S02]  /*15bf0*/  PRMT R38, R172, 0x5410, R139 ;  /* 0x00005410ac267816 */ /* 0x000fe4000000008b */
[----:B------:R-:W-:-:S02]  /*15c00*/  @!P5 PRMT R172, R47, 0x5410, RZ ;  /* 0x000054102facd816 */ /* 0x000fc400000000ff */
[----:B------:R-:W-:Y:S02]  /*15c10*/  ISETP.GE.U32.AND P5, PT, R96, R0, PT ;  /* 0x000000006000720c */ /* 0x000fe40003fa6070 */
[----:B------:R-:W-:Y:S02]  /*15c20*/  @!P3 PRMT R176, R39, 0x5410, RZ ;  /* 0x0000541027b0b816 */ /* 0x000fe400000000ff */
[----:B------:R-:W-:Y:S02]  /*15c30*/  LOP3.LUT R0, R4, 0xffff, RZ, 0xc0, !PT ;  /* 0x0000ffff04007812 */ /* 0x000fe400078ec0ff */
[----:B------:R-:W-:Y:S01]  /*15c40*/  ISETP.GE.U32.AND P3, PT, R96, R10, PT ;  /* 0x0000000a6000720c */ /* 0x000fe20003f66070 */
[----:B------:R-:W-:Y:S01]  /*15c50*/  MUFU.EX2 R5, R70 ;  /* 0x0000004600057308 */ /* 0x000fe20000000800 */
[----:B------:R-:W-:-:S07]  /*15c60*/  SHF.R.U32.HI R2, RZ, 0x8, R0 ;  /* 0x00000008ff027819 */ /* 0x000fce0000011600 */
[----:B------:R-:W1:Y:S01]  /*15c70*/  MUFU.EX2 R0, R69 ;  /* 0x0000004500007308 */ /* 0x000e620000000800 */
[--C-:B------:R-:W-:Y:S01]  /*15c80*/  FADD.FTZ R10, R27, R16.reuse ;  /* 0x000000101b0a7221 */ /* 0x100fe20000010000 */
[C---:B------:R-:W-:Y:S02]  /*15c90*/  PRMT R16, R3.reuse, 0x7610, R16 ;  /* 0x0000761003107816 */ /* 0x040fe40000000010 */
[----:B------:R-:W-:Y:S01]  /*15ca0*/  @!P3 HADD2 R48, -R139.H0_H0, -RZ.H0_H0 ;  /* 0xa00000ff8b30b230 */ /* 0x000fe20000000900 */
[----:B------:R-:W-:Y:S02]  /*15cb0*/  LOP3.LUT R2, R2, 0xffff, RZ, 0xc0, !PT ;  /* 0x0000ffff02027812 */ /* 0x000fe400078ec0ff */
[----:B------:R-:W-:Y:S01]  /*15cc0*/  @!P5 HADD2 R51, -R16.H0_H0, -RZ.H0_H0 ;  /* 0xa00000ff1033d230 */ /* 0x000fe20000000900 */
[----:B------:R-:W-:Y:S02]  /*15cd0*/  PRMT R15, R3, 0x7632, R15 ;  /* 0x00007632030f7816 */ /* 0x000fe4000000000f */
[----:B------:R-:W-:-:S02]  /*15ce0*/  @!P3 PRMT R139, R48, 0x5410, RZ ;  /* 0x00005410308bb816 */ /* 0x000fc400000000ff */
[----:B------:R-:W-:Y:S02]  /*15cf0*/  ISETP.GE.U32.AND P3, PT, R96, R2, PT ;  /* 0x000000026000720c */ /* 0x000fe40003f66070 */
[----:B------:R-:W-:Y:S02]  /*15d00*/  LOP3.LUT R2, R9, 0xff, RZ, 0xc0, !PT ;  /* 0x000000ff09027812 */ /* 0x000fe400078ec0ff */
[----:B-1----:R-:W-:Y:S02]  /*15d10*/  F2FP.PACK_AB R7, R5, R0 ;  /* 0x000000000507723e */ /* 0x002fe400000000ff */
        /* <DEDUP_REMOVED lines=16> */
[C---:B------:R-:W-:Y:S01]  /*15e20*/  PRMT R136, R71.reuse, 0x7610, R136 ;  /* 0x0000761047887816 */ /* 0x040fe20000000088 */
[----:B------:R-:W-:Y:S01]  /*15e30*/  @!P4 HADD2 R55, -R137.H0_H0, -RZ.H0_H0 ;  /* 0xa00000ff8937c230 */ /* 0x000fe20000000900 */
[----:B------:R-:W-:Y:S02]  /*15e40*/  SHF.R.U32.HI R2, RZ, 0x8, R3 ;  /* 0x00000008ff027819 */ /* 0x000fe40000011603 */
[----:B------:R-:W-:Y:S01]  /*15e50*/  PRMT R135, R71, 0x7632, R135 ;  /* 0x0000763247877816 */ /* 0x000fe20000000087 */
[----:B------:R-:W-:Y:S01]  /*15e60*/  MUFU.EX2 R14, R83 ;  /* 0x00000053000e7308 */ /* 0x000fe20000000800 */
[----:B------:R-:W-:Y:S01]  /*15e70*/  LOP3.LUT R2, R2, 0xffff, RZ, 0xc0, !PT ;  /* 0x0000ffff02027812 */ /* 0x000fe200078ec0ff */
[----:B------:R-:W-:Y:S01]  /*15e80*/  @!P5 HADD2 R57, -R136.H0_H0, -RZ.H0_H0 ;  /* 0xa00000ff8839d230 */ /* 0x000fe20000000900 */
[----:B------:R-:W-:Y:S01]  /*15e90*/  @!P4 PRMT R137, R55, 0x5410, RZ ;  /* 0x000054103789c816 */ /* 0x000fe200000000ff */
[----:B------:R-:W-:Y:S01]  /*15ea0*/  IMAD.MOV.U32 R44, RZ, RZ, R130 ;  /* 0x000000ffff2c7224 */ /* 0x000fe200078e0082 */
[----:B------:R-:W-:Y:S01]  /*15eb0*/  LOP3.LUT R3, R0, 0xff, RZ, 0xc0, !PT ;  /* 0x000000ff00037812 */ /* 0x000fe200078ec0ff */
[----:B------:R-:W-:Y:S01]  /*15ec0*/  @!P3 HADD2 R53, -R15.H0_H0, -RZ.H0_H0 ;  /* 0xa00000ff0f35b230 */ /* 0x000fe20000000900 */
[----:B------:R-:W-:Y:S01]  /*15ed0*/  ISETP.GE.U32.AND P4, PT, R96, R2, PT ;  /* 0x000000026000720c */ /* 0x000fe20003f86070 */
[----:B------:R-:W-:Y:S01]  /*15ee0*/  IMAD.MOV.U32 R11, RZ, RZ, R209 ;  /* 0x000000ffff0b7224 */ /* 0x000fe200078e00d1 */
[----:B------:R-:W1:Y:S01]  /*15ef0*/  MUFU.EX2 R2, R82 ;  /* 0x0000005200027308 */ /* 0x000e620000000800 */
[----:B------:R-:W-:Y:S01]  /*15f00*/  PRMT R39, R136, 0x5410, R135 ;  /* 0x0000541088277816 */ /* 0x000fe20000000087 */
[----:B------:R-:W-:Y:S01]  /*15f10*/  IMAD.MOV.U32 R70, RZ, RZ, R240 ;  /* 0x000000ffff467224 */ /* 0x000fe200078e00f0 */
[----:B------:R-:W-:Y:S01]  /*15f20*/  @!P5 PRMT R136, R57, 0x5410, RZ ;  /* 0x000054103988d816 */ /* 0x000fe200000000ff */
[----:B------:R-:W-:Y:S01]  /*15f30*/  FADD.FTZ R5, R5, R8 ;  /* 0x0000000805057221 */ /* 0x000fe20000010000 */
[----:B------:R-:W-:Y:S01]  /*15f40*/  ISETP.GE.U32.AND P5, PT, R96, R3, PT ;  /* 0x000000036000720c */ /* 0x000fe20003fa6070 */
[----:B------:R-:W2:Y:S01]  /*15f50*/  LDL R56, [R1+0x64] ;  /* 0x0000640001387983 */ /* 0x000ea20000100800 */
        /* <DEDUP_REMOVED lines=13> */
[----:B------:R-:W-:Y:S02]  /*16030*/  SHF.R.U32.HI R3, RZ, 0x18, R4 ;  /* 0x00000018ff037819 */ /* 0x000fe40000011604 */
[----:B------:R-:W-:-:S04]  /*16040*/  PRMT R51, R134, 0x5410, R133 ;  /* 0x0000541086337816 */ /* 0x000fc80000000085 */
[----:B------:R-:W1:Y:S01]  /*16050*/  MUFU.EX2 R241, R87 ;  /* 0x0000005700f17308 */ /* 0x000e620000000800 */
[----:B------:R-:W-:Y:S02]  /*16060*/  @!P5 PRMT R134, R59, 0x5410, RZ ;  /* 0x000054103b86d816 */ /* 0x000fe400000000ff */
[C---:B------:R-:W-:Y:S02]  /*16070*/  ISETP.GE.U32.AND P5, PT, R96.reuse, R3, PT ;  /* 0x000000036000720c */ /* 0x040fe40003fa6070 */
        /* <DEDUP_REMOVED lines=8> */
[----:B------:R-:W-:Y:S01]  /*16100*/  MUFU.EX2 R240, R97 ;  /* 0x0000006100f07308 */ /* 0x000fe20000000800 */
[----:B------:R-:W-:Y:S02]  /*16110*/  FADD.FTZ R6, R25, R10 ;  /* 0x0000000a19067221 */ /* 0x000fe40000010000 */
[C---:B------:R-:W-:Y:S02]  /*16120*/  PRMT R132, R3.reuse, 0x7610, R132 ;  /* 0x0000761003847816 */ /* 0x040fe40000000084 */
[----:B------:R-:W-:-:S03]  /*16130*/  PRMT R35, R3, 0x7632, R35 ;  /* 0x0000763203237816 */ /* 0x000fc60000000023 */
[----:B------:R-:W1:Y:S01]  /*16140*/  MUFU.EX2 R209, R98 ;  /* 0x0000006200d17308 */ /* 0x000e620000000800 */
[----:B------:R-:W-:Y:S01]  /*16150*/  FADD.FTZ R4, R17, R6 ;  /* 0x0000000611047221 */ /* 0x000fe20000010000 */
[----:B------:R-:W-:Y:S01]  /*16160*/  @!P3 HADD2 R62, -R132.H0_H0, -RZ.H0_H0 ;  /* 0xa00000ff843eb230 */ /* 0x000fe20000000900 */
[----:B------:R-:W-:Y:S01]  /*16170*/  FADD.FTZ R17, R2, R5 ;  /* 0x0000000502117221 */ /* 0x000fe20000010000 */
[----:B------:R-:W-:Y:S01]  /*16180*/  LOP3.LUT R2, R9, 0xff, RZ, 0xc0, !PT ;  /* 0x000000ff09027812 */ /* 0x000fe200078ec0ff */
[----:B------:R-:W-:Y:S01]  /*16190*/  @!P4 HADD2 R61, -R35.H0_H0, -RZ.H0_H0 ;  /* 0xa00000ff233dc230 */ /* 0x000fe20000000900 */
[----:B------:R-:W-:Y:S02]  /*161a0*/  PRMT R50, R132, 0x5410, R35 ;  /* 0x0000541084327816 */ /* 0x000fe40000000023 */
[----:B------:R-:W-:Y:S02]  /*161b0*/  @!P3 PRMT R132, R62, 0x5410, RZ ;  /* 0x000054103e84b816 */ /* 0x000fe400000000ff */
[----:B------:R-:W-:-:S02]  /*161c0*/  SHF.R.U32.HI R3, RZ, 0x18, R0 ;  /* 0x00000018ff037819 */ /* 0x000fc40000011600 */
[C---:B------:R-:W-:Y:S02]  /*161d0*/  ISETP.GE.U32.AND P3, PT, R96.reuse, R2, PT ;  /* 0x000000026000720c */ /* 0x040fe40003f66070 */
[----:B------:R-:W-:Y:S02]  /*161e0*/  @!P4 PRMT R35, R61, 0x5410, RZ ;  /* 0x000054103d23c816 */ /* 0x000fe400000000ff */
[----:B------:R-:W-:Y:S02]  /*161f0*/  ISETP.GE.U32.AND P4, PT, R96, R3, PT ;  /* 0x000000036000720c */ /* 0x000fe40003f86070 */
[----:B------:R-:W-:Y:S02]  /*16200*/  SHF.R.U32.HI R3, RZ, 0x10, R0 ;  /* 0x00000010ff037819 */ /* 0x000fe40000011600 */
[----:B-1----:R-:W-:Y:S01]  /*16210*/  F2FP.PACK_AB R0, R209, R240 ;  /* 0x000000f0d100723e */ /* 0x002fe200000000ff */
[----:B------:R-:W-:Y:S01]  /*16220*/  UIADD3 UR4, UR31, -0x4498517b, URZ ;  /* 0xbb67ae851f047890 */ /* 0x000fe2000fffe03f */
[----:B------:R-:W-:-:S02]  /*16230*/  IMAD.MOV.U32 R82, RZ, RZ, R246 ;  /* 0x000000ffff527224 */ /* 0x000fc400078e00f6 */
[C---:B------:R-:W-:Y:S01]  /*16240*/  PRMT R34, R0.reuse, 0x7632, R34 ;  /* 0x0000763200227816 */ /* 0x040fe20000000022 */
[----:B------:R-:W-:Y:S01]  /*16250*/  @!P3 HADD2 R63, -R0.H0_H0, -RZ.H0_H0 ;  /* 0xa00000ff003fb230 */ /* 0x000fe20000000900 */
[C---:B------:R-:W-:Y:S02]  /*16260*/  @P3 PRMT R183, R0.reuse, 0x7610, R183 ;  /* 0x0000761000b73816 */ /* 0x040fe400000000b7 */
[----:B------:R-:W-:Y:S02]  /*16270*/  PRMT R49, R0, 0x5410, R34 ;  /* 0x0000541000317816 */ /* 0x000fe40000000022 */
[----:B------:R-:W-:Y:S02]  /*16280*/  LOP3.LUT R0, R71, UR4, R82, 0x96, !PT ;  /* 0x0000000447007c12 */ /* 0x000fe4000f8e9652 */
[----:B------:R-:W3:Y:S01]  /*16290*/  LDL R71, [R1+0xa8] ;  /* 0x0000a80001477983 */ /* 0x000ee20000100800 */
[----:B------:R-:W-:Y:S01]  /*162a0*/  IMAD.MOV.U32 R83, RZ, RZ, R247 ;  /* 0x000000ffff537224 */ /* 0x000fe200078e00f7 */
[----:B------:R-:W1:Y:S01]  /*162b0*/  MUFU.EX2 R2, R100 ;  /* 0x0000006400027308 */ /* 0x000e620000000800 */
[----:B------:R-:W-:-:S02]  /*162c0*/  IMAD.MOV.U32 R247, RZ, RZ, R85 ;  /* 0x000000fffff77224 */ /* 0x000fc400078e0055 */
[----:B------:R-:W-:-:S05]  /*162d0*/  IMAD.MOV.U32 R85, RZ, RZ, R208 ;  /* 0x000000ffff557224 */ /* 0x000fca00078e00d0 */
[----:B------:R-:W4:Y:S01]  /*162e0*/  MUFU.EX2 R208, R101 ;  /* 0x0000006500d07308 */ /* 0x000f220000000800 */
[----:B------:R-:W-:Y:S02]  /*162f0*/  IMAD.MOV.U32 R246, RZ, RZ, R79 ;  /* 0x000000fffff67224 */ /* 0x000fe400078e004f */
[----:B------:R-:W-:Y:S02]  /*16300*/  IMAD.MOV.U32 R79, RZ, RZ, R251 ;  /* 0x000000ffff4f7224 */ /* 0x000fe400078e00fb */
[----:B------:R-:W-:Y:S02]  /*16310*/  IMAD.MOV.U32 R113, RZ, RZ, R244 ;  /* 0x000000ffff717224 */ /* 0x000fe400078e00f4 */
[----:B------:R-:W-:Y:S02]  /*16320*/  IMAD.MOV.U32 R112, RZ, RZ, R245 ;  /* 0x000000ffff707224 */ /* 0x000fe400078e00f5 */
[----:B-1----:R-:W-:Y:S02]  /*16330*/  FADD.FTZ R251, R2, R99 ;  /* 0x0000006302fb7221 */ /* 0x002fe40000010000 */
[----:B------:R-:W-:Y:S01]  /*16340*/  IMAD.WIDE.U32 R244, R0, -0x326172a9, RZ ;  /* 0xcd9e8d5700f47825 */ /* 0x000fe200078e00ff */
[----:B------:R-:W-:-:S02]  /*16350*/  LOP3.LUT R0, R23, UR13, R70, 0x96, !PT ;  /* 0x0000000d17007c12 */ /* 0x000fc4000f8e9646 */
[----:B----4-:R-:W-:-:S03]  /*16360*/  F2FP.PACK_AB R2, R208, R2 ;  /* 0x00000002d002723e */ /* 0x010fc600000000ff */
[----:B------:R-:W-:Y:S01]  /*16370*/  IMAD.WIDE.U32 R6, R0, -0x326172a9, RZ ;  /* 0xcd9e8d5700067825 */ /* 0x000fe200078e00ff */
[C---:B------:R-:W-:Y:S02]  /*16380*/  PRMT R27, R2.reuse, 0x7610, R27 ;  /* 0x00007610021b7816 */ /* 0x040fe4000000001b */
[----:B------:R-:W-:Y:S02]  /*16390*/  PRMT R26, R2, 0x7632, R26 ;  /* 0x00007632021a7816 */ /* 0x000fe4000000001a */
[----:B------:R-:W-:Y:S02]  /*163a0*/  LOP3.LUT R2, R245, UR14, R114, 0x96, !PT ;  /* 0x0000000ef5027c12 */ /* 0x000fe4000f8e9672 */
[----:B------:R-:W-:-:S03]  /*163b0*/  LOP3.LUT R3, R3, 0xff, RZ, 0xc0, !PT ;  /* 0x000000ff03037812 */ /* 0x000fc600078ec0ff */
        /* <DEDUP_REMOVED lines=9> */
[----:B------:R-:W-:Y:S02]  /*16450*/  IMAD.MOV.U32 R47, RZ, RZ, R113 ;  /* 0x000000ffff2f7224 */ /* 0x000fe400078e0071 */
[----:B------:R-:W-:Y:S02]  /*16460*/  IMAD.MOV.U32 R113, RZ, RZ, R11 ;  /* 0x000000ffff717224 */ /* 0x000fe400078e000b */
[----:B------:R-:W-:-:S05]  /*16470*/  IMAD.WIDE.U32 R10, R0, -0x2daee0ad, RZ ;  /* 0xd2511f53000a7825 */ /* 0x000fca00078e00ff */
[----:B------:R-:W-:Y:S01]  /*16480*/  LOP3.LUT R2, R11, UR7, R2, 0x96, !PT ;  /* 0x000000070b027c12 */ /* 0x000fe2000f8e9602 */
[----:B------:R-:W-:-:S04]  /*16490*/  IMAD.WIDE.U32 R6, R3, -0x326172a9, RZ ;  /* 0xcd9e8d5703067825 */ /* 0x000fc800078e00ff */
[----:B------:R-:W-:Y:S01]  /*164a0*/  IMAD.WIDE.U32 R2, R2, -0x326172a9, RZ ;  /* 0xcd9e8d5702027825 */ /* 0x000fe200078e00ff */
[----:B------:R-:W-:-:S04]  /*164b0*/  LOP3.LUT R9, R7, UR8, R8, 0x96, !PT ;  /* 0x0000000807097c12 */ /* 0x000fc8000f8e9608 */
[----:B------:R-:W-:Y:S01]  /*164c0*/  SHF.R.U32.HI R7, RZ, 0x10, R2 ;  /* 0x00000010ff077819 */ /* 0x000fe20000011602 */
[----:B------:R-:W-:Y:S01]  /*164d0*/  IMAD.MOV.U32 R69, RZ, RZ, R44 ;  /* 0x000000ffff457224 */ /* 0x000fe200078e002c */
[----:B------:R-:W-:Y:S01]  /*164e0*/  LOP3.LUT R0, R3, UR17, R6, 0x96, !PT ;  /* 0x0000001103007c12 */ /* 0x000fe2000f8e9606 */
[----:B------:R-:W-:Y:S01]  /*164f0*/  IMAD.MOV.U32 R44, RZ, RZ, R246 ;  /* 0x000000ffff2c7224 */ /* 0x000fe200078e00f6 */
[C---:B------:R-:W-:Y:S01]  /*16500*/  LOP3.LUT R3, R2.reuse, 0xffff, RZ, 0xc0, !PT ;  /* 0x0000ffff02037812 */ /* 0x040fe200078ec0ff */
[----:B------:R-:W-:Y:S01]  /*16510*/  IMAD.MOV.U32 R246, RZ, RZ, R85 ;  /* 0x000000fffff67224 */ /* 0x000fe200078e0055 */
[----:B------:R-:W-:Y:S02]  /*16520*/  LOP3.LUT R8, R2, 0xff, RZ, 0xc0, !PT ;  /* 0x000000ff02087812 */ /* 0x000fe400078ec0ff */
[----:B------:R-:W-:Y:S01]  /*16530*/  SHF.R.U32.HI R6, RZ, 0x18, R2 ;  /* 0x00000018ff067819 */ /* 0x000fe20000011602 */
[----:B------:R-:W-:Y:S01]  /*16540*/  IMAD.MOV.U32 R85, RZ, RZ, R68 ;  /* 0x000000ffff557224 */ /* 0x000fe200078e0044 */
[----:B------:R-:W-:Y:S01]  /*16550*/  LOP3.LUT R2, R7, 0xff, RZ, 0xc0, !PT ;  /* 0x000000ff07027812 */ /* 0x000fe200078ec0ff */
[----:B------:R-:W-:Y:S01]  /*16560*/  IMAD.MOV.U32 R68, RZ, RZ, R250 ;  /* 0x000000ffff447224 */ /* 0x000fe200078e00fa */
[----:B------:R-:W-:Y:S01]  /*16570*/  SHF.R.U32.HI R3, RZ, 0x8, R3 ;  /* 0x00000008ff037819 */ /* 0x000fe20000011603 */
[----:B------:R-:W-:Y:S01]  /*16580*/  FADD.FTZ R250, R14, R17 ;  /* 0x000000110efa7221 */ /* 0x000fe20000010000 */
[----:B------:R-:W-:Y:S01]  /*16590*/  PRMT R17, R2, 0x5410, R6 ;  /* 0x0000541002117816 */ /* 0x000fe20000000006 */
[----:B------:R-:W-:Y:S01]  /*165a0*/  STG.E.U16 [R12.64+-0xc0], R21 ;  /* 0xffff40150c007986 */ /* 0x000fe2000c10151c */
[----:B------:R-:W-:-:S03]  /*165b0*/  LOP3.LUT R2, R0, 0xffff, RZ, 0xc0, !PT ;  /* 0x0000ffff00027812 */ /* 0x000fc600078ec0ff */
[----:B------:R-:W-:Y:S04]  /*165c0*/  STG.E.U16 [R12.64+-0xbe], R20 ;  /* 0xffff42140c007986 */ /* 0x000fe8000c10151c */
[----:B------:R1:W-:Y:S01]  /*165d0*/  STG.E.U16 [R32.64+-0xbe], R18 ;  /* 0xffff421220007986 */ /* 0x0003e2000c10151c */
[--C-:B------:R-:W-:Y:S02]  /*165e0*/  SHF.R.U32.HI R6, RZ, 0x10, R0.reuse ;  /* 0x00000010ff067819 */ /* 0x100fe40000011600 */
[----:B------:R-:W-:Y:S02]  /*165f0*/  SHF.R.U32.HI R7, RZ, 0x18, R0 ;  /* 0x00000018ff077819 */ /* 0x000fe40000011600 */
[----:B------:R-:W-:Y:S02]  /*16600*/  LOP3.LUT R6, R6, 0xff, RZ, 0xc0, !PT ;  /* 0x000000ff06067812 */ /* 0x000fe400078ec0ff */
[----:B-1----:R-:W-:-:S02]  /*16610*/  PRMT R18, R8, 0x5410, R3 ;  /* 0x0000541008127816 */ /* 0x002fc40000000003 */
[----:B------:R-:W-:Y:S02]  /*16620*/  SHF.R.U32.HI R3, RZ, 0x8, R2 ;  /* 0x00000008ff037819 */ /* 0x000fe40000011602 */
[----:B------:R-:W-:-:S04]  /*16630*/  LOP3.LUT R2, R0, 0xff, RZ, 0xc0, !PT ;  /* 0x000000ff00027812 */ /* 0x000fc800078ec0ff */
[----:B------:R-:W-:Y:S01]  /*16640*/  PRMT R11, R2, 0x5410, R3 ;  /* 0x00005410020b7816 */ /* 0x000fe20000000003 */
[----:B------:R-:W-:Y:S01]  /*16650*/  IMAD.WIDE.U32 R2, R9, -0x2daee0ad, RZ ;  /* 0xd2511f5309027825 */ /* 0x000fe200078e00ff */
[----:B------:R-:W-:-:S04]  /*16660*/  PRMT R8, R6, 0x5410, R7 ;  /* 0x0000541006087816 */ /* 0x000fc80000000007 */
[----:B------:R-:W-:-:S04]  /*16670*/  LOP3.LUT R0, R3, UR16, R10, 0x96, !PT ;  /* 0x0000001003007c12 */ /* 0x000fc8000f8e960a */
        /* <DEDUP_REMOVED lines=16> */
[----:B------:R1:W-:Y:S01]  /*16780*/  STG.E.U16 [R32.64+-0xc0], R19 ;  /* 0xffff401320007986 */ /* 0x0003e2000c10151c */
[----:B------:R-:W-:-:S02]  /*16790*/  IMAD.MOV.U32 R45, RZ, RZ, R252 ;  /* 0x000000ffff2d7224 */ /* 0x000fc400078e00fc */
[----:B------:R-:W-:Y:S02]  /*167a0*/  IMAD.MOV.U32 R25, RZ, RZ, R69 ;  /* 0x000000ffff197224 */ /* 0x000fe400078e0045 */
[----:B------:R-:W-:Y:S02]  /*167b0*/  IMAD.MOV.U32 R53, RZ, RZ, R47 ;  /* 0x000000ffff357224 */ /* 0x000fe400078e002f */
[----:B------:R-:W-:Y:S02]  /*167c0*/  IMAD.MOV.U32 R70, RZ, RZ, R45 ;  /* 0x000000ffff467224 */ /* 0x000fe400078e002d */
[----:B------:R-:W-:Y:S01]  /*167d0*/  IMAD.MOV.U32 R69, RZ, RZ, R130 ;  /* 0x000000ffff457224 */ /* 0x000fe200078e0082 */
[----:B-1----:R-:W-:Y:S01]  /*167e0*/  PRMT R19, R0, 0x5410, R2 ;  /* 0x0000541000137816 */ /* 0x002fe20000000002 */
[----:B------:R-:W-:-:S05]  /*167f0*/  HSET2.LE.AND R0, R18, R96, PT ;  /* 0x0000006012007233 */ /* 0x000fca0003803000 */
[----:B------:R-:W-:Y:S01]  /*16800*/  LOP3.LUT R10, R0, R52, RZ, 0xc0, !PT ;  /* 0x00000034000a7212 */ /* 0x000fe200078ec0ff */
[--C-:B------:R-:W-:Y:S02]  /*16810*/  HSET2.LE.AND R0, R17, R96.reuse, PT ;  /* 0x0000006011007233 */ /* 0x100fe40003803000 */
[----:B------:R-:W-:-:S03]  /*16820*/  HSET2.LE.AND R2, R11, R96, PT ;  /* 0x000000600b027233 */ /* 0x000fc60003803000 */
[----:B------:R-:W-:Y:S01]  /*16830*/  LOP3.LUT R11, R0, R46, RZ, 0xc0, !PT ;  /* 0x0000002e000b7212 */ /* 0x000fe200078ec0ff */
[----:B------:R-:W-:Y:S01]  /*16840*/  HSET2.LE.AND R0, R14, R96, PT ;  /* 0x000000600e007233 */ /* 0x000fe20003803000 */
[----:B------:R-:W-:Y:S02]  /*16850*/  IMAD.MOV.U32 R47, RZ, RZ, R129 ;  /* 0x000000ffff2f7224 */ /* 0x000fe400078e0081 */
[----:B------:R-:W-:Y:S02]  /*16860*/  IMAD.MOV.U32 R45, RZ, RZ, R128 ;  /* 0x000000ffff2d7224 */ /* 0x000fe400078e0080 */
[----:B------:R-:W-:Y:S01]  /*16870*/  LOP3.LUT R128, R0, R43, RZ, 0xc0, !PT ;  /* 0x0000002b00807212 */ /* 0x000fe200078ec0ff */
[----:B------:R-:W-:Y:S01]  /*16880*/  IMAD.MOV.U32 R55, RZ, RZ, R25 ;  /* 0x000000ffff377224 */ /* 0x000fe200078e0019 */
[----:B--2---:R-:W-:Y:S01]  /*16890*/  IADD3 R0, R56, 0x4, RZ ;  /* 0x0000000438007810 */ /* 0x004fe20007ffe0ff */
        /* <DEDUP_REMOVED lines=12> */
[----:B------:R-:W-:Y:S01]  /*16960*/  IMAD.WIDE.U32 R248, R0, -0x326172a9, RZ ;  /* 0xcd9e8d5700f87825 */ /* 0x000fe200078e00ff */
[--C-:B------:R-:W-:Y:S01]  /*16970*/  HSET2.LE.AND R3, R8, R96.reuse, PT ;  /* 0x0000006008037233 */ /* 0x100fe20003803000 */
[----:B------:R-:W-:Y:S01]  /*16980*/  LOP3.LUT R8, R2, R80, RZ, 0xc0, !PT ;  /* 0x0000005002087212 */ /* 0x000fe200078ec0ff */
[----:B------:R-:W-:-:S03]  /*16990*/  HSET2.LE.AND R2, R7, R96, PT ;  /* 0x0000006007027233 */ /* 0x000fc60003803000 */
[----:B------:R-:W-:Y:S01]  /*169a0*/  LOP3.LUT R9, R3, R54, RZ, 0xc0, !PT ;  /* 0x0000003603097212 */ /* 0x000fe200078ec0ff */
[----:B------:R-:W-:Y:S01]  /*169b0*/  HSET2.LE.AND R3, R6, R96, PT ;  /* 0x0000006006037233 */ /* 0x000fe20003803000 */
[----:B------:R-:W-:Y:S02]  /*169c0*/  IMAD.MOV.U32 R62, RZ, RZ, R217 ;  /* 0x000000ffff3e7224 */ /* 0x000fe400078e00d9 */
[----:B------:R-:W-:Y:S01]  /*169d0*/  IMAD.MOV.U32 R63, RZ, RZ, R221 ;  /* 0x000000ffff3f7224 */ /* 0x000fe200078e00dd */
[----:B---3--:R-:W-:Y:S01]  /*169e0*/  LOP3.LUT R0, R249, R71, RZ, 0x3c, !PT ;  /* 0x00000047f9007212 */ /* 0x008fe200078e3cff */
[----:B------:R-:W-:Y:S02]  /*169f0*/  IMAD.MOV.U32 R71, RZ, RZ, R56 ;  /* 0x000000ffff477224 */ /* 0x000fe400078e0038 */
[----:B------:R-:W-:Y:S02]  /*16a00*/  IMAD.MOV.U32 R56, RZ, RZ, R25 ;  /* 0x000000ffff387224 */ /* 0x000fe400078e0019 */
[----:B------:R-:W-:-:S04]  /*16a10*/  IMAD.WIDE.U32 R6, R0, -0x2daee0ad, RZ ;  /* 0xd2511f5300067825 */ /* 0x000fc800078e00ff */
[----:B------:R-:W-:Y:S01]  /*16a20*/  IMAD.MOV.U32 R21, RZ, RZ, R56 ;  /* 0x000000ffff157224 */ /* 0x000fe200078e0038 */
[----:B------:R-:W-:Y:S01]  /*16a30*/  STL.64 [R1], R6 ;  /* 0x0000000601007387 */ /* 0x000fe20000100a00 */
[----:B------:R-:W-:-:S03]  /*16a40*/  IMAD.MOV.U32 R56, RZ, RZ, R189 ;  /* 0x000000ffff387224 */ /* 0x000fc600078e00bd */
[----:B------:R1:W5:Y:S04]  /*16a50*/  LDL.LU R217, [R1+0x10c] ;  /* 0x00010c0001d97983 */ /* 0x0003680000300800 */
[----:B------:R1:W5:Y:S04]  /*16a60*/  LDL.LU R221, [R1+0x108] ;  /* 0x0001080001dd7983 */ /* 0x0003680000300800 */
[----:B------:R-:W2:Y:S01]  /*16a70*/  LDL.LU R189, [R1+0x104] ;  /* 0x0001040001bd7983 */ /* 0x000ea20000300800 */
[----:B------:R-:W-:Y:S02]  /*16a80*/  LOP3.LUT R129, R2, R41, RZ, 0xc0, !PT ;  /* 0x0000002902817212 */ /* 0x000fe400078ec0ff */
[----:B------:R-:W-:Y:S01]  /*16a90*/  LOP3.LUT R2, R115, UR15, R248, 0x96, !PT ;  /* 0x0000000f73027c12 */ /* 0x000fe2000f8e96f8 */
[----:B------:R-:W-:-:S02]  /*16aa0*/  IMAD.MOV.U32 R115, RZ, RZ, R71 ;  /* 0x000000ffff737224 */ /* 0x000fc400078e0047 */
[----:B------:R-:W-:Y:S02]  /*16ab0*/  IMAD.MOV.U32 R71, RZ, RZ, R85 ;  /* 0x000000ffff477224 */ /* 0x000fe400078e0055 */
[----:B------:R-:W-:Y:S02]  /*16ac0*/  IMAD.MOV.U32 R85, RZ, RZ, R191 ;  /* 0x000000ffff557224 */ /* 0x000fe400078e00bf */
[----:B------:R-:W3:Y:S01]  /*16ad0*/  LDL.LU R191, [R1+0x100] ;  /* 0x0001000001bf7983 */ /* 0x000ee20000300800 */
[----:B------:R-:W-:Y:S02]  /*16ae0*/  IMAD.MOV.U32 R60, RZ, RZ, R79 ;  /* 0x000000ffff3c7224 */ /* 0x000fe400078e004f */
[----:B------:R-:W-:Y:S02]  /*16af0*/  IMAD.MOV.U32 R79, RZ, RZ, R194 ;  /* 0x000000ffff4f7224 */ /* 0x000fe400078e00c2 */
[----:B------:R-:W4:Y:S01]  /*16b00*/  LDL.LU R194, [R1+0xfc] ;  /* 0x0000fc0001c27983 */ /* 0x000f220000300800 */
[----:B------:R-:W-:Y:S01]  /*16b10*/  LOP3.LUT R0, R7, UR4, R82, 0x96, !PT ;  /* 0x0000000407007c12 */ /* 0x000fe2000f8e9652 */
        /* <DEDUP_REMOVED lines=9> */
[----:B------:R-:W-:-:S05]  /*16bb0*/  IMAD.WIDE.U32 R246, R0, -0x326172a9, RZ ;  /* 0xcd9e8d5700f67825 */ /* 0x000fca00078e00ff */
[----:B------:R-:W-:Y:S01]  /*16bc0*/  LOP3.LUT R0, R247, UR14, R114, 0x96, !PT ;  /* 0x0000000ef7007c12 */ /* 0x000fe2000f8e9672 */
[----:B------:R-:W-:Y:S02]  /*16bd0*/  IMAD.MOV.U32 R114, RZ, RZ, R82 ;  /* 0x000000ffff727224 */ /* 0x000fe400078e0052 */
[----:B------:R-:W-:Y:S02]  /*16be0*/  IMAD.MOV.U32 R82, RZ, RZ, R193 ;  /* 0x000000ffff527224 */ /* 0x000fe400078e00c1 */
[----:B------:R-:W3:Y:S01]  /*16bf0*/  LDL.LU R193, [R1+0xf8] ;  /* 0x0000f80001c17983 */ /* 0x000ee20000300800 */
[--C-:B------:R-:W-:Y:S01]  /*16c00*/  FADD.FTZ R252, R24, R4.reuse ;  /* 0x0000000418fc7221 */ /* 0x100fe20000010000 */
[C---:B------:R-:W-:Y:S02]  /*16c10*/  PRMT R5, R102.reuse, 0x7610, R5 ;  /* 0x0000761066057816 */ /* 0x040fe40000000005 */
[----:B------:R-:W-:-:S03]  /*16c20*/  PRMT R4, R102, 0x7632, R4 ;  /* 0x0000763266047816 */ /* 0x000fc60000000004 */
[----:B------:R-:W-:Y:S02]  /*16c30*/  @!P6 HADD2 R76, -R5.H0_H0, -RZ.H0_H0 ;  /* 0xa00000ff054ce230 */ /* 0x000fe40000000900 */
[----:B------:R-:W-:Y:S01]  /*16c40*/  @!P5 HADD2 R75, -R4.H0_H0, -RZ.H0_H0 ;  /* 0xa00000ff044bd230 */ /* 0x000fe20000000900 */
[----:B------:R-:W-:Y:S02]  /*16c50*/  PRMT R36, R5, 0x5410, R4 ;  /* 0x0000541005247816 */ /* 0x000fe40000000004 */
[----:B------:R-:W-:Y:S02]  /*16c60*/  @!P6 PRMT R5, R76, 0x5410, RZ ;  /* 0x000054104c05e816 */ /* 0x000fe400000000ff */
[----:B------:R-:W-:Y:S01]  /*16c70*/  @!P5 PRMT R4, R75, 0x5410, RZ ;  /* 0x000054104b04d816 */ /* 0x000fe200000000ff */
[----:B------:R-:W-:Y:S04]  /*16c80*/  STG.E.U16 [R30.64+-0xc0], R16 ;  /* 0xffff40101e007986 */ /* 0x000fe8000c10151c */
[----:B------:R1:W-:Y:S04]  /*16c90*/  STG.E.U16 [R30.64+-0xbe], R15 ;  /* 0xffff420f1e007986 */ /* 0x0003e8000c10151c */
[----:B------:R-:W-:Y:S04]  /*16ca0*/  STG.E.U16 [R28.64+-0xc0], R5 ;  /* 0xffff40051c007986 */ /* 0x000fe8000c10151c */
[----:B------:R1:W-:Y:S01]  /*16cb0*/  STG.E.U16 [R28.64+-0xbe], R4 ;  /* 0xffff42041c007986 */ /* 0x0003e2000c10151c */
[----:B------:R-:W-:Y:S01]  /*16cc0*/  LOP3.LUT R130, R3, R37, RZ, 0xc0, !PT ;  /* 0x0000002503827212 */ /* 0x000fe200078ec0ff */
[----:B-1----:R-:W-:-:S04]  /*16cd0*/  IMAD.WIDE.U32 R14, R0, -0x2daee0ad, RZ ;  /* 0xd2511f53000e7825 */ /* 0x002fc800078e00ff */
[----:B------:R-:W-:-:S05]  /*16ce0*/  IMAD.WIDE.U32 R4, R2, -0x2daee0ad, RZ ;  /* 0xd2511f5302047825 */ /* 0x000fca00078e00ff */
[----:B------:R-:W-:Y:S02]  /*16cf0*/  LOP3.LUT R2, R5, UR13, R6, 0x96, !PT ;  /* 0x0000000d05027c12 */ /* 0x000fe4000f8e9606 */
[----:B------:R-:W-:-:S03]  /*16d00*/  LOP3.LUT R0, R15, UR11, R4, 0x96, !PT ;  /* 0x0000000b0f007c12 */ /* 0x000fc6000f8e9604 */
[----:B------:R-:W-:-:S04]  /*16d10*/  IMAD.WIDE.U32 R4, R2, -0x326172a9, RZ ;  /* 0xcd9e8d5702047825 */ /* 0x000fc800078e00ff */
[----:B------:R-:W-:Y:S01]  /*16d20*/  IMAD.WIDE.U32 R6, R0, -0x326172a9, RZ ;  /* 0xcd9e8d5700067825 */ /* 0x000fe200078e00ff */
[----:B------:R-:W-:-:S04]  /*16d30*/  LOP3.LUT R2, R5, UR12, R246, 0x96, !PT ;  /* 0x0000000c05027c12 */ /* 0x000fc8000f8e96f6 */
[----:B------:R-:W-:Y:S01]  /*16d40*/  LOP3.LUT R0, R7, UR10, R4, 0x96, !PT ;  /* 0x0000000a07007c12 */ /* 0x000fe2000f8e9604 */
        /* <DEDUP_REMOVED lines=36> */
[----:B------:R-:W-:Y:S02]  /*16f90*/  @!P2 HADD2 R72, -R34.H0_H0, -RZ.H0_H0 ;  /* 0xa00000ff2248a230 */ /* 0x000fe40000000900 */
[----:B------:R-:W-:Y:S01]  /*16fa0*/  @!P4 HADD2 R73, -R26.H0_H0, -RZ.H0_H0 ;  /* 0xa00000ff1a49c230 */ /* 0x000fe20000000900 */
[----:B--2---:R-:W1:Y:S02]  /*16fb0*/  LDSM.16.MT88.4 R16, [R189+0xa000] ;  /* 0x00a00000bd10783b */ /* 0x004e640000004200 */
[-C--:B-1----:R-:W-:Y:S08]  /*16fc0*/  HMMA.16816.F32 R168, R8, R16.reuse, R168 ;  /* 0x0000001008a8723c */ /* 0x082ff000000018a8 */
[C---:B------:R-:W-:Y:S08]  /*16fd0*/  HMMA.16816.F32 R152, R4.reuse, R16, R152 ;  /* 0x000000100498723c */ /* 0x040ff00000001898 */
[-C--:B------:R-:W-:Y:S08]  /*16fe0*/  HMMA.16816.F32 R148, R4, R18.reuse, R148 ;  /* 0x000000120494723c */ /* 0x080ff00000001894 */
[----:B------:R-:W-:Y:S01]  /*16ff0*/  HMMA.16816.F32 R36, R8, R18, R232 ;  /* 0x000000120824723c */ /* 0x000fe200000018e8 */
[----:B---3--:R-:W1:Y:S01]  /*17000*/  LDSM.16.MT88.4 R16, [R191+0xa000] ;  /* 0x00a00000bf10783b */ /* 0x008e620000004200 */
[----:B------:R-:W-:Y:S01]  /*17010*/  @!P3 HADD2 R74, -R27.H0_H0, -RZ.H0_H0 ;  /* 0xa00000ff1b4ab230 */ /* 0x000fe20000000900 */
[----:B------:R-:W-:Y:S01]  /*17020*/  @!P2 PRMT R34, R72, 0x5410, RZ ;  /* 0x000054104822a816 */ /* 0x000fe200000000ff */
[----:B------:R-:W-:Y:S01]  /*17030*/  IMAD.MOV.U32 R72, RZ, RZ, R203 ;  /* 0x000000ffff487224 */ /* 0x000fe200078e00cb */
[----:B------:R-:W-:Y:S01]  /*17040*/  PRMT R48, R27, 0x5410, R26 ;  /* 0x000054101b307816 */ /* 0x000fe2000000001a */
[----:B------:R2:W5:Y:S01]  /*17050*/  LDL.LU R203, [R1+0xf4] ;  /* 0x0000f40001cb7983 */ /* 0x0005620000300800 */
[----:B------:R-:W-:Y:S01]  /*17060*/  @!P4 PRMT R26, R73, 0x5410, RZ ;  /* 0x00005410491ac816 */ /* 0x000fe200000000ff */
[----:B------:R-:W-:Y:S01]  /*17070*/  IMAD.MOV.U32 R73, RZ, RZ, R202 ;  /* 0x000000ffff497224 */ /* 0x000fe200078e00ca */
[----:B------:R-:W-:Y:S01]  /*17080*/  @!P3 PRMT R27, R74, 0x5410, RZ ;  /* 0x000054104a1bb816 */ /* 0x000fe200000000ff */
[----:B------:R2:W5:Y:S01]  /*17090*/  LDL.LU R202, [R1+0xf0] ;  /* 0x0000f00001ca7983 */ /* 0x0005620000300800 */
[----:B------:R-:W-:-:S02]  /*170a0*/  IMAD.MOV.U32 R74, RZ, RZ, R201 ;  /* 0x000000ffff4a7224 */ /* 0x000fc400078e00c9 */
[----:B------:R-:W-:Y:S01]  /*170b0*/  IMAD.MOV.U32 R101, RZ, RZ, R69 ;  /* 0x000000ffff657224 */ /* 0x000fe200078e0045 */
[----:B------:R2:W5:Y:S01]  /*170c0*/  LDL.LU R201, [R1+0xec] ;  /* 0x0000ec0001c97983 */ /* 0x0005620000300800 */
[-C--:B-1----:R-:W-:Y:S08]  /*170d0*/  HMMA.16816.F32 R160, R8, R16.reuse, R160 ;  /* 0x0000001008a0723c */ /* 0x082ff000000018a0 */
[C---:B------:R-:W-:Y:S08]  /*170e0*/  HMMA.16816.F32 R144, R4.reuse, R16, R144 ;  /* 0x000000100490723c */ /* 0x040ff00000001890 */
[-C--:B------:R-:W-:Y:S08]  /*170f0*/  HMMA.16816.F32 R140, R4, R18.reuse, R140 ;  /* 0x00000012048c723c */ /* 0x080ff0000000188c */
[----:B------:R-:W-:Y:S01]  /*17100*/  HMMA.16816.F32 R40, R8, R18, R236 ;  /* 0x000000120828723c */ /* 0x000fe200000018ec */
[----:B----4-:R-:W1:Y:S01]  /*17110*/  LDSM.16.MT88.4 R16, [R194+0xa000] ;  /* 0x00a00000c210783b */ /* 0x010e620000004200 */
        /* <DEDUP_REMOVED lines=20> */
[----:B------:R-:W-:-:S03]  /*17260*/  IMAD.MOV.U32 R58, RZ, RZ, R188 ;  /* 0x000000ffff3a7224 */ /* 0x000fc600078e00bc */
[----:B------:R2:W5:Y:S01]  /*17270*/  LDL.LU R192, [R1+0xd0] ;  /* 0x0000d00001c07983 */ /* 0x0005620000300800 */
[----:B------:R-:W-:-:S03]  /*17280*/  IMAD.MOV.U32 R235, RZ, RZ, R55 ;  /* 0x000000ffffeb7224 */ /* 0x000fc600078e0037 */
[----:B------:R2:W5:Y:S01]  /*17290*/  LDL.LU R190, [R1+0xcc] ;  /* 0x0000cc0001be7983 */ /* 0x0005620000300800 */
[----:B------:R-:W-:-:S03]  /*172a0*/  IMAD.MOV.U32 R236, RZ, RZ, R53 ;  /* 0x000000ffffec7224 */ /* 0x000fc600078e0035 */
[----:B------:R2:W5:Y:S01]  /*172b0*/  LDL.LU R188, [R1+0xc8] ;  /* 0x0000c80001bc7983 */ /* 0x0005620000300800 */
[----:B-1----:R-:W-:Y:S01]  /*172c0*/  HMMA.16816.F32 R52, R4, R16, R64 ;  /* 0x000000100434723c */ /* 0x002fe20000001840 */
[----:B------:R-:W-:Y:S02]  /*172d0*/  IMAD.MOV.U32 R232, RZ, RZ, R58 ;  /* 0x000000ffffe87224 */ /* 0x000fe400078e003a */
[----:B------:R-:W-:Y:S02]  /*172e0*/  IMAD.MOV.U32 R234, RZ, RZ, R57 ;  /* 0x000000ffffea7224 */ /* 0x000fe400078e0039 */
[----:B------:R-:W-:Y:S02]  /*172f0*/  IMAD.MOV.U32 R237, RZ, RZ, R47 ;  /* 0x000000ffffed7224 */ /* 0x000fe400078e002f */
[----:B------:R-:W-:Y:S01]  /*17300*/  IMAD.MOV.U32 R238, RZ, RZ, R45 ;  /* 0x000000ffffee7224 */ /* 0x000fe200078e002d */
[----:B------:R-:W-:Y:S01]  /*17310*/  HMMA.16816.F32 R60, R8, R18, R60 ;  /* 0x00000012083c723c */ /* 0x000fe2000000183c */
[----:B------:R-:W-:-:S02]  /*17320*/  IMAD.MOV.U32 R239, RZ, RZ, R44 ;  /* 0x000000ffffef7224 */ /* 0x000fc400078e002c */
[----:B------:R-:W-:-:S05]  /*17330*/  IMAD.MOV.U32 R65, RZ, RZ, R56 ;  /* 0x000000ffff417224 */ /* 0x000fca00078e0038 */
[----:B------:R-:W-:Y:S08]  /*17340*/  HMMA.16816.F32 R44, R8, R16, R72 ;  /* 0x00000010082c723c */ /* 0x000ff00000001848 */
[----:B------:R-:W-:Y:S01]  /*17350*/  HMMA.16816.F32 R56, R4, R18, R116 ;  /* 0x000000120438723c */ /* 0x000fe20000001874 */
[----:B------:R-:W1:Y:S01]  /*17360*/  LDSM.16.MT88.4 R16, [R193+0xa000] ;  /* 0x00a00000c110783b */ /* 0x000e620000004200 */
[----:B------:R-:W-:-:S02]  /*17370*/  IMAD.MOV.U32 R233, RZ, RZ, R83 ;  /* 0x000000ffffe97224 */ /* 0x000fc400078e0053 */
[----:B------:R-:W-:Y:S02]  /*17380*/  IMAD.MOV.U32 R64, RZ, RZ, R82 ;  /* 0x000000ffff407224 */ /* 0x000fe400078e0052 */
[----:B------:R-:W-:Y:S02]  /*17390*/  IMAD.MOV.U32 R67, RZ, RZ, R79 ;  /* 0x000000ffff437224 */ /* 0x000fe400078e004f */
[-C--:B-1----:R-:W-:Y:S07]  /*173a0*/  HMMA.16816.F32 R72, R4, R16.reuse, R156 ;  /* 0x000000100448723c */ /* 0x082fee000000189c */
[----:B------:R-:W-:Y:S01]  /*173b0*/  IMAD.MOV.U32 R156, RZ, RZ, R78 ;  /* 0x000000ffff9c7224 */ /* 0x000fe200078e004e */
[----:B------:R-:W-:Y:S01]  /*173c0*/  HMMA.16816.F32 R68, R8, R16, R68 ;  /* 0x000000100844723c */ /* 0x000fe20000001844 */
[----:B------:R-:W-:-:S02]  /*173d0*/  IMAD.MOV.U32 R158, RZ, RZ, R77 ;  /* 0x000000ffff9e7224 */ /* 0x000fc400078e004d */
[----:B------:R-:W-:-:S05]  /*173e0*/  IMAD.MOV.U32 R159, RZ, RZ, R81 ;  /* 0x000000ffff9f7224 */ /* 0x000fca00078e0051 */
[-C--:B------:R-:W-:Y:S01]  /*173f0*/  HMMA.16816.F32 R76, R4, R18.reuse, R164 ;  /* 0x00000012044c723c */ /* 0x080fe200000018a4 */
[----:B------:R-:W-:Y:S01]  /*17400*/  IMAD.MOV.U32 R66, RZ, RZ, R85 ;  /* 0x000000ffff427224 */ /* 0x000fe200078e0055 */
[----:B------:R-:W-:Y:S06]  /*17410*/  LDSM.16.MT88.4 R164, [R189+0xa800] ;  /* 0x00a80000bda4783b */ /* 0x000fec0000004200 */
[----:B------:R-:W-:Y:S01]  /*17420*/  HMMA.16816.F32 R80, R8, R18, R92 ;  /* 0x000000120850723c */ /* 0x000fe2000000185c */
[----:B------:R-:W1:Y:S01]  /*17430*/  LDSM.16.MT88.4 R16, [R189+0xb000] ;  /* 0x00b00000bd10783b */ /* 0x000e620000004200 */
[----:B------:R-:W-:-:S06]  /*17440*/  IMAD.MOV.U32 R157, RZ, RZ, R84 ;  /* 0x000000ffff9d7224 */ /* 0x000fcc00078e0054 */
[-C--:B-1----:R-:W-:Y:S08]  /*17450*/  HMMA.16816.F32 R84, R4, R16.reuse, R184 ;  /* 0x000000100454723c */ /* 0x082ff000000018b8 */
[----:B------:R-:W-:Y:S08]  /*17460*/  HMMA.16816.F32 R204, R8, R16, R204 ;  /* 0x0000001008cc723c */ /* 0x000ff000000018cc */
[-C--:B------:R-:W-:Y:S08]  /*17470*/  HMMA.16816.F32 R92, R4, R18.reuse, R224 ;  /* 0x00000012045c723c */ /* 0x080ff000000018e0 */
[----:B------:R-:W-:Y:S01]  /*17480*/  HMMA.16816.F32 R184, R8, R18, R232 ;  /* 0x0000001208b8723c */ /* 0x000fe200000018e8 */
[----:B------:R-:W1:Y:S01]  /*17490*/  LDSM.16.MT88.4 R16, [R191+0xb000] ;  /* 0x00b00000bf10783b */ /* 0x000e620000004200 */
[----:B------:R-:W-:-:S06]  /*174a0*/  IMAD.WIDE.U32 R2, R15, -0x2daee0ad, RZ ;  /* 0xd2511f530f027825 */ /* 0x000fcc00078e00ff */
[----:B-1----:R-:W-:Y:S08]  /*174b0*/  HMMA.16816.F32 R232, R8, R16, R100 ;  /* 0x0000001008e8723c */ /* 0x002ff00000001864 */
[C---:B------:R-:W-:Y:S08]  /*174c0*/  HMMA.16816.F32 R100, R4.reuse, R18, R228 ;  /* 0x000000120464723c */ /* 0x040ff000000018e4 */
[----:B------:R-:W-:Y:S08]  /*174d0*/  HMMA.16816.F32 R88, R4, R16, R88 ;  /* 0x000000100458723c */ /* 0x000ff00000001858 */
[----:B------:R-:W-:Y:S01]  /*174e0*/  HMMA.16816.F32 R228, R8, R18, R20 ;  /* 0x0000001208e4723c */ /* 0x000fe20000001814 */
[----:B------:R-:W1:Y:S04]  /*174f0*/  LDSM.16.MT88.4 R20, [R194+0xb000] ;  /* 0x00b00000c214783b */ /* 0x000e680000004200 */
[----:B------:R-:W3:Y:S01]  /*17500*/  LDSM.16.MT88.4 R16, [R193+0xb000] ;  /* 0x00b00000c110783b */ /* 0x000ee20000004200 */
[----:B------:R-:W-:-:S02]  /*17510*/  LOP3.LUT R0, R3, UR16, R24, 0x96, !PT ;  /* 0x0000001003007c12 */ /* 0x000fc4000f8e9618 */
[----:B------:R-:W-:-:S04]  /*17520*/  LOP3.LUT R3, R2, 0xffff, RZ, 0xc0, !PT ;  /* 0x0000ffff02037812 */ /* 0x000fc800078ec0ff */
[----:B------:R-:W-:Y:S01]  /*17530*/  SHF.R.U32.HI R3, RZ, 0x8, R3 ;  /* 0x00000008ff037819 */ /* 0x000fe20000011603 */
[C---:B-1----:R-:W-:Y:S08]  /*17540*/  HMMA.16816.F32 R104, R4.reuse, R20, R104 ;  /* 0x000000140468723c */ /* 0x042ff00000001868 */
        /* <DEDUP_REMOVED lines=9> */
[----:B------:R-:W1:Y:S01]  /*175e0*/  LDSM.16.MT88.4 R156, [R191+0xa800] ;  /* 0x00a80000bf9c783b */ /* 0x000e620000004200 */
[----:B------:R-:W-:-:S05]  /*175f0*/  SHF.R.U32.HI R3, RZ, 0x10, R0 ;  /* 0x00000010ff037819 */ /* 0x000fca0000011600 */
[----:B------:R-:W-:Y:S01]  /*17600*/  HMMA.16816.F32 R236, R8, R16, R236 ;  /* 0x0000001008ec723c */ /* 0x000fe200000018ec */
[----:B------:R-:W-:-:S07]  /*17610*/  LOP3.LUT R6, R0, 0xff, RZ, 0xc0, !PT ;  /* 0x000000ff00067812 */ /* 0x000fce00078ec0ff */
[C---:B------:R-:W-:Y:S01]  /*17620*/  HMMA.16816.F32 R20, R8.reuse, R22, R64 ;  /* 0x000000160814723c */ /* 0x040fe20000001840 */
[----:B------:R-:W-:Y:S01]  /*17630*/  SHF.R.U32.HI R5, RZ, 0x18, R0 ;  /* 0x00000018ff057819 */ /* 0x000fe20000011600 */
[----:B------:R-:W-:Y:S06]  /*17640*/  LDSM.16.MT88.4 R64, [R193+0xa800] ;  /* 0x00a80000c140783b */ /* 0x000fec0000004200 */
        /* <DEDUP_REMOVED lines=14> */
[----:B------:R-:W-:Y:S01]  /*17730*/  HMMA.16816.F32 R168, R128, R164, R168 ;  /* 0x000000a480a8723c */ /* 0x000fe200000018a8 */
[----:B------:R-:W-:Y:S01]  /*17740*/  LOP3.LUT R124, R2, R51, RZ, 0xc0, !PT ;  /* 0x00000033027c7212 */ /* 0x000fe200078ec0ff */
[----:B------:R-:W-:Y:S01]  /*17750*/  LDSM.16.MT88.4 R96, [R191+0xb800] ;  /* 0x00b80000bf60783b */ /* 0x000fe20000004200 */
[----:B------:R-:W-:-:S03]  /*17760*/  LOP3.LUT R125, R3, R48, RZ, 0xc0, !PT ;  /* 0x00000030037d7212 */ /* 0x000fc600078ec0ff */
[----:B------:R-:W3:Y:S02]  /*17770*/  LDSM.16.MT88.4 R48, [R194+0xa800] ;  /* 0x00a80000c230783b */ /* 0x000ee40000004200 */
[----:B-1----:R-:W-:Y:S02]  /*17780*/  HMMA.16816.F32 R160, R128, R156, R160 ;  /* 0x0000009c80a0723c */ /* 0x002fe400000018a0 */
[----:B------:R-:W-:Y:S06]  /*17790*/  LDSM.16.MT88.4 R4, [R193+0xb800] ;  /* 0x00b80000c104783b */ /* 0x000fec0000004200 */
[C---:B------:R-:W-:Y:S08]  /*177a0*/  HMMA.16816.F32 R152, R124.reuse, R164, R152 ;  /* 0x000000a47c98723c */ /* 0x040ff00000001898 */
[-C--:B------:R-:W-:Y:S08]  /*177b0*/  HMMA.16816.F32 R148, R124, R166.reuse, R148 ;  /* 0x000000a67c94723c */ /* 0x080ff00000001894 */
[----:B------:R-:W-:Y:S08]  /*177c0*/  HMMA.16816.F32 R164, R128, R166, R36 ;  /* 0x000000a680a4723c */ /* 0x000ff00000001824 */
        /* <DEDUP_REMOVED lines=11> */
[----:B------:R-:W1:Y:S04]  /*17880*/  LDSM.16.MT88.4 R80, [R189+0xb800] ;  /* 0x00b80000bd50783b */ /* 0x000e680000004200 */
        /* <DEDUP_REMOVED lines=13> */
[----:B------:R-:W-:Y:S01]  /*17960*/  STG.E.U16 [R30.64+-0x9e], R133 ;  /* 0xffff62851e007986 */ /* 0x000fe2000c10151c */
[----:B------:R-:W-:-:S03]  /*17970*/  UISETP.GT.AND UP0, UPT, UR33, UR18, UPT ;  /* 0x000000122100728c */ /* 0x000fc6000bf04270 */
[----:B------:R-:W-:Y:S04]  /*17980*/  STG.E.U16 [R28.64+-0xa0], R27 ;  /* 0xffff601b1c007986 */ /* 0x000fe8000c10151c */
[----:B------:R-:W-:Y:S04]  /*17990*/  STG.E.U16 [R28.64+-0x9e], R26 ;  /* 0xffff621a1c007986 */ /* 0x000fe8000c10151c */
[----:B------:R-:W-:Y:S04]  /*179a0*/  STG.E.U16 [R12.64+-0x90], R174 ;  /* 0xffff70ae0c007986 */ /* 0x000fe8000c10151c */
[----:B------:R-:W-:Y:S04]  /*179b0*/  STG.E.U16 [R12.64+-0x8e], R173 ;  /* 0xffff72ad0c007986 */ /* 0x000fe8000c10151c */
[----:B------:R-:W-:Y:S04]  /*179c0*/  STG.E.U16 [R32.64+-0x90], R172 ;  /* 0xffff70ac20007986 */ /* 0x000fe8000c10151c */
[----:B------:R3:W-:Y:S04]  /*179d0*/  STG.E.U16 [R32.64+-0x8e], R139 ;  /* 0xffff728b20007986 */ /* 0x0007e8000c10151c */
[----:B------:R4:W-:Y:S04]  /*179e0*/  STG.E.U16 [R30.64+-0x90], R132 ;  /* 0xffff70841e007986 */ /* 0x0009e8000c10151c */
[----:B------:R2:W-:Y:S04]  /*179f0*/  STG.E.U16 [R30.64+-0x8e], R35 ;  /* 0xffff72231e007986 */ /* 0x0005e8000c10151c */
[----:B------:R2:W-:Y:S04]  /*17a00*/  STG.E.U16 [R28.64+-0x90], R183 ;  /* 0xffff70b71c007986 */ /* 0x0005e8000c10151c */
[----:B------:R2:W-:Y:S01]  /*17a10*/  STG.E.U16 [R28.64+-0x8e], R34 ;  /* 0xffff72221c007986 */ /* 0x0005e2000c10151c */
[----:B------:R-:W-:Y:S01]  /*17a20*/  PLOP3.LUT P2, PT, PT, PT, UP0, 0x80, 0x0 ;  /* 0x000000000000781c */ /* 0x000fe20003f4f008 */
[----:B------:R-:W-:Y:S01]  /*17a30*/  FADD.FTZ R0, R208, R251 ;  /* 0x000000fbd0007221 */ /* 0x000fe20000010000 */
[----:B-1----:R-:W-:Y:S01]  /*17a40*/  HMMA.16816.F32 R76, R124, R82, R92 ;  /* 0x000000527c4c723c */ /* 0x002fe2000000185c */
[----:B------:R-:W-:Y:S01]  /*17a50*/  FADD.FTZ R210, R210, R252 ;  /* 0x000000fcd2d27221 */ /* 0x000fe20000010000 */
[----:B------:R-:W-:Y:S01]  /*17a60*/  IADD3 RZ, P3, R12, -0x100, RZ ;  /* 0xffffff000cff7810 */ /* 0x000fe20007f7e0ff */
[----:B------:R-:W-:-:S02]  /*17a70*/  FADD.FTZ R208, R242, R250 ;  /* 0x000000faf2d07221 */ /* 0x000fc40000010000 */
[----:B------:R-:W-:-:S03]  /*17a80*/  FADD.FTZ R0, R240, R0 ;  /* 0x00000000f0007221 */ /* 0x000fc60000010000 */
[----:B------:R-:W-:Y:S01]  /*17a90*/  HMMA.16816.F32 R72, R124, R80, R84 ;  /* 0x000000507c48723c */ /* 0x000fe20000001854 */
[----:B------:R-:W-:Y:S01]  /*17aa0*/  FADD.FTZ R210, R243, R210 ;  /* 0x000000d2f3d27221 */ /* 0x000fe20000010000 */
[----:B---3--:R-:W-:-:S06]  /*17ab0*/  IADD3.X R139, R13, -0x1, RZ, P3, !PT ;  /* 0xffffffff0d8b7810 */ /* 0x008fcc0001ffe4ff */
        /* <DEDUP_REMOVED lines=9> */
[----:B----4-:R-:W-:Y:S02]  /*17b50*/  IMAD.MOV.U32 R132, RZ, RZ, R222 ;  /* 0x000000ffff847224 */ /* 0x010fe400078e00de */
[----:B------:R-:W-:-:S05]  /*17b60*/  IMAD.MOV.U32 R133, RZ, RZ, R212 ;  /* 0x000000ffff857224 */ /* 0x000fca00078e00d4 */
[----:B------:R-:W-:Y:S08]  /*17b70*/  HMMA.16816.F32 R124, R124, R6, R116 ;  /* 0x000000067c7c723c */ /* 0x000ff00000001874 */
[C---:B------:R-:W-:Y:S08]  /*17b80*/  HMMA.16816.F32 R68, R128.reuse, R80, R204 ;  /* 0x000000508044723c */ /* 0x040ff000000018cc */
[----:B------:R-:W-:Y:S01]  /*17b90*/  HMMA.16816.F32 R84, R128, R96, R232 ;  /* 0x000000608054723c */ /* 0x000fe200000018e8 */
[----:B------:R-:W-:-:S07]  /*17ba0*/  IADD3 R204, R12, -0x100, RZ ;  /* 0xffffff000ccc7810 */ /* 0x000fce0007ffe0ff */
[C---:B------:R-:W-:Y:S08]  /*17bb0*/  HMMA.16816.F32 R100, R128.reuse, R112, R224 ;  /* 0x000000708064723c */ /* 0x040ff000000018e0 */
[C---:B------:R-:W-:Y:S08]  /*17bc0*/  HMMA.16816.F32 R80, R128.reuse, R82, R184 ;  /* 0x000000528050723c */ /* 0x040ff000000018b8 */
[C---:B------:R-:W-:Y:S08]  /*17bd0*/  HMMA.16816.F32 R96, R128.reuse, R98, R228 ;  /* 0x000000628060723c */ /* 0x040ff000000018e4 */
[C---:B------:R-:W-:Y:S08]  /*17be0*/  HMMA.16816.F32 R112, R128.reuse, R114, R20 ;  /* 0x000000728070723c */ /* 0x040ff00000001814 */
[C---:B------:R-:W-:Y:S08]  /*17bf0*/  HMMA.16816.F32 R116, R128.reuse, R4, R236 ;  /* 0x000000048074723c */ /* 0x040ff000000018ec */
[----:B------:R-:W-:Y:S01]  /*17c00*/  HMMA.16816.F32 R128, R128, R6, R16 ;  /* 0x000000068080723c */ /* 0x000fe20000001810 */
[----:B------:R-:W-:Y:S07]  /*17c10*/  @!P2 BRA `(.L_x_2063) ;  /* 0x000055700000a947 */ /* 0x000fee0003800000 */
[----:B--2---:R-:W2:Y:S04]  /*17c20*/  LDL.64 R14, [R1+0xb8] ;  /* 0x0000b800010e7983 */ /* 0x004ea80000100a00 */
        /* <DEDUP_REMOVED lines=138> */
[----:B------:R-:W-:Y:S08]  /*184d0*/  HMMA.16816.F32 R180, R4, R18, R176 ;  /* 0x0000001204b4723c */ /* 0x000ff000000018b0 */
[----:B--2---:R-:W-:Y:S08]  /*184e0*/  HMMA.16816.F32 R176, R8, R16, R132 ;  /* 0x0000001008b0723c */ /* 0x004ff00000001884 */
        /* <DEDUP_REMOVED lines=53> */
.L_x_2075:
[----:B------:R-:W-:Y:S05]  /*18840*/  BSYNC B0 ;  /* 0x0000000000007941 */ /* 0x000fea0003800000 */
.L_x_2074:
[----:B------:R-:W0:Y:S02]  /*18850*/  LDGDEPBAR ;  /* 0x00000000000079af */ /* 0x000e240000000000 */
.L_x_2073:
[----:B-1----:R-:W3:Y:S01]  /*18860*/  LDL.LU.64 R4, [R1+0x68] ;  /* 0x0000680001047983 */ /* 0x002ee20000300a00 */
[----:B--2---:R-:W-:-:S03]  /*18870*/  IMAD.U32 R2, RZ, RZ, UR33 ;  /* 0x00000021ff027e24 */ /* 0x004fc6000f8e00ff */
[----:B------:R-:W1:Y:S01]  /*18880*/  S2R R3, SR_TID.X ;  /* 0x0000000000037919 */ /* 0x000e620000002100 */
[----:B------:R-:W-:-:S03]  /*18890*/  LOP3.LUT R0, R0, 0xfffffffe, RZ, 0xc0, !PT ;  /* 0xfffffffe00007812 */ /* 0x000fc600078ec0ff */
[----:B------:R2:W-:Y:S04]  /*188a0*/  STL.64 [R1+0x100], R30 ;  /* 0x0001001e01007387 */ /* 0x0005e80000100a00 */
[----:B------:R-:W-:Y:S04]  /*188b0*/  STL [R1+0xfc], R28 ;  /* 0x0000fc1c01007387 */ /* 0x000fe80000100800 */
[----:B------:R-:W-:Y:S04]  /*188c0*/  STL [R1+0xf8], R29 ;  /* 0x0000f81d01007387 */ /* 0x000fe80000100800 */
[----:B------:R-:W-:Y:S04]  /*188d0*/  STL [R1+0xf4], R203 ;  /* 0x0000f4cb01007387 */ /* 0x000fe80000100800 */
[----:B------:R-:W-:Y:S01]  /*188e0*/  STL [R1+0xf0], R202 ;  /* 0x0000f0ca01007387 */ /* 0x000fe20000100800 */
[----:B-1----:R-:W-:-:S03]  /*188f0*/  IMAD.SHL.U32 R3, R3, 0x2, RZ ;  /* 0x0000000203037824 */ /* 0x002fc600078e00ff */
[----:B------:R-:W-:Y:S02]  /*18900*/  STL [R1+0xec], R201 ;  /* 0x0000ecc901007387 */ /* 0x000fe40000100800 */
[----:B------:R-:W-:Y:S02]  /*18910*/  LOP3.LUT R3, R3, 0x6, RZ, 0xc0, !PT ;  /* 0x0000000603037812 */ /* 0x000fe400078ec0ff */
[----:B------:R-:W-:Y:S03]  /*18920*/  STL [R1+0xe8], R200 ;  /* 0x0000e8c801007387 */ /* 0x000fe60000100800 */
[----:B------:R-:W-:Y:S01]  /*18930*/  IMAD R2, R2, 0x20, R3 ;  /* 0x0000002002027824 */ /* 0x000fe200078e0203 */
[----:B------:R-:W-:Y:S04]  /*18940*/  STL [R1+0xe4], R199 ;  /* 0x0000e4c701007387 */ /* 0x000fe80000100800 */
[----:B------:R-:W-:Y:S01]  /*18950*/  IADD3 R3, R2, 0x1, RZ ;  /* 0x0000000102037810 */ /* 0x000fe20007ffe0ff */
[----:B------:R-:W-:Y:S03]  /*18960*/  STL [R1+0xe0], R198 ;  /* 0x0000e0c601007387 */ /* 0x000fe60000100800 */
[C---:B------:R-:W-:Y:S01]  /*18970*/  ISETP.GE.AND P1, PT, R3.reuse, R218, PT ;  /* 0x000000da0300720c */ /* 0x040fe20003f26270 */
[----:B------:R-:W-:Y:S03]  /*18980*/  STL [R1+0xdc], R197 ;  /* 0x0000dcc501007387 */ /* 0x000fe60000100800 */
[C---:B------:R-:W-:Y:S01]  /*18990*/  ISETP.LT.OR P1, PT, R3.reuse, R214, P1 ;  /* 0x000000d60300720c */ /* 0x040fe20000f21670 */
[----:B------:R-:W-:Y:S01]  /*189a0*/  STL [R1+0xd8], R196 ;  /* 0x0000d8c401007387 */ /* 0x000fe20000100800 */
[----:B------:R-:W-:-:S02]  /*189b0*/  ISETP.GE.AND P2, PT, R3, R220, PT ;  /* 0x000000dc0300720c */ /* 0x000fc40003f46270 */
[C---:B------:R-:W-:Y:S01]  /*189c0*/  ISETP.GE.AND P3, PT, R2.reuse, R220, PT ;  /* 0x000000dc0200720c */ /* 0x040fe20003f66270 */
[----:B------:R-:W-:Y:S01]  /*189d0*/  STL [R1+0xd4], R195 ;  /* 0x0000d4c301007387 */ /* 0x000fe20000100800 */
[C---:B------:R-:W-:Y:S02]  /*189e0*/  ISETP.GE.AND P4, PT, R3.reuse, R221, PT ;  /* 0x000000dd0300720c */ /* 0x040fe40003f86270 */
[CC--:B------:R-:W-:Y:S01]  /*189f0*/  ISETP.LT.OR P2, PT, R3.reuse, R216.reuse, P2 ;  /* 0x000000d80300720c */ /* 0x0c0fe20001741670 */
[----:B------:R-:W-:Y:S01]  /*18a00*/  STL [R1+0xd0], R192 ;  /* 0x0000d0c001007387 */ /* 0x000fe20000100800 */
[----:B------:R-:W-:Y:S02]  /*18a10*/  ISETP.LT.OR P3, PT, R2, R216, P3 ;  /* 0x000000d80200720c */ /* 0x000fe40001f61670 */
[----:B------:R-:W-:Y:S01]  /*18a20*/  ISETP.LT.OR P4, PT, R3, R217, P4 ;  /* 0x000000d90300720c */ /* 0x000fe20002781670 */
[----:B------:R-:W-:Y:S01]  /*18a30*/  STL [R1+0xcc], R190 ;  /* 0x0000ccbe01007387 */ /* 0x000fe20000100800 */
[----:B------:R-:W-:-:S02]  /*18a40*/  @P1 LOP3.LUT R0, R0, 0x1, RZ, 0xfc, !PT ;  /* 0x0000000100001812 */ /* 0x000fc400078efcff */
[----:B------:R-:W-:Y:S01]  /*18a50*/  FSEL R16, R174, -INF , !P3 ;  /* 0xff800000ae107808 */ /* 0x000fe20005800000 */
[----:B------:R-:W-:Y:S01]  /*18a60*/  STL [R1+0xc8], R188 ;  /* 0x0000c8bc01007387 */ /* 0x000fe20000100800 */
[----:B------:R-:W-:Y:S02]  /*18a70*/  FSEL R23, R175, -INF , !P2 ;  /* 0xff800000af177808 */ /* 0x000fe40005000000 */
[----:B------:R-:W-:Y:S01]  /*18a80*/  ISETP.GE.AND P0, PT, R3, R219, PT ;  /* 0x000000db0300720c */ /* 0x000fe20003f06270 */
[----:B--2---:R-:W2:Y:S01]  /*18a90*/  LDL.LU.64 R30, [R1+0x30] ;  /* 0x00003000011e7983 */ /* 0x004ea20000300a00 */
[C---:B------:R-:W-:Y:S02]  /*18aa0*/  ISETP.GE.AND P5, PT, R2.reuse, R221, PT ;  /* 0x000000dd0200720c */ /* 0x040fe40003fa6270 */
[----:B------:R-:W-:Y:S01]  /*18ab0*/  ISETP.GE.AND P1, PT, R2, R219, PT ;  /* 0x000000db0200720c */ /* 0x000fe20003f26270 */
[----:B------:R-:W4:Y:S01]  /*18ac0*/  LDL.LU.64 R236, [R1+0xc0] ;  /* 0x0000c00001ec7983 */ /* 0x000f220000300a00 */
[----:B------:R-:W-:-:S02]  /*18ad0*/  FSEL R15, R173, -INF , !P4 ;  /* 0xff800000ad0f7808 */ /* 0x000fc40006000000 */
[----:B------:R-:W-:Y:S02]  /*18ae0*/  ISETP.LT.OR P0, PT, R3, R215, P0 ;  /* 0x000000d70300720c */ /* 0x000fe40000701670 */
[C---:B------:R-:W-:Y:S02]  /*18af0*/  ISETP.LT.OR P5, PT, R2.reuse, R217, P5 ;  /* 0x000000d90200720c */ /* 0x040fe40002fa1670 */
[C---:B------:R-:W-:Y:S02]  /*18b00*/  ISETP.LT.OR P4, PT, R2.reuse, R215, P1 ;  /* 0x000000d70200720c */ /* 0x040fe40000f81670 */
[----:B------:R-:W-:Y:S02]  /*18b10*/  IADD3 R3, R2, 0x9, RZ ;  /* 0x0000000902037810 */ /* 0x000fe40007ffe0ff */
[----:B------:R-:W-:Y:S02]  /*18b20*/  FSEL R7, R172, -INF , !P5 ;  /* 0xff800000ac077808 */ /* 0x000fe40006800000 */
[----:B------:R-:W-:-:S02]  /*18b30*/  FSEL R24, R204, -INF , !P4 ;  /* 0xff800000cc187808 */ /* 0x000fc40006000000 */
[C---:B------:R-:W-:Y:S02]  /*18b40*/  ISETP.GE.AND P4, PT, R3.reuse, R221, PT ;  /* 0x000000dd0300720c */ /* 0x040fe40003f86270 */
[C---:B------:R-:W-:Y:S02]  /*18b50*/  ISETP.GE.AND P5, PT, R3.reuse, R218, PT ;  /* 0x000000da0300720c */ /* 0x040fe40003fa6270 */
[C---:B------:R-:W-:Y:S02]  /*18b60*/  ISETP.LT.OR P4, PT, R3.reuse, R217, P4 ;  /* 0x000000d90300720c */ /* 0x040fe40002781670 */
[----:B------:R-:W-:Y:S02]  /*18b70*/  ISETP.LT.OR P5, PT, R3, R214, P5 ;  /* 0x000000d60300720c */ /* 0x000fe40002fa1670 */
[----:B------:R-:W-:Y:S02]  /*18b80*/  FSEL R27, R205, -INF , !P0 ;  /* 0xff800000cd1b7808 */ /* 0x000fe40004000000 */
[----:B------:R-:W-:-:S02]  /*18b90*/  FSEL R11, R137, -INF , !P4 ;  /* 0xff800000890b7808 */ /* 0x000fc40006000000 */
[----:B------:R-:W-:Y:S01]  /*18ba0*/  LOP3.LUT R0, R0, 0xffffffbf, RZ, 0xc0, !PT ;  /* 0xffffffbf00007812 */ /* 0x000fe200078ec0ff */
[----:B---3--:R-:W-:Y:S01]  /*18bb0*/  IMAD.MOV.U32 R230, RZ, RZ, R4 ;  /* 0x000000ffffe67224 */ /* 0x008fe200078e0004 */
[----:B------:R-:W-:Y:S01]  /*18bc0*/  IADD3 R4, R2, 0x8, RZ ;  /* 0x0000000802047810 */ /* 0x000fe20007ffe0ff */
[----:B------:R-:W-:-:S03]  /*18bd0*/  IMAD.MOV.U32 R231, RZ, RZ, R5 ;  /* 0x000000ffffe77224 */ /* 0x000fc600078e0005 */
[C---:B------:R-:W-:Y:S02]  /*18be0*/  ISETP.GE.AND P2, PT, R4.reuse, R221, PT ;  /* 0x000000dd0400720c */ /* 0x040fe40003f46270 */
[C---:B------:R-:W-:Y:S02]  /*18bf0*/  ISETP.GE.AND P3, PT, R4.reuse, R220, PT ;  /* 0x000000dc0400720c */ /* 0x040fe40003f66270 */
[C---:B------:R-:W-:Y:S02]  /*18c00*/  ISETP.LT.OR P2, PT, R4.reuse, R217, P2 ;  /* 0x000000d90400720c */ /* 0x040fe40001741670 */
[----:B------:R-:W-:Y:S02]  /*18c10*/  ISETP.LT.OR P3, PT, R4, R216, P3 ;  /* 0x000000d80400720c */ /* 0x000fe40001f61670 */
[----:B------:R-:W-:Y:S02]  /*18c20*/  FSEL R14, R136, -INF , !P2 ;  /* 0xff800000880e7808 */ /* 0x000fe40005000000 */
[----:B------:R-:W-:-:S02]  /*18c30*/  FSEL R22, R138, -INF , !P3 ;  /* 0xff8000008a167808 */ /* 0x000fc40005800000 */
[C---:B------:R-:W-:Y:S02]  /*18c40*/  ISETP.GE.AND P2, PT, R3.reuse, R220, PT ;  /* 0x000000dc0300720c */ /* 0x040fe40003f46270 */
[C---:B------:R-:W-:Y:S02]  /*18c50*/  ISETP.GE.AND P3, PT, R3.reuse, R219, PT ;  /* 0x000000db0300720c */ /* 0x040fe40003f66270 */
[C---:B------:R-:W-:Y:S02]  /*18c60*/  ISETP.LT.OR P2, PT, R3.reuse, R216, P2 ;  /* 0x000000d80300720c */ /* 0x040fe40001741670 */
[----:B------:R-:W-:Y:S02]  /*18c70*/  ISETP.LT.OR P3, PT, R3, R215, P3 ;  /* 0x000000d70300720c */ /* 0x000fe40001f61670 */
[----:B------:R-:W-:Y:S02]  /*18c80*/  IADD3 R3, R2, 0x10, RZ ;  /* 0x0000001002037810 */ /* 0x000fe40007ffe0ff */
[----:B------:R-:W-:-:S02]  /*18c90*/  ISETP.GE.AND P1, PT, R4, R219, PT ;  /* 0x000000db0400720c */ /* 0x000fc40003f26270 */
[C---:B------:R-:W-:Y:S02]  /*18ca0*/  ISETP.GE.AND P0, PT, R3.reuse, R221, PT ;  /* 0x000000dd0300720c */ /* 0x040fe40003f06270 */
[----:B------:R-:W-:Y:S02]  /*18cb0*/  ISETP.LT.OR P1, PT, R4, R215, P1 ;  /* 0x000000d70400720c */ /* 0x000fe40000f21670 */
[----:B------:R-:W-:Y:S02]  /*18cc0*/  ISETP.LT.OR P0, PT, R3, R217, P0 ;  /* 0x000000d90300720c */ /* 0x000fe40000701670 */
[----:B------:R-:W-:Y:S02]  /*18cd0*/  IADD3 R5, R2, 0x11, RZ ;  /* 0x0000001102057810 */ /* 0x000fe40007ffe0ff */
[----:B------:R-:W-:Y:S02]  /*18ce0*/  FSEL R21, R139, -INF , !P2 ;  /* 0xff8000008b157808 */ /* 0x000fe40005000000 */
[----:B------:R-:W-:-:S02]  /*18cf0*/  FSEL R26, R184, -INF , !P1 ;  /* 0xff800000b81a7808 */ /* 0x000fc40004800000 */
[----:B------:R-:W-:Y:S02]  /*18d00*/  FSEL R10, R176, -INF , !P0 ;  /* 0xff800000b00a7808 */ /* 0x000fe40004000000 */
[C---:B------:R-:W-:Y:S02]  /*18d10*/  ISETP.GE.AND P1, PT, R3.reuse, R220, PT ;  /* 0x000000dc0300720c */ /* 0x040fe40003f26270 */
[C---:B------:R-:W-:Y:S02]  /*18d20*/  ISETP.GE.AND P2, PT, R3.reuse, R219, PT ;  /* 0x000000db0300720c */ /* 0x040fe40003f46270 */
[-C--:B------:R-:W-:Y:S02]  /*18d30*/  ISETP.GE.AND P4, PT, R3, R218.reuse, PT ;  /* 0x000000da0300720c */ /* 0x080fe40003f86270 */
[----:B------:R-:W-:Y:S02]  /*18d40*/  ISETP.GE.AND P0, PT, R5, R221, PT ;  /* 0x000000dd0500720c */ /* 0x000fe40003f06270 */
[----:B------:R-:W-:-:S02]  /*18d50*/  ISETP.GE.AND P6, PT, R4, R218, PT ;  /* 0x000000da0400720c */ /* 0x000fc40003fc6270 */
[C---:B------:R-:W-:Y:S02]  /*18d60*/  ISETP.LT.OR P1, PT, R3.reuse, R216, P1 ;  /* 0x000000d80300720c */ /* 0x040fe40000f21670 */
[C---:B------:R-:W-:Y:S02]  /*18d70*/  ISETP.LT.OR P2, PT, R3.reuse, R215, P2 ;  /* 0x000000d70300720c */ /* 0x040fe40001741670 */
[-C--:B------:R-:W-:Y:S02]  /*18d80*/  ISETP.LT.OR P4, PT, R3, R214.reuse, P4 ;  /* 0x000000d60300720c */ /* 0x080fe40002781670 */
[----:B------:R-:W-:Y:S02]  /*18d90*/  ISETP.LT.OR P0, PT, R5, R217, P0 ;  /* 0x000000d90500720c */ /* 0x000fe40000701670 */
[----:B------:R-:W-:Y:S02]  /*18da0*/  IADD3 R3, R2, 0x18, RZ ;  /* 0x0000001802037810 */ /* 0x000fe40007ffe0ff */
[----:B------:R-:W-:-:S02]  /*18db0*/  ISETP.LT.OR P6, PT, R4, R214, P6 ;  /* 0x000000d60400720c */ /* 0x000fc400037c1670 */
[----:B------:R-:W-:Y:S02]  /*18dc0*/  FSEL R9, R177, -INF , !P0 ;  /* 0xff800000b1097808 */ /* 0x000fe40004000000 */
[----:B------:R-:W-:-:S04]  /*18dd0*/  ISETP.GE.AND P0, PT, R3, R221, PT ;  /* 0x000000dd0300720c */ /* 0x000fc80003f06270 */
[----:B------:R-:W-:-:S04]  /*18de0*/  ISETP.LT.OR P0, PT, R3, R217, P0 ;  /* 0x000000d90300720c */ /* 0x000fc80000701670 */
[----:B------:R-:W-:Y:S02]  /*18df0*/  FSEL R8, R132, -INF , !P0 ;  /* 0xff80000084087808 */ /* 0x000fe40004000000 */
[-C--:B------:R-:W-:Y:S02]  /*18e00*/  ISETP.GE.AND P0, PT, R3, R220.reuse, PT ;  /* 0x000000dc0300720c */ /* 0x080fe40003f06270 */
[----:B------:R-:W-:Y:S02]  /*18e10*/  FSEL R20, R178, -INF , !P1 ;  /* 0xff800000b2147808 */ /* 0x000fe40004800000 */
[----:B------:R-:W-:Y:S02]  /*18e20*/  @P6 LOP3.LUT R0, R0, 0x40, RZ, 0xfc, !PT ;  /* 0x0000004000006812 */ /* 0x000fe400078efcff */
[----:B------:R-:W-:Y:S02]  /*18e30*/  ISETP.GE.AND P1, PT, R5, R220, PT ;  /* 0x000000dc0500720c */ /* 0x000fe40003f26270 */
[----:B------:R-:W-:-:S02]  /*18e40*/  ISETP.LT.OR P0, PT, R3, R216, P0 ;  /* 0x000000d80300720c */ /* 0x000fc40000701670 */
[----:B------:R-:W-:Y:S02]  /*18e50*/  IADD3 R4, R2, 0x19, RZ ;  /* 0x0000001902047810 */ /* 0x000fe40007ffe0ff */
[----:B------:R-:W-:Y:S02]  /*18e60*/  LOP3.LUT R0, R0, 0xffffff7f, RZ, 0xc0, !PT ;  /* 0xffffff7f00007812 */ /* 0x000fe400078ec0ff */
[----:B------:R-:W-:Y:S02]  /*18e70*/  ISETP.LT.OR P1, PT, R5, R216, P1 ;  /* 0x000000d80500720c */ /* 0x000fe40000f21670 */
[----:B------:R-:W-:Y:S02]  /*18e80*/  FSEL R18, R134, -INF , !P0 ;  /* 0xff80000086127808 */ /* 0x000fe40004000000 */
[----:B------:R-:W-:Y:S02]  /*18e90*/  ISETP.GE.AND P0, PT, R4, R221, PT ;  /* 0x000000dd0400720c */ /* 0x000fe40003f06270 */
[----:B------:R-:W-:-:S02]  /*18ea0*/  @P5 LOP3.LUT R0, R0, 0x80, RZ, 0xfc, !PT ;  /* 0x0000008000005812 */ /* 0x000fc400078efcff */
[----:B------:R-:W-:Y:S02]  /*18eb0*/  FSEL R19, R179, -INF , !P1 ;  /* 0xff800000b3137808 */ /* 0x000fe40004800000 */
[----:B------:R-:W-:Y:S02]  /*18ec0*/  ISETP.GE.AND P1, PT, R2, R218, PT ;  /* 0x000000da0200720c */ /* 0x000fe40003f26270 */
[----:B------:R-:W-:Y:S02]  /*18ed0*/  ISETP.LT.OR P0, PT, R4, R217, P0 ;  /* 0x000000d90400720c */ /* 0x000fe40000701670 */
[----:B------:R-:W-:Y:S02]  /*18ee0*/  LOP3.LUT R0, R0, 0xfffffeff, RZ, 0xc0, !PT ;  /* 0xfffffeff00007812 */ /* 0x000fe400078ec0ff */
[----:B------:R-:W-:Y:S02]  /*18ef0*/  ISETP.LT.OR P6, PT, R2, R214, P1 ;  /* 0x000000d60200720c */ /* 0x000fe40000fc1670 */
[----:B------:R-:W-:-:S02]  /*18f00*/  FSEL R6, R133, -INF , !P0 ;  /* 0xff80000085067808 */ /* 0x000fc40004000000 */
[----:B------:R-:W-:Y:S02]  /*18f10*/  FMNMX.FTZ R2, R223, R7, !PT ;  /* 0x00000007df027209 */ /* 0x000fe40007810000 */
[----:B------:R-:W-:Y:S02]  /*18f20*/  ISETP.GE.AND P0, PT, R4, R220, PT ;  /* 0x000000dc0400720c */ /* 0x000fe40003f06270 */
[----:B------:R-:W-:Y:S02]  /*18f30*/  LOP3.LUT R0, R0, 0xffffffdf, RZ, 0xc0, !PT ;  /* 0xffffffdf00007812 */ /* 0x000fe400078ec0ff */
[----:B------:R-:W-:Y:S02]  /*18f40*/  FMNMX.FTZ R2, R15, R2, !PT ;  /* 0x000000020f027209 */ /* 0x000fe40007810000 */
[----:B------:R-:W-:Y:S02]  /*18f50*/  ISETP.LT.OR P0, PT, R4, R216, P0 ;  /* 0x000000d80400720c */ /* 0x000fe40000701670 */
[----:B------:R-:W-:-:S02]  /*18f60*/  @P2 LOP3.LUT R0, R0, 0x20, RZ, 0xfc, !PT ;  /* 0x0000002000002812 */ /* 0x000fc400078efcff */
[----:B------:R-:W-:Y:S02]  /*18f70*/  FMNMX.FTZ R2, R14, R2, !PT ;  /* 0x000000020e027209 */ /* 0x000fe40007810000 */
[----:B------:R-:W-:Y:S02]  /*18f80*/  FSEL R17, R135, -INF , !P0 ;  /* 0xff80000087117808 */ /* 0x000fe40004000000 */
[----:B------:R-:W-:Y:S02]  /*18f90*/  @P4 LOP3.LUT R0, R0, 0x100, RZ, 0xfc, !PT ;  /* 0x0000010000004812 */ /* 0x000fe400078efcff */
[----:B------:R-:W-:Y:S02]  /*18fa0*/  ISETP.GE.AND P0, PT, R5, R219, PT ;  /* 0x000000db0500720c */ /* 0x000fe40003f06270 */
[----:B------:R-:W-:Y:S02]  /*18fb0*/  FMNMX.FTZ R2, R11, R2, !PT ;  /* 0x000000020b027209 */ /* 0x000fe40007810000 */
[----:B------:R-:W-:-:S02]  /*18fc0*/  LOP3.LUT R0, R0, 0xfffffdff, RZ, 0xc0, !PT ;  /* 0xfffffdff00007812 */ /* 0x000fc400078ec0ff */
[----:B------:R-:W-:Y:S02]  /*18fd0*/  ISETP.LT.OR P0, PT, R5, R215, P0 ;  /* 0x000000d70500720c */ /* 0x000fe40000701670 */
[----:B------:R-:W-:Y:S02]  /*18fe0*/  FMNMX.FTZ R2, R10, R2, !PT ;  /* 0x000000020a027209 */ /* 0x000fe40007810000 */
[----:B------:R-:W-:Y:S02]  /*18ff0*/  @P6 LOP3.LUT R0, R0, 0x200, RZ, 0xfc, !PT ;  /* 0x0000020000006812 */ /* 0x000fe400078efcff */
[----:B------:R-:W-:Y:S02]  /*19000*/  FMNMX.FTZ R2, R9, R2, !PT ;  /* 0x0000000209027209 */ /* 0x000fe40007810000 */
[C---:B------:R-:W-:Y:S02]  /*19010*/  LOP3.LUT P6, RZ, R0.reuse, 0x20, RZ, 0xc0, !PT ;  /* 0x0000002000ff7812 */ /* 0x040fe400078cc0ff */
[----:B------:R-:W-:-:S02]  /*19020*/  LOP3.LUT R0, R0, 0xffffffef, RZ, 0xc0, !PT ;  /* 0xffffffef00007812 */ /* 0x000fc400078ec0ff */
[----:B------:R-:W-:Y:S02]  /*19030*/  FMNMX.FTZ R2, R8, R2, !PT ;  /* 0x0000000208027209 */ /* 0x000fe40007810000 */
[----:B------:R-:W-:Y:S02]  /*19040*/  @P0 LOP3.LUT R0, R0, 0x10, RZ, 0xfc, !PT ;  /* 0x0000001000000812 */ /* 0x000fe400078efcff */
[C---:B------:R-:W-:Y:S02]  /*19050*/  ISETP.GE.AND P0, PT, R3.reuse, R219, PT ;  /* 0x000000db0300720c */ /* 0x040fe40003f06270 */
[----:B------:R-:W-:Y:S02]  /*19060*/  FMNMX.FTZ R2, R6, R2, !PT ;  /* 0x0000000206027209 */ /* 0x000fe40007810000 */
[C---:B------:R-:W-:Y:S02]  /*19070*/  ISETP.GE.AND P2, PT, R3.reuse, R218, PT ;  /* 0x000000da0300720c */ /* 0x040fe40003f46270 */
[----:B------:R-:W-:-:S02]  /*19080*/  ISETP.LT.OR P4, PT, R3, R215, P0 ;  /* 0x000000d70300720c */ /* 0x000fc40000781670 */
[----:B------:R-:W-:Y:S02]  /*19090*/  ISETP.LT.OR P2, PT, R3, R214, P2 ;  /* 0x000000d60300720c */ /* 0x000fe40001741670 */
[----:B------:R-:W1:Y:S02]  /*190a0*/  SHFL.BFLY PT, R3, R2, 0x2, 0x1f ;  /* 0x0c401f0002037f89 */ /* 0x000e6400000e0000 */
[----:B-1----:R-:W-:-:S05]  /*190b0*/  FMNMX.FTZ R2, R2, R3, !PT ;  /* 0x0000000302027209 */ /* 0x002fca0007810000 */
[----:B------:R-:W1:Y:S01]  /*190c0*/  SHFL.BFLY PT, R3, R2, 0x1, 0x1f ;  /* 0x0c201f0002037f89 */ /* 0x000e6200000e0000 */
[----:B------:R-:W-:-:S04]  /*190d0*/  ISETP.GE.AND P0, PT, R4, R219, PT ;  /* 0x000000db0400720c */ /* 0x000fc80003f06270 */
[----:B------:R-:W-:Y:S02]  /*190e0*/  ISETP.LT.OR P5, PT, R4, R215, P0 ;  /* 0x000000d70400720c */ /* 0x000fe400007a1670 */
[----:B------:R-:W-:Y:S02]  /*190f0*/  FSEL R25, R185, -INF , !P3 ;  /* 0xff800000b9197808 */ /* 0x000fe40005800000 */
[----:B-1----:R-:W-:-:S04]  /*19100*/  FMNMX.FTZ R135, R2, R3, !PT ;  /* 0x0000000302877209 */ /* 0x002fc80007810000 */
[C---:B------:R-:W-:Y:S01]  /*19110*/  FSETP.NEU.FTZ.AND P0, PT, R135.reuse, -INF , PT ;  /* 0xff8000008700780b */ /* 0x040fe20003f1d000 */
        /* <DEDUP_REMOVED lines=9> */
[----:B------:R-:W-:Y:S01]  /*191b0*/  FFMA.FTZ R185, R6, c[0x0][0x23c], -R2 ;  /* 0x00008f0006b97a23 */ /* 0x000fe20000010802 */
[----:B------:R-:W-:-:S04]  /*191c0*/  FMNMX.FTZ R2, R213, R16, !PT ;  /* 0x00000010d5027209 */ /* 0x000fc80007810000 */
[----:B------:R-:W-:-:S04]  /*191d0*/  FMNMX.FTZ R2, R23, R2, !PT ;  /* 0x0000000217027209 */ /* 0x000fc80007810000 */
[----:B------:R-:W-:-:S04]  /*191e0*/  FMNMX.FTZ R2, R22, R2, !PT ;  /* 0x0000000216027209 */ /* 0x000fc80007810000 */
[----:B------:R-:W-:-:S04]  /*191f0*/  FMNMX.FTZ R2, R21, R2, !PT ;  /* 0x0000000215027209 */ /* 0x000fc80007810000 */
[----:B------:R-:W-:-:S04]  /*19200*/  FMNMX.FTZ R2, R20, R2, !PT ;  /* 0x0000000214027209 */ /* 0x000fc80007810000 */
[----:B------:R-:W-:-:S04]  /*19210*/  FMNMX.FTZ R2, R19, R2, !PT ;  /* 0x0000000213027209 */ /* 0x000fc80007810000 */
[----:B------:R-:W-:Y:S02]  /*19220*/  FMNMX.FTZ R2, R18, R2, !PT ;  /* 0x0000000212027209 */ /* 0x000fe40007810000 */
[----:B------:R-:W-:Y:S02]  /*19230*/  FSEL R3, R135, RZ, P0 ;  /* 0x000000ff87037208 */ /* 0x000fe40000000000 */
[----:B------:R-:W-:-:S03]  /*19240*/  FMNMX.FTZ R2, R17, R2, !PT ;  /* 0x0000000211027209 */ /* 0x000fc60007810000 */
[----:B------:R-:W-:Y:S02]  /*19250*/  FADD.FTZ R136, R223, -R3 ;  /* 0x80000003df887221 */ /* 0x000fe40000010000 */
[----:B------:R-:W1:Y:S02]  /*19260*/  SHFL.BFLY PT, R3, R2, 0x2, 0x1f ;  /* 0x0c401f0002037f89 */ /* 0x000e6400000e0000 */
[----:B-1----:R-:W-:-:S05]  /*19270*/  FMNMX.FTZ R2, R2, R3, !PT ;  /* 0x0000000302027209 */ /* 0x002fca0007810000 */
[----:B------:R-:W1:Y:S01]  /*19280*/  SHFL.BFLY PT, R3, R2, 0x1, 0x1f ;  /* 0x0c201f0002037f89 */ /* 0x000e6200000e0000 */
[-C--:B------:R-:W-:Y:S02]  /*19290*/  ISETP.GE.AND P3, PT, R5, R218.reuse, PT ;  /* 0x000000da0500720c */ /* 0x080fe40003f66270 */
[----:B------:R-:W-:Y:S02]  /*192a0*/  ISETP.GE.AND P1, PT, R4, R218, PT ;  /* 0x000000da0400720c */ /* 0x000fe40003f26270 */
[----:B-1----:R-:W-:-:S04]  /*192b0*/  FMNMX.FTZ R134, R2, R3, !PT ;  /* 0x0000000302867209 */ /* 0x002fc80007810000 */
[----:B------:R-:W-:-:S04]  /*192c0*/  FSETP.NEU.FTZ.AND P0, PT, R134, -INF , PT ;  /* 0xff8000008600780b */ /* 0x000fc80003f1d000 */
[----:B------:R-:W-:-:S05]  /*192d0*/  FSEL R2, R134, RZ, P0 ;  /* 0x000000ff86027208 */ /* 0x000fca0000000000 */
[----:B------:R-:W-:Y:S02]  /*192e0*/  FADD.FTZ R8, R213, -R2 ;  /* 0x80000002d5087221 */ /* 0x000fe40000010000 */
[----:B------:R-:W-:Y:S01]  /*192f0*/  FMUL.FTZ R2, R134, c[0x0][0x23c] ;  /* 0x00008f0086027a20 */ /* 0x000fe20000410000 */
[----:B------:R-:W-:-:S04]  /*19300*/  ISETP.LT.OR P3, PT, R5, R214, P3 ;  /* 0x000000d60500720c */ /* 0x000fc80001f61670 */
[----:B------:R-:W-:Y:S02]  /*19310*/  FSEL R2, R2, RZ, P0 ;  /* 0x000000ff02027208 */ /* 0x000fe40000000000 */
[----:B------:R-:W-:Y:S02]  /*19320*/  ISETP.LT.OR P1, PT, R4, R214, P1 ;  /* 0x000000d60400720c */ /* 0x000fe40000f21670 */
[----:B------:R-:W-:Y:S01]  /*19330*/  FSEL R5, R180, -INF , !P4 ;  /* 0xff800000b4057808 */ /* 0x000fe20006000000 */
[--C-:B------:R-:W-:Y:S01]  /*19340*/  FFMA.FTZ R3, R16, c[0x0][0x23c], -R2.reuse ;  /* 0x00008f0010037a23 */ /* 0x100fe20000010802 */
[----:B------:R-:W-:Y:S01]  /*19350*/  FSEL R4, R181, -INF , !P5 ;  /* 0xff800000b5047808 */ /* 0x000fe20006800000 */
[--C-:B------:R-:W-:Y:S02]  /*19360*/  FFMA.FTZ R23, R23, c[0x0][0x23c], -R2.reuse ;  /* 0x00008f0017177a23 */ /* 0x100fe40000010802 */
[--C-:B------:R-:W-:Y:S02]  /*19370*/  FFMA.FTZ R139, R22, c[0x0][0x23c], -R2.reuse ;  /* 0x00008f00168b7a23 */ /* 0x100fe40000010802 */
[----:B------:R-:W-:-:S02]  /*19380*/  FFMA.FTZ R172, R21, c[0x0][0x23c], -R2 ;  /* 0x00008f0015ac7a23 */ /* 0x000fc40000010802 */
[--C-:B------:R-:W-:Y:S02]  /*19390*/  FFMA.FTZ R174, R20, c[0x0][0x23c], -R2.reuse ;  /* 0x00008f0014ae7a23 */ /* 0x100fe40000010802 */
[--C-:B------:R-:W-:Y:S02]  /*193a0*/  FFMA.FTZ R179, R19, c[0x0][0x23c], -R2.reuse ;  /* 0x00008f0013b37a23 */ /* 0x100fe40000010802 */
[--C-:B------:R-:W-:Y:S02]  /*193b0*/  FFMA.FTZ R180, R18, c[0x0][0x23c], -R2.reuse ;  /* 0x00008f0012b47a23 */ /* 0x100fe40000010802 */
[----:B------:R-:W-:Y:S01]  /*193c0*/  FFMA.FTZ R181, R17, c[0x0][0x23c], -R2 ;  /* 0x00008f0011b57a23 */ /* 0x000fe20000010802 */
[----:B------:R-:W-:Y:S01]  /*193d0*/  FMNMX.FTZ R2, R212, R24, !PT ;  /* 0x00000018d4027209 */ /* 0x000fe20007810000 */
[----:B------:R-:W-:-:S03]  /*193e0*/  FMUL.FTZ R8, R8, c[0x0][0x23c] ;  /* 0x00008f0008087a20 */ /* 0x000fc60000410000 */
[----:B------:R-:W-:-:S04]  /*193f0*/  FMNMX.FTZ R2, R27, R2, !PT ;  /* 0x000000021b027209 */ /* 0x000fc80007810000 */
[----:B------:R-:W-:Y:S01]  /*19400*/  FMNMX.FTZ R2, R26, R2, !PT ;  /* 0x000000021a027209 */ /* 0x000fe20007810000 */
[----:B------:R-:W-:Y:S01]  /*19410*/  MUFU.EX2 R3, R3 ;  /* 0x0000000300037308 */ /* 0x000fe20000000800 */
[----:B------:R-:W-:Y:S02]  /*19420*/  LOP3.LUT P0, RZ, R0, 0x10, RZ, 0xc0, !PT ;  /* 0x0000001000ff7812 */ /* 0x000fe4000780c0ff */
[----:B------:R-:W-:Y:S02]  /*19430*/  FSEL R7, R224, -INF , !P6 ;  /* 0xff800000e0077808 */ /* 0x000fe40007000000 */
[----:B------:R-:W-:-:S03]  /*19440*/  FMNMX.FTZ R9, R25, R2, !PT ;  /* 0x0000000219097209 */ /* 0x000fc60007810000 */
[----:B------:R-:W1:Y:S01]  /*19450*/  MUFU.EX2 R8, R8 ;  /* 0x0000000800087308 */ /* 0x000e620000000800 */
[----:B------:R-:W-:Y:S02]  /*19460*/  FSEL R6, R225, -INF , !P0 ;  /* 0xff800000e1067808 */ /* 0x000fe40004000000 */
[----:B------:R-:W-:-:S05]  /*19470*/  FMNMX.FTZ R9, R7, R9, !PT ;  /* 0x0000000907097209 */ /* 0x000fca0007810000 */
[----:B------:R-:W3:Y:S01]  /*19480*/  MUFU.EX2 R2, R23 ;  /* 0x0000001700027308 */ /* 0x000ee20000000800 */
[----:B------:R-:W-:-:S04]  /*19490*/  FMNMX.FTZ R9, R6, R9, !PT ;  /* 0x0000000906097209 */ /* 0x000fc80007810000 */
[----:B------:R-:W-:Y:S01]  /*194a0*/  FMNMX.FTZ R9, R5, R9, !PT ;  /* 0x0000000905097209 */ /* 0x000fe20007810000 */
[----:B-1----:R-:W-:-:S03]  /*194b0*/  FFMA.FTZ R210, R210, R8, R3 ;  /* 0x00000008d2d27223 */ /* 0x002fc60000010003 */
[----:B------:R-:W-:Y:S01]  /*194c0*/  FMNMX.FTZ R133, R4, R9, !PT ;  /* 0x0000000904857209 */ /* 0x000fe20007810000 */
[C---:B---3--:R-:W-:Y:S01]  /*194d0*/  FADD.FTZ R138, R2.reuse, R210 ;  /* 0x000000d2028a7221 */ /* 0x048fe20000010000 */
[----:B------:R-:W-:-:S03]  /*194e0*/  F2FP.PACK_AB R21, R2, R3 ;  /* 0x000000030215723e */ /* 0x000fc600000000ff */
[----:B------:R-:W1:Y:S02]  /*194f0*/  SHFL.BFLY PT, R2, R133, 0x2, 0x1f ;  /* 0x0c401f0085027f89 */ /* 0x000e6400000e0000 */
[----:B-1----:R-:W-:-:S05]  /*19500*/  FMNMX.FTZ R133, R133, R2, !PT ;  /* 0x0000000285857209 */ /* 0x002fca0007810000 */
[----:B------:R-:W1:Y:S01]  /*19510*/  SHFL.BFLY PT, R2, R133, 0x1, 0x1f ;  /* 0x0c201f0085027f89 */ /* 0x000e6200000e0000 */
[----:B------:R-:W-:Y:S02]  /*19520*/  LOP3.LUT P6, RZ, R0, 0x200, RZ, 0xc0, !PT ;  /* 0x0000020000ff7812 */ /* 0x000fe400078cc0ff */
[----:B-1----:R-:W-:-:S04]  /*19530*/  FMNMX.FTZ R133, R133, R2, !PT ;  /* 0x0000000285857209 */ /* 0x002fc80007810000 */
[----:B------:R-:W-:-:S04]  /*19540*/  FSETP.NEU.FTZ.AND P0, PT, R133, -INF , PT ;  /* 0xff8000008500780b */ /* 0x000fc80003f1d000 */
[----:B------:R-:W-:-:S05]  /*19550*/  FSEL R2, R133, RZ, P0 ;  /* 0x000000ff85027208 */ /* 0x000fca0000000000 */
[----:B------:R-:W-:Y:S02]  /*19560*/  FADD.FTZ R10, R212, -R2 ;  /* 0x80000002d40a7221 */ /* 0x000fe40000010000 */
[----:B------:R-:W-:Y:S01]  /*19570*/  FMUL.FTZ R2, R133, c[0x0][0x23c] ;  /* 0x00008f0085027a20 */ /* 0x000fe20000410000 */
[----:B------:R-:W-:-:S04]  /*19580*/  FSEL R3, R206, -INF , !P6 ;  /* 0xff800000ce037808 */ /* 0x000fc80007000000 */
[----:B------:R-:W-:Y:S02]  /*19590*/  FSEL R2, R2, RZ, P0 ;  /* 0x000000ff02027208 */ /* 0x000fe40000000000 */
[C---:B------:R-:W-:Y:S02]  /*195a0*/  LOP3.LUT P0, RZ, R0.reuse, 0x1, RZ, 0xc0, !PT ;  /* 0x0000000100ff7812 */ /* 0x040fe4000780c0ff */
[----:B------:R-:W-:Y:S01]  /*195b0*/  LOP3.LUT P4, RZ, R0, 0x100, RZ, 0xc0, !PT ;  /* 0x0000010000ff7812 */ /* 0x000fe2000788c0ff */
[----:B------:R-:W-:Y:S01]  /*195c0*/  FFMA.FTZ R229, R4, c[0x0][0x23c], -R2 ;  /* 0x00008f0004e57a23 */ /* 0x000fe20000010802 */
[C---:B------:R-:W-:Y:S02]  /*195d0*/  LOP3.LUT P5, RZ, R0.reuse, 0x80, RZ, 0xc0, !PT ;  /* 0x0000008000ff7812 */ /* 0x040fe400078ac0ff */
[----:B------:R-:W-:Y:S02]  /*195e0*/  LOP3.LUT P6, RZ, R0, 0x40, RZ, 0xc0, !PT ;  /* 0x0000004000ff7812 */ /* 0x000fe400078cc0ff */
[----:B------:R-:W-:-:S02]  /*195f0*/  FSEL R4, R207, -INF , !P0 ;  /* 0xff800000cf047808 */ /* 0x000fc40004000000 */
[----:B------:R-:W-:Y:S01]  /*19600*/  FMNMX.FTZ R0, R222, R3, !PT ;  /* 0x00000003de007209 */ /* 0x000fe20007810000 */
[--C-:B------:R-:W-:Y:S01]  /*19610*/  FFMA.FTZ R228, R5, c[0x0][0x23c], -R2.reuse ;  /* 0x00008f0005e47a23 */ /* 0x100fe20000010802 */
[----:B------:R-:W-:Y:S02]  /*19620*/  FSEL R5, R186, -INF , !P6 ;  /* 0xff800000ba057808 */ /* 0x000fe40007000000 */
[----:B------:R-:W-:Y:S02]  /*19630*/  FMNMX.FTZ R0, R4, R0, !PT ;  /* 0x0000000004007209 */ /* 0x000fe40007810000 */
[----:B------:R-:W-:Y:S02]  /*19640*/  FSEL R9, R187, -INF , !P5 ;  /* 0xff800000bb097808 */ /* 0x000fe40006800000 */
[----:B------:R-:W-:Y:S01]  /*19650*/  FMNMX.FTZ R0, R5, R0, !PT ;  /* 0x0000000005007209 */ /* 0x000fe20007810000 */
[--C-:B------:R-:W-:Y:S02]  /*19660*/  FFMA.FTZ R16, R24, c[0x0][0x23c], -R2.reuse ;  /* 0x00008f0018107a23 */ /* 0x100fe40000010802 */
[----:B------:R-:W-:-:S02]  /*19670*/  FFMA.FTZ R224, R6, c[0x0][0x23c], -R2 ;  /* 0x00008f0006e07a23 */ /* 0x000fc40000010802 */
[--C-:B------:R-:W-:Y:S02]  /*19680*/  FFMA.FTZ R18, R27, c[0x0][0x23c], -R2.reuse ;  /* 0x00008f001b127a23 */ /* 0x100fe40000010802 */
[--C-:B------:R-:W-:Y:S02]  /*19690*/  FFMA.FTZ R22, R26, c[0x0][0x23c], -R2.reuse ;  /* 0x00008f001a167a23 */ /* 0x100fe40000010802 */
[--C-:B------:R-:W-:Y:S02]  /*196a0*/  FFMA.FTZ R23, R25, c[0x0][0x23c], -R2.reuse ;  /* 0x00008f0019177a23 */ /* 0x100fe40000010802 */
[----:B------:R-:W-:Y:S01]  /*196b0*/  FFMA.FTZ R223, R7, c[0x0][0x23c], -R2 ;  /* 0x00008f0007df7a23 */ /* 0x000fe20000010802 */
[----:B------:R-:W-:Y:S01]  /*196c0*/  FMNMX.FTZ R2, R9, R0, !PT ;  /* 0x0000000009027209 */ /* 0x000fe20007810000 */
[----:B------:R-:W-:Y:S01]  /*196d0*/  FMUL.FTZ R6, R10, c[0x0][0x23c] ;  /* 0x00008f000a067a20 */ /* 0x000fe20000410000 */
[----:B------:R-:W-:Y:S01]  /*196e0*/  FSEL R10, R226, -INF , !P4 ;  /* 0xff800000e20a7808 */ /* 0x000fe20006000000 */
[----:B------:R-:W-:Y:S01]  /*196f0*/  MUFU.EX2 R16, R16 ;  /* 0x0000001000107308 */ /* 0x000fe20000000800 */
[----:B------:R-:W-:-:S02]  /*19700*/  FSEL R11, R227, -INF , !P3 ;  /* 0xff800000e30b7808 */ /* 0x000fc40005800000 */
[----:B------:R-:W-:-:S05]  /*19710*/  FMNMX.FTZ R2, R10, R2, !PT ;  /* 0x000000020a027209 */ /* 0x000fca0007810000 */
[----:B------:R-:W1:Y:S01]  /*19720*/  MUFU.EX2 R0, R6 ;  /* 0x0000000600007308 */ /* 0x000e620000000800 */
[----:B------:R-:W-:Y:S02]  /*19730*/  FSEL R15, R182, -INF , !P2 ;  /* 0xff800000b60f7808 */ /* 0x000fe40005000000 */
[----:B------:R-:W-:Y:S02]  /*19740*/  FMNMX.FTZ R2, R11, R2, !PT ;  /* 0x000000020b027209 */ /* 0x000fe40007810000 */
[----:B------:R-:W-:Y:S02]  /*19750*/  FSEL R14, R183, -INF , !P1 ;  /* 0xff800000b70e7808 */ /* 0x000fe40004800000 */
[----:B------:R-:W-:-:S04]  /*19760*/  FMNMX.FTZ R2, R15, R2, !PT ;  /* 0x000000020f027209 */ /* 0x000fc80007810000 */
[----:B------:R-:W-:Y:S01]  /*19770*/  FMNMX.FTZ R2, R14, R2, !PT ;  /* 0x000000020e027209 */ /* 0x000fe20007810000 */
[-C--:B-1----:R-:W-:Y:S02]  /*19780*/  FFMA.FTZ R17, R208, R0.reuse, R16 ;  /* 0x00000000d0117223 */ /* 0x082fe40000010010 */
        /* <DEDUP_REMOVED lines=32> */
[----:B------:R-:W1:Y:S02]  /*19990*/  SHFL.BFLY PT, R0, R2, 0x2, 0x1f ;  /* 0x0c401f0002007f89 */ /* 0x000e6400000e0000 */
[----:B-1----:R-:W-:-:S05]  /*199a0*/  FMNMX.FTZ R0, R0, R2, !PT ;  /* 0x0000000200007209 */ /* 0x002fca0007810000 */
[----:B------:R-:W1:Y:S02]  /*199b0*/  SHFL.BFLY PT, R2, R0, 0x1, 0x1f ;  /* 0x0c201f0000027f89 */ /* 0x000e6400000e0000 */
[----:B-1----:R-:W-:-:S04]  /*199c0*/  FMNMX.FTZ R132, R0, R2, !PT ;  /* 0x0000000200847209 */ /* 0x002fc80007810000 */
[----:B------:R-:W-:-:S04]  /*199d0*/  FSETP.NEU.FTZ.AND P0, PT, R132, -INF , PT ;  /* 0xff8000008400780b */ /* 0x000fc80003f1d000 */
[----:B------:R-:W-:-:S05]  /*199e0*/  FSEL R0, R132, RZ, P0 ;  /* 0x000000ff84007208 */ /* 0x000fca0000000000 */
[----:B------:R-:W-:Y:S02]  /*199f0*/  FADD.FTZ R6, R222, -R0 ;  /* 0x80000000de067221 */ /* 0x000fe40000010000 */
[----:B------:R-:W-:-:S05]  /*19a00*/  FMUL.FTZ R0, R132, c[0x0][0x23c] ;  /* 0x00008f0084007a20 */ /* 0x000fca0000410000 */
[----:B------:R-:W-:-:S05]  /*19a10*/  FSEL R0, R0, RZ, P0 ;  /* 0x000000ff00007208 */ /* 0x000fca0000000000 */
[--C-:B------:R-:W-:Y:S02]  /*19a20*/  FFMA.FTZ R2, R4, c[0x0][0x23c], -R0.reuse ;  /* 0x00008f0004027a23 */ /* 0x100fe40000010800 */
[----:B------:R-:W-:Y:S02]  /*19a30*/  FFMA.FTZ R3, R3, c[0x0][0x23c], -R0 ;  /* 0x00008f0003037a23 */ /* 0x000fe40000010800 */
[----:B------:R1:W-:Y:S08]  /*19a40*/  MUFU.EX2 R7, R2 ;  /* 0x0000000200077308 */ /* 0x0003f00000000800 */
[----:B------:R3:W-:Y:S01]  /*19a50*/  MUFU.EX2 R19, R3 ;  /* 0x0000000300137308 */ /* 0x0007e20000000800 */
[----:B-1----:R-:W-:-:S07]  /*19a60*/  FMUL.FTZ R2, R6, c[0x0][0x23c] ;  /* 0x00008f0006027a20 */ /* 0x002fce0000410000 */
[----:B------:R-:W1:Y:S01]  /*19a70*/  MUFU.EX2 R2, R2 ;  /* 0x0000000200027308 */ /* 0x000e620000000800 */
[----:B---3--:R-:W-:-:S07]  /*19a80*/  FFMA.FTZ R3, R5, c[0x0][0x23c], -R0 ;  /* 0x00008f0005037a23 */ /* 0x008fce0000010800 */
[----:B------:R3:W1:Y:S02]  /*19a90*/  MUFU.EX2 R6, R3 ;  /* 0x0000000300067308 */ /* 0x0006640000000800 */
[----:B---3--:R-:W-:-:S06]  /*19aa0*/  FFMA.FTZ R3, R9, c[0x0][0x23c], -R0 ;  /* 0x00008f0009037a23 */ /* 0x008fcc0000010800 */
[----:B------:R3:W2:Y:S01]  /*19ab0*/  MUFU.EX2 R5, R3 ;  /* 0x0000000300057308 */ /* 0x0006a20000000800 */
[----:B-1----:R-:W-:-:S04]  /*19ac0*/  FFMA.FTZ R9, R209, R2, R19 ;  /* 0x00000002d1097223 */ /* 0x002fc80000010013 */
[----:B------:R-:W-:Y:S02]  /*19ad0*/  FADD.FTZ R9, R7, R9 ;  /* 0x0000000907097221 */ /* 0x000fe40000010000 */
[----:B---3--:R-:W-:-:S04]  /*19ae0*/  FFMA.FTZ R3, R10, c[0x0][0x23c], -R0 ;  /* 0x00008f000a037a23 */ /* 0x008fc80000010800 */
[----:B------:R1:W3:Y:S01]  /*19af0*/  MUFU.EX2 R4, R3 ;  /* 0x0000000300047308 */ /* 0x0002e20000000800 */
[--C-:B------:R-:W-:Y:S02]  /*19b00*/  FFMA.FTZ R73, R15, c[0x0][0x23c], -R0.reuse ;  /* 0x00008f000f497a23 */ /* 0x100fe40000010800 */
[--C-:B------:R-:W-:Y:S02]  /*19b10*/  FFMA.FTZ R76, R14, c[0x0][0x23c], -R0.reuse ;  /* 0x00008f000e4c7a23 */ /* 0x100fe40000010800 */
[----:B-1----:R-:W-:Y:S02]  /*19b20*/  FFMA.FTZ R3, R11, c[0x0][0x23c], -R0 ;  /* 0x00008f000b037a23 */ /* 0x002fe40000010800 */
[----:B------:R-:W-:-:S04]  /*19b30*/  FADD.FTZ R0, R6, R9 ;  /* 0x0000000906007221 */ /* 0x000fc80000010000 */
[----:B------:R-:W1:Y:S01]  /*19b40*/  MUFU.EX2 R3, R3 ;  /* 0x0000000300037308 */ /* 0x000e620000000800 */
[----:B--2---:R-:W-:Y:S01]  /*19b50*/  FADD.FTZ R0, R5, R0 ;  /* 0x0000000005007221 */ /* 0x004fe20000010000 */
[----:B------:R-:W-:-:S03]  /*19b60*/  F2FP.PACK_AB R88, R7, R19 ;  /* 0x000000130758723e */ /* 0x000fc600000000ff */
[----:B---3--:R-:W-:Y:S02]  /*19b70*/  FADD.FTZ R0, R4, R0 ;  /* 0x0000000004007221 */ /* 0x008fe40000010000 */
[----:B------:R-:W-:Y:S01]  /*19b80*/  IMAD.MOV.U32 R19, RZ, RZ, R188 ;  /* 0x000000ffff137224 */ /* 0x000fe200078e00bc */
[----:B------:R-:W-:Y:S01]  /*19b90*/  ULOP3.LUT UR4, UR33, UR31, URZ, 0x3c, !UPT ;  /* 0x0000001f21047292 */ /* 0x000fe2000f8e3c3f */
[----:B------:R-:W-:Y:S01]  /*19ba0*/  MUFU.EX2 R14, R137 ;  /* 0x00000089000e7308 */ /* 0x000fe20000000800 */
[C---:B-1----:R-:W-:Y:S02]  /*19bb0*/  FADD.FTZ R188, R3.reuse, R0 ;  /* 0x0000000003bc7221 */ /* 0x042fe40000010000 */
[----:B------:R-:W-:Y:S01]  /*19bc0*/  FMUL.FTZ R0, R136, c[0x0][0x23c] ;  /* 0x00008f0088007a20 */ /* 0x000fe20000410000 */
[----:B------:R-:W-:-:S04]  /*19bd0*/  F2FP.PACK_AB R77, R3, R4 ;  /* 0x00000004034d723e */ /* 0x000fc800000000ff */
[----:B------:R-:W1:Y:S01]  /*19be0*/  MUFU.EX2 R3, R18 ;  /* 0x0000001200037308 */ /* 0x000e620000000800 */
[----:B------:R-:W-:Y:S01]  /*19bf0*/  F2FP.PACK_AB R72, R5, R6 ;  /* 0x000000060548723e */ /* 0x000fe200000000ff */
[-C--:B------:R-:W-:Y:S02]  /*19c00*/  FMUL.FTZ R198, R94, R2.reuse ;  /* 0x000000025ec67220 */ /* 0x080fe40000410000 */
[----:B------:R-:W-:-:S04]  /*19c10*/  FMUL.FTZ R197, R95, R2 ;  /* 0x000000025fc57220 */ /* 0x000fc80000410000 */
[----:B------:R-:W2:Y:S01]  /*19c20*/  MUFU.EX2 R0, R0 ;  /* 0x0000000000007308 */ /* 0x000ea20000000800 */
[----:B------:R-:W-:Y:S02]  /*19c30*/  IMAD.MOV.U32 R9, RZ, RZ, R190 ;  /* 0x000000ffff097224 */ /* 0x000fe400078e00be */
[----:B------:R-:W-:Y:S02]  /*19c40*/  IMAD.MOV.U32 R6, RZ, RZ, R29 ;  /* 0x000000ffff067224 */ /* 0x000fe400078e001d */
[----:B------:R-:W-:Y:S02]  /*19c50*/  IMAD.MOV.U32 R94, RZ, RZ, R230 ;  /* 0x000000ffff5e7224 */ /* 0x000fe400078e00e6 */
[----:B------:R-:W-:Y:S02]  /*19c60*/  IMAD.MOV.U32 R95, RZ, RZ, R231 ;  /* 0x000000ffff5f7224 */ /* 0x000fe400078e00e7 */
        /* <DEDUP_REMOVED lines=30> */
[----:B------:R-:W-:Y:S01]  /*19e50*/  LOP3.LUT R2, R31, UR4, RZ, 0x3c, !PT ;  /* 0x000000041f027c12 */ /* 0x000fe2000f8e3cff */
[----:B------:R-:W-:-:S04]  /*19e60*/  IMAD.MOV.U32 R125, RZ, RZ, R232 ;  /* 0x000000ffff7d7224 */ /* 0x000fc800078e00e8 */
[----:B------:R-:W-:-:S04]  /*19e70*/  IMAD.WIDE.U32 R74, R2, -0x326172a9, RZ ;  /* 0xcd9e8d57024a7825 */ /* 0x000fc800078e00ff */
[----:B-1----:R-:W-:Y:S01]  /*19e80*/  FADD.FTZ R20, R3, R17 ;  /* 0x0000001103147221 */ /* 0x002fe20000010000 */
[----:B----4-:R-:W-:Y:S01]  /*19e90*/  LOP3.LUT R2, R75, UR15, R236, 0x96, !PT ;  /* 0x0000000f4b027c12 */ /* 0x010fe2000f8e96ec */
[----:B------:R-:W-:Y:S02]  /*19ea0*/  IMAD.MOV.U32 R17, RZ, RZ, R46 ;  /* 0x000000ffff117224 */ /* 0x000fe400078e002e */
[----:B------:R-:W-:Y:S02]  /*19eb0*/  IMAD.MOV.U32 R5, RZ, RZ, R120 ;  /* 0x000000ffff057224 */ /* 0x000fe400078e0078 */
[----:B------:R-:W-:Y:S02]  /*19ec0*/  IMAD.MOV.U32 R10, RZ, RZ, R233 ;  /* 0x000000ffff0a7224 */ /* 0x000fe400078e00e9 */
[----:B------:R-:W-:Y:S02]  /*19ed0*/  IMAD.MOV.U32 R107, RZ, RZ, R125 ;  /* 0x000000ffff6b7224 */ /* 0x000fe400078e007d */
[----:B------:R-:W-:-:S02]  /*19ee0*/  IMAD.MOV.U32 R78, RZ, RZ, R124 ;  /* 0x000000ffff4e7224 */ /* 0x000fc400078e007c */
[----:B------:R-:W-:Y:S02]  /*19ef0*/  IMAD.MOV.U32 R18, RZ, RZ, R241 ;  /* 0x000000ffff127224 */ /* 0x000fe400078e00f1 */
[----:B------:R-:W-:Y:S02]  /*19f00*/  IMAD.MOV.U32 R46, RZ, RZ, R240 ;  /* 0x000000ffff2e7224 */ /* 0x000fe400078e00f0 */
[-C--:B--2---:R-:W-:Y:S02]  /*19f10*/  FFMA.FTZ R15, R211, R0.reuse, R14 ;  /* 0x00000000d30f7223 */ /* 0x084fe4000001000e */
        /* <DEDUP_REMOVED lines=32> */
[----:B------:R-:W-:Y:S01]  /*1a120*/  LOP3.LUT R0, R245, UR14, R74, 0x96, !PT ;  /* 0x0000000ef5007c12 */ /* 0x000fe2000f8e964a */
[----:B------:R-:W-:-:S02]  /*1a130*/  IMAD.MOV.U32 R80, RZ, RZ, R94 ;  /* 0x000000ffff507224 */ /* 0x000fc400078e005e */
[----:B------:R-:W-:Y:S02]  /*1a140*/  IMAD.MOV.U32 R106, RZ, RZ, R5 ;  /* 0x000000ffff6a7224 */ /* 0x000fe400078e0005 */
[----:B------:R-:W-:-:S04]  /*1a150*/  IMAD.WIDE.U32 R48, R2, -0x2daee0ad, RZ ;  /* 0xd2511f5302307825 */ /* 0x000fc800078e00ff */
[----:B------:R-:W-:Y:S01]  /*1a160*/  IMAD.WIDE.U32 R4, R0, -0x2daee0ad, RZ ;  /* 0xd2511f5300047825 */ /* 0x000fe200078e00ff */
[----:B------:R-:W-:-:S04]  /*1a170*/  LOP3.LUT R2, R49, UR13, R80, 0x96, !PT ;  /* 0x0000000d31027c12 */ /* 0x000fc8000f8e9650 */
[----:B------:R-:W-:Y:S01]  /*1a180*/  LOP3.LUT R0, R5, UR11, R48, 0x96, !PT ;  /* 0x0000000b05007c12 */ /* 0x000fe2000f8e9630 */
[----:B------:R-:W-:Y:S01]  /*1a190*/  IMAD.MOV.U32 R81, RZ, RZ, R95 ;  /* 0x000000ffff517224 */ /* 0x000fe200078e005f */
[----:B------:R-:W-:Y:S01]  /*1a1a0*/  F2FP.PACK_AB R56, R3, R16 ;  /* 0x000000100338723e */ /* 0x000fe200000000ff */
[----:B------:R-:W-:Y:S02]  /*1a1b0*/  IMAD.MOV.U32 R95, RZ, RZ, R6 ;  /* 0x000000ffff5f7224 */ /* 0x000fe400078e0006 */
[----:B------:R-:W-:Y:S02]  /*1a1c0*/  IMAD.MOV.U32 R126, RZ, RZ, R7 ;  /* 0x000000ffff7e7224 */ /* 0x000fe400078e0007 */
[----:B------:R-:W-:-:S04]  /*1a1d0*/  IMAD.WIDE.U32 R2, R2, -0x326172a9, RZ ;  /* 0xcd9e8d5702027825 */ /* 0x000fc800078e00ff */
[----:B------:R-:W-:Y:S01]  /*1a1e0*/  IMAD.WIDE.U32 R6, R0, -0x326172a9, RZ ;  /* 0xcd9e8d5700067825 */ /* 0x000fe200078e00ff */
[----:B------:R-:W-:-:S04]  /*1a1f0*/  LOP3.LUT R3, R3, UR12, R244, 0x96, !PT ;  /* 0x0000000c03037c12 */ /* 0x000fc8000f8e96f4 */
[----:B------:R-:W-:Y:S01]  /*1a200*/  LOP3.LUT R0, R7, UR10, R2, 0x96, !PT ;  /* 0x0000000a07007c12 */ /* 0x000fe2000f8e9602 */
[----:B------:R-:W-:Y:S02]  /*1a210*/  IMAD.MOV.U32 R123, RZ, RZ, R19 ;  /* 0x000000ffff7b7224 */ /* 0x000fe400078e0013 */
[----:B------:R-:W-:Y:S02]  /*1a220*/  IMAD.MOV.U32 R94, RZ, RZ, R79 ;  /* 0x000000ffff5e7224 */ /* 0x000fe400078e004f */
[----:B------:R-:W-:Y:S02]  /*1a230*/  IMAD.MOV.U32 R19, RZ, RZ, R226 ;  /* 0x000000ffff137224 */ /* 0x000fe400078e00e2 */
[----:B------:R-:W-:Y:S01]  /*1a240*/  IMAD.MOV.U32 R79, RZ, RZ, R11 ;  /* 0x000000ffff4f7224 */ /* 0x000fe200078e000b */
[----:B------:R-:W1:Y:S01]  /*1a250*/  LDC.U8 R226, c[0x0][0x2d8] ;  /* 0x0000b600ffe27b82 */ /* 0x000e620000000000 */
[----:B------:R-:W-:Y:S02]  /*1a260*/  IMAD.MOV.U32 R122, RZ, RZ, R10 ;  /* 0x000000ffff7a7224 */ /* 0x000fe400078e000a */
[----:B------:R-:W-:-:S04]  /*1a270*/  IMAD.WIDE.U32 R2, R3, -0x2daee0ad, RZ ;  /* 0xd2511f5303027825 */ /* 0x000fc800078e00ff */
[----:B------:R-:W-:Y:S01]  /*1a280*/  IMAD.WIDE.U32 R10, R0, -0x2daee0ad, RZ ;  /* 0xd2511f53000a7825 */ /* 0x000fe200078e00ff */
[----:B------:R-:W-:-:S04]  /*1a290*/  LOP3.LUT R3, R3, UR9, R4, 0x96, !PT ;  /* 0x0000000903037c12 */ /* 0x000fc8000f8e9604 */
[----:B------:R-:W-:Y:S01]  /*1a2a0*/  LOP3.LUT R2, R11, UR7, R2, 0x96, !PT ;  /* 0x000000070b027c12 */ /* 0x000fe2000f8e9602 */
[----:B------:R-:W-:-:S04]  /*1a2b0*/  IMAD.WIDE.U32 R4, R3, -0x326172a9, RZ ;  /* 0xcd9e8d5703047825 */ /* 0x000fc800078e00ff */
[----:B------:R-:W-:-:S05]  /*1a2c0*/  IMAD.WIDE.U32 R2, R2, -0x326172a9, RZ ;  /* 0xcd9e8d5702027825 */ /* 0x000fca00078e00ff */
[----:B------:R-:W-:-:S04]  /*1a2d0*/  LOP3.LUT R0, R3, UR17, R4, 0x96, !PT ;  /* 0x0000001103007c12 */ /* 0x000fc8000f8e9604 */
[----:B------:R-:W-:-:S04]  /*1a2e0*/  LOP3.LUT R4, R0, 0xff, RZ, 0xc0, !PT ;  /* 0x000000ff00047812 */ /* 0x000fc800078ec0ff */
[----:B-1----:R-:W-:Y:S02]  /*1a2f0*/  ISETP.GE.U32.AND P6, PT, R226, R4, PT ;  /* 0x00000004e200720c */ /* 0x002fe40003fc6070 */
[----:B------:R-:W-:-:S04]  /*1a300*/  LOP3.LUT R4, R0, 0xffff, RZ, 0xc0, !PT ;  /* 0x0000ffff00047812 */ /* 0x000fc800078ec0ff */
[----:B------:R-:W-:-:S04]  /*1a310*/  SHF.R.U32.HI R4, RZ, 0x8, R4 ;  /* 0x00000008ff047819 */ /* 0x000fc80000011604 */
[----:B------:R-:W-:-:S04]  /*1a320*/  LOP3.LUT R4, R4, 0xffff, RZ, 0xc0, !PT ;  /* 0x0000ffff04047812 */ /* 0x000fc800078ec0ff */
[----:B------:R-:W-:Y:S02]  /*1a330*/  ISETP.GE.U32.AND P1, PT, R226, R4, PT ;  /* 0x00000004e200720c */ /* 0x000fe40003f26070 */
[--C-:B------:R-:W-:Y:S02]  /*1a340*/  SHF.R.U32.HI R4, RZ, 0x10, R0.reuse ;  /* 0x00000010ff047819 */ /* 0x100fe40000011600 */
[----:B------:R-:W-:-:S04]  /*1a350*/  SHF.R.U32.HI R0, RZ, 0x18, R0 ;  /* 0x00000018ff007819 */ /* 0x000fc80000011600 */
[----:B------:R-:W-:Y:S02]  /*1a360*/  ISETP.GE.U32.AND P3, PT, R226, R0, PT ;  /* 0x00000000e200720c */ /* 0x000fe40003f66070 */
[----:B------:R-:W-:-:S04]  /*1a370*/  LOP3.LUT R0, R2, 0xff, RZ, 0xc0, !PT ;  /* 0x000000ff02007812 */ /* 0x000fc800078ec0ff */
[----:B------:R-:W-:Y:S02]  /*1a380*/  ISETP.GE.U32.AND P2, PT, R226, R0, PT ;  /* 0x00000000e200720c */ /* 0x000fe40003f46070 */
[----:B------:R-:W-:-:S04]  /*1a390*/  SHF.R.U32.HI R0, RZ, 0x10, R2 ;  /* 0x00000010ff007819 */ /* 0x000fc80000011602 */
[----:B------:R-:W-:-:S04]  /*1a3a0*/  LOP3.LUT R0, R0, 0xff, RZ, 0xc0, !PT ;  /* 0x000000ff00007812 */ /* 0x000fc800078ec0ff */
[----:B------:R-:W-:Y:S02]  /*1a3b0*/  ISETP.GE.U32.AND P5, PT, R226, R0, PT ;  /* 0x00000000e200720c */ /* 0x000fe40003fa6070 */
[----:B------:R-:W1:Y:S01]  /*1a3c0*/  MUFU.EX2 R0, R173 ;  /* 0x000000ad00007308 */ /* 0x000e620000000800 */
[----:B------:R-:W-:Y:S02]  /*1a3d0*/  IMAD.MOV.U32 R127, RZ, RZ, R9 ;  /* 0x000000ffff7f7224 */ /* 0x000fe400078e0009 */
[----:B------:R-:W-:Y:S02]  /*1a3e0*/  IMAD.MOV.U32 R244, RZ, RZ, R126 ;  /* 0x000000fffff47224 */ /* 0x000fe400078e007e */
[----:B------:R-:W-:Y:S02]  /*1a3f0*/  IMAD.MOV.U32 R245, RZ, RZ, R127 ;  /* 0x000000fffff57224 */ /* 0x000fe400078e007f */
[----:B------:R-:W-:Y:S01]  /*1a400*/  IMAD.MOV.U32 R97, RZ, RZ, R95 ;  /* 0x000000ffff617224 */ /* 0x000fe200078e005f */
[----:B------:R-:W-:Y:S01]  /*1a410*/  LOP3.LUT R9, R5, UR8, R6, 0x96, !PT ;  /* 0x0000000805097c12 */ /* 0x000fe2000f8e9606 */
[----:B------:R-:W-:Y:S01]  /*1a420*/  IMAD.MOV.U32 R126, RZ, RZ, R107 ;  /* 0x000000ffff7e7224 */ /* 0x000fe200078e006b */
[----:B------:R-:W-:Y:S01]  /*1a430*/  LOP3.LUT R4, R4, 0xff, RZ, 0xc0, !PT ;  /* 0x000000ff04047812 */ /* 0x000fe200078ec0ff */
[----:B------:R-:W-:Y:S01]  /*1a440*/  IMAD.MOV.U32 R127, RZ, RZ, R106 ;  /* 0x000000ffff7f7224 */ /* 0x000fe200078e006a */
[----:B------:R-:W-:Y:S01]  /*1a450*/  LOP3.LUT R6, R2, 0xffff, RZ, 0xc0, !PT ;  /* 0x0000ffff02067812 */ /* 0x000fe200078ec0ff */
[----:B------:R-:W-:Y:S01]  /*1a460*/  IMAD.MOV.U32 R3, RZ, RZ, R97 ;  /* 0x000000ffff037224 */ /* 0x000fe200078e0061 */
[----:B------:R-:W-:Y:S01]  /*1a470*/  SHF.R.U32.HI R2, RZ, 0x18, R2 ;  /* 0x00000018ff027819 */ /* 0x000fe20000011602 */
[----:B------:R-:W-:Y:S01]  /*1a480*/  IMAD.MOV.U32 R7, RZ, RZ, R127 ;  /* 0x000000ffff077224 */ /* 0x000fe200078e007f */
[----:B------:R-:W-:Y:S01]  /*1a490*/  ISETP.GE.U32.AND P0, PT, R226, R4, PT ;  /* 0x00000004e200720c */ /* 0x000fe20003f06070 */
[----:B------:R-:W-:Y:S01]  /*1a4a0*/  IMAD.MOV.U32 R97, RZ, RZ, R126 ;  /* 0x000000ffff617224 */ /* 0x000fe200078e007e */
[----:B-1----:R-:W-:Y:S01]  /*1a4b0*/  F2FP.PACK_AB R4, R0, R14 ;  /* 0x0000000e0004723e */ /* 0x002fe200000000ff */
[----:B------:R-:W-:-:S02]  /*1a4c0*/  IMAD.MOV.U32 R84, RZ, RZ, R239 ;  /* 0x000000ffff547224 */ /* 0x000fc400078e00ef */
[-C--:B------:R-:W-:Y:S02]  /*1a4d0*/  FMUL.FTZ R126, R86, R8.reuse ;  /* 0x00000008567e7220 */ /* 0x080fe40000410000 */
[----:B------:R-:W-:Y:S01]  /*1a4e0*/  FMUL.FTZ R127, R87, R8 ;  /* 0x00000008577f7220 */ /* 0x000fe20000410000 */
[----:B------:R-:W-:Y:S01]  /*1a4f0*/  ISETP.GE.U32.AND P4, PT, R226, R2, PT ;  /* 0x00000002e200720c */ /* 0x000fe20003f86070 */
[----:B------:R-:W-:Y:S02]  /*1a500*/  FMUL.FTZ R239, R71, R8 ;  /* 0x0000000847ef7220 */ /* 0x000fe40000410000 */
[----:B------:R-:W-:Y:S02]  /*1a510*/  IMAD.MOV.U32 R86, RZ, RZ, R242 ;  /* 0x000000ffff567224 */ /* 0x000fe400078e00f2 */
[----:B------:R-:W-:Y:S02]  /*1a520*/  IMAD.MOV.U32 R87, RZ, RZ, R243 ;  /* 0x000000ffff577224 */ /* 0x000fe400078e00f3 */
[----:B------:R-:W-:-:S02]  /*1a530*/  IMAD.MOV.U32 R5, RZ, RZ, R122 ;  /* 0x000000ffff057224 */ /* 0x000fc400078e007a */
[----:B------:R-:W-:Y:S02]  /*1a540*/  IMAD.MOV.U32 R71, RZ, RZ, R234 ;  /* 0x000000ffff477224 */ /* 0x000fe400078e00ea */
[-C--:B------:R-:W-:Y:S02]  /*1a550*/  FMUL.FTZ R243, R99, R8.reuse ;  /* 0x0000000863f37220 */ /* 0x080fe40000410000 */
[----:B------:R-:W-:Y:S02]  /*1a560*/  IMAD.MOV.U32 R2, RZ, RZ, R17 ;  /* 0x000000ffff027224 */ /* 0x000fe400078e0011 */
[----:B------:R-:W-:Y:S01]  /*1a570*/  IMAD.MOV.U32 R99, RZ, RZ, R250 ;  /* 0x000000ffff637224 */ /* 0x000fe200078e00fa */
[----:B------:R-:W-:Y:S01]  /*1a580*/  PRMT R16, R4, 0x7610, R16 ;  /* 0x0000761004107816 */ /* 0x000fe20000000010 */
[-C--:B------:R-:W-:Y:S02]  /*1a590*/  FMUL.FTZ R242, R98, R8.reuse ;  /* 0x0000000862f27220 */ /* 0x080fe40000410000 */
[----:B------:R-:W-:-:S02]  /*1a5a0*/  FMUL.FTZ R250, R118, R8 ;  /* 0x0000000876fa7220 */ /* 0x000fc40000410000 */
[----:B------:R-:W-:Y:S02]  /*1a5b0*/  IMAD.MOV.U32 R14, RZ, RZ, R7 ;  /* 0x000000ffff0e7224 */ /* 0x000fe400078e0007 */
[----:B------:R-:W-:Y:S02]  /*1a5c0*/  IMAD.MOV.U32 R98, RZ, RZ, R86 ;  /* 0x000000ffff627224 */ /* 0x000fe400078e0056 */
[----:B------:R-:W-:Y:S02]  /*1a5d0*/  IMAD.MOV.U32 R118, RZ, RZ, R251 ;  /* 0x000000ffff767224 */ /* 0x000fe400078e00fb */
[----:B------:R-:W-:Y:S02]  /*1a5e0*/  FADD.FTZ R7, R0, R15 ;  /* 0x0000000f00077221 */ /* 0x000fe40000010000 */
[----:B------:R-:W-:Y:S02]  /*1a5f0*/  IMAD.MOV.U32 R86, RZ, RZ, R71 ;  /* 0x000000ffff567224 */ /* 0x000fe400078e0047 */
[----:B------:R-:W-:-:S02]  /*1a600*/  FMUL.FTZ R251, R119, R8 ;  /* 0x0000000877fb7220 */ /* 0x000fc40000410000 */
[----:B------:R-:W-:Y:S01]  /*1a610*/  IMAD.MOV.U32 R15, RZ, RZ, R5 ;  /* 0x000000ffff0f7224 */ /* 0x000fe200078e0005 */
[----:B------:R-:W-:Y:S01]  /*1a620*/  SHF.R.U32.HI R6, RZ, 0x8, R6 ;  /* 0x00000008ff067819 */ /* 0x000fe20000011606 */
[----:B------:R-:W-:Y:S01]  /*1a630*/  IMAD.MOV.U32 R71, RZ, RZ, R2 ;  /* 0x000000ffff477224 */ /* 0x000fe200078e0002 */
[----:B------:R-:W1:Y:S01]  /*1a640*/  MUFU.EX2 R5, R175 ;  /* 0x000000af00057308 */ /* 0x000e620000000800 */
[----:B------:R-:W-:Y:S01]  /*1a650*/  IMAD.MOV.U32 R119, RZ, RZ, R3 ;  /* 0x000000ffff777224 */ /* 0x000fe200078e0003 */
[----:B------:R-:W-:Y:S01]  /*1a660*/  PRMT R222, R4, 0x7632, R222 ;  /* 0x0000763204de7816 */ /* 0x000fe200000000de */
[----:B------:R-:W-:Y:S02]  /*1a670*/  IMAD.MOV.U32 R17, RZ, RZ, R110 ;  /* 0x000000ffff117224 */ /* 0x000fe400078e006e */
[----:B------:R-:W-:Y:S01]  /*1a680*/  IMAD.WIDE.U32 R2, R9, -0x2daee0ad, RZ ;  /* 0xd2511f5309027825 */ /* 0x000fe200078e00ff */
[----:B------:R-:W-:Y:S02]  /*1a690*/  @!P6 HADD2 R34, -R16.H0_H0, -RZ.H0_H0 ;  /* 0xa00000ff1022e230 */ /* 0x000fe40000000900 */
[----:B------:R-:W2:Y:S01]  /*1a6a0*/  MUFU.EX2 R4, R176 ;  /* 0x000000b000047308 */ /* 0x000ea20000000800 */
[----:B------:R-:W-:Y:S01]  /*1a6b0*/  IMAD.MOV.U32 R9, RZ, RZ, R15 ;  /* 0x000000ffff097224 */ /* 0x000fe200078e000f */
[----:B------:R-:W-:Y:S01]  /*1a6c0*/  LOP3.LUT R6, R6, 0xffff, RZ, 0xc0, !PT ;  /* 0x0000ffff06067812 */ /* 0x000fe200078ec0ff */
[----:B------:R-:W-:Y:S01]  /*1a6d0*/  IMAD.MOV.U32 R15, RZ, RZ, R71 ;  /* 0x000000ffff0f7224 */ /* 0x000fe200078e0047 */
[----:B------:R-:W-:Y:S01]  /*1a6e0*/  LOP3.LUT R0, R3, UR16, R10, 0x96, !PT ;  /* 0x0000001003007c12 */ /* 0x000fe2000f8e960a */
[----:B------:R-:W-:-:S02]  /*1a6f0*/  IMAD.MOV.U32 R71, RZ, RZ, R17 ;  /* 0x000000ffff477224 */ /* 0x000fc400078e0011 */
[----:B------:R-:W-:Y:S01]  /*1a700*/  IMAD.MOV.U32 R17, RZ, RZ, R46 ;  /* 0x000000ffff117224 */ /* 0x000fe200078e002e */
[----:B------:R-:W-:Y:S02]  /*1a710*/  PRMT R46, R16, 0x5410, R222 ;  /* 0x00005410102e7816 */ /* 0x000fe400000000de */
[----:B------:R-:W-:Y:S02]  /*1a720*/  @!P6 PRMT R16, R34, 0x5410, RZ ;  /* 0x000054102210e816 */ /* 0x000fe400000000ff */
[----:B------:R-:W-:Y:S02]  /*1a730*/  ISETP.GE.U32.AND P6, PT, R226, R6, PT ;  /* 0x00000006e200720c */ /* 0x000fe40003fc6070 */
[----:B------:R-:W-:Y:S01]  /*1a740*/  SHF.R.U32.HI R6, RZ, 0x10, R0 ;  /* 0x00000010ff067819 */ /* 0x000fe20000011600 */
[----:B------:R-:W-:Y:S01]  /*1a750*/  @!P1 HADD2 R35, -R222.H0_H0, -RZ.H0_H0 ;  /* 0xa00000ffde239230 */ /* 0x000fe20000000900 */
[----:B------:R-:W-:Y:S02]  /*1a760*/  LOP3.LUT R11, R75, UR15, R248, 0x96, !PT ;  /* 0x0000000f4b0b7c12 */ /* 0x000fe4000f8e96f8 */
[----:B------:R-:W-:Y:S01]  /*1a770*/  LOP3.LUT R6, R6, 0xff, RZ, 0xc0, !PT ;  /* 0x000000ff06067812 */ /* 0x000fe200078ec0ff */
[----:B------:R-:W-:Y:S01]  /*1a780*/  IMAD.MOV.U32 R248, RZ, RZ, R116 ;  /* 0x000000fffff87224 */ /* 0x000fe200078e0074 */
[----:B------:R-:W-:Y:S01]  /*1a790*/  PRMT R213, R21, 0x7632, R213 ;  /* 0x0000763215d57816 */ /* 0x000fe200000000d5 */
[----:B------:R-:W-:-:S02]  /*1a7a0*/  IMAD.MOV.U32 R249, RZ, RZ, R117 ;  /* 0x000000fffff97224 */ /* 0x000fc400078e0075 */
[----:B------:R-:W-:Y:S01]  /*1a7b0*/  FMUL.FTZ R107, R51, R8 ;  /* 0x00000008336b7220 */ /* 0x000fe20000410000 */
[----:B------:R-:W-:Y:S01]  /*1a7c0*/  @!P1 PRMT R222, R35, 0x5410, RZ ;  /* 0x0000541023de9816 */ /* 0x000fe200000000ff */
[----:B------:R-:W-:Y:S02]  /*1a7d0*/  IMAD.MOV.U32 R116, RZ, RZ, R123 ;  /* 0x000000ffff747224 */ /* 0x000fe400078e007b */
[----:B------:R-:W-:Y:S02]  /*1a7e0*/  IMAD.MOV.U32 R96, RZ, RZ, R111 ;  /* 0x000000ffff607224 */ /* 0x000fe400078e006f */
[----:B------:R-:W-:Y:S02]  /*1a7f0*/  IMAD.MOV.U32 R117, RZ, RZ, R94 ;  /* 0x000000ffff757224 */ /* 0x000fe400078e005e */
[----:B------:R-:W-:Y:S02]  /*1a800*/  IMAD.MOV.U32 R85, RZ, RZ, R238 ;  /* 0x000000ffff557224 */ /* 0x000fe400078e00ee */
[----:B------:R-:W-:-:S02]  /*1a810*/  IMAD.MOV.U32 R51, RZ, RZ, R235 ;  /* 0x000000ffff337224 */ /* 0x000fc400078e00eb */
[----:B-1----:R-:W-:Y:S01]  /*1a820*/  FADD.FTZ R7, R5, R7 ;  /* 0x0000000705077221 */ /* 0x002fe20000010000 */
[----:B------:R-:W-:Y:S01]  /*1a830*/  ISETP.GE.U32.AND P1, PT, R226, R6, PT ;  /* 0x00000006e200720c */ /* 0x000fe20003f26070 */
[-C--:B------:R-:W-:Y:S01]  /*1a840*/  FMUL.FTZ R170, R170, R8.reuse ;  /* 0x00000008aaaa7220 */ /* 0x080fe20000410000 */
[----:B------:R-:W-:Y:S01]  /*1a850*/  PRMT R212, R21, 0x7610, R212 ;  /* 0x0000761015d47816 */ /* 0x000fe200000000d4 */
        /* <DEDUP_REMOVED lines=23> */
[C---:B--2---:R-:W-:Y:S01]  /*1a9d0*/  F2FP.PACK_AB R8, R4.reuse, R5 ;  /* 0x000000050408723e */ /* 0x044fe200000000ff */
[----:B------:R-:W-:Y:S01]  /*1a9e0*/  @!P3 HADD2 R36, -R213.H0_H0, -RZ.H0_H0 ;  /* 0xa00000ffd524b230 */ /* 0x000fe20000000900 */
[----:B------:R-:W-:Y:S01]  /*1a9f0*/  IMAD.MOV.U32 R21, RZ, RZ, R26 ;  /* 0x000000ffff157224 */ /* 0x000fe200078e001a */
[----:B------:R-:W1:Y:S01]  /*1aa00*/  MUFU.EX2 R6, R139 ;  /* 0x0000008b00067308 */ /* 0x000e620000000800 */
[----:B------:R-:W-:Y:S02]  /*1aa10*/  IMAD.MOV.U32 R10, RZ, RZ, R14 ;  /* 0x000000ffff0a7224 */ /* 0x000fe400078e000e */
[----:B------:R-:W-:Y:S01]  /*1aa20*/  FADD.FTZ R26, R4, R7 ;  /* 0x00000007041a7221 */ /* 0x000fe20000010000 */
[----:B------:R-:W-:Y:S01]  /*1aa30*/  LOP3.LUT R4, R0, 0xff, RZ, 0xc0, !PT ;  /* 0x000000ff00047812 */ /* 0x000fe200078ec0ff */
[----:B------:R-:W-:-:S03]  /*1aa40*/  IMAD.MOV.U32 R14, RZ, RZ, R99 ;  /* 0x000000ffff0e7224 */ /* 0x000fc600078e0063 */
[----:B------:R-:W2:Y:S01]  /*1aa50*/  MUFU.EX2 R5, R172 ;  /* 0x000000ac00057308 */ /* 0x000ea20000000800 */
[----:B------:R-:W-:Y:S01]  /*1aa60*/  IMAD.MOV.U32 R99, RZ, RZ, R51 ;  /* 0x000000ffff637224 */ /* 0x000fe200078e0033 */
[----:B------:R-:W-:Y:S02]  /*1aa70*/  PRMT R51, R212, 0x5410, R213 ;  /* 0x00005410d4337816 */ /* 0x000fe400000000d5 */
[----:B------:R-:W-:Y:S01]  /*1aa80*/  @!P3 PRMT R213, R36, 0x5410, RZ ;  /* 0x0000541024d5b816 */ /* 0x000fe200000000ff */
[----:B------:R-:W-:Y:S01]  /*1aa90*/  @!P0 HADD2 R37, -R212.H0_H0, -RZ.H0_H0 ;  /* 0xa00000ffd4258230 */ /* 0x000fe20000000900 */
[----:B------:R-:W-:Y:S02]  /*1aaa0*/  ISETP.GE.U32.AND P3, PT, R226, R4, PT ;  /* 0x00000004e200720c */ /* 0x000fe40003f66070 */
[----:B------:R-:W-:Y:S02]  /*1aab0*/  PRMT R211, R8, 0x7610, R211 ;  /* 0x0000761008d37816 */ /* 0x000fe400000000d3 */
[----:B------:R-:W-:-:S02]  /*1aac0*/  SHF.R.U32.HI R4, RZ, 0x18, R0 ;  /* 0x00000018ff047819 */ /* 0x000fc40000011600 */
[----:B------:R-:W-:Y:S01]  /*1aad0*/  LOP3.LUT R0, R0, 0xffff, RZ, 0xc0, !PT ;  /* 0x0000ffff00007812 */ /* 0x000fe200078ec0ff */
[----:B------:R-:W-:Y:S01]  /*1aae0*/  @!P2 HADD2 R38, -R211.H0_H0, -RZ.H0_H0 ;  /* 0xa00000ffd326a230 */ /* 0x000fe20000000900 */
[----:B------:R-:W-:Y:S02]  /*1aaf0*/  @!P0 PRMT R212, R37, 0x5410, RZ ;  /* 0x0000541025d48816 */ /* 0x000fe400000000ff */
[----:B------:R-:W-:Y:S02]  /*1ab00*/  PRMT R210, R8, 0x7632, R210 ;  /* 0x0000763208d27816 */ /* 0x000fe400000000d2 */
[----:B------:R-:W-:Y:S02]  /*1ab10*/  SHF.R.U32.HI R0, RZ, 0x8, R0 ;  /* 0x00000008ff007819 */ /* 0x000fe40000011600 */
[----:B------:R-:W-:Y:S02]  /*1ab20*/  ISETP.GE.U32.AND P0, PT, R226, R4, PT ;  /* 0x00000004e200720c */ /* 0x000fe40003f06070 */
[----:B------:R-:W3:Y:S01]  /*1ab30*/  MUFU.EX2 R4, R22 ;  /* 0x0000001600047308 */ /* 0x000ee20000000800 */
[----:B------:R-:W-:Y:S01]  /*1ab40*/  PRMT R37, R211, 0x5410, R210 ;  /* 0x00005410d3257816 */ /* 0x000fe200000000d2 */
[----:B-1----:R-:W-:Y:S01]  /*1ab50*/  FADD.FTZ R8, R6, R138 ;  /* 0x0000008a06087221 */ /* 0x002fe20000010000 */
[----:B--2---:R-:W-:Y:S01]  /*1ab60*/  F2FP.PACK_AB R7, R5, R6 ;  /* 0x000000060507723e */ /* 0x004fe200000000ff */
[----:B------:R-:W-:Y:S01]  /*1ab70*/  IMAD.MOV.U32 R34, RZ, RZ, R18 ;  /* 0x000000ffff227224 */ /* 0x000fe200078e0012 */
[----:B------:R-:W-:Y:S01]  /*1ab80*/  @!P2 PRMT R211, R38, 0x5410, RZ ;  /* 0x0000541026d3a816 */ /* 0x000fe200000000ff */
[----:B------:R-:W-:Y:S01]  /*1ab90*/  IMAD.MOV.U32 R35, RZ, RZ, R19 ;  /* 0x000000ffff237224 */ /* 0x000fe200078e0013 */
[----:B------:R-:W-:Y:S01]  /*1aba0*/  LOP3.LUT R6, R0, 0xffff, RZ, 0xc0, !PT ;  /* 0x0000ffff00067812 */ /* 0x000fe200078ec0ff */
[----:B------:R-:W-:Y:S01]  /*1abb0*/  IMAD.MOV.U32 R36, RZ, RZ, R15 ;  /* 0x000000ffff247224 */ /* 0x000fe200078e000f */
[----:B------:R-:W1:Y:S01]  /*1abc0*/  MUFU.EX2 R0, R23 ;  /* 0x0000001700007308 */ /* 0x000e620000000800 */
[----:B------:R-:W-:-:S07]  /*1abd0*/  IMAD.MOV.U32 R38, RZ, RZ, R17 ;  /* 0x000000ffff267224 */ /* 0x000fce00078e0011 */
[----:B------:R-:W-:Y:S08]  /*1abe0*/  MUFU.EX2 R18, R177 ;  /* 0x000000b100127308 */ /* 0x000ff00000000800 */
[----:B------:R-:W2:Y:S08]  /*1abf0*/  MUFU.EX2 R19, R178 ;  /* 0x000000b200137308 */ /* 0x000eb00000000800 */
[----:B------:R-:W-:Y:S08]  /*1ac00*/  MUFU.EX2 R15, R174 ;  /* 0x000000ae000f7308 */ /* 0x000ff00000000800 */
[----:B------:R-:W4:Y:S01]  /*1ac10*/  MUFU.EX2 R17, R179 ;  /* 0x000000b300117308 */ /* 0x000f220000000800 */
[----:B------:R-:W-:-:S02]  /*1ac20*/  PRMT R209, R7, 0x7610, R209 ;  /* 0x0000761007d17816 */ /* 0x000fc400000000d1 */
[----:B------:R-:W-:Y:S01]  /*1ac30*/  PRMT R208, R7, 0x7632, R208 ;  /* 0x0000763207d07816 */ /* 0x000fe200000000d0 */
[----:B------:R-:W-:Y:S02]  /*1ac40*/  IMAD.MOV.U32 R7, RZ, RZ, R24 ;  /* 0x000000ffff077224 */ /* 0x000fe400078e0018 */
[----:B------:R-:W-:Y:S01]  /*1ac50*/  FADD.FTZ R24, R5, R8 ;  /* 0x0000000805187221 */ /* 0x000fe20000010000 */
[----:B------:R-:W-:Y:S01]  /*1ac60*/  ISETP.GE.U32.AND P2, PT, R226, R6, PT ;  /* 0x00000006e200720c */ /* 0x000fe20003f46070 */
[----:B---3--:R-:W-:Y:S01]  /*1ac70*/  FADD.FTZ R5, R4, R20 ;  /* 0x0000001404057221 */ /* 0x008fe20000010000 */
[C---:B-1----:R-:W-:Y:S01]  /*1ac80*/  F2FP.PACK_AB R25, R0.reuse, R4 ;  /* 0x000000040019723e */ /* 0x042fe200000000ff */
[----:B------:R-:W-:Y:S01]  /*1ac90*/  IMAD.MOV.U32 R8, RZ, RZ, R27 ;  /* 0x000000ffff087224 */ /* 0x000fe200078e001b */
[----:B--2---:R-:W-:Y:S01]  /*1aca0*/  F2FP.PACK_AB R6, R19, R18 ;  /* 0x000000121306723e */ /* 0x004fe200000000ff */
[----:B------:R-:W-:Y:S01]  /*1acb0*/  FADD.FTZ R27, R0, R5 ;  /* 0x00000005001b7221 */ /* 0x000fe20000010000 */
[----:B----4-:R-:W-:Y:S01]  /*1acc0*/  F2FP.PACK_AB R0, R17, R15 ;  /* 0x0000000f1100723e */ /* 0x010fe200000000ff */
[----:B------:R-:W-:Y:S01]  /*1acd0*/  @!P5 HADD2 R40, -R209.H0_H0, -RZ.H0_H0 ;  /* 0xa00000ffd128d230 */ /* 0x000fe20000000900 */
[----:B------:R-:W-:-:S02]  /*1ace0*/  PRMT R206, R6, 0x7632, R206 ;  /* 0x0000763206ce7816 */ /* 0x000fc400000000ce */
[----:B------:R-:W-:Y:S01]  /*1acf0*/  PRMT R205, R0, 0x7610, R205 ;  /* 0x0000761000cd7816 */ /* 0x000fe200000000cd */
[----:B------:R-:W-:Y:S01]  /*1ad00*/  IMAD.MOV.U32 R22, RZ, RZ, R36 ;  /* 0x000000ffff167224 */ /* 0x000fe200078e0024 */
[----:B------:R-:W-:Y:S01]  /*1ad10*/  PRMT R36, R209, 0x5410, R208 ;  /* 0x00005410d1247816 */ /* 0x000fe200000000d0 */
[----:B------:R-:W-:Y:S01]  /*1ad20*/  @!P2 HADD2 R45, -R206.H0_H0, -RZ.H0_H0 ;  /* 0xa00000ffce2da230 */ /* 0x000fe20000000900 */
[----:B------:R-:W-:Y:S01]  /*1ad30*/  PRMT R207, R6, 0x7610, R207 ;  /* 0x0000761006cf7816 */ /* 0x000fe200000000cf */
[----:B------:R-:W-:Y:S01]  /*1ad40*/  @!P1 HADD2 R44, -R205.H0_H0, -RZ.H0_H0 ;  /* 0xa00000ffcd2c9230 */ /* 0x000fe20000000900 */
[----:B------:R-:W-:Y:S02]  /*1ad50*/  PRMT R204, R0, 0x7632, R204 ;  /* 0x0000763200cc7816 */ /* 0x000fe400000000cc */
[----:B------:R-:W-:Y:S01]  /*1ad60*/  @!P5 PRMT R209, R40, 0x5410, RZ ;  /* 0x0000541028d1d816 */ /* 0x000fe200000000ff */
[----:B------:R-:W-:Y:S02]  /*1ad70*/  IMAD.MOV.U32 R40, RZ, RZ, R22 ;  /* 0x000000ffff287224 */ /* 0x000fe400078e0016 */
[----:B------:R-:W-:Y:S01]  /*1ad80*/  IMAD.MOV.U32 R23, RZ, RZ, R98 ;  /* 0x000000ffff177224 */ /* 0x000fe200078e0062 */
[----:B------:R-:W-:Y:S01]  /*1ad90*/  PRMT R98, R207, 0x5410, R206 ;  /* 0x00005410cf627816 */ /* 0x000fe200000000ce */
[----:B------:R-:W-:Y:S01]  /*1ada0*/  IMAD.MOV.U32 R22, RZ, RZ, R97 ;  /* 0x000000ffff167224 */ /* 0x000fe200078e0061 */
[----:B------:R-:W-:Y:S01]  /*1adb0*/  PRMT R97, R205, 0x5410, R204 ;  /* 0x00005410cd617816 */ /* 0x000fe200000000cc */
[----:B------:R-:W-:Y:S01]  /*1adc0*/  IMAD.MOV.U32 R82, RZ, RZ, R30 ;  /* 0x000000ffff527224 */ /* 0x000fe200078e001e */
[----:B------:R-:W-:Y:S01]  /*1add0*/  @!P2 PRMT R206, R45, 0x5410, RZ ;  /* 0x000054102dcea816 */ /* 0x000fe200000000ff */
[----:B------:R-:W-:Y:S01]  /*1ade0*/  IMAD.MOV.U32 R83, RZ, RZ, R31 ;  /* 0x000000ffff537224 */ /* 0x000fe200078e001f */
[----:B------:R-:W-:Y:S01]  /*1adf0*/  @!P1 PRMT R205, R44, 0x5410, RZ ;  /* 0x000054102ccd9816 */ /* 0x000fe200000000ff */
[----:B------:R-:W2:Y:S04]  /*1ae00*/  LDL.LU.64 R30, [R1+0x100] ;  /* 0x00010000011e7983 */ /* 0x000ea80000300a00 */
[----:B------:R-:W3:Y:S01]  /*1ae10*/  LDL.LU.64 R44, [R1] ;  /* 0x00000000012c7983 */ /* 0x000ee20000300a00 */
[----:B------:R-:W-:Y:S01]  /*1ae20*/  @!P6 HADD2 R39, -R210.H0_H0, -RZ.H0_H0 ;  /* 0xa00000ffd227e230 */ /* 0x000fe20000000900 */
[----:B------:R-:W-:Y:S01]  /*1ae30*/  IMAD.MOV.U32 R6, RZ, RZ, R38 ;  /* 0x000000ffff067224 */ /* 0x000fe200078e0026 */
[----:B------:R-:W-:Y:S01]  /*1ae40*/  @!P4 HADD2 R42, -R208.H0_H0, -RZ.H0_H0 ;  /* 0xa00000ffd02ac230 */ /* 0x000fe20000000900 */
[----:B------:R-:W-:-:S02]  /*1ae50*/  IMAD.MOV.U32 R38, RZ, RZ, R35 ;  /* 0x000000ffff267224 */ /* 0x000fc400078e0023 */
[----:B------:R-:W-:Y:S01]  /*1ae60*/  @!P6 PRMT R210, R39, 0x5410, RZ ;  /* 0x0000541027d2e816 */ /* 0x000fe200000000ff */
[----:B------:R-:W-:Y:S01]  /*1ae70*/  IMAD.MOV.U32 R35, RZ, RZ, R34 ;  /* 0x000000ffff237224 */ /* 0x000fe200078e0022 */
[C---:B------:R-:W-:Y:S01]  /*1ae80*/  LOP3.LUT R0, R2.reuse, 0xff, RZ, 0xc0, !PT ;  /* 0x000000ff02007812 */ /* 0x040fe200078ec0ff */
[----:B------:R-:W-:Y:S01]  /*1ae90*/  IMAD.MOV.U32 R39, RZ, RZ, R21 ;  /* 0x000000ffff277224 */ /* 0x000fe200078e0015 */
[----:B------:R-:W-:Y:S01]  /*1aea0*/  LOP3.LUT R20, R2, 0xffff, RZ, 0xc0, !PT ;  /* 0x0000ffff02147812 */ /* 0x000fe200078ec0ff */
[----:B------:R-:W-:Y:S01]  /*1aeb0*/  IMAD.MOV.U32 R34, RZ, RZ, R10 ;  /* 0x000000ffff227224 */ /* 0x000fe200078e000a */
[--C-:B------:R-:W-:Y:S01]  /*1aec0*/  SHF.R.U32.HI R21, RZ, 0x10, R2.reuse ;  /* 0x00000010ff157819 */ /* 0x100fe20000011602 */
[----:B------:R-:W-:Y:S01]  /*1aed0*/  IMAD.WIDE.U32 R4, R11, -0x2daee0ad, RZ ;  /* 0xd2511f530b047825 */ /* 0x000fe200078e00ff */
[----:B------:R-:W-:Y:S02]  /*1aee0*/  SHF.R.U32.HI R10, RZ, 0x18, R2 ;  /* 0x00000018ff0a7819 */ /* 0x000fe40000011602 */
[----:B------:R-:W-:-:S02]  /*1aef0*/  LOP3.LUT R2, R247, UR14, R74, 0x96, !PT ;  /* 0x0000000ef7027c12 */ /* 0x000fc4000f8e964a */
[----:B------:R-:W-:Y:S02]  /*1af00*/  @!P4 PRMT R208, R42, 0x5410, RZ ;  /* 0x000054102ad0c816 */ /* 0x000fe400000000ff */
[----:B------:R-:W-:Y:S01]  /*1af10*/  ISETP.GE.U32.AND P4, PT, R226, R0, PT ;  /* 0x00000000e200720c */ /* 0x000fe20003f86070 */
[----:B------:R-:W-:-:S04]  /*1af20*/  IMAD.WIDE.U32 R2, R2, -0x2daee0ad, RZ ;  /* 0xd2511f5302027825 */ /* 0x000fc800078e00ff */
[----:B------:R-:W-:Y:S01]  /*1af30*/  IMAD.MOV.U32 R42, RZ, RZ, R6 ;  /* 0x000000ffff2a7224 */ /* 0x000fe200078e0006 */
[----:B------:R-:W-:Y:S01]  /*1af40*/  LOP3.LUT R3, R3, UR11, R4, 0x96, !PT ;  /* 0x0000000b03037c12 */ /* 0x000fe2000f8e9604 */
[----:B------:R-:W-:-:S05]  /*1af50*/  @!P3 HADD2 R41, -R207.H0_H0, -RZ.H0_H0 ;  /* 0xa00000ffcf29b230 */ /* 0x000fca0000000900 */
[----:B------:R-:W-:Y:S01]  /*1af60*/  @!P3 PRMT R207, R41, 0x5410, RZ ;  /* 0x0000541029cfb816 */ /* 0x000fe200000000ff */
[----:B------:R-:W-:Y:S02]  /*1af70*/  IMAD.MOV.U32 R41, RZ, RZ, R9 ;  /* 0x000000ffff297224 */ /* 0x000fe400078e0009 */
[----:B------:R-:W-:Y:S01]  /*1af80*/  IMAD.MOV.U32 R247, RZ, RZ, R14 ;  /* 0x000000fffff77224 */ /* 0x000fe200078e000e */
[----:B------:R-:W-:-:S05]  /*1af90*/  @!P0 HADD2 R43, -R204.H0_H0, -RZ.H0_H0 ;  /* 0xa00000ffcc2b8230 */ /* 0x000fca0000000900 */
[----:B------:R-:W-:Y:S01]  /*1afa0*/  @!P0 PRMT R204, R43, 0x5410, RZ ;  /* 0x000054102bcc8816 */ /* 0x000fe200000000ff */
[----:B------:R-:W-:Y:S01]  /*1afb0*/  IMAD.MOV.U32 R43, RZ, RZ, R22 ;  /* 0x000000ffff2b7224 */ /* 0x000fe200078e0016 */
[----:B------:R-:W-:Y:S01]  /*1afc0*/  ISETP.GE.U32.AND P3, PT, R226, R10, PT ;  /* 0x0000000ae200720c */ /* 0x000fe20003f66070 */
[----:B------:R-:W-:Y:S01]  /*1afd0*/  IMAD.MOV.U32 R10, RZ, RZ, R23 ;  /* 0x000000ffff0a7224 */ /* 0x000fe200078e0017 */
[C---:B------:R-:W-:Y:S02]  /*1afe0*/  PRMT R182, R56.reuse, 0x7632, R182 ;  /* 0x0000763238b67816 */ /* 0x040fe400000000b6 */
[----:B------:R-:W-:Y:S02]  /*1aff0*/  PRMT R183, R56, 0x7610, R183 ;  /* 0x0000761038b77816 */ /* 0x000fe400000000b7 */
[----:B---3--:R-:W-:Y:S01]  /*1b000*/  LOP3.LUT R0, R5, UR13, R44, 0x96, !PT ;  /* 0x0000000d05007c12 */ /* 0x008fe2000f8e962c */
[----:B------:R-:W-:-:S04]  /*1b010*/  IMAD.MOV.U32 R45, RZ, RZ, R7 ;  /* 0x000000ffff2d7224 */ /* 0x000fc800078e0007 */
[----:B------:R-:W-:-:S04]  /*1b020*/  IMAD.WIDE.U32 R6, R0, -0x326172a9, RZ ;  /* 0xcd9e8d5700067825 */ /* 0x000fc800078e00ff */
[----:B------:R-:W-:Y:S01]  /*1b030*/  IMAD.WIDE.U32 R4, R3, -0x326172a9, RZ ;  /* 0xcd9e8d5703047825 */ /* 0x000fe200078e00ff */
[----:B------:R-:W-:-:S03]  /*1b040*/  LOP3.LUT R0, R7, UR12, R246, 0x96, !PT ;  /* 0x0000000c07007c12 */ /* 0x000fc6000f8e96f6 */
[----:B------:R-:W-:Y:S02]  /*1b050*/  IMAD.MOV.U32 R44, RZ, RZ, R8 ;  /* 0x000000ffff2c7224 */ /* 0x000fe400078e0008 */
[----:B------:R-:W-:Y:S01]  /*1b060*/  IMAD.WIDE.U32 R8, R0, -0x2daee0ad, RZ ;  /* 0xd2511f5300087825 */ /* 0x000fe200078e00ff */
[----:B------:R-:W-:-:S05]  /*1b070*/  LOP3.LUT R0, R5, UR10, R6, 0x96, !PT ;  /* 0x0000000a05007c12 */ /* 0x000fca000f8e9606 */
[----:B------:R-:W-:Y:S01]  /*1b080*/  IMAD.WIDE.U32 R6, R0, -0x2daee0ad, RZ ;  /* 0xd2511f5300067825 */ /* 0x000fe200078e00ff */
[----:B------:R-:W-:-:S04]  /*1b090*/  LOP3.LUT R9, R9, UR9, R2, 0x96, !PT ;  /* 0x0000000909097c12 */ /* 0x000fc8000f8e9602 */
[----:B------:R-:W-:-:S05]  /*1b0a0*/  LOP3.LUT R2, R7, UR7, R8, 0x96, !PT ;  /* 0x0000000707027c12 */ /* 0x000fca000f8e9608 */
[----:B------:R-:W-:-:S04]  /*1b0b0*/  IMAD.WIDE.U32 R2, R2, -0x326172a9, RZ ;  /* 0xcd9e8d5702027825 */ /* 0x000fc800078e00ff */
[----:B------:R-:W-:Y:S01]  /*1b0c0*/  IMAD.WIDE.U32 R8, R9, -0x326172a9, RZ ;  /* 0xcd9e8d5709087825 */ /* 0x000fe200078e00ff */
[C---:B------:R-:W-:Y:S02]  /*1b0d0*/  LOP3.LUT R0, R2.reuse, 0xff, RZ, 0xc0, !PT ;  /* 0x000000ff02007812 */ /* 0x040fe400078ec0ff */
[----:B------:R-:W-:Y:S02]  /*1b0e0*/  LOP3.LUT R14, R2, 0xffff, RZ, 0xc0, !PT ;  /* 0x0000ffff020e7812 */ /* 0x000fe400078ec0ff */
[----:B------:R-:W-:Y:S02]  /*1b0f0*/  ISETP.GE.U32.AND P5, PT, R226, R0, PT ;  /* 0x00000000e200720c */ /* 0x000fe40003fa6070 */
[----:B------:R-:W-:Y:S02]  /*1b100*/  SHF.R.U32.HI R0, RZ, 0x10, R2 ;  /* 0x00000010ff007819 */ /* 0x000fe40000011602 */
[----:B------:R-:W-:Y:S02]  /*1b110*/  LOP3.LUT R5, R9, UR8, R4, 0x96, !PT ;  /* 0x0000000809057c12 */ /* 0x000fe4000f8e9604 */
[----:B------:R-:W-:-:S02]  /*1b120*/  SHF.R.U32.HI R2, RZ, 0x18, R2 ;  /* 0x00000018ff027819 */ /* 0x000fc40000011602 */
[----:B------:R-:W-:Y:S02]  /*1b130*/  LOP3.LUT R4, R3, UR17, R8, 0x96, !PT ;  /* 0x0000001103047c12 */ /* 0x000fe4000f8e9608 */
[----:B------:R-:W-:Y:S01]  /*1b140*/  ISETP.GE.U32.AND P2, PT, R226, R2, PT ;  /* 0x00000002e200720c */ /* 0x000fe20003f46070 */
[----:B------:R-:W-:Y:S01]  /*1b150*/  IMAD.WIDE.U32 R2, R5, -0x2daee0ad, RZ ;  /* 0xd2511f5305027825 */ /* 0x000fe200078e00ff */
[----:B------:R-:W-:-:S04]  /*1b160*/  LOP3.LUT R0, R0, 0xff, RZ, 0xc0, !PT ;  /* 0x000000ff00007812 */ /* 0x000fc800078ec0ff */
[----:B------:R-:W-:Y:S02]  /*1b170*/  ISETP.GE.U32.AND P6, PT, R226, R0, PT ;  /* 0x00000000e200720c */ /* 0x000fe40003fc6070 */
[----:B------:R-:W-:Y:S02]  /*1b180*/  LOP3.LUT R0, R3, UR16, R6, 0x96, !PT ;  /* 0x0000001003007c12 */ /* 0x000fe4000f8e9606 */
[C---:B------:R-:W-:Y:S02]  /*1b190*/  LOP3.LUT R22, R2.reuse, 0xffff, RZ, 0xc0, !PT ;  /* 0x0000ffff02167812 */ /* 0x040fe400078ec0ff */
[----:B------:R-:W-:Y:S02]  /*1b1a0*/  LOP3.LUT R3, R21, 0xff, RZ, 0xc0, !PT ;  /* 0x000000ff15037812 */ /* 0x000fe400078ec0ff */
[----:B------:R-:W1:Y:S01]  /*1b1b0*/  LDC.U8 R21, c[0x0][0x2d8] ;  /* 0x0000b600ff157b82 */ /* 0x000e620000000000 */
[----:B------:R-:W-:Y:S01]  /*1b1c0*/  MUFU.EX2 R7, R184 ;  /* 0x000000b800077308 */ /* 0x000fe20000000800 */
[----:B------:R-:W-:-:S02]  /*1b1d0*/  LOP3.LUT R11, R2, 0xff, RZ, 0xc0, !PT ;  /* 0x000000ff020b7812 */ /* 0x000fc400078ec0ff */
[--C-:B------:R-:W-:Y:S02]  /*1b1e0*/  SHF.R.U32.HI R23, RZ, 0x10, R2.reuse ;  /* 0x00000010ff177819 */ /* 0x100fe40000011602 */
[----:B------:R-:W-:-:S03]  /*1b1f0*/  SHF.R.U32.HI R9, RZ, 0x18, R2 ;  /* 0x00000018ff097819 */ /* 0x000fc60000011602 */
[----:B------:R-:W3:Y:S01]  /*1b200*/  MUFU.EX2 R226, R185 ;  /* 0x000000b900e27308 */ /* 0x000ee20000000800 */
[----:B------:R-:W-:Y:S01]  /*1b210*/  SHF.R.U32.HI R2, RZ, 0x8, R20 ;  /* 0x00000008ff027819 */ /* 0x000fe20000011614 */
[----:B------:R-:W-:-:S06]  /*1b220*/  IMAD.MOV.U32 R20, RZ, RZ, R225 ;  /* 0x000000ffff147224 */ /* 0x000fcc00078e00e1 */
[----:B------:R-:W-:Y:S08]  /*1b230*/  MUFU.EX2 R6, R180 ;  /* 0x000000b400067308 */ /* 0x000ff00000000800 */
[----:B------:R-:W4:Y:S01]  /*1b240*/  MUFU.EX2 R225, R181 ;  /* 0x000000b500e17308 */ /* 0x000f220000000800 */
[----:B-1----:R-:W-:Y:S02]  /*1b250*/  ISETP.GE.U32.AND P1, PT, R21, R3, PT ;  /* 0x000000031500720c */ /* 0x002fe40003f26070 */
[----:B---3--:R-:W-:-:S04]  /*1b260*/  F2FP.PACK_AB R3, R226, R7 ;  /* 0x00000007e203723e */ /* 0x008fc800000000ff */
[C---:B------:R-:W-:Y:S02]  /*1b270*/  PRMT R187, R3.reuse, 0x7610, R187 ;  /* 0x0000761003bb7816 */ /* 0x040fe400000000bb */
[----:B------:R-:W-:Y:S02]  /*1b280*/  PRMT R186, R3, 0x7632, R186 ;  /* 0x0000763203ba7816 */ /* 0x000fe400000000ba */
[----:B------:R-:W-:Y:S02]  /*1b290*/  LOP3.LUT R2, R2, 0xffff, RZ, 0xc0, !PT ;  /* 0x0000ffff02027812 */ /* 0x000fe400078ec0ff */
[----:B----4-:R-:W-:-:S04]  /*1b2a0*/  F2FP.PACK_AB R3, R225, R6 ;  /* 0x00000006e103723e */ /* 0x010fc800000000ff */
[----:B------:R-:W-:Y:S02]  /*1b2b0*/  PRMT R184, R3, 0x7632, R184 ;  /* 0x0000763203b87816 */ /* 0x000fe400000000b8 */
[----:B------:R-:W-:Y:S02]  /*1b2c0*/  ISETP.GE.U32.AND P0, PT, R21, R2, PT ;  /* 0x000000021500720c */ /* 0x000fe40003f06070 */
[----:B------:R-:W-:Y:S01]  /*1b2d0*/  LOP3.LUT R2, R4, 0xffff, RZ, 0xc0, !PT ;  /* 0x0000ffff04027812 */ /* 0x000fe200078ec0ff */
[----:B------:R-:W-:Y:S01]  /*1b2e0*/  @!P3 HADD2 R54, -R184.H0_H0, -RZ.H0_H0 ;  /* 0xa00000ffb836b230 */ /* 0x000fe20000000900 */
[----:B------:R-:W-:Y:S01]  /*1b2f0*/  PRMT R185, R3, 0x7610, R185 ;  /* 0x0000761003b97816 */ /* 0x000fe200000000b9 */
[----:B------:R-:W-:Y:S01]  /*1b300*/  FADD.FTZ R8, R15, R24 ;  /* 0x000000180f087221 */ /* 0x000fe20000010000 */
[----:B------:R-:W-:Y:S01]  /*1b310*/  SHF.R.U32.HI R2, RZ, 0x8, R2 ;  /* 0x00000008ff027819 */ /* 0x000fe20000011602 */
[----:B------:R-:W-:Y:S01]  /*1b320*/  IMAD.MOV.U32 R15, RZ, RZ, R83 ;  /* 0x000000ffff0f7224 */ /* 0x000fe200078e0053 */
[----:B------:R-:W-:Y:S01]  /*1b330*/  PRMT R83, R185, 0x5410, R184 ;  /* 0x00005410b9537816 */ /* 0x000fe200000000b8 */
[----:B------:R-:W-:Y:S01]  /*1b340*/  @!P4 HADD2 R47, -R187.H0_H0, -RZ.H0_H0 ;  /* 0xa00000ffbb2fc230 */ /* 0x000fe20000000900 */
[----:B------:R-:W-:Y:S01]  /*1b350*/  @!P3 PRMT R184, R54, 0x5410, RZ ;  /* 0x0000541036b8b816 */ /* 0x000fe200000000ff */
[----:B------:R-:W-:Y:S01]  /*1b360*/  IMAD.MOV.U32 R246, RZ, RZ, R99 ;  /* 0x000000fffff67224 */ /* 0x000fe200078e0063 */
[----:B------:R-:W1:Y:S01]  /*1b370*/  LDC.U8 R54, c[0x0][0x2d8] ;  /* 0x0000b600ff367b82 */ /* 0x000e620000000000 */
[----:B------:R-:W-:Y:S01]  /*1b380*/  IMAD.MOV.U32 R99, RZ, RZ, R71 ;  /* 0x000000ffff637224 */ /* 0x000fe200078e0047 */
[----:B------:R-:W-:Y:S01]  /*1b390*/  LOP3.LUT R2, R2, 0xffff, RZ, 0xc0, !PT ;  /* 0x0000ffff02027812 */ /* 0x000fe200078ec0ff */
[----:B------:R-:W-:Y:S01]  /*1b3a0*/  IMAD.MOV.U32 R71, RZ, RZ, R96 ;  /* 0x000000ffff477224 */ /* 0x000fe200078e0060 */
[----:B------:R-:W-:-:S02]  /*1b3b0*/  PRMT R96, R187, 0x5410, R186 ;  /* 0x00005410bb607816 */ /* 0x000fc400000000ba */
[----:B------:R-:W-:Y:S02]  /*1b3c0*/  @!P4 PRMT R187, R47, 0x5410, RZ ;  /* 0x000054102fbbc816 */ /* 0x000fe400000000ff */
[----:B------:R-:W-:Y:S01]  /*1b3d0*/  ISETP.GE.U32.AND P4, PT, R21, R2, PT ;  /* 0x000000021500720c */ /* 0x000fe20003f86070 */
[----:B------:R-:W-:Y:S01]  /*1b3e0*/  FADD.FTZ R5, R18, R26 ;  /* 0x0000001a12057221 */ /* 0x000fe20000010000 */
[----:B------:R-:W-:-:S11]  /*1b3f0*/  PRMT R18, R183, 0x5410, R182 ;  /* 0x00005410b7127816 */ /* 0x000fd600000000b6 */
[----:B------:R-:W-:-:S05]  /*1b400*/  @!P4 HADD2 R55, -R182.H0_H0, -RZ.H0_H0 ;  /* 0xa00000ffb637c230 */ /* 0x000fca0000000900 */
[----:B------:R-:W-:Y:S02]  /*1b410*/  @!P4 PRMT R182, R55, 0x5410, RZ ;  /* 0x0000541037b6c816 */ /* 0x000fe400000000ff */
[----:B-1----:R-:W-:Y:S02]  /*1b420*/  PRMT R55, R54, 0x7054, R54 ;  /* 0x0000705436377816 */ /* 0x002fe40000000036 */
[----:B------:R-:W3:Y:S01]  /*1b430*/  LDL R54, [R1+0x64] ;  /* 0x0000640001367983 */ /* 0x000ee20000100800 */
[----:B------:R-:W-:-:S05]  /*1b440*/  @!P0 HADD2 R50, -R186.H0_H0, -RZ.H0_H0 ;  /* 0xa00000ffba328230 */ /* 0x000fca0000000900 */
[----:B------:R-:W-:Y:S02]  /*1b450*/  @!P0 PRMT R186, R50, 0x5410, RZ ;  /* 0x0000541032ba8816 */ /* 0x000fe400000000ff */
[----:B------:R-:W1:Y:S01]  /*1b460*/  LDC.U8 R50, c[0x0][0x2d8] ;  /* 0x0000b600ff327b82 */ /* 0x000e620000000000 */
[----:B------:R-:W-:Y:S01]  /*1b470*/  LOP3.LUT R2, R4, 0xff, RZ, 0xc0, !PT ;  /* 0x000000ff04027812 */ /* 0x000fe200078ec0ff */
[----:B------:R-:W-:-:S05]  /*1b480*/  @!P1 HADD2 R52, -R185.H0_H0, -RZ.H0_H0 ;  /* 0xa00000ffb9349230 */ /* 0x000fca0000000900 */
[----:B------:R-:W-:Y:S02]  /*1b490*/  @!P1 PRMT R185, R52, 0x5410, RZ ;  /* 0x0000541034b99816 */ /* 0x000fe400000000ff */
[----:B-1----:R-:W-:Y:S02]  /*1b4a0*/  ISETP.GE.U32.AND P0, PT, R50, R2, PT ;  /* 0x000000023200720c */ /* 0x002fe40003f06070 */
[----:B------:R-:W-:-:S04]  /*1b4b0*/  SHF.R.U32.HI R2, RZ, 0x8, R14 ;  /* 0x00000008ff027819 */ /* 0x000fc8000001160e */
[----:B------:R-:W-:-:S04]  /*1b4c0*/  LOP3.LUT R2, R2, 0xffff, RZ, 0xc0, !PT ;  /* 0x0000ffff02027812 */ /* 0x000fc800078ec0ff */
[----:B------:R-:W-:Y:S02]  /*1b4d0*/  ISETP.GE.U32.AND P1, PT, R50, R2, PT ;  /* 0x000000023200720c */ /* 0x000fe40003f26070 */
[----:B------:R-:W-:Y:S01]  /*1b4e0*/  LOP3.LUT R2, R0, 0xffff, RZ, 0xc0, !PT ;  /* 0x0000ffff00027812 */ /* 0x000fe200078ec0ff */
[----:B------:R-:W-:Y:S01]  /*1b4f0*/  @!P0 HADD2 R53, -R183.H0_H0, -RZ.H0_H0 ;  /* 0xa00000ffb7358230 */ /* 0x000fe20000000900 */
[----:B------:R-:W-:Y:S02]  /*1b500*/  PRMT R181, R25, 0x7610, R181 ;  /* 0x0000761019b57816 */ /* 0x000fe400000000b5 */
[----:B------:R-:W-:Y:S01]  /*1b510*/  SHF.R.U32.HI R2, RZ, 0x8, R2 ;  /* 0x00000008ff027819 */ /* 0x000fe20000011602 */
[----:B------:R-:W-:Y:S01]  /*1b520*/  IMAD.MOV.U32 R26, RZ, RZ, R10 ;  /* 0x000000ffff1a7224 */ /* 0x000fe200078e000a */
[----:B------:R-:W-:Y:S01]  /*1b530*/  @!P0 PRMT R183, R53, 0x5410, RZ ;  /* 0x0000541035b78816 */ /* 0x000fe200000000ff */
[----:B------:R-:W-:Y:S01]  /*1b540*/  FADD.FTZ R10, R19, R5 ;  /* 0x00000005130a7221 */ /* 0x000fe20000010000 */
[----:B------:R-:W-:Y:S01]  /*1b550*/  LOP3.LUT R2, R2, 0xffff, RZ, 0xc0, !PT ;  /* 0x0000ffff02027812 */ /* 0x000fe200078ec0ff */
[----:B------:R-:W-:Y:S01]  /*1b560*/  FADD.FTZ R5, R17, R8 ;  /* 0x0000000811057221 */ /* 0x000fe20000010000 */
[C---:B------:R-:W-:Y:S01]  /*1b570*/  ISETP.GE.U32.AND P0, PT, R50.reuse, R9, PT ;  /* 0x000000093200720c */ /* 0x040fe20003f06070 */
[----:B------:R-:W-:Y:S01]  /*1b580*/  @!P5 HADD2 R57, -R181.H0_H0, -RZ.H0_H0 ;  /* 0xa00000ffb539d230 */ /* 0x000fe20000000900 */
[----:B------:R-:W-:Y:S01]  /*1b590*/  PRMT R180, R25, 0x7632, R180 ;  /* 0x0000763219b47816 */ /* 0x000fe200000000b4 */
[----:B------:R-:W-:Y:S01]  /*1b5a0*/  MUFU.EX2 R8, R223 ;  /* 0x000000df00087308 */ /* 0x000fe20000000800 */
[----:B------:R-:W-:Y:S01]  /*1b5b0*/  ISETP.GE.U32.AND P4, PT, R50, R2, PT ;  /* 0x000000023200720c */ /* 0x000fe20003f86070 */
[----:B------:R-:W-:Y:S01]  /*1b5c0*/  IMAD.MOV.U32 R21, RZ, RZ, R20 ;  /* 0x000000ffff157224 */ /* 0x000fe200078e0014 */
[----:B------:R-:W-:-:S05]  /*1b5d0*/  SHF.R.U32.HI R2, RZ, 0x18, R4 ;  /* 0x00000018ff027819 */ /* 0x000fca0000011604 */
[----:B------:R-:W1:Y:S01]  /*1b5e0*/  MUFU.EX2 R9, R224 ;  /* 0x000000e000097308 */ /* 0x000e620000000800 */
[----:B------:R-:W-:Y:S02]  /*1b5f0*/  PRMT R20, R181, 0x5410, R180 ;  /* 0x00005410b5147816 */ /* 0x000fe400000000b4 */
[----:B------:R-:W-:Y:S01]  /*1b600*/  PRMT R179, R72, 0x7610, R179 ;  /* 0x0000761048b37816 */ /* 0x000fe200000000b3 */
[----:B------:R-:W-:Y:S01]  /*1b610*/  @!P1 HADD2 R58, -R180.H0_H0, -RZ.H0_H0 ;  /* 0xa00000ffb43a9230 */ /* 0x000fe20000000900 */
[----:B------:R-:W-:Y:S02]  /*1b620*/  @!P5 PRMT R181, R57, 0x5410, RZ ;  /* 0x0000541039b5d816 */ /* 0x000fe400000000ff */
[----:B------:R-:W-:Y:S02]  /*1b630*/  ISETP.GE.U32.AND P5, PT, R50, R2, PT ;  /* 0x000000023200720c */ /* 0x000fe40003fa6070 */
[----:B------:R-:W-:Y:S01]  /*1b640*/  SHF.R.U32.HI R2, RZ, 0x10, R4 ;  /* 0x00000010ff027819 */ /* 0x000fe20000011604 */
[----:B------:R-:W-:Y:S01]  /*1b650*/  @!P6 HADD2 R59, -R179.H0_H0, -RZ.H0_H0 ;  /* 0xa00000ffb33be230 */ /* 0x000fe20000000900 */
[----:B------:R-:W-:-:S02]  /*1b660*/  LOP3.LUT R3, R0, 0xff, RZ, 0xc0, !PT ;  /* 0x000000ff00037812 */ /* 0x000fc400078ec0ff */
[----:B------:R-:W-:Y:S02]  /*1b670*/  PRMT R178, R72, 0x7632, R178 ;  /* 0x0000763248b27816 */ /* 0x000fe400000000b2 */
[----:B------:R-:W-:Y:S02]  /*1b680*/  @!P1 PRMT R180, R58, 0x5410, RZ ;  /* 0x000054103ab49816 */ /* 0x000fe400000000ff */
[----:B------:R-:W-:Y:S02]  /*1b690*/  LOP3.LUT R2, R2, 0xff, RZ, 0xc0, !PT ;  /* 0x000000ff02027812 */ /* 0x000fe400078ec0ff */
[C---:B------:R-:W-:Y:S02]  /*1b6a0*/  ISETP.GE.U32.AND P1, PT, R50.reuse, R3, PT ;  /* 0x000000033200720c */ /* 0x040fe40003f26070 */
[----:B------:R-:W-:Y:S02]  /*1b6b0*/  PRMT R19, R179, 0x5410, R178 ;  /* 0x00005410b3137816 */ /* 0x000fe400000000b2 */
[----:B------:R-:W-:Y:S01]  /*1b6c0*/  @!P6 PRMT R179, R59, 0x5410, RZ ;  /* 0x000054103bb3e816 */ /* 0x000fe200000000ff */
[----:B------:R-:W-:Y:S01]  /*1b6d0*/  MUFU.EX2 R24, R228 ;  /* 0x000000e400187308 */ /* 0x000fe20000000800 */
[----:B------:R-:W-:-:S02]  /*1b6e0*/  ISETP.GE.U32.AND P6, PT, R50, R2, PT ;  /* 0x000000023200720c */ /* 0x000fc40003fc6070 */
[----:B-1----:R-:W-:-:S05]  /*1b6f0*/  F2FP.PACK_AB R2, R9, R8 ;  /* 0x000000080902723e */ /* 0x002fca00000000ff */
[----:B------:R-:W1:Y:S01]  /*1b700*/  MUFU.EX2 R47, R229 ;  /* 0x000000e5002f7308 */ /* 0x000e620000000800 */
[C---:B------:R-:W-:Y:S02]  /*1b710*/  PRMT R177, R2.reuse, 0x7610, R177 ;  /* 0x0000761002b17816 */ /* 0x040fe400000000b1 */
[----:B------:R-:W-:-:S03]  /*1b720*/  PRMT R176, R2, 0x7632, R176 ;  /* 0x0000763202b07816 */ /* 0x000fc600000000b0 */
[----:B------:R-:W-:Y:S01]  /*1b730*/  @!P1 HADD2 R62, -R177.H0_H0, -RZ.H0_H0 ;  /* 0xa00000ffb13e9230 */ /* 0x000fe20000000900 */
[----:B------:R-:W-:Y:S01]  /*1b740*/  LOP3.LUT R2, R23, 0xff, RZ, 0xc0, !PT ;  /* 0x000000ff17027812 */ /* 0x000fe200078ec0ff */
[----:B------:R-:W-:Y:S01]  /*1b750*/  @!P4 HADD2 R61, -R176.H0_H0, -RZ.H0_H0 ;  /* 0xa00000ffb03dc230 */ /* 0x000fe20000000900 */
[----:B------:R-:W-:Y:S01]  /*1b760*/  IMAD.MOV.U32 R14, RZ, RZ, R82 ;  /* 0x000000ffff0e7224 */ /* 0x000fe200078e0052 */
[----:B------:R-:W-:Y:S02]  /*1b770*/  PRMT R82, R177, 0x5410, R176 ;  /* 0x00005410b1527816 */ /* 0x000fe400000000b0 */
[----:B------:R-:W-:Y:S02]  /*1b780*/  @!P1 PRMT R177, R62, 0x5410, RZ ;  /* 0x000054103eb19816 */ /* 0x000fe400000000ff */
[C---:B------:R-:W-:Y:S02]  /*1b790*/  ISETP.GE.U32.AND P1, PT, R50.reuse, R2, PT ;  /* 0x000000023200720c */ /* 0x040fe40003f26070 */
[----:B------:R-:W-:Y:S01]  /*1b7a0*/  @!P4 PRMT R176, R61, 0x5410, RZ ;  /* 0x000054103db0c816 */ /* 0x000fe200000000ff */
[----:B-1----:R-:W-:Y:S01]  /*1b7b0*/  IMAD.MOV.U32 R62, RZ, RZ, R47 ;  /* 0x000000ffff3e7224 */ /* 0x002fe200078e002f */
[----:B------:R-:W-:Y:S01]  /*1b7c0*/  SHF.R.U32.HI R2, RZ, 0x18, R0 ;  /* 0x00000018ff027819 */ /* 0x000fe20000011600 */
[----:B------:R-:W-:Y:S01]  /*1b7d0*/  IMAD.MOV.U32 R61, RZ, RZ, R24 ;  /* 0x000000ffff3d7224 */ /* 0x000fe200078e0018 */
[C---:B------:R-:W-:Y:S01]  /*1b7e0*/  ISETP.GE.U32.AND P3, PT, R50.reuse, R11, PT ;  /* 0x0000000b3200720c */ /* 0x040fe20003f66070 */
[----:B------:R-:W-:Y:S01]  /*1b7f0*/  MUFU.EX2 R223, R73 ;  /* 0x0000004900df7308 */ /* 0x000fe20000000800 */
[----:B------:R-:W-:-:S02]  /*1b800*/  ISETP.GE.U32.AND P4, PT, R50, R2, PT ;  /* 0x000000023200720c */ /* 0x000fc40003f86070 */
[----:B------:R-:W-:-:S05]  /*1b810*/  F2FP.PACK_AB R2, R62, R61 ;  /* 0x0000003d3e02723e */ /* 0x000fca00000000ff */
[----:B------:R-:W1:Y:S01]  /*1b820*/  MUFU.EX2 R224, R76 ;  /* 0x0000004c00e07308 */ /* 0x000e620000000800 */
[C---:B------:R-:W-:Y:S02]  /*1b830*/  PRMT R175, R2.reuse, 0x7610, R175 ;  /* 0x0000761002af7816 */ /* 0x040fe400000000af */
[----:B------:R-:W-:Y:S02]  /*1b840*/  SHF.R.U32.HI R0, RZ, 0x10, R0 ;  /* 0x00000010ff007819 */ /* 0x000fe40000011600 */
[----:B------:R-:W-:Y:S01]  /*1b850*/  PRMT R174, R2, 0x7632, R174 ;  /* 0x0000763202ae7816 */ /* 0x000fe200000000ae */
[----:B------:R-:W-:Y:S01]  /*1b860*/  @!P3 HADD2 R64, -R175.H0_H0, -RZ.H0_H0 ;  /* 0xa00000ffaf40b230 */ /* 0x000fe20000000900 */
[----:B------:R-:W-:Y:S01]  /*1b870*/  LOP3.LUT R0, R0, 0xff, RZ, 0xc0, !PT ;  /* 0x000000ff00007812 */ /* 0x000fe200078ec0ff */
[----:B------:R-:W-:Y:S01]  /*1b880*/  IMAD.MOV.U32 R53, RZ, RZ, R81 ;  /* 0x000000ffff357224 */ /* 0x000fe200078e0051 */
[----:B------:R-:W-:Y:S01]  /*1b890*/  PRMT R81, R175, 0x5410, R174 ;  /* 0x00005410af517816 */ /* 0x000fe200000000ae */
[----:B------:R-:W-:Y:S01]  /*1b8a0*/  UIADD3 UR4, UR31, -0x4498517b, URZ ;  /* 0xbb67ae851f047890 */ /* 0x000fe2000fffe03f */
[----:B------:R-:W-:Y:S01]  /*1b8b0*/  @!P3 PRMT R175, R64, 0x5410, RZ ;  /* 0x0000541040afb816 */ /* 0x000fe200000000ff */
[----:B------:R-:W-:Y:S01]  /*1b8c0*/  IMAD.MOV.U32 R58, RZ, RZ, R14 ;  /* 0x000000ffff3a7224 */ /* 0x000fe200078e000e */
[----:B------:R-:W-:-:S02]  /*1b8d0*/  ISETP.GE.U32.AND P3, PT, R50, R0, PT ;  /* 0x000000003200720c */ /* 0x000fc40003f66070 */
[----:B-1----:R-:W-:Y:S01]  /*1b8e0*/  F2FP.PACK_AB R0, R224, R223 ;  /* 0x000000dfe000723e */ /* 0x002fe200000000ff */
[----:B------:R-:W-:Y:S02]  /*1b8f0*/  FADD.FTZ R4, R8, R27 ;  /* 0x0000001b08047221 */ /* 0x000fe40000010000 */
[----:B------:R-:W-:Y:S01]  /*1b900*/  IMAD.MOV.U32 R52, RZ, RZ, R80 ;  /* 0x000000ffff347224 */ /* 0x000fe200078e0050 */
[C---:B------:R-:W-:Y:S02]  /*1b910*/  PRMT R173, R0.reuse, 0x7610, R173 ;  /* 0x0000761000ad7816 */ /* 0x040fe400000000ad */
[----:B------:R-:W-:Y:S01]  /*1b920*/  PRMT R136, R0, 0x7632, R136 ;  /* 0x0000763200887816 */ /* 0x000fe20000000088 */
[----:B------:R-:W-:Y:S01]  /*1b930*/  IMAD.MOV.U32 R24, RZ, RZ, R21 ;  /* 0x000000ffff187224 */ /* 0x000fe200078e0015 */
[----:B------:R-:W-:Y:S01]  /*1b940*/  LOP3.LUT R0, R53, UR4, R58, 0x96, !PT ;  /* 0x0000000435007c12 */ /* 0x000fe2000f8e963a */
[----:B------:R-:W-:Y:S01]  /*1b950*/  @!P2 HADD2 R60, -R178.H0_H0, -RZ.H0_H0 ;  /* 0xa00000ffb23ca230 */ /* 0x000fe20000000900 */
[----:B------:R-:W-:-:S02]  /*1b960*/  IMAD.MOV.U32 R59, RZ, RZ, R15 ;  /* 0x000000ffff3b7224 */ /* 0x000fc400078e000f */
[----:B------:R-:W-:Y:S02]  /*1b970*/  IMAD.MOV.U32 R21, RZ, RZ, R252 ;  /* 0x000000ffff157224 */ /* 0x000fe400078e00fc */
[----:B------:R-:W-:Y:S02]  /*1b980*/  IMAD.MOV.U32 R15, RZ, RZ, R26 ;  /* 0x000000ffff0f7224 */ /* 0x000fe400078e001a */
[----:B------:R-:W-:Y:S01]  /*1b990*/  FADD.FTZ R252, R9, R4 ;  /* 0x0000000409fc7221 */ /* 0x000fe20000010000 */
[----:B------:R-:W-:Y:S01]  /*1b9a0*/  LOP3.LUT R4, R49, UR13, R52, 0x96, !PT ;  /* 0x0000000d31047c12 */ /* 0x000fe2000f8e9634 */
[----:B------:R-:W-:Y:S01]  /*1b9b0*/  IMAD.MOV.U32 R26, RZ, RZ, R246 ;  /* 0x000000ffff1a7224 */ /* 0x000fe200078e00f6 */
[----:B------:R-:W-:Y:S01]  /*1b9c0*/  SHF.R.U32.HI R3, RZ, 0x8, R22 ;  /* 0x00000008ff037819 */ /* 0x000fe20000011616 */
[----:B------:R-:W-:Y:S02]  /*1b9d0*/  IMAD.MOV.U32 R246, RZ, RZ, R247 ;  /* 0x000000fffff67224 */ /* 0x000fe400078e00f7 */
[----:B------:R-:W-:Y:S01]  /*1b9e0*/  IMAD.WIDE.U32 R8, R0, -0x326172a9, RZ ;  /* 0xcd9e8d5700087825 */ /* 0x000fe200078e00ff */
[----:B------:R-:W-:-:S03]  /*1b9f0*/  @!P2 PRMT R178, R60, 0x5410, RZ ;  /* 0x000054103cb2a816 */ /* 0x000fc600000000ff */
[----:B------:R-:W-:Y:S02]  /*1ba00*/  IMAD.MOV.U32 R247, RZ, RZ, R244 ;  /* 0x000000fffff77224 */ /* 0x000fe400078e00f4 */
[----:B------:R-:W-:Y:S02]  /*1ba10*/  IMAD.MOV.U32 R244, RZ, RZ, R227 ;  /* 0x000000fffff47224 */ /* 0x000fe400078e00e3 */
[----:B------:R-:W-:Y:S02]  /*1ba20*/  FADD.FTZ R60, R7, R10 ;  /* 0x0000000a073c7221 */ /* 0x000fe40000010000 */
[----:B------:R-:W-:Y:S01]  /*1ba30*/  FADD.FTZ R227, R6, R5 ;  /* 0x0000000506e37221 */ /* 0x000fe20000010000 */
[----:B------:R-:W-:Y:S01]  /*1ba40*/  LOP3.LUT R3, R3, 0xffff, RZ, 0xc0, !PT ;  /* 0x0000ffff03037812 */ /* 0x000fe200078ec0ff */
[----:B------:R-:W-:Y:S01]  /*1ba50*/  IMAD.WIDE.U32 R6, R4, -0x326172a9, RZ ;  /* 0xcd9e8d5704067825 */ /* 0x000fe200078e00ff */
[----:B------:R-:W-:Y:S02]  /*1ba60*/  LOP3.LUT R2, R9, UR14, R74, 0x96, !PT ;  /* 0x0000000e09027c12 */ /* 0x000fe4000f8e964a */
[----:B------:R-:W-:-:S02]  /*1ba70*/  ISETP.GE.U32.AND P2, PT, R50, R3, PT ;  /* 0x000000033200720c */ /* 0x000fc40003f46070 */
[----:B------:R-:W-:Y:S01]  /*1ba80*/  LOP3.LUT R0, R7, UR12, R8, 0x96, !PT ;  /* 0x0000000c07007c12 */ /* 0x000fe2000f8e9608 */
[----:B------:R-:W-:-:S04]  /*1ba90*/  IMAD.WIDE.U32 R2, R2, -0x2daee0ad, RZ ;  /* 0xd2511f5302027825 */ /* 0x000fc800078e00ff */
[----:B------:R-:W-:Y:S01]  /*1baa0*/  IMAD.WIDE.U32 R4, R0, -0x2daee0ad, RZ ;  /* 0xd2511f5300047825 */ /* 0x000fe200078e00ff */
[----:B------:R-:W-:-:S04]  /*1bab0*/  LOP3.LUT R3, R3, UR11, R48, 0x96, !PT ;  /* 0x0000000b03037c12 */ /* 0x000fc8000f8e9630 */
[----:B------:R-:W-:Y:S01]  /*1bac0*/  LOP3.LUT R5, R5, UR9, R2, 0x96, !PT ;  /* 0x0000000905057c12 */ /* 0x000fe2000f8e9602 */
        /* <DEDUP_REMOVED lines=8> */
[----:B------:R-:W-:-:S05]  /*1bb50*/  IMAD.WIDE.U32 R34, R0, -0x2daee0ad, RZ ;  /* 0xd2511f5300227825 */ /* 0x000fca00078e00ff */
[----:B------:R-:W-:Y:S01]  /*1bb60*/  LOP3.LUT R3, R35, UR7, R4, 0x96, !PT ;  /* 0x0000000723037c12 */ /* 0x000fe2000f8e9604 */
[----:B------:R-:W-:-:S05]  /*1bb70*/  IMAD.WIDE.U32 R4, R5, -0x326172a9, RZ ;  /* 0xcd9e8d5705047825 */ /* 0x000fca00078e00ff */
[----:B------:R-:W-:Y:S01]  /*1bb80*/  LOP3.LUT R35, R5, UR8, R2, 0x96, !PT ;  /* 0x0000000805237c12 */ /* 0x000fe2000f8e9602 */
[----:B------:R-:W-:-:S05]  /*1bb90*/  IMAD.WIDE.U32 R2, R3, -0x326172a9, RZ ;  /* 0xcd9e8d5703027825 */ /* 0x000fca00078e00ff */
[----:B------:R-:W-:-:S04]  /*1bba0*/  LOP3.LUT R0, R3, UR17, R4, 0x96, !PT ;  /* 0x0000001103007c12 */ /* 0x000fc8000f8e9604 */
[----:B------:R-:W-:-:S04]  /*1bbb0*/  LOP3.LUT R4, R0, 0xffff, RZ, 0xc0, !PT ;  /* 0x0000ffff00047812 */ /* 0x000fc800078ec0ff */
[----:B------:R-:W-:Y:S02]  /*1bbc0*/  SHF.R.U32.HI R5, RZ, 0x8, R4 ;  /* 0x00000008ff057819 */ /* 0x000fe40000011604 */
[----:B------:R-:W-:-:S04]  /*1bbd0*/  LOP3.LUT R4, R0, 0xff, RZ, 0xc0, !PT ;  /* 0x000000ff00047812 */ /* 0x000fc800078ec0ff */
[----:B------:R-:W-:Y:S02]  /*1bbe0*/  PRMT R6, R4, 0x5410, R5 ;  /* 0x0000541004067816 */ /* 0x000fe40000000005 */
[--C-:B------:R-:W-:Y:S02]  /*1bbf0*/  SHF.R.U32.HI R5, RZ, 0x10, R0.reuse ;  /* 0x00000010ff057819 */ /* 0x100fe40000011600 */
[----:B------:R-:W-:Y:S02]  /*1bc00*/  SHF.R.U32.HI R4, RZ, 0x18, R0 ;  /* 0x00000018ff047819 */ /* 0x000fe40000011600 */
[----:B------:R-:W-:Y:S01]  /*1bc10*/  LOP3.LUT R0, R5, 0xff, RZ, 0xc0, !PT ;  /* 0x000000ff05007812 */ /* 0x000fe200078ec0ff */
[----:B------:R-:W-:-:S03]  /*1bc20*/  IMAD.MOV.U32 R52, RZ, RZ, R15 ;  /* 0x000000ffff347224 */ /* 0x000fc600078e000f */
        /* <DEDUP_REMOVED lines=9> */
[----:B---3--:R-:W-:Y:S02]  /*1bcc0*/  IADD3 R2, R54, 0x4, RZ ;  /* 0x0000000436027810 */ /* 0x008fe40007ffe0ff */
[----:B------:R-:W3:Y:S03]  /*1bcd0*/  LDL R54, [R1+0xa8] ;  /* 0x0000a80001367983 */ /* 0x000ee60000100800 */
[----:B------:R-:W-:Y:S01]  /*1bce0*/  IMAD.WIDE.U32 R2, R2, -0x326172a9, RZ ;  /* 0xcd9e8d5702027825 */ /* 0x000fe200078e00ff */
[----:B------:R-:W-:-:S04]  /*1bcf0*/  HSET2.LE.AND R0, R6, R55, PT ;  /* 0x0000003706007233 */ /* 0x000fc80003803000 */
[----:B------:R-:W-:Y:S02]  /*1bd00*/  LOP3.LUT R4, R75, UR15, R2, 0x96, !PT ;  /* 0x0000000f4b047c12 */ /* 0x000fe4000f8e9602 */
[----:B------:R-:W-:-:S03]  /*1bd10*/  LOP3.LUT R8, R0, R46, RZ, 0xc0, !PT ;  /* 0x0000002e00087212 */ /* 0x000fc600078ec0ff */
[----:B------:R-:W-:-:S04]  /*1bd20*/  IMAD.WIDE.U32 R10, R4, -0x2daee0ad, RZ ;  /* 0xd2511f53040a7825 */ /* 0x000fc800078e00ff */
[----:B------:R-:W-:Y:S01]  /*1bd30*/  IMAD.MOV.U32 R53, RZ, RZ, R26 ;  /* 0x000000ffff357224 */ /* 0x000fe200078e001a */
[C---:B------:R-:W-:Y:S02]  /*1bd40*/  PRMT R172, R88.reuse, 0x7610, R172 ;  /* 0x0000761058ac7816 */ /* 0x040fe400000000ac */
[----:B------:R-:W-:-:S04]  /*1bd50*/  PRMT R139, R88, 0x7632, R139 ;  /* 0x00007632588b7816 */ /* 0x000fc8000000008b */
[----:B------:R-:W-:Y:S01]  /*1bd60*/  PRMT R17, R172, 0x5410, R139 ;  /* 0x00005410ac117816 */ /* 0x000fe2000000008b */
[----:B------:R-:W-:Y:S01]  /*1bd70*/  STG.E.U16 [R12.64+-0x100], R16 ;  /* 0xffff00100c007986 */ /* 0x000fe2000c10151c */
[----:B------:R-:W-:Y:S01]  /*1bd80*/  @!P1 HADD2 R66, -R173.H0_H0, -RZ.H0_H0 ;  /* 0xa00000ffad429230 */ /* 0x000fe20000000900 */
[----:B------:R-:W-:Y:S01]  /*1bd90*/  PRMT R80, R173, 0x5410, R136 ;  /* 0x00005410ad507816 */ /* 0x000fe20000000088 */
[----:B------:R-:W-:-:S03]  /*1bda0*/  IMAD.MOV.U32 R59, RZ, RZ, R39 ;  /* 0x000000ffff3b7224 */ /* 0x000fc600078e0027 */
[----:B------:R-:W-:Y:S01]  /*1bdb0*/  @!P1 PRMT R173, R66, 0x5410, RZ ;  /* 0x0000541042ad9816 */ /* 0x000fe200000000ff */
[----:B------:R-:W-:Y:S02]  /*1bdc0*/  IMAD.MOV.U32 R66, RZ, RZ, R38 ;  /* 0x000000ffff427224 */ /* 0x000fe400078e0026 */
[----:B------:R-:W-:Y:S02]  /*1bdd0*/  IMAD.MOV.U32 R72, RZ, RZ, R53 ;  /* 0x000000ffff487224 */ /* 0x000fe400078e0035 */
[----:B------:R-:W-:Y:S02]  /*1bde0*/  IMAD.MOV.U32 R23, RZ, RZ, R56 ;  /* 0x000000ffff177224 */ /* 0x000fe400078e0038 */
[----:B------:R-:W-:Y:S02]  /*1bdf0*/  IMAD.MOV.U32 R53, RZ, RZ, R43 ;  /* 0x000000ffff357224 */ /* 0x000fe400078e002b */
[----:B------:R-:W-:Y:S02]  /*1be00*/  IMAD.MOV.U32 R56, RZ, RZ, R41 ;  /* 0x000000ffff387224 */ /* 0x000fe400078e0029 */
[----:B------:R-:W-:Y:S01]  /*1be10*/  IMAD.MOV.U32 R57, RZ, RZ, R42 ;  /* 0x000000ffff397224 */ /* 0x000fe200078e002a */
[----:B------:R-:W-:Y:S01]  /*1be20*/  @!P2 HADD2 R63, -R174.H0_H0, -RZ.H0_H0 ;  /* 0xa00000ffae3fa230 */ /* 0x000fe20000000900 */
[----:B------:R-:W-:-:S02]  /*1be30*/  IMAD.MOV.U32 R76, RZ, RZ, R87 ;  /* 0x000000ffff4c7224 */ /* 0x000fc400078e0057 */
[----:B------:R-:W-:Y:S02]  /*1be40*/  IMAD.MOV.U32 R87, RZ, RZ, R117 ;  /* 0x000000ffff577224 */ /* 0x000fe400078e0075 */
[----:B------:R-:W-:Y:S01]  /*1be50*/  @!P2 PRMT R174, R63, 0x5410, RZ ;  /* 0x000054103faea816 */ /* 0x000fe200000000ff */
[----:B------:R-:W-:Y:S02]  /*1be60*/  IMAD.MOV.U32 R63, RZ, RZ, R118 ;  /* 0x000000ffff3f7224 */ /* 0x000fe400078e0076 */
[----:B------:R-:W-:Y:S02]  /*1be70*/  IMAD.MOV.U32 R117, RZ, RZ, R28 ;  /* 0x000000ffff757224 */ /* 0x000fe400078e001c */
[----:B------:R-:W4:Y:S01]  /*1be80*/  LDL.LU R28, [R1+0xfc] ;  /* 0x0000fc00011c7983 */ /* 0x000f220000300800 */
[----:B------:R-:W-:-:S03]  /*1be90*/  IMAD.MOV.U32 R118, RZ, RZ, R29 ;  /* 0x000000ffff767224 */ /* 0x000fc600078e001d */
[----:B------:R-:W4:Y:S01]  /*1bea0*/  LDL.LU R29, [R1+0xf8] ;  /* 0x0000f800011d7983 */ /* 0x000f220000300800 */
[----:B------:R-:W-:Y:S02]  /*1beb0*/  IMAD.MOV.U32 R73, RZ, RZ, R52 ;  /* 0x000000ffff497224 */ /* 0x000fe400078e0034 */
[----:B------:R-:W-:Y:S02]  /*1bec0*/  IMAD.MOV.U32 R52, RZ, RZ, R47 ;  /* 0x000000ffff347224 */ /* 0x000fe400078e002f */
[----:B------:R-:W-:Y:S02]  /*1bed0*/  IMAD.MOV.U32 R88, RZ, RZ, R119 ;  /* 0x000000ffff587224 */ /* 0x000fe400078e0077 */
[----:B------:R-:W-:Y:S02]  /*1bee0*/  IMAD.MOV.U32 R119, RZ, RZ, R203 ;  /* 0x000000ffff777224 */ /* 0x000fe400078e00cb */
[----:B------:R1:W5:Y:S01]  /*1bef0*/  LDL.LU R203, [R1+0xf4] ;  /* 0x0000f40001cb7983 */ /* 0x0003620000300800 */
[----:B------:R-:W-:-:S02]  /*1bf00*/  IMAD.MOV.U32 R229, RZ, RZ, R202 ;  /* 0x000000ffffe57224 */ /* 0x000fc400078e00ca */
[----:B------:R-:W-:Y:S01]  /*1bf10*/  IMAD.MOV.U32 R228, RZ, RZ, R201 ;  /* 0x000000ffffe47224 */ /* 0x000fe200078e00c9 */
[----:B------:R1:W5:Y:S01]  /*1bf20*/  LDL.LU R202, [R1+0xf0] ;  /* 0x0000f00001ca7983 */ /* 0x0003620000300800 */
[C---:B------:R-:W-:Y:S01]  /*1bf30*/  PRMT R138, R77.reuse, 0x7610, R138 ;  /* 0x000076104d8a7816 */ /* 0x040fe2000000008a */
[----:B------:R-:W-:Y:S01]  /*1bf40*/  IMAD.MOV.U32 R49, RZ, RZ, R61 ;  /* 0x000000ffff317224 */ /* 0x000fe200078e003d */
[----:B------:R-:W-:Y:S01]  /*1bf50*/  PRMT R137, R77, 0x7632, R137 ;  /* 0x000076324d897816 */ /* 0x000fe20000000089 */
[----:B------:R1:W5:Y:S01]  /*1bf60*/  LDL.LU R201, [R1+0xec] ;  /* 0x0000ec0001c97983 */ /* 0x0003620000300800 */
[----:B---3--:R-:W-:-:S05]  /*1bf70*/  LOP3.LUT R3, R3, R54, RZ, 0x3c, !PT ;  /* 0x0000003603037212 */ /* 0x008fca00078e3cff */
[----:B------:R-:W-:-:S05]  /*1bf80*/  IMAD.WIDE.U32 R2, R3, -0x2daee0ad, RZ ;  /* 0xd2511f5303027825 */ /* 0x000fca00078e00ff */
        /* <DEDUP_REMOVED lines=13> */
[----:B------:R-:W-:-:S04]  /*1c060*/  HSET2.LE.AND R3, R9, R55, PT ;  /* 0x0000003709037233 */ /* 0x000fc80003803000 */
[----:B------:R-:W-:Y:S01]  /*1c070*/  IMAD.WIDE.U32 R26, R2, -0x2daee0ad, RZ ;  /* 0xd2511f53021a7825 */ /* 0x000fe200078e00ff */
[----:B------:R-:W-:-:S04]  /*1c080*/  HSET2.LE.AND R2, R14, R55, PT ;  /* 0x000000370e027233 */ /* 0x000fc80003803000 */
[----:B------:R-:W-:Y:S01]  /*1c090*/  LOP3.LUT R4, R27, UR7, R4, 0x96, !PT ;  /* 0x000000071b047c12 */ /* 0x000fe2000f8e9604 */
[----:B------:R-:W-:Y:S01]  /*1c0a0*/  HSET2.LE.AND R0, R15, R55, PT ;  /* 0x000000370f007233 */ /* 0x000fe20003803000 */
[----:B------:R-:W-:Y:S01]  /*1c0b0*/  LOP3.LUT R10, R2, R37, RZ, 0xc0, !PT ;  /* 0x00000025020a7212 */ /* 0x000fe200078ec0ff */
[----:B------:R-:W-:Y:S01]  /*1c0c0*/  IMAD.WIDE.U32 R14, R5, -0x326172a9, RZ ;  /* 0xcd9e8d57050e7825 */ /* 0x000fe200078e00ff */
[----:B------:R-:W-:-:S03]  /*1c0d0*/  LOP3.LUT R11, R3, R36, RZ, 0xc0, !PT ;  /* 0x00000024030b7212 */ /* 0x000fc600078ec0ff */
[----:B------:R-:W-:Y:S01]  /*1c0e0*/  IMAD.WIDE.U32 R2, R4, -0x326172a9, RZ ;  /* 0xcd9e8d5704027825 */ /* 0x000fe200078e00ff */
[----:B------:R-:W-:-:S04]  /*1c0f0*/  LOP3.LUT R9, R0, R51, RZ, 0xc0, !PT ;  /* 0x0000003300097212 */ /* 0x000fc800078ec0ff */
[----:B------:R-:W-:-:S04]  /*1c100*/  LOP3.LUT R0, R3, UR17, R14, 0x96, !PT ;  /* 0x0000001103007c12 */ /* 0x000fc8000f8e960e */
[----:B------:R-:W-:-:S04]  /*1c110*/  LOP3.LUT R4, R0, 0xffff, RZ, 0xc0, !PT ;  /* 0x0000ffff00047812 */ /* 0x000fc800078ec0ff */
[----:B------:R-:W-:Y:S02]  /*1c120*/  SHF.R.U32.HI R5, RZ, 0x8, R4 ;  /* 0x00000008ff057819 */ /* 0x000fe40000011604 */
[----:B------:R-:W-:Y:S02]  /*1c130*/  LOP3.LUT R4, R0, 0xff, RZ, 0xc0, !PT ;  /* 0x000000ff00047812 */ /* 0x000fe400078ec0ff */
[--C-:B------:R-:W-:Y:S02]  /*1c140*/  SHF.R.U32.HI R6, RZ, 0x10, R0.reuse ;  /* 0x00000010ff067819 */ /* 0x100fe40000011600 */
[----:B------:R-:W-:Y:S02]  /*1c150*/  PRMT R4, R4, 0x5410, R5 ;  /* 0x0000541004047816 */ /* 0x000fe40000000005 */
        /* <DEDUP_REMOVED lines=18> */
[----:B------:R-:W3:Y:S01]  /*1c280*/  LDSM.16.MT88.4 R16, [R189+0xa000] ;  /* 0x00a00000bd10783b */ /* 0x000ee20000004200 */
[----:B------:R-:W-:Y:S01]  /*1c290*/  LOP3.LUT R6, R2, R20, RZ, 0xc0, !PT ;  /* 0x0000001402067212 */ /* 0x000fe200078ec0ff */
[-C--:B---3--:R-:W-:Y:S08]  /*1c2a0*/  HMMA.16816.F32 R168, R8, R16.reuse, R168 ;  /* 0x0000001008a8723c */ /* 0x088ff000000018a8 */
[C---:B------:R-:W-:Y:S08]  /*1c2b0*/  HMMA.16816.F32 R152, R4.reuse, R16, R152 ;  /* 0x000000100498723c */ /* 0x040ff00000001898 */
[-C--:B------:R-:W-:Y:S08]  /*1c2c0*/  HMMA.16816.F32 R148, R4, R18.reuse, R148 ;  /* 0x000000120494723c */ /* 0x080ff00000001894 */
[----:B------:R-:W-:Y:S01]  /*1c2d0*/  HMMA.16816.F32 R36, R8, R18, R164 ;  /* 0x000000120824723c */ /* 0x000fe200000018a4 */
[----:B------:R-:W3:Y:S01]  /*1c2e0*/  LDSM.16.MT88.4 R16, [R191+0xa000] ;  /* 0x00a00000bf10783b */ /* 0x000ee20000004200 */
[----:B------:R-:W-:-:S02]  /*1c2f0*/  IMAD.MOV.U32 R58, RZ, RZ, R40 ;  /* 0x000000ffff3a7224 */ /* 0x000fc400078e0028 */
[----:B------:R-:W-:Y:S02]  /*1c300*/  IMAD.MOV.U32 R22, RZ, RZ, R54 ;  /* 0x000000ffff167224 */ /* 0x000fe400078e0036 */
[----:B------:R-:W-:Y:S02]  /*1c310*/  IMAD.MOV.U32 R54, RZ, RZ, R44 ;  /* 0x000000ffff367224 */ /* 0x000fe400078e002c */
[-C--:B---3--:R-:W-:Y:S08]  /*1c320*/  HMMA.16816.F32 R160, R8, R16.reuse, R160 ;  /* 0x0000001008a0723c */ /* 0x088ff000000018a0 */
[C---:B------:R-:W-:Y:S08]  /*1c330*/  HMMA.16816.F32 R144, R4.reuse, R16, R144 ;  /* 0x000000100490723c */ /* 0x040ff00000001890 */
[-C--:B------:R-:W-:Y:S08]  /*1c340*/  HMMA.16816.F32 R140, R4, R18.reuse, R140 ;  /* 0x00000012048c723c */ /* 0x080ff0000000188c */
[----:B------:R-:W-:Y:S01]  /*1c350*/  HMMA.16816.F32 R40, R8, R18, R156 ;  /* 0x000000120828723c */ /* 0x000fe2000000189c */
[----:B------:R-:W3:Y:S01]  /*1c360*/  LDSM.16.MT88.4 R16, [R194+0xa000] ;  /* 0x00a00000c210783b */ /* 0x000ee20000004200 */
[----:B------:R-:W-:-:S02]  /*1c370*/  IMAD.MOV.U32 R55, RZ, RZ, R45 ;  /* 0x000000ffff377224 */ /* 0x000fc400078e002d */
[----:B------:R-:W-:Y:S02]  /*1c380*/  IMAD.MOV.U32 R20, RZ, RZ, R200 ;  /* 0x000000ffff147224 */ /* 0x000fe400078e00c8 */
[----:B------:R1:W5:Y:S01]  /*1c390*/  LDL.LU R200, [R1+0xe8] ;  /* 0x0000e80001c87983 */ /* 0x0003620000300800 */
        /* <DEDUP_REMOVED lines=8> */
[----:B------:R1:W5:Y:S01]  /*1c420*/  LDL.LU R199, [R1+0xe4] ;  /* 0x0000e40001c77983 */ /* 0x0003620000300800 */
[----:B------:R-:W-:Y:S02]  /*1c430*/  IMAD.MOV.U32 R51, RZ, RZ, R60 ;  /* 0x000000ffff337224 */ /* 0x000fe400078e003c */
[----:B------:R-:W-:Y:S02]  /*1c440*/  IMAD.MOV.U32 R77, RZ, RZ, R23 ;  /* 0x000000ffff4d7224 */ /* 0x000fe400078e0017 */
[----:B------:R-:W-:-:S02]  /*1c450*/  IMAD.MOV.U32 R22, RZ, RZ, R198 ;  /* 0x000000ffff167224 */ /* 0x000fc400078e00c6 */
[----:B------:R1:W5:Y:S01]  /*1c460*/  LDL.LU R198, [R1+0xe0] ;  /* 0x0000e00001c67983 */ /* 0x0003620000300800 */
[----:B------:R-:W-:Y:S02]  /*1c470*/  IMAD.MOV.U32 R23, RZ, RZ, R197 ;  /* 0x000000ffff177224 */ /* 0x000fe400078e00c5 */
[----:B------:R-:W-:Y:S01]  /*1c480*/  IMAD.MOV.U32 R164, RZ, RZ, R196 ;  /* 0x000000ffffa47224 */ /* 0x000fe200078e00c4 */
[----:B------:R1:W5:Y:S01]  /*1c490*/  LDL.LU R197, [R1+0xdc] ;  /* 0x0000dc0001c57983 */ /* 0x0003620000300800 */
[----:B------:R-:W-:Y:S02]  /*1c4a0*/  IMAD.MOV.U32 R165, RZ, RZ, R195 ;  /* 0x000000ffffa57224 */ /* 0x000fe400078e00c3 */
[----:B------:R-:W-:Y:S01]  /*1c4b0*/  IMAD.MOV.U32 R166, RZ, RZ, R192 ;  /* 0x000000ffffa67224 */ /* 0x000fe200078e00c0 */
[----:B------:R1:W5:Y:S01]  /*1c4c0*/  LDL.LU R196, [R1+0xd8] ;  /* 0x0000d80001c47983 */ /* 0x0003620000300800 */
[----:B---3--:R-:W-:Y:S03]  /*1c4d0*/  HMMA.16816.F32 R44, R8, R16, R92 ;  /* 0x00000010082c723c */ /* 0x008fe6000000185c */
[----:B------:R1:W5:Y:S01]  /*1c4e0*/  LDL.LU R195, [R1+0xd4] ;  /* 0x0000d40001c37983 */ /* 0x0003620000300800 */
[----:B------:R-:W-:-:S02]  /*1c4f0*/  IMAD.MOV.U32 R167, RZ, RZ, R190 ;  /* 0x000000ffffa77224 */ /* 0x000fc400078e00be */
[----:B------:R-:W-:Y:S01]  /*1c500*/  IMAD.MOV.U32 R48, RZ, RZ, R188 ;  /* 0x000000ffff307224 */ /* 0x000fe200078e00bc */
[----:B------:R1:W5:Y:S01]  /*1c510*/  LDL.LU R192, [R1+0xd0] ;  /* 0x0000d00001c07983 */ /* 0x0003620000300800 */
[C---:B------:R-:W-:Y:S03]  /*1c520*/  HMMA.16816.F32 R52, R4.reuse, R16, R52 ;  /* 0x000000100434723c */ /* 0x040fe60000001834 */
[----:B------:R1:W5:Y:S04]  /*1c530*/  LDL.LU R190, [R1+0xcc] ;  /* 0x0000cc0001be7983 */ /* 0x0003680000300800 */
[----:B------:R1:W5:Y:S01]  /*1c540*/  LDL.LU R188, [R1+0xc8] ;  /* 0x0000c80001bc7983 */ /* 0x0003620000300800 */
[-C--:B------:R-:W-:Y:S08]  /*1c550*/  HMMA.16816.F32 R56, R4, R18.reuse, R56 ;  /* 0x000000120438723c */ /* 0x080ff00000001838 */
[----:B------:R-:W-:Y:S01]  /*1c560*/  HMMA.16816.F32 R60, R8, R18, R104 ;  /* 0x00000012083c723c */ /* 0x000fe20000001868 */
[----:B------:R-:W3:Y:S01]  /*1c570*/  LDSM.16.MT88.4 R16, [R193+0xa000] ;  /* 0x00a00000c110783b */ /* 0x000ee20000004200 */
[----:B------:R-:W-:-:S02]  /*1c580*/  @!P5 HADD2 R68, -R139.H0_H0, -RZ.H0_H0 ;  /* 0xa00000ff8b44d230 */ /* 0x000fc40000000900 */
[----:B------:R-:W-:Y:S02]  /*1c590*/  @!P3 HADD2 R70, -R138.H0_H0, -RZ.H0_H0 ;  /* 0xa00000ff8a46b230 */ /* 0x000fe40000000900 */
[----:B------:R-:W-:Y:S01]  /*1c5a0*/  @!P4 HADD2 R69, -R137.H0_H0, -RZ.H0_H0 ;  /* 0xa00000ff8945c230 */ /* 0x000fe20000000900 */
[----:B------:R-:W-:Y:S01]  /*1c5b0*/  IMAD.MOV.U32 R104, RZ, RZ, R229 ;  /* 0x000000ffff687224 */ /* 0x000fe200078e00e5 */
[----:B------:R-:W-:Y:S01]  /*1c5c0*/  PRMT R64, R138, 0x5410, R137 ;  /* 0x000054108a407816 */ /* 0x000fe20000000089 */
[----:B------:R-:W-:Y:S02]  /*1c5d0*/  IMAD.MOV.U32 R105, RZ, RZ, R228 ;  /* 0x000000ffff697224 */ /* 0x000fe400078e00e4 */
[----:B------:R-:W-:Y:S02]  /*1c5e0*/  IMAD.MOV.U32 R106, RZ, RZ, R231 ;  /* 0x000000ffff6a7224 */ /* 0x000fe400078e00e7 */
[----:B------:R-:W-:Y:S01]  /*1c5f0*/  IMAD.MOV.U32 R107, RZ, RZ, R230 ;  /* 0x000000ffff6b7224 */ /* 0x000fe200078e00e6 */
[----:B------:R-:W-:-:S02]  /*1c600*/  @!P5 PRMT R139, R68, 0x5410, RZ ;  /* 0x00005410448bd816 */ /* 0x000fc400000000ff */
[----:B------:R-:W-:Y:S02]  /*1c610*/  @!P3 PRMT R138, R70, 0x5410, RZ ;  /* 0x00005410468ab816 */ /* 0x000fe400000000ff */
[----:B------:R-:W-:Y:S01]  /*1c620*/  @!P4 PRMT R137, R69, 0x5410, RZ ;  /* 0x000054104589c816 */ /* 0x000fe200000000ff */
[----:B---3--:R-:W-:Y:S07]  /*1c630*/  HMMA.16816.F32 R228, R8, R16, R108 ;  /* 0x0000001008e4723c */ /* 0x008fee000000186c */
[----:B------:R-:W-:-:S02]  /*1c640*/  IMAD.MOV.U32 R111, RZ, RZ, R71 ;  /* 0x000000ffff6f7224 */ /* 0x000fc400078e0047 */
[C---:B------:R-:W-:Y:S08]  /*1c650*/  HMMA.16816.F32 R68, R4.reuse, R16, R76 ;  /* 0x000000100444723c */ /* 0x040ff0000000184c */
[-C--:B------:R-:W-:Y:S08]  /*1c660*/  HMMA.16816.F32 R76, R4, R18.reuse, R116 ;  /* 0x00000012044c723c */ /* 0x080ff00000001874 */
[----:B------:R-:W-:Y:S01]  /*1c670*/  HMMA.16816.F32 R116, R8, R18, R120 ;  /* 0x000000120874723c */ /* 0x000fe20000001878 */
[----:B------:R-:W3:Y:S01]  /*1c680*/  LDSM.16.MT88.4 R16, [R189+0xb000] ;  /* 0x00b00000bd10783b */ /* 0x000ee20000004200 */
[----:B------:R-:W-:-:S02]  /*1c690*/  IMAD.MOV.U32 R108, RZ, RZ, R73 ;  /* 0x000000ffff6c7224 */ /* 0x000fc400078e0049 */
[----:B------:R-:W-:-:S04]  /*1c6a0*/  IMAD.MOV.U32 R109, RZ, RZ, R72 ;  /* 0x000000ffff6d7224 */ /* 0x000fc800078e0048 */
[-C--:B---3--:R-:W-:Y:S08]  /*1c6b0*/  HMMA.16816.F32 R236, R8, R16.reuse, R236 ;  /* 0x0000001008ec723c */ /* 0x088ff000000018ec */
[C---:B------:R-:W-:Y:S08]  /*1c6c0*/  HMMA.16816.F32 R72, R4.reuse, R16, R244 ;  /* 0x000000100448723c */ /* 0x040ff000000018f4 */
[-C--:B------:R-:W-:Y:S08]  /*1c6d0*/  HMMA.16816.F32 R84, R4, R18.reuse, R84 ;  /* 0x000000120454723c */ /* 0x080ff00000001854 */
[----:B------:R-:W-:Y:S01]  /*1c6e0*/  HMMA.16816.F32 R232, R8, R18, R232 ;  /* 0x0000001208e8723c */ /* 0x000fe200000018e8 */
[----:B------:R-:W3:Y:S07]  /*1c6f0*/  LDSM.16.MT88.4 R16, [R191+0xb000] ;  /* 0x00b00000bf10783b */ /* 0x000eee0000004200 */
[----:B---3--:R-:W-:Y:S01]  /*1c700*/  HMMA.16816.F32 R92, R4, R18, R20 ;  /* 0x00000012045c723c */ /* 0x008fe20000001814 */
[----:B------:R-:W3:Y:S07]  /*1c710*/  LDSM.16.MT88.4 R20, [R194+0xb000] ;  /* 0x00b00000c214783b */ /* 0x000eee0000004200 */
[-C--:B------:R-:W-:Y:S08]  /*1c720*/  HMMA.16816.F32 R244, R8, R16.reuse, R124 ;  /* 0x0000001008f4723c */ /* 0x080ff0000000187c */
[----:B------:R-:W-:Y:S08]  /*1c730*/  HMMA.16816.F32 R88, R4, R16, R88 ;  /* 0x000000100458723c */ /* 0x000ff00000001858 */
[C---:B------:R-:W-:Y:S01]  /*1c740*/  HMMA.16816.F32 R240, R8.reuse, R18, R240 ;  /* 0x0000001208f0723c */ /* 0x040fe200000018f0 */
[----:B------:R-:W1:Y:S07]  /*1c750*/  LDSM.16.MT88.4 R16, [R193+0xb000] ;  /* 0x00b00000c110783b */ /* 0x000e6e0000004200 */
[----:B---3--:R-:W-:Y:S01]  /*1c760*/  HMMA.16816.F32 R100, R8, R20, R100 ;  /* 0x000000140864723c */ /* 0x008fe20000001864 */
[----:B------:R-:W-:Y:S01]  /*1c770*/  @!P0 HADD2 R65, -R136.H0_H0, -RZ.H0_H0 ;  /* 0xa00000ff88418230 */ /* 0x000fe20000000900 */
[----:B------:R-:W-:Y:S01]  /*1c780*/  IMAD.MOV.U32 R156, RZ, RZ, R66 ;  /* 0x000000ffff9c7224 */ /* 0x000fe200078e0042 */
[----:B------:R-:W-:Y:S01]  /*1c790*/  @!P6 HADD2 R67, -R172.H0_H0, -RZ.H0_H0 ;  /* 0xa00000ffac43e230 */ /* 0x000fe20000000900 */
[----:B------:R-:W-:-:S02]  /*1c7a0*/  IMAD.MOV.U32 R110, RZ, RZ, R99 ;  /* 0x000000ffff6e7224 */ /* 0x000fc400078e0063 */
[----:B------:R-:W-:Y:S01]  /*1c7b0*/  IMAD.MOV.U32 R127, RZ, RZ, R0 ;  /* 0x000000ffff7f7224 */ /* 0x000fe200078e0000 */
[----:B------:R-:W-:Y:S01]  /*1c7c0*/  @!P0 PRMT R136, R65, 0x5410, RZ ;  /* 0x0000541041888816 */ /* 0x000fe200000000ff */
[----:B------:R-:W-:Y:S01]  /*1c7d0*/  IMAD.WIDE.U32 R2, R35, -0x2daee0ad, RZ ;  /* 0xd2511f5323027825 */ /* 0x000fe200078e00ff */
[----:B------:R-:W-:Y:S02]  /*1c7e0*/  @!P6 PRMT R172, R67, 0x5410, RZ ;  /* 0x0000541043ace816 */ /* 0x000fe400000000ff */
[----:B------:R-:W-:Y:S01]  /*1c7f0*/  LOP3.LUT R0, R15, UR8, R24, 0x96, !PT ;  /* 0x000000080f007c12 */ /* 0x000fe2000f8e9618 */
[C---:B------:R-:W-:Y:S08]  /*1c800*/  HMMA.16816.F32 R104, R4.reuse, R20, R104 ;  /* 0x000000140468723c */ /* 0x040ff00000001868 */
[----:B------:R-:W-:Y:S04]  /*1c810*/  HMMA.16816.F32 R108, R4, R22, R108 ;  /* 0x00000016046c723c */ /* 0x000fe8000000186c */
[----:B------:R-:W-:-:S02]  /*1c820*/  IMAD.MOV.U32 R99, RZ, RZ, R100 ;  /* 0x000000ffff637224 */ /* 0x000fc400078e0064 */
[----:B------:R-:W-:Y:S02]  /*1c830*/  IMAD.MOV.U32 R67, RZ, RZ, R101 ;  /* 0x000000ffff437224 */ /* 0x000fe400078e0065 */
[----:B------:R-:W-:Y:S01]  /*1c840*/  IMAD.MOV.U32 R66, RZ, RZ, R102 ;  /* 0x000000ffff427224 */ /* 0x000fe200078e0066 */
[C---:B-1----:R-:W-:Y:S01]  /*1c850*/  HMMA.16816.F32 R120, R4.reuse, R16, R156 ;  /* 0x000000100478723c */ /* 0x042fe2000000189c */
[----:B------:R-:W-:Y:S01]  /*1c860*/  IMAD.MOV.U32 R65, RZ, RZ, R103 ;  /* 0x000000ffff417224 */ /* 0x000fe200078e0067 */
[----:B------:R-:W-:Y:S06]  /*1c870*/  LDSM.16.MT88.4 R156, [R191+0xa800] ;  /* 0x00a80000bf9c783b */ /* 0x000fec0000004200 */
[----:B------:R-:W-:Y:S01]  /*1c880*/  HMMA.16816.F32 R100, R4, R18, R164 ;  /* 0x000000120464723c */ /* 0x000fe200000018a4 */
[----:B------:R-:W-:Y:S01]  /*1c890*/  IMAD.MOV.U32 R125, RZ, RZ, R48 ;  /* 0x000000ffff7d7224 */ /* 0x000fe200078e0030 */
[----:B------:R-:W1:Y:S06]  /*1c8a0*/  LDSM.16.MT88.4 R164, [R189+0xa800] ;  /* 0x00a80000bda4783b */ /* 0x000e6c0000004200 */
[----:B------:R-:W-:Y:S01]  /*1c8b0*/  HMMA.16816.F32 R248, R8, R16, R248 ;  /* 0x0000001008f8723c */ /* 0x000fe200000018f8 */
[----:B------:R-:W-:-:S02]  /*1c8c0*/  LOP3.LUT R4, R3, UR16, R34, 0x96, !PT ;  /* 0x0000001003047c12 */ /* 0x000fc4000f8e9622 */
[----:B------:R-:W-:-:S05]  /*1c8d0*/  LOP3.LUT R5, R2, 0xffff, RZ, 0xc0, !PT ;  /* 0x0000ffff02057812 */ /* 0x000fca00078ec0ff */
[----:B------:R-:W-:Y:S01]  /*1c8e0*/  HMMA.16816.F32 R20, R8, R22, R112 ;  /* 0x000000160814723c */ /* 0x000fe20000001870 */
[----:B------:R-:W-:-:S07]  /*1c8f0*/  SHF.R.U32.HI R5, RZ, 0x8, R5 ;  /* 0x00000008ff057819 */ /* 0x000fce0000011605 */
[----:B------:R-:W-:Y:S07]  /*1c900*/  HMMA.16816.F32 R16, R8, R18, R128 ;  /* 0x000000120810723c */ /* 0x000fee0000001880 */
[----:B------:R-:W-:Y:S02]  /*1c910*/  LOP3.LUT R10, R2, 0xff, RZ, 0xc0, !PT ;  /* 0x000000ff020a7812 */ /* 0x000fe400078ec0ff */
[--C-:B------:R-:W-:Y:S02]  /*1c920*/  SHF.R.U32.HI R9, RZ, 0x10, R2.reuse ;  /* 0x00000010ff097819 */ /* 0x100fe40000011602 */
[----:B------:R-:W-:Y:S01]  /*1c930*/  SHF.R.U32.HI R11, RZ, 0x18, R2 ;  /* 0x00000018ff0b7819 */ /* 0x000fe20000011602 */
[----:B------:R-:W-:Y:S01]  /*1c940*/  IMAD.WIDE.U32 R2, R0, -0x2daee0ad, RZ ;  /* 0xd2511f5300027825 */ /* 0x000fe200078e00ff */
[----:B------:R-:W-:-:S04]  /*1c950*/  PRMT R15, R10, 0x5410, R5 ;  /* 0x000054100a0f7816 */ /* 0x000fc80000000005 */
[----:B------:R-:W-:Y:S02]  /*1c960*/  SHF.R.U32.HI R7, RZ, 0x10, R2 ;  /* 0x00000010ff077819 */ /* 0x000fe40000011602 */
[----:B------:R-:W-:Y:S02]  /*1c970*/  LOP3.LUT R0, R3, UR16, R26, 0x96, !PT ;  /* 0x0000001003007c12 */ /* 0x000fe4000f8e961a */
[C---:B------:R-:W-:Y:S02]  /*1c980*/  LOP3.LUT R3, R2.reuse, 0xffff, RZ, 0xc0, !PT ;  /* 0x0000ffff02037812 */ /* 0x040fe400078ec0ff */
[----:B------:R-:W-:Y:S02]  /*1c990*/  LOP3.LUT R8, R2, 0xff, RZ, 0xc0, !PT ;  /* 0x000000ff02087812 */ /* 0x000fe400078ec0ff */
[----:B------:R-:W-:Y:S02]  /*1c9a0*/  SHF.R.U32.HI R6, RZ, 0x18, R2 ;  /* 0x00000018ff067819 */ /* 0x000fe40000011602 */
[----:B------:R-:W-:-:S02]  /*1c9b0*/  LOP3.LUT R5, R9, 0xff, RZ, 0xc0, !PT ;  /* 0x000000ff09057812 */ /* 0x000fc400078ec0ff */
[----:B------:R-:W-:Y:S02]  /*1c9c0*/  LOP3.LUT R2, R7, 0xff, RZ, 0xc0, !PT ;  /* 0x000000ff07027812 */ /* 0x000fe400078ec0ff */
[----:B------:R-:W-:Y:S02]  /*1c9d0*/  PRMT R14, R5, 0x5410, R11 ;  /* 0x00005410050e7816 */ /* 0x000fe4000000000b */
[----:B------:R-:W-:Y:S02]  /*1c9e0*/  SHF.R.U32.HI R3, RZ, 0x8, R3 ;  /* 0x00000008ff037819 */ /* 0x000fe40000011603 */
[----:B------:R-:W-:Y:S02]  /*1c9f0*/  PRMT R11, R2, 0x5410, R6 ;  /* 0x00005410020b7816 */ /* 0x000fe40000000006 */
[----:B------:R-:W-:Y:S02]  /*1ca00*/  LOP3.LUT R2, R4, 0xffff, RZ, 0xc0, !PT ;  /* 0x0000ffff04027812 */ /* 0x000fe400078ec0ff */
[----:B------:R-:W-:-:S02]  /*1ca10*/  PRMT R10, R8, 0x5410, R3 ;  /* 0x00005410080a7816 */ /* 0x000fc40000000003 */
[----:B------:R-:W-:Y:S02]  /*1ca20*/  SHF.R.U32.HI R3, RZ, 0x8, R2 ;  /* 0x00000008ff037819 */ /* 0x000fe40000011602 */
[----:B------:R-:W-:Y:S02]  /*1ca30*/  LOP3.LUT R2, R4, 0xff, RZ, 0xc0, !PT ;  /* 0x000000ff04027812 */ /* 0x000fe400078ec0ff */
[----:B------:R-:W-:Y:S02]  /*1ca40*/  SHF.R.U32.HI R5, RZ, 0x10, R0 ;  /* 0x00000010ff057819 */ /* 0x000fe40000011600 */
[----:B------:R-:W-:Y:S02]  /*1ca50*/  PRMT R9, R2, 0x5410, R3 ;  /* 0x0000541002097816 */ /* 0x000fe40000000003 */
[----:B------:R-:W-:Y:S02]  /*1ca60*/  SHF.R.U32.HI R3, RZ, 0x10, R4 ;  /* 0x00000010ff037819 */ /* 0x000fe40000011604 */
[----:B------:R-:W-:-:S02]  /*1ca70*/  LOP3.LUT R2, R0, 0xffff, RZ, 0xc0, !PT ;  /* 0x0000ffff00027812 */ /* 0x000fc400078ec0ff */
[----:B------:R-:W-:Y:S02]  /*1ca80*/  SHF.R.U32.HI R7, RZ, 0x18, R4 ;  /* 0x00000018ff077819 */ /* 0x000fe40000011604 */
[----:B------:R-:W-:Y:S02]  /*1ca90*/  LOP3.LUT R6, R0, 0xff, RZ, 0xc0, !PT ;  /* 0x000000ff00067812 */ /* 0x000fe400078ec0ff */
[----:B------:R-:W-:Y:S02]  /*1caa0*/  SHF.R.U32.HI R4, RZ, 0x18, R0 ;  /* 0x00000018ff047819 */ /* 0x000fe40000011600 */
[----:B------:R-:W-:Y:S02]  /*1cab0*/  LOP3.LUT R3, R3, 0xff, RZ, 0xc0, !PT ;  /* 0x000000ff03037812 */ /* 0x000fe400078ec0ff */
[----:B------:R-:W-:Y:S02]  /*1cac0*/  SHF.R.U32.HI R2, RZ, 0x8, R2 ;  /* 0x00000008ff027819 */ /* 0x000fe40000011602 */
[----:B------:R-:W-:-:S02]  /*1cad0*/  LOP3.LUT R0, R5, 0xff, RZ, 0xc0, !PT ;  /* 0x000000ff05007812 */ /* 0x000fc400078ec0ff */
[----:B------:R-:W-:Y:S02]  /*1cae0*/  PRMT R8, R3, 0x5410, R7 ;  /* 0x0000541003087816 */ /* 0x000fe40000000007 */
[----:B------:R-:W-:Y:S02]  /*1caf0*/  PRMT R5, R6, 0x5410, R2 ;  /* 0x0000541006057816 */ /* 0x000fe40000000002 */
[----:B------:R-:W-:Y:S02]  /*1cb00*/  PRMT R115, R50, 0x7054, R50 ;  /* 0x0000705432737816 */ /* 0x000fe40000000032 */
[----:B------:R-:W-:Y:S01]  /*1cb10*/  PRMT R6, R0, 0x5410, R4 ;  /* 0x0000541000067816 */ /* 0x000fe20000000004 */
[----:B------:R-:W-:Y:S02]  /*1cb20*/  IMAD.MOV.U32 R126, RZ, RZ, R51 ;  /* 0x000000ffff7e7224 */ /* 0x000fe400078e0033 */
[--C-:B------:R-:W-:Y:S01]  /*1cb30*/  HSET2.LE.AND R2, R8, R115.reuse, PT ;  /* 0x0000007308027233 */ /* 0x100fe20003803000 */
[----:B------:R-:W-:Y:S01]  /*1cb40*/  IMAD.MOV.U32 R124, RZ, RZ, R49 ;  /* 0x000000ffff7c7224 */ /* 0x000fe200078e0031 */
[--C-:B------:R-:W-:Y:S01]  /*1cb50*/  HSET2.LE.AND R8, R11, R115.reuse, PT ;  /* 0x000000730b087233 */ /* 0x100fe20003803000 */
[----:B------:R-:W3:Y:S01]  /*1cb60*/  LDSM.16.MT88.4 R48, [R194+0xa800] ;  /* 0x00a80000c230783b */ /* 0x000ee20000004200 */
[----:B------:R-:W-:-:S02]  /*1cb70*/  HSET2.LE.AND R6, R6, R115, PT ;  /* 0x0000007306067233 */ /* 0x000fc40003803000 */
[--C-:B------:R-:W-:Y:S02]  /*1cb80*/  HSET2.LE.AND R3, R15, R115.reuse, PT ;  /* 0x000000730f037233 */ /* 0x100fe40003803000 */
[--C-:B------:R-:W-:Y:S02]  /*1cb90*/  HSET2.LE.AND R4, R14, R115.reuse, PT ;  /* 0x000000730e047233 */ /* 0x100fe40003803000 */
[--C-:B------:R-:W-:Y:S02]  /*1cba0*/  HSET2.LE.AND R7, R10, R115.reuse, PT ;  /* 0x000000730a077233 */ /* 0x100fe40003803000 */
[--C-:B------:R-:W-:Y:S02]  /*1cbb0*/  HSET2.LE.AND R0, R9, R115.reuse, PT ;  /* 0x0000007309007233 */ /* 0x100fe40003803000 */
[----:B------:R-:W-:Y:S01]  /*1cbc0*/  HSET2.LE.AND R5, R5, R115, PT ;  /* 0x0000007305057233 */ /* 0x000fe20003803000 */
[----:B------:R-:W-:Y:S01]  /*1cbd0*/  IMAD.MOV.U32 R35, RZ, RZ, R125 ;  /* 0x000000ffff237224 */ /* 0x000fe200078e007d */
[----:B------:R-:W-:Y:S01]  /*1cbe0*/  LOP3.LUT R125, R6, R64, RZ, 0xc0, !PT ;  /* 0x00000040067d7212 */ /* 0x000fe200078ec0ff */
        /* <DEDUP_REMOVED lines=14> */
[----:B------:R-:W1:Y:S04]  /*1ccd0*/  LDSM.16.MT88.4 R64, [R193+0xa800] ;  /* 0x00a80000c140783b */ /* 0x000e680000004200 */
[----:B------:R-:W1:Y:S04]  /*1cce0*/  LDSM.16.MT88.4 R80, [R189+0xb800] ;  /* 0x00b80000bd50783b */ /* 0x000e680000004200 */
[----:B------:R-:W3:Y:S04]  /*1ccf0*/  LDSM.16.MT88.4 R96, [R191+0xb800] ;  /* 0x00b80000bf60783b */ /* 0x000ee80000004200 */
[----:B------:R-:W3:Y:S04]  /*1cd00*/  LDSM.16.MT88.4 R112, [R194+0xb800] ;  /* 0x00b80000c270783b */ /* 0x000ee80000004200 */
[----:B------:R-:W3:Y:S04]  /*1cd10*/  LDSM.16.MT88.4 R4, [R193+0xb800] ;  /* 0x00b80000c104783b */ /* 0x000ee80000004200 */
[----:B------:R-:W-:Y:S04]  /*1cd20*/  STG.E.U16 [R12.64+-0xfe], R222 ;  /* 0xffff02de0c007986 */ /* 0x000fe8000c10151c */
[----:B------:R-:W-:Y:S04]  /*1cd30*/  STG.E.U16 [R32.64+-0x100], R212 ;  /* 0xffff00d420007986 */ /* 0x000fe8000c10151c */
[----:B------:R-:W-:Y:S04]  /*1cd40*/  STG.E.U16 [R32.64+-0xfe], R213 ;  /* 0xffff02d520007986 */ /* 0x000fe8000c10151c */
[----:B--2---:R-:W-:Y:S04]  /*1cd50*/  STG.E.U16 [R30.64+-0x100], R183 ;  /* 0xffff00b71e007986 */ /* 0x004fe8000c10151c */
[----:B------:R-:W-:Y:S04]  /*1cd60*/  STG.E.U16 [R30.64+-0xfe], R182 ;  /* 0xffff02b61e007986 */ /* 0x000fe8000c10151c */
[----:B----4-:R-:W-:Y:S04]  /*1cd70*/  STG.E.U16 [R28.64+-0x100], R172 ;  /* 0xffff00ac1c007986 */ /* 0x010fe8000c10151c */
[----:B------:R-:W-:Y:S01]  /*1cd80*/  STG.E.U16 [R28.64+-0xfe], R139 ;  /* 0xffff028b1c007986 */ /* 0x000fe2000c10151c */
[-C--:B-1----:R-:W-:Y:S03]  /*1cd90*/  HMMA.16816.F32 R168, R128, R164.reuse, R168 ;  /* 0x000000a480a8723c */ /* 0x082fe600000018a8 */
[----:B------:R-:W-:Y:S04]  /*1cda0*/  STG.E.U16 [R12.64+-0xf0], R211 ;  /* 0xffff10d30c007986 */ /* 0x000fe8000c10151c */
[----:B------:R-:W-:Y:S01]  /*1cdb0*/  STG.E.U16 [R12.64+-0xee], R210 ;  /* 0xffff12d20c007986 */ /* 0x000fe2000c10151c */
[C---:B------:R-:W-:Y:S03]  /*1cdc0*/  HMMA.16816.F32 R152, R124.reuse, R164, R152 ;  /* 0x000000a47c98723c */ /* 0x040fe60000001898 */
[----:B------:R-:W-:Y:S04]  /*1cdd0*/  STG.E.U16 [R32.64+-0xf0], R209 ;  /* 0xffff10d120007986 */ /* 0x000fe8000c10151c */
[----:B------:R1:W-:Y:S01]  /*1cde0*/  STG.E.U16 [R32.64+-0xee], R208 ;  /* 0xffff12d020007986 */ /* 0x0003e2000c10151c */
[-C--:B------:R-:W-:Y:S03]  /*1cdf0*/  HMMA.16816.F32 R148, R124, R166.reuse, R148 ;  /* 0x000000a67c94723c */ /* 0x080fe60000001894 */
[----:B------:R-:W-:Y:S04]  /*1ce00*/  STG.E.U16 [R30.64+-0xf0], R181 ;  /* 0xffff10b51e007986 */ /* 0x000fe8000c10151c */
[----:B------:R-:W-:Y:S01]  /*1ce10*/  STG.E.U16 [R30.64+-0xee], R180 ;  /* 0xffff12b41e007986 */ /* 0x000fe2000c10151c */
[C---:B------:R-:W-:Y:S03]  /*1ce20*/  HMMA.16816.F32 R164, R128.reuse, R166, R36 ;  /* 0x000000a680a4723c */ /* 0x040fe60000001824 */
[----:B------:R-:W-:Y:S04]  /*1ce30*/  STG.E.U16 [R28.64+-0xf0], R179 ;  /* 0xffff10b31c007986 */ /* 0x000fe8000c10151c */
[----:B------:R-:W-:Y:S01]  /*1ce40*/  STG.E.U16 [R28.64+-0xee], R178 ;  /* 0xffff12b21c007986 */ /* 0x000fe2000c10151c */
[-C--:B------:R-:W-:Y:S03]  /*1ce50*/  HMMA.16816.F32 R160, R128, R156.reuse, R160 ;  /* 0x0000009c80a0723c */ /* 0x080fe600000018a0 */
[----:B------:R-:W-:Y:S04]  /*1ce60*/  STG.E.U16 [R12.64+-0xe0], R207 ;  /* 0xffff20cf0c007986 */ /* 0x000fe8000c10151c */
[----:B------:R-:W-:Y:S01]  /*1ce70*/  STG.E.U16 [R12.64+-0xde], R206 ;  /* 0xffff22ce0c007986 */ /* 0x000fe2000c10151c */
[C---:B------:R-:W-:Y:S03]  /*1ce80*/  HMMA.16816.F32 R144, R124.reuse, R156, R144 ;  /* 0x0000009c7c90723c */ /* 0x040fe60000001890 */
[----:B------:R-:W-:Y:S04]  /*1ce90*/  STG.E.U16 [R32.64+-0xe0], R205 ;  /* 0xffff20cd20007986 */ /* 0x000fe8000c10151c */
[----:B------:R2:W-:Y:S01]  /*1cea0*/  STG.E.U16 [R32.64+-0xde], R204 ;  /* 0xffff22cc20007986 */ /* 0x0005e2000c10151c */
[-C--:B------:R-:W-:Y:S03]  /*1ceb0*/  HMMA.16816.F32 R140, R124, R158.reuse, R140 ;  /* 0x0000009e7c8c723c */ /* 0x080fe6000000188c */
[----:B------:R4:W-:Y:S04]  /*1cec0*/  STG.E.U16 [R30.64+-0xe0], R177 ;  /* 0xffff20b11e007986 */ /* 0x0009e8000c10151c */
[----:B------:R4:W-:Y:S01]  /*1ced0*/  STG.E.U16 [R30.64+-0xde], R176 ;  /* 0xffff22b01e007986 */ /* 0x0009e2000c10151c */
[C---:B------:R-:W-:Y:S03]  /*1cee0*/  HMMA.16816.F32 R156, R128.reuse, R158, R40 ;  /* 0x0000009e809c723c */ /* 0x040fe60000001828 */
[----:B------:R4:W-:Y:S05]  /*1cef0*/  STG.E.U16 [R28.64+-0xe0], R138 ;  /* 0xffff208a1c007986 */ /* 0x0009ea000c10151c */
[-C--:B---3--:R-:W-:Y:S01]  /*1cf00*/  HMMA.16816.F32 R36, R128, R48.reuse, R44 ;  /* 0x000000308024723c */ /* 0x088fe2000000182c */
[----:B------:R4:W-:Y:S04]  /*1cf10*/  STG.E.U16 [R28.64+-0xde], R137 ;  /* 0xffff22891c007986 */ /* 0x0009e8000c10151c */
[----:B------:R4:W-:Y:S03]  /*1cf20*/  STG.E.U16 [R12.64+-0xd0], R187 ;  /* 0xffff30bb0c007986 */ /* 0x0009e6000c10151c */
[C---:B------:R-:W-:Y:S01]  /*1cf30*/  HMMA.16816.F32 R40, R124.reuse, R48, R52 ;  /* 0x000000307c28723c */ /* 0x040fe20000001834 */
[----:B------:R4:W-:Y:S04]  /*1cf40*/  STG.E.U16 [R12.64+-0xce], R186 ;  /* 0xffff32ba0c007986 */ /* 0x0009e8000c10151c */
[----:B------:R4:W-:Y:S03]  /*1cf50*/  STG.E.U16 [R32.64+-0xd0], R185 ;  /* 0xffff30b920007986 */ /* 0x0009e6000c10151c */
[-C--:B------:R-:W-:Y:S01]  /*1cf60*/  HMMA.16816.F32 R44, R124, R50.reuse, R56 ;  /* 0x000000327c2c723c */ /* 0x080fe20000001838 */
[----:B------:R4:W-:Y:S04]  /*1cf70*/  STG.E.U16 [R32.64+-0xce], R184 ;  /* 0xffff32b820007986 */ /* 0x0009e8000c10151c */
[----:B------:R4:W-:Y:S03]  /*1cf80*/  STG.E.U16 [R30.64+-0xd0], R175 ;  /* 0xffff30af1e007986 */ /* 0x0009e6000c10151c */
[----:B------:R-:W-:Y:S01]  /*1cf90*/  HMMA.16816.F32 R48, R128, R50, R60 ;  /* 0x000000328030723c */ /* 0x000fe2000000183c */
[----:B------:R4:W-:Y:S04]  /*1cfa0*/  STG.E.U16 [R30.64+-0xce], R174 ;  /* 0xffff32ae1e007986 */ /* 0x0009e8000c10151c */
[----:B------:R4:W-:Y:S03]  /*1cfb0*/  STG.E.U16 [R28.64+-0xd0], R173 ;  /* 0xffff30ad1c007986 */ /* 0x0009e6000c10151c */
[C---:B------:R-:W-:Y:S01]  /*1cfc0*/  HMMA.16816.F32 R60, R124.reuse, R66, R76 ;  /* 0x000000427c3c723c */ /* 0x040fe2000000184c */
[----:B------:R4:W-:Y:S07]  /*1cfd0*/  STG.E.U16 [R28.64+-0xce], R136 ;  /* 0xffff32881c007986 */ /* 0x0009ee000c10151c */
        /* <DEDUP_REMOVED lines=19> */
[----:B-1----:R-:W-:Y:S01]  /*1d110*/  FADD.FTZ R208, R34, R252 ;  /* 0x000000fc22d07221 */ /* 0x002fe20000010000 */
[----:B--2---:R-:W-:Y:S01]  /*1d120*/  IADD3 R204, P0, R12, -0x140, RZ ;  /* 0xfffffec00ccc7810 */ /* 0x004fe20007f1e0ff */
[----:B------:R-:W-:-:S02]  /*1d130*/  FADD.FTZ R209, R223, R35 ;  /* 0x00000023dfd17221 */ /* 0x000fc40000010000 */
[----:B------:R-:W-:Y:S01]  /*1d140*/  FADD.FTZ R211, R226, R24 ;  /* 0x00000018e2d37221 */ /* 0x000fe20000010000 */
[----:B------:R-:W-:Y:S01]  /*1d150*/  IADD3.X R139, R13, -0x1, RZ, P0, !PT ;  /* 0xffffffff0d8b7810 */ /* 0x000fe200007fe4ff */
[----:B------:R-:W-:Y:S02]  /*1d160*/  FADD.FTZ R210, R225, R227 ;  /* 0x000000e3e1d27221 */ /* 0x000fe40000010000 */
[----:B------:R-:W-:Y:S02]  /*1d170*/  FADD.FTZ R208, R25, R208 ;  /* 0x000000d019d07221 */ /* 0x000fe40000010000 */
[----:B------:R-:W-:Y:S02]  /*1d180*/  FADD.FTZ R209, R224, R209 ;  /* 0x000000d1e0d17221 */ /* 0x000fe40000010000 */
.L_x_2063:
[----:B-12-4-:R-:W-:-:S06]  /*1d190*/  UISETP.GT.AND UP0, UPT, UR33, UR18, UPT ;  /* 0x000000122100728c */ /* 0x016fcc000bf04270 */
[----:B------:R-:W-:-:S13]  /*1d1a0*/  PLOP3.LUT P0, PT, PT, PT, UP0, 0x80, 0x0 ;  /* 0x000000000000781c */ /* 0x000fda0003f0f008 */
[----:B------:R-:W-:Y:S05]  /*1d1b0*/  @!P0 BRA `(.L_x_2076) ;  /* 0x00004b8000008947 */ /* 0x000fea0003800000 */
[----:B------:R-:W2:Y:S01]  /*1d1c0*/  LDL.LU R10, [R1+0x64] ;  /* 0x00006400010a7983 */ /* 0x000ea20000300800 */
[----:B------:R-:W1:Y:S01]  /*1d1d0*/  LDC.U8 R0, c[0x0][0x2d8] ;  /* 0x0000b600ff007b82 */ /* 0x000e620000000000 */
[----:B------:R-:W-:Y:S01]  /*1d1e0*/  ULDC UR4, c[0x0][0x228] ;  /* 0x00008a0000047ab9 */ /* 0x000fe20000000800 */
[----:B------:R-:W-:Y:S01]  /*1d1f0*/  IMAD.MOV.U32 R138, RZ, RZ, R134 ;  /* 0x000000ffff8a7224 */ /* 0x000fe200078e0086 */
[----:B------:R-:W3:Y:S01]  /*1d200*/  LDL.64 R14, [R1+0x90] ;  /* 0x00009000010e7983 */ /* 0x000ee20000100a00 */
[----:B------:R-:W-:Y:S01]  /*1d210*/  USHF.L.U32 UR34, UR4, 0x3, URZ ;  /* 0x0000000304227899 */ /* 0x000fe2000800063f */
[----:B------:R-:W-:Y:S01]  /*1d220*/  MOV R137, R135 ;  /* 0x0000008700897202 */ /* 0x000fe20000000f00 */
[----:B------:R-:W-:Y:S01]  /*1d230*/  UIMAD UR39, UR4, 0x48, URZ ;  /* 0x00000048042778a4 */ /* 0x000fe2000f8e023f */
[----:B------:R-:W4:Y:S01]  /*1d240*/  LDL R9, [R1+0x8c] ;  /* 0x00008c0001097983 */ /* 0x000f220000100800 */
[----:B------:R-:W-:Y:S01]  /*1d250*/  USHF.R.S32.HI UR36, URZ, 0x1f, UR4 ;  /* 0x0000001f3f247899 */ /* 0x000fe20008011404 */
[----:B------:R-:W-:Y:S01]  /*1d260*/  IMAD.MOV.U32 R136, RZ, RZ, R132 ;  /* 0x000000ffff887224 */ /* 0x000fe200078e0084 */
[----:B------:R-:W-:Y:S01]  /*1d270*/  UIMAD.WIDE.U32 UR42, UR4, 0x70, URZ ;  /* 0x00000070042a78a5 */ /* 0x000fe2000f8e003f */
[----:B------:R-:W3:Y:S01]  /*1d280*/  LDL.LU R3, [R1+0xa8] ;  /* 0x0000a80001037983 */ /* 0x000ee20000300800 */
[----:B------:R-:W-:Y:S01]  /*1d290*/  UIMAD UR4, UR4, 0x38, UR34 ;  /* 0x00000038040478a4 */ /* 0x000fe2000f8e0222 */
[----:B------:R-:W-:Y:S01]  /*1d2a0*/  MOV R2, R133 ;  /* 0x0000008500027202 */ /* 0x000fe20000000f00 */
[----:B------:R-:W-:Y:S01]  /*1d2b0*/  USHF.R.S32.HI UR32, URZ, 0x1f, UR34 ;  /* 0x0000001f3f207899 */ /* 0x000fe20008011422 */
[----:B------:R-:W4:Y:S01]  /*1d2c0*/  LDL.LU R8, [R1+0xac] ;  /* 0x0000ac0001087983 */ /* 0x000f220000300800 */
[----:B------:R-:W-:-:S02]  /*1d2d0*/  UIADD3 UR4, UR4, 0x1, URZ ;  /* 0x0000000104047890 */ /* 0x000fc4000fffe03f */
[----:B------:R-:W-:Y:S01]  /*1d2e0*/  USHF.R.S32.HI UR5, URZ, 0x1f, UR39 ;  /* 0x0000001f3f057899 */ /* 0x000fe20008011427 */
[----:B------:R-:W4:Y:S01]  /*1d2f0*/  LDL.LU.64 R6, [R1+0xb0] ;  /* 0x0000b00001067983 */ /* 0x000f220000300a00 */
[----:B------:R-:W-:Y:S02]  /*1d300*/  UIMAD UR36, UR36, 0x70, URZ ;  /* 0x00000070242478a4 */ /* 0x000fe4000f8e023f */
[----:B------:R-:W-:Y:S01]  /*1d310*/  USHF.R.S32.HI UR37, URZ, 0x1f, UR4 ;  /* 0x0000001f3f257899 */ /* 0x000fe20008011404 */
[----:B------:R-:W4:Y:S01]  /*1d320*/  LDL.LU.64 R4, [R1+0xb8] ;  /* 0x0000b80001047983 */ /* 0x000f220000300a00 */
[----:B-1----:R-:W-:Y:S01]  /*1d330*/  PRMT R0, R0, 0x7054, R0 ;  /* 0x0000705400007816 */ /* 0x002fe20000000000 */
[----:B------:R-:W-:Y:S02]  /*1d340*/  USHF.L.U32 UR35, UR34, 0x1, URZ ;  /* 0x0000000122237899 */ /* 0x000fe4000800063f */
[----:B------:R-:W-:Y:S02]  /*1d350*/  USHF.L.U32 UR40, UR39, 0x1, URZ ;  /* 0x0000000127287899 */ /* 0x000fe4000800063f */
[----:B------:R-:W-:-:S02]  /*1d360*/  USHF.L.U64.HI UR34, UR34, 0x1, UR32 ;  /* 0x0000000122227899 */ /* 0x000fc40008010220 */
[----:B------:R-:W-:Y:S02]  /*1d370*/  UIADD3 UR36, UR43, UR36, URZ ;  /* 0x000000242b247290 */ /* 0x000fe4000fffe03f */
[----:B------:R-:W-:Y:S02]  /*1d380*/  USHF.L.U64.HI UR39, UR39, 0x1, UR5 ;  /* 0x0000000127277899 */ /* 0x000fe40008010205 */
[----:B------:R-:W-:Y:S02]  /*1d390*/  USHF.L.U32 UR38, UR4, 0x1, URZ ;  /* 0x0000000104267899 */ /* 0x000fe4000800063f */
[----:B------:R-:W-:Y:S01]  /*1d3a0*/  USHF.L.U64.HI UR37, UR4, 0x1, UR37 ;  /* 0x0000000104257899 */ /* 0x000fe20008010225 */
[C---:B--2---:R-:W-:Y:S01]  /*1d3b0*/  IADD3 R0, R10.reuse, 0x4, RZ ;  /* 0x000000040a007810 */ /* 0x044fe20007ffe0ff */
[----:B------:R-:W-:-:S04]  /*1d3c0*/  IMAD.WIDE.U32 R12, R10, -0x326172a9, RZ ;  /* 0xcd9e8d570a0c7825 */ /* 0x000fc800078e00ff */
[----:B------:R-:W-:Y:S01]  /*1d3d0*/  IMAD.WIDE.U32 R10, R0, -0x326172a9, RZ ;  /* 0xcd9e8d57000a7825 */ /* 0x000fe200078e00ff */
[----:B------:R-:W-:Y:S01]  /*1d3e0*/  STL.64 [R1+0x78], R12 ;  /* 0x0000780c01007387 */ /* 0x000fe20000100a00 */
[----:B---3--:R-:W-:-:S03]  /*1d3f0*/  LOP3.LUT R0, R13, R3, RZ, 0x3c, !PT ;  /* 0x000000030d007212 */ /* 0x008fc600078e3cff */
[----:B------:R-:W-:Y:S01]  /*1d400*/  LOP3.LUT R3, R11, R3, RZ, 0x3c, !PT ;  /* 0x000000030b037212 */ /* 0x000fe200078e3cff */
[----:B------:R1:W-:Y:S01]  /*1d410*/  STL.64 [R1+0x70], R10 ;  /* 0x0000700a01007387 */ /* 0x0003e20000100a00 */
[----:B----4-:R-:W-:Y:S01]  /*1d420*/  ISETP.GE.AND P3, PT, R9, c[0x0][0x220], PT ;  /* 0x0000880009007a0c */ /* 0x010fe20003f66270 */
[----:B------:R-:W-:-:S04]  /*1d430*/  IMAD.WIDE.U32 R242, R8, -0x2daee0ad, RZ ;  /* 0xd2511f5308f27825 */ /* 0x000fc800078e00ff */
[----:B------:R-:W-:-:S04]  /*1d440*/  IMAD.WIDE.U32 R8, R3, -0x2daee0ad, RZ ;  /* 0xd2511f5303087825 */ /* 0x000fc800078e00ff */
[----:B------:R-:W-:Y:S02]  /*1d450*/  IMAD.MOV.U32 R5, RZ, RZ, R7 ;  /* 0x000000ffff057224 */ /* 0x000fe400078e0007 */
[----:B-1----:R-:W-:-:S05]  /*1d460*/  IMAD.WIDE.U32 R10, R0, -0x2daee0ad, RZ ;  /* 0xd2511f53000a7825 */ /* 0x002fca00078e00ff */
[----:B------:R1:W-:Y:S04]  /*1d470*/  STL.64 [R1+0x68], R10 ;  /* 0x0000680a01007387 */ /* 0x0003e80000100a00 */
[----:B------:R1:W-:Y:S04]  /*1d480*/  STL.64 [R1+0x80], R4 ;  /* 0x0000800401007387 */ /* 0x0003e80000100a00 */
[----:B------:R1:W-:Y:S01]  /*1d490*/  STL.64 [R1+0x60], R8 ;  /* 0x0000600801007387 */ /* 0x0003e20000100a00 */
[----:B------:R-:W-:Y:S01]  /*1d4a0*/  ISETP.GE.AND P4, PT, R14, c[0x0][0x220], PT ;  /* 0x000088000e007a0c */ /* 0x000fe20003f86270 */
[----:B------:R-:W-:Y:S05]  /*1d4b0*/  BRA `(.L_x_2077) ;  /* 0x000002e000007947 */ /* 0x000fea0003800000 */
.L_x_2079:
        /* <DEDUP_REMOVED lines=46> */
.L_x_2077:
        /* <DEDUP_REMOVED lines=144> */
.L_x_2078:
[----:B-1----:R-:W2:Y:S01]  /*1e0a0*/  LDL.64 R172, [R1+0x68] ;  /* 0x0000680001ac7983 */ /* 0x002ea20000100a00 */
[----:B------:R-:W-:Y:S01]  /*1e0b0*/  IMAD.U32 R0, RZ, RZ, UR32 ;  /* 0x00000020ff007e24 */ /* 0x000fe2000f8e00ff */
[----:B------:R-:W-:Y:S02]  /*1e0c0*/  ULOP3.LUT UR5, UR32, UR31, URZ, 0x3c, !UPT ;  /* 0x0000001f20057292 */ /* 0x000fe4000f8e3c3f */
[----:B------:R-:W-:Y:S02]  /*1e0d0*/  UIADD3 UR4, UR31, -0x4498517b, URZ ;  /* 0xbb67ae851f047890 */ /* 0x000fe4000fffe03f */
[----:B------:R-:W3:Y:S01]  /*1e0e0*/  LDL.64 R184, [R1+0x78] ;  /* 0x0000780001b87983 */ /* 0x000ee20000100a00 */
[----:B------:R-:W-:Y:S02]  /*1e0f0*/  UISETP.GT.AND UP0, UPT, UR32, UR18, UPT ;  /* 0x000000122000728c */ /* 0x000fe4000bf04270 */
[----:B------:R-:W-:Y:S03]  /*1e100*/  UMOV UR33, UR32 ;  /* 0x0000002000217c82 */ /* 0x000fe60008000000 */
        /* <DEDUP_REMOVED lines=8> */
[C---:B------:R-:W-:Y:S02]  /*1e190*/  ISETP.GE.AND P6, PT, R0.reuse, R214, PT ;  /* 0x000000d60000720c */ /* 0x040fe40003fc6270 */
[C---:B------:R-:W-:Y:S02]  /*1e1a0*/  ISETP.GE.AND P1, PT, R3.reuse, R215, PT ;  /* 0x000000d70300720c */ /* 0x040fe40003f26270 */
[CC--:B------:R-:W-:Y:S02]  /*1e1b0*/  ISETP.GE.OR P2, PT, R0.reuse, R219.reuse, !P2 ;  /* 0x000000db0000720c */ /* 0x0c0fe40005746670 */
[----:B------:R-:W-:Y:S02]  /*1e1c0*/  ISETP.GE.OR P6, PT, R0, R218, !P6 ;  /* 0x000000da0000720c */ /* 0x000fe400077c6670 */
[C---:B------:R-:W-:Y:S02]  /*1e1d0*/  ISETP.GE.OR P1, PT, R3.reuse, R219, !P1 ;  /* 0x000000db0300720c */ /* 0x040fe40004f26670 */
[C---:B------:R-:W-:Y:S02]  /*1e1e0*/  ISETP.GE.AND P0, PT, R3.reuse, R214, PT ;  /* 0x000000d60300720c */ /* 0x040fe40003f06270 */
[----:B------:R-:W-:Y:S02]  /*1e1f0*/  FSEL R179, R8, -INF , !P2 ;  /* 0xff80000008b37808 */ /* 0x000fe40005000000 */
[C---:B------:R-:W-:Y:S02]  /*1e200*/  ISETP.GE.AND P2, PT, R3.reuse, R217, PT ;  /* 0x000000d90300720c */ /* 0x040fe40003f46270 */
[----:B------:R-:W-:Y:S02]  /*1e210*/  FSEL R180, R10, -INF , !P6 ;  /* 0xff8000000ab47808 */ /* 0x000fe40007000000 */
[-C--:B------:R-:W-:Y:S02]  /*1e220*/  ISETP.GE.AND P6, PT, R3, R216.reuse, PT ;  /* 0x000000d80300720c */ /* 0x080fe40003fc6270 */
[----:B------:R-:W-:Y:S02]  /*1e230*/  FSEL R181, R9, -INF , !P1 ;  /* 0xff80000009b57808 */ /* 0x000fe40004800000 */
[C---:B------:R-:W-:Y:S02]  /*1e240*/  ISETP.GE.AND P1, PT, R0.reuse, R216, PT ;  /* 0x000000d80000720c */ /* 0x040fe40003f26270 */
[C---:B------:R-:W-:Y:S02]  /*1e250*/  ISETP.GE.OR P0, PT, R3.reuse, R218, !P0 ;  /* 0x000000da0300720c */ /* 0x040fe40004706670 */
[C---:B------:R-:W-:Y:S02]  /*1e260*/  ISETP.GE.OR P2, PT, R3.reuse, R221, !P2 ;  /* 0x000000dd0300720c */ /* 0x040fe40005746670 */
[-C--:B------:R-:W-:Y:S02]  /*1e270*/  ISETP.GE.OR P6, PT, R3, R220.reuse, !P6 ;  /* 0x000000dc0300720c */ /* 0x080fe400077c6670 */
[C---:B------:R-:W-:Y:S02]  /*1e280*/  ISETP.GE.OR P1, PT, R0.reuse, R220, !P1 ;  /* 0x000000dc0000720c */ /* 0x040fe40004f26670 */
[C---:B------:R-:W-:Y:S02]  /*1e290*/  IADD3 R8, R0.reuse, 0x8, RZ ;  /* 0x0000000800087810 */ /* 0x040fe40007ffe0ff */
[----:B------:R-:W-:Y:S02]  /*1e2a0*/  IADD3 R3, R0, 0x9, RZ ;  /* 0x0000000900037810 */ /* 0x000fe40007ffe0ff */
[----:B------:R-:W-:Y:S02]  /*1e2b0*/  FSEL R174, R6, -INF , !P1 ;  /* 0xff80000006ae7808 */ /* 0x000fe40004800000 */
[----:B------:R-:W-:Y:S02]  /*1e2c0*/  FSEL R175, R5, -INF , !P2 ;  /* 0xff80000005af7808 */ /* 0x000fe40005000000 */
[C---:B------:R-:W-:Y:S02]  /*1e2d0*/  ISETP.GE.AND P2, PT, R3.reuse, R215, PT ;  /* 0x000000d70300720c */ /* 0x040fe40003f46270 */
[----:B------:R-:W-:Y:S02]  /*1e2e0*/  ISETP.GE.AND P1, PT, R8, R214, PT ;  /* 0x000000d60800720c */ /* 0x000fe40003f26270 */
[----:B------:R-:W-:Y:S02]  /*1e2f0*/  ISETP.GE.AND P5, PT, R0, R217, PT ;  /* 0x000000d90000720c */ /* 0x000fe40003fa6270 */
[----:B------:R-:W-:Y:S02]  /*1e300*/  ISETP.GE.OR P2, PT, R3, R219, !P2 ;  /* 0x000000db0300720c */ /* 0x000fe40005746670 */
[----:B------:R-:W-:Y:S02]  /*1e310*/  ISETP.GE.OR P1, PT, R8, R218, !P1 ;  /* 0x000000da0800720c */ /* 0x000fe40004f26670 */
[----:B------:R-:W-:Y:S02]  /*1e320*/  FSEL R204, R11, -INF , !P0 ;  /* 0xff8000000bcc7808 */ /* 0x000fe40004000000 */
[----:B------:R-:W-:Y:S02]  /*1e330*/  ISETP.GE.OR P5, PT, R0, R221, !P5 ;  /* 0x000000dd0000720c */ /* 0x000fe40006fa6670 */
[----:B------:R-:W-:Y:S02]  /*1e340*/  FSEL R176, R7, -INF , !P6 ;  /* 0xff80000007b07808 */ /* 0x000fe40007000000 */
[----:B------:R-:W-:Y:S02]  /*1e350*/  ISETP.GE.AND P6, PT, R8, R215, PT ;  /* 0x000000d70800720c */ /* 0x000fe40003fc6270 */
[----:B------:R-:W-:Y:S02]  /*1e360*/  ISETP.GE.AND P0, PT, R3, R214, PT ;  /* 0x000000d60300720c */ /* 0x000fe40003f06270 */
[----:B------:R-:W-:Y:S02]  /*1e370*/  FSEL R177, R13, -INF , !P2 ;  /* 0xff8000000db17808 */ /* 0x000fe40005000000 */
[C---:B------:R-:W-:Y:S02]  /*1e380*/  ISETP.GE.AND P2, PT, R3.reuse, R217, PT ;  /* 0x000000d90300720c */ /* 0x040fe40003f46270 */
[----:B------:R-:W-:Y:S02]  /*1e390*/  FSEL R183, R14, -INF , !P1 ;  /* 0xff8000000eb77808 */ /* 0x000fe40004800000 */
[C---:B------:R-:W-:Y:S02]  /*1e3a0*/  ISETP.GE.AND P1, PT, R3.reuse, R216, PT ;  /* 0x000000d80300720c */ /* 0x040fe40003f26270 */
[----:B------:R-:W-:Y:S02]  /*1e3b0*/  FSEL R139, R4, -INF , !P5 ;  /* 0xff800000048b7808 */ /* 0x000fe40006800000 */
[----:B------:R-:W-:Y:S02]  /*1e3c0*/  ISETP.GE.OR P6, PT, R8, R219, !P6 ;  /* 0x000000db0800720c */ /* 0x000fe400077c6670 */
[C---:B------:R-:W-:Y:S02]  /*1e3d0*/  ISETP.GE.OR P0, PT, R3.reuse, R218, !P0 ;  /* 0x000000da0300720c */ /* 0x040fe40004706670 */
[C---:B------:R-:W-:Y:S02]  /*1e3e0*/  ISETP.GE.OR P2, PT, R3.reuse, R221, !P2 ;  /* 0x000000dd0300720c */ /* 0x040fe40005746670 */
[----:B------:R-:W-:Y:S02]  /*1e3f0*/  ISETP.GE.OR P1, PT, R3, R220, !P1 ;  /* 0x000000dc0300720c */ /* 0x000fe40004f26670 */
[C---:B------:R-:W-:Y:S02]  /*1e400*/  IADD3 R4, R0.reuse, 0x10, RZ ;  /* 0x0000001000047810 */ /* 0x040fe40007ffe0ff */
[----:B------:R-:W-:Y:S02]  /*1e410*/  IADD3 R3, R0, 0x11, RZ ;  /* 0x0000001100037810 */ /* 0x000fe40007ffe0ff */
[----:B------:R-:W-:Y:S02]  /*1e420*/  FSEL R178, R12, -INF , !P6 ;  /* 0xff8000000cb27808 */ /* 0x000fe40007000000 */
[----:B------:R-:W-:Y:S02]  /*1e430*/  ISETP.GE.AND P6, PT, R8, R216, PT ;  /* 0x000000d80800720c */ /* 0x000fe40003fc6270 */
[----:B------:R-:W-:Y:S02]  /*1e440*/  FSEL R17, R17, -INF , !P2 ;  /* 0xff80000011117808 */ /* 0x000fe40005000000 */
[----:B------:R-:W-:Y:S02]  /*1e450*/  FSEL R19, R19, -INF , !P1 ;  /* 0xff80000013137808 */ /* 0x000fe40004800000 */
[C---:B------:R-:W-:Y:S02]  /*1e460*/  ISETP.GE.AND P2, PT, R3.reuse, R215, PT ;  /* 0x000000d70300720c */ /* 0x040fe40003f46270 */
[----:B------:R-:W-:Y:S02]  /*1e470*/  ISETP.GE.AND P1, PT, R4, R214, PT ;  /* 0x000000d60400720c */ /* 0x000fe40003f26270 */
[----:B------:R-:W-:Y:S02]  /*1e480*/  ISETP.GE.OR P6, PT, R8, R220, !P6 ;  /* 0x000000dc0800720c */ /* 0x000fe400077c6670 */
[----:B------:R-:W-:Y:S02]  /*1e490*/  ISETP.GE.OR P2, PT, R3, R219, !P2 ;  /* 0x000000db0300720c */ /* 0x000fe40005746670 */
[----:B------:R-:W-:Y:S02]  /*1e4a0*/  ISETP.GE.OR P1, PT, R4, R218, !P1 ;  /* 0x000000da0400720c */ /* 0x000fe40004f26670 */
[----:B------:R-:W-:Y:S02]  /*1e4b0*/  ISETP.GE.AND P5, PT, R8, R217, PT ;  /* 0x000000d90800720c */ /* 0x000fe40003fa6270 */
[----:B------:R-:W-:Y:S02]  /*1e4c0*/  FSEL R182, R15, -INF , !P0 ;  /* 0xff8000000fb67808 */ /* 0x000fe40004000000 */
[----:B------:R-:W-:Y:S02]  /*1e4d0*/  FSEL R14, R18, -INF , !P6 ;  /* 0xff800000120e7808 */ /* 0x000fe40007000000 */
[----:B------:R-:W-:Y:S01]  /*1e4e0*/  ISETP.GE.AND P6, PT, R4, R215, PT ;  /* 0x000000d70400720c */ /* 0x000fe20003fc6270 */
[----:B------:R-:W1:Y:S01]  /*1e4f0*/  LDC.U8 R18, c[0x0][0x2d8] ;  /* 0x0000b600ff127b82 */ /* 0x000e620000000000 */
[----:B------:R-:W-:Y:S02]  /*1e500*/  ISETP.GE.AND P0, PT, R3, R214, PT ;  /* 0x000000d60300720c */ /* 0x000fe40003f06270 */
[----:B------:R-:W-:Y:S02]  /*1e510*/  FSEL R25, R25, -INF , !P2 ;  /* 0xff80000019197808 */ /* 0x000fe40005000000 */
[C---:B------:R-:W-:Y:S02]  /*1e520*/  ISETP.GE.AND P2, PT, R3.reuse, R217, PT ;  /* 0x000000d90300720c */ /* 0x040fe40003f46270 */
[----:B------:R-:W-:Y:S02]  /*1e530*/  FSEL R26, R26, -INF , !P1 ;  /* 0xff8000001a1a7808 */ /* 0x000fe40004800000 */
[C---:B------:R-:W-:Y:S02]  /*1e540*/  ISETP.GE.AND P1, PT, R3.reuse, R216, PT ;  /* 0x000000d80300720c */ /* 0x040fe40003f26270 */
[----:B------:R-:W-:Y:S02]  /*1e550*/  ISETP.GE.OR P5, PT, R8, R221, !P5 ;  /* 0x000000dd0800720c */ /* 0x000fe40006fa6670 */
        /* <DEDUP_REMOVED lines=9> */
[----:B------:R-:W-:Y:S02]  /*1e5f0*/  ISETP.GE.AND P6, PT, R4, R216, PT ;  /* 0x000000d80400720c */ /* 0x000fe40003fc6270 */
[----:B------:R-:W-:Y:S02]  /*1e600*/  FSEL R27, R27, -INF , !P0 ;  /* 0xff8000001b1b7808 */ /* 0x000fe40004000000 */
[----:B------:R-:W-:Y:S02]  /*1e610*/  FSEL R21, R21, -INF , !P2 ;  /* 0xff80000015157808 */ /* 0x000fe40005000000 */
[----:B------:R-:W-:Y:S02]  /*1e620*/  FSEL R23, R23, -INF , !P1 ;  /* 0xff80000017177808 */ /* 0x000fe40004800000 */
[CC--:B------:R-:W-:Y:S02]  /*1e630*/  ISETP.GE.AND P0, PT, R3.reuse, R215.reuse, PT ;  /* 0x000000d70300720c */ /* 0x0c0fe40003f06270 */
[----:B------:R-:W-:Y:S02]  /*1e640*/  ISETP.GE.AND P2, PT, R0, R215, PT ;  /* 0x000000d70000720c */ /* 0x000fe40003f46270 */
[C---:B------:R-:W-:Y:S02]  /*1e650*/  ISETP.GE.AND P1, PT, R3.reuse, R214, PT ;  /* 0x000000d60300720c */ /* 0x040fe40003f26270 */
[C---:B------:R-:W-:Y:S02]  /*1e660*/  ISETP.GE.OR P5, PT, R4.reuse, R221, !P5 ;  /* 0x000000dd0400720c */ /* 0x040fe40006fa6670 */
[----:B------:R-:W-:Y:S02]  /*1e670*/  ISETP.GE.OR P6, PT, R4, R220, !P6 ;  /* 0x000000dc0400720c */ /* 0x000fe400077c6670 */
[CC--:B------:R-:W-:Y:S02]  /*1e680*/  ISETP.GE.OR P0, PT, R3.reuse, R219.reuse, !P0 ;  /* 0x000000db0300720c */ /* 0x0c0fe40004706670 */
[----:B------:R-:W-:Y:S02]  /*1e690*/  ISETP.GE.OR P2, PT, R0, R219, !P2 ;  /* 0x000000db0000720c */ /* 0x000fe40005746670 */
[C---:B------:R-:W-:Y:S02]  /*1e6a0*/  ISETP.GE.OR P1, PT, R3.reuse, R218, !P1 ;  /* 0x000000da0300720c */ /* 0x040fe40004f26670 */
[----:B------:R-:W-:Y:S02]  /*1e6b0*/  FSEL R20, R20, -INF , !P5 ;  /* 0xff80000014147808 */ /* 0x000fe40006800000 */
[----:B------:R-:W-:Y:S02]  /*1e6c0*/  FSEL R22, R22, -INF , !P6 ;  /* 0xff80000016167808 */ /* 0x000fe40007000000 */
[CC--:B------:R-:W-:Y:S02]  /*1e6d0*/  ISETP.GE.AND P6, PT, R3.reuse, R217.reuse, PT ;  /* 0x000000d90300720c */ /* 0x0c0fe40003fc6270 */
[----:B------:R-:W-:Y:S02]  /*1e6e0*/  ISETP.GE.AND P5, PT, R3, R216, PT ;  /* 0x000000d80300720c */ /* 0x000fe40003fa6270 */
[----:B------:R-:W-:Y:S02]  /*1e6f0*/  FSEL R28, R28, -INF , !P0 ;  /* 0xff8000001c1c7808 */ /* 0x000fe40004000000 */
[C---:B------:R-:W-:Y:S02]  /*1e700*/  ISETP.GE.AND P0, PT, R0.reuse, R214, PT ;  /* 0x000000d60000720c */ /* 0x040fe40003f06270 */
[----:B------:R-:W-:Y:S02]  /*1e710*/  FSEL R29, R29, -INF , !P2 ;  /* 0xff8000001d1d7808 */ /* 0x000fe40005000000 */
[----:B------:R-:W-:Y:S02]  /*1e720*/  ISETP.GE.AND P2, PT, R0, R217, PT ;  /* 0x000000d90000720c */ /* 0x000fe40003f46270 */
[----:B------:R-:W-:Y:S02]  /*1e730*/  FSEL R30, R30, -INF , !P1 ;  /* 0xff8000001e1e7808 */ /* 0x000fe40004800000 */
[C---:B------:R-:W-:Y:S02]  /*1e740*/  ISETP.GE.AND P1, PT, R0.reuse, R216, PT ;  /* 0x000000d80000720c */ /* 0x040fe40003f26270 */
[CC--:B------:R-:W-:Y:S02]  /*1e750*/  ISETP.GE.OR P6, PT, R3.reuse, R221.reuse, !P6 ;  /* 0x000000dd0300720c */ /* 0x0c0fe400077c6670 */
[----:B------:R-:W-:Y:S02]  /*1e760*/  ISETP.GE.OR P5, PT, R3, R220, !P5 ;  /* 0x000000dc0300720c */ /* 0x000fe40006fa6670 */
[C---:B------:R-:W-:Y:S02]  /*1e770*/  ISETP.GE.OR P0, PT, R0.reuse, R218, !P0 ;  /* 0x000000da0000720c */ /* 0x040fe40004706670 */
[C---:B------:R-:W-:Y:S02]  /*1e780*/  ISETP.GE.OR P2, PT, R0.reuse, R221, !P2 ;  /* 0x000000dd0000720c */ /* 0x040fe40005746670 */
[----:B------:R-:W-:Y:S02]  /*1e790*/  ISETP.GE.OR P1, PT, R0, R220, !P1 ;  /* 0x000000dc0000720c */ /* 0x000fe40004f26670 */
[----:B------:R-:W-:Y:S02]  /*1e7a0*/  FMNMX.FTZ R3, R179, R2, !PT ;  /* 0x00000002b3037209 */ /* 0x000fe40007810000 */
[----:B------:R-:W-:Y:S02]  /*1e7b0*/  LOP3.LUT R0, R243, UR5, RZ, 0x3c, !PT ;  /* 0x00000005f3007c12 */ /* 0x000fe4000f8e3cff */
[----:B------:R-:W-:Y:S02]  /*1e7c0*/  FMNMX.FTZ R3, R181, R3, !PT ;  /* 0x00000003b5037209 */ /* 0x000fe40007810000 */
        /* <DEDUP_REMOVED lines=19> */
[----:B--2---:R-:W-:Y:S02]  /*1e900*/  LOP3.LUT R7, R173, UR4, R242, 0x96, !PT ;  /* 0x00000004ad077c12 */ /* 0x004fe4000f8e96f2 */
[----:B------:R-:W-:Y:S02]  /*1e910*/  FMNMX.FTZ R5, R19, R5, !PT ;  /* 0x0000000513057209 */ /* 0x000fe40007810000 */
[----:B------:R-:W-:Y:S01]  /*1e920*/  FMNMX.FTZ R132, R27, R132, !PT ;  /* 0x000000841b847209 */ /* 0x000fe20007810000 */
[----:B------:R-:W-:Y:S01]  /*1e930*/  IMAD.WIDE.U32 R6, R7, -0x326172a9, RZ ;  /* 0xcd9e8d5707067825 */ /* 0x000fe200078e00ff */
[----:B------:R-:W-:Y:S02]  /*1e940*/  FSEL R32, R32, -INF , !P6 ;  /* 0xff80000020207808 */ /* 0x000fe40007000000 */
[----:B------:R-:W-:Y:S02]  /*1e950*/  FMNMX.FTZ R0, R29, R3, !PT ;  /* 0x000000031d007209 */ /* 0x000fe40007810000 */
[----:B------:R-:W-:Y:S02]  /*1e960*/  FMNMX.FTZ R135, R21, R4, !PT ;  /* 0x0000000415877209 */ /* 0x000fe40007810000 */
[----:B------:R-:W-:Y:S01]  /*1e970*/  FSEL R31, R31, -INF , !P0 ;  /* 0xff8000001f1f7808 */ /* 0x000fe20004000000 */
[----:B------:R-:W2:Y:S01]  /*1e980*/  SHFL.BFLY PT, R13, R0, 0x2, 0x1f ;  /* 0x0c401f00000d7f89 */ /* 0x000ea200000e0000 */
[----:B------:R-:W-:Y:S02]  /*1e990*/  FMNMX.FTZ R3, R22, R5, !PT ;  /* 0x0000000516037209 */ /* 0x000fe40007810000 */
[----:B------:R-:W-:Y:S02]  /*1e9a0*/  FMNMX.FTZ R132, R30, R132, !PT ;  /* 0x000000841e847209 */ /* 0x000fe40007810000 */
[----:B------:R-:W-:Y:S02]  /*1e9b0*/  FSEL R33, R33, -INF , !P2 ;  /* 0xff80000021217808 */ /* 0x000fe40005000000 */
[----:B------:R-:W-:Y:S02]  /*1e9c0*/  FMNMX.FTZ R135, R32, R135, !PT ;  /* 0x0000008720877209 */ /* 0x000fe40007810000 */
[----:B------:R-:W-:Y:S02]  /*1e9d0*/  FSEL R34, R34, -INF , !P5 ;  /* 0xff80000022227808 */ /* 0x000fe40006800000 */
[----:B------:R-:W-:Y:S02]  /*1e9e0*/  FMNMX.FTZ R3, R23, R3, !PT ;  /* 0x0000000317037209 */ /* 0x000fe40007810000 */
[----:B------:R-:W-:Y:S02]  /*1e9f0*/  FMNMX.FTZ R132, R31, R132, !PT ;  /* 0x000000841f847209 */ /* 0x000fe40007810000 */
[----:B---3--:R-:W-:Y:S02]  /*1ea00*/  LOP3.LUT R4, R207, UR15, R184, 0x96, !PT ;  /* 0x0000000fcf047c12 */ /* 0x008fe4000f8e96b8 */
[----:B------:R-:W-:Y:S02]  /*1ea10*/  LOP3.LUT R8, R7, UR14, R206, 0x96, !PT ;  /* 0x0000000e07087c12 */ /* 0x000fe4000f8e96ce */
[----:B------:R-:W-:Y:S01]  /*1ea20*/  FMNMX.FTZ R135, R33, R135, !PT ;  /* 0x0000008721877209 */ /* 0x000fe20007810000 */
[----:B------:R-:W3:Y:S01]  /*1ea30*/  SHFL.BFLY PT, R7, R132, 0x2, 0x1f ;  /* 0x0c401f0084077f89 */ /* 0x000ee200000e0000 */
[----:B------:R-:W-:Y:S01]  /*1ea40*/  FSEL R35, R35, -INF , !P1 ;  /* 0xff80000023237808 */ /* 0x000fe20004800000 */
[----:B------:R-:W-:Y:S01]  /*1ea50*/  IMAD.WIDE.U32 R8, R8, -0x2daee0ad, RZ ;  /* 0xd2511f5308087825 */ /* 0x000fe200078e00ff */
[----:B------:R-:W-:Y:S02]  /*1ea60*/  FMNMX.FTZ R3, R34, R3, !PT ;  /* 0x0000000322037209 */ /* 0x000fe40007810000 */
[----:B--2---:R-:W-:Y:S01]  /*1ea70*/  FMNMX.FTZ R0, R0, R13, !PT ;  /* 0x0000000d00007209 */ /* 0x004fe20007810000 */
[----:B------:R-:W-:Y:S01]  /*1ea80*/  IMAD.WIDE.U32 R4, R4, -0x2daee0ad, RZ ;  /* 0xd2511f5304047825 */ /* 0x000fe200078e00ff */
[----:B------:R-:W-:Y:S01]  /*1ea90*/  FMNMX.FTZ R134, R35, R3, !PT ;  /* 0x0000000323867209 */ /* 0x000fe20007810000 */
[----:B------:R-:W2:Y:S03]  /*1eaa0*/  SHFL.BFLY PT, R12, R135, 0x2, 0x1f ;  /* 0x0c401f00870c7f89 */ /* 0x000ea600000e0000 */
[----:B------:R-:W-:Y:S02]  /*1eab0*/  LOP3.LUT R5, R5, UR13, R172, 0x96, !PT ;  /* 0x0000000d05057c12 */ /* 0x000fe4000f8e96ac */
[----:B------:R-:W-:Y:S02]  /*1eac0*/  LOP3.LUT R10, R9, UR11, R4, 0x96, !PT ;  /* 0x0000000b090a7c12 */ /* 0x000fe4000f8e9604 */
[----:B-----5:R-:W-:Y:S01]  /*1ead0*/  LOP3.LUT R9, R229, UR4, R242, 0x96, !PT ;  /* 0x00000004e5097c12 */ /* 0x020fe2000f8e96f2 */
[----:B------:R-:W5:Y:S01]  /*1eae0*/  SHFL.BFLY PT, R15, R134, 0x2, 0x1f ;  /* 0x0c401f00860f7f89 */ /* 0x000f6200000e0000 */
[----:B------:R-:W-:Y:S04]  /*1eaf0*/  IMAD.WIDE.U32 R4, R5, -0x326172a9, RZ ;  /* 0xcd9e8d5705047825 */ /* 0x000fe800078e00ff */
[----:B------:R-:W-:Y:S01]  /*1eb00*/  IMAD.WIDE.U32 R10, R10, -0x326172a9, RZ ;  /* 0xcd9e8d570a0a7825 */ /* 0x000fe200078e00ff */
[----:B------:R-:W-:Y:S02]  /*1eb10*/  LOP3.LUT R5, R5, UR12, R6, 0x96, !PT ;  /* 0x0000000c05057c12 */ /* 0x000fe4000f8e9606 */
[----:B---3--:R-:W-:Y:S01]  /*1eb20*/  FMNMX.FTZ R132, R132, R7, !PT ;  /* 0x0000000784847209 */ /* 0x008fe20007810000 */
[----:B------:R-:W3:Y:S01]  /*1eb30*/  SHFL.BFLY PT, R133, R0, 0x1, 0x1f ;  /* 0x0c201f0000857f89 */ /* 0x000ee200000e0000 */
[----:B------:R-:W-:Y:S01]  /*1eb40*/  LOP3.LUT R3, R11, UR10, R4, 0x96, !PT ;  /* 0x0000000a0b037c12 */ /* 0x000fe2000f8e9604 */
[----:B------:R-:W-:Y:S04]  /*1eb50*/  IMAD.WIDE.U32 R4, R5, -0x2daee0ad, RZ ;  /* 0xd2511f5305047825 */ /* 0x000fe800078e00ff */
[----:B------:R-:W-:Y:S01]  /*1eb60*/  IMAD.WIDE.U32 R212, R3, -0x2daee0ad, RZ ;  /* 0xd2511f5303d47825 */ /* 0x000fe200078e00ff */
[----:B--2---:R-:W-:Y:S02]  /*1eb70*/  FMNMX.FTZ R135, R135, R12, !PT ;  /* 0x0000000c87877209 */ /* 0x004fe40007810000 */
[----:B------:R-:W-:Y:S02]  /*1eb80*/  LOP3.LUT R8, R5, UR9, R8, 0x96, !PT ;  /* 0x0000000905087c12 */ /* 0x000fe4000f8e9608 */
[----:B------:R-:W-:Y:S01]  /*1eb90*/  LOP3.LUT R172, R213, UR7, R4, 0x96, !PT ;  /* 0x00000007d5ac7c12 */ /* 0x000fe2000f8e9604 */
[----:B------:R-:W2:Y:S02]  /*1eba0*/  SHFL.BFLY PT, R6, R135, 0x1, 0x1f ;  /* 0x0c201f0087067f89 */ /* 0x000ea400000e0000 */
[----:B------:R-:W-:Y:S01]  /*1ebb0*/  IMAD.WIDE.U32 R184, R8, -0x326172a9, RZ ;  /* 0xcd9e8d5708b87825 */ /* 0x000fe200078e00ff */
[----:B-----5:R-:W-:Y:S03]  /*1ebc0*/  FMNMX.FTZ R134, R134, R15, !PT ;  /* 0x0000000f86867209 */ /* 0x020fe60007810000 */
[----:B------:R-:W-:Y:S01]  /*1ebd0*/  IMAD.WIDE.U32 R172, R172, -0x326172a9, RZ ;  /* 0xcd9e8d57acac7825 */ /* 0x000fe200078e00ff */
[----:B------:R-:W-:Y:S01]  /*1ebe0*/  LOP3.LUT R233, R185, UR8, R10, 0x96, !PT ;  /* 0x00000008b9e97c12 */ /* 0x000fe2000f8e960a */
[----:B------:R-:W5:Y:S03]  /*1ebf0*/  SHFL.BFLY PT, R4, R132, 0x1, 0x1f ;  /* 0x0c201f0084047f89 */ /* 0x000f6600000e0000 */
[----:B------:R-:W-:Y:S02]  /*1ec00*/  LOP3.LUT R5, R173, UR17, R184, 0x96, !PT ;  /* 0x00000011ad057c12 */ /* 0x000fe4000f8e96b8 */
[----:B---3--:R-:W-:Y:S02]  /*1ec10*/  FMNMX.FTZ R133, R0, R133, !PT ;  /* 0x0000008500857209 */ /* 0x008fe40007810000 */
[C---:B------:R-:W-:Y:S01]  /*1ec20*/  LOP3.LUT R0, R5.reuse, 0xffff, RZ, 0xc0, !PT ;  /* 0x0000ffff05007812 */ /* 0x040fe200078ec0ff */
[----:B------:R-:W3:Y:S01]  /*1ec30*/  SHFL.BFLY PT, R7, R134, 0x1, 0x1f ;  /* 0x0c201f0086077f89 */ /* 0x000ee200000e0000 */
[----:B------:R-:W-:Y:S01]  /*1ec40*/  LOP3.LUT R3, R5, 0xff, RZ, 0xc0, !PT ;  /* 0x000000ff05037812 */ /* 0x000fe200078ec0ff */
[C---:B------:R-:W-:Y:S01]  /*1ec50*/  FMUL.FTZ R8, R133.reuse, c[0x0][0x23c] ;  /* 0x00008f0085087a20 */ /* 0x040fe20000410000 */
[----:B------:R-:W-:Y:S02]  /*1ec60*/  SHF.R.U32.HI R0, RZ, 0x8, R0 ;  /* 0x00000008ff007819 */ /* 0x000fe40000011600 */
[C---:B------:R-:W-:Y:S02]  /*1ec70*/  FSETP.NEU.FTZ.AND P1, PT, R133.reuse, -INF , PT ;  /* 0xff8000008500780b */ /* 0x040fe40003f3d000 */
[----:B-1----:R-:W-:Y:S02]  /*1ec80*/  ISETP.GE.U32.AND P6, PT, R18, R3, PT ;  /* 0x000000031200720c */ /* 0x002fe40003fc6070 */
[----:B------:R-:W-:Y:S02]  /*1ec90*/  LOP3.LUT R3, R0, 0xffff, RZ, 0xc0, !PT ;  /* 0x0000ffff00037812 */ /* 0x000fe400078ec0ff */
[----:B------:R-:W-:Y:S02]  /*1eca0*/  FSEL R0, R133, RZ, P1 ;  /* 0x000000ff85007208 */ /* 0x000fe40000800000 */
[----:B--2---:R-:W-:Y:S02]  /*1ecb0*/  FMNMX.FTZ R135, R135, R6, !PT ;  /* 0x0000000687877209 */ /* 0x004fe40007810000 */
[----:B------:R-:W-:Y:S01]  /*1ecc0*/  ISETP.GE.U32.AND P5, PT, R18, R3, PT ;  /* 0x000000031200720c */ /* 0x000fe20003fa6070 */
[----:B------:R-:W-:Y:S01]  /*1ecd0*/  FADD.FTZ R3, -R0, R2 ;  /* 0x0000000200037221 */ /* 0x000fe20000010100 */
[----:B-----5:R-:W-:Y:S02]  /*1ece0*/  FMNMX.FTZ R132, R132, R4, !PT ;  /* 0x0000000484847209 */ /* 0x020fe40007810000 */
[C---:B------:R-:W-:Y:S02]  /*1ecf0*/  FSETP.NEU.FTZ.AND P2, PT, R135.reuse, -INF , PT ;  /* 0xff8000008700780b */ /* 0x040fe40003f5d000 */
[----:B------:R-:W-:Y:S02]  /*1ed00*/  FSETP.NEU.FTZ.AND P0, PT, R132, -INF , PT ;  /* 0xff8000008400780b */ /* 0x000fe40003f1d000 */
[--C-:B------:R-:W-:Y:S02]  /*1ed10*/  SHF.R.U32.HI R4, RZ, 0x18, R5.reuse ;  /* 0x00000018ff047819 */ /* 0x100fe40000011605 */
[----:B---3--:R-:W-:Y:S01]  /*1ed20*/  FMNMX.FTZ R134, R134, R7, !PT ;  /* 0x0000000786867209 */ /* 0x008fe20007810000 */
[C---:B------:R-:W-:Y:S01]  /*1ed30*/  FMUL.FTZ R7, R135.reuse, c[0x0][0x23c] ;  /* 0x00008f0087077a20 */ /* 0x040fe20000410000 */
[----:B------:R-:W-:Y:S02]  /*1ed40*/  FSEL R0, R132, RZ, P0 ;  /* 0x000000ff84007208 */ /* 0x000fe40000000000 */
[----:B------:R-:W-:Y:S02]  /*1ed50*/  FSEL R2, R135, RZ, P2 ;  /* 0x000000ff87027208 */ /* 0x000fe40001000000 */
[----:B------:R-:W-:Y:S02]  /*1ed60*/  FSEL R7, R7, RZ, P2 ;  /* 0x000000ff07077208 */ /* 0x000fe40001000000 */
[----:B------:R-:W-:Y:S01]  /*1ed70*/  ISETP.GE.U32.AND P2, PT, R18, R4, PT ;  /* 0x000000041200720c */ /* 0x000fe20003f46070 */
[----:B------:R-:W-:Y:S01]  /*1ed80*/  FADD.FTZ R4, -R0, R136 ;  /* 0x0000008800047221 */ /* 0x000fe20000010100 */
[----:B------:R-:W-:Y:S01]  /*1ed90*/  SHF.R.U32.HI R5, RZ, 0x10, R5 ;  /* 0x00000010ff057819 */ /* 0x000fe20000011605 */
[----:B------:R-:W-:Y:S01]  /*1eda0*/  FMUL.FTZ R0, R134, c[0x0][0x23c] ;  /* 0x00008f0086007a20 */ /* 0x000fe20000410000 */
[----:B------:R-:W-:Y:S01]  /*1edb0*/  FSEL R8, R8, RZ, P1 ;  /* 0x000000ff08087208 */ /* 0x000fe20000800000 */
[--C-:B------:R-:W-:Y:S01]  /*1edc0*/  FFMA.FTZ R226, R21, c[0x0][0x23c], -R7.reuse ;  /* 0x00008f0015e27a23 */ /* 0x100fe20000010807 */
[----:B------:R-:W-:Y:S01]  /*1edd0*/  FSETP.NEU.FTZ.AND P1, PT, R134, -INF , PT ;  /* 0xff8000008600780b */ /* 0x000fe20003f3d000 */
[----:B------:R-:W-:Y:S01]  /*1ede0*/  FFMA.FTZ R224, R20, c[0x0][0x23c], -R7 ;  /* 0x00008f0014e07a23 */ /* 0x000fe20000010807 */
[----:B------:R-:W-:Y:S01]  /*1edf0*/  LOP3.LUT R6, R5, 0xff, RZ, 0xc0, !PT ;  /* 0x000000ff05067812 */ /* 0x000fe200078ec0ff */
[----:B------:R-:W-:Y:S01]  /*1ee00*/  FADD.FTZ R5, -R2, R137 ;  /* 0x0000008902057221 */ /* 0x000fe20000010100 */
[----:B------:R-:W-:Y:S01]  /*1ee10*/  FSEL R2, R0, RZ, P1 ;  /* 0x000000ff00027208 */ /* 0x000fe20000800000 */
[--C-:B------:R-:W-:Y:S01]  /*1ee20*/  FFMA.FTZ R185, R178, c[0x0][0x23c], -R8.reuse ;  /* 0x00008f00b2b97a23 */ /* 0x100fe20000010808 */
[----:B------:R-:W-:Y:S01]  /*1ee30*/  FSEL R0, R134, RZ, P1 ;  /* 0x000000ff86007208 */ /* 0x000fe20000800000 */
[----:B------:R-:W-:Y:S01]  /*1ee40*/  FFMA.FTZ R232, R25, c[0x0][0x23c], -R8 ;  /* 0x00008f0019e87a23 */ /* 0x000fe20000010808 */
[----:B------:R-:W-:Y:S01]  /*1ee50*/  ISETP.GE.U32.AND P1, PT, R18, R6, PT ;  /* 0x000000061200720c */ /* 0x000fe20003f26070 */
[----:B------:R-:W-:Y:S02]  /*1ee60*/  FFMA.FTZ R15, R176, c[0x0][0x23c], -R2 ;  /* 0x00008f00b00f7a23 */ /* 0x000fe40000010802 */
[----:B------:R-:W-:Y:S01]  /*1ee70*/  FADD.FTZ R6, -R0, R138 ;  /* 0x0000008a00067221 */ /* 0x000fe20000010100 */
[----:B----4-:R-:W-:Y:S01]  /*1ee80*/  LOP3.LUT R0, R207, UR15, R222, 0x96, !PT ;  /* 0x0000000fcf007c12 */ /* 0x010fe2000f8e96de */
[--C-:B------:R-:W-:Y:S01]  /*1ee90*/  FFMA.FTZ R12, R139, c[0x0][0x23c], -R7.reuse ;  /* 0x00008f008b0c7a23 */ /* 0x100fe20000010807 */
[----:B------:R-:W-:Y:S01]  /*1eea0*/  MUFU.EX2 R138, R15 ;  /* 0x0000000f008a7308 */ /* 0x000fe20000000800 */
[--C-:B------:R-:W-:Y:S02]  /*1eeb0*/  FFMA.FTZ R13, R175, c[0x0][0x23c], -R7.reuse ;  /* 0x00008f00af0d7a23 */ /* 0x100fe40000010807 */
[----:B------:R-:W-:Y:S04]  /*1eec0*/  IMAD.WIDE.U32 R20, R0, -0x2daee0ad, RZ ;  /* 0xd2511f5300147825 */ /* 0x000fe800078e00ff */
[----:B------:R-:W-:Y:S01]  /*1eed0*/  FFMA.FTZ R0, R179, c[0x0][0x23c], -R8 ;  /* 0x00008f00b3007a23 */ /* 0x000fe20000010808 */
[----:B------:R-:W-:Y:S01]  /*1eee0*/  LOP3.LUT R10, R21, UR13, R228, 0x96, !PT ;  /* 0x0000000d150a7c12 */ /* 0x000fe2000f8e96e4 */
[--C-:B------:R-:W-:Y:S01]  /*1eef0*/  FFMA.FTZ R234, R32, c[0x0][0x23c], -R7.reuse ;  /* 0x00008f0020ea7a23 */ /* 0x100fe20000010807 */
[----:B------:R-:W-:Y:S01]  /*1ef00*/  MUFU.EX2 R139, R13 ;  /* 0x0000000d008b7308 */ /* 0x000fe20000000800 */
[--C-:B------:R-:W-:Y:S02]  /*1ef10*/  FFMA.FTZ R235, R33, c[0x0][0x23c], -R7.reuse ;  /* 0x00008f0021eb7a23 */ /* 0x100fe40000010807 */
[--C-:B------:R-:W-:Y:S02]  /*1ef20*/  FFMA.FTZ R223, R16, c[0x0][0x23c], -R7.reuse ;  /* 0x00008f0010df7a23 */ /* 0x100fe40000010807 */
[----:B------:R-:W-:Y:S02]  /*1ef30*/  FFMA.FTZ R222, R17, c[0x0][0x23c], -R7 ;  /* 0x00008f0011de7a23 */ /* 0x000fe40000010807 */
[----:B------:R-:W-:Y:S02]  /*1ef40*/  FMUL.FTZ R7, R132, c[0x0][0x23c] ;  /* 0x00008f0084077a20 */ /* 0x000fe40000410000 */
[----:B------:R-:W-:Y:S01]  /*1ef50*/  FFMA.FTZ R179, R177, c[0x0][0x23c], -R8 ;  /* 0x00008f00b1b37a23 */ /* 0x000fe20000010808 */
[----:B------:R1:W-:Y:S01]  /*1ef60*/  MUFU.EX2 R176, R0 ;  /* 0x0000000000b07308 */ /* 0x0003e20000000800 */
[----:B------:R-:W-:Y:S01]  /*1ef70*/  IMAD.WIDE.U32 R10, R10, -0x326172a9, RZ ;  /* 0xcd9e8d570a0a7825 */ /* 0x000fe200078e00ff */
[----:B------:R-:W-:Y:S03]  /*1ef80*/  FSEL R7, R7, RZ, P0 ;  /* 0x000000ff07077208 */ /* 0x000fe60000000000 */
[--C-:B------:R-:W-:Y:S02]  /*1ef90*/  FFMA.FTZ R205, R19, c[0x0][0x23c], -R2.reuse ;  /* 0x00008f0013cd7a23 */ /* 0x100fe40000010802 */
[----:B------:R-:W-:Y:S03]  /*1efa0*/  IMAD.WIDE.U32 R136, R9, -0x326172a9, RZ ;  /* 0xcd9e8d5709887825 */ /* 0x000fe600078e00ff */
[----:B------:R-:W-:Y:S01]  /*1efb0*/  MUFU.EX2 R19, R12 ;  /* 0x0000000c00137308 */ /* 0x000fe20000000800 */
[----:B------:R-:W-:Y:S01]  /*1efc0*/  FFMA.FTZ R227, R23, c[0x0][0x23c], -R2 ;  /* 0x00008f0017e37a23 */ /* 0x000fe20000010802 */
[----:B------:R-:W-:Y:S01]  /*1efd0*/  LOP3.LUT R9, R137, UR14, R206, 0x96, !PT ;  /* 0x0000000e89097c12 */ /* 0x000fe2000f8e96ce */
[--C-:B------:R-:W-:Y:S01]  /*1efe0*/  FFMA.FTZ R181, R181, c[0x0][0x23c], -R8.reuse ;  /* 0x00008f00b5b57a23 */ /* 0x100fe20000010808 */
[----:B------:R-:W-:Y:S01]  /*1eff0*/  IADD3 R206, P0, R186, UR35, RZ ;  /* 0x00000023bace7c10 */ /* 0x000fe2000ff1e0ff */
[--C-:B------:R-:W-:Y:S02]  /*1f000*/  FFMA.FTZ R229, R24, c[0x0][0x23c], -R8.reuse ;  /* 0x00008f0018e57a23 */ /* 0x100fe40000010808 */
[--C-:B------:R-:W-:Y:S01]  /*1f010*/  FFMA.FTZ R240, R28, c[0x0][0x23c], -R8.reuse ;  /* 0x00008f001cf07a23 */ /* 0x100fe20000010808 */
[----:B------:R-:W-:Y:S01]  /*1f020*/  IADD3.X R207, R187, UR34, RZ, P0, !PT ;  /* 0x00000022bbcf7c10 */ /* 0x000fe200087fe4ff */
[----:B------:R-:W-:Y:S01]  /*1f030*/  FFMA.FTZ R241, R29, c[0x0][0x23c], -R8 ;  /* 0x00008f001df17a23 */ /* 0x000fe20000010808 */
[----:B------:R-:W-:Y:S01]  /*1f040*/  LOP3.LUT R8, R11, UR12, R136, 0x96, !PT ;  /* 0x0000000c0b087c12 */ /* 0x000fe2000f8e9688 */
[----:B------:R-:W-:Y:S04]  /*1f050*/  IMAD.WIDE.U32 R16, R9, -0x2daee0ad, RZ ;  /* 0xd2511f5309107825 */ /* 0x000fe800078e00ff */
[--C-:B-1----:R-:W-:Y:S02]  /*1f060*/  FFMA.FTZ R0, R180, c[0x0][0x23c], -R7.reuse ;  /* 0x00008f00b4007a23 */ /* 0x102fe40000010807 */
[----:B------:R-:W-:Y:S02]  /*1f070*/  IMAD.WIDE.U32 R8, R8, -0x2daee0ad, RZ ;  /* 0xd2511f5308087825 */ /* 0x000fe400078e00ff */
[----:B------:R1:W-:Y:S02]  /*1f080*/  MUFU.EX2 R177, R0 ;  /* 0x0000000000b17308 */ /* 0x0003e40000000800 */
[--C-:B------:R-:W-:Y:S02]  /*1f090*/  FFMA.FTZ R180, R26, c[0x0][0x23c], -R7.reuse ;  /* 0x00008f001ab47a23 */ /* 0x100fe40000010807 */
[--C-:B------:R-:W-:Y:S02]  /*1f0a0*/  FFMA.FTZ R228, R27, c[0x0][0x23c], -R7.reuse ;  /* 0x00008f001be47a23 */ /* 0x100fe40000010807 */
[--C-:B------:R-:W-:Y:S02]  /*1f0b0*/  FFMA.FTZ R18, R174, c[0x0][0x23c], -R2.reuse ;  /* 0x00008f00ae127a23 */ /* 0x100fe40000010802 */
[--C-:B------:R-:W-:Y:S02]  /*1f0c0*/  FFMA.FTZ R213, R14, c[0x0][0x23c], -R2.reuse ;  /* 0x00008f000ed57a23 */ /* 0x100fe40000010802 */
[--C-:B------:R-:W-:Y:S02]  /*1f0d0*/  FFMA.FTZ R225, R22, c[0x0][0x23c], -R2.reuse ;  /* 0x00008f0016e17a23 */ /* 0x100fe40000010802 */
[----:B------:R-:W-:Y:S01]  /*1f0e0*/  MUFU.EX2 R18, R18 ;  /* 0x0000001200127308 */ /* 0x000fe20000000800 */
[--C-:B------:R-:W-:Y:S02]  /*1f0f0*/  FFMA.FTZ R236, R34, c[0x0][0x23c], -R2.reuse ;  /* 0x00008f0022ec7a23 */ /* 0x100fe40000010802 */
[----:B------:R-:W-:Y:S01]  /*1f100*/  FFMA.FTZ R238, R35, c[0x0][0x23c], -R2 ;  /* 0x00008f0023ee7a23 */ /* 0x000fe20000010802 */
[----:B------:R-:W-:Y:S01]  /*1f110*/  LOP3.LUT R2, R9, UR9, R16, 0x96, !PT ;  /* 0x0000000909027c12 */ /* 0x000fe2000f8e9610 */
[----:B------:R-:W-:Y:S02]  /*1f120*/  FMUL.FTZ R6, R6, c[0x0][0x23c] ;  /* 0x00008f0006067a20 */ /* 0x000fe40000410000 */
[--C-:B------:R-:W-:Y:S02]  /*1f130*/  FFMA.FTZ R237, R30, c[0x0][0x23c], -R7.reuse ;  /* 0x00008f001eed7a23 */ /* 0x100fe40000010807 */
[----:B------:R-:W-:Y:S01]  /*1f140*/  IMAD.WIDE.U32 R174, R2, -0x326172a9, RZ ;  /* 0xcd9e8d5702ae7825 */ /* 0x000fe200078e00ff */
[----:B-1----:R-:W-:Y:S03]  /*1f150*/  LOP3.LUT R0, R17, UR11, R20, 0x96, !PT ;  /* 0x0000000b11007c12 */ /* 0x002fe6000f8e9614 */
[----:B------:R-:W-:Y:S02]  /*1f160*/  FMUL.FTZ R2, R4, c[0x0][0x23c] ;  /* 0x00008f0004027a20 */ /* 0x000fe40000410000 */
[--C-:B------:R-:W-:Y:S02]  /*1f170*/  FFMA.FTZ R239, R31, c[0x0][0x23c], -R7.reuse ;  /* 0x00008f001fef7a23 */ /* 0x100fe40000010807 */
[----:B------:R-:W-:Y:S02]  /*1f180*/  IMAD.WIDE.U32 R12, R0, -0x326172a9, RZ ;  /* 0xcd9e8d57000c7825 */ /* 0x000fe400078e00ff */
[----:B------:R-:W1:Y:S02]  /*1f190*/  MUFU.EX2 R2, R2 ;  /* 0x0000000200027308 */ /* 0x000e640000000800 */
[----:B------:R-:W-:Y:S01]  /*1f1a0*/  FMUL.FTZ R0, R3, c[0x0][0x23c] ;  /* 0x00008f0003007a20 */ /* 0x000fe20000410000 */
[----:B------:R-:W-:Y:S01]  /*1f1b0*/  LOP3.LUT R10, R13, UR10, R10, 0x96, !PT ;  /* 0x0000000a0d0a7c12 */ /* 0x000fe2000f8e960a */
[----:B------:R-:W-:Y:S02]  /*1f1c0*/  FMUL.FTZ R3, R5, c[0x0][0x23c] ;  /* 0x00008f0005037a20 */ /* 0x000fe40000410000 */
[--C-:B------:R-:W-:Y:S02]  /*1f1d0*/  FFMA.FTZ R204, R204, c[0x0][0x23c], -R7.reuse ;  /* 0x00008f00cccc7a23 */ /* 0x100fe40000010807 */
[----:B------:R-:W-:Y:S02]  /*1f1e0*/  IMAD.WIDE.U32 R230, R10, -0x2daee0ad, RZ ;  /* 0xd2511f530ae67825 */ /* 0x000fe400078e00ff */
[----:B------:R-:W2:Y:S02]  /*1f1f0*/  MUFU.EX2 R0, R0 ;  /* 0x0000000000007308 */ /* 0x000ea40000000800 */
[--C-:B------:R-:W-:Y:S01]  /*1f200*/  FFMA.FTZ R183, R183, c[0x0][0x23c], -R7.reuse ;  /* 0x00008f00b7b77a23 */ /* 0x100fe20000010807 */
[----:B------:R-:W-:Y:S01]  /*1f210*/  LOP3.LUT R178, R231, UR7, R8, 0x96, !PT ;  /* 0x00000007e7b27c12 */ /* 0x000fe2000f8e9608 */
[----:B------:R-:W-:Y:S01]  /*1f220*/  FFMA.FTZ R182, R182, c[0x0][0x23c], -R7 ;  /* 0x00008f00b6b67a23 */ /* 0x000fe20000010807 */
[----:B------:R-:W-:Y:S01]  /*1f230*/  LOP3.LUT R231, R175, UR8, R12, 0x96, !PT ;  /* 0x00000008afe77c12 */ /* 0x000fe2000f8e960c */
[C---:B-1----:R-:W-:Y:S02]  /*1f240*/  FMUL.FTZ R11, R2.reuse, R155 ;  /* 0x0000009b020b7220 */ /* 0x042fe40000410000 */
[C---:B------:R-:W-:Y:S02]  /*1f250*/  FMUL.FTZ R10, R2.reuse, R154 ;  /* 0x0000009a020a7220 */ /* 0x040fe40000410000 */
[C---:B------:R-:W-:Y:S02]  /*1f260*/  FMUL.FTZ R14, R2.reuse, R150 ;  /* 0x00000096020e7220 */ /* 0x040fe40000410000 */
[C---:B------:R-:W-:Y:S02]  /*1f270*/  FMUL.FTZ R15, R2.reuse, R151 ;  /* 0x00000097020f7220 */ /* 0x040fe40000410000 */
[----:B------:R-:W-:Y:S02]  /*1f280*/  FMUL.FTZ R30, R2, R142 ;  /* 0x0000008e021e7220 */ /* 0x000fe40000410000 */
[----:B--2---:R-:W-:Y:S02]  /*1f290*/  FMUL.FTZ R8, R0, R152 ;  /* 0x0000009800087220 */ /* 0x004fe40000410000 */
[----:B------:R-:W-:Y:S02]  /*1f2a0*/  FFMA.FTZ R152, R2, R209, R177 ;  /* 0x000000d102987223 */ /* 0x000fe400000100b1 */
[----:B------:R1:W2:Y:S01]  /*1f2b0*/  LDL.S16 R209, [R1+0x28] ;  /* 0x0000280001d17983 */ /* 0x0002a20000100600 */
[C---:B------:R-:W-:Y:S02]  /*1f2c0*/  FMUL.FTZ R12, R0.reuse, R148 ;  /* 0x00000094000c7220 */ /* 0x040fe40000410000 */
[C---:B------:R-:W-:Y:S01]  /*1f2d0*/  FFMA.FTZ R175, R0.reuse, R208, R176 ;  /* 0x000000d000af7223 */ /* 0x040fe200000100b0 */
[----:B------:R1:W3:Y:S01]  /*1f2e0*/  LDL.S16 R148, [R1+0x20] ;  /* 0x0000200001947983 */ /* 0x0002e20000100600 */
[C---:B------:R-:W-:Y:S02]  /*1f2f0*/  FMUL.FTZ R9, R0.reuse, R153 ;  /* 0x0000009900097220 */ /* 0x040fe40000410000 */
[C---:B------:R-:W-:Y:S01]  /*1f300*/  FMUL.FTZ R13, R0.reuse, R149 ;  /* 0x00000095000d7220 */ /* 0x040fe20000410000 */
[----:B------:R1:W4:Y:S01]  /*1f310*/  LDL.S16 R208, [R1+0x34] ;  /* 0x0000340001d07983 */ /* 0x0003220000100600 */
[----:B------:R-:W-:Y:S01]  /*1f320*/  FMUL.FTZ R24, R0, R144 ;  /* 0x0000009000187220 */ /* 0x000fe20000410000 */
[----:B------:R-:W-:Y:S01]  /*1f330*/  IADD3 R144, P0, R206, UR42, RZ ;  /* 0x0000002ace907c10 */ /* 0x000fe2000ff1e0ff */
[C---:B------:R-:W-:Y:S02]  /*1f340*/  FMUL.FTZ R25, R0.reuse, R145 ;  /* 0x0000009100197220 */ /* 0x040fe40000410000 */
[C---:B------:R-:W-:Y:S01]  /*1f350*/  FMUL.FTZ R28, R0.reuse, R140 ;  /* 0x0000008c001c7220 */ /* 0x040fe20000410000 */
[----:B------:R-:W-:Y:S01]  /*1f360*/  IADD3.X R145, R207, UR36, RZ, P0, !PT ;  /* 0x00000024cf917c10 */ /* 0x000fe200087fe4ff */
        /* <DEDUP_REMOVED lines=25> */
[----:B------:R5:W1:Y:S01]  /*1f500*/  MUFU.EX2 R0, R3 ;  /* 0x0000000300007308 */ /* 0x000a620000000800 */
        /* <DEDUP_REMOVED lines=12> */
[----:B-----5:R-:W-:Y:S01]  /*1f5d0*/  F2FP.PACK_AB R3, R138, R18 ;  /* 0x000000128a03723e */ /* 0x020fe200000000ff */
[C---:B------:R-:W-:Y:S02]  /*1f5e0*/  FMUL.FTZ R95, R2.reuse, R95 ;  /* 0x0000005f025f7220 */ /* 0x040fe40000410000 */
[C---:B------:R-:W-:Y:S01]  /*1f5f0*/  FMUL.FTZ R26, R2.reuse, R146 ;  /* 0x00000092021a7220 */ /* 0x040fe20000410000 */
[C---:B------:R-:W-:Y:S01]  /*1f600*/  PRMT R136, R3.reuse, 0x7632, R136 ;  /* 0x0000763203887816 */ /* 0x040fe20000000088 */
[C---:B------:R-:W-:Y:S01]  /*1f610*/  FMUL.FTZ R27, R2.reuse, R147 ;  /* 0x00000093021b7220 */ /* 0x040fe20000410000 */
[----:B------:R-:W-:Y:S01]  /*1f620*/  @!P1 HADD2 R250, -R3.H0_H0, -RZ.H0_H0 ;  /* 0xa00000ff03fa9230 */ /* 0x000fe20000000900 */
[C---:B------:R-:W-:Y:S01]  /*1f630*/  FMUL.FTZ R58, R2.reuse, R58 ;  /* 0x0000003a023a7220 */ /* 0x040fe20000410000 */
[----:B------:R-:W-:Y:S01]  /*1f640*/  PRMT R140, R3, 0x5410, R136 ;  /* 0x00005410038c7816 */ /* 0x000fe20000000088 */
[----:B------:R-:W-:Y:S01]  /*1f650*/  FMUL.FTZ R59, R2, R59 ;  /* 0x0000003b023b7220 */ /* 0x000fe20000410000 */
[----:B------:R-:W-:Y:S01]  /*1f660*/  MUFU.EX2 R146, R224 ;  /* 0x000000e000927308 */ /* 0x000fe20000000800 */
[----:B------:R-:W-:Y:S01]  /*1f670*/  @!P1 PRMT R3, R250, 0x5410, RZ ;  /* 0x00005410fa039816 */ /* 0x000fe200000000ff */
        /* <DEDUP_REMOVED lines=10> */
[----:B------:R-:W-:Y:S02]  /*1f720*/  FMUL.FTZ R127, R2, R127 ;  /* 0x0000007f027f7220 */ /* 0x000fe40000410000 */
[----:B------:R-:W5:Y:S01]  /*1f730*/  MUFU.EX2 R2, R6 ;  /* 0x0000000600027308 */ /* 0x000f620000000800 */
[C---:B-1----:R-:W-:Y:S02]  /*1f740*/  FMUL.FTZ R21, R0.reuse, R161 ;  /* 0x000000a100157220 */ /* 0x042fe40000410000 */
[C---:B------:R-:W-:Y:S02]  /*1f750*/  FFMA.FTZ R149, R0.reuse, R211, R19 ;  /* 0x000000d300957223 */ /* 0x040fe40000010013 */
[C---:B------:R-:W-:Y:S02]  /*1f760*/  FMUL.FTZ R4, R0.reuse, R168 ;  /* 0x000000a800047220 */ /* 0x040fe40000410000 */
[C---:B------:R-:W-:Y:S02]  /*1f770*/  FMUL.FTZ R5, R0.reuse, R169 ;  /* 0x000000a900057220 */ /* 0x040fe40000410000 */
[C---:B------:R-:W-:Y:S01]  /*1f780*/  FMUL.FTZ R16, R0.reuse, R164 ;  /* 0x000000a400107220 */ /* 0x040fe20000410000 */
[----:B------:R-:W1:Y:S01]  /*1f790*/  LDC.U8 R169, c[0x0][0x2d8] ;  /* 0x0000b600ffa97b82 */ /* 0x000e620000000000 */
        /* <DEDUP_REMOVED lines=32> */
[C---:B-----5:R-:W-:Y:S02]  /*1f9a0*/  FMUL.FTZ R23, R2.reuse, R163 ;  /* 0x000000a302177220 */ /* 0x060fe40000410000 */
[----:B------:R-:W-:Y:S01]  /*1f9b0*/  FFMA.FTZ R137, R2, R210, R18 ;  /* 0x000000d202897223 */ /* 0x000fe20000010012 */
[----:B------:R-:W-:Y:S01]  /*1f9c0*/  IADD3 R210, P0, R186, UR38, RZ ;  /* 0x00000026bad27c10 */ /* 0x000fe2000ff1e0ff */
[C---:B------:R-:W-:Y:S02]  /*1f9d0*/  FMUL.FTZ R18, R2.reuse, R166 ;  /* 0x000000a602127220 */ /* 0x040fe40000410000 */
[C---:B------:R-:W-:Y:S01]  /*1f9e0*/  FMUL.FTZ R6, R2.reuse, R170 ;  /* 0x000000aa02067220 */ /* 0x040fe20000410000 */
[----:B------:R-:W-:Y:S01]  /*1f9f0*/  IADD3.X R211, R187, UR37, RZ, P0, !PT ;  /* 0x00000025bbd37c10 */ /* 0x000fe200087fe4ff */
        /* <DEDUP_REMOVED lines=32> */
[----:B------:R-:W-:Y:S01]  /*1fc00*/  PRMT R2, R0, 0x7610, R2 ;  /* 0x0000761000027816 */ /* 0x000fe20000000002 */
[----:B------:R-:W-:Y:S01]  /*1fc10*/  IMAD.WIDE.U32 R142, R178, -0x326172a9, RZ ;  /* 0xcd9e8d57b28e7825 */ /* 0x000fe200078e00ff */
[----:B------:R-:W-:Y:S03]  /*1fc20*/  PRMT R0, R0, 0x7632, R0 ;  /* 0x0000763200007816 */ /* 0x000fe60000000000 */
[----:B------:R-:W-:Y:S01]  /*1fc30*/  FADD.FTZ R153, R138, R137 ;  /* 0x000000898a997221 */ /* 0x000fe20000010000 */
[----:B------:R-:W-:Y:S01]  /*1fc40*/  PRMT R137, R2, 0x5410, R0 ;  /* 0x0000541002897816 */ /* 0x000fe20000000000 */
[----:B------:R-:W-:Y:S01]  /*1fc50*/  @!P5 HADD2 R251, -R0.H0_H0, -RZ.H0_H0 ;  /* 0xa00000ff00fbd230 */ /* 0x000fe20000000900 */
[----:B------:R-:W-:Y:S01]  /*1fc60*/  LOP3.LUT R138, R143, UR17, R174, 0x96, !PT ;  /* 0x000000118f8a7c12 */ /* 0x000fe2000f8e96ae */
[----:B------:R-:W-:Y:S01]  /*1fc70*/  @!P6 HADD2 R252, -R2.H0_H0, -RZ.H0_H0 ;  /* 0xa00000ff02fce230 */ /* 0x000fe20000000900 */
[----:B------:R-:W-:Y:S02]  /*1fc80*/  FADD.FTZ R149, R139, R149 ;  /* 0x000000958b957221 */ /* 0x000fe40000010000 */
[----:B------:R-:W-:Y:S01]  /*1fc90*/  @!P5 PRMT R0, R251, 0x5410, RZ ;  /* 0x00005410fb00d816 */ /* 0x000fe200000000ff */
[----:B------:R-:W5:Y:S01]  /*1fca0*/  MUFU.EX2 R139, R181 ;  /* 0x000000b5008b7308 */ /* 0x000f620000000800 */
[----:B------:R-:W-:Y:S03]  /*1fcb0*/  @!P6 PRMT R2, R252, 0x5410, RZ ;  /* 0x00005410fc02e816 */ /* 0x000fe600000000ff */
[----:B------:R1:W-:Y:S04]  /*1fcc0*/  STG.E.U16 [R186.64+0x2], R0 ;  /* 0x00000200ba007986 */ /* 0x0003e8000c10151c */
[----:B------:R3:W-:Y:S04]  /*1fcd0*/  STG.E.U16 [R186.64], R2 ;  /* 0x00000002ba007986 */ /* 0x0007e8000c10151c */
[----:B------:R3:W-:Y:S01]  /*1fce0*/  STG.E.U16 [R206.64], R3 ;  /* 0x00000003ce007986 */ /* 0x0007e2000c10151c */
[----:B-----5:R-:W-:Y:S01]  /*1fcf0*/  FADD.FTZ R151, R139, R175 ;  /* 0x000000af8b977221 */ /* 0x020fe20000010000 */
[----:B-1----:R-:W-:Y:S01]  /*1fd00*/  LOP3.LUT R0, R138, 0xff, RZ, 0xc0, !PT ;  /* 0x000000ff8a007812 */ /* 0x002fe200078ec0ff */
[----:B--2---:R-:W-:Y:S03]  /*1fd10*/  @!P2 HADD2 R209, -R136.H0_H0, -RZ.H0_H0 ;  /* 0xa00000ff88d1a230 */ /* 0x004fe60000000900 */
[----:B------:R-:W-:Y:S02]  /*1fd20*/  ISETP.GE.U32.AND P1, PT, R169, R0, PT ;  /* 0x00000000a900720c */ /* 0x000fe40003f26070 */
[----:B------:R-:W-:Y:S02]  /*1fd30*/  F2FP.PACK_AB R0, R139, R176 ;  /* 0x000000b08b00723e */ /* 0x000fe400000000ff */
[----:B------:R-:W-:Y:S01]  /*1fd40*/  PRMT R141, R209, 0x7610, R141 ;  /* 0x00007610d18d7816 */ /* 0x000fe2000000008d */
[----:B------:R-:W-:Y:S01]  /*1fd50*/  @!P2 STL.S16 [R1+0x28], R209 ;  /* 0x000028d10100a387 */ /* 0x000fe20000100600 */
[C---:B---3--:R-:W-:Y:S01]  /*1fd60*/  PRMT R2, R0.reuse, 0x7632, R2 ;  /* 0x0000763200027816 */ /* 0x048fe20000000002 */
[----:B------:R-:W-:Y:S01]  /*1fd70*/  MUFU.EX2 R139, R179 ;  /* 0x000000b3008b7308 */ /* 0x000fe20000000800 */
[----:B------:R-:W-:Y:S02]  /*1fd80*/  @!P2 PRMT R136, R141, 0x5410, RZ ;  /* 0x000054108d88a816 */ /* 0x000fe400000000ff */
[----:B------:R-:W-:Y:S03]  /*1fd90*/  PRMT R147, R0, 0x5410, R2 ;  /* 0x0000541000937816 */ /* 0x000fe60000000002 */
[----:B------:R-:W-:Y:S01]  /*1fda0*/  @!P1 HADD2 R148, -R0.H0_H0, -RZ.H0_H0 ;  /* 0xa00000ff00949230 */ /* 0x000fe20000000900 */
[----:B------:R1:W-:Y:S04]  /*1fdb0*/  STG.E.U16 [R206.64+0x2], R136 ;  /* 0x00000288ce007986 */ /* 0x0003e8000c10151c */
[----:B------:R-:W-:Y:S01]  /*1fdc0*/  PRMT R3, R148, 0x7610, R3 ;  /* 0x0000761094037816 */ /* 0x000fe20000000003 */
[----:B------:R-:W-:Y:S03]  /*1fdd0*/  @!P1 STL.S16 [R1+0x20], R148 ;  /* 0x0000209401009387 */ /* 0x000fe60000100600 */
[----:B------:R-:W-:Y:S01]  /*1fde0*/  @!P1 PRMT R0, R3, 0x5410, RZ ;  /* 0x0000541003009816 */ /* 0x000fe200000000ff */
[----:B------:R2:W3:Y:S01]  /*1fdf0*/  LDL.S16 R141, [R1+0x44] ;  /* 0x00004400018d7983 */ /* 0x0004e20000100600 */
[----:B------:R-:W-:Y:S03]  /*1fe00*/  SHF.R.U32.HI R3, RZ, 0x18, R138 ;  /* 0x00000018ff037819 */ /* 0x000fe6000001168a */
[----:B------:R5:W-:Y:S01]  /*1fe10*/  STG.E.U16 [R144.64], R0 ;  /* 0x0000000090007986 */ /* 0x000be2000c10151c */
[C---:B------:R-:W-:Y:S02]  /*1fe20*/  ISETP.GE.U32.AND P1, PT, R169.reuse, R3, PT ;  /* 0x00000003a900720c */ /* 0x040fe40003f26070 */
[----:B-1----:R-:W-:Y:S04]  /*1fe30*/  SHF.R.U32.HI R136, RZ, 0x10, R172 ;  /* 0x00000010ff887819 */ /* 0x002fe800000116ac */
[----:B------:R-:W-:Y:S02]  /*1fe40*/  LOP3.LUT R154, R136, 0xff, RZ, 0xc0, !PT ;  /* 0x000000ff889a7812 */ /* 0x000fe400078ec0ff */
[----:B-----5:R-:W-:Y:S01]  /*1fe50*/  LOP3.LUT R0, R138, 0xffff, RZ, 0xc0, !PT ;  /* 0x0000ffff8a007812 */ /* 0x020fe200078ec0ff */
[----:B------:R-:W-:Y:S01]  /*1fe60*/  FADD.FTZ R144, R156, R149 ;  /* 0x000000959c907221 */ /* 0x000fe20000010000 */
[----:B------:R-:W-:Y:S02]  /*1fe70*/  SHF.R.U32.HI R138, RZ, 0x10, R138 ;  /* 0x00000010ff8a7819 */ /* 0x000fe4000001168a */
[----:B------:R-:W-:Y:S02]  /*1fe80*/  SHF.R.U32.HI R0, RZ, 0x8, R0 ;  /* 0x00000008ff007819 */ /* 0x000fe40000011600 */
[----:B------:R-:W-:Y:S02]  /*1fe90*/  LOP3.LUT R138, R138, 0xff, RZ, 0xc0, !PT ;  /* 0x000000ff8a8a7812 */ /* 0x000fe400078ec0ff */
[----:B------:R-:W-:Y:S02]  /*1fea0*/  LOP3.LUT R0, R0, 0xffff, RZ, 0xc0, !PT ;  /* 0x0000ffff00007812 */ /* 0x000fe400078ec0ff */
[C---:B------:R-:W-:Y:S02]  /*1feb0*/  ISETP.GE.U32.AND P2, PT, R169.reuse, R138, PT ;  /* 0x0000008aa900720c */ /* 0x040fe40003f46070 */
[C---:B------:R-:W-:Y:S02]  /*1fec0*/  ISETP.GE.U32.AND P5, PT, R169.reuse, R0, PT ;  /* 0x00000000a900720c */ /* 0x040fe40003fa6070 */
[----:B------:R-:W-:Y:S02]  /*1fed0*/  SHF.R.U32.HI R0, RZ, 0x18, R172 ;  /* 0x00000018ff007819 */ /* 0x000fe400000116ac */
[----:B------:R-:W-:Y:S02]  /*1fee0*/  LOP3.LUT R145, R172, 0xff, RZ, 0xc0, !PT ;  /* 0x000000ffac917812 */ /* 0x000fe400078ec0ff */
[----:B------:R-:W-:Y:S07]  /*1fef0*/  ISETP.GE.U32.AND P6, PT, R169, R0, PT ;  /* 0x00000000a900720c */ /* 0x000fee0003fc6070 */
[----:B----4-:R-:W-:Y:S05]  /*1ff00*/  @!P5 HADD2 R208, -R2.H0_H0, -RZ.H0_H0 ;  /* 0xa00000ff02d0d230 */ /* 0x010fea0000000900 */
[----:B------:R-:W-:Y:S01]  /*1ff10*/  PRMT R3, R208, 0x7610, R3 ;  /* 0x00007610d0037816 */ /* 0x000fe20000000003 */
[----:B------:R1:W-:Y:S03]  /*1ff20*/  @!P5 STL.S16 [R1+0x34], R208 ;  /* 0x000034d00100d387 */ /* 0x0003e60000100600 */
[----:B------:R-:W-:Y:S01]  /*1ff30*/  @!P5 PRMT R2, R3, 0x5410, RZ ;  /* 0x000054100302d816 */ /* 0x000fe200000000ff */
[----:B------:R2:W4:Y:S01]  /*1ff40*/  LDL.S16 R166, [R1+0x40] ;  /* 0x0000400001a67983 */ /* 0x0005220000100600 */
[----:B------:R-:W5:Y:S01]  /*1ff50*/  MUFU.EX2 R3, R204 ;  /* 0x000000cc00037308 */ /* 0x000f620000000800 */
[----:B------:R-:W-:Y:S02]  /*1ff60*/  ISETP.GE.U32.AND P5, PT, R169, R145, PT ;  /* 0x00000091a900720c */ /* 0x000fe40003fa6070 */
[----:B------:R2:W2:Y:S04]  /*1ff70*/  LDL.S16 R161, [R1+0x50] ;  /* 0x0000500001a17983 */ /* 0x0004a80000100600 */
[----:B------:R-:W-:Y:S03]  /*1ff80*/  STG.E.U16 [R210.64], R2 ;  /* 0x00000002d2007986 */ /* 0x000fe6000c10151c */
[----:B------:R-:W-:Y:S01]  /*1ff90*/  MUFU.EX2 R145, R225 ;  /* 0x000000e100917308 */ /* 0x000fe20000000800 */
[----:B-1----:R-:W-:Y:S02]  /*1ffa0*/  IADD3 R208, P0, R186, UR40, RZ ;  /* 0x00000028bad07c10 */ /* 0x002fe4000ff1e0ff */
[C---:B-----5:R-:W-:Y:S01]  /*1ffb0*/  F2FP.PACK_AB R0, R3.reuse, R177 ;  /* 0x000000b10300723e */ /* 0x060fe200000000ff */
[----:B------:R-:W-:Y:S01]  /*1ffc0*/  FADD.FTZ R152, R3, R152 ;  /* 0x0000009803987221 */ /* 0x000fe20000010000 */
[----:B------:R-:W-:Y:S02]  /*1ffd0*/  LOP3.LUT R3, R172, 0xffff, RZ, 0xc0, !PT ;  /* 0x0000ffffac037812 */ /* 0x000fe400078ec0ff */
[----:B------:R-:W-:Y:S02]  /*1ffe0*/  IADD3.X R209, R187, UR39, RZ, P0, !PT ;  /* 0x00000027bbd17c10 */ /* 0x000fe400087fe4ff */
[--C-:B------:R-:W-:Y:S02]  /*1fff0*/  SHF.R.U32.HI R136, RZ, 0x8, R3.reuse ;  /* 0x00000008ff887819 */ /* 0x100fe40000011603 */
[----:B------:R-:W-:Y:S02]  /*20000*/  PRMT R3, R0, 0x7632, R3 ;  /* 0x0000763200037816 */ /* 0x000fe40000000003 */
[----:B------:R-:W-:Y:S02]  /*20010*/  LOP3.LUT R136, R136, 0xffff, RZ, 0xc0, !PT ;  /* 0x0000ffff88887812 */ /* 0x000fe400078ec0ff */
[----:B------:R-:W-:Y:S02]  /*20020*/  PRMT R148, R0, 0x5410, R3 ;  /* 0x0000541000947816 */ /* 0x000fe40000000003 */
[----:B------:R-:W-:Y:S02]  /*20030*/  ISETP.GE.U32.AND P0, PT, R169, R136, PT ;  /* 0x00000088a900720c */ /* 0x000fe40003f06070 */
[----:B------:R1:W-:Y:S02]  /*20040*/  MUFU.EX2 R136, R205 ;  /* 0x000000cd00887308 */ /* 0x0003e40000000800 */
[----:B-1----:R-:W-:Y:S01]  /*20050*/  IMAD.WIDE.U32 R204, R231, -0x2daee0ad, RZ ;  /* 0xd2511f53e7cc7825 */ /* 0x002fe200078e00ff */
[----:B---3--:R-:W-:Y:S05]  /*20060*/  @!P2 HADD2 R141, -R0.H0_H0, -RZ.H0_H0 ;  /* 0xa00000ff008da230 */ /* 0x008fea0000000900 */
[----:B------:R1:W-:Y:S01]  /*20070*/  @!P2 STL.S16 [R1+0x44], R141 ;  /* 0x0000448d0100a387 */ /* 0x0003e20000100600 */
[----:B------:R-:W-:Y:S03]  /*20080*/  PRMT R138, R141, 0x7610, R138 ;  /* 0x000076108d8a7816 */ /* 0x000fe6000000008a */
[----:B------:R3:W5:Y:S01]  /*20090*/  LDL.S16 R163, [R1+0x4c] ;  /* 0x00004c0001a37983 */ /* 0x0007620000100600 */
[----:B------:R-:W-:Y:S02]  /*200a0*/  @!P2 PRMT R0, R138, 0x5410, RZ ;  /* 0x000054108a00a816 */ /* 0x000fe400000000ff */
[----:B------:R-:W3:Y:S01]  /*200b0*/  MUFU.EX2 R138, R222 ;  /* 0x000000de008a7308 */ /* 0x000ee20000000800 */
[----:B------:R2:W5:Y:S04]  /*200c0*/  LDL.S16 R155, [R1+0x3c] ;  /* 0x00003c00019b7983 */ /* 0x0005680000100600 */
[----:B------:R-:W-:Y:S05]  /*200d0*/  STG.E.U16 [R208.64], R0 ;  /* 0x00000000d0007986 */ /* 0x000fea000c10151c */
[----:B------:R-:W-:Y:S10]  /*200e0*/  MUFU.EX2 R222, R238 ;  /* 0x000000ee00de7308 */ /* 0x000ff40000000800 */
[----:B-1----:R-:W-:Y:S01]  /*200f0*/  MUFU.EX2 R141, R182 ;  /* 0x000000b6008d7308 */ /* 0x002fe20000000800 */
[C---:B---3--:R-:W-:Y:S01]  /*20100*/  F2FP.PACK_AB R156, R138.reuse, R156 ;  /* 0x0000009c8a9c723e */ /* 0x048fe200000000ff */
[----:B------:R-:W-:Y:S02]  /*20110*/  FADD.FTZ R150, R138, R144 ;  /* 0x000000908a967221 */ /* 0x000fe40000010000 */
[----:B------:R-:W-:Y:S01]  /*20120*/  FADD.FTZ R138, R159, R153 ;  /* 0x000000999f8a7221 */ /* 0x000fe20000010000 */
[----:B------:R-:W-:Y:S05]  /*20130*/  PRMT R157, R156, 0x7632, R157 ;  /* 0x000076329c9d7816 */ /* 0x000fea000000009d */
[----:B------:R-:W1:Y:S01]  /*20140*/  MUFU.EX2 R144, R226 ;  /* 0x000000e200907308 */ /* 0x000e620000000800 */
[----:B------:R-:W-:Y:S01]  /*20150*/  FADD.FTZ R149, R136, R138 ;  /* 0x0000008a88957221 */ /* 0x000fe20000010000 */
[----:B------:R-:W-:Y:S02]  /*20160*/  LOP3.LUT R138, R142, 0xffff, RZ, 0xc0, !PT ;  /* 0x0000ffff8e8a7812 */ /* 0x000fe400078ec0ff */
[----:B------:R-:W-:Y:S01]  /*20170*/  F2FP.PACK_AB R159, R136, R159 ;  /* 0x0000009f889f723e */ /* 0x000fe200000000ff */
[----:B------:R-:W-:Y:S01]  /*20180*/  FADD.FTZ R136, R160, R151 ;  /* 0x00000097a0887221 */ /* 0x000fe20000010000 */
[----:B------:R-:W-:Y:S02]  /*20190*/  SHF.R.U32.HI R151, RZ, 0x8, R138 ;  /* 0x00000008ff977819 */ /* 0x000fe4000001168a */
[----:B------:R-:W-:Y:S02]  /*201a0*/  F2FP.PACK_AB R160, R139, R160 ;  /* 0x000000a08ba0723e */ /* 0x000fe400000000ff */
[----:B------:R-:W3:Y:S01]  /*201b0*/  MUFU.EX2 R138, R227 ;  /* 0x000000e3008a7308 */ /* 0x000ee20000000800 */
[----:B------:R-:W-:Y:S02]  /*201c0*/  LOP3.LUT R153, R142, 0xff, RZ, 0xc0, !PT ;  /* 0x000000ff8e997812 */ /* 0x000fe400078ec0ff */
[----:B------:R-:W-:Y:S02]  /*201d0*/  PRMT R158, R159, 0x7632, R158 ;  /* 0x000076329f9e7816 */ /* 0x000fe4000000009e */
[----:B------:R-:W-:Y:S04]  /*201e0*/  LOP3.LUT R151, R151, 0xffff, RZ, 0xc0, !PT ;  /* 0x0000ffff97977812 */ /* 0x000fe800078ec0ff */
[----:B------:R-:W-:Y:S02]  /*201f0*/  ISETP.GE.U32.AND P2, PT, R169, R151, PT ;  /* 0x00000097a900720c */ /* 0x000fe40003f46070 */
[----:B------:R-:W-:Y:S01]  /*20200*/  SHF.R.U32.HI R151, RZ, 0x10, R142 ;  /* 0x00000010ff977819 */ /* 0x000fe2000001168e */
[----:B----4-:R-:W-:Y:S01]  /*20210*/  @!P1 HADD2 R166, -R3.H0_H0, -RZ.H0_H0 ;  /* 0xa00000ff03a69230 */ /* 0x010fe20000000900 */
[----:B-1----:R-:W-:Y:S02]  /*20220*/  F2FP.PACK_AB R168, R144, R146 ;  /* 0x0000009290a8723e */ /* 0x002fe400000000ff */
[----:B------:R-:W-:Y:S01]  /*20230*/  LOP3.LUT R151, R151, 0xff, RZ, 0xc0, !PT ;  /* 0x000000ff97977812 */ /* 0x000fe200078ec0ff */
[----:B--2---:R-:W-:Y:S01]  /*20240*/  @!P5 HADD2 R161, -R156.H0_H0, -RZ.H0_H0 ;  /* 0xa00000ff9ca1d230 */ /* 0x004fe20000000900 */
[----:B------:R-:W-:Y:S01]  /*20250*/  @!P1 STL.S16 [R1+0x40], R166 ;  /* 0x000040a601009387 */ /* 0x000fe20000100600 */
[----:B------:R-:W-:Y:S03]  /*20260*/  PRMT R165, R166, 0x7610, R165 ;  /* 0x00007610a6a57816 */ /* 0x000fe600000000a5 */
[----:B------:R1:W-:Y:S01]  /*20270*/  @!P5 STL.S16 [R1+0x50], R161 ;  /* 0x000050a10100d387 */ /* 0x0003e20000100600 */
[----:B------:R-:W-:Y:S02]  /*20280*/  PRMT R164, R161, 0x7610, R164 ;  /* 0x00007610a1a47816 */ /* 0x000fe400000000a4 */
[----:B------:R-:W-:Y:S02]  /*20290*/  @!P1 PRMT R3, R165, 0x5410, RZ ;  /* 0x00005410a5039816 */ /* 0x000fe400000000ff */
[----:B------:R-:W-:Y:S02]  /*202a0*/  ISETP.GE.U32.AND P1, PT, R169, R153, PT ;  /* 0x00000099a900720c */ /* 0x000fe40003f26070 */
[----:B---3--:R-:W-:Y:S01]  /*202b0*/  F2FP.PACK_AB R175, R138, R145 ;  /* 0x000000918aaf723e */ /* 0x008fe200000000ff */
[----:B------:R-:W-:Y:S01]  /*202c0*/  STG.E.U16 [R208.64+0x2], R3 ;  /* 0x00000203d0007986 */ /* 0x000fe2000c10151c */
[----:B-1----:R-:W-:Y:S01]  /*202d0*/  FADD.FTZ R161, R139, R136 ;  /* 0x000000888ba17221 */ /* 0x002fe20000010000 */
[----:B------:R-:W-:Y:S01]  /*202e0*/  PRMT R139, R156, 0x5410, R157 ;  /* 0x000054109c8b7816 */ /* 0x000fe2000000009d */
[----:B------:R-:W-:Y:S01]  /*202f0*/  FADD.FTZ R136, R162, R152 ;  /* 0x00000098a2887221 */ /* 0x000fe20000010000 */
[----:B------:R-:W-:Y:S01]  /*20300*/  @!P5 PRMT R156, R164, 0x5410, RZ ;  /* 0x00005410a49cd816 */ /* 0x000fe200000000ff */
[----:B------:R-:W-:Y:S01]  /*20310*/  IMAD.WIDE.U32 R164, R233, -0x2daee0ad, RZ ;  /* 0xd2511f53e9a47825 */ /* 0x000fe200078e00ff */
[----:B------:R-:W-:Y:S02]  /*20320*/  ISETP.GE.U32.AND P5, PT, R169, R154, PT ;  /* 0x0000009aa900720c */ /* 0x000fe40003fa6070 */
[----:B------:R-:W-:Y:S01]  /*20330*/  F2FP.PACK_AB R162, R141, R162 ;  /* 0x000000a28da2723e */ /* 0x000fe200000000ff */
[----:B------:R1:W-:Y:S01]  /*20340*/  STG.E.U16 [R186.64+0x10], R156 ;  /* 0x0000109cba007986 */ /* 0x0003e2000c10151c */
[C-C-:B------:R-:W-:Y:S02]  /*20350*/  LOP3.LUT R166, R165.reuse, UR16, R212.reuse, 0x96, !PT ;  /* 0x00000010a5a67c12 */ /* 0x140fe4000f8e96d4 */
[----:B------:R-:W-:Y:S02]  /*20360*/  LOP3.LUT R167, R165, UR16, R212, 0x96, !PT ;  /* 0x00000010a5a77c12 */ /* 0x000fe4000f8e96d4 */
[----:B------:R-:W2:Y:S01]  /*20370*/  MUFU.EX2 R212, R241 ;  /* 0x000000f100d47308 */ /* 0x000ea20000000800 */
[----:B-1----:R-:W-:Y:S01]  /*20380*/  PRMT R156, R168, 0x7632, R156 ;  /* 0x00007632a89c7816 */ /* 0x002fe2000000009c */
[----:B-----5:R-:W-:Y:S03]  /*20390*/  @!P0 HADD2 R163, -R157.H0_H0, -RZ.H0_H0 ;  /* 0xa00000ff9da38230 */ /* 0x020fe60000000900 */
[----:B------:R-:W-:Y:S02]  /*203a0*/  @!P5 HADD2 R155, -R159.H0_H0, -RZ.H0_H0 ;  /* 0xa00000ff9f9bd230 */ /* 0x000fe40000000900 */
[----:B------:R1:W-:Y:S01]  /*203b0*/  @!P0 STL.S16 [R1+0x4c], R163 ;  /* 0x00004ca301008387 */ /* 0x0003e20000100600 */
[----:B------:R-:W-:Y:S02]  /*203c0*/  PRMT R153, R163, 0x7610, R153 ;  /* 0x00007610a3997816 */ /* 0x000fe40000000099 */
[----:B------:R-:W-:Y:S01]  /*203d0*/  PRMT R152, R155, 0x7610, R152 ;  /* 0x000076109b987816 */ /* 0x000fe20000000098 */
[----:B------:R3:W-:Y:S01]  /*203e0*/  @!P5 STL.S16 [R1+0x3c], R155 ;  /* 0x00003c9b0100d387 */ /* 0x0007e20000100600 */
[----:B------:R-:W-:Y:S02]  /*203f0*/  @!P0 PRMT R157, R153, 0x5410, RZ ;  /* 0x00005410999d8816 */ /* 0x000fe400000000ff */
[----:B------:R-:W-:Y:S01]  /*20400*/  ISETP.GE.U32.AND P0, PT, R169, R151, PT ;  /* 0x00000097a900720c */ /* 0x000fe20003f06070 */
[----:B------:R4:W5:Y:S01]  /*20410*/  LDL.S16 R185, [R1+0x38] ;  /* 0x0000380001b97983 */ /* 0x0009620000100600 */
[----:B------:R-:W-:Y:S03]  /*20420*/  LOP3.LUT R153, R142, 0xff, RZ, 0xc0, !PT ;  /* 0x000000ff8e997812 */ /* 0x000fe600078ec0ff */
[----:B------:R4:W4:Y:S04]  /*20430*/  LDL.S16 R179, [R1+0x58] ;  /* 0x0000580001b37983 */ /* 0x0009280000100600 */
[----:B------:R2:W4:Y:S04]  /*20440*/  LDL.S16 R178, [R1+0x30] ;  /* 0x0000300001b27983 */ /* 0x0005280000100600 */
[----:B------:R2:W4:Y:S01]  /*20450*/  LDL.S16 R177, [R1+0x2c] ;  /* 0x00002c0001b17983 */ /* 0x0005220000100600 */
[----:B-1----:R-:W-:Y:S01]  /*20460*/  FADD.FTZ R163, R141, R136 ;  /* 0x000000888da37221 */ /* 0x002fe20000010000 */
[----:B------:R-:W-:Y:S01]  /*20470*/  LOP3.LUT R136, R173, UR17, R184, 0x96, !PT ;  /* 0x00000011ad887c12 */ /* 0x000fe2000f8e96b8 */
[----:B------:R-:W-:Y:S01]  /*20480*/  FADD.FTZ R141, R146, R150 ;  /* 0x00000096928d7221 */ /* 0x000fe20000010000 */
[----:B------:R-:W-:Y:S01]  /*20490*/  SHF.R.U32.HI R150, RZ, 0x18, R142 ;  /* 0x00000018ff967819 */ /* 0x000fe2000001168e */
[----:B------:R1:W-:Y:S01]  /*204a0*/  STG.E.U16 [R186.64+0x12], R157 ;  /* 0x0000129dba007986 */ /* 0x0003e2000c10151c */
[----:B------:R-:W-:Y:S01]  /*204b0*/  PRMT R146, R159, 0x5410, R158 ;  /* 0x000054109f927816 */ /* 0x000fe2000000009e */
[----:B------:R-:W-:Y:S01]  /*204c0*/  FADD.FTZ R176, R144, R141 ;  /* 0x0000008d90b07221 */ /* 0x000fe20000010000 */
[----:B------:R-:W-:Y:S01]  /*204d0*/  @!P5 PRMT R159, R152, 0x5410, RZ ;  /* 0x00005410989fd816 */ /* 0x000fe200000000ff */
[----:B------:R-:W-:Y:S01]  /*204e0*/  FADD.FTZ R141, R145, R149 ;  /* 0x00000095918d7221 */ /* 0x000fe20000010000 */
[----:B------:R-:W-:Y:S01]  /*204f0*/  ISETP.GE.U32.AND P5, PT, R169, R150, PT ;  /* 0x00000096a900720c */ /* 0x000fe20003fa6070 */
[----:B---3--:R-:W3:Y:S01]  /*20500*/  LDC.U8 R155, c[0x0][0x2d8] ;  /* 0x0000b600ff9b7b82 */ /* 0x008ee20000000000 */
[----:B------:R-:W-:Y:S01]  /*20510*/  SHF.R.U32.HI R144, RZ, 0x10, R136 ;  /* 0x00000010ff907819 */ /* 0x000fe20000011688 */
[----:B------:R-:W-:Y:S01]  /*20520*/  FADD.FTZ R233, R138, R141 ;  /* 0x0000008d8ae97221 */ /* 0x000fe20000010000 */
[C---:B------:R-:W-:Y:S01]  /*20530*/  LOP3.LUT R138, R136.reuse, 0xffff, RZ, 0xc0, !PT ;  /* 0x0000ffff888a7812 */ /* 0x040fe200078ec0ff */
[----:B------:R1:W1:Y:S01]  /*20540*/  MUFU.EX2 R145, R229 ;  /* 0x000000e500917308 */ /* 0x0002620000000800 */
[----:B------:R-:W-:Y:S01]  /*20550*/  LOP3.LUT R141, R136, 0xff, RZ, 0xc0, !PT ;  /* 0x000000ff888d7812 */ /* 0x000fe200078ec0ff */
[----:B------:R-:W-:Y:S01]  /*20560*/  STG.E.U16 [R206.64+0x10], R159 ;  /* 0x0000109fce007986 */ /* 0x000fe2000c10151c */
[----:B------:R-:W-:Y:S02]  /*20570*/  SHF.R.U32.HI R138, RZ, 0x8, R138 ;  /* 0x00000008ff8a7819 */ /* 0x000fe4000001168a */
[----:B--2---:R-:W-:Y:S02]  /*20580*/  F2FP.PACK_AB R184, R212, R213 ;  /* 0x000000d5d4b8723e */ /* 0x004fe400000000ff */
[----:B------:R-:W-:Y:S02]  /*20590*/  PRMT R150, R141, 0x5410, R138 ;  /* 0x000054108d967816 */ /* 0x000fe4000000008a */
[C---:B------:R-:W-:Y:S02]  /*205a0*/  LOP3.LUT R138, R172.reuse, 0xffff, RZ, 0xc0, !PT ;  /* 0x0000ffffac8a7812 */ /* 0x040fe400078ec0ff */
[----:B------:R-:W-:Y:S02]  /*205b0*/  LOP3.LUT R141, R172, 0xff, RZ, 0xc0, !PT ;  /* 0x000000ffac8d7812 */ /* 0x000fe400078ec0ff */
[----:B------:R-:W-:Y:S02]  /*205c0*/  SHF.R.U32.HI R138, RZ, 0x8, R138 ;  /* 0x00000008ff8a7819 */ /* 0x000fe4000001168a */
[----:B------:R-:W-:Y:S02]  /*205d0*/  PRMT R183, R184, 0x7632, R183 ;  /* 0x00007632b8b77816 */ /* 0x000fe400000000b7 */
[----:B------:R-:W-:Y:S02]  /*205e0*/  PRMT R152, R141, 0x5410, R138 ;  /* 0x000054108d987816 */ /* 0x000fe4000000008a */
[----:B------:R-:W-:Y:S02]  /*205f0*/  SHF.R.U32.HI R141, RZ, 0x18, R136 ;  /* 0x00000018ff8d7819 */ /* 0x000fe40000011688 */
[----:B------:R-:W-:Y:S02]  /*20600*/  LOP3.LUT R136, R144, 0xff, RZ, 0xc0, !PT ;  /* 0x000000ff90887812 */ /* 0x000fe400078ec0ff */
[----:B------:R2:W2:Y:S01]  /*20610*/  MUFU.EX2 R144, R232 ;  /* 0x000000e800907308 */ /* 0x0004a20000000800 */
[----:B------:R-:W-:Y:S01]  /*20620*/  SHF.R.U32.HI R138, RZ, 0x10, R172 ;  /* 0x00000010ff8a7819 */ /* 0x000fe200000116ac */
[----:B-1----:R-:W1:Y:S01]  /*20630*/  LDC.U8 R229, c[0x0][0x2d8] ;  /* 0x0000b600ffe57b82 */ /* 0x002e620000000000 */
[----:B---3--:R-:W-:Y:S02]  /*20640*/  PRMT R154, R155, 0x7054, R155 ;  /* 0x000070549b9a7816 */ /* 0x008fe4000000009b */
[----:B------:R-:W-:Y:S02]  /*20650*/  LOP3.LUT R149, R138, 0xff, RZ, 0xc0, !PT ;  /* 0x000000ff8a957812 */ /* 0x000fe400078ec0ff */
[----:B------:R-:W-:Y:S02]  /*20660*/  LOP3.LUT R138, R143, UR17, R174, 0x96, !PT ;  /* 0x000000118f8a7c12 */ /* 0x000fe4000f8e96ae */
[----:B------:R-:W-:Y:S02]  /*20670*/  LOP3.LUT R143, R142, 0xffff, RZ, 0xc0, !PT ;  /* 0x0000ffff8e8f7812 */ /* 0x000fe400078ec0ff */
[----:B------:R-:W-:Y:S01]  /*20680*/  PRMT R151, R136, 0x5410, R141 ;  /* 0x0000541088977816 */ /* 0x000fe2000000008d */
[----:B------:R-:W-:Y:S01]  /*20690*/  HSET2.LE.AND R136, R150, R154, PT ;  /* 0x0000009a96887233 */ /* 0x000fe20003803000 */
[----:B------:R-:W-:Y:S01]  /*206a0*/  SHF.R.U32.HI R141, RZ, 0x8, R143 ;  /* 0x00000008ff8d7819 */ /* 0x000fe2000001168f */
[----:B------:R-:W3:Y:S01]  /*206b0*/  MUFU.EX2 R150, R180 ;  /* 0x000000b400967308 */ /* 0x000ee20000000800 */
[----:B------:R-:W-:Y:S02]  /*206c0*/  SHF.R.U32.HI R172, RZ, 0x18, R172 ;  /* 0x00000018ffac7819 */ /* 0x000fe400000116ac */
[----:B------:R-:W-:Y:S02]  /*206d0*/  LOP3.LUT R136, R136, R137, RZ, 0xc0, !PT ;  /* 0x0000008988887212 */ /* 0x000fe400078ec0ff */
[C---:B------:R-:W-:Y:S02]  /*206e0*/  LOP3.LUT R137, R138.reuse, 0xffff, RZ, 0xc0, !PT ;  /* 0x0000ffff8a897812 */ /* 0x040fe400078ec0ff */
[----:B------:R-:W-:Y:S02]  /*206f0*/  PRMT R153, R153, 0x5410, R141 ;  /* 0x0000541099997816 */ /* 0x000fe4000000008d */
[----:B------:R-:W-:Y:S02]  /*20700*/  SHF.R.U32.HI R141, RZ, 0x10, R138 ;  /* 0x00000010ff8d7819 */ /* 0x000fe4000001168a */
[----:B--2---:R-:W-:Y:S02]  /*20710*/  PRMT R232, R169, 0x7054, R169 ;  /* 0x00007054a9e87816 */ /* 0x004fe400000000a9 */
[----:B------:R2:W2:Y:S01]  /*20720*/  LDL.S16 R169, [R1+0x54] ;  /* 0x0000540001a97983 */ /* 0x0004a20000100600 */
[--C-:B------:R-:W-:Y:S02]  /*20730*/  SHF.R.U32.HI R155, RZ, 0x18, R142.reuse ;  /* 0x00000018ff9b7819 */ /* 0x100fe4000001168e */
[----:B------:R-:W-:Y:S02]  /*20740*/  SHF.R.U32.HI R154, RZ, 0x10, R142 ;  /* 0x00000010ff9a7819 */ /* 0x000fe4000001168e */
[----:B------:R-:W-:Y:S01]  /*20750*/  SHF.R.U32.HI R142, RZ, 0x8, R137 ;  /* 0x00000008ff8e7819 */ /* 0x000fe20000011689 */
[--C-:B------:R-:W-:Y:S01]  /*20760*/  HSET2.LE.AND R137, R151, R232.reuse, PT ;  /* 0x000000e897897233 */ /* 0x100fe20003803000 */
[----:B------:R-:W-:Y:S02]  /*20770*/  PRMT R172, R149, 0x5410, R172 ;  /* 0x0000541095ac7816 */ /* 0x000fe400000000ac */
[----:B------:R-:W-:Y:S02]  /*20780*/  SHF.R.U32.HI R143, RZ, 0x18, R138 ;  /* 0x00000018ff8f7819 */ /* 0x000fe4000001168a */
[----:B------:R-:W-:Y:S02]  /*20790*/  LOP3.LUT R141, R141, 0xff, RZ, 0xc0, !PT ;  /* 0x000000ff8d8d7812 */ /* 0x000fe400078ec0ff */
[----:B------:R-:W-:Y:S01]  /*207a0*/  LOP3.LUT R149, R138, 0xff, RZ, 0xc0, !PT ;  /* 0x000000ff8a957812 */ /* 0x000fe200078ec0ff */
[--C-:B------:R-:W-:Y:S01]  /*207b0*/  HSET2.LE.AND R138, R152, R232.reuse, PT ;  /* 0x000000e8988a7233 */ /* 0x100fe20003803000 */
[----:B------:R-:W-:Y:S02]  /*207c0*/  PRMT R152, R141, 0x5410, R143 ;  /* 0x000054108d987816 */ /* 0x000fe4000000008f */
[----:B------:R-:W-:Y:S02]  /*207d0*/  PRMT R151, R149, 0x5410, R142 ;  /* 0x0000541095977816 */ /* 0x000fe4000000008e */
[----:B------:R-:W-:Y:S01]  /*207e0*/  LOP3.LUT R137, R137, R140, RZ, 0xc0, !PT ;  /* 0x0000008c89897212 */ /* 0x000fe200078ec0ff */
[----:B------:R-:W1:Y:S01]  /*207f0*/  MUFU.EX2 R149, R228 ;  /* 0x000000e400957308 */ /* 0x000e620000000800 */
[----:B------:R-:W1:Y:S01]  /*20800*/  LDSM.16.MT88.4 R140, [R189+0xa000] ;  /* 0x00a00000bd8c783b */ /* 0x000e620000004200 */
[----:B------:R-:W-:Y:S01]  /*20810*/  LOP3.LUT R138, R138, R139, RZ, 0xc0, !PT ;  /* 0x0000008b8a8a7212 */ /* 0x000fe200078ec0ff */
[----:B------:R-:W-:Y:S01]  /*20820*/  FADD.FTZ R139, R145, R161 ;  /* 0x000000a1918b7221 */ /* 0x000fe20000010000 */
[----:B------:R-:W-:Y:S01]  /*20830*/  F2FP.PACK_AB R170, R144, R145 ;  /* 0x0000009190aa723e */ /* 0x000fe200000000ff */
[--C-:B------:R-:W-:Y:S01]  /*20840*/  HSET2.LE.AND R145, R152, R232.reuse, PT ;  /* 0x000000e898917233 */ /* 0x100fe20003803000 */
[----:B------:R-:W-:Y:S01]  /*20850*/  LOP3.LUT R154, R154, 0xff, RZ, 0xc0, !PT ;  /* 0x000000ff9a9a7812 */ /* 0x000fe200078ec0ff */
[----:B------:R-:W-:Y:S01]  /*20860*/  FADD.FTZ R227, R144, R139 ;  /* 0x0000008b90e37221 */ /* 0x000fe20000010000 */
[--C-:B------:R-:W-:Y:S01]  /*20870*/  HSET2.LE.AND R144, R151, R232.reuse, PT ;  /* 0x000000e897907233 */ /* 0x100fe20003803000 */
[----:B------:R-:W-:Y:S01]  /*20880*/  PRMT R161, R160, 0x7632, R161 ;  /* 0x00007632a0a17816 */ /* 0x000fe200000000a1 */
[--C-:B------:R-:W-:Y:S01]  /*20890*/  HSET2.LE.AND R139, R172, R232.reuse, PT ;  /* 0x000000e8ac8b7233 */ /* 0x100fe20003803000 */
[----:B------:R-:W-:Y:S02]  /*208a0*/  LOP3.LUT R145, R145, R148, RZ, 0xc0, !PT ;  /* 0x0000009491917212 */ /* 0x000fe400078ec0ff */
[----:B------:R-:W-:Y:S01]  /*208b0*/  LOP3.LUT R144, R144, R147, RZ, 0xc0, !PT ;  /* 0x0000009390907212 */ /* 0x000fe200078ec0ff */
[----:B---3--:R-:W-:Y:S01]  /*208c0*/  FADD.FTZ R147, R150, R163 ;  /* 0x000000a396937221 */ /* 0x008fe20000010000 */
[----:B------:R-:W-:Y:S02]  /*208d0*/  PRMT R154, R154, 0x5410, R155 ;  /* 0x000054109a9a7816 */ /* 0x000fe4000000009b */
[----:B------:R-:W-:Y:S01]  /*208e0*/  LOP3.LUT R139, R139, R146, RZ, 0xc0, !PT ;  /* 0x000000928b8b7212 */ /* 0x000fe200078ec0ff */
[--C-:B------:R-:W-:Y:S01]  /*208f0*/  HSET2.LE.AND R146, R153, R232.reuse, PT ;  /* 0x000000e899927233 */ /* 0x100fe20003803000 */
[C---:B------:R-:W-:Y:S02]  /*20900*/  PRMT R163, R162.reuse, 0x7632, R163 ;  /* 0x00007632a2a37816 */ /* 0x040fe400000000a3 */
[----:B------:R-:W-:Y:S02]  /*20910*/  PRMT R157, R175, 0x7610, R157 ;  /* 0x00007610af9d7816 */ /* 0x000fe4000000009d */
[----:B------:R-:W-:Y:S01]  /*20920*/  PRMT R0, R162, 0x5410, R163 ;  /* 0x00005410a2007816 */ /* 0x000fe200000000a3 */
[C---:B-1----:R-:W-:Y:S01]  /*20930*/  FADD.FTZ R226, R149.reuse, R147 ;  /* 0x0000009395e27221 */ /* 0x042fe20000010000 */
[----:B------:R-:W-:Y:S02]  /*20940*/  F2FP.PACK_AB R171, R149, R150 ;  /* 0x0000009695ab723e */ /* 0x000fe400000000ff */
[----:B------:R-:W1:Y:S01]  /*20950*/  LDSM.16.MT88.4 R148, [R191+0xa000] ;  /* 0x00a00000bf94783b */ /* 0x000e620000004200 */
[----:B------:R-:W-:Y:S02]  /*20960*/  PRMT R147, R160, 0x5410, R161 ;  /* 0x00005410a0937816 */ /* 0x000fe400000000a1 */
[----:B------:R-:W-:Y:S02]  /*20970*/  F2FP.PACK_AB R180, R222, R223 ;  /* 0x000000dfdeb4723e */ /* 0x000fe400000000ff */
[----:B------:R-:W-:Y:S01]  /*20980*/  LOP3.LUT R146, R146, R147, RZ, 0xc0, !PT ;  /* 0x0000009392927212 */ /* 0x000fe200078ec0ff */
[--C-:B------:R-:W-:Y:S01]  /*20990*/  HSET2.LE.AND R147, R154, R232.reuse, PT ;  /* 0x000000e89a937233 */ /* 0x100fe20003803000 */
[----:B------:R-:W-:Y:S04]  /*209a0*/  PRMT R182, R180, 0x7632, R182 ;  /* 0x00007632b4b67816 */ /* 0x000fe800000000b6 */
[----:B------:R-:W-:Y:S02]  /*209b0*/  LOP3.LUT R147, R147, R0, RZ, 0xc0, !PT ;  /* 0x0000000093937212 */ /* 0x000fe400078ec0ff */
[----:B------:R-:W-:Y:S01]  /*209c0*/  LOP3.LUT R0, R166, 0xff, RZ, 0xc0, !PT ;  /* 0x000000ffa6007812 */ /* 0x000fe200078ec0ff */
[-C--:B------:R-:W-:Y:S08]  /*209d0*/  HMMA.16816.F32 R4, R136, R140.reuse, R4 ;  /* 0x0000008c8804723c */ /* 0x080ff00000001804 */
[C---:B------:R-:W-:Y:S08]  /*209e0*/  HMMA.16816.F32 R8, R144.reuse, R140, R8 ;  /* 0x0000008c9008723c */ /* 0x040ff00000001808 */
[-C--:B------:R-:W-:Y:S08]  /*209f0*/  HMMA.16816.F32 R12, R144, R142.reuse, R12 ;  /* 0x0000008e900c723c */ /* 0x080ff0000000180c */
[C---:B------:R-:W-:Y:S01]  /*20a00*/  HMMA.16816.F32 R16, R136.reuse, R142, R16 ;  /* 0x0000008e8810723c */ /* 0x040fe20000001810 */
[----:B------:R-:W3:Y:S07]  /*20a10*/  LDSM.16.MT88.4 R140, [R194+0xa000] ;  /* 0x00a00000c28c783b */ /* 0x000eee0000004200 */
        /* <DEDUP_REMOVED lines=8> */
[----:B------:R-:W-:Y:S03]  /*20aa0*/  LDSM.16.MT88.4 R140, [R189+0xb000] ;  /* 0x00b00000bd8c783b */ /* 0x000fe60000004200 */
[----:B-----5:R-:W-:Y:S02]  /*20ab0*/  @!P6 HADD2 R185, -R158.H0_H0, -RZ.H0_H0 ;  /* 0xa00000ff9eb9e230 */ /* 0x020fe40000000900 */
[----:B----4-:R-:W-:Y:S03]  /*20ac0*/  @!P1 HADD2 R179, -R160.H0_H0, -RZ.H0_H0 ;  /* 0xa00000ffa0b39230 */ /* 0x010fe60000000900 */
[----:B------:R1:W-:Y:S03]  /*20ad0*/  @!P6 STL.S16 [R1+0x38], R185 ;  /* 0x000038b90100e387 */ /* 0x0003e60000100600 */
[----:B------:R-:W-:Y:S01]  /*20ae0*/  PRMT R152, R185, 0x7610, R152 ;  /* 0x00007610b9987816 */ /* 0x000fe20000000098 */
[----:B------:R-:W-:Y:S01]  /*20af0*/  @!P0 HADD2 R178, -R162.H0_H0, -RZ.H0_H0 ;  /* 0xa00000ffa2b28230 */ /* 0x000fe20000000900 */
[----:B------:R-:W-:Y:S01]  /*20b00*/  @!P1 STL.S16 [R1+0x58], R179 ;  /* 0x000058b301009387 */ /* 0x000fe20000100600 */
[----:B------:R-:W-:Y:S01]  /*20b10*/  PRMT R150, R179, 0x7610, R150 ;  /* 0x00007610b3967816 */ /* 0x000fe20000000096 */
[----:B------:R-:W-:Y:S01]  /*20b20*/  @!P5 HADD2 R177, -R163.H0_H0, -RZ.H0_H0 ;  /* 0xa00000ffa3b1d230 */ /* 0x000fe20000000900 */
[----:B------:R-:W-:Y:S02]  /*20b30*/  @!P6 PRMT R158, R152, 0x5410, RZ ;  /* 0x00005410989ee816 */ /* 0x000fe400000000ff */
[----:B------:R-:W-:Y:S01]  /*20b40*/  @!P1 PRMT R160, R150, 0x5410, RZ ;  /* 0x0000541096a09816 */ /* 0x000fe200000000ff */
[----:B------:R-:W3:Y:S01]  /*20b50*/  LDSM.16.MT88.4 R152, [R193+0xa000] ;  /* 0x00a00000c198783b */ /* 0x000ee20000004200 */
[----:B------:R-:W-:Y:S02]  /*20b60*/  ISETP.GE.U32.AND P6, PT, R229, R0, PT ;  /* 0x00000000e500720c */ /* 0x000fe40003fc6070 */
[----:B------:R-:W-:Y:S02]  /*20b70*/  LOP3.LUT R0, R166, 0xffff, RZ, 0xc0, !PT ;  /* 0x0000ffffa6007812 */ /* 0x000fe400078ec0ff */
[----:B------:R-:W-:Y:S02]  /*20b80*/  PRMT R2, R178, 0x7610, R2 ;  /* 0x00007610b2027816 */ /* 0x000fe40000000002 */
[----:B------:R-:W-:Y:S01]  /*20b90*/  SHF.R.U32.HI R0, RZ, 0x8, R0 ;  /* 0x00000008ff007819 */ /* 0x000fe20000011600 */
[----:B------:R4:W-:Y:S01]  /*20ba0*/  STG.E.U16 [R206.64+0x12], R158 ;  /* 0x0000129ece007986 */ /* 0x0009e2000c10151c */
[----:B------:R-:W-:Y:S02]  /*20bb0*/  @!P0 PRMT R162, R2, 0x5410, RZ ;  /* 0x0000541002a28816 */ /* 0x000fe400000000ff */
[----:B------:R-:W-:Y:S01]  /*20bc0*/  LOP3.LUT R0, R0, 0xffff, RZ, 0xc0, !PT ;  /* 0x0000ffff00007812 */ /* 0x000fe200078ec0ff */
[----:B------:R-:W-:Y:S01]  /*20bd0*/  STG.E.U16 [R210.64+0xe], R160 ;  /* 0x00000ea0d2007986 */ /* 0x000fe2000c10151c */
[----:B------:R-:W-:Y:S01]  /*20be0*/  PRMT R3, R177, 0x7610, R3 ;  /* 0x00007610b1037816 */ /* 0x000fe20000000003 */
[----:B-1----:R-:W-:Y:S01]  /*20bf0*/  MUFU.EX2 R185, R239 ;  /* 0x000000ef00b97308 */ /* 0x002fe20000000800 */
[----:B------:R-:W-:Y:S02]  /*20c00*/  ISETP.GE.U32.AND P1, PT, R229, R0, PT ;  /* 0x00000000e500720c */ /* 0x000fe40003f26070 */
[--C-:B------:R-:W-:Y:S02]  /*20c10*/  SHF.R.U32.HI R0, RZ, 0x18, R166.reuse ;  /* 0x00000018ff007819 */ /* 0x100fe400000116a6 */
[----:B------:R-:W-:Y:S02]  /*20c20*/  SHF.R.U32.HI R166, RZ, 0x10, R166 ;  /* 0x00000010ffa67819 */ /* 0x000fe400000116a6 */
[----:B------:R-:W-:Y:S02]  /*20c30*/  @!P5 PRMT R163, R3, 0x5410, RZ ;  /* 0x0000541003a3d816 */ /* 0x000fe400000000ff */
[----:B------:R-:W-:Y:S02]  /*20c40*/  LOP3.LUT R166, R166, 0xff, RZ, 0xc0, !PT ;  /* 0x000000ffa6a67812 */ /* 0x000fe400078ec0ff */
[----:B----4-:R-:W-:Y:S01]  /*20c50*/  PRMT R158, R175, 0x7632, R158 ;  /* 0x00007632af9e7816 */ /* 0x010fe2000000009e */
[-C--:B---3--:R-:W-:Y:S08]  /*20c60*/  HMMA.16816.F32 R52, R136, R152.reuse, R52 ;  /* 0x000000988834723c */ /* 0x088ff00000001834 */
[C---:B------:R-:W-:Y:S07]  /*20c70*/  HMMA.16816.F32 R56, R144.reuse, R152, R56 ;  /* 0x000000989038723c */ /* 0x040fee0000001838 */
[C---:B------:R-:W-:Y:S01]  /*20c80*/  PRMT R153, R170.reuse, 0x7632, R153 ;  /* 0x00007632aa997816 */ /* 0x040fe20000000099 */
[-C--:B------:R-:W-:Y:S01]  /*20c90*/  HMMA.16816.F32 R60, R144, R154.reuse, R60 ;  /* 0x0000009a903c723c */ /* 0x080fe2000000183c */
[----:B------:R-:W-:Y:S07]  /*20ca0*/  PRMT R152, R171, 0x7632, R152 ;  /* 0x00007632ab987816 */ /* 0x000fee0000000098 */
[C---:B------:R-:W-:Y:S01]  /*20cb0*/  HMMA.16816.F32 R64, R136.reuse, R154, R64 ;  /* 0x0000009a8840723c */ /* 0x040fe20000001840 */
[----:B--2---:R-:W-:Y:S05]  /*20cc0*/  @!P2 HADD2 R169, -R161.H0_H0, -RZ.H0_H0 ;  /* 0xa00000ffa1a9a230 */ /* 0x004fea0000000900 */
[----:B------:R1:W-:Y:S01]  /*20cd0*/  @!P2 STL.S16 [R1+0x54], R169 ;  /* 0x000054a90100a387 */ /* 0x0003e20000100600 */
[----:B------:R-:W-:Y:S01]  /*20ce0*/  PRMT R148, R169, 0x7610, R148 ;  /* 0x00007610a9947816 */ /* 0x000fe20000000094 */
[-C--:B------:R-:W-:Y:S01]  /*20cf0*/  HMMA.16816.F32 R68, R136, R140.reuse, R68 ;  /* 0x0000008c8844723c */ /* 0x080fe20000001844 */
[----:B------:R-:W-:Y:S03]  /*20d00*/  PRMT R154, R170, 0x7610, R154 ;  /* 0x00007610aa9a7816 */ /* 0x000fe6000000009a */
[----:B------:R-:W-:Y:S02]  /*20d10*/  @!P2 PRMT R161, R148, 0x5410, RZ ;  /* 0x0000541094a1a816 */ /* 0x000fe400000000ff */
[----:B------:R-:W-:Y:S02]  /*20d20*/  ISETP.GE.U32.AND P2, PT, R229, R0, PT ;  /* 0x00000000e500720c */ /* 0x000fe40003f46070 */
[C---:B------:R-:W-:Y:S01]  /*20d30*/  HMMA.16816.F32 R72, R144.reuse, R140, R72 ;  /* 0x0000008c9048723c */ /* 0x040fe20000001848 */
[----:B------:R-:W-:Y:S01]  /*20d40*/  LOP3.LUT R0, R205, UR16, R230, 0x96, !PT ;  /* 0x00000010cd007c12 */ /* 0x000fe2000f8e96e6 */
[----:B------:R-:W-:Y:S03]  /*20d50*/  STG.E.U16 [R210.64+0x10], R161 ;  /* 0x000010a1d2007986 */ /* 0x000fe6000c10151c */
[C---:B------:R-:W-:Y:S01]  /*20d60*/  LOP3.LUT R2, R0.reuse, 0xff, RZ, 0xc0, !PT ;  /* 0x000000ff00027812 */ /* 0x040fe200078ec0ff */
[----:B------:R-:W-:Y:S01]  /*20d70*/  STG.E.U16 [R208.64+0x12], R163 ;  /* 0x000012a3d0007986 */ /* 0x000fe2000c10151c */
[----:B------:R-:W-:Y:S01]  /*20d80*/  LOP3.LUT R3, R0, 0xffff, RZ, 0xc0, !PT ;  /* 0x0000ffff00037812 */ /* 0x000fe200078ec0ff */
[-C--:B------:R-:W-:Y:S02]  /*20d90*/  HMMA.16816.F32 R76, R144, R142.reuse, R76 ;  /* 0x0000008e904c723c */ /* 0x080fe4000000184c */
[----:B------:R2:W-:Y:S02]  /*20da0*/  STG.E.U16 [R208.64+0x10], R162 ;  /* 0x000010a2d0007986 */ /* 0x0005e4000c10151c */
[----:B------:R-:W-:Y:S02]  /*20db0*/  SHF.R.U32.HI R3, RZ, 0x8, R3 ;  /* 0x00000008ff037819 */ /* 0x000fe40000011603 */
[----:B-1----:R1:W3:Y:S02]  /*20dc0*/  LDL.S16 R169, [R1+0x48] ;  /* 0x0000480001a97983 */ /* 0x0022e40000100600 */
[C---:B------:R-:W-:Y:S01]  /*20dd0*/  HMMA.16816.F32 R80, R136.reuse, R142, R80 ;  /* 0x0000008e8850723c */ /* 0x040fe20000001850 */
[----:B------:R-:W-:Y:S01]  /*20de0*/  LOP3.LUT R3, R3, 0xffff, RZ, 0xc0, !PT ;  /* 0x0000ffff03037812 */ /* 0x000fe200078ec0ff */
[----:B------:R-:W-:Y:S01]  /*20df0*/  @!P0 STL.S16 [R1+0x30], R178 ;  /* 0x000030b201008387 */ /* 0x000fe20000100600 */
[C---:B------:R-:W-:Y:S03]  /*20e00*/  ISETP.GE.U32.AND P0, PT, R229.reuse, R166, PT ;  /* 0x000000a6e500720c */ /* 0x040fe60003f06070 */
[----:B------:R1:W4:Y:S04]  /*20e10*/  LDL.S16 R150, [R1+0x10] ;  /* 0x0000100001967983 */ /* 0x0003280000100600 */
[----:B------:R1:W5:Y:S04]  /*20e20*/  LDL.S16 R148, [R1+0x8] ;  /* 0x0000080001947983 */ /* 0x0003680000100600 */
[----:B------:R-:W-:Y:S01]  /*20e30*/  @!P5 STL.S16 [R1+0x2c], R177 ;  /* 0x00002cb10100d387 */ /* 0x000fe20000100600 */
[----:B------:R-:W-:Y:S02]  /*20e40*/  ISETP.GE.U32.AND P5, PT, R229, R2, PT ;  /* 0x00000002e500720c */ /* 0x000fe40003fa6070 */
[----:B------:R-:W-:Y:S01]  /*20e50*/  PRMT R2, R168, 0x7610, R2 ;  /* 0x00007610a8027816 */ /* 0x000fe20000000002 */
[----:B------:R1:W5:Y:S01]  /*20e60*/  LDL.S16 R172, [R1+0x24] ;  /* 0x0000240001ac7983 */ /* 0x0003620000100600 */
[----:B------:R-:W-:Y:S02]  /*20e70*/  PRMT R168, R157, 0x5410, R158 ;  /* 0x000054109da87816 */ /* 0x000fe4000000009e */
[----:B--2---:R-:W-:Y:S01]  /*20e80*/  SHF.R.U32.HI R162, RZ, 0x10, R164 ;  /* 0x00000010ffa27819 */ /* 0x004fe200000116a4 */
[----:B------:R1:W2:Y:S04]  /*20e90*/  LDL.S16 R166, [R1+0x1c] ;  /* 0x00001c0001a67983 */ /* 0x0002a80000100600 */
[----:B------:R-:W-:Y:S01]  /*20ea0*/  LDSM.16.MT88.4 R140, [R194+0xb000] ;  /* 0x00b00000c28c783b */ /* 0x000fe20000004200 */
[----:B---3--:R-:W-:Y:S07]  /*20eb0*/  @!P6 HADD2 R169, -R2.H0_H0, -RZ.H0_H0 ;  /* 0xa00000ff02a9e230 */ /* 0x008fee0000000900 */
[----:B------:R3:W-:Y:S01]  /*20ec0*/  @!P6 STL.S16 [R1+0x48], R169 ;  /* 0x000048a90100e387 */ /* 0x0007e20000100600 */
[----:B------:R-:W-:Y:S01]  /*20ed0*/  PRMT R151, R169, 0x7610, R151 ;  /* 0x00007610a9977816 */ /* 0x000fe20000000097 */
[----:B----4-:R-:W-:Y:S02]  /*20ee0*/  @!P1 HADD2 R150, -R156.H0_H0, -RZ.H0_H0 ;  /* 0xa00000ff9c969230 */ /* 0x010fe40000000900 */
[----:B-----5:R-:W-:Y:S03]  /*20ef0*/  @!P0 HADD2 R148, -R157.H0_H0, -RZ.H0_H0 ;  /* 0xa00000ff9d948230 */ /* 0x020fe60000000900 */
[----:B------:R-:W-:Y:S01]  /*20f00*/  @!P1 STL.S16 [R1+0x10], R150 ;  /* 0x0000109601009387 */ /* 0x000fe20000100600 */
[----:B------:R-:W-:Y:S03]  /*20f10*/  PRMT R149, R150, 0x7610, R149 ;  /* 0x0000761096957816 */ /* 0x000fe60000000095 */
[----:B------:R1:W4:Y:S01]  /*20f20*/  LDL.S16 R159, [R1+0x18] ;  /* 0x00001800019f7983 */ /* 0x0003220000100600 */
[----:B------:R-:W-:Y:S01]  /*20f30*/  PRMT R174, R148, 0x7610, R174 ;  /* 0x0000761094ae7816 */ /* 0x000fe200000000ae */
[----:B------:R-:W-:Y:S02]  /*20f40*/  @!P2 HADD2 R172, -R158.H0_H0, -RZ.H0_H0 ;  /* 0xa00000ff9eaca230 */ /* 0x000fe40000000900 */
[----:B------:R-:W-:Y:S01]  /*20f50*/  @!P0 STL.S16 [R1+0x8], R148 ;  /* 0x0000089401008387 */ /* 0x000fe20000100600 */
[----:B------:R-:W-:Y:S01]  /*20f60*/  @!P0 PRMT R157, R174, 0x5410, RZ ;  /* 0x00005410ae9d8816 */ /* 0x000fe200000000ff */
[----:B--2---:R-:W-:Y:S02]  /*20f70*/  @!P5 HADD2 R166, -R154.H0_H0, -RZ.H0_H0 ;  /* 0xa00000ff9aa6d230 */ /* 0x004fe40000000900 */
[----:B------:R1:W2:Y:S01]  /*20f80*/  LDL.S16 R155, [R1+0x14] ;  /* 0x00001400019b7983 */ /* 0x0002a20000100600 */
[----:B------:R-:W-:Y:S03]  /*20f90*/  PRMT R160, R172, 0x7610, R160 ;  /* 0x00007610aca07816 */ /* 0x000fe600000000a0 */
[----:B------:R5:W-:Y:S01]  /*20fa0*/  @!P2 STL.S16 [R1+0x24], R172 ;  /* 0x000024ac0100a387 */ /* 0x000be20000100600 */
[----:B---3--:R-:W-:Y:S02]  /*20fb0*/  PRMT R169, R2, 0x5410, R156 ;  /* 0x0000541002a97816 */ /* 0x008fe4000000009c */
[----:B------:R-:W-:Y:S01]  /*20fc0*/  @!P6 PRMT R2, R151, 0x5410, RZ ;  /* 0x000054109702e816 */ /* 0x000fe200000000ff */
[----:B------:R3:W-:Y:S01]  /*20fd0*/  @!P5 STL.S16 [R1+0x1c], R166 ;  /* 0x00001ca60100d387 */ /* 0x0007e20000100600 */
[----:B------:R-:W-:Y:S02]  /*20fe0*/  ISETP.GE.U32.AND P6, PT, R229, R3, PT ;  /* 0x00000003e500720c */ /* 0x000fe40003fc6070 */
[--C-:B------:R-:W-:Y:S01]  /*20ff0*/  SHF.R.U32.HI R3, RZ, 0x18, R0.reuse ;  /* 0x00000018ff037819 */ /* 0x100fe20000011600 */
[----:B------:R-:W-:Y:S01]  /*21000*/  STG.E.U16 [R186.64+0x20], R2 ;  /* 0x00002002ba007986 */ /* 0x000fe2000c10151c */
[----:B------:R-:W-:Y:S02]  /*21010*/  @!P2 PRMT R158, R160, 0x5410, RZ ;  /* 0x00005410a09ea816 */ /* 0x000fe400000000ff */
[----:B------:R-:W-:Y:S02]  /*21020*/  PRMT R160, R154, 0x5410, R153 ;  /* 0x000054109aa07816 */ /* 0x000fe40000000099 */
[----:B------:R-:W-:Y:S02]  /*21030*/  @!P1 PRMT R156, R149, 0x5410, RZ ;  /* 0x00005410959c9816 */ /* 0x000fe400000000ff */
[C---:B------:R-:W-:Y:S01]  /*21040*/  ISETP.GE.U32.AND P1, PT, R229.reuse, R3, PT ;  /* 0x00000003e500720c */ /* 0x040fe20003f26070 */
[----:B------:R-:W1:Y:S01]  /*21050*/  LDSM.16.MT88.4 R148, [R191+0xb000] ;  /* 0x00b00000bf94783b */ /* 0x000e620000004200 */
[----:B------:R-:W-:Y:S02]  /*21060*/  LOP3.LUT R3, R164, 0xff, RZ, 0xc0, !PT ;  /* 0x000000ffa4037812 */ /* 0x000fe400078ec0ff */
[----:B------:R-:W-:Y:S02]  /*21070*/  SHF.R.U32.HI R0, RZ, 0x10, R0 ;  /* 0x00000010ff007819 */ /* 0x000fe40000011600 */
[----:B------:R-:W-:Y:S02]  /*21080*/  ISETP.GE.U32.AND P0, PT, R229, R3, PT ;  /* 0x00000003e500720c */ /* 0x000fe40003f06070 */
[--C-:B------:R-:W-:Y:S01]  /*21090*/  SHF.R.U32.HI R3, RZ, 0x10, R164.reuse ;  /* 0x00000010ff037819 */ /* 0x100fe200000116a4 */
[----:B------:R1:W-:Y:S01]  /*210a0*/  STG.E.U16 [R186.64+0x22], R156 ;  /* 0x0000229cba007986 */ /* 0x0003e2000c10151c */
[----:B------:R-:W-:Y:S02]  /*210b0*/  PRMT R161, R166, 0x7610, R161 ;  /* 0x00007610a6a17816 */ /* 0x000fe400000000a1 */
[----:B------:R-:W-:Y:S01]  /*210c0*/  LOP3.LUT R3, R3, 0xff, RZ, 0xc0, !PT ;  /* 0x000000ff03037812 */ /* 0x000fe200078ec0ff */
[----:B-----5:R1:W5:Y:S01]  /*210d0*/  LDL.S16 R172, [R1] ;  /* 0x0000000001ac7983 */ /* 0x0203620000100600 */
[----:B------:R-:W-:Y:S02]  /*210e0*/  LOP3.LUT R0, R0, 0xff, RZ, 0xc0, !PT ;  /* 0x000000ff00007812 */ /* 0x000fe400078ec0ff */
[----:B------:R-:W-:Y:S01]  /*210f0*/  ISETP.GE.U32.AND P2, PT, R229, R3, PT ;  /* 0x00000003e500720c */ /* 0x000fe20003f46070 */
[----:B------:R-:W-:Y:S01]  /*21100*/  STG.E.U16 [R206.64+0x20], R157 ;  /* 0x0000209dce007986 */ /* 0x000fe2000c10151c */
[C---:B------:R-:W-:Y:S02]  /*21110*/  LOP3.LUT R3, R164.reuse, 0xffff, RZ, 0xc0, !PT ;  /* 0x0000ffffa4037812 */ /* 0x040fe400078ec0ff */
[----:B------:R-:W-:Y:S01]  /*21120*/  @!P5 PRMT R154, R161, 0x5410, RZ ;  /* 0x00005410a19ad816 */ /* 0x000fe200000000ff */
[----:B------:R-:W-:Y:S01]  /*21130*/  STG.E.U16 [R206.64+0x22], R158 ;  /* 0x0000229ece007986 */ /* 0x000fe2000c10151c */
[----:B------:R-:W-:Y:S02]  /*21140*/  ISETP.GE.U32.AND P5, PT, R229, R0, PT ;  /* 0x00000000e500720c */ /* 0x000fe40003fa6070 */
[----:B------:R-:W-:Y:S01]  /*21150*/  SHF.R.U32.HI R3, RZ, 0x8, R3 ;  /* 0x00000008ff037819 */ /* 0x000fe20000011603 */
[----:B------:R-:W-:Y:S01]  /*21160*/  STG.E.U16 [R210.64+0x1e], R154 ;  /* 0x00001e9ad2007986 */ /* 0x000fe2000c10151c */
[--C-:B---3--:R-:W-:Y:S01]  /*21170*/  SHF.R.U32.HI R166, RZ, 0x18, R164.reuse ;  /* 0x00000018ffa67819 */ /* 0x108fe200000116a4 */
[----:B------:R-:W3:Y:S01]  /*21180*/  MUFU.EX2 R0, R234 ;  /* 0x000000ea00007308 */ /* 0x000ee20000000800 */
[----:B------:R-:W-:Y:S01]  /*21190*/  LOP3.LUT R3, R3, 0xffff, RZ, 0xc0, !PT ;  /* 0x0000ffff03037812 */ /* 0x000fe200078ec0ff */
[----:B------:R-:W-:Y:S01]  /*211a0*/  @!P2 HADD2 R249, -R180.H0_H0, -RZ.H0_H0 ;  /* 0xa00000ffb4f9a230 */ /* 0x000fe20000000900 */
[C---:B------:R-:W-:Y:S02]  /*211b0*/  LOP3.LUT R161, R164.reuse, 0xffff, RZ, 0xc0, !PT ;  /* 0x0000ffffa4a17812 */ /* 0x040fe400078ec0ff */
[----:B------:R-:W-:Y:S02]  /*211c0*/  LOP3.LUT R165, R164, 0xff, RZ, 0xc0, !PT ;  /* 0x000000ffa4a57812 */ /* 0x000fe400078ec0ff */
[----:B------:R-:W-:Y:S02]  /*211d0*/  SHF.R.U32.HI R164, RZ, 0x18, R164 ;  /* 0x00000018ffa47819 */ /* 0x000fe400000116a4 */
[----:B------:R-:W-:Y:S04]  /*211e0*/  SHF.R.U32.HI R161, RZ, 0x8, R161 ;  /* 0x00000008ffa17819 */ /* 0x000fe800000116a1 */
[----:B------:R-:W-:Y:S01]  /*211f0*/  PRMT R174, R165, 0x5410, R161 ;  /* 0x00005410a5ae7816 */ /* 0x000fe200000000a1 */
[-C--:B-1----:R-:W-:Y:S01]  /*21200*/  HMMA.16816.F32 R84, R136, R148.reuse, R84 ;  /* 0x000000948854723c */ /* 0x082fe20000001854 */
[----:B------:R-:W-:Y:S03]  /*21210*/  LOP3.LUT R161, R204, 0xffff, RZ, 0xc0, !PT ;  /* 0x0000ffffcca17812 */ /* 0x000fe600078ec0ff */
[--C-:B------:R-:W-:Y:S01]  /*21220*/  HSET2.LE.AND R174, R174, R232.reuse, PT ;  /* 0x000000e8aeae7233 */ /* 0x100fe20003803000 */
[----:B------:R-:W-:Y:S02]  /*21230*/  SHF.R.U32.HI R156, RZ, 0x8, R161 ;  /* 0x00000008ff9c7819 */ /* 0x000fe400000116a1 */
[----:B------:R-:W-:Y:S01]  /*21240*/  SHF.R.U32.HI R161, RZ, 0x18, R204 ;  /* 0x00000018ffa17819 */ /* 0x000fe200000116cc */
[C---:B------:R-:W-:Y:S01]  /*21250*/  HMMA.16816.F32 R88, R144.reuse, R148, R88 ;  /* 0x000000949058723c */ /* 0x040fe20000001858 */
[----:B---3--:R-:W-:Y:S03]  /*21260*/  FADD.FTZ R225, R0, R176 ;  /* 0x000000b000e17221 */ /* 0x008fe60000010000 */
[----:B------:R-:W-:Y:S03]  /*21270*/  F2FP.PACK_AB R0, R224, R0 ;  /* 0x00000000e000723e */ /* 0x000fe600000000ff */
[----:B------:R-:W-:Y:S01]  /*21280*/  LOP3.LUT R149, R162, 0xff, RZ, 0xc0, !PT ;  /* 0x000000ffa2957812 */ /* 0x000fe200078ec0ff */
[-C--:B------:R-:W-:Y:S01]  /*21290*/  HMMA.16816.F32 R92, R144, R150.reuse, R92 ;  /* 0x00000096905c723c */ /* 0x080fe2000000185c */
[----:B------:R-:W-:Y:S03]  /*212a0*/  PRMT R2, R0, 0x7632, R2 ;  /* 0x0000763200027816 */ /* 0x000fe60000000002 */
[----:B------:R-:W-:Y:S02]  /*212b0*/  PRMT R175, R149, 0x5410, R164 ;  /* 0x0000541095af7816 */ /* 0x000fe400000000a4 */
[C---:B------:R-:W-:Y:S02]  /*212c0*/  LOP3.LUT R149, R204.reuse, 0xff, RZ, 0xc0, !PT ;  /* 0x000000ffcc957812 */ /* 0x040fe400078ec0ff */
[C---:B------:R-:W-:Y:S01]  /*212d0*/  HMMA.16816.F32 R96, R136.reuse, R150, R96 ;  /* 0x000000968860723c */ /* 0x040fe20000001860 */
[----:B------:R-:W-:Y:S03]  /*212e0*/  LOP3.LUT R148, R204, 0xff, RZ, 0xc0, !PT ;  /* 0x000000ffcc947812 */ /* 0x000fe600078ec0ff */
[----:B------:R-:W-:Y:S01]  /*212f0*/  SHF.R.U32.HI R162, RZ, 0x10, R204 ;  /* 0x00000010ffa27819 */ /* 0x000fe200000116cc */
[--C-:B------:R-:W-:Y:S03]  /*21300*/  HSET2.LE.AND R175, R175, R232.reuse, PT ;  /* 0x000000e8afaf7233 */ /* 0x100fe60003803000 */
[-C--:B------:R-:W-:Y:S08]  /*21310*/  HMMA.16816.F32 R100, R136, R140.reuse, R100 ;  /* 0x0000008c8864723c */ /* 0x080ff00000001864 */
[C---:B------:R-:W-:Y:S07]  /*21320*/  HMMA.16816.F32 R104, R144.reuse, R140, R104 ;  /* 0x0000008c9068723c */ /* 0x040fee0000001868 */
[----:B------:R-:W-:Y:S01]  /*21330*/  PRMT R140, R0, 0x5410, R2 ;  /* 0x00005410008c7816 */ /* 0x000fe20000000002 */
[-C--:B------:R-:W-:Y:S01]  /*21340*/  HMMA.16816.F32 R108, R144, R142.reuse, R108 ;  /* 0x0000008e906c723c */ /* 0x080fe2000000186c */
[----:B------:R-:W-:Y:S03]  /*21350*/  LOP3.LUT R141, R156, 0xffff, RZ, 0xc0, !PT ;  /* 0x0000ffff9c8d7812 */ /* 0x000fe600078ec0ff */
[----:B------:R-:W-:Y:S02]  /*21360*/  LOP3.LUT R174, R174, R140, RZ, 0xc0, !PT ;  /* 0x0000008caeae7212 */ /* 0x000fe400078ec0ff */
[----:B------:R-:W-:Y:S02]  /*21370*/  PRMT R140, R180, 0x5410, R182 ;  /* 0x00005410b48c7816 */ /* 0x000fe400000000b6 */
[C---:B------:R-:W-:Y:S01]  /*21380*/  HMMA.16816.F32 R112, R136.reuse, R142, R112 ;  /* 0x0000008e8870723c */ /* 0x040fe20000001870 */
[----:B------:R-:W-:Y:S03]  /*21390*/  LOP3.LUT R156, R162, 0xff, RZ, 0xc0, !PT ;  /* 0x000000ffa29c7812 */ /* 0x000fe600078ec0ff */
[----:B------:R-:W-:Y:S02]  /*213a0*/  @!P2 PRMT R180, R249, 0x5410, RZ ;  /* 0x00005410f9b4a816 */ /* 0x000fe400000000ff */
[----:B------:R-:W-:Y:S02]  /*213b0*/  PRMT R179, R156, 0x5410, R161 ;  /* 0x000054109cb37816 */ /* 0x000fe400000000a1 */
[----:B------:R-:W-:Y:S04]  /*213c0*/  SHF.R.U32.HI R143, RZ, 0x10, R167 ;  /* 0x00000010ff8f7819 */ /* 0x000fe800000116a7 */
[----:B------:R-:W-:Y:S01]  /*213d0*/  LOP3.LUT R156, R167, 0xffff, RZ, 0xc0, !PT ;  /* 0x0000ffffa79c7812 */ /* 0x000fe200078ec0ff */
[--C-:B------:R-:W-:Y:S01]  /*213e0*/  HSET2.LE.AND R179, R179, R232.reuse, PT ;  /* 0x000000e8b3b37233 */ /* 0x100fe20003803000 */
[----:B------:R-:W-:Y:S02]  /*213f0*/  LOP3.LUT R143, R143, 0xff, RZ, 0xc0, !PT ;  /* 0x000000ff8f8f7812 */ /* 0x000fe400078ec0ff */
[----:B------:R-:W-:Y:S02]  /*21400*/  SHF.R.U32.HI R156, RZ, 0x8, R156 ;  /* 0x00000008ff9c7819 */ /* 0x000fe4000001169c */
[----:B------:R-:W-:Y:S01]  /*21410*/  LOP3.LUT R175, R175, R140, RZ, 0xc0, !PT ;  /* 0x0000008cafaf7212 */ /* 0x000fe200078ec0ff */
[----:B----4-:R-:W-:Y:S05]  /*21420*/  @!P6 HADD2 R159, -R153.H0_H0, -RZ.H0_H0 ;  /* 0xa00000ff999fe230 */ /* 0x010fea0000000900 */
[----:B------:R-:W-:Y:S01]  /*21430*/  PRMT R170, R159, 0x7610, R170 ;  /* 0x000076109faa7816 */ /* 0x000fe200000000aa */
[----:B------:R1:W-:Y:S03]  /*21440*/  @!P6 STL.S16 [R1+0x18], R159 ;  /* 0x0000189f0100e387 */ /* 0x0003e60000100600 */
[----:B------:R-:W-:Y:S02]  /*21450*/  @!P6 PRMT R153, R170, 0x5410, RZ ;  /* 0x00005410aa99e816 */ /* 0x000fe400000000ff */
[----:B------:R3:W4:Y:S01]  /*21460*/  LDL.S16 R170, [R1+0xc] ;  /* 0x00000c0001aa7983 */ /* 0x0007220000100600 */
[----:B------:R-:W-:Y:S02]  /*21470*/  ISETP.GE.U32.AND P6, PT, R229, R3, PT ;  /* 0x00000003e500720c */ /* 0x000fe40003fc6070 */
[----:B------:R-:W-:Y:S01]  /*21480*/  PRMT R3, R171, 0x7610, R3 ;  /* 0x00007610ab037816 */ /* 0x000fe20000000003 */
[----:B------:R-:W-:Y:S04]  /*21490*/  STG.E.U16 [R210.64+0x20], R153 ;  /* 0x00002099d2007986 */ /* 0x000fe8000c10151c */
[----:B--2---:R-:W-:Y:S05]  /*214a0*/  @!P5 HADD2 R155, -R3.H0_H0, -RZ.H0_H0 ;  /* 0xa00000ff039bd230 */ /* 0x004fea0000000900 */
[----:B------:R2:W-:Y:S01]  /*214b0*/  @!P5 STL.S16 [R1+0x14], R155 ;  /* 0x0000149b0100d387 */ /* 0x0005e20000100600 */
[----:B------:R-:W-:Y:S02]  /*214c0*/  PRMT R173, R155, 0x7610, R173 ;  /* 0x000076109bad7816 */ /* 0x000fe400000000ad */
[----:B-1----:R-:W-:Y:S04]  /*214d0*/  LOP3.LUT R159, R205, UR16, R230, 0x96, !PT ;  /* 0x00000010cd9f7c12 */ /* 0x002fe8000f8e96e6 */
[----:B------:R-:W-:Y:S04]  /*214e0*/  SHF.R.U32.HI R142, RZ, 0x10, R159 ;  /* 0x00000010ff8e7819 */ /* 0x000fe8000001169f */
[----:B------:R-:W-:Y:S01]  /*214f0*/  LOP3.LUT R142, R142, 0xff, RZ, 0xc0, !PT ;  /* 0x000000ff8e8e7812 */ /* 0x000fe200078ec0ff */
[----:B-----5:R-:W-:Y:S05]  /*21500*/  @!P1 HADD2 R172, -R152.H0_H0, -RZ.H0_H0 ;  /* 0xa00000ff98ac9230 */ /* 0x020fea0000000900 */
[----:B------:R-:W-:Y:S01]  /*21510*/  PRMT R163, R172, 0x7610, R163 ;  /* 0x00007610aca37816 */ /* 0x000fe200000000a3 */
[----:B------:R-:W-:Y:S01]  /*21520*/  @!P1 STL.S16 [R1], R172 ;  /* 0x000000ac01009387 */ /* 0x000fe20000100600 */
[----:B--2---:R-:W-:Y:S02]  /*21530*/  PRMT R155, R3, 0x5410, R152 ;  /* 0x00005410039b7816 */ /* 0x004fe40000000098 */
[----:B------:R-:W-:Y:S02]  /*21540*/  @!P1 PRMT R152, R163, 0x5410, RZ ;  /* 0x00005410a3989816 */ /* 0x000fe400000000ff */
[----:B------:R3:W2:Y:S01]  /*21550*/  LDL.S16 R163, [R1+0x4] ;  /* 0x0000040001a37983 */ /* 0x0006a20000100600 */
[----:B------:R-:W-:Y:S02]  /*21560*/  ISETP.GE.U32.AND P1, PT, R229, R148, PT ;  /* 0x00000094e500720c */ /* 0x000fe40003f26070 */
[----:B------:R-:W-:Y:S01]  /*21570*/  LOP3.LUT R148, R204, 0xffff, RZ, 0xc0, !PT ;  /* 0x0000ffffcc947812 */ /* 0x000fe200078ec0ff */
[----:B------:R-:W-:Y:S01]  /*21580*/  STG.E.U16 [R208.64+0x22], R152 ;  /* 0x00002298d0007986 */ /* 0x000fe2000c10151c */
[----:B------:R-:W-:Y:S01]  /*21590*/  @!P5 PRMT R3, R173, 0x5410, RZ ;  /* 0x00005410ad03d816 */ /* 0x000fe200000000ff */
[----:B------:R-:W1:Y:S01]  /*215a0*/  MUFU.EX2 R205, R237 ;  /* 0x000000ed00cd7308 */ /* 0x000e620000000800 */
[----:B------:R-:W-:Y:S02]  /*215b0*/  SHF.R.U32.HI R148, RZ, 0x8, R148 ;  /* 0x00000008ff947819 */ /* 0x000fe40000011694 */
[----:B------:R-:W-:Y:S01]  /*215c0*/  ISETP.GE.U32.AND P5, PT, R229, R166, PT ;  /* 0x000000a6e500720c */ /* 0x000fe20003fa6070 */
[----:B------:R5:W-:Y:S01]  /*215d0*/  STG.E.U16 [R208.64+0x20], R3 ;  /* 0x00002003d0007986 */ /* 0x000be2000c10151c */
[----:B------:R-:W-:Y:S03]  /*215e0*/  PRMT R178, R149, 0x5410, R148 ;  /* 0x0000541095b27816 */ /* 0x000fe60000000094 */
[----:B------:R-:W3:Y:S01]  /*215f0*/  LDSM.16.MT88.4 R148, [R193+0xb000] ;  /* 0x00b00000c194783b */ /* 0x000ee20000004200 */
[----:B------:R-:W-:Y:S02]  /*21600*/  @!P1 HADD2 R247, -R184.H0_H0, -RZ.H0_H0 ;  /* 0xa00000ffb8f79230 */ /* 0x000fe40000000900 */
[--C-:B------:R-:W-:Y:S05]  /*21610*/  HSET2.LE.AND R178, R178, R232.reuse, PT ;  /* 0x000000e8b2b27233 */ /* 0x100fea0003803000 */
[----:B------:R-:W-:Y:S05]  /*21620*/  @!P5 HADD2 R248, -R182.H0_H0, -RZ.H0_H0 ;  /* 0xa00000ffb6f8d230 */ /* 0x000fea0000000900 */
[----:B------:R-:W-:Y:S02]  /*21630*/  @!P5 PRMT R182, R248, 0x5410, RZ ;  /* 0x00005410f8b6d816 */ /* 0x000fe400000000ff */
[----:B-1----:R-:W-:Y:S04]  /*21640*/  F2FP.PACK_AB R181, R185, R205 ;  /* 0x000000cdb9b5723e */ /* 0x002fe800000000ff */
[----:B-----5:R-:W-:Y:S01]  /*21650*/  PRMT R3, R181, 0x7632, R3 ;  /* 0x00007632b5037816 */ /* 0x020fe20000000003 */
[-C--:B---3--:R-:W-:Y:S08]  /*21660*/  HMMA.16816.F32 R116, R136, R148.reuse, R116 ;  /* 0x000000948874723c */ /* 0x088ff00000001874 */
[C---:B------:R-:W-:Y:S08]  /*21670*/  HMMA.16816.F32 R120, R144.reuse, R148, R120 ;  /* 0x000000949078723c */ /* 0x040ff00000001878 */
[-C--:B------:R-:W-:Y:S08]  /*21680*/  HMMA.16816.F32 R124, R144, R150.reuse, R124 ;  /* 0x00000096907c723c */ /* 0x080ff0000000187c */
[----:B------:R-:W-:Y:S01]  /*21690*/  HMMA.16816.F32 R128, R136, R150, R128 ;  /* 0x000000968880723c */ /* 0x000fe20000001880 */
[----:B------:R-:W-:Y:S03]  /*216a0*/  LDSM.16.MT88.4 R136, [R194+0xa800] ;  /* 0x00a80000c288783b */ /* 0x000fe60000004200 */
[----:B----4-:R-:W-:Y:S05]  /*216b0*/  @!P0 HADD2 R170, -R0.H0_H0, -RZ.H0_H0 ;  /* 0xa00000ff00aa8230 */ /* 0x010fea0000000900 */
[----:B------:R-:W-:Y:S01]  /*216c0*/  PRMT R164, R170, 0x7610, R164 ;  /* 0x00007610aaa47816 */ /* 0x000fe200000000a4 */
[----:B------:R-:W-:Y:S03]  /*216d0*/  @!P0 STL.S16 [R1+0xc], R170 ;  /* 0x00000caa01008387 */ /* 0x000fe60000100600 */
[----:B------:R-:W-:Y:S02]  /*216e0*/  @!P0 PRMT R0, R164, 0x5410, RZ ;  /* 0x00005410a4008816 */ /* 0x000fe400000000ff */
[----:B------:R-:W-:Y:S02]  /*216f0*/  ISETP.GE.U32.AND P0, PT, R229, R141, PT ;  /* 0x0000008de500720c */ /* 0x000fe40003f06070 */
[--C-:B------:R-:W-:Y:S01]  /*21700*/  SHF.R.U32.HI R141, RZ, 0x10, R204.reuse ;  /* 0x00000010ff8d7819 */ /* 0x100fe200000116cc */
[----:B------:R1:W-:Y:S01]  /*21710*/  STG.E.U16 [R186.64+0x30], R0 ;  /* 0x00003000ba007986 */ /* 0x0003e2000c10151c */
[----:B------:R-:W-:Y:S02]  /*21720*/  SHF.R.U32.HI R204, RZ, 0x18, R204 ;  /* 0x00000018ffcc7819 */ /* 0x000fe400000116cc */
[----:B------:R-:W-:Y:S02]  /*21730*/  LOP3.LUT R161, R141, 0xff, RZ, 0xc0, !PT ;  /* 0x000000ff8da17812 */ /* 0x000fe400078ec0ff */
[----:B------:R-:W-:Y:S02]  /*21740*/  LOP3.LUT R141, R167, 0xff, RZ, 0xc0, !PT ;  /* 0x000000ffa78d7812 */ /* 0x000fe400078ec0ff */
[----:B------:R-:W-:Y:S02]  /*21750*/  SHF.R.U32.HI R167, RZ, 0x18, R167 ;  /* 0x00000018ffa77819 */ /* 0x000fe400000116a7 */
[----:B------:R-:W-:Y:S01]  /*21760*/  PRMT R172, R141, 0x5410, R156 ;  /* 0x000054108dac7816 */ /* 0x000fe2000000009c */
[----:B------:R-:W-:Y:S01]  /*21770*/  @!P0 HADD2 R246, -R183.H0_H0, -RZ.H0_H0 ;  /* 0xa00000ffb7f68230 */ /* 0x000fe20000000900 */
[----:B------:R-:W-:Y:S02]  /*21780*/  PRMT R143, R143, 0x5410, R167 ;  /* 0x000054108f8f7816 */ /* 0x000fe400000000a7 */
[----:B------:R-:W3:Y:S01]  /*21790*/  LDSM.16.MT88.4 R164, [R189+0xa800] ;  /* 0x00a80000bda4783b */ /* 0x000ee20000004200 */
[C---:B------:R-:W-:Y:S01]  /*217a0*/  LOP3.LUT R141, R159.reuse, 0xffff, RZ, 0xc0, !PT ;  /* 0x0000ffff9f8d7812 */ /* 0x040fe200078ec0ff */
[--C-:B------:R-:W-:Y:S01]  /*217b0*/  HSET2.LE.AND R172, R172, R232.reuse, PT ;  /* 0x000000e8acac7233 */ /* 0x100fe20003803000 */
[----:B------:R-:W-:Y:S01]  /*217c0*/  LOP3.LUT R156, R159, 0xff, RZ, 0xc0, !PT ;  /* 0x000000ff9f9c7812 */ /* 0x000fe200078ec0ff */
[--C-:B------:R-:W-:Y:S01]  /*217d0*/  HSET2.LE.AND R173, R143, R232.reuse, PT ;  /* 0x000000e88fad7233 */ /* 0x100fe20003803000 */
[----:B------:R-:W-:Y:S02]  /*217e0*/  SHF.R.U32.HI R159, RZ, 0x18, R159 ;  /* 0x00000018ff9f7819 */ /* 0x000fe4000001169f */
[----:B------:R-:W-:Y:S02]  /*217f0*/  SHF.R.U32.HI R141, RZ, 0x8, R141 ;  /* 0x00000008ff8d7819 */ /* 0x000fe4000001168d */
[----:B------:R-:W-:Y:S02]  /*21800*/  PRMT R142, R142, 0x5410, R159 ;  /* 0x000054108e8e7816 */ /* 0x000fe4000000009f */
[----:B------:R-:W-:Y:S02]  /*21810*/  PRMT R141, R156, 0x5410, R141 ;  /* 0x000054109c8d7816 */ /* 0x000fe4000000008d */
[----:B------:R-:W4:Y:S01]  /*21820*/  LDSM.16.MT88.4 R156, [R191+0xa800] ;  /* 0x00a80000bf9c783b */ /* 0x000f220000004200 */
[----:B------:R-:W-:Y:S01]  /*21830*/  LOP3.LUT R172, R172, R169, RZ, 0xc0, !PT ;  /* 0x000000a9acac7212 */ /* 0x000fe200078ec0ff */
[--C-:B------:R-:W-:Y:S01]  /*21840*/  HSET2.LE.AND R177, R142, R232.reuse, PT ;  /* 0x000000e88eb17233 */ /* 0x100fe20003803000 */
[----:B------:R-:W-:Y:S01]  /*21850*/  LOP3.LUT R173, R173, R168, RZ, 0xc0, !PT ;  /* 0x000000a8adad7212 */ /* 0x000fe200078ec0ff */
[----:B------:R-:W-:Y:S01]  /*21860*/  HSET2.LE.AND R176, R141, R232, PT ;  /* 0x000000e88db07233 */ /* 0x000fe20003803000 */
[----:B-1----:R-:W-:Y:S01]  /*21870*/  PRMT R0, R184, 0x5410, R183 ;  /* 0x00005410b8007816 */ /* 0x002fe200000000b7 */
[----:B--2---:R-:W-:Y:S01]  /*21880*/  @!P6 HADD2 R163, -R2.H0_H0, -RZ.H0_H0 ;  /* 0xa00000ff02a3e230 */ /* 0x004fe20000000900 */
[----:B------:R-:W-:Y:S02]  /*21890*/  @!P1 PRMT R184, R247, 0x5410, RZ ;  /* 0x00005410f7b89816 */ /* 0x000fe400000000ff */
[----:B------:R-:W-:Y:S02]  /*218a0*/  LOP3.LUT R178, R178, R0, RZ, 0xc0, !PT ;  /* 0x00000000b2b27212 */ /* 0x000fe400078ec0ff */
[----:B------:R-:W-:Y:S01]  /*218b0*/  PRMT R0, R181, 0x5410, R3 ;  /* 0x00005410b5007816 */ /* 0x000fe20000000003 */
[----:B------:R4:W-:Y:S01]  /*218c0*/  @!P6 STL.S16 [R1+0x4], R163 ;  /* 0x000004a30100e387 */ /* 0x0009e20000100600 */
[----:B------:R-:W-:Y:S02]  /*218d0*/  @!P0 PRMT R183, R246, 0x5410, RZ ;  /* 0x00005410f6b78816 */ /* 0x000fe400000000ff */
[----:B------:R-:W-:Y:S02]  /*218e0*/  LOP3.LUT R176, R176, R160, RZ, 0xc0, !PT ;  /* 0x000000a0b0b07212 */ /* 0x000fe400078ec0ff */
[----:B------:R-:W-:Y:S02]  /*218f0*/  LOP3.LUT R177, R177, R155, RZ, 0xc0, !PT ;  /* 0x0000009bb1b17212 */ /* 0x000fe400078ec0ff */
[----:B------:R-:W-:Y:S01]  /*21900*/  LOP3.LUT R179, R179, R0, RZ, 0xc0, !PT ;  /* 0x00000000b3b37212 */ /* 0x000fe200078ec0ff */
[----:B------:R-:W-:Y:S01]  /*21910*/  FADD.FTZ R0, R205, R226 ;  /* 0x000000e2cd007221 */ /* 0x000fe20000010000 */
[----:B------:R-:W-:Y:S02]  /*21920*/  PRMT R162, R163, 0x7610, R162 ;  /* 0x00007610a3a27816 */ /* 0x000fe400000000a2 */
[C---:B------:R-:W-:Y:S02]  /*21930*/  ISETP.GE.U32.AND P2, PT, R229.reuse, R204, PT ;  /* 0x000000cce500720c */ /* 0x040fe40003f46070 */
[----:B------:R-:W-:Y:S01]  /*21940*/  @!P6 PRMT R2, R162, 0x5410, RZ ;  /* 0x00005410a202e816 */ /* 0x000fe200000000ff */
[-C--:B---3--:R-:W-:Y:S01]  /*21950*/  HMMA.16816.F32 R168, R172, R164.reuse, R4 ;  /* 0x000000a4aca8723c */ /* 0x088fe20000001804 */
[----:B------:R-:W1:Y:S01]  /*21960*/  LDSM.16.MT88.4 R4, [R193+0xa800] ;  /* 0x00a80000c104783b */ /* 0x000e620000004200 */
[----:B------:R-:W-:Y:S02]  /*21970*/  ISETP.GE.U32.AND P6, PT, R229, R161, PT ;  /* 0x000000a1e500720c */ /* 0x000fe40003fc6070 */
[----:B------:R-:W-:Y:S04]  /*21980*/  IADD3 R204, P0, R186, -0x40, RZ ;  /* 0xffffffc0bacc7810 */ /* 0x000fe80007f1e0ff */
[C---:B------:R-:W-:Y:S01]  /*21990*/  HMMA.16816.F32 R152, R176.reuse, R164, R8 ;  /* 0x000000a4b098723c */ /* 0x040fe20000001808 */
[----:B------:R-:W2:Y:S03]  /*219a0*/  LDSM.16.MT88.4 R8, [R189+0xb800] ;  /* 0x00b80000bd08783b */ /* 0x000ea60000004200 */
[----:B------:R-:W-:Y:S03]  /*219b0*/  @!P2 HADD2 R244, -R3.H0_H0, -RZ.H0_H0 ;  /* 0xa00000ff03f4a230 */ /* 0x000fe60000000900 */
[----:B------:R-:W-:Y:S01]  /*219c0*/  @!P6 HADD2 R245, -R181.H0_H0, -RZ.H0_H0 ;  /* 0xa00000ffb5f5e230 */ /* 0x000fe20000000900 */
[-C--:B------:R-:W-:Y:S01]  /*219d0*/  HMMA.16816.F32 R148, R176, R166.reuse, R12 ;  /* 0x000000a6b094723c */ /* 0x080fe2000000180c */
[----:B------:R-:W3:Y:S03]  /*219e0*/  LDSM.16.MT88.4 R12, [R191+0xb800] ;  /* 0x00b80000bf0c783b */ /* 0x000ee60000004200 */
[----:B------:R-:W-:Y:S02]  /*219f0*/  @!P2 PRMT R3, R244, 0x5410, RZ ;  /* 0x00005410f403a816 */ /* 0x000fe400000000ff */
[----:B------:R-:W-:Y:S02]  /*21a00*/  @!P6 PRMT R181, R245, 0x5410, RZ ;  /* 0x00005410f5b5e816 */ /* 0x000fe400000000ff */
[C---:B------:R-:W-:Y:S01]  /*21a10*/  HMMA.16816.F32 R164, R172.reuse, R166, R16 ;  /* 0x000000a6aca4723c */ /* 0x040fe20000001810 */
[----:B------:R-:W5:Y:S07]  /*21a20*/  LDSM.16.MT88.4 R16, [R194+0xb800] ;  /* 0x00b80000c210783b */ /* 0x000f6e0000004200 */
[-C--:B----4-:R-:W-:Y:S01]  /*21a30*/  HMMA.16816.F32 R160, R172, R156.reuse, R20 ;  /* 0x0000009caca0723c */ /* 0x090fe20000001814 */
[----:B------:R-:W4:Y:S07]  /*21a40*/  LDSM.16.MT88.4 R20, [R193+0xb800] ;  /* 0x00b80000c114783b */ /* 0x000f2e0000004200 */
[C---:B------:R-:W-:Y:S01]  /*21a50*/  HMMA.16816.F32 R144, R176.reuse, R156, R24 ;  /* 0x0000009cb090723c */ /* 0x040fe20000001818 */
[----:B------:R1:W-:Y:S04]  /*21a60*/  STG.E.U16 [R186.64+0x32], R2 ;  /* 0x00003202ba007986 */ /* 0x0003e8000c10151c */
[----:B------:R-:W-:Y:S03]  /*21a70*/  STG.E.U16 [R206.64+0x30], R180 ;  /* 0x000030b4ce007986 */ /* 0x000fe6000c10151c */
[-C--:B------:R-:W-:Y:S01]  /*21a80*/  HMMA.16816.F32 R140, R176, R158.reuse, R28 ;  /* 0x0000009eb08c723c */ /* 0x080fe2000000181c */
[----:B------:R-:W-:Y:S04]  /*21a90*/  STG.E.U16 [R206.64+0x32], R182 ;  /* 0x000032b6ce007986 */ /* 0x000fe8000c10151c */
[----:B------:R-:W-:Y:S03]  /*21aa0*/  STG.E.U16 [R210.64+0x2e], R184 ;  /* 0x00002eb8d2007986 */ /* 0x000fe6000c10151c */
[C---:B------:R-:W-:Y:S01]  /*21ab0*/  HMMA.16816.F32 R156, R172.reuse, R158, R32 ;  /* 0x0000009eac9c723c */ /* 0x040fe20000001820 */
[----:B------:R2:W-:Y:S04]  /*21ac0*/  STG.E.U16 [R210.64+0x30], R183 ;  /* 0x000030b7d2007986 */ /* 0x0005e8000c10151c */
[----:B------:R3:W-:Y:S03]  /*21ad0*/  STG.E.U16 [R208.64+0x32], R3 ;  /* 0x00003203d0007986 */ /* 0x0007e6000c10151c */
[-C--:B------:R-:W-:Y:S01]  /*21ae0*/  HMMA.16816.F32 R36, R172, R136.reuse, R36 ;  /* 0x00000088ac24723c */ /* 0x080fe20000001824 */
[----:B------:R4:W-:Y:S03]  /*21af0*/  STG.E.U16 [R208.64+0x30], R181 ;  /* 0x000030b5d0007986 */ /* 0x0009e6000c10151c */
[----:B-1----:R-:W-:Y:S04]  /*21b00*/  FADD.FTZ R2, R213, R227 ;  /* 0x000000e3d5027221 */ /* 0x002fe80000010000 */
[C---:B------:R-:W-:Y:S07]  /*21b10*/  HMMA.16816.F32 R40, R176.reuse, R136, R40 ;  /* 0x00000088b028723c */ /* 0x040fee0000001828 */
[----:B------:R-:W-:Y:S01]  /*21b20*/  IMAD.MOV.U32 R137, RZ, RZ, R135 ;  /* 0x000000ffff897224 */ /* 0x000fe200078e0087 */
[-C--:B------:R-:W-:Y:S01]  /*21b30*/  HMMA.16816.F32 R44, R176, R138.reuse, R44 ;  /* 0x0000008ab02c723c */ /* 0x080fe2000000182c */
[----:B------:R-:W-:Y:S03]  /*21b40*/  IMAD.MOV.U32 R136, RZ, RZ, R132 ;  /* 0x000000ffff887224 */ /* 0x000fe600078e0084 */
[----:B--2---:R-:W-:Y:S04]  /*21b50*/  FADD.FTZ R211, R224, R225 ;  /* 0x000000e1e0d37221 */ /* 0x004fe80000010000 */
[C---:B------:R-:W-:Y:S01]  /*21b60*/  HMMA.16816.F32 R48, R172.reuse, R138, R48 ;  /* 0x0000008aac30723c */ /* 0x040fe20000001830 */
[----:B---3--:R-:W-:Y:S03]  /*21b70*/  FADD.FTZ R3, R223, R233 ;  /* 0x000000e9df037221 */ /* 0x008fe60000010000 */
[----:B----4-:R-:W-:Y:S02]  /*21b80*/  FADD.FTZ R208, R212, R2 ;  /* 0x00000002d4d07221 */ /* 0x010fe40000010000 */
[----:B------:R-:W-:Y:S01]  /*21b90*/  FADD.FTZ R210, R222, R3 ;  /* 0x00000003ded27221 */ /* 0x000fe20000010000 */
[----:B------:R-:W-:Y:S01]  /*21ba0*/  IADD3.X R139, R187, -0x1, RZ, P0, !PT ;  /* 0xffffffffbb8b7810 */ /* 0x000fe200007fe4ff */
[-C--:B------:R-:W-:Y:S01]  /*21bb0*/  HMMA.16816.F32 R52, R172, R4.reuse, R52 ;  /* 0x00000004ac34723c */ /* 0x080fe20000001834 */
[----:B------:R-:W-:Y:S03]  /*21bc0*/  PLOP3.LUT P0, PT, PT, PT, UP0, 0x80, 0x0 ;  /* 0x000000000000781c */ /* 0x000fe60003f0f008 */
[----:B------:R-:W-:Y:S02]  /*21bd0*/  FADD.FTZ R209, R185, R0 ;  /* 0x00000000b9d17221 */ /* 0x000fe40000010000 */
[----:B------:R-:W-:Y:S02]  /*21be0*/  IMAD.MOV.U32 R138, RZ, RZ, R134 ;  /* 0x000000ffff8a7224 */ /* 0x000fe400078e0086 */
[C---:B------:R-:W-:Y:S01]  /*21bf0*/  HMMA.16816.F32 R56, R176.reuse, R4, R56 ;  /* 0x00000004b038723c */ /* 0x040fe20000001838 */
[----:B------:R-:W-:Y:S07]  /*21c00*/  IMAD.MOV.U32 R2, RZ, RZ, R133 ;  /* 0x000000ffff027224 */ /* 0x000fee00078e0085 */
        /* <DEDUP_REMOVED lines=19> */
.L_x_2076:
        /* <DEDUP_REMOVED lines=9> */
[----:B------:R-:W4:Y:S01]  /*21dd0*/  S2UR UR11, SR_CTAID.Z ;  /* 0x00000000000b79c3 */ /* 0x000f220000002700 */
[----:B------:R-:W-:Y:S01]  /*21de0*/  ULDC UR9, c[0x0][0x214] ;  /* 0x0000850000097ab9 */ /* 0x000fe20000000800 */
[----:B------:R-:W4:Y:S01]  /*21df0*/  S2R R174, SR_TID.X ;  /* 0x0000000000ae7919 */ /* 0x000f220000002100 */
[----:B------:R-:W-:Y:S02]  /*21e00*/  @UP3 UIMAD.WIDE.U32 UR14, UR25, UR4, URZ ;  /* 0x00000004190e32a5 */ /* 0x000fe4000f8e003f */
[----:B------:R-:W-:Y:S02]  /*21e10*/  UMOV UR20, URZ ;  /* 0x0000003f00147c82 */ /* 0x000fe40008000000 */
        /* <DEDUP_REMOVED lines=13> */
[----:B------:R-:W-:Y:S02]  /*21ef0*/  SHF.R.S32.HI R175, RZ, 0x1f, R174 ;  /* 0x0000001fffaf7819 */ /* 0x000fe400000114ae */
[----:B------:R-:W3:Y:S01]  /*21f00*/  SHFL.BFLY PT, R3, R210, 0x1, 0x1f ;  /* 0x0c201f00d2037f89 */ /* 0x000ee200000e0000 */
[----:B------:R-:W-:Y:S01]  /*21f10*/  UISETP.NE.AND UP2, UPT, UR4, URZ, UPT ;  /* 0x0000003f0400728c */ /* 0x000fe2000bf45270 */
[CC--:B------:R-:W-:Y:S02]  /*21f20*/  LEA.HI R4, R175.reuse, R174.reuse, RZ, 0x2 ;  /* 0x000000aeaf047211 */ /* 0x0c0fe400078f10ff */
[----:B------:R-:W4:Y:S01]  /*21f30*/  SHFL.BFLY PT, R7, R209, 0x1, 0x1f ;  /* 0x0c201f00d1077f89 */ /* 0x000f2200000e0000 */
[----:B------:R-:W-:Y:S01]  /*21f40*/  LEA.HI R173, R175, R174, RZ, 0x5 ;  /* 0x000000aeafad7211 */ /* 0x000fe200078f28ff */
[----:B------:R-:W-:Y:S01]  /*21f50*/  UISETP.NE.OR UP4, UPT, UR10, URZ, !UP2 ;  /* 0x0000003f0a00728c */ /* 0x000fe2000d785670 */
[----:B------:R-:W4:Y:S01]  /*21f60*/  S2UR UR10, SR_CTAID.X ;  /* 0x00000000000a79c3 */ /* 0x000f220000002500 */
[----:B------:R-:W-:-:S02]  /*21f70*/  @!UP3 UIMAD UR12, UR7, UR5, UR12 ;  /* 0x00000005070cb2a4 */ /* 0x000fc4000f8e020c */
[----:B------:R-:W-:Y:S02]  /*21f80*/  @UP1 UIMAD UR13, UR13, UR9, URZ ;  /* 0x000000090d0d12a4 */ /* 0x000fe4000f8e023f */
[----:B------:R-:W-:Y:S02]  /*21f90*/  ULDC UR5, c[0x0][0x234] ;  /* 0x00008d0000057ab9 */ /* 0x000fe40000000800 */
[----:B------:R-:W-:Y:S01]  /*21fa0*/  UISETP.NE.OR UP0, UPT, UR25, -0x1, UP4 ;  /* 0xffffffff1900788c */ /* 0x000fe2000a705670 */
[----:B-1----:R-:W-:Y:S01]  /*21fb0*/  FADD.FTZ R136, R0, R5 ;  /* 0x0000000500887221 */ /* 0x002fe20000010000 */
[----:B------:R-:W-:Y:S01]  /*21fc0*/  MOV R0, 0x3f800000 ;  /* 0x3f80000000007802 */ /* 0x000fe20000000f00 */
[----:B------:R-:W-:Y:S01]  /*21fd0*/  @!UP1 USEL UR13, UR9, UR5, !UP2 ;  /* 0x00000005090d9287 */ /* 0x000fe2000d000000 */
[----:B------:R-:W-:Y:S01]  /*21fe0*/  SHF.R.S32.HI R5, RZ, 0x1f, R4 ;  /* 0x0000001fff057819 */ /* 0x000fe20000011404 */
[----:B--2---:R-:W-:Y:S01]  /*21ff0*/  FADD.FTZ R208, R2, R208 ;  /* 0x000000d002d07221 */ /* 0x004fe20000010000 */
[----:B------:R-:W-:Y:S01]  /*22000*/  FSETP.NE.FTZ.AND P6, PT, R136, RZ, PT ;  /* 0x000000ff8800720b */ /* 0x000fe20003fd5000 */
[----:B------:R-:W-:Y:S01]  /*22010*/  ULDC UR4, c[0x0][0x1c0] ;  /* 0x0000700000047ab9 */ /* 0x000fe20000000800 */
[----:B------:R-:W-:Y:S01]  /*22020*/  SHF.R.S32.HI R2, RZ, 0x2, R4 ;  /* 0x00000002ff027819 */ /* 0x000fe20000011404 */
[----:B---3--:R-:W-:Y:S01]  /*22030*/  FADD.FTZ R210, R210, R3 ;  /* 0x00000003d2d27221 */ /* 0x008fe20000010000 */
[----:B------:R-:W1:Y:S01]  /*22040*/  SHFL.BFLY PT, R6, R208, 0x1, 0x1f ;  /* 0x0c201f00d0067f89 */ /* 0x000e6200000e0000 */
[----:B------:R-:W-:Y:S01]  /*22050*/  MOV R3, 0x3f800000 ;  /* 0x3f80000000037802 */ /* 0x000fe20000000f00 */
[----:B------:R-:W-:Y:S01]  /*22060*/  @UP1 UMOV UR15, 0x1 ;  /* 0x00000001000f1882 */ /* 0x000fe20000000000 */
[----:B----4-:R-:W-:Y:S01]  /*22070*/  FADD.FTZ R209, R209, R7 ;  /* 0x00000007d1d17221 */ /* 0x010fe20000010000 */
[----:B------:R-:W-:Y:S01]  /*22080*/  LEA.HI R5, R5, R2, RZ, 0x3 ;  /* 0x0000000205057211 */ /* 0x000fe200078f18ff */
[----:B------:R-:W-:Y:S01]  /*22090*/  @!UP1 UIMAD UR15, UR13, UR4, URZ ;  /* 0x000000040d0f92a4 */ /* 0x000fe2000f8e023f */
[----:B------:R-:W-:Y:S01]  /*220a0*/  FSETP.NE.FTZ.AND P5, PT, R210, RZ, PT ;  /* 0x000000ffd200720b */ /* 0x000fe20003fb5000 */
[----:B------:R-:W-:Y:S01]  /*220b0*/  @UP1 ULDC UR16, c[0x0][0x210] ;  /* 0x0000840000101ab9 */ /* 0x000fe20000000800 */
[----:B------:R-:W-:Y:S01]  /*220c0*/  LOP3.LUT R25, R5, 0xfffffff8, RZ, 0xc0, !PT ;  /* 0xfffffff805197812 */ /* 0x000fe200078ec0ff */
[----:B------:R-:W2:Y:S01]  /*220d0*/  @P6 MUFU.RCP R0, R136 ;  /* 0x0000008800006308 */ /* 0x000ea20000001000 */
[----:B------:R-:W-:Y:S01]  /*220e0*/  FSETP.NE.FTZ.AND P3, PT, R209, RZ, PT ;  /* 0x000000ffd100720b */ /* 0x000fe20003f75000 */
[----:B------:R-:W-:Y:S01]  /*220f0*/  UIMAD UR5, UR7, UR15, URZ ;  /* 0x0000000f070572a4 */ /* 0x000fe2000f8e023f */
[----:B------:R-:W-:Y:S01]  /*22100*/  IADD3 R25, R2, -R25, RZ ;  /* 0x8000001902197210 */ /* 0x000fe20007ffe0ff */
[----:B------:R-:W-:Y:S01]  /*22110*/  @!UP1 UMOV UR16, 0x1 ;  /* 0x0000000100109882 */ /* 0x000fe20000000000 */
[----:B------:R-:W-:Y:S01]  /*22120*/  MOV R2, 0x3f800000 ;  /* 0x3f80000000027802 */ /* 0x000fe20000000f00 */
[----:B------:R-:W-:Y:S01]  /*22130*/  @!UP0 UIMAD UR25, UR7, UR9, URZ ;  /* 0x00000009071982a4 */ /* 0x000fe2000f8e023f */
[----:B------:R-:W-:Y:S01]  /*22140*/  LOP3.LUT R4, R4, 0x3ffffffc, RZ, 0xc0, !PT ;  /* 0x3ffffffc04047812 */ /* 0x000fe200078ec0ff */
[----:B------:R-:W-:-:S02]  /*22150*/  UIMAD UR4, UR10, UR16, URZ ;  /* 0x000000100a0472a4 */ /* 0x000fc4000f8e023f */
[----:B------:R-:W-:Y:S01]  /*22160*/  @P5 MUFU.RCP R3, R210 ;  /* 0x000000d200035308 */ /* 0x000fe20000001000 */
[----:B------:R-:W-:Y:S01]  /*22170*/  IADD3 R4, -R4, R174, RZ ;  /* 0x000000ae04047210 */ /* 0x000fe20007ffe1ff */
[----:B------:R-:W-:Y:S02]  /*22180*/  USEL UR5, UR5, URZ, UP4 ;  /* 0x0000003f05057287 */ /* 0x000fe4000a000000 */
[----:B------:R-:W-:Y:S01]  /*22190*/  USHF.L.U32 UR4, UR4, 0x7, URZ ;  /* 0x0000000704047899 */ /* 0x000fe2000800063f */
[----:B-1----:R-:W-:Y:S01]  /*221a0*/  FADD.FTZ R208, R208, R6 ;  /* 0x00000006d0d07221 */ /* 0x002fe20000010000 */
[----:B------:R-:W-:Y:S01]  /*221b0*/  SHF.R.S32.HI R6, RZ, 0x5, R173 ;  /* 0x00000005ff067819 */ /* 0x000fe200000114ad */
[----:B--2---:R-:W-:Y:S01]  /*221c0*/  FMUL.FTZ R0, R0, c[0x0][0x2dc] ;  /* 0x0000b70000007a20 */ /* 0x004fe20000410000 */
[----:B------:R-:W-:Y:S02]  /*221d0*/  UIMAD UR13, UR11, UR13, UR5 ;  /* 0x0000000d0b0d72a4 */ /* 0x000fe4000f8e0205 */
[----:B------:R-:W-:Y:S01]  /*221e0*/  FSETP.NE.FTZ.AND P4, PT, R208, RZ, PT ;  /* 0x000000ffd000720b */ /* 0x000fe20003f95000 */
[----:B------:R-:W-:Y:S01]  /*221f0*/  FMUL.FTZ R11, R0, R161 ;  /* 0x000000a1000b7220 */ /* 0x000fe20000410000 */
[----:B------:R-:W-:Y:S01]  /*22200*/  LEA R172, R6, R4, 0x9 ;  /* 0x0000000406ac7211 */ /* 0x000fe200078e48ff */
[C---:B------:R-:W-:Y:S01]  /*22210*/  FMUL.FTZ R14, R0.reuse, R157 ;  /* 0x0000009d000e7220 */ /* 0x040fe20000410000 */
[----:B------:R-:W-:Y:S01]  /*22220*/  R2P PR, R25, 0x6 ;  /* 0x0000000619007804 */ /* 0x000fe20000000000 */
        /* <DEDUP_REMOVED lines=9> */
[----:B------:R-:W1:Y:S01]  /*222c0*/  @P4 MUFU.RCP R2, R208 ;  /* 0x000000d000024308 */ /* 0x000e620000001000 */
        /* <DEDUP_REMOVED lines=13> */
[----:B------:R-:W-:Y:S01]  /*223a0*/  F2FP.PACK_AB R18, R35, R137 ;  /* 0x000000892312723e */ /* 0x000fe200000000ff */
        /* <DEDUP_REMOVED lines=76> */
[----:B------:R-:W-:Y:S01]  /*22870*/  FMUL.FTZ R56, R0, R63 ;  /* 0x0000003f00387220 */ /* 0x000fe20000410000 */
        /* <DEDUP_REMOVED lines=223> */
[----:B---34-:R-:W3:Y:S02]  /*23670*/  S2R R4, SR_TID.X ;  /* 0x0000000000047919 */ /* 0x018ee40000002100 */
[----:B---3--:R-:W-:-:S04]  /*23680*/  SHF.R.S32.HI R2, RZ, 0x1f, R4 ;  /* 0x0000001fff027819 */ /* 0x008fc80000011404 */
[----:B------:R-:W-:-:S04]  /*23690*/  LEA.HI R2, R2, R4, RZ, 0x5 ;  /* 0x0000000402027211 */ /* 0x000fc800078f28ff */
[----:B------:R-:W-:Y:S02]  /*236a0*/  LOP3.LUT R0, R2, 0xffffffe0, RZ, 0xc0, !PT ;  /* 0xffffffe002007812 */ /* 0x000fe400078ec0ff */
[--C-:B------:R-:W-:Y:S02]  /*236b0*/  SHF.R.S32.HI R3, RZ, 0x5, R2.reuse ;  /* 0x00000005ff037819 */ /* 0x100fe40000011402 */
[----:B------:R-:W-:Y:S01]  /*236c0*/  SHF.R.S32.HI R2, RZ, 0x1f, R2 ;  /* 0x0000001fff027819 */ /* 0x000fe20000011402 */
[----:B------:R-:W-:-:S03]  /*236d0*/  IMAD.IADD R0, R4, 0x1, -R0 ;  /* 0x0000000104007824 */ /* 0x000fc600078e0a00 */
[----:B------:R-:W-:Y:S02]  /*236e0*/  LEA.HI R2, R2, R3, RZ, 0x2 ;  /* 0x0000000302027211 */ /* 0x000fe400078f10ff */
[----:B------:R-:W-:Y:S02]  /*236f0*/  SHF.R.S32.HI R4, RZ, 0x1f, R0 ;  /* 0x0000001fff047819 */ /* 0x000fe40000011400 */
[----:B------:R-:W-:Y:S02]  /*23700*/  LOP3.LUT R2, R2, 0xffffffc, RZ, 0xc0, !PT ;  /* 0x0ffffffc02027812 */ /* 0x000fe400078ec0ff */
[----:B------:R-:W-:-:S03]  /*23710*/  LEA.HI R0, R4, R0, RZ, 0x2 ;  /* 0x0000000004007211 */ /* 0x000fc600078f10ff */
[----:B------:R-:W-:Y:S01]  /*23720*/  IMAD.IADD R2, R3, 0x1, -R2 ;  /* 0x0000000103027824 */ /* 0x000fe200078e0a02 */
        /* <DEDUP_REMOVED lines=33> */
.L_x_2081:
[----:B---34-:R-:W-:Y:S05]  /*23940*/  BSYNC B0 ;  /* 0x0000000000007941 */ /* 0x018fea0003800000 */
.L_x_2080:
[----:B------:R-:W3:Y:S04]  /*23950*/  LDL.64 R80, [R1+0x90] ;  /* 0x0000900001507983 */ /* 0x000ee80000100a00 */
[----:B--2---:R2:W5:Y:S01]  /*23960*/  LDL R14, [R1+0x8c] ;  /* 0x00008c00010e7983 */ /* 0x0045620000100800 */
[----:B------:R-:W-:Y:S01]  /*23970*/  LEA.HI R13, R175, R174, RZ, 0x3 ;  /* 0x000000aeaf0d7211 */ /* 0x000fe200078f18ff */
[----:B------:R-:W-:Y:S01]  /*23980*/  UIMAD UR10, UR10, -0x80, UR27 ;  /* 0xffffff800a0a78a4 */ /* 0x000fe2000f8e021b */
[----:B------:R-:W-:Y:S01]  /*23990*/  BSSY B0, `(.L_x_2082) ;  /* 0x0000020000007945 */ /* 0x000fe20003800000 */
[----:B------:R-:W4:Y:S01]  /*239a0*/  S2R R0, SR_TID.X ;  /* 0x0000000000007919 */ /* 0x000f220000002100 */
[----:B------:R-:W-:Y:S01]  /*239b0*/  SHF.R.S32.HI R3, RZ, 0x3, R13 ;  /* 0x00000003ff037819 */ /* 0x000fe2000001140d */
[----:B------:R-:W-:-:S02]  /*239c0*/  USHF.R.S32.HI UR6, URZ, 0x1f, UR11 ;  /* 0x0000001f3f067899 */ /* 0x000fc4000801140b */
[----:B------:R-:W1:Y:S01]  /*239d0*/  S2R R10, SR_CTAID.Z ;  /* 0x00000000000a7919 */ /* 0x000e620000002700 */
[----:B------:R-:W-:Y:S02]  /*239e0*/  ULDC.64 UR4, c[0x0][0x1f0] ;  /* 0x00007c0000047ab9 */ /* 0x000fe40000000a00 */
[----:B------:R-:W-:-:S04]  /*239f0*/  UIMAD UR4, UR6, UR4, URZ ;  /* 0x00000004060472a4 */ /* 0x000fc8000f8e023f */
[----:B------:R-:W-:Y:S01]  /*23a00*/  UIMAD UR4, UR11, UR5, UR4 ;  /* 0x000000050b0472a4 */ /* 0x000fe2000f8e0204 */
[----:B----4-:R-:W-:-:S04]  /*23a10*/  SHF.R.S32.HI R2, RZ, 0x1f, R0 ;  /* 0x0000001fff027819 */ /* 0x010fc80000011400 */
[----:B------:R-:W-:-:S04]  /*23a20*/  LEA.HI R2, R2, R0, RZ, 0x3 ;  /* 0x0000000002027211 */ /* 0x000fc800078f18ff */
[----:B------:R-:W-:Y:S02]  /*23a30*/  SHF.R.S32.HI R2, RZ, 0x3, R2 ;  /* 0x00000003ff027819 */ /* 0x000fe40000011402 */
[----:B---3--:R-:W-:Y:S02]  /*23a40*/  SHF.R.S32.HI R0, RZ, 0x1f, R80 ;  /* 0x0000001fff007819 */ /* 0x008fe40000011450 */
[----:B------:R-:W-:-:S04]  /*23a50*/  IADD3 R4, P0, R80, UR14, RZ ;  /* 0x0000000e50047c10 */ /* 0x000fc8000ff1e0ff */
[----:B------:R-:W-:Y:S01]  /*23a60*/  IADD3.X R5, R0, UR8, RZ, P0, !PT ;  /* 0x0000000800057c10 */ /* 0x000fe200087fe4ff */
[----:B------:R-:W-:Y:S01]  /*23a70*/  IMAD.U32 R0, RZ, RZ, UR26 ;  /* 0x0000001aff007e24 */ /* 0x000fe2000f8e00ff */
[----:B------:R-:W-:Y:S02]  /*23a80*/  ISETP.GE.AND P0, PT, R3, UR10, PT ;  /* 0x0000000a03007c0c */ /* 0x000fe4000bf06270 */
[----:B------:R-:W-:Y:S01]  /*23a90*/  SHF.R.S32.HI R3, RZ, 0x1f, R2 ;  /* 0x0000001fff037819 */ /* 0x000fe20000011402 */
[----:B-1----:R-:W-:-:S04]  /*23aa0*/  IMAD.WIDE.U32 R10, R10, c[0x0][0x1f0], R4 ;  /* 0x00007c000a0a7a25 */ /* 0x002fc800078e0004 */
[----:B------:R-:W-:Y:S01]  /*23ab0*/  IMAD.WIDE R6, R0, 0x80, R2 ;  /* 0x0000008000067825 */ /* 0x000fe200078e0202 */
[----:B------:R-:W-:-:S05]  /*23ac0*/  IADD3 R9, R11, UR4, RZ ;  /* 0x000000040b097c10 */ /* 0x000fca000fffe0ff */
[----:B------:R-:W-:Y:S05]  /*23ad0*/  @P0 BRA `(.L_x_2083) ;  /* 0x000000b000000947 */ /* 0x000fea0003800000 */
[----:B--2---:R-:W-:Y:S01]  /*23ae0*/  IMAD R0, R7, c[0x0][0x1e8], RZ ;  /* 0x00007a0007007a24 */ /* 0x004fe200078e02ff */
        /* <DEDUP_REMOVED lines=10> */
.L_x_2083:
[----:B--2---:R-:W-:Y:S05]  /*23b90*/  BSYNC B0 ;  /* 0x0000000000007941 */ /* 0x004fea0003800000 */
.L_x_2082:
[----:B------:R-:W-:Y:S01]  /*23ba0*/  LEA.HI.SX32 R0, R13, 0x10, 0x1d ;  /* 0x000000100d007811 */ /* 0x000fe200078feaff */
        /* <DEDUP_REMOVED lines=17> */
.L_x_2085:
[----:B------:R-:W-:Y:S05]  /*23cc0*/  BSYNC B0 ;  /* 0x0000000000007941 */ /* 0x000fea0003800000 */
.L_x_2084:
        /* <DEDUP_REMOVED lines=18> */
.L_x_2087:
[----:B------:R-:W-:Y:S05]  /*23df0*/  BSYNC B0 ;  /* 0x0000000000007941 */ /* 0x000fea0003800000 */
.L_x_2086:
        /* <DEDUP_REMOVED lines=18> */
.L_x_2089:
[----:B------:R-:W-:Y:S05]  /*23f20*/  BSYNC B0 ;  /* 0x0000000000007941 */ /* 0x000fea0003800000 */
.L_x_2088:
        /* <DEDUP_REMOVED lines=18> */
.L_x_2091:
[----:B------:R-:W-:Y:S05]  /*24050*/  BSYNC B0 ;  /* 0x0000000000007941 */ /* 0x000fea0003800000 */
.L_x_2090:
        /* <DEDUP_REMOVED lines=18> */
.L_x_2093:
[----:B------:R-:W-:Y:S05]  /*24180*/  BSYNC B0 ;  /* 0x0000000000007941 */ /* 0x000fea0003800000 */
.L_x_2092:
        /* <DEDUP_REMOVED lines=18> */
.L_x_2095:
[----:B------:R-:W-:Y:S05]  /*242b0*/  BSYNC B0 ;  /* 0x0000000000007941 */ /* 0x000fea0003800000 */
.L_x_2094:
[----:B------:R-:W-:-:S04]  /*242c0*/  LEA.HI.SX32 R0, R13, 0x70, 0x1d ;  /* 0x000000700d007811 */ /* 0x000fc800078feaff */
        /* <DEDUP_REMOVED lines=18> */
.L_x_2096:
        /* <DEDUP_REMOVED lines=9> */
.L_x_2407:


//--------------------- .text._ZN5flash16flash_fwd_kernelI23Flash_fwd_kernel_traitsILi128ELi128ELi32ELi4ELb0ELb0EN7cutlass6half_tE19Flash_kernel_traitsILi128ELi128ELi32ELi4ES3_EELb0ELb0ELb1ELb0ELb0ELb0ELb1ELb0EEEvNS_16Flash_fwd_paramsE --------------------------
	.section	.text._ZN5flash16flash_fwd_kernelI23Flash_fwd_kernel_traitsILi128ELi128ELi32ELi4ELb0ELb0EN7cutlass6half_tE19Flash_kernel_traitsILi128ELi128ELi32ELi4ES3_EELb0ELb0ELb1ELb0ELb0ELb0ELb1ELb0EEEvNS_16Flash_fwd_paramsE,"ax",@progbits
	.sectioninfo	@"SHI_REGISTERS=255"
	.align	128
        .global         _ZN5flash16flash_fwd_kernelI23Flash_fwd_kernel_traitsILi128ELi128ELi32ELi4ELb0ELb0EN7cutlass6half_tE19Flash_kernel_traitsILi128ELi128ELi32ELi4ES3_EELb0ELb0ELb1ELb0ELb0ELb0ELb1ELb0EEEvNS_16Flash_fwd_paramsE
        .type           _ZN5flash16flash_fwd_kernelI23Flash_fwd_kernel_traitsILi128ELi128ELi32ELi4ELb0ELb0EN7cutlass6half_tE19Flash_kernel_traitsILi128ELi128ELi32ELi4ES3_EELb0ELb0ELb1ELb0ELb0ELb0ELb1ELb0EEEvNS_16Flash_fwd_paramsE,@function
        .size           _ZN5flash16flash_fwd_kernelI23Flash_fwd_kernel_traitsILi128ELi128ELi32ELi4ELb0ELb0EN7cutlass6half_tE19Flash_kernel_traitsILi128ELi128ELi32ELi4ES3_EELb0ELb0ELb1ELb0ELb0ELb0ELb1ELb0EEEvNS_16Flash_fwd_paramsE,(.L_x_2408 - _ZN5flash16flash_fwd_kernelI23Flash_fwd_kernel_traitsILi128ELi128ELi32ELi4ELb0ELb0EN7cutlass6half_tE19Flash_kernel_traitsILi128ELi128ELi32ELi4ES3_EELb0ELb0ELb1ELb0ELb0ELb0ELb1ELb0EEEvNS_16Flash_fwd_paramsE)
        .other          _ZN5flash16flash_fwd_kernelI23Flash_fwd_kernel_traitsILi128ELi128ELi32ELi4ELb0ELb0EN7cutlass6half_tE19Flash_kernel_traitsILi128ELi128ELi32ELi4ES3_EELb0ELb0ELb1ELb0ELb0ELb0ELb1ELb0EEEvNS_16Flash_fwd_paramsE,@"STO_CUDA_ENTRY STV_DEFAULT"
_ZN5flash16flash_fwd_kernelI23Flash_fwd_kernel_traitsILi128ELi128ELi32ELi4ELb0ELb0EN7cutlass6half_tE19Flash_kernel_traitsILi128ELi128ELi32ELi4ES3_EELb0ELb0ELb1ELb0ELb0ELb0ELb1ELb0EEEvNS_16Flash_fwd_paramsE:
.text._ZN5flash16flash_fwd_kernelI23Flash_fwd_kernel_traitsILi128ELi128ELi32ELi4ELb0ELb0EN7cutlass6half_tE19Flash_kernel_traitsILi128ELi128ELi32ELi4ES3_EELb0ELb0ELb1ELb0ELb0ELb0ELb1ELb0EEEvNS_16Flash_fwd_paramsE:
        /* <DEDUP_REMOVED lines=56> */
.L_x_2097:
[----:B------:R-:W-:Y:S02]  /*0380*/  ULDC UR7, c[0x0][0x218] ;  /* 0x0000860000077ab9 */ /* 0x000fe40000000800 */
.L_x_2098:
        /* <DEDUP_REMOVED lines=120> */
.L_x_2101:
[----:B------:R-:W-:Y:S05]  /*0b10*/  BSYNC B0 ;  /* 0x0000000000007941 */ /* 0x000fea0003800000 */
.L_x_2100:
        /* <DEDUP_REMOVED lines=18> */
.L_x_2103:
[----:B------:R-:W-:Y:S05]  /*0c40*/  BSYNC B0 ;  /* 0x0000000000007941 */ /* 0x000fea0003800000 */
.L_x_2102:
        /* <DEDUP_REMOVED lines=18> */
.L_x_2105:
[----:B------:R-:W-:Y:S05]  /*0d70*/  BSYNC B0 ;  /* 0x0000000000007941 */ /* 0x000fea0003800000 */
.L_x_2104:
        /* <DEDUP_REMOVED lines=18> */
.L_x_2107:
[----:B------:R-:W-:Y:S05]  /*0ea0*/  BSYNC B0 ;  /* 0x0000000000007941 */ /* 0x000fea0003800000 */
.L_x_2106:
        /* <DEDUP_REMOVED lines=18> */
.L_x_2109:
[----:B------:R-:W-:Y:S05]  /*0fd0*/  BSYNC B0 ;  /* 0x0000000000007941 */ /* 0x000fea0003800000 */
.L_x_2108:
        /* <DEDUP_REMOVED lines=18> */
.L_x_2111:
[----:B------:R-:W-:Y:S05]  /*1100*/  BSYNC B0 ;  /* 0x0000000000007941 */ /* 0x000fea0003800000 */
.L_x_2110:
        /* <DEDUP_REMOVED lines=18> */
.L_x_2113:
[----:B------:R-:W-:Y:S05]  /*1230*/  BSYNC B0 ;  /* 0x0000000000007941 */ /* 0x000fea0003800000 */
.L_x_2112:
        /* <DEDUP_REMOVED lines=18> */
.L_x_2115:
[----:B------:R-:W-:Y:S05]  /*1360*/  BSYNC B0 ;  /* 0x0000000000007941 */ /* 0x000fea0003800000 */
.L_x_2114:
        /* <DEDUP_REMOVED lines=67> */
.L_x_2099:
        /* <DEDUP_REMOVED lines=33> */
.L_x_2116:
        /* <DEDUP_REMOVED lines=46> */
.L_x_2117:
        /* <DEDUP_REMOVED lines=96> */
.L_x_2119:
[----:B------:R-:W-:Y:S05]  /*2290*/  BSYNC B0 ;  /* 0x0000000000007941 */ /* 0x000fea0003800000 */
.L_x_2118:
        /* <DEDUP_REMOVED lines=29> */
.L_x_2121:
[----:B------:R-:W-:Y:S05]  /*2470*/  BSYNC B0 ;  /* 0x0000000000007941 */ /* 0x000fea0003800000 */
.L_x_2120:
        /* <DEDUP_REMOVED lines=29> */
.L_x_2123:
[----:B------:R-:W-:Y:S05]  /*2650*/  BSYNC B0 ;  /* 0x0000000000007941 */ /* 0x000fea0003800000 */
.L_x_2122:
        /* <DEDUP_REMOVED lines=29> */
.L_x_2125:
[----:B------:R-:W-:Y:S05]  /*2830*/  BSYNC B0 ;  /* 0x0000000000007941 */ /* 0x000fea0003800000 */
.L_x_2124:
        /* <DEDUP_REMOVED lines=29> */
.L_x_2127:
[----:B------:R-:W-:Y:S05]  /*2a10*/  BSYNC B0 ;  /* 0x0000000000007941 */ /* 0x000fea0003800000 */
.L_x_2126:
        /* <DEDUP_REMOVED lines=29> */
.L_x_2129:
[----:B------:R-:W-:Y:S05]  /*2bf0*/  BSYNC B0 ;  /* 0x0000000000007941 */ /* 0x000fea0003800000 */
.L_x_2128:
        /* <DEDUP_REMOVED lines=30> */
.L_x_2131:
[----:B------:R-:W-:Y:S05]  /*2de0*/  BSYNC B0 ;  /* 0x0000000000007941 */ /* 0x000fea0003800000 */
.L_x_2130:
        /* <DEDUP_REMOVED lines=34> */
.L_x_2133:
[----:B------:R-:W-:Y:S05]  /*3010*/  BSYNC B0 ;  /* 0x0000000000007941 */ /* 0x000fea0003800000 */
.L_x_2132:
        /* <DEDUP_REMOVED lines=32> */
.L_x_2135:
[----:B------:R-:W-:Y:S05]  /*3220*/  BSYNC B0 ;  /* 0x0000000000007941 */ /* 0x000fea0003800000 */
.L_x_2134:
        /* <DEDUP_REMOVED lines=28> */
.L_x_2137:
[----:B------:R-:W-:Y:S05]  /*33f0*/  BSYNC B0 ;  /* 0x0000000000007941 */ /* 0x000fea0003800000 */
.L_x_2136:
        /* <DEDUP_REMOVED lines=40> */
.L_x_2139:
[----:B------:R-:W-:Y:S05]  /*3680*/  BSYNC B0 ;  /* 0x0000000000007941 */ /* 0x000fea0003800000 */
.L_x_2138:
        /* <DEDUP_REMOVED lines=27> */
.L_x_2141:
[----:B------:R-:W-:Y:S05]  /*3840*/  BSYNC B0 ;  /* 0x0000000000007941 */ /* 0x000fea0003800000 */
.L_x_2140:
        /* <DEDUP_REMOVED lines=46> */
[----:B------:R-:W-:Y:S01]  /*3b30*/  LDSM.16.M88.4 R44, [R223] ;  /* 0x00000000df2c783b */ /* 0x000fe20000000200 */
[----:B------:R-:W-:Y:S01]  /*3b40*/  IADD3 R224, R223, 0x1800, RZ ;  /* 0x00001800dfe07810 */ /* 0x000fe20007ffe0ff */
[----:B------:R-:W-:-:S02]  /*3b50*/  IMAD.IADD R221, R212, 0x1, R2 ;  /* 0x00000001d4dd7824 */ /* 0x000fc400078e0202 */
[----:B------:R-:W3:Y:S01]  /*3b60*/  LDSM.16.M88.4 R16, [R216] ;  /* 0x00000000d810783b */ /* 0x000ee20000000200 */
[----:B------:R-:W-:-:S03]  /*3b70*/  IMAD.IADD R219, R2, 0x1, R223 ;  /* 0x0000000102db7824 */ /* 0x000fc600078e02df */
[----:B------:R-:W4:Y:S04]  /*3b80*/  LDSM.16.M88.4 R12, [R216+0x2000] ;  /* 0x00200000d80c783b */ /* 0x000f280000000200 */
[----:B------:R-:W3:Y:S04]  /*3b90*/  LDSM.16.M88.4 R48, [R223+0x800] ;  /* 0x00080000df30783b */ /* 0x000ee80000000200 */
[----:B------:R-:W-:Y:S04]  /*3ba0*/  LDSM.16.M88.4 R52, [R221+0x8000] ;  /* 0x00800000dd34783b */ /* 0x000fe80000000200 */
[----:B------:R-:W3:Y:S04]  /*3bb0*/  LDSM.16.M88.4 R40, [R222] ;  /* 0x00000000de28783b */ /* 0x000ee80000000200 */
[----:B------:R-:W-:Y:S01]  /*3bc0*/  LDSM.16.M88.4 R76, [R219] ;  /* 0x00000000db4c783b */ /* 0x000fe20000000200 */
[-C--:B-1----:R-:W-:Y:S03]  /*3bd0*/  HMMA.16816.F32 R32, R20, R24.reuse, RZ ;  /* 0x000000181420723c */ /* 0x082fe600000018ff */
[----:B------:R-:W-:Y:S04]  /*3be0*/  LDSM.16.M88.4 R36, [R220] ;  /* 0x00000000dc24783b */ /* 0x000fe80000000200 */
[----:B------:R-:W-:Y:S01]  /*3bf0*/  LDSM.16.M88.4 R92, [R221+0x9000] ;  /* 0x00900000dd5c783b */ /* 0x000fe20000000200 */
[C---:B--2---:R-:W-:Y:S08]  /*3c00*/  HMMA.16816.F32 R60, R8.reuse, R24, RZ ;  /* 0x00000018083c723c */ /* 0x044ff000000018ff */
[C---:B-----5:R-:W-:Y:S08]  /*3c10*/  HMMA.16816.F32 R64, R8.reuse, R28, RZ ;  /* 0x0000001c0840723c */ /* 0x060ff000000018ff */
[C---:B------:R-:W-:Y:S08]  /*3c20*/  HMMA.16816.F32 R68, R8.reuse, R26, RZ ;  /* 0x0000001a0844723c */ /* 0x040ff000000018ff */
[----:B------:R-:W-:Y:S01]  /*3c30*/  HMMA.16816.F32 R56, R8, R30, RZ ;  /* 0x0000001e0838723c */ /* 0x000fe200000018ff */
[----:B------:R-:W1:Y:S07]  /*3c40*/  LDSM.16.M88.4 R8, [R222+0x2000] ;  /* 0x00200000de08783b */ /* 0x000e6e0000000200 */
[----:B---3--:R-:W-:Y:S08]  /*3c50*/  HMMA.16816.F32 R32, R16, R44, R32 ;  /* 0x0000002c1020723c */ /* 0x008ff00000001820 */
[C---:B------:R-:W-:Y:S08]  /*3c60*/  HMMA.16816.F32 R72, R20.reuse, R28, RZ ;  /* 0x0000001c1448723c */ /* 0x040ff000000018ff */
[C---:B------:R-:W-:Y:S08]  /*3c70*/  HMMA.16816.F32 R24, R20.reuse, R26, RZ ;  /* 0x0000001a1418723c */ /* 0x040ff000000018ff */
[----:B------:R-:W-:Y:S01]  /*3c80*/  HMMA.16816.F32 R80, R20, R30, RZ ;  /* 0x0000001e1450723c */ /* 0x000fe200000018ff */
[----:B------:R-:W-:Y:S07]  /*3c90*/  LDSM.16.M88.4 R28, [R214+0x4000] ;  /* 0x00400000d61c783b */ /* 0x000fee0000000200 */
[C---:B----4-:R-:W-:Y:S08]  /*3ca0*/  HMMA.16816.F32 R20, R12.reuse, R44, R60 ;  /* 0x0000002c0c14723c */ /* 0x050ff0000000183c */
[C---:B------:R-:W-:Y:S08]  /*3cb0*/  HMMA.16816.F32 R64, R12.reuse, R48, R64 ;  /* 0x000000300c40723c */ /* 0x040ff00000001840 */
[C---:B------:R-:W-:Y:S08]  /*3cc0*/  HMMA.16816.F32 R68, R12.reuse, R46, R68 ;  /* 0x0000002e0c44723c */ /* 0x040ff00000001844 */
[----:B------:R-:W-:Y:S01]  /*3cd0*/  HMMA.16816.F32 R88, R12, R50, R56 ;  /* 0x000000320c58723c */ /* 0x000fe20000001838 */
[----:B------:R-:W-:Y:S07]  /*3ce0*/  LDSM.16.M88.4 R56, [R221+0x8800] ;  /* 0x00880000dd38783b */ /* 0x000fee0000000200 */
[----:B------:R-:W-:Y:S01]  /*3cf0*/  HMMA.16816.F32 R12, R40, R52, R32 ;  /* 0x00000034280c723c */ /* 0x000fe20000001820 */
[----:B------:R-:W2:Y:S07]  /*3d00*/  LDSM.16.M88.4 R32, [R220+0x2000] ;  /* 0x00200000dc20783b */ /* 0x000eae0000000200 */
[C---:B------:R-:W-:Y:S01]  /*3d10*/  HMMA.16816.F32 R84, R16.reuse, R48, R72 ;  /* 0x000000301054723c */ /* 0x040fe20000001848 */
[----:B------:R-:W3:Y:S07]  /*3d20*/  LDSM.16.M88.4 R72, [R212+0x9000] ;  /* 0x00900000d448783b */ /* 0x000eee0000000200 */
[----:B------:R-:W-:Y:S01]  /*3d30*/  HMMA.16816.F32 R60, R16, R46, R24 ;  /* 0x0000002e103c723c */ /* 0x000fe20000001818 */
[----:B------:R-:W4:Y:S07]  /*3d40*/  LDSM.16.M88.4 R24, [R214+0x6000] ;  /* 0x00600000d618783b */ /* 0x000f2e0000000200 */
[----:B-1----:R-:W-:Y:S01]  /*3d50*/  HMMA.16816.F32 R44, R8, R52, R20 ;  /* 0x00000034082c723c */ /* 0x002fe20000001814 */
[----:B------:R-:W-:Y:S07]  /*3d60*/  LDSM.16.M88.4 R20, [R216+0x4000] ;  /* 0x00400000d814783b */ /* 0x000fee0000000200 */
[----:B------:R-:W-:Y:S08]  /*3d70*/  HMMA.16816.F32 R12, R36, R76, R12 ;  /* 0x0000004c240c723c */ /* 0x000ff0000000180c */
[----:B------:R-:W-:Y:S01]  /*3d80*/  HMMA.16816.F32 R80, R16, R50, R80 ;  /* 0x000000321050723c */ /* 0x000fe20000001850 */
[----:B------:R-:W1:Y:S04]  /*3d90*/  LDSM.16.M88.4 R48, [R223+0x1000] ;  /* 0x00100000df30783b */ /* 0x000e680000000200 */
[----:B------:R-:W5:Y:S03]  /*3da0*/  LDSM.16.M88.4 R16, [R216+0x6000] ;  /* 0x00600000d810783b */ /* 0x000f660000000200 */
[-C--:B------:R-:W-:Y:S08]  /*3db0*/  HMMA.16816.F32 R96, R8, R54.reuse, R68 ;  /* 0x000000360860723c */ /* 0x080ff00000001844 */
[----:B------:R-:W-:Y:S01]  /*3dc0*/  HMMA.16816.F32 R68, R40, R54, R60 ;  /* 0x000000362844723c */ /* 0x000fe2000000183c */
[----:B------:R-:W1:Y:S07]  /*3dd0*/  LDSM.16.M88.4 R52, [R219+0x800] ;  /* 0x00080000db34783b */ /* 0x000e6e0000000200 */
[----:B--2---:R-:W-:Y:S08]  /*3de0*/  HMMA.16816.F32 R60, R32, R76, R44 ;  /* 0x0000004c203c723c */ /* 0x004ff0000000182c */
[----:B---3--:R-:W-:Y:S01]  /*3df0*/  HMMA.16816.F32 R44, R28, R72, R12 ;  /* 0x000000481c2c723c */ /* 0x008fe2000000180c */
[----:B------:R-:W2:Y:S07]  /*3e00*/  LDSM.16.M88.4 R12, [R222+0x4000] ;  /* 0x00400000de0c783b */ /* 0x000eae0000000200 */
[----:B------:R-:W-:Y:S08]  /*3e10*/  HMMA.16816.F32 R104, R8, R56, R64 ;  /* 0x000000380868723c */ /* 0x000ff00000001840 */
[----:B----4-:R-:W-:Y:S08]  /*3e20*/  HMMA.16816.F32 R64, R24, R72, R60 ;  /* 0x000000481840723c */ /* 0x010ff0000000183c */
[----:B------:R-:W-:Y:S08]  /*3e30*/  HMMA.16816.F32 R68, R36, R78, R68 ;  /* 0x0000004e2444723c */ /* 0x000ff00000001844 */
[----:B------:R-:W-:Y:S01]  /*3e40*/  HMMA.16816.F32 R112, R8, R58, R88 ;  /* 0x0000003a0870723c */ /* 0x000fe20000001858 */
[----:B------:R-:W3:Y:S04]  /*3e50*/  LDSM.16.M88.4 R8, [R222+0x6000] ;  /* 0x00600000de08783b */ /* 0x000ee80000000200 */
[----:B------:R-:W-:Y:S03]  /*3e60*/  LDSM.16.M88.4 R88, [R219+0x1000] ;  /* 0x00100000db58783b */ /* 0x000fe60000000200 */
[----:B------:R-:W-:Y:S08]  /*3e70*/  HMMA.16816.F32 R108, R40, R56, R84 ;  /* 0x00000038286c723c */ /* 0x000ff00000001854 */
[----:B-1----:R-:W-:Y:S01]  /*3e80*/  HMMA.16816.F32 R60, R20, R48, R44 ;  /* 0x00000030143c723c */ /* 0x002fe2000000182c */
[----:B------:R-:W1:Y:S07]  /*3e90*/  LDSM.16.M88.4 R44, [R212+0x9800] ;  /* 0x00980000d42c783b */ /* 0x000e6e0000000200 */
[----:B------:R-:W-:Y:S01]  /*3ea0*/  HMMA.16816.F32 R80, R40, R58, R80 ;  /* 0x0000003a2850723c */ /* 0x000fe20000001850 */
[----:B------:R-:W-:Y:S04]  /*3eb0*/  LDSM.16.M88.4 R40, [R223+0x1800] ;  /* 0x00180000df28783b */ /* 0x000fe80000000200 */
[----:B------:R-:W-:Y:S03]  /*3ec0*/  LDSM.16.M88.4 R56, [R220+0x4000] ;  /* 0x00400000dc38783b */ /* 0x000fe60000000200 */
[----:B------:R-:W-:Y:S08]  /*3ed0*/  HMMA.16816.F32 R96, R32, R78, R96 ;  /* 0x0000004e2060723c */ /* 0x000ff00000001860 */
[----:B-----5:R-:W-:Y:S08]  /*3ee0*/  HMMA.16816.F32 R84, R16, R48, R64 ;  /* 0x000000301054723c */ /* 0x020ff00000001840 */
[----:B------:R-:W-:Y:S08]  /*3ef0*/  HMMA.16816.F32 R100, R28, R74, R68 ;  /* 0x0000004a1c64723c */ /* 0x000ff00000001844 */
[----:B------:R-:W-:Y:S08]  /*3f00*/  HMMA.16816.F32 R68, R32, R54, R112 ;  /* 0x000000362044723c */ /* 0x000ff00000001870 */
[----:B------:R-:W-:Y:S08]  /*3f10*/  HMMA.16816.F32 R64, R36, R52, R108 ;  /* 0x000000342440723c */ /* 0x000ff0000000186c */
[----:B--2---:R-:W-:Y:S01]  /*3f20*/  HMMA.16816.F32 R76, R12, R92, R60 ;  /* 0x0000005c0c4c723c */ /* 0x004fe2000000183c */
[----:B------:R-:W2:Y:S07]  /*3f30*/  LDSM.16.M88.4 R60, [R220+0x6000] ;  /* 0x00600000dc3c783b */ /* 0x000eae0000000200 */
[----:B------:R-:W-:Y:S08]  /*3f40*/  HMMA.16816.F32 R104, R32, R52, R104 ;  /* 0x000000342068723c */ /* 0x000ff00000001868 */
[----:B------:R-:W-:Y:S08]  /*3f50*/  HMMA.16816.F32 R36, R36, R54, R80 ;  /* 0x000000362424723c */ /* 0x000ff00000001850 */
[----:B------:R-:W-:Y:S08]  /*3f60*/  HMMA.16816.F32 R52, R24, R74, R96 ;  /* 0x0000004a1834723c */ /* 0x000ff00000001860 */
[----:B---3--:R-:W-:Y:S08]  /*3f70*/  HMMA.16816.F32 R32, R8, R92, R84 ;  /* 0x0000005c0820723c */ /* 0x008ff00000001854 */
[----:B------:R-:W-:Y:S08]  /*3f80*/  HMMA.16816.F32 R84, R20, R50, R100 ;  /* 0x000000321454723c */ /* 0x000ff00000001864 */
[----:B-1----:R-:W-:Y:S08]  /*3f90*/  HMMA.16816.F32 R72, R24, R46, R68 ;  /* 0x0000002e1848723c */ /* 0x002ff00000001844 */
[-C--:B------:R-:W-:Y:S08]  /*3fa0*/  HMMA.16816.F32 R68, R28, R44.reuse, R64 ;  /* 0x0000002c1c44723c */ /* 0x080ff00000001840 */
[----:B------:R-:W-:Y:S01]  /*3fb0*/  HMMA.16816.F32 R80, R24, R44, R104 ;  /* 0x0000002c1850723c */ /* 0x000fe20000001868 */
[----:B------:R-:W1:Y:S07]  /*3fc0*/  LDSM.16.M88.4 R24, [R221+0x9800] ;  /* 0x00980000dd18783b */ /* 0x000e6e0000000200 */
[----:B------:R-:W-:Y:S08]  /*3fd0*/  HMMA.16816.F32 R64, R16, R50, R52 ;  /* 0x000000321040723c */ /* 0x000ff00000001834 */
[----:B------:R-:W-:Y:S08]  /*3fe0*/  HMMA.16816.F32 R28, R28, R46, R36 ;  /* 0x0000002e1c1c723c */ /* 0x000ff00000001824 */
[----:B--2---:R-:W-:Y:S08]  /*3ff0*/  HMMA.16816.F32 R48, R60, R88, R32 ;  /* 0x000000583c30723c */ /* 0x004ff00000001820 */
[----:B------:R-:W-:Y:S08]  /*4000*/  HMMA.16816.F32 R32, R12, R94, R84 ;  /* 0x0000005e0c20723c */ /* 0x000ff00000001854 */
[----:B------:R-:W-:Y:S08]  /*4010*/  HMMA.16816.F32 R36, R20, R40, R68 ;  /* 0x000000281424723c */ /* 0x000ff00000001844 */
[----:B------:R-:W-:Y:S01]  /*4020*/  HMMA.16816.F32 R76, R56, R88, R76 ;  /* 0x00000058384c723c */ /* 0x000fe2000000184c */
[----:B------:R-:W-:-:S02]  /*4030*/  FMUL.FTZ R48, R48, c[0x0][0x2ec] ;  /* 0x0000bb0030307a20 */ /* 0x000fc40000410000 */
[----:B------:R-:W-:-:S04]  /*4040*/  FMUL.FTZ R49, R49, c[0x0][0x2ec] ;  /* 0x0000bb0031317a20 */ /* 0x000fc80000410000 */
[----:B------:R-:W-:Y:S01]  /*4050*/  MUFU.TANH R48, R48 ;  /* 0x0000003000307308 */ /* 0x000fe20000002400 */
[C---:B------:R-:W-:Y:S07]  /*4060*/  HMMA.16816.F32 R52, R16.reuse, R40, R80 ;  /* 0x000000281034723c */ /* 0x040fee0000001850 */
[----:B------:R-:W-:Y:S01]  /*4070*/  MUFU.TANH R49, R49 ;  /* 0x0000003100317308 */ /* 0x000fe20000002400 */
[-C--:B------:R-:W-:Y:S08]  /*4080*/  HMMA.16816.F32 R44, R16, R42.reuse, R72 ;  /* 0x0000002a102c723c */ /* 0x080ff00000001848 */
[----:B------:R-:W-:Y:S01]  /*4090*/  HMMA.16816.F32 R28, R20, R42, R28 ;  /* 0x0000002a141c723c */ /* 0x000fe2000000181c */
[----:B------:R-:W-:-:S02]  /*40a0*/  FMUL.FTZ R2, R78, c[0x0][0x2ec] ;  /* 0x0000bb004e027a20 */ /* 0x000fc40000410000 */
[----:B------:R-:W-:Y:S02]  /*40b0*/  FMUL.FTZ R76, R76, c[0x0][0x2ec] ;  /* 0x0000bb004c4c7a20 */ /* 0x000fe40000410000 */
[----:B------:R2:W-:Y:S01]  /*40c0*/  MUFU.TANH R68, R2 ;  /* 0x0000000200447308 */ /* 0x0005e20000002400 */
[----:B------:R-:W-:Y:S02]  /*40d0*/  FMUL.FTZ R77, R77, c[0x0][0x2ec] ;  /* 0x0000bb004d4d7a20 */ /* 0x000fe40000410000 */
[----:B------:R-:W-:Y:S05]  /*40e0*/  HMMA.16816.F32 R16, R8, R94, R64 ;  /* 0x0000005e0810723c */ /* 0x000fea0000001840 */
[----:B------:R-:W3:Y:S03]  /*40f0*/  MUFU.TANH R80, R76 ;  /* 0x0000004c00507308 */ /* 0x000ee60000002400 */
[----:B------:R-:W-:Y:S01]  /*4100*/  HMMA.16816.F32 R20, R56, R90, R32 ;  /* 0x0000005a3814723c */ /* 0x000fe20000001820 */
[----:B--2---:R-:W-:-:S04]  /*4110*/  FMUL.FTZ R2, R79, c[0x0][0x2ec] ;  /* 0x0000bb004f027a20 */ /* 0x004fc80000410000 */
[----:B------:R-:W-:Y:S03]  /*4120*/  MUFU.TANH R72, R77 ;  /* 0x0000004d00487308 */ /* 0x000fe60000002400 */
[----:B-1----:R-:W-:Y:S01]  /*4130*/  HMMA.16816.F32 R32, R12, R24, R36 ;  /* 0x000000180c20723c */ /* 0x002fe20000001824 */
[----:B------:R-:W1:Y:S01]  /*4140*/  LDSM.16.M88.4 R36, [R219+0x1800] ;  /* 0x00180000db24783b */ /* 0x000e620000000200 */
[----:B------:R-:W-:-:S04]  /*4150*/  DEPBAR.LE SB0, 0x0 ;  /* 0x000080000000791a */ /* 0x000fc80000000000 */
[----:B------:R2:W4:Y:S02]  /*4160*/  MUFU.TANH R92, R2 ;  /* 0x00000002005c7308 */ /* 0x0005240000002400 */
[C---:B------:R-:W-:Y:S08]  /*4170*/  HMMA.16816.F32 R52, R8.reuse, R24, R52 ;  /* 0x000000180834723c */ /* 0x040ff00000001834 */
[----:B------:R-:W-:Y:S01]  /*4180*/  HMMA.16816.F32 R44, R8, R26, R44 ;  /* 0x0000001a082c723c */ /* 0x000fe2000000182c */
[----:B------:R-:W-:-:S04]  /*4190*/  FMUL.FTZ R5, R23, c[0x0][0x2ec] ;  /* 0x0000bb0017057a20 */ /* 0x000fc80000410000 */
[----:B------:R-:W-:Y:S01]  /*41a0*/  MUFU.TANH R40, R5 ;  /* 0x0000000500287308 */ /* 0x000fe20000002400 */
[----:B--2---:R-:W-:Y:S02]  /*41b0*/  FMUL.FTZ R2, R50, c[0x0][0x2ec] ;  /* 0x0000bb0032027a20 */ /* 0x004fe40000410000 */
[----:B------:R-:W-:Y:S05]  /*41c0*/  HMMA.16816.F32 R8, R60, R90, R16 ;  /* 0x0000005a3c08723c */ /* 0x000fea0000001810 */
[----:B------:R2:W-:Y:S03]  /*41d0*/  MUFU.TANH R41, R2 ;  /* 0x0000000200297308 */ /* 0x0005e60000002400 */
[----:B------:R-:W-:Y:S08]  /*41e0*/  HMMA.16816.F32 R28, R12, R26, R28 ;  /* 0x0000001a0c1c723c */ /* 0x000ff0000000181c */
[----:B-1----:R-:W-:Y:S01]  /*41f0*/  HMMA.16816.F32 R12, R56, R36, R32 ;  /* 0x00000024380c723c */ /* 0x002fe20000001820 */
[----:B--2---:R-:W-:-:S07]  /*4200*/  FMUL.FTZ R2, R51, c[0x0][0x2ec] ;  /* 0x0000bb0033027a20 */ /* 0x004fce0000410000 */
[----:B------:R-:W-:Y:S01]  /*4210*/  FMUL.FTZ R5, R8, c[0x0][0x2ec] ;  /* 0x0000bb0008057a20 */ /* 0x000fe20000410000 */
[----:B------:R1:W2:Y:S01]  /*4220*/  MUFU.TANH R42, R2 ;  /* 0x00000002002a7308 */ /* 0x0002a20000002400 */
[----:B------:R-:W-:Y:S02]  /*4230*/  FMUL.FTZ R16, R9, c[0x0][0x2ec] ;  /* 0x0000bb0009107a20 */ /* 0x000fe40000410000 */
[----:B------:R-:W-:Y:S02]  /*4240*/  FMUL.FTZ R17, R10, c[0x0][0x2ec] ;  /* 0x0000bb000a117a20 */ /* 0x000fe40000410000 */
[----:B------:R-:W-:-:S03]  /*4250*/  FMUL.FTZ R11, R11, c[0x0][0x2ec] ;  /* 0x0000bb000b0b7a20 */ /* 0x000fc60000410000 */
[----:B------:R-:W-:Y:S01]  /*4260*/  MUFU.TANH R35, R16 ;  /* 0x0000001000237308 */ /* 0x000fe20000002400 */
[----:B-1----:R-:W-:-:S07]  /*4270*/  FMUL.FTZ R2, R20, c[0x0][0x2ec] ;  /* 0x0000bb0014027a20 */ /* 0x002fce0000410000 */
[----:B------:R-:W-:Y:S08]  /*4280*/  MUFU.TANH R19, R11 ;  /* 0x0000000b00137308 */ /* 0x000ff00000002400 */
[----:B------:R1:W5:Y:S08]  /*4290*/  MUFU.TANH R78, R2 ;  /* 0x00000002004e7308 */ /* 0x0003700000002400 */
[----:B------:R-:W-:Y:S01]  /*42a0*/  MUFU.TANH R20, R5 ;  /* 0x0000000500147308 */ /* 0x000fe20000002400 */
[----:B-1----:R-:W-:-:S07]  /*42b0*/  FMUL.FTZ R2, R21, c[0x0][0x2ec] ;  /* 0x0000bb0015027a20 */ /* 0x002fce0000410000 */
[----:B------:R-:W-:Y:S08]  /*42c0*/  MUFU.TANH R16, R17 ;  /* 0x0000001100107308 */ /* 0x000ff00000002400 */
[----:B------:R1:W-:Y:S02]  /*42d0*/  MUFU.TANH R76, R2 ;  /* 0x00000002004c7308 */ /* 0x0003e40000002400 */
[----:B-1----:R-:W-:Y:S01]  /*42e0*/  LEA.HI R2, R3, R116, RZ, 0x2 ;  /* 0x0000007403027211 */ /* 0x002fe200078f10ff */
[----:B------:R-:W-:-:S03]  /*42f0*/  FMUL.FTZ R3, R22, c[0x0][0x2ec] ;  /* 0x0000bb0016037a20 */ /* 0x000fc60000410000 */
[----:B------:R-:W-:Y:S02]  /*4300*/  LOP3.LUT R2, R2, 0xfffffffc, RZ, 0xc0, !PT ;  /* 0xfffffffc02027812 */ /* 0x000fe400078ec0ff */
[----:B------:R1:W1:Y:S03]  /*4310*/  MUFU.TANH R23, R3 ;  /* 0x0000000300177308 */ /* 0x0002660000002400 */
[----:B------:R-:W-:-:S05]  /*4320*/  IMAD.IADD R2, R116, 0x1, -R2 ;  /* 0x0000000174027824 */ /* 0x000fca00078e0a02 */
[----:B------:R2:W-:Y:S01]  /*4330*/  STL [R1+0x54], R2 ;  /* 0x0000540201007387 */ /* 0x0005e20000100800 */
[----:B-1----:R-:W-:-:S05]  /*4340*/  LEA R3, R116, UR18, 0x4 ;  /* 0x0000001274037c11 */ /* 0x002fca000f8e20ff */
[----:B------:R-:W-:-:S05]  /*4350*/  IMAD.IADD R3, R118, 0x1, R3 ;  /* 0x0000000176037824 */ /* 0x000fca00078e0203 */
[C---:B------:R-:W-:Y:S02]  /*4360*/  IADD3 R8, R3.reuse, UR5, RZ ;  /* 0x0000000503087c10 */ /* 0x040fe4000fffe0ff */
[C---:B------:R-:W-:Y:S02]  /*4370*/  IADD3 R9, R3.reuse, UR4, RZ ;  /* 0x0000000403097c10 */ /* 0x040fe4000fffe0ff */
[C---:B------:R-:W-:Y:S02]  /*4380*/  IADD3 R7, R3.reuse, 0x8, RZ ;  /* 0x0000000803077810 */ /* 0x040fe40007ffe0ff */
[C---:B------:R-:W-:Y:S02]  /*4390*/  IADD3 R6, R3.reuse, 0x40, RZ ;  /* 0x0000004003067810 */ /* 0x040fe40007ffe0ff */
[----:B------:R-:W-:Y:S01]  /*43a0*/  IADD3 R5, R3, 0x48, RZ ;  /* 0x0000004803057810 */ /* 0x000fe20007ffe0ff */
[----:B--2---:R-:W-:Y:S01]  /*43b0*/  IMAD.U32 R2, RZ, RZ, UR21 ;  /* 0x00000015ff027e24 */ /* 0x004fe2000f8e00ff */
[----:B------:R-:W-:-:S02]  /*43c0*/  IMNMX R231, RZ, R8, !PT ;  /* 0x00000008ffe77217 */ /* 0x000fc40007800200 */
[----:B------:R-:W-:Y:S01]  /*43d0*/  IMNMX R235, R9, UR19, PT ;  /* 0x0000001309eb7c17 */ /* 0x000fe2000b800200 */
[----:B------:R-:W-:Y:S01]  /*43e0*/  IMAD R2, R2, 0x20, R117 ;  /* 0x0000002002027824 */ /* 0x000fe200078e0275 */
[----:B------:R-:W-:Y:S02]  /*43f0*/  IADD3 R8, R7, UR5, RZ ;  /* 0x0000000507087c10 */ /* 0x000fe4000fffe0ff */
[----:B------:R-:W-:Y:S02]  /*4400*/  IADD3 R9, R6, UR5, RZ ;  /* 0x0000000506097c10 */ /* 0x000fe4000fffe0ff */
[----:B------:R-:W-:Y:S02]  /*4410*/  IADD3 R10, R5, UR5, RZ ;  /* 0x00000005050a7c10 */ /* 0x000fe4000fffe0ff */
[----:B------:R-:W-:Y:S02]  /*4420*/  IMNMX R230, RZ, R8, !PT ;  /* 0x00000008ffe67217 */ /* 0x000fe40007800200 */
[----:B------:R-:W-:-:S02]  /*4430*/  IMNMX R229, RZ, R9, !PT ;  /* 0x00000009ffe57217 */ /* 0x000fc40007800200 */
[----:B------:R-:W-:Y:S02]  /*4440*/  IMNMX R228, RZ, R10, !PT ;  /* 0x0000000affe47217 */ /* 0x000fe40007800200 */
[----:B------:R-:W-:Y:S01]  /*4450*/  IADD3 R5, R5, UR4, RZ ;  /* 0x0000000405057c10 */ /* 0x000fe2000fffe0ff */
[----:B------:R-:W-:Y:S01]  /*4460*/  HMMA.16816.F32 R8, R60, R36, R52 ;  /* 0x000000243c08723c */ /* 0x000fe20000001834 */
[----:B------:R-:W-:Y:S01]  /*4470*/  BAR.SYNC.DEFER_BLOCKING 0x0 ;  /* 0x0000000000007b1d */ /* 0x000fe20000010000 */
[----:B------:R-:W-:Y:S02]  /*4480*/  ISETP.GE.AND P6, PT, R2, R235, PT ;  /* 0x000000eb0200720c */ /* 0x000fe40003fc6270 */
[----:B------:R-:W-:Y:S02]  /*4490*/  IADD3 R7, R7, UR4, RZ ;  /* 0x0000000407077c10 */ /* 0x000fe4000fffe0ff */
[----:B------:R-:W-:Y:S02]  /*44a0*/  IADD3 R6, R6, UR4, RZ ;  /* 0x0000000406067c10 */ /* 0x000fe4000fffe0ff */
[----:B------:R-:W-:Y:S01]  /*44b0*/  IMNMX R232, R5, UR19, PT ;  /* 0x0000001305e87c17 */ /* 0x000fe2000b800200 */
[----:B------:R-:W-:Y:S01]  /*44c0*/  FMUL.FTZ R5, R12, c[0x0][0x2ec] ;  /* 0x0000bb000c057a20 */ /* 0x000fe20000410000 */
[----:B------:R-:W-:-:S02]  /*44d0*/  ISETP.LT.OR P6, PT, R2, R231, P6 ;  /* 0x000000e70200720c */ /* 0x000fc400037c1670 */
[----:B------:R-:W-:Y:S01]  /*44e0*/  IADD3 R3, R2, 0x1, RZ ;  /* 0x0000000102037810 */ /* 0x000fe20007ffe0ff */
[----:B------:R1:W-:Y:S01]  /*44f0*/  MUFU.TANH R34, R5 ;  /* 0x0000000500227308 */ /* 0x0003e20000002400 */
[----:B------:R-:W-:Y:S02]  /*4500*/  IMNMX R234, R7, UR19, PT ;  /* 0x0000001307ea7c17 */ /* 0x000fe4000b800200 */
[----:B------:R-:W-:Y:S02]  /*4510*/  IMNMX R233, R6, UR19, PT ;  /* 0x0000001306e97c17 */ /* 0x000fe4000b800200 */
[----:B---3--:R-:W-:Y:S02]  /*4520*/  FSEL R77, R80, -INF , !P6 ;  /* 0xff800000504d7808 */ /* 0x008fe40007000000 */
[C---:B------:R-:W-:Y:S02]  /*4530*/  ISETP.GE.AND P0, PT, R3.reuse, R235, PT ;  /* 0x000000eb0300720c */ /* 0x040fe40003f06270 */
[----:B------:R-:W-:-:S02]  /*4540*/  ISETP.GE.AND P4, PT, R3, R234, PT ;  /* 0x000000ea0300720c */ /* 0x000fc40003f86270 */
[CC--:B------:R-:W-:Y:S01]  /*4550*/  ISETP.GE.AND P5, PT, R3.reuse, R233.reuse, PT ;  /* 0x000000e90300720c */ /* 0x0c0fe20003fa6270 */
[----:B------:R-:W-:Y:S01]  /*4560*/  FMUL.FTZ R6, R8, c[0x0][0x2ec] ;  /* 0x0000bb0008067a20 */ /* 0x000fe20000410000 */
[----:B------:R-:W-:Y:S02]  /*4570*/  ISETP.GE.AND P2, PT, R3, R232, PT ;  /* 0x000000e80300720c */ /* 0x000fe40003f46270 */
[----:B------:R-:W-:Y:S01]  /*4580*/  ISETP.GE.AND P6, PT, R2, R233, PT ;  /* 0x000000e90200720c */ /* 0x000fe20003fc6270 */
[----:B-1----:R-:W-:Y:S01]  /*4590*/  FMUL.FTZ R5, R13, c[0x0][0x2ec] ;  /* 0x0000bb000d057a20 */ /* 0x002fe20000410000 */
[C---:B------:R-:W-:Y:S01]  /*45a0*/  ISETP.LT.OR P0, PT, R3.reuse, R231, P0 ;  /* 0x000000e70300720c */ /* 0x040fe20000701670 */
[----:B------:R1:W2:Y:S01]  /*45b0*/  MUFU.TANH R21, R6 ;  /* 0x0000000600157308 */ /* 0x0002a20000002400 */
[C---:B------:R-:W-:Y:S02]  /*45c0*/  ISETP.LT.OR P4, PT, R3.reuse, R230, P4 ;  /* 0x000000e60300720c */ /* 0x040fe40002781670 */
[----:B------:R-:W-:-:S02]  /*45d0*/  ISETP.LT.OR P5, PT, R3, R229, P5 ;  /* 0x000000e50300720c */ /* 0x000fc40002fa1670 */
[----:B------:R-:W-:Y:S02]  /*45e0*/  ISETP.LT.OR P2, PT, R3, R228, P2 ;  /* 0x000000e40300720c */ /* 0x000fe40001741670 */
[C---:B------:R-:W-:Y:S01]  /*45f0*/  ISETP.LT.OR P6, PT, R2.reuse, R229, P6 ;  /* 0x000000e50200720c */ /* 0x040fe200037c1670 */
[----:B------:R3:W-:Y:S01]  /*4600*/  MUFU.TANH R27, R5 ;  /* 0x00000005001b7308 */ /* 0x0007e20000002400 */
[----:B------:R-:W-:Y:S02]  /*4610*/  IADD3 R3, R2, 0x8, RZ ;  /* 0x0000000802037810 */ /* 0x000fe40007ffe0ff */
[----:B------:R-:W-:Y:S02]  /*4620*/  FSEL R22, R48, -INF , !P6 ;  /* 0xff80000030167808 */ /* 0x000fe40007000000 */
[C---:B------:R-:W-:Y:S02]  /*4630*/  ISETP.GE.AND P1, PT, R3.reuse, R235, PT ;  /* 0x000000eb0300720c */ /* 0x040fe40003f26270 */
[-C--:B------:R-:W-:Y:S01]  /*4640*/  ISETP.GE.AND P6, PT, R3, R234.reuse, PT ;  /* 0x000000ea0300720c */ /* 0x080fe20003fc6270 */
[----:B-1----:R-:W-:Y:S01]  /*4650*/  FMUL.FTZ R6, R9, c[0x0][0x2ec] ;  /* 0x0000bb0009067a20 */ /* 0x002fe20000410000 */
[----:B------:R-:W-:-:S02]  /*4660*/  ISETP.GE.AND P3, PT, R2, R234, PT ;  /* 0x000000ea0200720c */ /* 0x000fc40003f66270 */
[C---:B------:R-:W-:Y:S01]  /*4670*/  ISETP.LT.OR P1, PT, R3.reuse, R231, P1 ;  /* 0x000000e70300720c */ /* 0x040fe20000f21670 */
[----:B------:R1:W-:Y:S01]  /*4680*/  MUFU.TANH R25, R6 ;  /* 0x0000000600197308 */ /* 0x0003e20000002400 */
[-C--:B------:R-:W-:Y:S02]  /*4690*/  ISETP.LT.OR P6, PT, R3, R230.reuse, P6 ;  /* 0x000000e60300720c */ /* 0x080fe400037c1670 */
[----:B------:R-:W-:Y:S01]  /*46a0*/  ISETP.LT.OR P3, PT, R2, R230, P3 ;  /* 0x000000e60200720c */ /* 0x000fe20001f61670 */
[----:B---3--:R-:W-:Y:S01]  /*46b0*/  FMUL.FTZ R5, R14, c[0x0][0x2ec] ;  /* 0x0000bb000e057a20 */ /* 0x008fe20000410000 */
[----:B----4-:R-:W-:Y:S02]  /*46c0*/  FSEL R92, R92, -INF , !P4 ;  /* 0xff8000005c5c7808 */ /* 0x010fe40006000000 */
[----:B------:R-:W-:Y:S01]  /*46d0*/  FSEL R24, R42, -INF , !P2 ;  /* 0xff8000002a187808 */ /* 0x000fe20005000000 */
[----:B------:R3:W4:Y:S01]  /*46e0*/  MUFU.TANH R26, R5 ;  /* 0x00000005001a7308 */ /* 0x0007220000002400 */
[----:B-----5:R-:W-:-:S02]  /*46f0*/  FSEL R78, R78, -INF , !P1 ;  /* 0xff8000004e4e7808 */ /* 0x020fc40004800000 */
[----:B------:R-:W-:Y:S02]  /*4700*/  FSEL R93, R23, -INF , !P6 ;  /* 0xff800000175d7808 */ /* 0x000fe40007000000 */
[----:B------:R-:W-:Y:S02]  /*4710*/  FSEL R94, R68, -INF , !P3 ;  /* 0xff800000445e7808 */ /* 0x000fe40005800000 */
[----:B------:R-:W-:Y:S01]  /*4720*/  ISETP.GE.AND P3, PT, R2, R232, PT ;  /* 0x000000e80200720c */ /* 0x000fe20003f66270 */
[----:B-1----:R-:W-:Y:S01]  /*4730*/  FMUL.FTZ R6, R10, c[0x0][0x2ec] ;  /* 0x0000bb000a067a20 */ /* 0x002fe20000410000 */
[----:B------:R-:W-:Y:S02]  /*4740*/  FSEL R79, R72, -INF , !P0 ;  /* 0xff800000484f7808 */ /* 0x000fe40004000000 */
[----:B------:R-:W-:Y:S01]  /*4750*/  ISETP.LT.OR P3, PT, R2, R228, P3 ;  /* 0x000000e40200720c */ /* 0x000fe20001f61670 */
[----:B------:R-:W-:Y:S01]  /*4760*/  MUFU.TANH R7, R6 ;  /* 0x0000000600077308 */ /* 0x000fe20000002400 */
[----:B------:R-:W-:-:S02]  /*4770*/  ISETP.GE.AND P0, PT, R3, R232, PT ;  /* 0x000000e80300720c */ /* 0x000fc40003f06270 */
[----:B------:R-:W-:Y:S01]  /*4780*/  FSEL R32, R41, -INF , !P3 ;  /* 0xff80000029207808 */ /* 0x000fe20005800000 */
[----:B---3--:R-:W-:Y:S01]  /*4790*/  FMUL.FTZ R5, R15, c[0x0][0x2ec] ;  /* 0x0000bb000f057a20 */ /* 0x008fe20000410000 */
[C---:B------:R-:W-:Y:S01]  /*47a0*/  ISETP.GE.AND P3, PT, R3.reuse, R233, PT ;  /* 0x000000e90300720c */ /* 0x040fe20003f66270 */
[----:B------:R-:W-:Y:S01]  /*47b0*/  HMMA.16816.F32 R12, R56, R38, R28 ;  /* 0x00000026380c723c */ /* 0x000fe2000000181c */
[C---:B------:R-:W-:Y:S01]  /*47c0*/  ISETP.LT.OR P0, PT, R3.reuse, R228, P0 ;  /* 0x000000e40300720c */ /* 0x040fe20000701670 */
[----:B------:R1:W-:Y:S01]  /*47d0*/  MUFU.TANH R33, R5 ;  /* 0x0000000500217308 */ /* 0x0003e20000002400 */
[----:B------:R-:W-:Y:S02]  /*47e0*/  ISETP.LT.OR P3, PT, R3, R229, P3 ;  /* 0x000000e50300720c */ /* 0x000fe40001f61670 */
[----:B------:R-:W-:Y:S02]  /*47f0*/  IADD3 R3, R2, 0x10, RZ ;  /* 0x0000001002037810 */ /* 0x000fe40007ffe0ff */
[----:B------:R-:W-:-:S02]  /*4800*/  FSEL R18, R49, -INF , !P5 ;  /* 0xff80000031127808 */ /* 0x000fc40006800000 */
[----:B------:R-:W-:Y:S02]  /*4810*/  FSEL R17, R20, -INF , !P3 ;  /* 0xff80000014117808 */ /* 0x000fe40005800000 */
[----:B------:R-:W-:Y:S02]  /*4820*/  FSEL R23, R16, -INF , !P0 ;  /* 0xff80000010177808 */ /* 0x000fe40004000000 */
[C---:B------:R-:W-:Y:S02]  /*4830*/  ISETP.GE.AND P5, PT, R3.reuse, R235, PT ;  /* 0x000000eb0300720c */ /* 0x040fe40003fa6270 */
[C---:B------:R-:W-:Y:S02]  /*4840*/  ISETP.GE.AND P3, PT, R3.reuse, R234, PT ;  /* 0x000000ea0300720c */ /* 0x040fe40003f66270 */
[----:B------:R-:W-:Y:S02]  /*4850*/  ISETP.GE.AND P0, PT, R3, R233, PT ;  /* 0x000000e90300720c */ /* 0x000fe40003f06270 */
[----:B-1----:R-:W-:-:S02]  /*4860*/  IADD3 R5, R2, 0x9, RZ ;  /* 0x0000000902057810 */ /* 0x002fc40007ffe0ff */
[----:B------:R-:W-:Y:S02]  /*4870*/  ISETP.LT.OR P5, PT, R3, R231, P5 ;  /* 0x000000e70300720c */ /* 0x000fe40002fa1670 */
[C---:B------:R-:W-:Y:S01]  /*4880*/  ISETP.GE.AND P4, PT, R5.reuse, R235, PT ;  /* 0x000000eb0500720c */ /* 0x040fe20003f86270 */
[----:B------:R-:W-:Y:S01]  /*4890*/  FMUL.FTZ R14, R14, c[0x0][0x2ec] ;  /* 0x0000bb000e0e7a20 */ /* 0x000fe20000410000 */
[----:B------:R-:W-:Y:S01]  /*48a0*/  ISETP.GE.AND P2, PT, R5, R234, PT ;  /* 0x000000ea0500720c */ /* 0x000fe20003f46270 */
[----:B------:R-:W-:Y:S01]  /*48b0*/  FMUL.FTZ R13, R13, c[0x0][0x2ec] ;  /* 0x0000bb000d0d7a20 */ /* 0x000fe20000410000 */
[C---:B------:R-:W-:Y:S01]  /*48c0*/  ISETP.GE.AND P1, PT, R5.reuse, R233, PT ;  /* 0x000000e90500720c */ /* 0x040fe20003f26270 */
[----:B------:R-:W1:Y:S01]  /*48d0*/  MUFU.TANH R6, R14 ;  /* 0x0000000e00067308 */ /* 0x000e620000002400 */
[----:B------:R-:W-:Y:S01]  /*48e0*/  ISETP.GE.AND P6, PT, R5, R232, PT ;  /* 0x000000e80500720c */ /* 0x000fe20003fc6270 */
[----:B------:R-:W-:Y:S01]  /*48f0*/  FMUL.FTZ R15, R15, c[0x0][0x2ec] ;  /* 0x0000bb000f0f7a20 */ /* 0x000fe20000410000 */
[----:B------:R-:W-:-:S02]  /*4900*/  ISETP.LT.OR P4, PT, R5, R231, P4 ;  /* 0x000000e70500720c */ /* 0x000fc40002781670 */
[C---:B------:R-:W-:Y:S02]  /*4910*/  ISETP.LT.OR P2, PT, R5.reuse, R230, P2 ;  /* 0x000000e60500720c */ /* 0x040fe40001741670 */
[CC--:B------:R-:W-:Y:S01]  /*4920*/  ISETP.LT.OR P1, PT, R5.reuse, R229.reuse, P1 ;  /* 0x000000e50500720c */ /* 0x0c0fe20000f21670 */
[----:B------:R-:W-:Y:S01]  /*4930*/  MUFU.TANH R13, R13 ;  /* 0x0000000d000d7308 */ /* 0x000fe20000002400 */
[----:B------:R-:W-:Y:S01]  /*4940*/  ISETP.LT.OR P6, PT, R5, R228, P6 ;  /* 0x000000e40500720c */ /* 0x000fe200037c1670 */
[----:B------:R-:W-:Y:S01]  /*4950*/  FMUL.FTZ R5, R11, c[0x0][0x2ec] ;  /* 0x0000bb000b057a20 */ /* 0x000fe20000410000 */
[----:B------:R-:W-:Y:S01]  /*4960*/  FSEL R76, R76, -INF , !P4 ;  /* 0xff8000004c4c7808 */ /* 0x000fe20006000000 */
[----:B------:R-:W-:Y:S01]  /*4970*/  HMMA.16816.F32 R8, R60, R38, R44 ;  /* 0x000000263c08723c */ /* 0x000fe2000000182c */
[C---:B------:R-:W-:Y:S02]  /*4980*/  ISETP.GE.AND P4, PT, R3.reuse, R232, PT ;  /* 0x000000e80300720c */ /* 0x040fe40003f86270 */
[C---:B------:R-:W-:Y:S01]  /*4990*/  ISETP.LT.OR P3, PT, R3.reuse, R230, P3 ;  /* 0x000000e60300720c */ /* 0x040fe20001f61670 */
[----:B------:R3:W5:Y:S01]  /*49a0*/  MUFU.TANH R20, R5 ;  /* 0x0000000500147308 */ /* 0x0007620000002400 */
[----:B------:R-:W-:-:S02]  /*49b0*/  ISETP.LT.OR P0, PT, R3, R229, P0 ;  /* 0x000000e50300720c */ /* 0x000fc40000701670 */
[----:B------:R-:W-:Y:S02]  /*49c0*/  ISETP.LT.OR P4, PT, R3, R228, P4 ;  /* 0x000000e40300720c */ /* 0x000fe40002781670 */
[----:B------:R-:W-:Y:S02]  /*49d0*/  IADD3 R3, R2, 0x18, RZ ;  /* 0x0000001802037810 */ /* 0x000fe40007ffe0ff */
[----:B--2---:R-:W-:Y:S02]  /*49e0*/  FSEL R21, R21, -INF , !P0 ;  /* 0xff80000015157808 */ /* 0x004fe40004000000 */
[----:B------:R-:W-:Y:S02]  /*49f0*/  ISETP.GE.AND P0, PT, R3, R234, PT ;  /* 0x000000ea0300720c */ /* 0x000fe40003f06270 */
[----:B------:R-:W-:Y:S02]  /*4a00*/  FSEL R44, R40, -INF , !P2 ;  /* 0xff800000282c7808 */ /* 0x000fe40005000000 */
[----:B------:R-:W-:-:S02]  /*4a10*/  FSEL R19, R19, -INF , !P6 ;  /* 0xff80000013137808 */ /* 0x000fc40007000000 */
[----:B------:R-:W-:Y:S01]  /*4a20*/  FSEL R119, R34, -INF , !P5 ;  /* 0xff80000022777808 */ /* 0x000fe20006800000 */
[----:B---3--:R-:W-:Y:S01]  /*4a30*/  FMUL.FTZ R5, R12, c[0x0][0x2ec] ;  /* 0x0000bb000c057a20 */ /* 0x008fe20000410000 */
[----:B----4-:R-:W-:Y:S02]  /*4a40*/  FSEL R139, R26, -INF , !P3 ;  /* 0xff8000001a8b7808 */ /* 0x010fe40005800000 */
[----:B------:R-:W-:Y:S01]  /*4a50*/  ISETP.LT.OR P0, PT, R3, R230, P0 ;  /* 0x000000e60300720c */ /* 0x000fe20000701670 */
[----:B------:R2:W3:Y:S01]  /*4a60*/  MUFU.TANH R12, R5 ;  /* 0x00000005000c7308 */ /* 0x0004e20000002400 */
[----:B------:R-:W-:Y:S01]  /*4a70*/  FMUL.FTZ R8, R8, c[0x0][0x2ec] ;  /* 0x0000bb0008087a20 */ /* 0x000fe20000410000 */
[----:B------:R-:W-:Y:S01]  /*4a80*/  FSEL R16, R35, -INF , !P1 ;  /* 0xff80000023107808 */ /* 0x000fe20004800000 */
[----:B------:R-:W-:Y:S01]  /*4a90*/  FMUL.FTZ R9, R9, c[0x0][0x2ec] ;  /* 0x0000bb0009097a20 */ /* 0x000fe20000410000 */
[----:B------:R-:W-:Y:S01]  /*4aa0*/  ISETP.GE.AND P1, PT, R3, R235, PT ;  /* 0x000000eb0300720c */ /* 0x000fe20003f26270 */
[----:B------:R-:W-:Y:S01]  /*4ab0*/  FMUL.FTZ R10, R10, c[0x0][0x2ec] ;  /* 0x0000bb000a0a7a20 */ /* 0x000fe20000410000 */
[----:B-1----:R-:W-:Y:S01]  /*4ac0*/  FSEL R132, R6, -INF , !P0 ;  /* 0xff80000006847808 */ /* 0x002fe20004000000 */
[----:B------:R-:W-:Y:S01]  /*4ad0*/  FMUL.FTZ R11, R11, c[0x0][0x2ec] ;  /* 0x0000bb000b0b7a20 */ /* 0x000fe20000410000 */
[----:B------:R-:W1:Y:S01]  /*4ae0*/  MUFU.TANH R8, R8 ;  /* 0x0000000800087308 */ /* 0x000e620000002400 */
[----:B------:R-:W-:-:S02]  /*4af0*/  PLOP3.LUT P0, PT, PT, PT, UP0, 0x80, 0x0 ;  /* 0x000000000000781c */ /* 0x000fc40003f0f008 */
[----:B------:R-:W-:Y:S02]  /*4b00*/  ISETP.LT.OR P1, PT, R3, R231, P1 ;  /* 0x000000e70300720c */ /* 0x000fe40000f21670 */
[----:B------:R-:W-:Y:S02]  /*4b10*/  FSEL R28, R7, -INF , !P4 ;  /* 0xff800000071c7808 */ /* 0x000fe40006000000 */
[----:B------:R-:W-:Y:S01]  /*4b20*/  ISETP.GE.AND P4, PT, R3, R233, PT ;  /* 0x000000e90300720c */ /* 0x000fe20003f86270 */
[----:B------:R-:W-:Y:S01]  /*4b30*/  MUFU.TANH R9, R9 ;  /* 0x0000000900097308 */ /* 0x000fe20000002400 */
[C---:B--2---:R-:W-:Y:S02]  /*4b40*/  IADD3 R5, R2.reuse, 0x11, RZ ;  /* 0x0000001102057810 */ /* 0x044fe40007ffe0ff */
[----:B------:R-:W-:Y:S02]  /*4b50*/  IADD3 R2, R2, 0x19, RZ ;  /* 0x0000001902027810 */ /* 0x000fe40007ffe0ff */
[----:B------:R-:W-:-:S02]  /*4b60*/  ISETP.GE.AND P2, PT, R5, R235, PT ;  /* 0x000000eb0500720c */ /* 0x000fc40003f46270 */
[C---:B------:R-:W-:Y:S01]  /*4b70*/  ISETP.GE.AND P6, PT, R5.reuse, R234, PT ;  /* 0x000000ea0500720c */ /* 0x040fe20003fc6270 */
[----:B------:R-:W2:Y:S01]  /*4b80*/  MUFU.TANH R10, R10 ;  /* 0x0000000a000a7308 */ /* 0x000ea20000002400 */
[C---:B------:R-:W-:Y:S02]  /*4b90*/  ISETP.GE.AND P5, PT, R5.reuse, R233, PT ;  /* 0x000000e90500720c */ /* 0x040fe40003fa6270 */
[C---:B------:R-:W-:Y:S02]  /*4ba0*/  ISETP.GE.AND P3, PT, R5.reuse, R232, PT ;  /* 0x000000e80500720c */ /* 0x040fe40003f66270 */
[C---:B------:R-:W-:Y:S02]  /*4bb0*/  ISETP.LT.OR P2, PT, R5.reuse, R231, P2 ;  /* 0x000000e70500720c */ /* 0x040fe40001741670 */
[C---:B------:R-:W-:Y:S01]  /*4bc0*/  ISETP.LT.OR P6, PT, R5.reuse, R230, P6 ;  /* 0x000000e60500720c */ /* 0x040fe200037c1670 */
[----:B------:R-:W-:Y:S01]  /*4bd0*/  MUFU.TANH R11, R11 ;  /* 0x0000000b000b7308 */ /* 0x000fe20000002400 */
[----:B------:R-:W-:-:S02]  /*4be0*/  ISETP.LT.OR P5, PT, R5, R229, P5 ;  /* 0x000000e50500720c */ /* 0x000fc40002fa1670 */
[----:B------:R-:W-:Y:S02]  /*4bf0*/  ISETP.LT.OR P3, PT, R5, R228, P3 ;  /* 0x000000e40500720c */ /* 0x000fe40001f61670 */
[----:B------:R-:W-:Y:S02]  /*4c00*/  FSEL R118, R27, -INF , !P2 ;  /* 0xff8000001b767808 */ /* 0x000fe40005000000 */
[----:B------:R-:W-:Y:S01]  /*4c10*/  FSEL R138, R33, -INF , !P6 ;  /* 0xff800000218a7808 */ /* 0x000fe20007000000 */
[----:B------:R1:W4:Y:S01]  /*4c20*/  MUFU.TANH R5, R15 ;  /* 0x0000000f00057308 */ /* 0x0003220000002400 */
[----:B------:R-:W-:Y:S02]  /*4c30*/  FSEL R14, R25, -INF , !P5 ;  /* 0xff800000190e7808 */ /* 0x000fe40006800000 */
[----:B-----5:R-:W-:Y:S02]  /*4c40*/  FSEL R27, R20, -INF , !P3 ;  /* 0xff800000141b7808 */ /* 0x020fe40005800000 */
[----:B---3--:R-:W-:-:S02]  /*4c50*/  FSEL R117, R12, -INF , !P1 ;  /* 0xff8000000c757808 */ /* 0x008fc40004800000 */
[C---:B------:R-:W-:Y:S02]  /*4c60*/  ISETP.GE.AND P2, PT, R3.reuse, R232, PT ;  /* 0x000000e80300720c */ /* 0x040fe40003f46270 */
[C---:B------:R-:W-:Y:S02]  /*4c70*/  ISETP.GE.AND P6, PT, R2.reuse, R235, PT ;  /* 0x000000eb0200720c */ /* 0x040fe40003fc6270 */
[C---:B------:R-:W-:Y:S02]  /*4c80*/  ISETP.GE.AND P5, PT, R2.reuse, R234, PT ;  /* 0x000000ea0200720c */ /* 0x040fe40003fa6270 */
[C---:B------:R-:W-:Y:S02]  /*4c90*/  ISETP.GE.AND P3, PT, R2.reuse, R233, PT ;  /* 0x000000e90200720c */ /* 0x040fe40003f66270 */
[----:B------:R-:W-:Y:S02]  /*4ca0*/  ISETP.GE.AND P1, PT, R2, R232, PT ;  /* 0x000000e80200720c */ /* 0x000fe40003f26270 */
[----:B------:R-:W-:-:S02]  /*4cb0*/  ISETP.LT.OR P4, PT, R3, R229, P4 ;  /* 0x000000e50300720c */ /* 0x000fc40002781670 */
[----:B------:R-:W-:Y:S02]  /*4cc0*/  ISETP.LT.OR P2, PT, R3, R228, P2 ;  /* 0x000000e40300720c */ /* 0x000fe40001741670 */
[C---:B------:R-:W-:Y:S02]  /*4cd0*/  ISETP.LT.OR P6, PT, R2.reuse, R231, P6 ;  /* 0x000000e70200720c */ /* 0x040fe400037c1670 */
[C---:B------:R-:W-:Y:S02]  /*4ce0*/  ISETP.LT.OR P5, PT, R2.reuse, R230, P5 ;  /* 0x000000e60200720c */ /* 0x040fe40002fa1670 */
[C---:B------:R-:W-:Y:S02]  /*4cf0*/  ISETP.LT.OR P3, PT, R2.reuse, R229, P3 ;  /* 0x000000e50200720c */ /* 0x040fe40001f61670 */
[----:B------:R-:W-:Y:S02]  /*4d00*/  ISETP.LT.OR P1, PT, R2, R228, P1 ;  /* 0x000000e40200720c */ /* 0x000fe40000f21670 */
[----:B------:R-:W-:-:S02]  /*4d10*/  LOP3.LUT R2, R120, R121, RZ, 0xfc, !PT ;  /* 0x0000007978027212 */ /* 0x000fc400078efcff */
[----:B-1----:R-:W-:Y:S02]  /*4d20*/  FSEL R15, R8, -INF , !P4 ;  /* 0xff800000080f7808 */ /* 0x002fe40006000000 */
[----:B--2---:R-:W-:Y:S02]  /*4d30*/  FSEL R26, R10, -INF , !P2 ;  /* 0xff8000000a1a7808 */ /* 0x004fe40005000000 */
[----:B------:R-:W-:Y:S02]  /*4d40*/  FSEL R116, R13, -INF , !P6 ;  /* 0xff8000000d747808 */ /* 0x000fe40007000000 */
[----:B----4-:R-:W-:Y:S02]  /*4d50*/  FSEL R133, R5, -INF , !P5 ;  /* 0xff80000005857808 */ /* 0x010fe40006800000 */
[----:B------:R-:W-:Y:S02]  /*4d60*/  FSEL R20, R9, -INF , !P3 ;  /* 0xff80000009147808 */ /* 0x000fe40005800000 */
[----:B------:R-:W-:Y:S01]  /*4d70*/  FSEL R25, R11, -INF , !P1 ;  /* 0xff8000000b197808 */ /* 0x000fe20004800000 */
        /* <DEDUP_REMOVED lines=41> */
.L_x_2144:
[----:B------:R-:W-:Y:S05]  /*5010*/  BSYNC B0 ;  /* 0x0000000000007941 */ /* 0x000fea0003800000 */
.L_x_2143:
[----:B------:R-:W0:Y:S02]  /*5020*/  LDGDEPBAR ;  /* 0x00000000000079af */ /* 0x000e240000000000 */
.L_x_2142:
        /* <DEDUP_REMOVED lines=51> */
[----:B------:R-:W-:Y:S01]  /*5360*/  LDSM.16.MT88.4 R12, [R218+0xa800] ;  /* 0x00a80000da0c783b */ /* 0x000fe20000004200 */
[----:B--2---:R-:W-:Y:S01]  /*5370*/  F2FP.PACK_AB R124, R243, R241 ;  /* 0x000000f1f37c723e */ /* 0x004fe200000000ff */
[----:B---3--:R-:W-:-:S05]  /*5380*/  FMUL.FTZ R6, R137, c[0x0][0x23c] ;  /* 0x00008f0089067a20 */ /* 0x008fca0000410000 */
[----:B------:R2:W-:Y:S01]  /*5390*/  MUFU.EX2 R242, R9 ;  /* 0x0000000900f27308 */ /* 0x0005e20000000800 */
[----:B------:R-:W-:Y:S01]  /*53a0*/  FSEL R2, R6, RZ, P1 ;  /* 0x000000ff06027208 */ /* 0x000fe20000800000 */
[----:B-1----:R-:W-:-:S04]  /*53b0*/  FFMA.FTZ R5, R16, c[0x0][0x23c], -R3 ;  /* 0x00008f0010057a23 */ /* 0x002fc80000010803 */
[--C-:B------:R-:W-:Y:S02]  /*53c0*/  FFMA.FTZ R0, R24, c[0x0][0x23c], -R2.reuse ;  /* 0x00008f0018007a23 */ /* 0x100fe40000010802 */
[----:B------:R-:W-:Y:S01]  /*53d0*/  FFMA.FTZ R3, R20, c[0x0][0x23c], -R3 ;  /* 0x00008f0014037a23 */ /* 0x000fe20000010803 */
[----:B------:R-:W1:Y:S01]  /*53e0*/  MUFU.EX2 R248, R5 ;  /* 0x0000000500f87308 */ /* 0x000e620000000800 */
[--C-:B------:R-:W-:Y:S02]  /*53f0*/  FFMA.FTZ R4, R32, c[0x0][0x23c], -R2.reuse ;  /* 0x00008f0020047a23 */ /* 0x100fe40000010802 */
[--C-:B--2---:R-:W-:Y:S01]  /*5400*/  FFMA.FTZ R9, R28, c[0x0][0x23c], -R2.reuse ;  /* 0x00008f001c097a23 */ /* 0x104fe20000010802 */
[----:B------:R-:W2:Y:S04]  /*5410*/  LDSM.16.MT88.4 R32, [R215+0xa000] ;  /* 0x00a00000d720783b */ /* 0x000ea80000004200 */
[----:B------:R3:W-:Y:S01]  /*5420*/  MUFU.EX2 R237, R0 ;  /* 0x0000000000ed7308 */ /* 0x0007e20000000800 */
[----:B------:R-:W-:Y:S07]  /*5430*/  LDSM.16.MT88.4 R28, [R217+0xb800] ;  /* 0x00b80000d91c783b */ /* 0x000fee0000004200 */
[----:B------:R-:W-:Y:S01]  /*5440*/  MUFU.EX2 R209, R9 ;  /* 0x0000000900d17308 */ /* 0x000fe20000000800 */
[----:B-1----:R-:W-:Y:S01]  /*5450*/  F2FP.PACK_AB R6, R248, R245 ;  /* 0x000000f5f806723e */ /* 0x002fe200000000ff */
[----:B---3--:R-:W-:-:S06]  /*5460*/  FFMA.FTZ R0, R23, c[0x0][0x23c], -R2 ;  /* 0x00008f0017007a23 */ /* 0x008fcc0000010802 */
[----:B------:R-:W1:Y:S01]  /*5470*/  MUFU.EX2 R240, R3 ;  /* 0x0000000300f07308 */ /* 0x000e620000000800 */
[----:B------:R-:W-:Y:S07]  /*5480*/  LDSM.16.MT88.4 R20, [R217+0xa800] ;  /* 0x00a80000d914783b */ /* 0x000fee0000004200 */
[----:B------:R3:W-:Y:S08]  /*5490*/  MUFU.EX2 R238, R0 ;  /* 0x0000000000ee7308 */ /* 0x0007f00000000800 */
[----:B------:R4:W5:Y:S01]  /*54a0*/  MUFU.EX2 R239, R4 ;  /* 0x0000000400ef7308 */ /* 0x0009620000000800 */
[----:B-1----:R-:W-:Y:S01]  /*54b0*/  F2FP.PACK_AB R126, R240, R242 ;  /* 0x000000f2f07e723e */ /* 0x002fe200000000ff */
[----:B---3--:R-:W-:-:S02]  /*54c0*/  FFMA.FTZ R0, R19, c[0x0][0x23c], -R2 ;  /* 0x00008f0013007a23 */ /* 0x008fc40000010802 */
[----:B------:R-:W1:Y:S04]  /*54d0*/  LDSM.16.MT88.4 R16, [R215+0xb000] ;  /* 0x00b00000d710783b */ /* 0x000e680000004200 */
[----:B------:R3:W2:Y:S01]  /*54e0*/  MUFU.EX2 R244, R0 ;  /* 0x0000000000f47308 */ /* 0x0006a20000000800 */
[----:B----4-:R-:W-:Y:S02]  /*54f0*/  F2FP.PACK_AB R4, R246, R247 ;  /* 0x000000f7f604723e */ /* 0x010fe400000000ff */
[----:B-----5:R-:W-:Y:S02]  /*5500*/  F2FP.PACK_AB R5, R237, R239 ;  /* 0x000000efed05723e */ /* 0x020fe400000000ff */
[----:B---3--:R-:W-:Y:S02]  /*5510*/  FMNMX.FTZ R0, R77, R79, !PT ;  /* 0x0000004f4d007209 */ /* 0x008fe40007810000 */
[----:B--2---:R-:W-:-:S02]  /*5520*/  F2FP.PACK_AB R7, R244, R238 ;  /* 0x000000eef407723e */ /* 0x004fc400000000ff */
        /* <DEDUP_REMOVED lines=8> */
[----:B-1----:R-:W-:Y:S01]  /*55b0*/  HMMA.16816.F32 R108, R4, R18, RZ ;  /* 0x00000012046c723c */ /* 0x002fe200000018ff */
        /* <DEDUP_REMOVED lines=85> */
[--C-:B-1----:R-:W-:Y:S01]  /*5b10*/  FFMA.FTZ R3, R117, c[0x0][0x23c], -R2.reuse ;  /* 0x00008f0075037a23 */ /* 0x102fe20000010802 */
[----:B--2---:R-:W-:Y:S01]  /*5b20*/  F2FP.PACK_AB R128, R199, R200 ;  /* 0x000000c8c780723e */ /* 0x004fe200000000ff */
        /* <DEDUP_REMOVED lines=29> */
[----:B-1----:R-:W-:-:S02]  /*5d00*/  FADD.FTZ R2, R247, R246 ;  /* 0x000000f6f7027221 */ /* 0x002fc40000010000 */
        /* <DEDUP_REMOVED lines=34> */
[----:B------:R1:W-:Y:S06]  /*5f30*/  STL [R1], R251 ;  /* 0x000000fb01007387 */ /* 0x0003ec0000100800 */
        /* <DEDUP_REMOVED lines=58> */
[C---:B------:R-:W-:Y:S01]  /*62e0*/  ISETP.GE.AND P0, PT, R0.reuse, R233, PT ;  /* 0x000000e90000720c */ /* 0x040fe20003f06270 */
[----:B------:R-:W-:Y:S01]  /*62f0*/  @P2 STS.128 [R227+0xb800], RZ ;  /* 0x00b800ffe3002388 */ /* 0x000fe20000000c00 */
[C---:B------:R-:W-:Y:S02]  /*6300*/  ISETP.LT.OR P4, PT, R0.reuse, R231, P4 ;  /* 0x000000e70000720c */ /* 0x040fe40002781670 */
[C---:B------:R-:W-:Y:S01]  /*6310*/  ISETP.LT.OR P1, PT, R0.reuse, R230, P1 ;  /* 0x000000e60000720c */ /* 0x040fe20000f21670 */
[----:B------:R-:W-:Y:S01]  /*6320*/  @!PT LDS RZ, [RZ] ;  /* 0x00000000fffff984 */ /* 0x000fe20000000800 */
[----:B------:R-:W-:Y:S01]  /*6330*/  @!PT LDS RZ, [RZ] ;  /* 0x00000000fffff984 */ /* 0x000fe20000000800 */
[----:B------:R-:W-:Y:S01]  /*6340*/  @!PT LDS RZ, [RZ] ;  /* 0x00000000fffff984 */ /* 0x000fe20000000800 */
[----:B------:R2:W-:Y:S01]  /*6350*/  @!P2 LDGSTS.E.BYPASS.LTC128B.128 [R227+0xb800], [R4.64+0x80] ;  /* 0x0b80008004e3afae */ /* 0x0005e2000b901d50 */
[----:B------:R-:W-:-:S02]  /*6360*/  ISETP.LT.OR P0, PT, R0, R229, P0 ;  /* 0x000000e50000720c */ /* 0x000fc40000701670 */
[C---:B------:R-:W-:Y:S01]  /*6370*/  IADD3 R2, R0.reuse, 0x1, RZ ;  /* 0x0000000100027810 */ /* 0x040fe20007ffe0ff */
[----:B------:R-:W-:Y:S01]  /*6380*/  LDSM.16.M88.4 R20, [R212+0x8800] ;  /* 0x00880000d414783b */ /* 0x000fe20000000200 */
[----:B------:R-:W-:Y:S02]  /*6390*/  ISETP.GE.AND P6, PT, R0, R232, PT ;  /* 0x000000e80000720c */ /* 0x000fe40003fc6270 */
[----:B------:R-:W-:Y:S01]  /*63a0*/  ISETP.GE.AND P5, PT, R2, R235, PT ;  /* 0x000000eb0200720c */ /* 0x000fe20003fa6270 */
[----:B------:R-:W-:Y:S01]  /*63b0*/  LDSM.16.M88.4 R16, [R212+0x8000] ;  /* 0x00800000d410783b */ /* 0x000fe20000000200 */
[----:B------:R-:W-:Y:S02]  /*63c0*/  ISETP.LT.OR P6, PT, R0, R228, P6 ;  /* 0x000000e40000720c */ /* 0x000fe400037c1670 */
[----:B------:R-:W-:Y:S01]  /*63d0*/  ISETP.LT.OR P5, PT, R2, R231, P5 ;  /* 0x000000e70200720c */ /* 0x000fe20002fa1670 */
[----:B------:R-:W-:Y:S04]  /*63e0*/  LDSM.16.M88.4 R12, [R216+0x2000] ;  /* 0x00200000d80c783b */ /* 0x000fe80000000200 */
[----:B------:R-:W-:Y:S04]  /*63f0*/  LDSM.16.M88.4 R32, [R226] ;  /* 0x00000000e220783b */ /* 0x000fe80000000200 */
[----:B-1----:R-:W1:Y:S04]  /*6400*/  LDSM.16.M88.4 R8, [R214] ;  /* 0x00000000d608783b */ /* 0x002e680000000200 */
[----:B------:R-:W-:Y:S04]  /*6410*/  LDSM.16.M88.4 R140, [R223] ;  /* 0x00000000df8c783b */ /* 0x000fe80000000200 */
[----:B--2---:R-:W2:Y:S04]  /*6420*/  LDSM.16.M88.4 R4, [R214+0x2000] ;  /* 0x00200000d604783b */ /* 0x004ea80000000200 */
[----:B------:R-:W-:Y:S04]  /*6430*/  LDSM.16.M88.4 R24, [R221+0x8800] ;  /* 0x00880000dd18783b */ /* 0x000fe80000000200 */
[----:B------:R-:W-:Y:S04]  /*6440*/  LDSM.16.M88.4 R28, [R221+0x8000] ;  /* 0x00800000dd1c783b */ /* 0x000fe80000000200 */
[----:B------:R-:W0:Y:S01]  /*6450*/  LDGDEPBAR ;  /* 0x00000000000079af */ /* 0x000e220000000000 */
[----:B-1----:R-:W-:Y:S08]  /*6460*/  HMMA.16816.F32 R204, R8, R16, RZ ;  /* 0x0000001008cc723c */ /* 0x002ff000000018ff */
[C---:B--2---:R-:W-:Y:S08]  /*6470*/  HMMA.16816.F32 R176, R4.reuse, R20, RZ ;  /* 0x0000001404b0723c */ /* 0x044ff000000018ff */
[C---:B------:R-:W-:Y:S08]  /*6480*/  HMMA.16816.F32 R180, R4.reuse, R16, RZ ;  /* 0x0000001004b4723c */ /* 0x040ff000000018ff */
[-C--:B------:R-:W-:Y:S08]  /*6490*/  HMMA.16816.F32 R192, R4, R18.reuse, RZ ;  /* 0x0000001204c0723c */ /* 0x080ff000000018ff */
[----:B------:R-:W-:Y:S01]  /*64a0*/  HMMA.16816.F32 R200, R8, R18, RZ ;  /* 0x0000001208c8723c */ /* 0x000fe200000018ff */
[----:B------:R-:W1:Y:S07]  /*64b0*/  LDSM.16.M88.4 R16, [R216] ;  /* 0x00000000d810783b */ /* 0x000e6e0000000200 */
[----:B------:R-:W-:Y:S01]  /*64c0*/  HMMA.16816.F32 R184, R4, R22, RZ ;  /* 0x0000001604b8723c */ /* 0x000fe200000018ff */
[----:B------:R-:W2:Y:S07]  /*64d0*/  LDSM.16.M88.4 R4, [R222+0x2000] ;  /* 0x00200000de04783b */ /* 0x000eae0000000200 */
[C---:B------:R-:W-:Y:S08]  /*64e0*/  HMMA.16816.F32 R196, R8.reuse, R20, RZ ;  /* 0x0000001408c4723c */ /* 0x040ff000000018ff */
[----:B------:R-:W-:Y:S01]  /*64f0*/  HMMA.16816.F32 R188, R8, R22, RZ ;  /* 0x0000001608bc723c */ /* 0x000fe200000018ff */
[----:B------:R-:W3:Y:S07]  /*6500*/  LDSM.16.M88.4 R8, [R222] ;  /* 0x00000000de08783b */ /* 0x000eee0000000200 */
        /* <DEDUP_REMOVED lines=9> */
[----:B------:R-:W-:Y:S04]  /*65a0*/  LDSM.16.M88.4 R32, [R219+0x800] ;  /* 0x00080000db20783b */ /* 0x000fe80000000200 */
[----:B------:R-:W-:Y:S03]  /*65b0*/  LDSM.16.M88.4 R16, [R220] ;  /* 0x00000000dc10783b */ /* 0x000fe60000000200 */
[C---:B--2---:R-:W-:Y:S01]  /*65c0*/  HMMA.16816.F32 R196, R4.reuse, R24, R20 ;  /* 0x0000001804c4723c */ /* 0x044fe20000001814 */
[----:B------:R-:W1:Y:S07]  /*65d0*/  LDSM.16.M88.4 R20, [R219] ;  /* 0x00000000db14783b */ /* 0x000e6e0000000200 */
[C---:B------:R-:W-:Y:S08]  /*65e0*/  HMMA.16816.F32 R200, R4.reuse, R28, R180 ;  /* 0x0000001c04c8723c */ /* 0x040ff000000018b4 */
[C---:B------:R-:W-:Y:S08]  /*65f0*/  HMMA.16816.F32 R188, R4.reuse, R30, R176 ;  /* 0x0000001e04bc723c */ /* 0x040ff000000018b0 */
[----:B------:R-:W-:Y:S01]  /*6600*/  HMMA.16816.F32 R180, R4, R26, R184 ;  /* 0x0000001a04b4723c */ /* 0x000fe200000018b8 */
[----:B------:R-:W-:Y:S07]  /*6610*/  LDSM.16.M88.4 R4, [R214+0x6000] ;  /* 0x00600000d604783b */ /* 0x000fee0000000200 */
[C---:B---3--:R-:W-:Y:S08]  /*6620*/  HMMA.16816.F32 R176, R8.reuse, R28, R204 ;  /* 0x0000001c08b0723c */ /* 0x048ff000000018cc */
        /* <DEDUP_REMOVED lines=8> */
[----:B------:R-:W1:Y:S07]  /*66b0*/  LDSM.16.M88.4 R12, [R214+0x4000] ;  /* 0x00400000d60c783b */ /* 0x000e6e0000000200 */
[C---:B------:R-:W-:Y:S01]  /*66c0*/  HMMA.16816.F32 R180, R16.reuse, R22, R28 ;  /* 0x0000001610b4723c */ /* 0x040fe2000000181c */
[----:B------:R-:W3:Y:S07]  /*66d0*/  LDSM.16.M88.4 R28, [R212+0x9800] ;  /* 0x00980000d41c783b */ /* 0x000eee0000000200 */
[C---:B------:R-:W-:Y:S01]  /*66e0*/  HMMA.16816.F32 R184, R16.reuse, R20, R176 ;  /* 0x0000001410b8723c */ /* 0x040fe200000018b0 */
[----:B------:R-:W-:Y:S04]  /*66f0*/  LDSM.16.M88.4 R176, [R225] ;  /* 0x00000000e1b0783b */ /* 0x000fe80000000200 */
[----:B------:R-:W-:Y:S03]  /*6700*/  LDSM.16.M88.4 R20, [R216+0x6000] ;  /* 0x00600000d814783b */ /* 0x000fe60000000200 */
[C---:B------:R-:W-:Y:S08]  /*6710*/  HMMA.16816.F32 R140, R16.reuse, R32, R140 ;  /* 0x00000020108c723c */ /* 0x040ff0000000188c */
[----:B------:R-:W-:Y:S01]  /*6720*/  HMMA.16816.F32 R188, R16, R34, R24 ;  /* 0x0000002210bc723c */ /* 0x000fe20000001818 */
[----:B------:R-:W4:Y:S07]  /*6730*/  LDSM.16.M88.4 R24, [R216+0x4000] ;  /* 0x00400000d818783b */ /* 0x000f2e0000000200 */
[-C--:B--2---:R-:W-:Y:S08]  /*6740*/  HMMA.16816.F32 R32, R4, R8.reuse, R200 ;  /* 0x000000080420723c */ /* 0x084ff000000018c8 */
[----:B-1----:R-:W-:Y:S08]  /*6750*/  HMMA.16816.F32 R16, R12, R8, R184 ;  /* 0x000000080c10723c */ /* 0x002ff000000018b8 */
[C---:B---3--:R-:W-:Y:S08]  /*6760*/  HMMA.16816.F32 R208, R4.reuse, R30, R192 ;  /* 0x0000001e04d0723c */ /* 0x048ff000000018c0 */
[-C--:B------:R-:W-:Y:S08]  /*6770*/  HMMA.16816.F32 R236, R4, R10.reuse, R204 ;  /* 0x0000000a04ec723c */ /* 0x080ff000000018cc */
[C---:B------:R-:W-:Y:S01]  /*6780*/  HMMA.16816.F32 R192, R12.reuse, R10, R180 ;  /* 0x0000000a0cc0723c */ /* 0x040fe200000018b4 */
[----:B------:R-:W-:Y:S07]  /*6790*/  LDSM.16.M88.4 R8, [R222+0x4000] ;  /* 0x00400000de08783b */ /* 0x000fee0000000200 */
[----:B------:R-:W-:Y:S01]  /*67a0*/  HMMA.16816.F32 R200, R12, R28, R140 ;  /* 0x0000001c0cc8723c */ /* 0x000fe2000000188c */
[----:B------:R-:W1:Y:S07]  /*67b0*/  LDSM.16.M88.4 R140, [R221+0x9000] ;  /* 0x00900000dd8c783b */ /* 0x000e6e0000000200 */
[----:B----4-:R-:W-:Y:S08]  /*67c0*/  HMMA.16816.F32 R16, R24, R176, R16 ;  /* 0x000000b01810723c */ /* 0x010ff00000001810 */
[----:B------:R-:W-:Y:S01]  /*67d0*/  HMMA.16816.F32 R204, R4, R28, R196 ;  /* 0x0000001c04cc723c */ /* 0x000fe200000018c4 */
[----:B------:R-:W2:Y:S07]  /*67e0*/  LDSM.16.M88.4 R4, [R222+0x6000] ;  /* 0x00600000de04783b */ /* 0x000eae0000000200 */
[----:B------:R-:W-:Y:S01]  /*67f0*/  HMMA.16816.F32 R180, R20, R176, R32 ;  /* 0x000000b014b4723c */ /* 0x000fe20000001820 */
[----:B------:R-:W-:Y:S07]  /*6800*/  LDSM.16.M88.4 R32, [R219+0x1000] ;  /* 0x00100000db20783b */ /* 0x000fee0000000200 */
[----:B------:R-:W-:Y:S01]  /*6810*/  HMMA.16816.F32 R196, R12, R30, R188 ;  /* 0x0000001e0cc4723c */ /* 0x000fe200000018bc */
[----:B------:R-:W3:Y:S04]  /*6820*/  LDSM.16.M88.4 R12, [R220+0x4000] ;  /* 0x00400000dc0c783b */ /* 0x000ee80000000200 */
[----:B------:R-:W4:Y:S03]  /*6830*/  LDSM.16.M88.4 R28, [R224] ;  /* 0x00000000e01c783b */ /* 0x000f260000000200 */
[----:B------:R-:W-:Y:S08]  /*6840*/  HMMA.16816.F32 R188, R24, R178, R192 ;  /* 0x000000b218bc723c */ /* 0x000ff000000018c0 */
[-C--:B-1----:R-:W-:Y:S01]  /*6850*/  HMMA.16816.F32 R184, R8, R140.reuse, R16 ;  /* 0x0000008c08b8723c */ /* 0x082fe20000001810 */
[----:B------:R-:W1:Y:S07]  /*6860*/  LDSM.16.M88.4 R16, [R220+0x6000] ;  /* 0x00600000dc10783b */ /* 0x000e6e0000000200 */
[----:B--2---:R-:W-:Y:S11]  /*6870*/  HMMA.16816.F32 R180, R4, R140, R180 ;  /* 0x0000008c04b4723c */ /* 0x004ff600000018b4 */
[----:B------:R-:W-:Y:S05]  /*6880*/  @!UPT UIADD3 URZ, URZ, URZ, URZ ;  /* 0x0000003f3f3ff290 */ /* 0x000fea000fffe03f */
[----:B---3--:R-:W-:Y:S08]  /*6890*/  HMMA.16816.F32 R192, R12, R32, R184 ;  /* 0x000000200cc0723c */ /* 0x008ff000000018b8 */
[C---:B------:R-:W-:Y:S08]  /*68a0*/  HMMA.16816.F32 R184, R20.reuse, R178, R236 ;  /* 0x000000b214b8723c */ /* 0x040ff000000018ec */
[C---:B----4-:R-:W-:Y:S08]  /*68b0*/  HMMA.16816.F32 R204, R20.reuse, R28, R204 ;  /* 0x0000001c14cc723c */ /* 0x050ff000000018cc */
[----:B------:R-:W-:Y:S01]  /*68c0*/  HMMA.16816.F32 R208, R20, R30, R208 ;  /* 0x0000001e14d0723c */ /* 0x000fe200000018d0 */
[----:B------:R-:W2:Y:S01]  /*68d0*/  LDSM.16.M88.4 R20, [R221+0x9800] ;  /* 0x00980000dd14783b */ /* 0x000ea20000000200 */
[----:B------:R-:W-:-:S02]  /*68e0*/  FMUL.FTZ R194, R194, c[0x0][0x2ec] ;  /* 0x0000bb00c2c27a20 */ /* 0x000fc40000410000 */
[----:B------:R-:W-:Y:S02]  /*68f0*/  FMUL.FTZ R192, R192, c[0x0][0x2ec] ;  /* 0x0000bb00c0c07a20 */ /* 0x000fe40000410000 */
[----:B------:R-:W-:Y:S02]  /*6900*/  FMUL.FTZ R195, R195, c[0x0][0x2ec] ;  /* 0x0000bb00c3c37a20 */ /* 0x000fe40000410000 */
[----:B------:R-:W-:Y:S01]  /*6910*/  HMMA.16816.F32 R176, R8, R142, R188 ;  /* 0x0000008e08b0723c */ /* 0x000fe200000018bc */
[----:B------:R-:W-:Y:S01]  /*6920*/  MUFU.TANH R236, R192 ;  /* 0x000000c000ec7308 */ /* 0x000fe20000002400 */
[----:B------:R-:W-:-:S06]  /*6930*/  FMUL.FTZ R193, R193, c[0x0][0x2ec] ;  /* 0x0000bb00c1c17a20 */ /* 0x000fcc0000410000 */
[C---:B------:R-:W-:Y:S01]  /*6940*/  HMMA.16816.F32 R200, R24.reuse, R28, R200 ;  /* 0x0000001c18c8723c */ /* 0x040fe200000018c8 */
[----:B------:R-:W-:Y:S07]  /*6950*/  MUFU.TANH R194, R194 ;  /* 0x000000c200c27308 */ /* 0x000fee0000002400 */
[----:B------:R-:W-:Y:S01]  /*6960*/  HMMA.16816.F32 R188, R24, R30, R196 ;  /* 0x0000001e18bc723c */ /* 0x000fe200000018c4 */
[----:B------:R-:W3:Y:S01]  /*6970*/  LDSM.16.M88.4 R24, [R219+0x1800] ;  /* 0x00180000db18783b */ /* 0x000ee20000000200 */
[----:B------:R-:W-:Y:S01]  /*6980*/  MUFU.TANH R237, R193 ;  /* 0x000000c100ed7308 */ /* 0x000fe20000002400 */
[----:B------:R-:W-:-:S05]  /*6990*/  DEPBAR.LE SB0, 0x0 ;  /* 0x000080000000791a */ /* 0x000fca0000000000 */
[----:B------:R-:W-:Y:S02]  /*69a0*/  HMMA.16816.F32 R28, R4, R142, R184 ;  /* 0x0000008e041c723c */ /* 0x000fe400000018b8 */
[----:B------:R-:W-:Y:S06]  /*69b0*/  MUFU.TANH R195, R195 ;  /* 0x000000c300c37308 */ /* 0x000fec0000002400 */
[----:B------:R-:W-:Y:S08]  /*69c0*/  HMMA.16816.F32 R140, R12, R34, R176 ;  /* 0x000000220c8c723c */ /* 0x000ff000000018b0 */
[C---:B-1----:R-:W-:Y:S08]  /*69d0*/  HMMA.16816.F32 R180, R16.reuse, R32, R180 ;  /* 0x0000002010b4723c */ /* 0x042ff000000018b4 */
[----:B------:R-:W-:Y:S08]  /*69e0*/  HMMA.16816.F32 R176, R16, R34, R28 ;  /* 0x0000002210b0723c */ /* 0x000ff0000000181c */
[----:B--2---:R-:W-:Y:S01]  /*69f0*/  HMMA.16816.F32 R28, R8, R20, R200 ;  /* 0x00000014081c723c */ /* 0x004fe200000018c8 */
[----:B------:R-:W-:-:S02]  /*6a00*/  FMUL.FTZ R140, R140, c[0x0][0x2ec] ;  /* 0x0000bb008c8c7a20 */ /* 0x000fc40000410000 */
[----:B------:R-:W-:Y:S02]  /*6a10*/  FMUL.FTZ R142, R142, c[0x0][0x2ec] ;  /* 0x0000bb008e8e7a20 */ /* 0x000fe40000410000 */
[----:B------:R-:W-:Y:S01]  /*6a20*/  MUFU.TANH R185, R140 ;  /* 0x0000008c00b97308 */ /* 0x000fe20000002400 */
[----:B------:R-:W-:Y:S02]  /*6a30*/  FMUL.FTZ R141, R141, c[0x0][0x2ec] ;  /* 0x0000bb008d8d7a20 */ /* 0x000fe40000410000 */
[----:B------:R-:W-:Y:S01]  /*6a40*/  HMMA.16816.F32 R32, R4, R20, R204 ;  /* 0x000000140420723c */ /* 0x000fe200000018cc */
[----:B------:R-:W-:Y:S02]  /*6a50*/  FMUL.FTZ R180, R180, c[0x0][0x2ec] ;  /* 0x0000bb00b4b47a20 */ /* 0x000fe40000410000 */
[----:B------:R-:W-:Y:S02]  /*6a60*/  FMUL.FTZ R181, R181, c[0x0][0x2ec] ;  /* 0x0000bb00b5b57a20 */ /* 0x000fe40000410000 */
[----:B------:R-:W-:Y:S01]  /*6a70*/  MUFU.TANH R138, R180 ;  /* 0x000000b4008a7308 */ /* 0x000fe20000002400 */
[----:B------:R-:W-:-:S02]  /*6a80*/  FMUL.FTZ R182, R182, c[0x0][0x2ec] ;  /* 0x0000bb00b6b67a20 */ /* 0x000fc40000410000 */
[----:B------:R-:W-:Y:S01]  /*6a90*/  FMUL.FTZ R183, R183, c[0x0][0x2ec] ;  /* 0x0000bb00b7b77a20 */ /* 0x000fe20000410000 */
[----:B------:R-:W-:Y:S01]  /*6aa0*/  HMMA.16816.F32 R8, R8, R22, R188 ;  /* 0x000000160808723c */ /* 0x000fe200000018bc */
[----:B------:R-:W-:Y:S02]  /*6ab0*/  FMUL.FTZ R176, R176, c[0x0][0x2ec] ;  /* 0x0000bb00b0b07a20 */ /* 0x000fe40000410000 */
[----:B------:R-:W-:Y:S01]  /*6ac0*/  FMUL.FTZ R177, R177, c[0x0][0x2ec] ;  /* 0x0000bb00b1b17a20 */ /* 0x000fe20000410000 */
[----:B------:R-:W-:Y:S01]  /*6ad0*/  MUFU.TANH R187, R181 ;  /* 0x000000b500bb7308 */ /* 0x000fe20000002400 */
[----:B------:R-:W-:Y:S02]  /*6ae0*/  FMUL.FTZ R179, R179, c[0x0][0x2ec] ;  /* 0x0000bb00b3b37a20 */ /* 0x000fe40000410000 */
[----:B------:R-:W-:Y:S01]  /*6af0*/  FMUL.FTZ R178, R178, c[0x0][0x2ec] ;  /* 0x0000bb00b2b27a20 */ /* 0x000fe20000410000 */
[----:B---3--:R-:W-:Y:S01]  /*6b00*/  HMMA.16816.F32 R28, R12, R24, R28 ;  /* 0x000000180c1c723c */ /* 0x008fe2000000181c */
[----:B------:R-:W-:-:S03]  /*6b10*/  FMUL.FTZ R143, R143, c[0x0][0x2ec] ;  /* 0x0000bb008f8f7a20 */ /* 0x000fc60000410000 */
[----:B------:R-:W1:Y:S08]  /*6b20*/  MUFU.TANH R184, R182 ;  /* 0x000000b600b87308 */ /* 0x000e700000002400 */
[----:B------:R2:W-:Y:S08]  /*6b30*/  MUFU.TANH R193, R183 ;  /* 0x000000b700c17308 */ /* 0x0005f00000002400 */
[----:B------:R-:W-:Y:S01]  /*6b40*/  MUFU.TANH R3, R176 ;  /* 0x000000b000037308 */ /* 0x000fe20000002400 */
[----:B-1----:R-:W-:-:S03]  /*6b50*/  FSEL R21, R184, -INF , !P6 ;  /* 0xff800000b8157808 */ /* 0x002fc60007000000 */
[----:B------:R-:W-:Y:S02]  /*6b60*/  FMUL.FTZ R29, R29, c[0x0][0x2ec] ;  /* 0x0000bb001d1d7a20 */ /* 0x000fe40000410000 */
[----:B------:R-:W-:Y:S01]  /*6b70*/  FMUL.FTZ R28, R28, c[0x0][0x2ec] ;  /* 0x0000bb001c1c7a20 */ /* 0x000fe20000410000 */
[----:B--2---:R-:W-:Y:S01]  /*6b80*/  HMMA.16816.F32 R180, R4, R22, R208 ;  /* 0x0000001604b4723c */ /* 0x004fe200000018d0 */
[----:B------:R1:W-:Y:S01]  /*6b90*/  MUFU.TANH R176, R29 ;  /* 0x0000001d00b07308 */ /* 0x0003e20000002400 */
[----:B------:R-:W-:Y:S02]  /*6ba0*/  FMUL.FTZ R31, R31, c[0x0][0x2ec] ;  /* 0x0000bb001f1f7a20 */ /* 0x000fe40000410000 */
[----:B------:R-:W-:-:S03]  /*6bb0*/  FMUL.FTZ R30, R30, c[0x0][0x2ec] ;  /* 0x0000bb001e1e7a20 */ /* 0x000fc60000410000 */
[----:B------:R-:W-:Y:S01]  /*6bc0*/  FSEL R22, R236, -INF , !P4 ;  /* 0xff800000ec167808 */ /* 0x000fe20006000000 */
[----:B------:R-:W-:Y:S01]  /*6bd0*/  HMMA.16816.F32 R4, R16, R24, R32 ;  /* 0x000000181004723c */ /* 0x000fe20000001820 */
[C---:B------:R-:W-:Y:S01]  /*6be0*/  ISETP.GE.AND P4, PT, R2.reuse, R234, PT ;  /* 0x000000ea0200720c */ /* 0x040fe20003f86270 */
[----:B------:R-:W2:Y:S01]  /*6bf0*/  MUFU.TANH R139, R142 ;  /* 0x0000008e008b7308 */ /* 0x000ea20000002400 */
[----:B------:R-:W-:Y:S02]  /*6c00*/  FSEL R23, R237, -INF , !P5 ;  /* 0xff800000ed177808 */ /* 0x000fe40006800000 */
[----:B------:R-:W-:Y:S02]  /*6c10*/  ISETP.LT.OR P4, PT, R2, R230, P4 ;  /* 0x000000e60200720c */ /* 0x000fe40002781670 */
[----:B------:R-:W-:Y:S02]  /*6c20*/  FSEL R32, R138, -INF , !P0 ;  /* 0xff8000008a207808 */ /* 0x000fe40004000000 */
[----:B-1----:R-:W-:Y:S01]  /*6c30*/  FSEL R29, R194, -INF , !P1 ;  /* 0xff800000c21d7808 */ /* 0x002fe20004800000 */
[----:B------:R-:W-:Y:S01]  /*6c40*/  MUFU.TANH R133, R177 ;  /* 0x000000b100857308 */ /* 0x000fe20000002400 */
[----:B------:R-:W-:-:S02]  /*6c50*/  ISETP.GE.AND P1, PT, R2, R233, PT ;  /* 0x000000e90200720c */ /* 0x000fc40003f26270 */
[C---:B------:R-:W-:Y:S02]  /*6c60*/  ISETP.GE.AND P0, PT, R2.reuse, R232, PT ;  /* 0x000000e80200720c */ /* 0x040fe40003f06270 */
[C---:B------:R-:W-:Y:S01]  /*6c70*/  ISETP.LT.OR P1, PT, R2.reuse, R229, P1 ;  /* 0x000000e50200720c */ /* 0x040fe20000f21670 */
[----:B------:R-:W-:Y:S01]  /*6c80*/  HMMA.16816.F32 R16, R16, R26, R180 ;  /* 0x0000001a1010723c */ /* 0x000fe200000018b4 */
[----:B------:R-:W-:Y:S01]  /*6c90*/  ISETP.LT.OR P0, PT, R2, R228, P0 ;  /* 0x000000e40200720c */ /* 0x000fe20000701670 */
[----:B------:R-:W-:Y:S01]  /*6ca0*/  MUFU.TANH R132, R179 ;  /* 0x000000b300847308 */ /* 0x000fe20000002400 */
[----:B------:R-:W-:-:S04]  /*6cb0*/  IADD3 R2, R0, 0x8, RZ ;  /* 0x0000000800027810 */ /* 0x000fc80007ffe0ff */
        /* <DEDUP_REMOVED lines=10> */
[----:B--2---:R-:W-:Y:S01]  /*6d60*/  FSEL R24, R139, -INF , !P5 ;  /* 0xff8000008b187808 */ /* 0x004fe20006800000 */
[----:B------:R2:W-:Y:S06]  /*6d70*/  MUFU.TANH R179, R31 ;  /* 0x0000001f00b37308 */ /* 0x0005ec0000002400 */
[----:B------:R-:W-:Y:S01]  /*6d80*/  FMUL.FTZ R16, R16, c[0x0][0x2ec] ;  /* 0x0000bb0010107a20 */ /* 0x000fe20000410000 */
[----:B-1----:R-:W-:Y:S01]  /*6d90*/  FSEL R28, R195, -INF , !P4 ;  /* 0xff800000c31c7808 */ /* 0x002fe20006000000 */
[----:B------:R-:W-:Y:S01]  /*6da0*/  MUFU.TANH R192, R141 ;  /* 0x0000008d00c07308 */ /* 0x000fe20000002400 */
[----:B------:R-:W-:Y:S01]  /*6db0*/  ISETP.GE.AND P4, PT, R2, R233, PT ;  /* 0x000000e90200720c */ /* 0x000fe20003f86270 */
[----:B------:R-:W-:-:S03]  /*6dc0*/  FMUL.FTZ R17, R17, c[0x0][0x2ec] ;  /* 0x0000bb0011117a20 */ /* 0x000fc60000410000 */
[C---:B------:R-:W-:Y:S02]  /*6dd0*/  ISETP.LT.OR P4, PT, R2.reuse, R229, P4 ;  /* 0x000000e50200720c */ /* 0x040fe40002781670 */
[----:B--2---:R-:W-:Y:S01]  /*6de0*/  FSEL R31, R187, -INF , !P1 ;  /* 0xff800000bb1f7808 */ /* 0x004fe20004800000 */
[----:B------:R-:W1:Y:S01]  /*6df0*/  MUFU.TANH R178, R178 ;  /* 0x000000b200b27308 */ /* 0x000e620000002400 */
[C---:B------:R-:W-:Y:S02]  /*6e00*/  ISETP.GE.AND P1, PT, R2.reuse, R232, PT ;  /* 0x000000e80200720c */ /* 0x040fe40003f26270 */
[----:B------:R-:W-:Y:S02]  /*6e10*/  FSEL R25, R3, -INF , !P4 ;  /* 0xff80000003197808 */ /* 0x000fe40006000000 */
[----:B------:R-:W-:Y:S02]  /*6e20*/  ISETP.LT.OR P1, PT, R2, R228, P1 ;  /* 0x000000e40200720c */ /* 0x000fe40000f21670 */
[C---:B------:R-:W-:Y:S01]  /*6e30*/  IADD3 R2, R0.reuse, 0x9, RZ ;  /* 0x0000000900027810 */ /* 0x040fe20007ffe0ff */
[----:B------:R2:W-:Y:S01]  /*6e40*/  MUFU.TANH R33, R30 ;  /* 0x0000001e00217308 */ /* 0x0005e20000002400 */
[----:B------:R-:W-:-:S02]  /*6e50*/  IADD3 R3, R0, 0x11, RZ ;  /* 0x0000001100037810 */ /* 0x000fc40007ffe0ff */
[C---:B------:R-:W-:Y:S02]  /*6e60*/  ISETP.GE.AND P6, PT, R2.reuse, R234, PT ;  /* 0x000000ea0200720c */ /* 0x040fe40003fc6270 */
[C---:B------:R-:W-:Y:S02]  /*6e70*/  ISETP.GE.AND P5, PT, R2.reuse, R233, PT ;  /* 0x000000e90200720c */ /* 0x040fe40003fa6270 */
[C---:B------:R-:W-:Y:S01]  /*6e80*/  ISETP.GE.AND P4, PT, R2.reuse, R232, PT ;  /* 0x000000e80200720c */ /* 0x040fe20003f86270 */
[----:B------:R3:W4:Y:S01]  /*6e90*/  MUFU.TANH R186, R143 ;  /* 0x0000008f00ba7308 */ /* 0x0007220000002400 */
[C---:B------:R-:W-:Y:S02]  /*6ea0*/  ISETP.LT.OR P6, PT, R2.reuse, R230, P6 ;  /* 0x000000e60200720c */ /* 0x040fe400037c1670 */
[C---:B------:R-:W-:Y:S02]  /*6eb0*/  ISETP.LT.OR P5, PT, R2.reuse, R229, P5 ;  /* 0x000000e50200720c */ /* 0x040fe40002fa1670 */
[----:B------:R-:W-:-:S02]  /*6ec0*/  ISETP.LT.OR P4, PT, R2, R228, P4 ;  /* 0x000000e40200720c */ /* 0x000fc40002781670 */
[----:B--2---:R-:W-:Y:S01]  /*6ed0*/  FSEL R30, R193, -INF , !P0 ;  /* 0xff800000c11e7808 */ /* 0x004fe20004000000 */
[----:B------:R-:W-:Y:S01]  /*6ee0*/  MUFU.TANH R5, R5 ;  /* 0x0000000500057308 */ /* 0x000fe20000002400 */
[----:B------:R-:W-:Y:S01]  /*6ef0*/  BAR.SYNC.DEFER_BLOCKING 0x0 ;  /* 0x0000000000007b1d */ /* 0x000fe20000010000 */
[----:B------:R-:W-:-:S04]  /*6f00*/  ISETP.GE.AND P0, PT, R2, R235, PT ;  /* 0x000000eb0200720c */ /* 0x000fc80003f06270 */
[----:B------:R-:W-:Y:S01]  /*6f10*/  ISETP.LT.OR P0, PT, R2, R231, P0 ;  /* 0x000000e70200720c */ /* 0x000fe20000701670 */
[----:B---3--:R-:W-:Y:S01]  /*6f20*/  HMMA.16816.F32 R140, R12, R26, R8 ;  /* 0x0000001a0c8c723c */ /* 0x008fe20000001808 */
[----:B------:R-:W-:Y:S01]  /*6f30*/  IADD3 R2, R0, 0x10, RZ ;  /* 0x0000001000027810 */ /* 0x000fe20007ffe0ff */
[----:B------:R-:W2:Y:S05]  /*6f40*/  MUFU.TANH R6, R6 ;  /* 0x0000000600067308 */ /* 0x000eaa0000002400 */
[----:B-1----:R-:W-:Y:S02]  /*6f50*/  FSEL R14, R178, -INF , !P1 ;  /* 0xff800000b20e7808 */ /* 0x002fe40004800000 */
[----:B------:R-:W-:Y:S01]  /*6f60*/  FSEL R11, R192, -INF , !P0 ;  /* 0xff800000c00b7808 */ /* 0x000fe20004000000 */
[----:B------:R-:W1:Y:S01]  /*6f70*/  MUFU.TANH R4, R4 ;  /* 0x0000000400047308 */ /* 0x000e620000002400 */
[----:B------:R-:W-:-:S02]  /*6f80*/  ISETP.GE.AND P1, PT, R2, R235, PT ;  /* 0x000000eb0200720c */ /* 0x000fc40003f26270 */
[C---:B------:R-:W-:Y:S02]  /*6f90*/  ISETP.GE.AND P0, PT, R2.reuse, R234, PT ;  /* 0x000000ea0200720c */ /* 0x040fe40003f06270 */
[C---:B------:R-:W-:Y:S02]  /*6fa0*/  ISETP.LT.OR P1, PT, R2.reuse, R231, P1 ;  /* 0x000000e70200720c */ /* 0x040fe40000f21670 */
[----:B------:R-:W-:Y:S01]  /*6fb0*/  ISETP.LT.OR P0, PT, R2, R230, P0 ;  /* 0x000000e60200720c */ /* 0x000fe20000701670 */
[----:B------:R-:W-:Y:S01]  /*6fc0*/  MUFU.TANH R7, R7 ;  /* 0x0000000700077308 */ /* 0x000fe20000002400 */
[----:B----4-:R-:W-:Y:S02]  /*6fd0*/  FSEL R12, R186, -INF , !P6 ;  /* 0xff800000ba0c7808 */ /* 0x010fe40007000000 */
[----:B------:R-:W-:Y:S02]  /*6fe0*/  FSEL R15, R133, -INF , !P5 ;  /* 0xff800000850f7808 */ /* 0x000fe40006800000 */
[----:B------:R-:W-:Y:S01]  /*6ff0*/  FSEL R13, R132, -INF , !P4 ;  /* 0xff800000840d7808 */ /* 0x000fe20006000000 */
[----:B------:R-:W-:Y:S01]  /*7000*/  FMUL.FTZ R140, R140, c[0x0][0x2ec] ;  /* 0x0000bb008c8c7a20 */ /* 0x000fe20000410000 */
[----:B------:R-:W-:Y:S01]  /*7010*/  FSEL R177, R177, -INF , !P1 ;  /* 0xff800000b1b17808 */ /* 0x000fe20004800000 */
[----:B------:R-:W-:Y:S01]  /*7020*/  FMUL.FTZ R142, R142, c[0x0][0x2ec] ;  /* 0x0000bb008e8e7a20 */ /* 0x000fe20000410000 */
[----:B------:R-:W-:Y:S01]  /*7030*/  FSEL R180, R33, -INF , !P0 ;  /* 0xff80000021b47808 */ /* 0x000fe20004000000 */
[----:B------:R-:W-:Y:S01]  /*7040*/  MUFU.TANH R183, R16 ;  /* 0x0000001000b77308 */ /* 0x000fe20000002400 */
[C---:B------:R-:W-:Y:S01]  /*7050*/  ISETP.GE.AND P6, PT, R2.reuse, R233, PT ;  /* 0x000000e90200720c */ /* 0x040fe20003fc6270 */
[----:B------:R-:W-:Y:S01]  /*7060*/  FMUL.FTZ R141, R141, c[0x0][0x2ec] ;  /* 0x0000bb008d8d7a20 */ /* 0x000fe20000410000 */
[----:B------:R-:W-:Y:S01]  /*7070*/  ISETP.GE.AND P5, PT, R2, R232, PT ;  /* 0x000000e80200720c */ /* 0x000fe20003fa6270 */
[----:B------:R-:W-:Y:S01]  /*7080*/  FMUL.FTZ R143, R143, c[0x0][0x2ec] ;  /* 0x0000bb008f8f7a20 */ /* 0x000fe20000410000 */
[----:B------:R-:W-:-:S02]  /*7090*/  ISETP.GE.AND P4, PT, R3, R235, PT ;  /* 0x000000eb0300720c */ /* 0x000fc40003f86270 */
[C---:B------:R-:W-:Y:S01]  /*70a0*/  ISETP.GE.AND P1, PT, R3.reuse, R234, PT ;  /* 0x000000ea0300720c */ /* 0x040fe20003f26270 */
[----:B------:R-:W-:Y:S01]  /*70b0*/  MUFU.TANH R140, R140 ;  /* 0x0000008c008c7308 */ /* 0x000fe20000002400 */
[C---:B------:R-:W-:Y:S02]  /*70c0*/  ISETP.GE.AND P0, PT, R3.reuse, R233, PT ;  /* 0x000000e90300720c */ /* 0x040fe40003f06270 */
[C---:B------:R-:W-:Y:S02]  /*70d0*/  ISETP.LT.OR P6, PT, R2.reuse, R229, P6 ;  /* 0x000000e50200720c */ /* 0x040fe400037c1670 */
[----:B------:R-:W-:Y:S02]  /*70e0*/  ISETP.LT.OR P5, PT, R2, R228, P5 ;  /* 0x000000e40200720c */ /* 0x000fe40002fa1670 */
[C---:B------:R-:W-:Y:S01]  /*70f0*/  ISETP.LT.OR P4, PT, R3.reuse, R231, P4 ;  /* 0x000000e70300720c */ /* 0x040fe20002781670 */
[----:B------:R-:W3:Y:S01]  /*7100*/  MUFU.TANH R142, R142 ;  /* 0x0000008e008e7308 */ /* 0x000ee20000002400 */
[----:B------:R-:W-:-:S02]  /*7110*/  ISETP.LT.OR P1, PT, R3, R230, P1 ;  /* 0x000000e60300720c */ /* 0x000fc40000f21670 */
[----:B------:R-:W-:Y:S02]  /*7120*/  ISETP.LT.OR P0, PT, R3, R229, P0 ;  /* 0x000000e50300720c */ /* 0x000fe40000701670 */
[----:B------:R-:W-:Y:S02]  /*7130*/  IADD3 R2, R0, 0x18, RZ ;  /* 0x0000001800027810 */ /* 0x000fe40007ffe0ff */
[----:B--2---:R-:W-:Y:S01]  /*7140*/  FSEL R185, R6, -INF , !P5 ;  /* 0xff80000006b97808 */ /* 0x004fe20006800000 */
[----:B------:R-:W-:Y:S01]  /*7150*/  MUFU.TANH R141, R141 ;  /* 0x0000008d008d7308 */ /* 0x000fe20000002400 */
[----:B------:R-:W-:Y:S02]  /*7160*/  FSEL R176, R176, -INF , !P4 ;  /* 0xff800000b0b07808 */ /* 0x000fe40006000000 */
[----:B------:R-:W-:Y:S02]  /*7170*/  FSEL R179, R179, -INF , !P1 ;  /* 0xff800000b3b37808 */ /* 0x000fe40004800000 */
[----:B------:R-:W-:-:S02]  /*7180*/  FSEL R182, R5, -INF , !P0 ;  /* 0xff80000005b67808 */ /* 0x000fc40004000000 */
[C---:B------:R-:W-:Y:S01]  /*7190*/  ISETP.GE.AND P5, PT, R2.reuse, R235, PT ;  /* 0x000000eb0200720c */ /* 0x040fe20003fa6270 */
[----:B------:R-:W-:Y:S01]  /*71a0*/  MUFU.TANH R143, R143 ;  /* 0x0000008f008f7308 */ /* 0x000fe20000002400 */
[C---:B------:R-:W-:Y:S02]  /*71b0*/  ISETP.GE.AND P4, PT, R2.reuse, R234, PT ;  /* 0x000000ea0200720c */ /* 0x040fe40003f86270 */
[C---:B------:R-:W-:Y:S02]  /*71c0*/  ISETP.GE.AND P1, PT, R2.reuse, R233, PT ;  /* 0x000000e90200720c */ /* 0x040fe40003f26270 */
[C---:B------:R-:W-:Y:S02]  /*71d0*/  ISETP.GE.AND P0, PT, R2.reuse, R232, PT ;  /* 0x000000e80200720c */ /* 0x040fe40003f06270 */
[C---:B------:R-:W-:Y:S01]  /*71e0*/  ISETP.LT.OR P5, PT, R2.reuse, R231, P5 ;  /* 0x000000e70200720c */ /* 0x040fe20002fa1670 */
[----:B------:R2:W-:Y:S01]  /*71f0*/  MUFU.TANH R184, R17 ;  /* 0x0000001100b87308 */ /* 0x0005e20000002400 */
[----:B------:R-:W-:-:S02]  /*7200*/  ISETP.LT.OR P4, PT, R2, R230, P4 ;  /* 0x000000e60200720c */ /* 0x000fc40002781670 */
[C---:B------:R-:W-:Y:S02]  /*7210*/  ISETP.LT.OR P1, PT, R2.reuse, R229, P1 ;  /* 0x000000e50200720c */ /* 0x040fe40000f21670 */
[----:B------:R-:W-:Y:S01]  /*7220*/  ISETP.LT.OR P0, PT, R2, R228, P0 ;  /* 0x000000e40200720c */ /* 0x000fe20000701670 */
[----:B------:R-:W-:Y:S01]  /*7230*/  FMUL.FTZ R2, R18, c[0x0][0x2ec] ;  /* 0x0000bb0012027a20 */ /* 0x000fe20000410000 */
[----:B-1----:R-:W-:Y:S02]  /*7240*/  FSEL R181, R4, -INF , !P6 ;  /* 0xff80000004b57808 */ /* 0x002fe40007000000 */
[C---:B------:R-:W-:Y:S02]  /*7250*/  ISETP.GE.AND P6, PT, R3.reuse, R232, PT ;  /* 0x000000e80300720c */ /* 0x040fe40003fc6270 */
[----:B------:R-:W-:Y:S01]  /*7260*/  IADD3 R0, R0, 0x19, RZ ;  /* 0x0000001900007810 */ /* 0x000fe20007ffe0ff */
[----:B------:R-:W1:Y:S01]  /*7270*/  MUFU.TANH R2, R2 ;  /* 0x0000000200027308 */ /* 0x000e620000002400 */
[----:B------:R-:W-:Y:S01]  /*7280*/  ISETP.LT.OR P6, PT, R3, R228, P6 ;  /* 0x000000e40300720c */ /* 0x000fe200037c1670 */
[----:B------:R-:W-:Y:S01]  /*7290*/  FMUL.FTZ R3, R19, c[0x0][0x2ec] ;  /* 0x0000bb0013037a20 */ /* 0x000fe20000410000 */
[----:B---3--:R-:W-:-:S02]  /*72a0*/  FSEL R19, R142, -INF , !P4 ;  /* 0xff8000008e137808 */ /* 0x008fc40006000000 */
[----:B------:R-:W-:Y:S02]  /*72b0*/  FSEL R186, R7, -INF , !P6 ;  /* 0xff80000007ba7808 */ /* 0x000fe40007000000 */
[----:B--2---:R-:W-:Y:S01]  /*72c0*/  FSEL R17, R140, -INF , !P5 ;  /* 0xff8000008c117808 */ /* 0x004fe20006800000 */
[----:B------:R-:W2:Y:S01]  /*72d0*/  MUFU.TANH R3, R3 ;  /* 0x0000000300037308 */ /* 0x000ea20000002400 */
[----:B------:R-:W-:Y:S02]  /*72e0*/  FSEL R183, R183, -INF , !P1 ;  /* 0xff800000b7b77808 */ /* 0x000fe40004800000 */
[C---:B------:R-:W-:Y:S02]  /*72f0*/  ISETP.GE.AND P6, PT, R0.reuse, R235, PT ;  /* 0x000000eb0000720c */ /* 0x040fe40003fc6270 */
[C---:B------:R-:W-:Y:S02]  /*7300*/  ISETP.GE.AND P5, PT, R0.reuse, R234, PT ;  /* 0x000000ea0000720c */ /* 0x040fe40003fa6270 */
[----:B------:R-:W-:-:S02]  /*7310*/  ISETP.GE.AND P4, PT, R0, R233, PT ;  /* 0x000000e90000720c */ /* 0x000fc40003f86270 */
[----:B-1----:R-:W-:Y:S02]  /*7320*/  FSEL R188, R2, -INF , !P0 ;  /* 0xff80000002bc7808 */ /* 0x002fe40004000000 */
[----:B------:R-:W-:Y:S02]  /*7330*/  PLOP3.LUT P0, PT, PT, PT, UP0, 0x80, 0x0 ;  /* 0x000000000000781c */ /* 0x000fe40003f0f008 */
[C---:B------:R-:W-:Y:S02]  /*7340*/  ISETP.GE.AND P1, PT, R0.reuse, R232, PT ;  /* 0x000000e80000720c */ /* 0x040fe40003f26270 */
[C---:B------:R-:W-:Y:S02]  /*7350*/  ISETP.LT.OR P6, PT, R0.reuse, R231, P6 ;  /* 0x000000e70000720c */ /* 0x040fe400037c1670 */
[C---:B------:R-:W-:Y:S02]  /*7360*/  ISETP.LT.OR P5, PT, R0.reuse, R230, P5 ;  /* 0x000000e60000720c */ /* 0x040fe40002fa1670 */
[----:B------:R-:W-:-:S02]  /*7370*/  ISETP.LT.OR P4, PT, R0, R229, P4 ;  /* 0x000000e50000720c */ /* 0x000fc40002781670 */
[----:B------:R-:W-:Y:S02]  /*7380*/  ISETP.LT.OR P1, PT, R0, R228, P1 ;  /* 0x000000e40000720c */ /* 0x000fe40000f21670 */
[----:B------:R-:W-:Y:S02]  /*7390*/  FSEL R18, R141, -INF , !P6 ;  /* 0xff8000008d127808 */ /* 0x000fe40007000000 */
[----:B------:R-:W-:Y:S02]  /*73a0*/  FSEL R178, R143, -INF , !P5 ;  /* 0xff8000008fb27808 */ /* 0x000fe40006800000 */
[----:B------:R-:W-:Y:S02]  /*73b0*/  FSEL R184, R184, -INF , !P4 ;  /* 0xff800000b8b87808 */ /* 0x000fe40006000000 */
[----:B--2---:R-:W-:Y:S01]  /*73c0*/  FSEL R187, R3, -INF , !P1 ;  /* 0xff80000003bb7808 */ /* 0x004fe20004800000 */
        /* <DEDUP_REMOVED lines=47> */
.L_x_2148:
[----:B------:R-:W-:Y:S05]  /*76c0*/  BSYNC B0 ;  /* 0x0000000000007941 */ /* 0x000fea0003800000 */
.L_x_2147:
[----:B------:R-:W0:Y:S02]  /*76d0*/  LDGDEPBAR ;  /* 0x00000000000079af */ /* 0x000e240000000000 */
.L_x_2146:
[----:B------:R-:W-:Y:S01]  /*76e0*/  FMNMX.FTZ R0, R136, R22, !PT ;  /* 0x0000001688007209 */ /* 0x000fe20007810000 */
[----:B------:R-:W-:Y:S01]  /*76f0*/  LDSM.16.MT88.4 R140, [R215+0xa000] ;  /* 0x00a00000d78c783b */ /* 0x000fe20000004200 */
        /* <DEDUP_REMOVED lines=25> */
[----:B------:R-:W-:Y:S02]  /*7890*/  FMNMX.FTZ R3, R30, R3, !PT ;  /* 0x000000031e037209 */ /* 0x000fe40007810000 */
[----:B------:R-:W-:Y:S02]  /*78a0*/  MOV R34, R249 ;  /* 0x000000f900227202 */ /* 0x000fe40000000f00 */
[----:B------:R-:W-:Y:S02]  /*78b0*/  FMNMX.FTZ R3, R14, R3, !PT ;  /* 0x000000030e037209 */ /* 0x000fe40007810000 */
[----:B------:R-:W-:Y:S02]  /*78c0*/  MOV R26, R240 ;  /* 0x000000f0001a7202 */ /* 0x000fe40000000f00 */
[----:B------:R-:W-:Y:S02]  /*78d0*/  FMNMX.FTZ R3, R13, R3, !PT ;  /* 0x000000030d037209 */ /* 0x000fe40007810000 */
[----:B-1----:R-:W-:-:S02]  /*78e0*/  FMNMX.FTZ R0, R0, R5, !PT ;  /* 0x0000000500007209 */ /* 0x002fc40007810000 */
[----:B------:R-:W-:Y:S02]  /*78f0*/  FMNMX.FTZ R5, R183, R4, !PT ;  /* 0x00000004b7057209 */ /* 0x000fe40007810000 */
[----:B------:R-:W-:Y:S01]  /*7900*/  MOV R27, R251 ;  /* 0x000000fb001b7202 */ /* 0x000fe20000000f00 */
[----:B------:R-:W1:Y:S01]  /*7910*/  SHFL.BFLY PT, R7, R0, 0x1, 0x1f ;  /* 0x0c201f0000077f89 */ /* 0x000e6200000e0000 */
[----:B------:R-:W-:Y:S02]  /*7920*/  FMNMX.FTZ R5, R184, R5, !PT ;  /* 0x00000005b8057209 */ /* 0x000fe40007810000 */
[----:B--2---:R-:W-:Y:S02]  /*7930*/  FMNMX.FTZ R2, R2, R6, !PT ;  /* 0x0000000602027209 */ /* 0x004fe40007810000 */
[----:B------:R-:W-:Y:S01]  /*7940*/  MOV R189, R27 ;  /* 0x0000001b00bd7202 */ /* 0x000fe20000000f00 */
[----:B------:R-:W-:Y:S01]  /*7950*/  SHFL.BFLY PT, R9, R5, 0x2, 0x1f ;  /* 0x0c401f0005097f89 */ /* 0x000fe200000e0000 */
[----:B------:R-:W-:-:S03]  /*7960*/  MOV R190, R26 ;  /* 0x0000001a00be7202 */ /* 0x000fc60000000f00 */
        /* <DEDUP_REMOVED lines=17> */
[----:B------:R-:W-:Y:S02]  /*7a80*/  FFMA.FTZ R12, R12, c[0x0][0x23c], -R2 ;  /* 0x00008f000c0c7a23 */ /* 0x000fe40000010802 */
[--C-:B------:R-:W-:Y:S01]  /*7a90*/  FFMA.FTZ R23, R23, c[0x0][0x23c], -R3.reuse ;  /* 0x00008f0017177a23 */ /* 0x100fe20000010803 */
[----:B------:R-:W-:Y:S01]  /*7aa0*/  MUFU.EX2 R250, R22 ;  /* 0x0000001600fa7308 */ /* 0x000fe20000000800 */
[--C-:B------:R-:W-:Y:S02]  /*7ab0*/  FFMA.FTZ R20, R20, c[0x0][0x23c], -R3.reuse ;  /* 0x00008f0014147a23 */ /* 0x100fe40000010803 */
[----:B------:R-:W-:-:S02]  /*7ac0*/  FFMA.FTZ R11, R11, c[0x0][0x23c], -R3 ;  /* 0x00008f000b0b7a23 */ /* 0x000fc40000010803 */
[--C-:B------:R-:W-:Y:S02]  /*7ad0*/  FFMA.FTZ R29, R29, c[0x0][0x23c], -R2.reuse ;  /* 0x00008f001d1d7a23 */ /* 0x100fe40000010802 */
[--C-:B------:R-:W-:Y:S01]  /*7ae0*/  FFMA.FTZ R28, R28, c[0x0][0x23c], -R2.reuse ;  /* 0x00008f001c1c7a23 */ /* 0x100fe20000010802 */
[----:B------:R-:W-:Y:S01]  /*7af0*/  MUFU.EX2 R247, R12 ;  /* 0x0000000c00f77308 */ /* 0x000fe20000000800 */
[----:B------:R-:W-:Y:S01]  /*7b00*/  FFMA.FTZ R24, R24, c[0x0][0x23c], -R2 ;  /* 0x00008f0018187a23 */ /* 0x000fe20000010802 */
[----:B-1----:R-:W-:-:S06]  /*7b10*/  FMNMX.FTZ R4, R4, R6, !PT ;  /* 0x0000000604047209 */ /* 0x002fcc0007810000 */
[----:B------:R-:W1:Y:S01]  /*7b20*/  MUFU.EX2 R249, R23 ;  /* 0x0000001700f97308 */ /* 0x000e620000000800 */
[----:B--2---:R-:W-:Y:S01]  /*7b30*/  FMNMX.FTZ R237, R0, R7, !PT ;  /* 0x0000000700ed7209 */ /* 0x004fe20007810000 */
[----:B------:R-:W2:Y:S03]  /*7b40*/  SHFL.BFLY PT, R5, R4, 0x1, 0x1f ;  /* 0x0c201f0004057f89 */ /* 0x000ea600000e0000 */
[C---:B------:R-:W-:Y:S01]  /*7b50*/  FSETP.NEU.FTZ.AND P4, PT, R237.reuse, -INF , PT ;  /* 0xff800000ed00780b */ /* 0x040fe20003f9d000 */
[C---:B------:R-:W-:Y:S02]  /*7b60*/  FMUL.FTZ R0, R237.reuse, c[0x0][0x23c] ;  /* 0x00008f00ed007a20 */ /* 0x040fe40000410000 */
[----:B------:R-:W-:Y:S01]  /*7b70*/  MUFU.EX2 R248, R20 ;  /* 0x0000001400f87308 */ /* 0x000fe20000000800 */
[----:B------:R-:W-:Y:S02]  /*7b80*/  FSEL R6, R237, RZ, P4 ;  /* 0x000000ffed067208 */ /* 0x000fe40002000000 */
[----:B------:R-:W-:-:S05]  /*7b90*/  FSEL R0, R0, RZ, P4 ;  /* 0x000000ff00007208 */ /* 0x000fca0002000000 */
[--C-:B------:R-:W-:Y:S01]  /*7ba0*/  FFMA.FTZ R15, R15, c[0x0][0x23c], -R0.reuse ;  /* 0x00008f000f0f7a23 */ /* 0x100fe20000010800 */
[----:B------:R-:W3:Y:S01]  /*7bb0*/  MUFU.EX2 R251, R11 ;  /* 0x0000000b00fb7308 */ /* 0x000ee20000000800 */
[--C-:B------:R-:W-:Y:S01]  /*7bc0*/  FFMA.FTZ R32, R32, c[0x0][0x23c], -R0.reuse ;  /* 0x00008f0020207a23 */ /* 0x100fe20000010800 */
[----:B-1----:R-:W-:Y:S01]  /*7bd0*/  F2FP.PACK_AB R8, R249, R250 ;  /* 0x000000faf908723e */ /* 0x002fe200000000ff */
[--C-:B------:R-:W-:Y:S02]  /*7be0*/  FFMA.FTZ R31, R31, c[0x0][0x23c], -R0.reuse ;  /* 0x00008f001f1f7a23 */ /* 0x100fe40000010800 */
[----:B------:R-:W-:-:S03]  /*7bf0*/  FFMA.FTZ R25, R25, c[0x0][0x23c], -R0 ;  /* 0x00008f0019197a23 */ /* 0x000fc60000010800 */
[----:B------:R1:W-:Y:S01]  /*7c00*/  MUFU.EX2 R243, R15 ;  /* 0x0000000f00f37308 */ /* 0x0003e20000000800 */
[----:B--2---:R-:W-:Y:S02]  /*7c10*/  FMNMX.FTZ R236, R4, R5, !PT ;  /* 0x0000000504ec7209 */ /* 0x004fe40007810000 */
[----:B------:R-:W-:Y:S02]  /*7c20*/  FSEL R4, R239, RZ, P6 ;  /* 0x000000ffef047208 */ /* 0x000fe40003000000 */
[C---:B------:R-:W-:Y:S01]  /*7c30*/  FSETP.NEU.FTZ.AND P1, PT, R236.reuse, -INF , PT ;  /* 0xff800000ec00780b */ /* 0x040fe20003f3d000 */
[----:B------:R-:W-:Y:S02]  /*7c40*/  FMUL.FTZ R12, R236, c[0x0][0x23c] ;  /* 0x00008f00ec0c7a20 */ /* 0x000fe40000410000 */
[----:B------:R-:W-:Y:S01]  /*7c50*/  FADD.FTZ R5, R136, -R4 ;  /* 0x8000000488057221 */ /* 0x000fe20000010000 */
[----:B------:R-:W-:Y:S01]  /*7c60*/  FSEL R4, R238, RZ, P5 ;  /* 0x000000ffee047208 */ /* 0x000fe20002800000 */
[----:B------:R-:W-:Y:S01]  /*7c70*/  MUFU.EX2 R245, R29 ;  /* 0x0000001d00f57308 */ /* 0x000fe20000000800 */
[----:B------:R-:W-:Y:S01]  /*7c80*/  FSEL R12, R12, RZ, P1 ;  /* 0x000000ff0c0c7208 */ /* 0x000fe20000800000 */
[----:B------:R-:W-:Y:S01]  /*7c90*/  FMUL.FTZ R5, R5, c[0x0][0x23c] ;  /* 0x00008f0005057a20 */ /* 0x000fe20000410000 */
[----:B---3--:R-:W-:Y:S01]  /*7ca0*/  F2FP.PACK_AB R10, R251, R248 ;  /* 0x000000f8fb0a723e */ /* 0x008fe200000000ff */
[----:B------:R-:W-:-:S02]  /*7cb0*/  FADD.FTZ R4, R135, -R4 ;  /* 0x8000000487047221 */ /* 0x000fc40000010000 */
[--C-:B------:R-:W-:Y:S02]  /*7cc0*/  FFMA.FTZ R21, R21, c[0x0][0x23c], -R12.reuse ;  /* 0x00008f0015157a23 */ /* 0x100fe4000001080c */
[----:B-1----:R-:W-:Y:S01]  /*7cd0*/  FMUL.FTZ R15, R4, c[0x0][0x23c] ;  /* 0x00008f00040f7a20 */ /* 0x002fe20000410000 */
[----:B------:R-:W-:Y:S01]  /*7ce0*/  FSEL R4, R236, RZ, P1 ;  /* 0x000000ffec047208 */ /* 0x000fe20000800000 */
[----:B------:R1:W-:Y:S01]  /*7cf0*/  MUFU.EX2 R208, R21 ;  /* 0x0000001500d07308 */ /* 0x0003e20000000800 */
[--C-:B------:R-:W-:Y:S02]  /*7d00*/  FFMA.FTZ R14, R14, c[0x0][0x23c], -R12.reuse ;  /* 0x00008f000e0e7a23 */ /* 0x100fe4000001080c */
[----:B------:R-:W-:Y:S02]  /*7d10*/  FFMA.FTZ R13, R13, c[0x0][0x23c], -R12 ;  /* 0x00008f000d0d7a23 */ /* 0x000fe4000001080c */
[----:B------:R-:W-:Y:S02]  /*7d20*/  FADD.FTZ R4, R137, -R4 ;  /* 0x8000000489047221 */ /* 0x000fe40000010000 */
[----:B------:R-:W-:Y:S01]  /*7d30*/  LDSM.16.MT88.4 R136, [R218+0xa000] ;  /* 0x00a00000da88783b */ /* 0x000fe20000004200 */
[----:B------:R2:W3:Y:S01]  /*7d40*/  MUFU.EX2 R16, R5 ;  /* 0x0000000500107308 */ /* 0x0004e20000000800 */
[----:B------:R-:W-:-:S02]  /*7d50*/  FFMA.FTZ R30, R30, c[0x0][0x23c], -R12 ;  /* 0x00008f001e1e7a23 */ /* 0x000fc4000001080c */
[----:B------:R-:W-:Y:S01]  /*7d60*/  FMUL.FTZ R4, R4, c[0x0][0x23c] ;  /* 0x00008f0004047a20 */ /* 0x000fe20000410000 */
[----:B-1----:R-:W1:Y:S04]  /*7d70*/  LDSM.16.MT88.4 R20, [R213+0xa000] ;  /* 0x00a00000d514783b */ /* 0x002e680000004200 */
[----:B------:R-:W-:Y:S01]  /*7d80*/  MUFU.EX2 R211, R14 ;  /* 0x0000000e00d37308 */ /* 0x000fe20000000800 */
[----:B--2---:R-:W-:-:S07]  /*7d90*/  FADD.FTZ R5, R134, -R6 ;  /* 0x8000000686057221 */ /* 0x004fce0000010000 */
[----:B------:R-:W2:Y:S01]  /*7da0*/  MUFU.EX2 R210, R13 ;  /* 0x0000000d00d27308 */ /* 0x000ea20000000800 */
[-C--:B---3--:R-:W-:Y:S01]  /*7db0*/  FMUL.FTZ R144, R144, R16.reuse ;  /* 0x0000001090907220 */ /* 0x088fe20000410000 */
[----:B------:R-:W3:Y:S01]  /*7dc0*/  LDSM.16.MT88.4 R132, [R217+0xa000] ;  /* 0x00a00000d984783b */ /* 0x000ee20000004200 */
[----:B------:R-:W-:Y:S02]  /*7dd0*/  FMUL.FTZ R5, R5, c[0x0][0x23c] ;  /* 0x00008f0005057a20 */ /* 0x000fe40000410000 */
[-C--:B------:R-:W-:Y:S02]  /*7de0*/  FMUL.FTZ R145, R145, R16.reuse ;  /* 0x0000001091917220 */ /* 0x080fe40000410000 */
[-C--:B------:R-:W-:Y:S01]  /*7df0*/  FMUL.FTZ R116, R116, R16.reuse ;  /* 0x0000001074747220 */ /* 0x080fe20000410000 */
[----:B------:R-:W4:Y:S01]  /*7e00*/  MUFU.EX2 R244, R28 ;  /* 0x0000001c00f47308 */ /* 0x000f220000000800 */
[-C--:B------:R-:W-:Y:S02]  /*7e10*/  FMUL.FTZ R117, R117, R16.reuse ;  /* 0x0000001075757220 */ /* 0x080fe40000410000 */
[----:B------:R-:W-:-:S02]  /*7e20*/  FMUL.FTZ R128, R128, R16 ;  /* 0x0000001080807220 */ /* 0x000fc40000410000 */
[-C--:B------:R-:W-:Y:S02]  /*7e30*/  FMUL.FTZ R129, R129, R16.reuse ;  /* 0x0000001081817220 */ /* 0x080fe40000410000 */
[-C--:B------:R-:W-:Y:S01]  /*7e40*/  FMUL.FTZ R156, R156, R16.reuse ;  /* 0x000000109c9c7220 */ /* 0x080fe20000410000 */
[----:B------:R-:W5:Y:S01]  /*7e50*/  MUFU.EX2 R246, R24 ;  /* 0x0000001800f67308 */ /* 0x000f620000000800 */
[----:B--2---:R-:W-:Y:S01]  /*7e60*/  F2FP.PACK_AB R7, R210, R211 ;  /* 0x000000d3d207723e */ /* 0x004fe200000000ff */
[-C--:B------:R-:W-:Y:S02]  /*7e70*/  FMUL.FTZ R157, R157, R16.reuse ;  /* 0x000000109d9d7220 */ /* 0x080fe40000410000 */
[-C--:B------:R-:W-:Y:S02]  /*7e80*/  FMUL.FTZ R160, R160, R16.reuse ;  /* 0x00000010a0a07220 */ /* 0x080fe40000410000 */
[-C--:B------:R-:W-:Y:S02]  /*7e90*/  FMUL.FTZ R161, R161, R16.reuse ;  /* 0x00000010a1a17220 */ /* 0x080fe40000410000 */
[----:B------:R-:W-:Y:S01]  /*7ea0*/  MUFU.EX2 R241, R32 ;  /* 0x0000002000f17308 */ /* 0x000fe20000000800 */
[----:B----4-:R-:W-:Y:S01]  /*7eb0*/  F2FP.PACK_AB R9, R244, R245 ;  /* 0x000000f5f409723e */ /* 0x010fe200000000ff */
[----:B------:R-:W-:-:S02]  /*7ec0*/  FMUL.FTZ R36, R36, R16 ;  /* 0x0000001024247220 */ /* 0x000fc40000410000 */
[-C--:B------:R-:W-:Y:S02]  /*7ed0*/  FMUL.FTZ R37, R37, R16.reuse ;  /* 0x0000001025257220 */ /* 0x080fe40000410000 */
[----:B------:R-:W-:Y:S02]  /*7ee0*/  FMUL.FTZ R52, R52, R16 ;  /* 0x0000001034347220 */ /* 0x000fe40000410000 */
[----:B------:R-:W-:Y:S01]  /*7ef0*/  MUFU.EX2 R240, R31 ;  /* 0x0000001f00f07308 */ /* 0x000fe20000000800 */
[----:B-----5:R-:W-:Y:S01]  /*7f00*/  F2FP.PACK_AB R11, R247, R246 ;  /* 0x000000f6f70b723e */ /* 0x020fe200000000ff */
[-C--:B------:R-:W-:Y:S02]  /*7f10*/  FMUL.FTZ R53, R53, R16.reuse ;  /* 0x0000001035357220 */ /* 0x080fe40000410000 */
[-C--:B------:R-:W-:Y:S02]  /*7f20*/  FMUL.FTZ R68, R68, R16.reuse ;  /* 0x0000001044447220 */ /* 0x080fe40000410000 */
[----:B------:R-:W-:-:S02]  /*7f30*/  FMUL.FTZ R69, R69, R16 ;  /* 0x0000001045457220 */ /* 0x000fc40000410000 */
[----:B------:R-:W2:Y:S01]  /*7f40*/  MUFU.EX2 R242, R25 ;  /* 0x0000001900f27308 */ /* 0x000ea20000000800 */
[-C--:B------:R-:W-:Y:S02]  /*7f50*/  FMUL.FTZ R84, R84, R16.reuse ;  /* 0x0000001054547220 */ /* 0x080fe40000410000 */
[-C--:B------:R-:W-:Y:S02]  /*7f60*/  FMUL.FTZ R85, R85, R16.reuse ;  /* 0x0000001055557220 */ /* 0x080fe40000410000 */
[-C--:B------:R-:W-:Y:S02]  /*7f70*/  FMUL.FTZ R172, R172, R16.reuse ;  /* 0x00000010acac7220 */ /* 0x080fe40000410000 */
[-C--:B------:R-:W-:Y:S01]  /*7f80*/  FMUL.FTZ R173, R173, R16.reuse ;  /* 0x00000010adad7220 */ /* 0x080fe20000410000 */
[----:B------:R4:W-:Y:S01]  /*7f90*/  MUFU.EX2 R209, R30 ;  /* 0x0000001e00d17308 */ /* 0x0009e20000000800 */
[-C--:B------:R-:W-:Y:S02]  /*7fa0*/  FMUL.FTZ R48, R48, R16.reuse ;  /* 0x0000001030307220 */ /* 0x080fe40000410000 */
[----:B------:R-:W-:-:S02]  /*7fb0*/  FMUL.FTZ R49, R49, R16 ;  /* 0x0000001031317220 */ /* 0x000fc40000410000 */
[-C--:B------:R-:W-:Y:S02]  /*7fc0*/  FMUL.FTZ R64, R64, R16.reuse ;  /* 0x0000001040407220 */ /* 0x080fe40000410000 */
[----:B------:R-:W-:Y:S01]  /*7fd0*/  FMUL.FTZ R65, R65, R16 ;  /* 0x0000001041417220 */ /* 0x000fe20000410000 */
[----:B------:R-:W5:Y:S01]  /*7fe0*/  MUFU.EX2 R15, R15 ;  /* 0x0000000f000f7308 */ /* 0x000f620000000800 */
[----:B--2---:R-:W-:Y:S01]  /*7ff0*/  F2FP.PACK_AB R6, R243, R242 ;  /* 0x000000f2f306723e */ /* 0x004fe200000000ff */
[----:B------:R-:W2:Y:S01]  /*8000*/  LDSM.16.MT88.4 R24, [R217+0xb000] ;  /* 0x00b00000d918783b */ /* 0x000ea20000004200 */
[-C--:B------:R-:W-:Y:S02]  /*8010*/  FMUL.FTZ R80, R80, R16.reuse ;  /* 0x0000001050507220 */ /* 0x080fe40000410000 */
[-C--:B------:R-:W-:Y:S02]  /*8020*/  FMUL.FTZ R81, R81, R16.reuse ;  /* 0x0000001051517220 */ /* 0x080fe40000410000 */
[-C--:B------:R-:W-:Y:S01]  /*8030*/  FMUL.FTZ R96, R96, R16.reuse ;  /* 0x0000001060607220 */ /* 0x080fe20000410000 */
[----:B------:R1:W1:Y:S01]  /*8040*/  MUFU.EX2 R14, R5 ;  /* 0x00000005000e7308 */ /* 0x0002620000000800 */
[----:B----4-:R-:W4:Y:S01]  /*8050*/  LDSM.16.MT88.4 R28, [R213+0xb000] ;  /* 0x00b00000d51c783b */ /* 0x010f220000004200 */
[----:B------:R-:W-:-:S02]  /*8060*/  FMUL.FTZ R97, R97, R16 ;  /* 0x0000001061617220 */ /* 0x000fc40000410000 */
[-C--:B------:R-:W-:Y:S02]  /*8070*/  FMUL.FTZ R100, R100, R16.reuse ;  /* 0x0000001064647220 */ /* 0x080fe40000410000 */
[----:B------:R-:W-:Y:S02]  /*8080*/  FMUL.FTZ R101, R101, R16 ;  /* 0x0000001065657220 */ /* 0x000fe40000410000 */
[----:B------:R3:W3:Y:S01]  /*8090*/  MUFU.EX2 R13, R4 ;  /* 0x00000004000d7308 */ /* 0x0006e20000000800 */
        /* <DEDUP_REMOVED lines=11> */
[-C--:B------:R-:W-:Y:S02]  /*8150*/  FMUL.FTZ R150, R150, R13.reuse ;  /* 0x0000000d96967220 */ /* 0x080fe40000410000 */
[-C--:B------:R-:W-:Y:S02]  /*8160*/  FMUL.FTZ R151, R151, R13.reuse ;  /* 0x0000000d97977220 */ /* 0x080fe40000410000 */
[-C--:B------:R-:W-:Y:S02]  /*8170*/  FMUL.FTZ R42, R42, R13.reuse ;  /* 0x0000000d2a2a7220 */ /* 0x080fe40000410000 */
[----:B------:R-:W-:-:S02]  /*8180*/  FMUL.FTZ R43, R43, R13 ;  /* 0x0000000d2b2b7220 */ /* 0x000fc40000410000 */
[-C--:B------:R-:W-:Y:S01]  /*8190*/  FMUL.FTZ R152, R152, R14.reuse ;  /* 0x0000000e98987220 */ /* 0x080fe20000410000 */
[C---:B------:R-:W-:Y:S01]  /*81a0*/  HMMA.16816.F32 R148, R4.reuse, R20, R148 ;  /* 0x000000140494723c */ /* 0x040fe20000001894 */
[----:B------:R-:W-:Y:S02]  /*81b0*/  FMUL.FTZ R153, R153, R14 ;  /* 0x0000000e99997220 */ /* 0x000fe40000410000 */
[-C--:B------:R-:W-:Y:S02]  /*81c0*/  FMUL.FTZ R154, R154, R13.reuse ;  /* 0x0000000d9a9a7220 */ /* 0x080fe40000410000 */
[----:B------:R-:W-:Y:S02]  /*81d0*/  FMUL.FTZ R155, R155, R13 ;  /* 0x0000000d9b9b7220 */ /* 0x000fe40000410000 */
[----:B------:R-:W-:Y:S01]  /*81e0*/  MOV R21, R34 ;  /* 0x0000002200157202 */ /* 0x000fe20000000f00 */
[----:B------:R-:W-:Y:S01]  /*81f0*/  HMMA.16816.F32 R200, R4, R136, R40 ;  /* 0x0000008804c8723c */ /* 0x000fe20000001828 */
[----:B------:R-:W-:Y:S01]  /*8200*/  MOV R20, R33 ;  /* 0x0000002100147202 */ /* 0x000fe20000000f00 */
[----:B------:R-:W-:Y:S01]  /*8210*/  LDSM.16.MT88.4 R40, [R218+0xb000] ;  /* 0x00b00000da28783b */ /* 0x000fe20000004200 */
[----:B------:R-:W-:-:S02]  /*8220*/  FMUL.FTZ R164, R164, R14 ;  /* 0x0000000ea4a47220 */ /* 0x000fc40000410000 */
[-C--:B------:R-:W-:Y:S01]  /*8230*/  FMUL.FTZ R165, R165, R14.reuse ;  /* 0x0000000ea5a57220 */ /* 0x080fe20000410000 */
[----:B------:R-:W1:Y:S01]  /*8240*/  LDSM.16.MT88.4 R32, [R215+0xb000] ;  /* 0x00b00000d720783b */ /* 0x000e620000004200 */
        /* <DEDUP_REMOVED lines=36> */
[----:B----4-:R-:W-:Y:S01]  /*8490*/  HMMA.16816.F32 R72, R4, R28, R72 ;  /* 0x0000001c0448723c */ /* 0x010fe20000001848 */
        /* <DEDUP_REMOVED lines=9> */
[C---:B-1----:R-:W-:Y:S01]  /*8530*/  HMMA.16816.F32 R88, R4.reuse, R32, R88 ;  /* 0x000000200458723c */ /* 0x042fe20000001858 */
        /* <DEDUP_REMOVED lines=28> */
[----:B------:R-:W-:Y:S01]  /*8700*/  FFMA.FTZ R4, R177, c[0x0][0x23c], -R3 ;  /* 0x00008f00b1047a23 */ /* 0x000fe20000010803 */
[----:B------:R-:W-:Y:S01]  /*8710*/  MOV R126, R189 ;  /* 0x000000bd007e7202 */ /* 0x000fe20000000f00 */
[-C--:B------:R-:W-:Y:S01]  /*8720*/  FMUL.FTZ R70, R70, R15.reuse ;  /* 0x0000000f46467220 */ /* 0x080fe20000410000 */
[----:B------:R-:W-:Y:S01]  /*8730*/  MOV R127, R190 ;  /* 0x000000be007f7202 */ /* 0x000fe20000000f00 */
[----:B------:R1:W-:Y:S01]  /*8740*/  MUFU.EX2 R205, R4 ;  /* 0x0000000400cd7308 */ /* 0x0003e20000000800 */
[-C--:B------:R-:W-:Y:S01]  /*8750*/  FMUL.FTZ R71, R71, R15.reuse ;  /* 0x0000000f47477220 */ /* 0x080fe20000410000 */
[----:B------:R-:W-:Y:S01]  /*8760*/  HMMA.16816.F32 R24, R8, R26, R128 ;  /* 0x0000001a0818723c */ /* 0x000fe20000001880 */
[-C--:B------:R-:W-:Y:S02]  /*8770*/  FMUL.FTZ R86, R86, R15.reuse ;  /* 0x0000000f56567220 */ /* 0x080fe40000410000 */
[-C--:B------:R-:W-:Y:S02]  /*8780*/  FMUL.FTZ R87, R87, R15.reuse ;  /* 0x0000000f57577220 */ /* 0x080fe40000410000 */
[----:B------:R-:W-:-:S02]  /*8790*/  FMUL.FTZ R174, R174, R15 ;  /* 0x0000000faeae7220 */ /* 0x000fc40000410000 */
[-C--:B------:R-:W-:Y:S01]  /*87a0*/  FMUL.FTZ R175, R175, R15.reuse ;  /* 0x0000000fafaf7220 */ /* 0x080fe20000410000 */
[C---:B------:R-:W-:Y:S01]  /*87b0*/  HMMA.16816.F32 R192, R8.reuse, R22, R156 ;  /* 0x0000001608c0723c */ /* 0x040fe2000000189c */
[-C--:B------:R-:W-:Y:S01]  /*87c0*/  FMUL.FTZ R50, R50, R15.reuse ;  /* 0x0000000f32327220 */ /* 0x080fe20000410000 */
[----:B------:R-:W-:Y:S01]  /*87d0*/  LDSM.16.MT88.4 R156, [R213+0xa800] ;  /* 0x00a80000d59c783b */ /* 0x000fe20000004200 */
[-C--:B------:R-:W-:Y:S02]  /*87e0*/  FMUL.FTZ R51, R51, R15.reuse ;  /* 0x0000000f33337220 */ /* 0x080fe40000410000 */
[-C--:B------:R-:W-:Y:S02]  /*87f0*/  FMUL.FTZ R66, R66, R15.reuse ;  /* 0x0000000f42427220 */ /* 0x080fe40000410000 */
[----:B-1----:R-:W-:Y:S01]  /*8800*/  FFMA.FTZ R4, R176, c[0x0][0x23c], -R3 ;  /* 0x00008f00b0047a23 */ /* 0x002fe20000010803 */
[----:B------:R-:W-:Y:S01]  /*8810*/  HMMA.16816.F32 R160, R8, R140, R160 ;  /* 0x0000008c08a0723c */ /* 0x000fe200000018a0 */
[----:B------:R-:W-:-:S02]  /*8820*/  FMUL.FTZ R67, R67, R15 ;  /* 0x0000000f43437220 */ /* 0x000fc40000410000 */
[----:B------:R-:W1:Y:S01]  /*8830*/  MUFU.EX2 R206, R4 ;  /* 0x0000000400ce7308 */ /* 0x000e620000000800 */
        /* <DEDUP_REMOVED lines=10> */
[----:B-1----:R-:W-:Y:S01]  /*88e0*/  F2FP.PACK_AB R128, R206, R205 ;  /* 0x000000cdce80723e */ /* 0x002fe200000000ff */
[--C-:B------:R-:W-:Y:S02]  /*88f0*/  FFMA.FTZ R4, R17, c[0x0][0x23c], -R3.reuse ;  /* 0x00008f0011047a23 */ /* 0x100fe40000010803 */
[----:B------:R-:W-:Y:S02]  /*8900*/  FFMA.FTZ R3, R18, c[0x0][0x23c], -R3 ;  /* 0x00008f0012037a23 */ /* 0x000fe40000010803 */
[----:B------:R1:W-:Y:S01]  /*8910*/  MUFU.EX2 R207, R4 ;  /* 0x0000000400cf7308 */ /* 0x0003e20000000800 */
[-C--:B------:R-:W-:Y:S01]  /*8920*/  FMUL.FTZ R114, R114, R15.reuse ;  /* 0x0000000f72727220 */ /* 0x080fe20000410000 */
[----:B------:R-:W-:Y:S01]  /*8930*/  HMMA.16816.F32 R68, R8, R28, R68 ;  /* 0x0000001c0844723c */ /* 0x000fe20000001844 */
[----:B------:R-:W-:-:S05]  /*8940*/  FMUL.FTZ R115, R115, R15 ;  /* 0x0000000f73737220 */ /* 0x000fca0000410000 */
[----:B------:R2:W3:Y:S02]  /*8950*/  MUFU.EX2 R204, R3 ;  /* 0x0000000300cc7308 */ /* 0x0004e40000000800 */
[C---:B------:R-:W-:Y:S01]  /*8960*/  HMMA.16816.F32 R84, R8.reuse, R32, R84 ;  /* 0x000000200854723c */ /* 0x040fe20000001854 */
[----:B-1----:R-:W1:Y:S07]  /*8970*/  LDSM.16.MT88.4 R4, [R217+0xb800] ;  /* 0x00b80000d904783b */ /* 0x002e6e0000004200 */
[----:B------:R-:W-:Y:S01]  /*8980*/  HMMA.16816.F32 R140, R8, R142, R172 ;  /* 0x0000008e088c723c */ /* 0x000fe200000018ac */
[----:B------:R-:W4:Y:S01]  /*8990*/  LDSM.16.MT88.4 R172, [R215+0xa800] ;  /* 0x00a80000d7ac783b */ /* 0x000f220000004200 */
[----:B--2---:R-:W-:Y:S01]  /*89a0*/  FFMA.FTZ R3, R180, c[0x0][0x23c], -R2 ;  /* 0x00008f00b4037a23 */ /* 0x004fe20000010802 */
[----:B---3--:R-:W-:-:S05]  /*89b0*/  F2FP.PACK_AB R130, R204, R207 ;  /* 0x000000cfcc82723e */ /* 0x008fca00000000ff */
[C---:B------:R-:W-:Y:S01]  /*89c0*/  HMMA.16816.F32 R136, R8.reuse, R138, R48 ;  /* 0x0000008a0888723c */ /* 0x040fe20000001830 */
[----:B------:R-:W2:Y:S01]  /*89d0*/  LDSM.16.MT88.4 R48, [R218+0xa800] ;  /* 0x00a80000da30783b */ /* 0x000ea20000004200 */
[----:B------:R3:W-:Y:S06]  /*89e0*/  MUFU.EX2 R189, R3 ;  /* 0x0000000300bd7308 */ /* 0x0007ec0000000800 */
[C---:B------:R-:W-:Y:S01]  /*89f0*/  HMMA.16816.F32 R132, R8.reuse, R134, R64 ;  /* 0x000000860884723c */ /* 0x040fe20000001840 */
[----:B------:R-:W5:Y:S07]  /*8a00*/  LDSM.16.MT88.4 R64, [R217+0xa800] ;  /* 0x00a80000d940783b */ /* 0x000f6e0000004200 */
[----:B------:R-:W-:Y:S01]  /*8a10*/  HMMA.16816.F32 R28, R8, R30, R80 ;  /* 0x0000001e081c723c */ /* 0x000fe20000001850 */
[----:B------:R-:W1:Y:S01]  /*8a20*/  LDSM.16.MT88.4 R80, [R213+0xb800] ;  /* 0x00b80000d550783b */ /* 0x000e620000004200 */
[----:B---3--:R-:W-:-:S04]  /*8a30*/  FFMA.FTZ R3, R179, c[0x0][0x23c], -R2 ;  /* 0x00008f00b3037a23 */ /* 0x008fc80000010802 */
[----:B------:R3:W3:Y:S02]  /*8a40*/  MUFU.EX2 R190, R3 ;  /* 0x0000000300be7308 */ /* 0x0006e40000000800 */
[C---:B------:R-:W-:Y:S01]  /*8a50*/  HMMA.16816.F32 R32, R8.reuse, R34, R96 ;  /* 0x000000220820723c */ /* 0x040fe20000001860 */
[----:B------:R-:W1:Y:S07]  /*8a60*/  LDSM.16.MT88.4 R96, [R215+0xb800] ;  /* 0x00b80000d760783b */ /* 0x000e6e0000004200 */
[----:B------:R-:W-:Y:S01]  /*8a70*/  HMMA.16816.F32 R100, R8, R40, R100 ;  /* 0x000000280864723c */ /* 0x000fe20000001864 */
[--C-:B---3--:R-:W-:Y:S01]  /*8a80*/  FFMA.FTZ R3, R19, c[0x0][0x23c], -R2.reuse ;  /* 0x00008f0013037a23 */ /* 0x108fe20000010802 */
[----:B------:R-:W-:Y:S01]  /*8a90*/  F2FP.PACK_AB R129, R190, R189 ;  /* 0x000000bdbe81723e */ /* 0x000fe200000000ff */
[----:B------:R-:W-:-:S02]  /*8aa0*/  FFMA.FTZ R2, R178, c[0x0][0x23c], -R2 ;  /* 0x00008f00b2027a23 */ /* 0x000fc40000010802 */
[----:B------:R3:W-:Y:S08]  /*8ab0*/  MUFU.EX2 R191, R3 ;  /* 0x0000000300bf7308 */ /* 0x0007f00000000800 */
[----:B------:R1:W1:Y:S01]  /*8ac0*/  MUFU.EX2 R180, R2 ;  /* 0x0000000200b47308 */ /* 0x0002620000000800 */
[----:B---3--:R-:W-:-:S05]  /*8ad0*/  MOV R3, R20 ;  /* 0x0000001400037202 */ /* 0x008fca0000000f00 */
[----:B------:R-:W-:Y:S02]  /*8ae0*/  FFMA.FTZ R3, R3, R15, R245 ;  /* 0x0000000f03037223 */ /* 0x000fe400000100f5 */
[----:B-1----:R-:W-:Y:S01]  /*8af0*/  FFMA.FTZ R2, R181, c[0x0][0x23c], -R0 ;  /* 0x00008f00b5027a23 */ /* 0x002fe20000010800 */
[----:B------:R-:W-:Y:S01]  /*8b00*/  MOV R181, R126 ;  /* 0x0000007e00b57202 */ /* 0x000fe20000000f00 */
[----:B------:R-:W-:Y:S01]  /*8b10*/  FADD.FTZ R3, R244, R3 ;  /* 0x00000003f4037221 */ /* 0x000fe20000010000 */
[----:B------:R-:W-:Y:S01]  /*8b20*/  F2FP.PACK_AB R131, R180, R191 ;  /* 0x000000bfb483723e */ /* 0x000fe200000000ff */
[----:B------:R1:W-:Y:S02]  /*8b30*/  MUFU.EX2 R179, R2 ;  /* 0x0000000200b37308 */ /* 0x0003e40000000800 */
[----:B------:R-:W-:-:S04]  /*8b40*/  FADD.FTZ R3, R246, R3 ;  /* 0x00000003f6037221 */ /* 0x000fc80000010000 */
[----:B------:R-:W-:Y:S01]  /*8b50*/  HMMA.16816.F32 R116, R128, R4, R116 ;  /* 0x000000048074723c */ /* 0x000fe20000001874 */
[----:B------:R-:W-:-:S04]  /*8b60*/  FADD.FTZ R3, R247, R3 ;  /* 0x00000003f7037221 */ /* 0x000fc80000010000 */
[----:B------:R-:W-:-:S03]  /*8b70*/  FADD.FTZ R3, R189, R3 ;  /* 0x00000003bd037221 */ /* 0x000fc60000010000 */
[C---:B------:R-:W-:Y:S01]  /*8b80*/  HMMA.16816.F32 R144, R128.reuse, R156, R144 ;  /* 0x0000009c8090723c */ /* 0x040fe20000001890 */
[----:B------:R-:W-:Y:S02]  /*8b90*/  FADD.FTZ R3, R190, R3 ;  /* 0x00000003be037221 */ /* 0x000fe40000010000 */
[--C-:B-1----:R-:W-:Y:S01]  /*8ba0*/  FFMA.FTZ R2, R182, c[0x0][0x23c], -R0.reuse ;  /* 0x00008f00b6027a23 */ /* 0x102fe20000010800 */
[----:B------:R-:W-:Y:S01]  /*8bb0*/  MOV R182, R127 ;  /* 0x0000007f00b67202 */ /* 0x000fe20000000f00 */
[----:B------:R-:W-:Y:S02]  /*8bc0*/  FADD.FTZ R3, R191, R3 ;  /* 0x00000003bf037221 */ /* 0x000fe40000010000 */
[----:B------:R1:W3:Y:S01]  /*8bd0*/  MUFU.EX2 R178, R2 ;  /* 0x0000000200b27308 */ /* 0x0002e20000000800 */
[C---:B----4-:R-:W-:Y:S08]  /*8be0*/  HMMA.16816.F32 R160, R128.reuse, R172, R160 ;  /* 0x000000ac80a0723c */ /* 0x050ff000000018a0 */
[----:B--2---:R-:W-:Y:S01]  /*8bf0*/  HMMA.16816.F32 R36, R128, R48, R36 ;  /* 0x000000308024723c */ /* 0x004fe20000001824 */
[--C-:B-1----:R-:W-:Y:S01]  /*8c00*/  FFMA.FTZ R2, R183, c[0x0][0x23c], -R0.reuse ;  /* 0x00008f00b7027a23 */ /* 0x102fe20000010800 */
[----:B------:R-:W-:Y:S01]  /*8c10*/  MOV R183, R21 ;  /* 0x0000001500b77202 */ /* 0x000fe20000000f00 */
[----:B------:R-:W-:Y:S01]  /*8c20*/  FFMA.FTZ R0, R184, c[0x0][0x23c], -R0 ;  /* 0x00008f00b8007a23 */ /* 0x000fe20000010800 */
[----:B---3--:R-:W-:Y:S01]  /*8c30*/  F2FP.PACK_AB R124, R178, R179 ;  /* 0x000000b3b27c723e */ /* 0x008fe200000000ff */
[----:B------:R1:W-:Y:S03]  /*8c40*/  MUFU.EX2 R177, R2 ;  /* 0x0000000200b17308 */ /* 0x0003e60000000800 */
[----:B------:R-:W-:Y:S01]  /*8c50*/  HMMA.16816.F32 R20, R8, R42, R112 ;  /* 0x0000002a0814723c */ /* 0x000fe20000001870 */
[----:B------:R-:W2:Y:S04]  /*8c60*/  LDSM.16.MT88.4 R112, [R218+0xb800] ;  /* 0x00b80000da70783b */ /* 0x000ea80000004200 */
[----:B------:R3:W4:Y:S02]  /*8c70*/  MUFU.EX2 R176, R0 ;  /* 0x0000000000b07308 */ /* 0x0007240000000800 */
[----:B------:R-:W-:Y:S01]  /*8c80*/  FFMA.FTZ R8, R183, R16, R250 ;  /* 0x00000010b7087223 */ /* 0x000fe200000100fa */
[----:B-----5:R-:W-:Y:S01]  /*8c90*/  HMMA.16816.F32 R52, R128, R64, R52 ;  /* 0x000000408034723c */ /* 0x020fe20000001834 */
[----:B-1----:R-:W-:-:S07]  /*8ca0*/  FFMA.FTZ R2, R187, c[0x0][0x23c], -R12 ;  /* 0x00008f00bb027a23 */ /* 0x002fce000001080c */
[----:B------:R-:W-:Y:S01]  /*8cb0*/  HMMA.16816.F32 R68, R128, R80, R68 ;  /* 0x000000508044723c */ /* 0x000fe20000001844 */
[----:B---3--:R-:W-:Y:S01]  /*8cc0*/  FFMA.FTZ R0, R185, c[0x0][0x23c], -R12 ;  /* 0x00008f00b9007a23 */ /* 0x008fe2000001080c */
[----:B----4-:R-:W-:-:S06]  /*8cd0*/  F2FP.PACK_AB R126, R176, R177 ;  /* 0x000000b1b07e723e */ /* 0x010fcc00000000ff */
[C---:B------:R-:W-:Y:S01]  /*8ce0*/  HMMA.16816.F32 R84, R128.reuse, R96, R84 ;  /* 0x000000608054723c */ /* 0x040fe20000001854 */
[----:B------:R1:W-:Y:S07]  /*8cf0*/  MUFU.EX2 R19, R0 ;  /* 0x0000000000137308 */ /* 0x0003ee0000000800 */
[----:B--2---:R-:W-:Y:S01]  /*8d00*/  HMMA.16816.F32 R100, R128, R112, R100 ;  /* 0x000000708064723c */ /* 0x004fe20000001864 */
[----:B-1----:R-:W-:-:S04]  /*8d10*/  FFMA.FTZ R0, R186, c[0x0][0x23c], -R12 ;  /* 0x00008f00ba007a23 */ /* 0x002fc8000001080c */
[----:B------:R1:W2:Y:S02]  /*8d20*/  MUFU.EX2 R18, R0 ;  /* 0x0000000000127308 */ /* 0x0002a40000000800 */
[----:B-1----:R-:W-:Y:S01]  /*8d30*/  FFMA.FTZ R0, R188, c[0x0][0x23c], -R12 ;  /* 0x00008f00bc007a23 */ /* 0x002fe2000001080c */
[----:B--2---:R-:W-:-:S05]  /*8d40*/  F2FP.PACK_AB R125, R18, R19 ;  /* 0x00000013127d723e */ /* 0x004fca00000000ff */
[----:B------:R1:W-:Y:S08]  /*8d50*/  MUFU.EX2 R12, R2 ;  /* 0x00000002000c7308 */ /* 0x0003f00000000800 */
[----:B------:R-:W2:Y:S01]  /*8d60*/  MUFU.EX2 R17, R0 ;  /* 0x0000000000117308 */ /* 0x000ea20000000800 */
[----:B-1----:R-:W-:Y:S02]  /*8d70*/  FFMA.FTZ R2, R182, R14, R241 ;  /* 0x0000000eb6027223 */ /* 0x002fe400000100f1 */
[----:B------:R-:W-:-:S02]  /*8d80*/  FADD.FTZ R241, R180, R3 ;  /* 0x00000003b4f17221 */ /* 0x000fc40000010000 */
        /* <DEDUP_REMOVED lines=70> */
[----:B------:R-:W-:Y:S01]  /*91f0*/  MOV R3, UR5 ;  /* 0x0000000500037c02 */ /* 0x000fe20008000f00 */
        /* <DEDUP_REMOVED lines=41> */
[----:B------:R-:W-:Y:S04]  /*9490*/  LDSM.16.M88.4 R132, [R221+0x8800] ;  /* 0x00880000dd84783b */ /* 0x000fe80000000200 */
[----:B------:R-:W-:Y:S04]  /*94a0*/  LDSM.16.M88.4 R136, [R221+0x8000] ;  /* 0x00800000dd88783b */ /* 0x000fe80000000200 */
[----:B------:R-:W0:Y:S01]  /*94b0*/  LDGDEPBAR ;  /* 0x00000000000079af */ /* 0x000e220000000000 */
[----:B-1----:R-:W-:Y:S08]  /*94c0*/  HMMA.16816.F32 R192, R8, R24, RZ ;  /* 0x0000001808c0723c */ /* 0x002ff000000018ff */
[C---:B--2---:R-:W-:Y:S08]  /*94d0*/  HMMA.16816.F32 R176, R4.reuse, R20, RZ ;  /* 0x0000001404b0723c */ /* 0x044ff000000018ff */
[C---:B------:R-:W-:Y:S08]  /*94e0*/  HMMA.16816.F32 R188, R4.reuse, R24, RZ ;  /* 0x0000001804bc723c */ /* 0x040ff000000018ff */
[-C--:B------:R-:W-:Y:S08]  /*94f0*/  HMMA.16816.F32 R184, R4, R26.reuse, RZ ;  /* 0x0000001a04b8723c */ /* 0x080ff000000018ff */
[----:B------:R-:W-:Y:S08]  /*9500*/  HMMA.16816.F32 R180, R8, R26, RZ ;  /* 0x0000001a08b4723c */ /* 0x000ff000000018ff */
[----:B------:R-:W-:Y:S01]  /*9510*/  HMMA.16816.F32 R140, R4, R22, RZ ;  /* 0x00000016048c723c */ /* 0x000fe200000018ff */
[----:B------:R-:W1:Y:S07]  /*9520*/  LDSM.16.M88.4 R4, [R222+0x2000] ;  /* 0x00200000de04783b */ /* 0x000e6e0000000200 */
[C---:B------:R-:W-:Y:S08]  /*9530*/  HMMA.16816.F32 R24, R8.reuse, R20, RZ ;  /* 0x000000140818723c */ /* 0x040ff000000018ff */
[----:B------:R-:W-:Y:S01]  /*9540*/  HMMA.16816.F32 R20, R8, R22, RZ ;  /* 0x000000160814723c */ /* 0x000fe200000018ff */
[----:B------:R-:W2:Y:S07]  /*9550*/  LDSM.16.M88.4 R8, [R222] ;  /* 0x00000000de08783b */ /* 0x000eae0000000200 */
[C---:B------:R-:W-:Y:S08]  /*9560*/  HMMA.16816.F32 R196, R12.reuse, R32, R176 ;  /* 0x000000200cc4723c */ /* 0x040ff000000018b0 */
[C---:B------:R-:W-:Y:S08]  /*9570*/  HMMA.16816.F32 R208, R12.reuse, R28, R188 ;  /* 0x0000001c0cd0723c */ /* 0x040ff000000018bc */
[C---:B------:R-:W-:Y:S08]  /*9580*/  HMMA.16816.F32 R204, R12.reuse, R30, R184 ;  /* 0x0000001e0ccc723c */ /* 0x040ff000000018b8 */
[-C--:B------:R-:W-:Y:S01]  /*9590*/  HMMA.16816.F32 R188, R12, R34.reuse, R140 ;  /* 0x000000220cbc723c */ /* 0x080fe2000000188c */
[----:B------:R-:W-:Y:S07]  /*95a0*/  LDSM.16.M88.4 R12, [R220+0x2000] ;  /* 0x00200000dc0c783b */ /* 0x000fee0000000200 */
[C---:B---3--:R-:W-:Y:S01]  /*95b0*/  HMMA.16816.F32 R176, R16.reuse, R34, R20 ;  /* 0x0000002210b0723c */ /* 0x048fe20000001814 */
[----:B------:R-:W3:Y:S07]  /*95c0*/  LDSM.16.M88.4 R20, [R219+0x800] ;  /* 0x00080000db14783b */ /* 0x000eee0000000200 */
[C---:B------:R-:W-:Y:S08]  /*95d0*/  HMMA.16816.F32 R192, R16.reuse, R28, R192 ;  /* 0x0000001c10c0723c */ /* 0x040ff000000018c0 */
        /* <DEDUP_REMOVED lines=10> */
[C---:B------:R-:W-:Y:S08]  /*9680*/  HMMA.16816.F32 R184, R8.reuse, R138, R184 ;  /* 0x0000008a08b8723c */ /* 0x040ff000000018b8 */
[C---:B------:R-:W-:Y:S08]  /*9690*/  HMMA.16816.F32 R188, R8.reuse, R132, R200 ;  /* 0x0000008408bc723c */ /* 0x040ff000000018c8 */
[----:B------:R-:W-:Y:S01]  /*96a0*/  HMMA.16816.F32 R136, R8, R134, R176 ;  /* 0x000000860888723c */ /* 0x000fe200000018b0 */
[----:B------:R-:W-:Y:S04]  /*96b0*/  LDSM.16.M88.4 R132, [R212+0x9800] ;  /* 0x00980000d484783b */ /* 0x000fe80000000200 */
[----:B------:R-:W-:Y:S03]  /*96c0*/  LDSM.16.M88.4 R8, [R214+0x4000] ;  /* 0x00400000d608783b */ /* 0x000fe60000000200 */
[C---:B---3--:R-:W-:Y:S01]  /*96d0*/  HMMA.16816.F32 R196, R12.reuse, R20, R28 ;  /* 0x000000140cc4723c */ /* 0x048fe2000000181c */
[----:B------:R-:W1:Y:S07]  /*96e0*/  LDSM.16.M88.4 R28, [R212+0x9000] ;  /* 0x00900000d41c783b */ /* 0x000e6e0000000200 */
[C---:B----4-:R-:W-:Y:S08]  /*96f0*/  HMMA.16816.F32 R204, R12.reuse, R24, R140 ;  /* 0x000000180ccc723c */ /* 0x050ff0000000188c */
[C---:B------:R-:W-:Y:S08]  /*9700*/  HMMA.16816.F32 R200, R12.reuse, R26, R32 ;  /* 0x0000001a0cc8723c */ /* 0x040ff00000001820 */
[----:B------:R-:W-:Y:S08]  /*9710*/  HMMA.16816.F32 R140, R12, R22, R180 ;  /* 0x000000160c8c723c */ /* 0x000ff000000018b4 */
[C---:B-----5:R-:W-:Y:S08]  /*9720*/  HMMA.16816.F32 R176, R16.reuse, R26, R184 ;  /* 0x0000001a10b0723c */ /* 0x060ff000000018b8 */
[C---:B------:R-:W-:Y:S01]  /*9730*/  HMMA.16816.F32 R32, R16.reuse, R24, R192 ;  /* 0x000000181020723c */ /* 0x040fe200000018c0 */
[----:B------:R-:W-:Y:S07]  /*9740*/  LDSM.16.M88.4 R24, [R216+0x4000] ;  /* 0x00400000d818783b */ /* 0x000fee0000000200 */
[C---:B------:R-:W-:Y:S08]  /*9750*/  HMMA.16816.F32 R12, R16.reuse, R20, R188 ;  /* 0x00000014100c723c */ /* 0x040ff000000018bc */
[----:B------:R-:W-:Y:S01]  /*9760*/  HMMA.16816.F32 R184, R16, R22, R136 ;  /* 0x0000001610b8723c */ /* 0x000fe20000001888 */
[----:B------:R-:W-:Y:S04]  /*9770*/  LDSM.16.M88.4 R20, [R216+0x6000] ;  /* 0x00600000d814783b */ /* 0x000fe80000000200 */
[----:B------:R-:W2:Y:S03]  /*9780*/  LDSM.16.M88.4 R136, [R225] ;  /* 0x00000000e188783b */ /* 0x000ea60000000200 */
[C---:B-1----:R-:W-:Y:S01]  /*9790*/  HMMA.16816.F32 R180, R4.reuse, R28, R204 ;  /* 0x0000001c04b4723c */ /* 0x042fe200000018cc */
[----:B------:R-:W-:Y:S07]  /*97a0*/  LDSM.16.M88.4 R16, [R222+0x4000] ;  /* 0x00400000de10783b */ /* 0x000fee0000000200 */
[C---:B------:R-:W-:Y:S08]  /*97b0*/  HMMA.16816.F32 R192, R4.reuse, R132, R196 ;  /* 0x0000008404c0723c */ /* 0x040ff000000018c4 */
[C---:B------:R-:W-:Y:S08]  /*97c0*/  HMMA.16816.F32 R200, R4.reuse, R30, R200 ;  /* 0x0000001e04c8723c */ /* 0x040ff000000018c8 */
[----:B------:R-:W-:Y:S08]  /*97d0*/  HMMA.16816.F32 R196, R4, R134, R140 ;  /* 0x0000008604c4723c */ /* 0x000ff0000000188c */
[C---:B------:R-:W-:Y:S01]  /*97e0*/  HMMA.16816.F32 R4, R8.reuse, R28, R32 ;  /* 0x0000001c0804723c */ /* 0x040fe20000001820 */
[----:B------:R-:W-:Y:S07]  /*97f0*/  LDSM.16.M88.4 R32, [R221+0x9000] ;  /* 0x00900000dd20783b */ /* 0x000fee0000000200 */
[C---:B------:R-:W-:Y:S01]  /*9800*/  HMMA.16816.F32 R188, R8.reuse, R132, R12 ;  /* 0x0000008408bc723c */ /* 0x040fe2000000180c */
[----:B------:R-:W1:Y:S07]  /*9810*/  LDSM.16.M88.4 R12, [R222+0x6000] ;  /* 0x00600000de0c783b */ /* 0x000e6e0000000200 */
[----:B------:R-:W-:Y:S08]  /*9820*/  HMMA.16816.F32 R176, R8, R30, R176 ;  /* 0x0000001e08b0723c */ /* 0x000ff000000018b0 */
[-C--:B--2---:R-:W-:Y:S08]  /*9830*/  HMMA.16816.F32 R28, R20, R136.reuse, R180 ;  /* 0x00000088141c723c */ /* 0x084ff000000018b4 */
[----:B------:R-:W-:Y:S08]  /*9840*/  HMMA.16816.F32 R4, R24, R136, R4 ;  /* 0x000000881804723c */ /* 0x000ff00000001804 */
[----:B------:R-:W-:Y:S01]  /*9850*/  HMMA.16816.F32 R184, R8, R134, R184 ;  /* 0x0000008608b8723c */ /* 0x000fe200000018b8 */
[----:B------:R-:W-:Y:S04]  /*9860*/  LDSM.16.M88.4 R132, [R219+0x1000] ;  /* 0x00100000db84783b */ /* 0x000fe80000000200 */
[----:B------:R-:W2:Y:S03]  /*9870*/  LDSM.16.M88.4 R8, [R220+0x4000] ;  /* 0x00400000dc08783b */ /* 0x000ea60000000200 */
[----:B------:R-:W-:Y:S08]  /*9880*/  HMMA.16816.F32 R176, R24, R138, R176 ;  /* 0x0000008a18b0723c */ /* 0x000ff000000018b0 */
[-C--:B-1----:R-:W-:Y:S01]  /*9890*/  HMMA.16816.F32 R180, R12, R32.reuse, R28 ;  /* 0x000000200cb4723c */ /* 0x082fe2000000181c */
[----:B------:R-:W1:Y:S07]  /*98a0*/  LDSM.16.M88.4 R28, [R224] ;  /* 0x00000000e01c783b */ /* 0x000e6e0000000200 */
[----:B------:R-:W-:Y:S01]  /*98b0*/  HMMA.16816.F32 R140, R16, R32, R4 ;  /* 0x00000020108c723c */ /* 0x000fe20000001804 */
[----:B------:R-:W3:Y:S07]  /*98c0*/  LDSM.16.M88.4 R4, [R220+0x6000] ;  /* 0x00600000dc04783b */ /* 0x000eee0000000200 */
[----:B------:R-:W-:Y:S11]  /*98d0*/  HMMA.16816.F32 R136, R20, R138, R200 ;  /* 0x0000008a1488723c */ /* 0x000ff600000018c8 */
[----:B------:R-:W-:Y:S05]  /*98e0*/  @!UPT UIADD3 URZ, URZ, URZ, URZ ;  /* 0x0000003f3f3ff290 */ /* 0x000fea000fffe03f */
[----:B--2---:R-:W-:Y:S08]  /*98f0*/  HMMA.16816.F32 R140, R8, R132, R140 ;  /* 0x00000084088c723c */ /* 0x004ff0000000188c */
[C---:B-1----:R-:W-:Y:S08]  /*9900*/  HMMA.16816.F32 R192, R20.reuse, R28, R192 ;  /* 0x0000001c14c0723c */ /* 0x042ff000000018c0 */
[----:B------:R-:W-:Y:S08]  /*9910*/  HMMA.16816.F32 R196, R20, R30, R196 ;  /* 0x0000001e14c4723c */ /* 0x000ff000000018c4 */
[----:B------:R-:W-:Y:S01]  /*9920*/  FMUL.FTZ R140, R140, c[0x0][0x2ec] ;  /* 0x0000bb008c8c7a20 */ /* 0x000fe20000410000 */
[----:B------:R-:W-:Y:S01]  /*9930*/  HMMA.16816.F32 R188, R24, R28, R188 ;  /* 0x0000001c18bc723c */ /* 0x000fe200000018bc */
[----:B------:R-:W-:-:S02]  /*9940*/  FMUL.FTZ R141, R141, c[0x0][0x2ec] ;  /* 0x0000bb008d8d7a20 */ /* 0x000fc40000410000 */
[----:B------:R-:W-:Y:S02]  /*9950*/  FMUL.FTZ R142, R142, c[0x0][0x2ec] ;  /* 0x0000bb008e8e7a20 */ /* 0x000fe40000410000 */
[----:B------:R-:W-:-:S03]  /*9960*/  FMUL.FTZ R143, R143, c[0x0][0x2ec] ;  /* 0x0000bb008f8f7a20 */ /* 0x000fc60000410000 */
[----:B------:R-:W-:Y:S01]  /*9970*/  HMMA.16816.F32 R184, R24, R30, R184 ;  /* 0x0000001e18b8723c */ /* 0x000fe200000018b8 */
[----:B------:R-:W1:Y:S07]  /*9980*/  LDSM.16.M88.4 R24, [R221+0x9800] ;  /* 0x00980000dd18783b */ /* 0x000e6e0000000200 */
[----:B------:R-:W-:Y:S01]  /*9990*/  HMMA.16816.F32 R20, R16, R34, R176 ;  /* 0x000000221014723c */ /* 0x000fe200000018b0 */
[----:B------:R-:W2:Y:S07]  /*99a0*/  MUFU.TANH R178, R140 ;  /* 0x0000008c00b27308 */ /* 0x000eae0000002400 */
[----:B---3--:R-:W-:Y:S01]  /*99b0*/  HMMA.16816.F32 R28, R4, R132, R180 ;  /* 0x00000084041c723c */ /* 0x008fe200000018b4 */
[----:B------:R-:W3:Y:S07]  /*99c0*/  MUFU.TANH R177, R141 ;  /* 0x0000008d00b17308 */ /* 0x000eee0000002400 */
[----:B------:R-:W-:Y:S01]  /*99d0*/  HMMA.16816.F32 R32, R12, R34, R136 ;  /* 0x000000220c20723c */ /* 0x000fe20000001888 */
[----:B------:R-:W4:Y:S07]  /*99e0*/  MUFU.TANH R180, R142 ;  /* 0x0000008e00b47308 */ /* 0x000f2e0000002400 */
[----:B------:R-:W-:Y:S01]  /*99f0*/  HMMA.16816.F32 R136, R8, R134, R20 ;  /* 0x000000860888723c */ /* 0x000fe20000001814 */
[----:B------:R-:W5:Y:S01]  /*9a00*/  LDSM.16.M88.4 R20, [R219+0x1800] ;  /* 0x00180000db14783b */ /* 0x000f620000000200 */
[----:B------:R1:W1:Y:S01]  /*9a10*/  MUFU.TANH R179, R143 ;  /* 0x0000008f00b37308 */ /* 0x0002620000002400 */
[----:B------:R-:W-:-:S05]  /*9a20*/  DEPBAR.LE SB0, 0x0 ;  /* 0x000080000000791a */ /* 0x000fca0000000000 */
[----:B------:R-:W-:Y:S02]  /*9a30*/  FMUL.FTZ R28, R28, c[0x0][0x2ec] ;  /* 0x0000bb001c1c7a20 */ /* 0x000fe40000410000 */
[----:B------:R-:W-:Y:S02]  /*9a40*/  FMUL.FTZ R29, R29, c[0x0][0x2ec] ;  /* 0x0000bb001d1d7a20 */ /* 0x000fe40000410000 */
[----:B------:R-:W-:Y:S01]  /*9a50*/  FMUL.FTZ R30, R30, c[0x0][0x2ec] ;  /* 0x0000bb001e1e7a20 */ /* 0x000fe20000410000 */
[----:B------:R-:W2:Y:S01]  /*9a60*/  MUFU.TANH R200, R28 ;  /* 0x0000001c00c87308 */ /* 0x000ea20000002400 */
[----:B------:R-:W-:Y:S02]  /*9a70*/  FMUL.FTZ R31, R31, c[0x0][0x2ec] ;  /* 0x0000bb001f1f7a20 */ /* 0x000fe40000410000 */
[----:B------:R-:W-:Y:S05]  /*9a80*/  HMMA.16816.F32 R132, R4, R134, R32 ;  /* 0x000000860484723c */ /* 0x000fea0000001820 */
[----:B------:R-:W2:Y:S03]  /*9a90*/  MUFU.TANH R201, R29 ;  /* 0x0000001d00c97308 */ /* 0x000ea60000002400 */
[----:B-1----:R-:W-:Y:S01]  /*9aa0*/  HMMA.16816.F32 R140, R16, R24, R188 ;  /* 0x00000018108c723c */ /* 0x002fe200000018bc */
[----:B------:R-:W-:-:S02]  /*9ab0*/  FMUL.FTZ R136, R136, c[0x0][0x2ec] ;  /* 0x0000bb0088887a20 */ /* 0x000fc40000410000 */
[----:B------:R-:W-:Y:S02]  /*9ac0*/  FMUL.FTZ R137, R137, c[0x0][0x2ec] ;  /* 0x0000bb0089897a20 */ /* 0x000fe40000410000 */
[----:B------:R-:W1:Y:S01]  /*9ad0*/  MUFU.TANH R202, R30 ;  /* 0x0000001e00ca7308 */ /* 0x000e620000002400 */
[----:B------:R-:W-:Y:S02]  /*9ae0*/  FMUL.FTZ R139, R139, c[0x0][0x2ec] ;  /* 0x0000bb008b8b7a20 */ /* 0x000fe40000410000 */
[----:B------:R-:W-:Y:S01]  /*9af0*/  HMMA.16816.F32 R16, R16, R26, R184 ;  /* 0x0000001a1010723c */ /* 0x000fe200000018b8 */
[----:B------:R-:W-:-:S04]  /*9b00*/  FMUL.FTZ R138, R138, c[0x0][0x2ec] ;  /* 0x0000bb008a8a7a20 */ /* 0x000fc80000410000 */
[----:B------:R1:W1:Y:S03]  /*9b10*/  MUFU.TANH R190, R31 ;  /* 0x0000001f00be7308 */ /* 0x0002660000002400 */
[----:B------:R-:W-:Y:S02]  /*9b20*/  FMUL.FTZ R134, R134, c[0x0][0x2ec] ;  /* 0x0000bb0086867a20 */ /* 0x000fe40000410000 */
[----:B------:R-:W-:Y:S02]  /*9b30*/  FMUL.FTZ R132, R132, c[0x0][0x2ec] ;  /* 0x0000bb0084847a20 */ /* 0x000fe40000410000 */
[----:B------:R-:W-:Y:S01]  /*9b40*/  FMUL.FTZ R133, R133, c[0x0][0x2ec] ;  /* 0x0000bb0085857a20 */ /* 0x000fe20000410000 */
[----:B------:R-:W2:Y:S03]  /*9b50*/  MUFU.TANH R136, R136 ;  /* 0x0000008800887308 */ /* 0x000ea60000002400 */
[----:B-----5:R-:W-:Y:S05]  /*9b60*/  HMMA.16816.F32 R32, R8, R20, R140 ;  /* 0x000000140820723c */ /* 0x020fea000000188c */
[----:B------:R5:W2:Y:S03]  /*9b70*/  MUFU.TANH R142, R134 ;  /* 0x00000086008e7308 */ /* 0x000aa60000002400 */
[C---:B-1----:R-:W-:Y:S05]  /*9b80*/  HMMA.16816.F32 R28, R12.reuse, R24, R192 ;  /* 0x000000180c1c723c */ /* 0x042fea00000018c0 */
[----:B------:R-:W1:Y:S03]  /*9b90*/  MUFU.TANH R137, R137 ;  /* 0x0000008900897308 */ /* 0x000e660000002400 */
[----:B------:R-:W-:Y:S01]  /*9ba0*/  HMMA.16816.F32 R12, R12, R26, R196 ;  /* 0x0000001a0c0c723c */ /* 0x000fe200000018c4 */
[----:B-----5:R-:W-:-:S04]  /*9bb0*/  FMUL.FTZ R134, R135, c[0x0][0x2ec] ;  /* 0x0000bb0087867a20 */ /* 0x020fc80000410000 */
[----:B------:R1:W1:Y:S03]  /*9bc0*/  MUFU.TANH R176, R138 ;  /* 0x0000008a00b07308 */ /* 0x0002660000002400 */
[----:B------:R-:W-:Y:S01]  /*9bd0*/  HMMA.16816.F32 R8, R8, R22, R16 ;  /* 0x000000160808723c */ /* 0x000fe20000001810 */
[----:B------:R-:W-:-:S04]  /*9be0*/  FMUL.FTZ R25, R35, c[0x0][0x2ec] ;  /* 0x0000bb0023197a20 */ /* 0x000fc80000410000 */
[----:B------:R-:W1:Y:S03]  /*9bf0*/  MUFU.TANH R139, R139 ;  /* 0x0000008b008b7308 */ /* 0x000e660000002400 */
[C---:B------:R-:W-:Y:S05]  /*9c00*/  HMMA.16816.F32 R28, R4.reuse, R20, R28 ;  /* 0x00000014041c723c */ /* 0x040fea000000181c */
[----:B------:R1:W1:Y:S02]  /*9c10*/  MUFU.TANH R140, R132 ;  /* 0x00000084008c7308 */ /* 0x0002640000002400 */
[----:B------:R-:W-:Y:S01]  /*9c20*/  FMUL.FTZ R21, R32, c[0x0][0x2ec] ;  /* 0x0000bb0020157a20 */ /* 0x000fe20000410000 */
[----:B------:R-:W-:Y:S01]  /*9c30*/  HMMA.16816.F32 R4, R4, R22, R12 ;  /* 0x000000160404723c */ /* 0x000fe2000000180c */
[----:B------:R-:W-:-:S02]  /*9c40*/  FMUL.FTZ R20, R33, c[0x0][0x2ec] ;  /* 0x0000bb0021147a20 */ /* 0x000fc40000410000 */
[----:B------:R-:W-:Y:S02]  /*9c50*/  FMUL.FTZ R32, R34, c[0x0][0x2ec] ;  /* 0x0000bb0022207a20 */ /* 0x000fe40000410000 */
[----:B------:R1:W1:Y:S03]  /*9c60*/  MUFU.TANH R141, R133 ;  /* 0x00000085008d7308 */ /* 0x0002660000002400 */
        /* <DEDUP_REMOVED lines=77> */
.L_x_2151:
[----:B------:R-:W-:Y:S05]  /*a140*/  BSYNC B0 ;  /* 0x0000000000007941 */ /* 0x000fea0003800000 */
.L_x_2150:
[----:B------:R-:W0:Y:S02]  /*a150*/  LDGDEPBAR ;  /* 0x00000000000079af */ /* 0x000e240000000000 */
.L_x_2149:
[----:B--234-:R-:W2:Y:S01]  /*a160*/  S2R R2, SR_TID.X ;  /* 0x0000000000027919 */ /* 0x01cea20000002100 */
[----:B------:R-:W-:Y:S02]  /*a170*/  MOV R0, UR21 ;  /* 0x0000001500007c02 */ /* 0x000fe40008000f00 */
[----:B--2---:R-:W-:-:S04]  /*a180*/  SHF.L.U32 R2, R2, 0x1, RZ ;  /* 0x0000000102027819 */ /* 0x004fc800000006ff */
[----:B------:R-:W-:-:S04]  /*a190*/  LOP3.LUT R2, R2, 0x6, RZ, 0xc0, !PT ;  /* 0x0000000602027812 */ /* 0x000fc800078ec0ff */
[----:B------:R-:W-:-:S04]  /*a1a0*/  LEA R0, R0, R2, 0x5 ;  /* 0x0000000200007211 */ /* 0x000fc800078e28ff */
[CC--:B------:R-:W-:Y:S02]  /*a1b0*/  ISETP.GE.AND P4, PT, R0.reuse, R235.reuse, PT ;  /* 0x000000eb0000720c */ /* 0x0c0fe40003f86270 */
[C---:B-1----:R-:W-:Y:S02]  /*a1c0*/  IADD3 R7, R0.reuse, 0x1, RZ ;  /* 0x0000000100077810 */ /* 0x042fe40007ffe0ff */
[C---:B------:R-:W-:Y:S02]  /*a1d0*/  IADD3 R6, R0.reuse, 0x8, RZ ;  /* 0x0000000800067810 */ /* 0x040fe40007ffe0ff */
[----:B------:R-:W-:Y:S02]  /*a1e0*/  ISETP.GE.AND P1, PT, R7, R235, PT ;  /* 0x000000eb0700720c */ /* 0x000fe40003f26270 */
[C---:B------:R-:W-:Y:S02]  /*a1f0*/  ISETP.LT.OR P4, PT, R0.reuse, R231, P4 ;  /* 0x000000e70000720c */ /* 0x040fe40002781670 */
[----:B------:R-:W-:-:S02]  /*a200*/  IADD3 R5, R0, 0x9, RZ ;  /* 0x0000000900057810 */ /* 0x000fc40007ffe0ff */
[----:B------:R-:W-:Y:S02]  /*a210*/  ISETP.GE.AND P5, PT, R6, R235, PT ;  /* 0x000000eb0600720c */ /* 0x000fe40003fa6270 */
[----:B------:R-:W-:Y:S02]  /*a220*/  ISETP.LT.OR P1, PT, R7, R231, P1 ;  /* 0x000000e70700720c */ /* 0x000fe40000f21670 */
[----:B------:R-:W-:Y:S02]  /*a230*/  FSEL R10, R178, -INF , !P4 ;  /* 0xff800000b20a7808 */ /* 0x000fe40006000000 */
[----:B------:R-:W-:Y:S02]  /*a240*/  IADD3 R4, R0, 0x10, RZ ;  /* 0x0000001000047810 */ /* 0x000fe40007ffe0ff */
[----:B------:R-:W-:Y:S02]  /*a250*/  ISETP.GE.AND P4, PT, R5, R235, PT ;  /* 0x000000eb0500720c */ /* 0x000fe40003f86270 */
[----:B------:R-:W-:-:S02]  /*a260*/  ISETP.LT.OR P5, PT, R6, R231, P5 ;  /* 0x000000e70600720c */ /* 0x000fc40002fa1670 */
[----:B------:R-:W-:Y:S02]  /*a270*/  FSEL R14, R177, -INF , !P1 ;  /* 0xff800000b10e7808 */ /* 0x000fe40004800000 */
[----:B------:R-:W-:Y:S02]  /*a280*/  FMNMX.FTZ R9, R239, R10, !PT ;  /* 0x0000000aef097209 */ /* 0x000fe40007810000 */
[----:B------:R-:W-:Y:S02]  /*a290*/  IADD3 R3, R0, 0x11, RZ ;  /* 0x0000001100037810 */ /* 0x000fe40007ffe0ff */
[----:B------:R-:W-:Y:S02]  /*a2a0*/  ISETP.GE.AND P1, PT, R4, R235, PT ;  /* 0x000000eb0400720c */ /* 0x000fe40003f26270 */
[----:B------:R-:W-:Y:S02]  /*a2b0*/  ISETP.LT.OR P4, PT, R5, R231, P4 ;  /* 0x000000e70500720c */ /* 0x000fe40002781670 */
[----:B------:R-:W-:-:S02]  /*a2c0*/  FSEL R16, R136, -INF , !P5 ;  /* 0xff80000088107808 */ /* 0x000fc40006800000 */
[----:B------:R-:W-:Y:S02]  /*a2d0*/  FMNMX.FTZ R9, R14, R9, !PT ;  /* 0x000000090e097209 */ /* 0x000fe40007810000 */
[----:B------:R-:W-:Y:S02]  /*a2e0*/  IADD3 R2, R0, 0x18, RZ ;  /* 0x0000001800027810 */ /* 0x000fe40007ffe0ff */
[----:B------:R-:W-:Y:S02]  /*a2f0*/  ISETP.GE.AND P5, PT, R3, R235, PT ;  /* 0x000000eb0300720c */ /* 0x000fe40003fa6270 */
[----:B------:R-:W-:Y:S02]  /*a300*/  ISETP.LT.OR P1, PT, R4, R231, P1 ;  /* 0x000000e70400720c */ /* 0x000fe40000f21670 */
[----:B------:R-:W-:Y:S02]  /*a310*/  FSEL R15, R137, -INF , !P4 ;  /* 0xff800000890f7808 */ /* 0x000fe40006000000 */
[----:B------:R-:W-:-:S02]  /*a320*/  FMNMX.FTZ R9, R16, R9, !PT ;  /* 0x0000000910097209 */ /* 0x000fc40007810000 */
[----:B------:R-:W-:Y:S02]  /*a330*/  IADD3 R8, R0, 0x19, RZ ;  /* 0x0000001900087810 */ /* 0x000fe40007ffe0ff */
[----:B------:R-:W-:Y:S02]  /*a340*/  ISETP.GE.AND P4, PT, R2, R235, PT ;  /* 0x000000eb0200720c */ /* 0x000fe40003f86270 */
[----:B------:R-:W-:Y:S02]  /*a350*/  ISETP.LT.OR P5, PT, R3, R231, P5 ;  /* 0x000000e70300720c */ /* 0x000fe40002fa1670 */
[----:B------:R-:W-:Y:S02]  /*a360*/  FSEL R133, R21, -INF , !P1 ;  /* 0xff80000015857808 */ /* 0x000fe40004800000 */
[----:B------:R-:W-:Y:S02]  /*a370*/  FMNMX.FTZ R9, R15, R9, !PT ;  /* 0x000000090f097209 */ /* 0x000fe40007810000 */
[----:B------:R-:W-:-:S02]  /*a380*/  ISETP.GE.AND P1, PT, R8, R235, PT ;  /* 0x000000eb0800720c */ /* 0x000fc40003f26270 */
[----:B------:R-:W-:Y:S02]  /*a390*/  ISETP.LT.OR P4, PT, R2, R231, P4 ;  /* 0x000000e70200720c */ /* 0x000fe40002781670 */
[----:B------:R-:W-:Y:S02]  /*a3a0*/  FSEL R138, R20, -INF , !P5 ;  /* 0xff800000148a7808 */ /* 0x000fe40006800000 */
[----:B------:R-:W-:Y:S02]  /*a3b0*/  FMNMX.FTZ R9, R133, R9, !PT ;  /* 0x0000000985097209 */ /* 0x000fe40007810000 */
[----:B------:R-:W-:Y:S02]  /*a3c0*/  ISETP.LT.OR P1, PT, R8, R231, P1 ;  /* 0x000000e70800720c */ /* 0x000fe40000f21670 */
[----:B------:R-:W-:Y:S02]  /*a3d0*/  FSEL R132, R13, -INF , !P4 ;  /* 0xff8000000d847808 */ /* 0x000fe40006000000 */
[----:B------:R-:W-:-:S02]  /*a3e0*/  FMNMX.FTZ R9, R138, R9, !PT ;  /* 0x000000098a097209 */ /* 0x000fc40007810000 */
[----:B------:R-:W-:Y:S02]  /*a3f0*/  ISETP.GE.AND P6, PT, R0, R234, PT ;  /* 0x000000ea0000720c */ /* 0x000fe40003fc6270 */
[----:B------:R-:W-:Y:S02]  /*a400*/  FSEL R183, R12, -INF , !P1 ;  /* 0xff8000000cb77808 */ /* 0x000fe40004800000 */
[----:B------:R-:W-:Y:S02]  /*a410*/  FMNMX.FTZ R9, R132, R9, !PT ;  /* 0x0000000984097209 */ /* 0x000fe40007810000 */
[----:B------:R-:W-:Y:S02]  /*a420*/  ISETP.LT.OR P6, PT, R0, R230, P6 ;  /* 0x000000e60000720c */ /* 0x000fe400037c1670 */
[----:B------:R-:W-:Y:S02]  /*a430*/  FMNMX.FTZ R9, R183, R9, !PT ;  /* 0x00000009b7097209 */ /* 0x000fe40007810000 */
[----:B------:R-:W-:-:S02]  /*a440*/  FSEL R13, R180, -INF , !P6 ;  /* 0xff800000b40d7808 */ /* 0x000fc40007000000 */
[CC--:B------:R-:W-:Y:S01]  /*a450*/  ISETP.GE.AND P6, PT, R4.reuse, R234.reuse, PT ;  /* 0x000000ea0400720c */ /* 0x0c0fe20003fc6270 */
[----:B------:R-:W1:Y:S01]  /*a460*/  SHFL.BFLY PT, R11, R9, 0x2, 0x1f ;  /* 0x0c401f00090b7f89 */ /* 0x000e6200000e0000 */
[C---:B------:R-:W-:Y:S02]  /*a470*/  ISETP.GE.AND P4, PT, R7.reuse, R234, PT ;  /* 0x000000ea0700720c */ /* 0x040fe40003f86270 */
[-C--:B------:R-:W-:Y:S02]  /*a480*/  ISETP.LT.OR P6, PT, R4, R230.reuse, P6 ;  /* 0x000000e60400720c */ /* 0x080fe400037c1670 */
[----:B------:R-:W-:Y:S02]  /*a490*/  ISETP.LT.OR P4, PT, R7, R230, P4 ;  /* 0x000000e60700720c */ /* 0x000fe40002781670 */
[-C--:B------:R-:W-:Y:S02]  /*a4a0*/  ISETP.GE.AND P1, PT, R6, R234.reuse, PT ;  /* 0x000000ea0600720c */ /* 0x080fe40003f26270 */
[----:B------:R-:W-:-:S02]  /*a4b0*/  ISETP.GE.AND P5, PT, R5, R234, PT ;  /* 0x000000ea0500720c */ /* 0x000fc40003fa6270 */
[----:B------:R-:W-:Y:S02]  /*a4c0*/  FSEL R181, R32, -INF , !P6 ;  /* 0xff80000020b57808 */ /* 0x000fe40007000000 */
[----:B------:R-:W-:Y:S01]  /*a4d0*/  FSEL R20, R179, -INF , !P4 ;  /* 0xff800000b3147808 */ /* 0x000fe20006000000 */
[----:B------:R-:W-:Y:S01]  /*a4e0*/  LDSM.16.MT88.4 R32, [R215+0xb000] ;  /* 0x00b00000d720783b */ /* 0x000fe20000004200 */
[----:B------:R-:W-:Y:S02]  /*a4f0*/  ISETP.GE.AND P6, PT, R2, R234, PT ;  /* 0x000000ea0200720c */ /* 0x000fe40003fc6270 */
[----:B------:R-:W-:Y:S02]  /*a500*/  ISETP.LT.OR P1, PT, R6, R230, P1 ;  /* 0x000000e60600720c */ /* 0x000fe40000f21670 */
[----:B------:R-:W-:Y:S02]  /*a510*/  ISETP.GE.AND P4, PT, R3, R234, PT ;  /* 0x000000ea0300720c */ /* 0x000fe40003f86270 */
[----:B------:R-:W-:-:S02]  /*a520*/  ISETP.LT.OR P5, PT, R5, R230, P5 ;  /* 0x000000e60500720c */ /* 0x000fc40002fa1670 */
[-C--:B------:R-:W-:Y:S02]  /*a530*/  ISETP.LT.OR P6, PT, R2, R230.reuse, P6 ;  /* 0x000000e60200720c */ /* 0x080fe400037c1670 */
[----:B------:R-:W-:Y:S02]  /*a540*/  FSEL R19, R176, -INF , !P1 ;  /* 0xff800000b0137808 */ /* 0x000fe40004800000 */
[----:B------:R-:W-:Y:S01]  /*a550*/  ISETP.LT.OR P4, PT, R3, R230, P4 ;  /* 0x000000e60300720c */ /* 0x000fe20002781670 */
[----:B------:R-:W-:Y:S01]  /*a560*/  LDSM.16.MT88.4 R176, [R215+0xa000] ;  /* 0x00a00000d7b0783b */ /* 0x000fe20000004200 */
[----:B------:R-:W-:Y:S02]  /*a570*/  FSEL R22, R139, -INF , !P5 ;  /* 0xff8000008b167808 */ /* 0x000fe40006800000 */
[C---:B------:R-:W-:Y:S02]  /*a580*/  ISETP.GE.AND P1, PT, R0.reuse, R233, PT ;  /* 0x000000e90000720c */ /* 0x040fe40003f26270 */
[----:B------:R-:W-:-:S02]  /*a590*/  ISETP.GE.AND P5, PT, R0, R232, PT ;  /* 0x000000e80000720c */ /* 0x000fc40003fa6270 */
[----:B------:R-:W-:Y:S02]  /*a5a0*/  FSEL R180, R18, -INF , !P6 ;  /* 0xff80000012b47808 */ /* 0x000fe40007000000 */
[----:B------:R-:W-:Y:S02]  /*a5b0*/  FSEL R182, R25, -INF , !P4 ;  /* 0xff80000019b67808 */ /* 0x000fe40006000000 */
[----:B------:R-:W-:Y:S02]  /*a5c0*/  ISETP.GE.AND P6, PT, R7, R233, PT ;  /* 0x000000e90700720c */ /* 0x000fe40003fc6270 */
[----:B------:R-:W-:Y:S02]  /*a5d0*/  ISETP.GE.AND P4, PT, R8, R234, PT ;  /* 0x000000ea0800720c */ /* 0x000fe40003f86270 */
[C---:B------:R-:W-:Y:S02]  /*a5e0*/  ISETP.LT.OR P1, PT, R0.reuse, R229, P1 ;  /* 0x000000e50000720c */ /* 0x040fe40000f21670 */
[----:B------:R-:W-:-:S02]  /*a5f0*/  ISETP.LT.OR P5, PT, R0, R228, P5 ;  /* 0x000000e40000720c */ /* 0x000fc40002fa1670 */
[----:B------:R-:W-:Y:S02]  /*a600*/  FMNMX.FTZ R0, R238, R13, !PT ;  /* 0x0000000dee007209 */ /* 0x000fe40007810000 */
[----:B------:R-:W-:Y:S02]  /*a610*/  ISETP.LT.OR P6, PT, R7, R229, P6 ;  /* 0x000000e50700720c */ /* 0x000fe400037c1670 */
[----:B------:R-:W-:Y:S02]  /*a620*/  ISETP.LT.OR P4, PT, R8, R230, P4 ;  /* 0x000000e60800720c */ /* 0x000fe40002781670 */
[----:B------:R-:W-:Y:S02]  /*a630*/  FMNMX.FTZ R0, R20, R0, !PT ;  /* 0x0000000014007209 */ /* 0x000fe40007810000 */
[----:B------:R-:W-:Y:S02]  /*a640*/  FSEL R18, R201, -INF , !P6 ;  /* 0xff800000c9127808 */ /* 0x000fe40007000000 */
[----:B------:R-:W-:-:S02]  /*a650*/  FSEL R184, R17, -INF , !P4 ;  /* 0xff80000011b87808 */ /* 0x000fc40006000000 */
[----:B------:R-:W-:Y:S02]  /*a660*/  ISETP.GE.AND P6, PT, R4, R233, PT ;  /* 0x000000e90400720c */ /* 0x000fe40003fc6270 */
[----:B-1----:R-:W-:Y:S02]  /*a670*/  FMNMX.FTZ R9, R9, R11, !PT ;  /* 0x0000000b09097209 */ /* 0x002fe40007810000 */
[-C--:B------:R-:W-:Y:S02]  /*a680*/  ISETP.GE.AND P4, PT, R6, R233.reuse, PT ;  /* 0x000000e90600720c */ /* 0x080fe40003f86270 */
[----:B------:R-:W-:Y:S01]  /*a690*/  FMNMX.FTZ R0, R19, R0, !PT ;  /* 0x0000000013007209 */ /* 0x000fe20007810000 */
[----:B------:R-:W1:Y:S01]  /*a6a0*/  SHFL.BFLY PT, R136, R9, 0x1, 0x1f ;  /* 0x0c201f0009887f89 */ /* 0x000e6200000e0000 */
[----:B------:R-:W-:Y:S02]  /*a6b0*/  FSEL R11, R200, -INF , !P1 ;  /* 0xff800000c80b7808 */ /* 0x000fe40004800000 */
[----:B------:R-:W-:-:S02]  /*a6c0*/  ISETP.GE.AND P1, PT, R5, R233, PT ;  /* 0x000000e90500720c */ /* 0x000fc40003f26270 */
[-C--:B------:R-:W-:Y:S02]  /*a6d0*/  ISETP.LT.OR P6, PT, R4, R229.reuse, P6 ;  /* 0x000000e50400720c */ /* 0x080fe400037c1670 */
[-C--:B------:R-:W-:Y:S02]  /*a6e0*/  ISETP.LT.OR P4, PT, R6, R229.reuse, P4 ;  /* 0x000000e50600720c */ /* 0x080fe40002781670 */
[----:B------:R-:W-:Y:S02]  /*a6f0*/  FMNMX.FTZ R0, R22, R0, !PT ;  /* 0x0000000016007209 */ /* 0x000fe40007810000 */
[----:B------:R-:W-:Y:S02]  /*a700*/  ISETP.LT.OR P1, PT, R5, R229, P1 ;  /* 0x000000e50500720c */ /* 0x000fe40000f21670 */
[----:B------:R-:W-:Y:S02]  /*a710*/  FSEL R185, R27, -INF , !P6 ;  /* 0xff8000001bb97808 */ /* 0x000fe40007000000 */
[----:B------:R-:W-:-:S02]  /*a720*/  FSEL R17, R140, -INF , !P4 ;  /* 0xff8000008c117808 */ /* 0x000fc40006000000 */
[----:B------:R-:W-:Y:S02]  /*a730*/  FMNMX.FTZ R135, R181, R0, !PT ;  /* 0x00000000b5877209 */ /* 0x000fe40007810000 */
[-C--:B------:R-:W-:Y:S02]  /*a740*/  ISETP.GE.AND P6, PT, R8, R233.reuse, PT ;  /* 0x000000e90800720c */ /* 0x080fe40003fc6270 */
[----:B------:R-:W-:Y:S02]  /*a750*/  ISETP.GE.AND P4, PT, R3, R233, PT ;  /* 0x000000e90300720c */ /* 0x000fe40003f86270 */
[----:B------:R-:W-:Y:S02]  /*a760*/  FMNMX.FTZ R0, R237, R11, !PT ;  /* 0x0000000bed007209 */ /* 0x000fe40007810000 */
        /* <DEDUP_REMOVED lines=8> */
[----:B------:R-:W-:Y:S02]  /*a7f0*/  ISETP.GE.AND P6, PT, R5, R232, PT ;  /* 0x000000e80500720c */ /* 0x000fe40003fc6270 */
[----:B------:R-:W-:Y:S02]  /*a800*/  FMNMX.FTZ R0, R17, R0, !PT ;  /* 0x0000000011007209 */ /* 0x000fe40007810000 */
[-C--:B------:R-:W-:Y:S02]  /*a810*/  ISETP.GE.AND P4, PT, R7, R232.reuse, PT ;  /* 0x000000e80700720c */ /* 0x080fe40003f86270 */
[----:B------:R-:W-:Y:S02]  /*a820*/  FSEL R188, R23, -INF , !P1 ;  /* 0xff80000017bc7808 */ /* 0x000fe40004800000 */
[----:B------:R-:W-:Y:S02]  /*a830*/  ISETP.GE.AND P1, PT, R6, R232, PT ;  /* 0x000000e80600720c */ /* 0x000fe40003f26270 */
[----:B------:R-:W-:-:S02]  /*a840*/  ISETP.LT.OR P6, PT, R5, R228, P6 ;  /* 0x000000e40500720c */ /* 0x000fc400037c1670 */
[----:B------:R-:W-:Y:S02]  /*a850*/  FMNMX.FTZ R0, R21, R0, !PT ;  /* 0x0000000015007209 */ /* 0x000fe40007810000 */
[-C--:B------:R-:W-:Y:S02]  /*a860*/  ISETP.LT.OR P4, PT, R7, R228.reuse, P4 ;  /* 0x000000e40700720c */ /* 0x080fe40002781670 */
[----:B------:R-:W-:Y:S02]  /*a870*/  FSEL R5, R202, -INF , !P5 ;  /* 0xff800000ca057808 */ /* 0x000fe40006800000 */
[----:B------:R-:W-:Y:S02]  /*a880*/  ISETP.LT.OR P1, PT, R6, R228, P1 ;  /* 0x000000e40600720c */ /* 0x000fe40000f21670 */
[----:B------:R-:W-:Y:S02]  /*a890*/  ISETP.GE.AND P5, PT, R4, R232, PT ;  /* 0x000000e80400720c */ /* 0x000fe40003fa6270 */
[----:B------:R-:W-:-:S02]  /*a8a0*/  FMNMX.FTZ R6, R185, R0, !PT ;  /* 0x00000000b9067209 */ /* 0x000fc40007810000 */
[----:B------:R-:W-:Y:S02]  /*a8b0*/  FSEL R7, R190, -INF , !P4 ;  /* 0xff800000be077808 */ /* 0x000fe40006000000 */
[----:B------:R-:W-:Y:S02]  /*a8c0*/  FMNMX.FTZ R0, R236, R5, !PT ;  /* 0x00000005ec007209 */ /* 0x000fe40007810000 */
[----:B------:R-:W-:Y:S02]  /*a8d0*/  ISETP.GE.AND P4, PT, R3, R232, PT ;  /* 0x000000e80300720c */ /* 0x000fe40003f86270 */
[----:B------:R-:W-:Y:S02]  /*a8e0*/  ISETP.LT.OR P5, PT, R4, R228, P5 ;  /* 0x000000e40400720c */ /* 0x000fe40002fa1670 */
[----:B------:R-:W-:Y:S02]  /*a8f0*/  FMNMX.FTZ R4, R186, R6, !PT ;  /* 0x00000006ba047209 */ /* 0x000fe40007810000 */
[----:B------:R-:W-:-:S02]  /*a900*/  FSEL R6, R142, -INF , !P1 ;  /* 0xff8000008e067808 */ /* 0x000fc40004800000 */
[----:B------:R-:W-:Y:S01]  /*a910*/  FMNMX.FTZ R0, R7, R0, !PT ;  /* 0x0000000007007209 */ /* 0x000fe20007810000 */
[----:B------:R-:W-:Y:S01]  /*a920*/  LDSM.16.MT88.4 R140, [R217+0xa000] ;  /* 0x00a00000d98c783b */ /* 0x000fe20000004200 */
[----:B------:R-:W-:Y:S02]  /*a930*/  ISETP.LT.OR P4, PT, R3, R228, P4 ;  /* 0x000000e40300720c */ /* 0x000fe40002781670 */
[----:B------:R-:W-:Y:S02]  /*a940*/  FMNMX.FTZ R3, R188, R4, !PT ;  /* 0x00000004bc037209 */ /* 0x000fe40007810000 */
[----:B------:R-:W-:Y:S02]  /*a950*/  FSEL R4, R134, -INF , !P6 ;  /* 0xff80000086047808 */ /* 0x000fe40007000000 */
[----:B------:R-:W-:Y:S02]  /*a960*/  FMNMX.FTZ R0, R6, R0, !PT ;  /* 0x0000000006007209 */ /* 0x000fe40007810000 */
[----:B------:R-:W-:-:S02]  /*a970*/  ISETP.GE.AND P1, PT, R2, R232, PT ;  /* 0x000000e80200720c */ /* 0x000fc40003f26270 */
        /* <DEDUP_REMOVED lines=9> */
[----:B------:R-:W-:Y:S02]  /*aa10*/  FMNMX.FTZ R0, R190, R0, !PT ;  /* 0x00000000be007209 */ /* 0x000fe40007810000 */
[----:B------:R-:W-:Y:S02]  /*aa20*/  FMNMX.FTZ R135, R180, R135, !PT ;  /* 0x00000087b4877209 */ /* 0x000fe40007810000 */
[----:B------:R-:W-:-:S02]  /*aa30*/  FSEL R191, R29, -INF , !P4 ;  /* 0xff8000001dbf7808 */ /* 0x000fc40006000000 */
[----:B------:R-:W-:Y:S01]  /*aa40*/  FMNMX.FTZ R0, R192, R0, !PT ;  /* 0x00000000c0007209 */ /* 0x000fe20007810000 */
[----:B------:R-:W-:Y:S01]  /*aa50*/  LDSM.16.MT88.4 R28, [R213+0xb000] ;  /* 0x00b00000d51c783b */ /* 0x000fe20000004200 */
[----:B------:R-:W-:Y:S02]  /*aa60*/  FMNMX.FTZ R135, R184, R135, !PT ;  /* 0x00000087b8877209 */ /* 0x000fe40007810000 */
[----:B------:R-:W-:Y:S02]  /*aa70*/  FMNMX.FTZ R3, R189, R3, !PT ;  /* 0x00000003bd037209 */ /* 0x000fe40007810000 */
[----:B------:R-:W-:Y:S01]  /*aa80*/  FMNMX.FTZ R0, R191, R0, !PT ;  /* 0x00000000bf007209 */ /* 0x000fe20007810000 */
[----:B------:R-:W2:Y:S01]  /*aa90*/  SHFL.BFLY PT, R12, R135, 0x2, 0x1f ;  /* 0x0c401f00870c7f89 */ /* 0x000ea200000e0000 */
[----:B-1----:R-:W-:-:S03]  /*aaa0*/  FMNMX.FTZ R136, R9, R136, !PT ;  /* 0x0000008809887209 */ /* 0x002fc60007810000 */
[----:B------:R-:W1:Y:S01]  /*aab0*/  SHFL.BFLY PT, R134, R3, 0x2, 0x1f ;  /* 0x0c401f0003867f89 */ /* 0x000e6200000e0000 */
[----:B------:R-:W-:-:S03]  /*aac0*/  FSETP.NEU.FTZ.AND P6, PT, R136, -INF , PT ;  /* 0xff8000008800780b */ /* 0x000fc60003fdd000 */
[----:B------:R-:W3:Y:S01]  /*aad0*/  SHFL.BFLY PT, R2, R0, 0x2, 0x1f ;  /* 0x0c401f0000027f89 */ /* 0x000ee200000e0000 */
[----:B--2---:R-:W-:Y:S01]  /*aae0*/  FMNMX.FTZ R135, R135, R12, !PT ;  /* 0x0000000c87877209 */ /* 0x004fe20007810000 */
[----:B------:R-:W-:Y:S01]  /*aaf0*/  FMUL.FTZ R12, R136, c[0x0][0x23c] ;  /* 0x00008f00880c7a20 */ /* 0x000fe20000410000 */
[----:B-1----:R-:W-:-:S03]  /*ab00*/  FMNMX.FTZ R134, R134, R3, !PT ;  /* 0x0000000386867209 */ /* 0x002fc60007810000 */
[----:B------:R-:W1:Y:S01]  /*ab10*/  SHFL.BFLY PT, R9, R135, 0x1, 0x1f ;  /* 0x0c201f0087097f89 */ /* 0x000e6200000e0000 */
[----:B------:R-:W-:Y:S02]  /*ab20*/  FSEL R12, R12, RZ, P6 ;  /* 0x000000ff0c0c7208 */ /* 0x000fe40003000000 */
[----:B---3--:R-:W-:Y:S01]  /*ab30*/  FMNMX.FTZ R0, R2, R0, !PT ;  /* 0x0000000002007209 */ /* 0x008fe20007810000 */
[----:B------:R-:W2:Y:S02]  /*ab40*/  SHFL.BFLY PT, R8, R134, 0x1, 0x1f ;  /* 0x0c201f0086087f89 */ /* 0x000ea400000e0000 */
[--C-:B------:R-:W-:Y:S02]  /*ab50*/  FFMA.FTZ R15, R15, c[0x0][0x23c], -R12.reuse ;  /* 0x00008f000f0f7a23 */ /* 0x100fe4000001080c */
[----:B------:R-:W3:Y:S01]  /*ab60*/  SHFL.BFLY PT, R137, R0, 0x1, 0x1f ;  /* 0x0c201f0000897f89 */ /* 0x000ee200000e0000 */
[--C-:B------:R-:W-:Y:S01]  /*ab70*/  FFMA.FTZ R16, R16, c[0x0][0x23c], -R12.reuse ;  /* 0x00008f0010107a23 */ /* 0x100fe2000001080c */
[----:B------:R-:W-:Y:S01]  /*ab80*/  MUFU.EX2 R208, R15 ;  /* 0x0000000f00d07308 */ /* 0x000fe20000000800 */
[----:B------:R-:W-:-:S02]  /*ab90*/  FFMA.FTZ R10, R10, c[0x0][0x23c], -R12 ;  /* 0x00008f000a0a7a23 */ /* 0x000fc4000001080c */
[----:B------:R-:W-:-:S05]  /*aba0*/  FFMA.FTZ R14, R14, c[0x0][0x23c], -R12 ;  /* 0x00008f000e0e7a23 */ /* 0x000fca000001080c */
[----:B------:R-:W4:Y:S01]  /*abb0*/  MUFU.EX2 R205, R16 ;  /* 0x0000001000cd7308 */ /* 0x000f220000000800 */
[----:B-1----:R-:W-:-:S07]  /*abc0*/  FMNMX.FTZ R135, R135, R9, !PT ;  /* 0x0000000987877209 */ /* 0x002fce0007810000 */
[----:B------:R4:W-:Y:S01]  /*abd0*/  MUFU.EX2 R207, R10 ;  /* 0x0000000a00cf7308 */ /* 0x0009e20000000800 */
[----:B--2---:R-:W-:Y:S01]  /*abe0*/  FMNMX.FTZ R134, R134, R8, !PT ;  /* 0x0000000886867209 */ /* 0x004fe20007810000 */
[C---:B------:R-:W-:Y:S01]  /*abf0*/  FMUL.FTZ R3, R135.reuse, c[0x0][0x23c] ;  /* 0x00008f0087037a20 */ /* 0x040fe20000410000 */
[----:B------:R-:W-:Y:S02]  /*ac00*/  FSETP.NEU.FTZ.AND P5, PT, R135, -INF , PT ;  /* 0xff8000008700780b */ /* 0x000fe40003fbd000 */
[----:B---3--:R-:W-:Y:S01]  /*ac10*/  FMNMX.FTZ R137, R0, R137, !PT ;  /* 0x0000008900897209 */ /* 0x008fe20007810000 */
[C---:B------:R-:W-:Y:S01]  /*ac20*/  FMUL.FTZ R2, R134.reuse, c[0x0][0x23c] ;  /* 0x00008f0086027a20 */ /* 0x040fe20000410000 */
[----:B------:R-:W-:Y:S01]  /*ac30*/  FSETP.NEU.FTZ.AND P4, PT, R134, -INF , PT ;  /* 0xff8000008600780b */ /* 0x000fe20003f9d000 */
[----:B------:R-:W1:Y:S01]  /*ac40*/  MUFU.EX2 R206, R14 ;  /* 0x0000000e00ce7308 */ /* 0x000e620000000800 */
[C---:B------:R-:W-:Y:S01]  /*ac50*/  FSETP.NEU.FTZ.AND P1, PT, R137.reuse, -INF , PT ;  /* 0xff8000008900780b */ /* 0x040fe20003f3d000 */
[----:B------:R-:W-:Y:S01]  /*ac60*/  FMUL.FTZ R0, R137, c[0x0][0x23c] ;  /* 0x00008f0089007a20 */ /* 0x000fe20000410000 */
[----:B------:R-:W-:-:S02]  /*ac70*/  FSEL R3, R3, RZ, P5 ;  /* 0x000000ff03037208 */ /* 0x000fc40002800000 */
[----:B------:R-:W-:Y:S02]  /*ac80*/  FSEL R2, R2, RZ, P4 ;  /* 0x000000ff02027208 */ /* 0x000fe40002000000 */
[----:B------:R-:W-:Y:S01]  /*ac90*/  FSEL R0, R0, RZ, P1 ;  /* 0x000000ff00007208 */ /* 0x000fe20000800000 */
[--C-:B------:R-:W-:Y:S01]  /*aca0*/  FFMA.FTZ R20, R20, c[0x0][0x23c], -R3.reuse ;  /* 0x00008f0014147a23 */ /* 0x100fe20000010803 */
[----:B----4-:R-:W-:Y:S01]  /*acb0*/  F2FP.PACK_AB R10, R208, R205 ;  /* 0x000000cdd00a723e */ /* 0x010fe200000000ff */
[--C-:B------:R-:W-:Y:S02]  /*acc0*/  FFMA.FTZ R22, R22, c[0x0][0x23c], -R3.reuse ;  /* 0x00008f0016167a23 */ /* 0x100fe40000010803 */
[----:B------:R-:W-:Y:S01]  /*acd0*/  FFMA.FTZ R21, R21, c[0x0][0x23c], -R2 ;  /* 0x00008f0015157a23 */ /* 0x000fe20000010802 */
[----:B------:R-:W-:Y:S01]  /*ace0*/  MUFU.EX2 R201, R20 ;  /* 0x0000001400c97308 */ /* 0x000fe20000000800 */
[--C-:B------:R-:W-:Y:S02]  /*acf0*/  FFMA.FTZ R4, R4, c[0x0][0x23c], -R0.reuse ;  /* 0x00008f0004047a23 */ /* 0x100fe40000010800 */
[----:B------:R-:W-:Y:S01]  /*ad00*/  FFMA.FTZ R5, R5, c[0x0][0x23c], -R0 ;  /* 0x00008f0005057a23 */ /* 0x000fe20000010800 */
[----:B-1----:R-:W-:Y:S01]  /*ad10*/  F2FP.PACK_AB R8, R206, R207 ;  /* 0x000000cfce08723e */ /* 0x002fe200000000ff */
[----:B------:R-:W-:-:S02]  /*ad20*/  FFMA.FTZ R13, R13, c[0x0][0x23c], -R3 ;  /* 0x00008f000d0d7a23 */ /* 0x000fc40000010803 */
[----:B------:R-:W-:Y:S01]  /*ad30*/  FFMA.FTZ R19, R19, c[0x0][0x23c], -R3 ;  /* 0x00008f0013137a23 */ /* 0x000fe20000010803 */
[----:B------:R-:W-:Y:S01]  /*ad40*/  MUFU.EX2 R204, R22 ;  /* 0x0000001600cc7308 */ /* 0x000fe20000000800 */
[----:B------:R-:W-:Y:S02]  /*ad50*/  FFMA.FTZ R11, R11, c[0x0][0x23c], -R2 ;  /* 0x00008f000b0b7a23 */ /* 0x000fe40000010802 */
[----:B------:R-:W-:Y:S02]  /*ad60*/  FFMA.FTZ R6, R6, c[0x0][0x23c], -R0 ;  /* 0x00008f0006067a23 */ /* 0x000fe40000010800 */
[--C-:B------:R-:W-:Y:S02]  /*ad70*/  FFMA.FTZ R18, R18, c[0x0][0x23c], -R2.reuse ;  /* 0x00008f0012127a23 */ /* 0x100fe40000010802 */
[----:B------:R-:W-:Y:S01]  /*ad80*/  FFMA.FTZ R17, R17, c[0x0][0x23c], -R2 ;  /* 0x00008f0011117a23 */ /* 0x000fe20000010802 */
[----:B------:R1:W-:Y:S01]  /*ad90*/  MUFU.EX2 R200, R21 ;  /* 0x0000001500c87308 */ /* 0x0003e20000000800 */
[----:B------:R-:W-:-:S07]  /*ada0*/  FFMA.FTZ R7, R7, c[0x0][0x23c], -R0 ;  /* 0x00008f0007077a23 */ /* 0x000fce0000010800 */
[----:B------:R2:W-:Y:S01]  /*adb0*/  MUFU.EX2 R195, R4 ;  /* 0x0000000400c37308 */ /* 0x0005e20000000800 */
[----:B-1----:R-:W1:Y:S07]  /*adc0*/  LDSM.16.MT88.4 R20, [R213+0xa000] ;  /* 0x00a00000d514783b */ /* 0x002e6e0000004200 */
[----:B------:R3:W-:Y:S01]  /*add0*/  MUFU.EX2 R193, R5 ;  /* 0x0000000500c17308 */ /* 0x0007e20000000800 */
[----:B--2---:R-:W-:-:S07]  /*ade0*/  FSEL R4, R135, RZ, P5 ;  /* 0x000000ff87047208 */ /* 0x004fce0002800000 */
[----:B------:R-:W2:Y:S01]  /*adf0*/  MUFU.EX2 R202, R13 ;  /* 0x0000000d00ca7308 */ /* 0x000ea20000000800 */
[----:B------:R-:W-:Y:S01]  /*ae00*/  FADD.FTZ R4, R238, -R4 ;  /* 0x80000004ee047221 */ /* 0x000fe20000010000 */
[----:B---3--:R-:W-:-:S03]  /*ae10*/  FSEL R5, R136, RZ, P6 ;  /* 0x000000ff88057208 */ /* 0x008fc60003000000 */
[----:B------:R-:W-:-:S03]  /*ae20*/  FMUL.FTZ R15, R4, c[0x0][0x23c] ;  /* 0x00008f00040f7a20 */ /* 0x000fc60000410000 */
[----:B------:R-:W-:Y:S01]  /*ae30*/  MUFU.EX2 R203, R19 ;  /* 0x0000001300cb7308 */ /* 0x000fe20000000800 */
[----:B------:R-:W-:Y:S01]  /*ae40*/  FSEL R4, R137, RZ, P1 ;  /* 0x000000ff89047208 */ /* 0x000fe20000800000 */
[----:B------:R-:W-:Y:S01]  /*ae50*/  FADD.FTZ R5, R239, -R5 ;  /* 0x80000005ef057221 */ /* 0x000fe20000010000 */
[----:B--2---:R-:W-:-:S03]  /*ae60*/  F2FP.PACK_AB R9, R201, R202 ;  /* 0x000000cac909723e */ /* 0x004fc600000000ff */
[----:B------:R-:W-:Y:S02]  /*ae70*/  FMUL.FTZ R5, R5, c[0x0][0x23c] ;  /* 0x00008f0005057a20 */ /* 0x000fe40000410000 */
[----:B------:R-:W2:Y:S01]  /*ae80*/  MUFU.EX2 R15, R15 ;  /* 0x0000000f000f7308 */ /* 0x000ea20000000800 */
[----:B------:R-:W-:-:S04]  /*ae90*/  FADD.FTZ R4, R236, -R4 ;  /* 0x80000004ec047221 */ /* 0x000fc80000010000 */
[----:B------:R-:W-:-:S03]  /*aea0*/  FMUL.FTZ R4, R4, c[0x0][0x23c] ;  /* 0x00008f0004047a20 */ /* 0x000fc60000410000 */
[----:B------:R-:W3:Y:S08]  /*aeb0*/  MUFU.EX2 R16, R5 ;  /* 0x0000000500107308 */ /* 0x000ef00000000800 */
[----:B------:R4:W-:Y:S01]  /*aec0*/  MUFU.EX2 R198, R11 ;  /* 0x0000000b00c67308 */ /* 0x0009e20000000800 */
[-C--:B--2---:R-:W-:Y:S02]  /*aed0*/  FMUL.FTZ R146, R146, R15.reuse ;  /* 0x0000000f92927220 */ /* 0x084fe40000410000 */
[----:B------:R-:W-:-:S02]  /*aee0*/  FMUL.FTZ R147, R147, R15 ;  /* 0x0000000f93937220 */ /* 0x000fc40000410000 */
[-C--:B------:R-:W-:Y:S02]  /*aef0*/  FMUL.FTZ R162, R162, R15.reuse ;  /* 0x0000000fa2a27220 */ /* 0x080fe40000410000 */
[----:B------:R-:W-:Y:S01]  /*af00*/  FMUL.FTZ R163, R163, R15 ;  /* 0x0000000fa3a37220 */ /* 0x000fe20000410000 */
[----:B------:R2:W-:Y:S01]  /*af10*/  MUFU.EX2 R196, R6 ;  /* 0x0000000600c47308 */ /* 0x0005e20000000800 */
[-C--:B---3--:R-:W-:Y:S02]  /*af20*/  FMUL.FTZ R144, R144, R16.reuse ;  /* 0x0000001090907220 */ /* 0x088fe40000410000 */
[-C--:B------:R-:W-:Y:S02]  /*af30*/  FMUL.FTZ R145, R145, R16.reuse ;  /* 0x0000001091917220 */ /* 0x080fe40000410000 */
[-C--:B------:R-:W-:Y:S02]  /*af40*/  FMUL.FTZ R160, R160, R16.reuse ;  /* 0x00000010a0a07220 */ /* 0x080fe40000410000 */
[-C--:B------:R-:W-:Y:S01]  /*af50*/  FMUL.FTZ R161, R161, R16.reuse ;  /* 0x00000010a1a17220 */ /* 0x080fe20000410000 */
[----:B----4-:R-:W-:Y:S01]  /*af60*/  F2FP.PACK_AB R11, R204, R203 ;  /* 0x000000cbcc0b723e */ /* 0x010fe200000000ff */
[----:B------:R-:W-:Y:S01]  /*af70*/  MUFU.EX2 R197, R18 ;  /* 0x0000001200c57308 */ /* 0x000fe20000000800 */
[----:B------:R-:W-:-:S02]  /*af80*/  FMUL.FTZ R156, R156, R16 ;  /* 0x000000109c9c7220 */ /* 0x000fc40000410000 */
[-C--:B------:R-:W-:Y:S02]  /*af90*/  FMUL.FTZ R157, R157, R16.reuse ;  /* 0x000000109d9d7220 */ /* 0x080fe40000410000 */
[-C--:B------:R-:W-:Y:S01]  /*afa0*/  FMUL.FTZ R158, R158, R15.reuse ;  /* 0x0000000f9e9e7220 */ /* 0x080fe20000410000 */
[C---:B-1----:R-:W-:Y:S01]  /*afb0*/  HMMA.16816.F32 R248, R8.reuse, R20, R144 ;  /* 0x0000001408f8723c */ /* 0x042fe20000001890 */
[----:B------:R-:W1:Y:S01]  /*afc0*/  LDSM.16.MT88.4 R144, [R218+0xa000] ;  /* 0x00a00000da90783b */ /* 0x000e620000004200 */
[----:B--2---:R-:W-:Y:S01]  /*afd0*/  FSEL R6, R134, RZ, P4 ;  /* 0x000000ff86067208 */ /* 0x004fe20002000000 */
[----:B------:R-:W2:Y:S01]  /*afe0*/  MUFU.EX2 R199, R17 ;  /* 0x0000001100c77308 */ /* 0x000ea20000000800 */
[----:B------:R-:W-:Y:S02]  /*aff0*/  FMUL.FTZ R159, R159, R15 ;  /* 0x0000000f9f9f7220 */ /* 0x000fe40000410000 */
[-C--:B------:R-:W-:Y:S02]  /*b000*/  FMUL.FTZ R116, R116, R16.reuse ;  /* 0x0000001074747220 */ /* 0x080fe40000410000 */
[----:B------:R-:W-:Y:S01]  /*b010*/  FADD.FTZ R5, R237, -R6 ;  /* 0x80000006ed057221 */ /* 0x000fe20000010000 */
[----:B------:R-:W-:Y:S01]  /*b020*/  HMMA.16816.F32 R160, R8, R176, R160 ;  /* 0x000000b008a0723c */ /* 0x000fe200000018a0 */
[----:B------:R-:W-:Y:S01]  /*b030*/  FMUL.FTZ R117, R117, R16 ;  /* 0x0000001075757220 */ /* 0x000fe20000410000 */
[----:B------:R3:W4:Y:S01]  /*b040*/  MUFU.EX2 R194, R7 ;  /* 0x0000000700c27308 */ /* 0x0007220000000800 */
[----:B------:R-:W-:-:S02]  /*b050*/  FMUL.FTZ R5, R5, c[0x0][0x23c] ;  /* 0x00008f0005057a20 */ /* 0x000fc40000410000 */
[-C--:B------:R-:W-:Y:S02]  /*b060*/  FMUL.FTZ R118, R118, R15.reuse ;  /* 0x0000000f76767220 */ /* 0x080fe40000410000 */
[----:B------:R-:W-:Y:S02]  /*b070*/  FMUL.FTZ R119, R119, R15 ;  /* 0x0000000f77777220 */ /* 0x000fe40000410000 */
[-C--:B------:R-:W-:Y:S01]  /*b080*/  FMUL.FTZ R172, R172, R16.reuse ;  /* 0x00000010acac7220 */ /* 0x080fe20000410000 */
        /* <DEDUP_REMOVED lines=9> */
[-C--:B------:R-:W-:Y:S01]  /*b120*/  FMUL.FTZ R128, R128, R16.reuse ;  /* 0x0000001080807220 */ /* 0x080fe20000410000 */
        /* <DEDUP_REMOVED lines=15> */
[C---:B------:R-:W-:Y:S01]  /*b220*/  HMMA.16816.F32 R24, R4.reuse, R144, R40 ;  /* 0x000000900418723c */ /* 0x040fe20000001828 */
[----:B------:R-:W1:Y:S01]  /*b230*/  LDSM.16.MT88.4 R40, [R218+0xb000] ;  /* 0x00b00000da28783b */ /* 0x000e620000004200 */
[-C--:B------:R-:W-:Y:S02]  /*b240*/  FMUL.FTZ R153, R153, R14.reuse ;  /* 0x0000000e99997220 */ /* 0x080fe40000410000 */
[-C--:B------:R-:W-:Y:S02]  /*b250*/  FMUL.FTZ R154, R154, R13.reuse ;  /* 0x0000000d9a9a7220 */ /* 0x080fe40000410000 */
[----:B------:R-:W-:Y:S02]  /*b260*/  FMUL.FTZ R155, R155, R13 ;  /* 0x0000000d9b9b7220 */ /* 0x000fe40000410000 */
        /* <DEDUP_REMOVED lines=18> */
[----:B------:R-:W2:Y:S01]  /*b390*/  LDSM.16.MT88.4 R24, [R217+0xb000] ;  /* 0x00b00000d918783b */ /* 0x000ea20000004200 */
        /* <DEDUP_REMOVED lines=46> */
[----:B-1----:R-:W-:Y:S01]  /*b680*/  HMMA.16816.F32 R104, R4, R40, R104 ;  /* 0x000000280468723c */ /* 0x002fe20000001868 */
[----:B------:R-:W-:-:S02]  /*b690*/  FMUL.FTZ R123, R123, R13 ;  /* 0x0000000d7b7b7220 */ /* 0x000fc40000410000 */
[-C--:B------:R-:W-:Y:S02]  /*b6a0*/  FMUL.FTZ R126, R126, R13.reuse ;  /* 0x0000000d7e7e7220 */ /* 0x080fe40000410000 */
[----:B------:R-:W-:Y:S02]  /*b6b0*/  FMUL.FTZ R127, R127, R13 ;  /* 0x0000000d7f7f7220 */ /* 0x000fe40000410000 */
        /* <DEDUP_REMOVED lines=15> */
[--C-:B------:R-:W-:Y:S01]  /*b7b0*/  FFMA.FTZ R4, R133, c[0x0][0x23c], -R12.reuse ;  /* 0x00008f0085047a23 */ /* 0x100fe2000001080c */
        /* <DEDUP_REMOVED lines=19> */
[----:B-1----:R-:W-:Y:S01]  /*b8f0*/  FFMA.FTZ R4, R138, c[0x0][0x23c], -R12 ;  /* 0x00008f008a047a23 */ /* 0x002fe2000001080c */
[----:B------:R-:W-:Y:S01]  /*b900*/  MOV R209, R240 ;  /* 0x000000f000d17202 */ /* 0x000fe20000000f00 */
[----:B------:R-:W-:Y:S01]  /*b910*/  FMUL.FTZ R69, R69, R16 ;  /* 0x0000001045457220 */ /* 0x000fe20000410000 */
[----:B------:R-:W-:Y:S01]  /*b920*/  MOV R211, R241 ;  /* 0x000000f100d37202 */ /* 0x000fe20000000f00 */
[----:B------:R1:W2:Y:S01]  /*b930*/  MUFU.EX2 R139, R4 ;  /* 0x00000004008b7308 */ /* 0x0002a20000000800 */
[----:B------:R-:W-:Y:S01]  /*b940*/  HMMA.16816.F32 R240, R8, R178, R172 ;  /* 0x000000b208f0723c */ /* 0x000fe200000018ac */
[----:B------:R-:W-:Y:S01]  /*b950*/  FMUL.FTZ R70, R70, R15 ;  /* 0x0000000f46467220 */ /* 0x000fe20000410000 */
[----:B------:R-:W-:Y:S01]  /*b960*/  MOV R177, R127 ;  /* 0x0000007f00b17202 */ /* 0x000fe20000000f00 */
[----:B------:R-:W-:-:S02]  /*b970*/  FMUL.FTZ R71, R71, R15 ;  /* 0x0000000f47477220 */ /* 0x000fc40000410000 */
[-C--:B------:R-:W-:Y:S02]  /*b980*/  FMUL.FTZ R80, R80, R16.reuse ;  /* 0x0000001050507220 */ /* 0x080fe40000410000 */
[----:B------:R-:W-:Y:S01]  /*b990*/  FMUL.FTZ R81, R81, R16 ;  /* 0x0000001051517220 */ /* 0x000fe20000410000 */
[C---:B------:R-:W-:Y:S01]  /*b9a0*/  HMMA.16816.F32 R24, R8.reuse, R26, R128 ;  /* 0x0000001a0818723c */ /* 0x040fe20000001880 */
        /* <DEDUP_REMOVED lines=9> */
[----:B--2---:R-:W-:Y:S01]  /*ba40*/  F2FP.PACK_AB R128, R139, R133 ;  /* 0x000000858b80723e */ /* 0x004fe200000000ff */
        /* <DEDUP_REMOVED lines=11> */
[----:B-1----:R-:W-:Y:S01]  /*bb00*/  FFMA.FTZ R4, R183, c[0x0][0x23c], -R12 ;  /* 0x00008f00b7047a23 */ /* 0x002fe2000001080c */
[C---:B------:R-:W-:Y:S01]  /*bb10*/  HMMA.16816.F32 R236, R8.reuse, R146, R48 ;  /* 0x0000009208ec723c */ /* 0x040fe20000001830 */
[-C--:B------:R-:W-:Y:S01]  /*bb20*/  FMUL.FTZ R114, R114, R15.reuse ;  /* 0x0000000f72727220 */ /* 0x080fe20000410000 */
[----:B------:R-:W1:Y:S01]  /*bb30*/  LDSM.16.MT88.4 R48, [R218+0xa800] ;  /* 0x00a80000da30783b */ /* 0x000e620000004200 */
[----:B------:R2:W3:Y:S01]  /*bb40*/  MUFU.EX2 R138, R4 ;  /* 0x00000004008a7308 */ /* 0x0004e20000000800 */
[----:B------:R-:W-:Y:S02]  /*bb50*/  FMUL.FTZ R115, R115, R15 ;  /* 0x0000000f73737220 */ /* 0x000fe40000410000 */
[-C--:B------:R-:W-:Y:S02]  /*bb60*/  FMUL.FTZ R100, R100, R16.reuse ;  /* 0x0000001064647220 */ /* 0x080fe40000410000 */
[----:B------:R-:W-:Y:S01]  /*bb70*/  HMMA.16816.F32 R68, R8, R28, R68 ;  /* 0x0000001c0844723c */ /* 0x000fe20000001844 */
[----:B------:R-:W-:-:S02]  /*bb80*/  FMUL.FTZ R101, R101, R16 ;  /* 0x0000001065657220 */ /* 0x000fc40000410000 */
[-C--:B------:R-:W-:Y:S02]  /*bb90*/  FMUL.FTZ R102, R102, R15.reuse ;  /* 0x0000000f66667220 */ /* 0x080fe40000410000 */
[----:B------:R-:W-:-:S03]  /*bba0*/  FMUL.FTZ R103, R103, R15 ;  /* 0x0000000f67677220 */ /* 0x000fc60000410000 */
[----:B------:R-:W-:Y:S01]  /*bbb0*/  HMMA.16816.F32 R84, R8, R32, R84 ;  /* 0x000000200854723c */ /* 0x000fe20000001854 */
[----:B--2---:R-:W-:Y:S01]  /*bbc0*/  FFMA.FTZ R4, R181, c[0x0][0x23c], -R3 ;  /* 0x00008f00b5047a23 */ /* 0x004fe20000010803 */
[----:B---3--:R-:W-:-:S03]  /*bbd0*/  F2FP.PACK_AB R130, R138, R176 ;  /* 0x000000b08a82723e */ /* 0x008fc600000000ff */
[----:B------:R2:W-:Y:S03]  /*bbe0*/  MUFU.EX2 R21, R4 ;  /* 0x0000000400157308 */ /* 0x0005e60000000800 */
[C---:B------:R-:W-:Y:S01]  /*bbf0*/  HMMA.16816.F32 R32, R8.reuse, R34, R96 ;  /* 0x000000220820723c */ /* 0x040fe20000001860 */
[----:B------:R-:W-:Y:S07]  /*bc00*/  LDSM.16.MT88.4 R96, [R215+0xb800] ;  /* 0x00b80000d760783b */ /* 0x000fee0000004200 */
[----:B------:R-:W-:Y:S01]  /*bc10*/  HMMA.16816.F32 R100, R8, R40, R100 ;  /* 0x000000280864723c */ /* 0x000fe20000001864 */
[----:B--2---:R-:W-:-:S04]  /*bc20*/  FFMA.FTZ R4, R182, c[0x0][0x23c], -R3 ;  /* 0x00008f00b6047a23 */ /* 0x004fc80000010803 */
[----:B------:R2:W3:Y:S02]  /*bc30*/  MUFU.EX2 R23, R4 ;  /* 0x0000000400177308 */ /* 0x0004e40000000800 */
[--C-:B--2---:R-:W-:Y:S01]  /*bc40*/  FFMA.FTZ R4, R180, c[0x0][0x23c], -R3.reuse ;  /* 0x00008f00b4047a23 */ /* 0x104fe20000010803 */
[----:B---3--:R-:W-:Y:S01]  /*bc50*/  F2FP.PACK_AB R129, R23, R21 ;  /* 0x000000151781723e */ /* 0x008fe200000000ff */
[----:B------:R-:W-:Y:S01]  /*bc60*/  FFMA.FTZ R3, R184, c[0x0][0x23c], -R3 ;  /* 0x00008f00b8037a23 */ /* 0x000fe20000010803 */
[----:B------:R-:W-:-:S03]  /*bc70*/  MOV R184, R158 ;  /* 0x0000009e00b87202 */ /* 0x000fc60000000f00 */
[----:B------:R-:W-:Y:S01]  /*bc80*/  MUFU.EX2 R132, R4 ;  /* 0x0000000400847308 */ /* 0x000fe20000000800 */
[C---:B------:R-:W-:Y:S01]  /*bc90*/  HMMA.16816.F32 R180, R8.reuse, R142, R64 ;  /* 0x0000008e08b4723c */ /* 0x040fe20000001840 */
[----:B------:R-:W2:Y:S06]  /*bca0*/  LDSM.16.MT88.4 R64, [R217+0xa800] ;  /* 0x00a80000d940783b */ /* 0x000eac0000004200 */
[----:B------:R3:W4:Y:S01]  /*bcb0*/  MUFU.EX2 R22, R3 ;  /* 0x0000000300167308 */ /* 0x0007220000000800 */
[C---:B------:R-:W-:Y:S01]  /*bcc0*/  HMMA.16816.F32 R140, R8.reuse, R30, R80 ;  /* 0x0000001e088c723c */ /* 0x040fe20000001850 */
[----:B------:R-:W5:Y:S07]  /*bcd0*/  LDSM.16.MT88.4 R80, [R213+0xb800] ;  /* 0x00b80000d550783b */ /* 0x000f6e0000004200 */
[----:B------:R-:W-:Y:S01]  /*bce0*/  HMMA.16816.F32 R28, R8, R42, R112 ;  /* 0x0000002a081c723c */ /* 0x000fe20000001870 */
[----:B------:R-:W-:Y:S01]  /*bcf0*/  LDSM.16.MT88.4 R112, [R218+0xb800] ;  /* 0x00b80000da70783b */ /* 0x000fe20000004200 */
[----:B---3--:R-:W-:Y:S01]  /*bd00*/  FFMA.FTZ R3, R185, c[0x0][0x23c], -R2 ;  /* 0x00008f00b9037a23 */ /* 0x008fe20000010802 */
[----:B------:R-:W-:-:S04]  /*bd10*/  MOV R185, R159 ;  /* 0x0000009f00b97202 */ /* 0x000fc80000000f00 */
[----:B------:R-:W-:Y:S01]  /*bd20*/  FFMA.FTZ R11, R177, R16, R207 ;  /* 0x00000010b10b7223 */ /* 0x000fe200000100cf */
[----:B------:R-:W3:Y:S01]  /*bd30*/  LDSM.16.MT88.4 R156, [R213+0xa800] ;  /* 0x00a80000d59c783b */ /* 0x000ee20000004200 */
[----:B------:R2:W-:Y:S01]  /*bd40*/  MUFU.EX2 R20, R3 ;  /* 0x0000000300147308 */ /* 0x0005e20000000800 */
[----:B----4-:R-:W-:Y:S01]  /*bd50*/  F2FP.PACK_AB R131, R22, R132 ;  /* 0x000000841683723e */ /* 0x010fe200000000ff */
[----:B------:R-:W-:Y:S02]  /*bd60*/  FFMA.FTZ R8, R211, R15, R202 ;  /* 0x0000000fd3087223 */ /* 0x000fe400000100ca */
[----:B------:R-:W-:Y:S02]  /*bd70*/  FADD.FTZ R11, R206, R11 ;  /* 0x0000000bce0b7221 */ /* 0x000fe40000010000 */
[----:B------:R-:W-:Y:S02]  /*bd80*/  FADD.FTZ R10, R201, R8 ;  /* 0x00000008c90a7221 */ /* 0x000fe40000010000 */
[----:B-1----:R-:W-:Y:S01]  /*bd90*/  HMMA.16816.F32 R36, R128, R48, R36 ;  /* 0x000000308024723c */ /* 0x002fe20000001824 */
[----:B--2---:R-:W-:Y:S01]  /*bda0*/  FFMA.FTZ R3, R186, c[0x0][0x23c], -R2 ;  /* 0x00008f00ba037a23 */ /* 0x004fe20000010802 */
[----:B------:R-:W-:-:S06]  /*bdb0*/  MOV R186, R5 ;  /* 0x0000000500ba7202 */ /* 0x000fcc0000000f00 */
[C---:B------:R-:W-:Y:S01]  /*bdc0*/  HMMA.16816.F32 R52, R128.reuse, R64, R52 ;  /* 0x000000408034723c */ /* 0x040fe20000001834 */
[----:B------:R1:W2:Y:S07]  /*bdd0*/  MUFU.EX2 R19, R3 ;  /* 0x0000000300137308 */ /* 0x0002ae0000000800 */
[C---:B-----5:R-:W-:Y:S08]  /*bde0*/  HMMA.16816.F32 R68, R128.reuse, R80, R68 ;  /* 0x000000508044723c */ /* 0x060ff00000001844 */
[----:B------:R-:W-:Y:S01]  /*bdf0*/  HMMA.16816.F32 R84, R128, R96, R84 ;  /* 0x000000608054723c */ /* 0x000fe20000001854 */
[--C-:B-1----:R-:W-:Y:S01]  /*be00*/  FFMA.FTZ R3, R188, c[0x0][0x23c], -R2.reuse ;  /* 0x00008f00bc037a23 */ /* 0x102fe20000010802 */
[----:B--2---:R-:W-:Y:S01]  /*be10*/  F2FP.PACK_AB R124, R19, R20 ;  /* 0x00000014137c723e */ /* 0x004fe200000000ff */
[----:B------:R-:W-:-:S02]  /*be20*/  FFMA.FTZ R2, R189, c[0x0][0x23c], -R2 ;  /* 0x00008f00bd027a23 */ /* 0x000fc40000010802 */
[----:B------:R-:W-:Y:S03]  /*be30*/  MUFU.EX2 R18, R3 ;  /* 0x0000000300127308 */ /* 0x000fe60000000800 */
[C---:B---3--:R-:W-:Y:S01]  /*be40*/  HMMA.16816.F32 R144, R128.reuse, R156, R172 ;  /* 0x0000009c8090723c */ /* 0x048fe200000018ac */
[----:B------:R-:W1:Y:S04]  /*be50*/  LDSM.16.MT88.4 R172, [R215+0xa800] ;  /* 0x00a80000d7ac783b */ /* 0x000e680000004200 */
[----:B------:R2:W3:Y:S03]  /*be60*/  MUFU.EX2 R17, R2 ;  /* 0x0000000200117308 */ /* 0x0004e60000000800 */
[----:B------:R-:W-:Y:S01]  /*be70*/  HMMA.16816.F32 R100, R128, R112, R100 ;  /* 0x000000708064723c */ /* 0x000fe20000001864 */
[----:B--2---:R-:W-:Y:S01]  /*be80*/  FFMA.FTZ R2, R187, c[0x0][0x23c], -R0 ;  /* 0x00008f00bb027a23 */ /* 0x004fe20000010800 */
[----:B------:R-:W-:-:S02]  /*be90*/  MOV R187, R6 ;  /* 0x0000000600bb7202 */ /* 0x000fc40000000f00 */
[----:B------:R-:W2:Y:S01]  /*bea0*/  LDSM.16.MT88.4 R4, [R217+0xb800] ;  /* 0x00b80000d904783b */ /* 0x000ea20000004200 */
[----:B------:R4:W-:Y:S01]  /*beb0*/  MUFU.EX2 R12, R2 ;  /* 0x00000002000c7308 */ /* 0x0009e20000000800 */
[----:B---3--:R-:W-:Y:S02]  /*bec0*/  F2FP.PACK_AB R126, R17, R18 ;  /* 0x00000012117e723e */ /* 0x008fe400000000ff */
[----:B-1----:R-:W-:Y:S01]  /*bed0*/  HMMA.16816.F32 R160, R128, R172, R160 ;  /* 0x000000ac80a0723c */ /* 0x002fe200000018a0 */
[----:B----4-:R-:W-:-:S04]  /*bee0*/  FFMA.FTZ R2, R190, c[0x0][0x23c], -R0 ;  /* 0x00008f00be027a23 */ /* 0x010fc80000010800 */
        /* <DEDUP_REMOVED lines=121> */
[----:B------:R-:W-:Y:S04]  /*c680*/  LDSM.16.M88.4 R140, [R221+0x8800] ;  /* 0x00880000dd8c783b */ /* 0x000fe80000000200 */
[----:B------:R-:W-:Y:S04]  /*c690*/  LDSM.16.M88.4 R176, [R221+0x8000] ;  /* 0x00800000ddb0783b */ /* 0x000fe80000000200 */
[----:B------:R-:W0:Y:S01]  /*c6a0*/  LDGDEPBAR ;  /* 0x00000000000079af */ /* 0x000e220000000000 */
[----:B--2---:R-:W-:Y:S08]  /*c6b0*/  HMMA.16816.F32 R200, R8, R24, RZ ;  /* 0x0000001808c8723c */ /* 0x004ff000000018ff */
[C---:B---3--:R-:W-:Y:S08]  /*c6c0*/  HMMA.16816.F32 R184, R4.reuse, R20, RZ ;  /* 0x0000001404b8723c */ /* 0x048ff000000018ff */
[C---:B------:R-:W-:Y:S08]  /*c6d0*/  HMMA.16816.F32 R196, R4.reuse, R24, RZ ;  /* 0x0000001804c4723c */ /* 0x040ff000000018ff */
[-C--:B------:R-:W-:Y:S08]  /*c6e0*/  HMMA.16816.F32 R192, R4, R26.reuse, RZ ;  /* 0x0000001a04c0723c */ /* 0x080ff000000018ff */
[----:B------:R-:W-:Y:S08]  /*c6f0*/  HMMA.16816.F32 R188, R8, R26, RZ ;  /* 0x0000001a08bc723c */ /* 0x000ff000000018ff */
        /* <DEDUP_REMOVED lines=8> */
[-C--:B------:R-:W-:Y:S01]  /*c780*/  HMMA.16816.F32 R196, R12, R34.reuse, R180 ;  /* 0x000000220cc4723c */ /* 0x080fe200000018b4 */
[----:B------:R-:W-:Y:S07]  /*c790*/  LDSM.16.M88.4 R12, [R220+0x2000] ;  /* 0x00200000dc0c783b */ /* 0x000fee0000000200 */
[C---:B----4-:R-:W-:Y:S01]  /*c7a0*/  HMMA.16816.F32 R184, R16.reuse, R34, R20 ;  /* 0x0000002210b8723c */ /* 0x050fe20000001814 */
[----:B------:R-:W4:Y:S07]  /*c7b0*/  LDSM.16.M88.4 R20, [R219+0x800] ;  /* 0x00080000db14783b */ /* 0x000f2e0000000200 */
[C---:B------:R-:W-:Y:S08]  /*c7c0*/  HMMA.16816.F32 R200, R16.reuse, R28, R200 ;  /* 0x0000001c10c8723c */ /* 0x040ff000000018c8 */
        /* <DEDUP_REMOVED lines=13> */
[----:B------:R-:W-:Y:S04]  /*c8a0*/  LDSM.16.M88.4 R140, [R212+0x9800] ;  /* 0x00980000d48c783b */ /* 0x000fe80000000200 */
[----:B------:R-:W-:Y:S03]  /*c8b0*/  LDSM.16.M88.4 R8, [R214+0x4000] ;  /* 0x00400000d608783b */ /* 0x000fe60000000200 */
[C---:B----4-:R-:W-:Y:S01]  /*c8c0*/  HMMA.16816.F32 R204, R12.reuse, R20, R28 ;  /* 0x000000140ccc723c */ /* 0x050fe2000000181c */
[----:B------:R-:W2:Y:S07]  /*c8d0*/  LDSM.16.M88.4 R28, [R212+0x9000] ;  /* 0x00900000d41c783b */ /* 0x000eae0000000200 */
[C---:B-----5:R-:W-:Y:S08]  /*c8e0*/  HMMA.16816.F32 R236, R12.reuse, R24, R180 ;  /* 0x000000180cec723c */ /* 0x060ff000000018b4 */
[C---:B------:R-:W-:Y:S08]  /*c8f0*/  HMMA.16816.F32 R208, R12.reuse, R26, R32 ;  /* 0x0000001a0cd0723c */ /* 0x040ff00000001820 */
[----:B------:R-:W-:Y:S08]  /*c900*/  HMMA.16816.F32 R180, R12, R22, R188 ;  /* 0x000000160cb4723c */ /* 0x000ff000000018bc */
[C---:B-1----:R-:W-:Y:S08]  /*c910*/  HMMA.16816.F32 R184, R16.reuse, R26, R192 ;  /* 0x0000001a10b8723c */ /* 0x042ff000000018c0 */
[C---:B------:R-:W-:Y:S01]  /*c920*/  HMMA.16816.F32 R32, R16.reuse, R24, R200 ;  /* 0x000000181020723c */ /* 0x040fe200000018c8 */
[----:B------:R-:W-:Y:S07]  /*c930*/  LDSM.16.M88.4 R24, [R216+0x4000] ;  /* 0x00400000d818783b */ /* 0x000fee0000000200 */
[C---:B------:R-:W-:Y:S08]  /*c940*/  HMMA.16816.F32 R12, R16.reuse, R20, R196 ;  /* 0x00000014100c723c */ /* 0x040ff000000018c4 */
[----:B------:R-:W-:Y:S01]  /*c950*/  HMMA.16816.F32 R192, R16, R22, R176 ;  /* 0x0000001610c0723c */ /* 0x000fe200000018b0 */
[----:B------:R-:W-:Y:S04]  /*c960*/  LDSM.16.M88.4 R20, [R216+0x6000] ;  /* 0x00600000d814783b */ /* 0x000fe80000000200 */
[----:B------:R-:W1:Y:S03]  /*c970*/  LDSM.16.M88.4 R176, [R225] ;  /* 0x00000000e1b0783b */ /* 0x000e660000000200 */
[C---:B--2---:R-:W-:Y:S01]  /*c980*/  HMMA.16816.F32 R188, R4.reuse, R28, R236 ;  /* 0x0000001c04bc723c */ /* 0x044fe200000018ec */
[----:B------:R-:W-:Y:S07]  /*c990*/  LDSM.16.M88.4 R16, [R222+0x4000] ;  /* 0x00400000de10783b */ /* 0x000fee0000000200 */
[C---:B------:R-:W-:Y:S08]  /*c9a0*/  HMMA.16816.F32 R200, R4.reuse, R140, R204 ;  /* 0x0000008c04c8723c */ /* 0x040ff000000018cc */
[C---:B------:R-:W-:Y:S08]  /*c9b0*/  HMMA.16816.F32 R208, R4.reuse, R30, R208 ;  /* 0x0000001e04d0723c */ /* 0x040ff000000018d0 */
[----:B------:R-:W-:Y:S08]  /*c9c0*/  HMMA.16816.F32 R204, R4, R142, R180 ;  /* 0x0000008e04cc723c */ /* 0x000ff000000018b4 */
[C---:B------:R-:W-:Y:S01]  /*c9d0*/  HMMA.16816.F32 R4, R8.reuse, R28, R32 ;  /* 0x0000001c0804723c */ /* 0x040fe20000001820 */
[----:B------:R-:W-:Y:S07]  /*c9e0*/  LDSM.16.M88.4 R32, [R221+0x9000] ;  /* 0x00900000dd20783b */ /* 0x000fee0000000200 */
[C---:B------:R-:W-:Y:S01]  /*c9f0*/  HMMA.16816.F32 R196, R8.reuse, R140, R12 ;  /* 0x0000008c08c4723c */ /* 0x040fe2000000180c */
[----:B------:R-:W2:Y:S07]  /*ca00*/  LDSM.16.M88.4 R12, [R222+0x6000] ;  /* 0x00600000de0c783b */ /* 0x000eae0000000200 */
[----:B------:R-:W-:Y:S08]  /*ca10*/  HMMA.16816.F32 R184, R8, R30, R184 ;  /* 0x0000001e08b8723c */ /* 0x000ff000000018b8 */
[-C--:B-1----:R-:W-:Y:S08]  /*ca20*/  HMMA.16816.F32 R28, R20, R176.reuse, R188 ;  /* 0x000000b0141c723c */ /* 0x082ff000000018bc */
[----:B------:R-:W-:Y:S08]  /*ca30*/  HMMA.16816.F32 R4, R24, R176, R4 ;  /* 0x000000b01804723c */ /* 0x000ff00000001804 */
[----:B------:R-:W-:Y:S01]  /*ca40*/  HMMA.16816.F32 R192, R8, R142, R192 ;  /* 0x0000008e08c0723c */ /* 0x000fe200000018c0 */
[----:B------:R-:W-:Y:S04]  /*ca50*/  LDSM.16.M88.4 R140, [R219+0x1000] ;  /* 0x00100000db8c783b */ /* 0x000fe80000000200 */
[----:B------:R-:W1:Y:S03]  /*ca60*/  LDSM.16.M88.4 R8, [R220+0x4000] ;  /* 0x00400000dc08783b */ /* 0x000e660000000200 */
[----:B------:R-:W-:Y:S08]  /*ca70*/  HMMA.16816.F32 R184, R24, R178, R184 ;  /* 0x000000b218b8723c */ /* 0x000ff000000018b8 */
[-C--:B--2---:R-:W-:Y:S01]  /*ca80*/  HMMA.16816.F32 R188, R12, R32.reuse, R28 ;  /* 0x000000200cbc723c */ /* 0x084fe2000000181c */
[----:B------:R-:W2:Y:S07]  /*ca90*/  LDSM.16.M88.4 R28, [R224] ;  /* 0x00000000e01c783b */ /* 0x000eae0000000200 */
[----:B------:R-:W-:Y:S01]  /*caa0*/  HMMA.16816.F32 R180, R16, R32, R4 ;  /* 0x0000002010b4723c */ /* 0x000fe20000001804 */
[----:B------:R-:W3:Y:S07]  /*cab0*/  LDSM.16.M88.4 R4, [R220+0x6000] ;  /* 0x00600000dc04783b */ /* 0x000eee0000000200 */
[----:B------:R-:W-:Y:S11]  /*cac0*/  HMMA.16816.F32 R176, R20, R178, R208 ;  /* 0x000000b214b0723c */ /* 0x000ff600000018d0 */
[----:B------:R-:W-:Y:S05]  /*cad0*/  @!UPT UIADD3 URZ, URZ, URZ, URZ ;  /* 0x0000003f3f3ff290 */ /* 0x000fea000fffe03f */
[----:B-1----:R-:W-:Y:S08]  /*cae0*/  HMMA.16816.F32 R180, R8, R140, R180 ;  /* 0x0000008c08b4723c */ /* 0x002ff000000018b4 */
[C---:B--2---:R-:W-:Y:S08]  /*caf0*/  HMMA.16816.F32 R200, R20.reuse, R28, R200 ;  /* 0x0000001c14c8723c */ /* 0x044ff000000018c8 */
        /* <DEDUP_REMOVED lines=36> */
[----:B------:R-:W2:Y:S01]  /*cd40*/  MUFU.TANH R132, R132 ;  /* 0x0000008400847308 */ /* 0x000ea20000002400 */
[----:B------:R-:W-:Y:S02]  /*cd50*/  FMUL.FTZ R141, R143, c[0x0][0x2ec] ;  /* 0x0000bb008f8d7a20 */ /* 0x000fe40000410000 */
[----:B-----5:R-:W-:Y:S05]  /*cd60*/  HMMA.16816.F32 R32, R8, R20, R180 ;  /* 0x000000140820723c */ /* 0x020fea00000018b4 */
[----:B------:R-:W2:Y:S03]  /*cd70*/  MUFU.TANH R133, R133 ;  /* 0x0000008500857308 */ /* 0x000ea60000002400 */
[C---:B-1----:R-:W-:Y:S05]  /*cd80*/  HMMA.16816.F32 R28, R12.reuse, R24, R200 ;  /* 0x000000180c1c723c */ /* 0x042fea00000018c8 */
[----:B------:R1:W1:Y:S03]  /*cd90*/  MUFU.TANH R184, R178 ;  /* 0x000000b200b87308 */ /* 0x0002660000002400 */
[----:B------:R-:W-:Y:S05]  /*cda0*/  HMMA.16816.F32 R12, R12, R26, R204 ;  /* 0x0000001a0c0c723c */ /* 0x000fea00000018cc */
[----:B------:R-:W1:Y:S03]  /*cdb0*/  MUFU.TANH R138, R138 ;  /* 0x0000008a008a7308 */ /* 0x000e660000002400 */
[----:B------:R-:W-:Y:S01]  /*cdc0*/  HMMA.16816.F32 R8, R8, R22, R16 ;  /* 0x000000160808723c */ /* 0x000fe20000001810 */
[----:B------:R-:W-:-:S04]  /*cdd0*/  FMUL.FTZ R25, R35, c[0x0][0x2ec] ;  /* 0x0000bb0023197a20 */ /* 0x000fc80000410000 */
[----:B------:R-:W1:Y:S03]  /*cde0*/  MUFU.TANH R139, R139 ;  /* 0x0000008b008b7308 */ /* 0x000e660000002400 */
[C---:B------:R-:W-:Y:S05]  /*cdf0*/  HMMA.16816.F32 R28, R4.reuse, R20, R28 ;  /* 0x00000014041c723c */ /* 0x040fea000000181c */
[----:B------:R-:W1:Y:S02]  /*ce00*/  MUFU.TANH R140, R140 ;  /* 0x0000008c008c7308 */ /* 0x000e640000002400 */
[----:B------:R-:W-:Y:S01]  /*ce10*/  FMUL.FTZ R21, R32, c[0x0][0x2ec] ;  /* 0x0000bb0020157a20 */ /* 0x000fe20000410000 */
[----:B------:R-:W-:Y:S01]  /*ce20*/  HMMA.16816.F32 R4, R4, R22, R12 ;  /* 0x000000160404723c */ /* 0x000fe2000000180c */
[----:B------:R-:W-:-:S02]  /*ce30*/  FMUL.FTZ R20, R33, c[0x0][0x2ec] ;  /* 0x0000bb0021147a20 */ /* 0x000fc40000410000 */
[----:B------:R-:W-:Y:S02]  /*ce40*/  FMUL.FTZ R32, R34, c[0x0][0x2ec] ;  /* 0x0000bb0022207a20 */ /* 0x000fe40000410000 */
[----:B------:R-:W1:Y:S03]  /*ce50*/  MUFU.TANH R142, R142 ;  /* 0x0000008e008e7308 */ /* 0x000e660000002400 */
        /* <DEDUP_REMOVED lines=14> */
[----:B------:R-:W-:-:S07]  /*cf40*/  FMUL.FTZ R7, R7, c[0x0][0x2ec] ;  /* 0x0000bb0007077a20 */ /* 0x000fce0000410000 */
        /* <DEDUP_REMOVED lines=62> */
.L_x_2154:
[----:B------:R-:W-:Y:S05]  /*d330*/  BSYNC B0 ;  /* 0x0000000000007941 */ /* 0x000fea0003800000 */
.L_x_2153:
[----:B------:R-:W0:Y:S02]  /*d340*/  LDGDEPBAR ;  /* 0x00000000000079af */ /* 0x000e240000000000 */
.L_x_2152:
[----:B--234-:R-:W2:Y:S01]  /*d350*/  S2R R2, SR_TID.X ;  /* 0x0000000000027919 */ /* 0x01cea20000002100 */
[----:B------:R-:W-:Y:S02]  /*d360*/  MOV R0, UR21 ;  /* 0x0000001500007c02 */ /* 0x000fe40008000f00 */
[----:B--2---:R-:W-:-:S04]  /*d370*/  SHF.L.U32 R2, R2, 0x1, RZ ;  /* 0x0000000102027819 */ /* 0x004fc800000006ff */
[----:B------:R-:W-:-:S04]  /*d380*/  LOP3.LUT R2, R2, 0x6, RZ, 0xc0, !PT ;  /* 0x0000000602027812 */ /* 0x000fc800078ec0ff */
[----:B------:R-:W-:-:S04]  /*d390*/  LEA R0, R0, R2, 0x5 ;  /* 0x0000000200007211 */ /* 0x000fc800078e28ff */
[CC--:B------:R-:W-:Y:S02]  /*d3a0*/  ISETP.GE.AND P4, PT, R0.reuse, R235.reuse, PT ;  /* 0x000000eb0000720c */ /* 0x0c0fe40003f86270 */
[C---:B-1----:R-:W-:Y:S02]  /*d3b0*/  IADD3 R8, R0.reuse, 0x1, RZ ;  /* 0x0000000100087810 */ /* 0x042fe40007ffe0ff */
[----:B------:R-:W-:Y:S02]  /*d3c0*/  IADD3 R7, R0, 0x8, RZ ;  /* 0x0000000800077810 */ /* 0x000fe40007ffe0ff */
[----:B------:R-:W-:Y:S02]  /*d3d0*/  ISETP.GE.AND P1, PT, R8, R235, PT ;  /* 0x000000eb0800720c */ /* 0x000fe40003f26270 */
[C---:B------:R-:W-:Y:S02]  /*d3e0*/  ISETP.LT.OR P4, PT, R0.reuse, R231, P4 ;  /* 0x000000e70000720c */ /* 0x040fe40002781670 */
[----:B------:R-:W-:-:S02]  /*d3f0*/  IADD3 R6, R0, 0x9, RZ ;  /* 0x0000000900067810 */ /* 0x000fc40007ffe0ff */
[C---:B------:R-:W-:Y:S02]  /*d400*/  ISETP.GE.AND P5, PT, R7.reuse, R235, PT ;  /* 0x000000eb0700720c */ /* 0x040fe40003fa6270 */
        /* <DEDUP_REMOVED lines=34> */
[----:B------:R-:W-:-:S02]  /*d630*/  ISETP.GE.AND P4, PT, R8, R234, PT ;  /* 0x000000ea0800720c */ /* 0x000fc40003f86270 */
[----:B------:R-:W-:Y:S01]  /*d640*/  FSEL R12, R190, -INF , !P6 ;  /* 0xff800000be0c7808 */ /* 0x000fe20007000000 */
[----:B------:R-:W1:Y:S01]  /*d650*/  SHFL.BFLY PT, R11, R9, 0x2, 0x1f ;  /* 0x0c401f00090b7f89 */ /* 0x000e6200000e0000 */
[C---:B------:R-:W-:Y:S02]  /*d660*/  ISETP.GE.AND P6, PT, R5.reuse, R234, PT ;  /* 0x000000ea0500720c */ /* 0x040fe40003fc6270 */
[-C--:B------:R-:W-:Y:S02]  /*d670*/  ISETP.LT.OR P4, PT, R8, R230.reuse, P4 ;  /* 0x000000e60800720c */ /* 0x080fe40002781670 */
[----:B------:R-:W-:Y:S02]  /*d680*/  ISETP.LT.OR P6, PT, R5, R230, P6 ;  /* 0x000000e60500720c */ /* 0x000fe400037c1670 */
[----:B------:R-:W-:Y:S02]  /*d690*/  FSEL R21, R187, -INF , !P4 ;  /* 0xff800000bb157808 */ /* 0x000fe40006000000 */
[----:B------:R-:W-:-:S02]  /*d6a0*/  ISETP.GE.AND P4, PT, R4, R234, PT ;  /* 0x000000ea0400720c */ /* 0x000fc40003f86270 */
[----:B------:R-:W-:Y:S02]  /*d6b0*/  FSEL R180, R32, -INF , !P6 ;  /* 0xff80000020b47808 */ /* 0x000fe40007000000 */
[-C--:B------:R-:W-:Y:S01]  /*d6c0*/  ISETP.GE.AND P6, PT, R3, R234.reuse, PT ;  /* 0x000000ea0300720c */ /* 0x080fe20003fc6270 */
[----:B------:R-:W-:Y:S01]  /*d6d0*/  LDSM.16.MT88.4 R32, [R215+0xb000] ;  /* 0x00b00000d720783b */ /* 0x000fe20000004200 */
        /* <DEDUP_REMOVED lines=11> */
[----:B------:R-:W-:Y:S02]  /*d790*/  ISETP.GE.AND P5, PT, R6, R234, PT ;  /* 0x000000ea0600720c */ /* 0x000fe40003fa6270 */
[-C--:B------:R-:W-:Y:S02]  /*d7a0*/  ISETP.LT.OR P6, PT, R8, R229.reuse, P6 ;  /* 0x000000e50800720c */ /* 0x080fe400037c1670 */
[----:B------:R-:W-:Y:S02]  /*d7b0*/  ISETP.LT.OR P1, PT, R0, R229, P1 ;  /* 0x000000e50000720c */ /* 0x000fe40000f21670 */
[----:B------:R-:W-:Y:S02]  /*d7c0*/  FSEL R183, R17, -INF , !P4 ;  /* 0xff80000011b77808 */ /* 0x000fe40006000000 */
[----:B------:R-:W-:-:S02]  /*d7d0*/  ISETP.GE.AND P4, PT, R7, R233, PT ;  /* 0x000000e90700720c */ /* 0x000fc40003f86270 */
[----:B------:R-:W-:Y:S02]  /*d7e0*/  ISETP.LT.OR P5, PT, R6, R230, P5 ;  /* 0x000000e60600720c */ /* 0x000fe40002fa1670 */
[----:B-1----:R-:W-:Y:S02]  /*d7f0*/  FMNMX.FTZ R9, R9, R11, !PT ;  /* 0x0000000b09097209 */ /* 0x002fe40007810000 */
[----:B------:R-:W-:Y:S02]  /*d800*/  FSEL R18, R189, -INF , !P6 ;  /* 0xff800000bd127808 */ /* 0x000fe40007000000 */
[----:B------:R-:W-:Y:S02]  /*d810*/  FSEL R11, R188, -INF , !P1 ;  /* 0xff800000bc0b7808 */ /* 0x000fe40004800000 */
[-C--:B------:R-:W-:Y:S02]  /*d820*/  ISETP.GE.AND P6, PT, R5, R233.reuse, PT ;  /* 0x000000e90500720c */ /* 0x080fe40003fc6270 */
[----:B------:R-:W-:-:S02]  /*d830*/  ISETP.GE.AND P1, PT, R6, R233, PT ;  /* 0x000000e90600720c */ /* 0x000fc40003f26270 */
[-C--:B------:R-:W-:Y:S02]  /*d840*/  ISETP.LT.OR P4, PT, R7, R229.reuse, P4 ;  /* 0x000000e50700720c */ /* 0x080fe40002781670 */
[----:B------:R-:W-:Y:S02]  /*d850*/  FSEL R22, R138, -INF , !P5 ;  /* 0xff8000008a167808 */ /* 0x000fe40006800000 */
[----:B------:R-:W-:Y:S02]  /*d860*/  ISETP.GE.AND P5, PT, R0, R232, PT ;  /* 0x000000e80000720c */ /* 0x000fe40003fa6270 */
[-C--:B------:R-:W-:Y:S02]  /*d870*/  ISETP.LT.OR P6, PT, R5, R229.reuse, P6 ;  /* 0x000000e50500720c */ /* 0x080fe400037c1670 */
[----:B------:R-:W-:Y:S02]  /*d880*/  ISETP.LT.OR P1, PT, R6, R229, P1 ;  /* 0x000000e50600720c */ /* 0x000fe40000f21670 */
[----:B------:R-:W-:-:S02]  /*d890*/  FSEL R17, R139, -INF , !P4 ;  /* 0xff8000008b117808 */ /* 0x000fc40006000000 */
[-C--:B------:R-:W-:Y:S02]  /*d8a0*/  ISETP.GE.AND P4, PT, R4, R233.reuse, PT ;  /* 0x000000e90400720c */ /* 0x080fe40003f86270 */
[----:B------:R-:W-:Y:S02]  /*d8b0*/  ISETP.LT.OR P5, PT, R0, R228, P5 ;  /* 0x000000e40000720c */ /* 0x000fe40002fa1670 */
[----:B------:R-:W-:Y:S02]  /*d8c0*/  FSEL R184, R27, -INF , !P6 ;  /* 0xff8000001bb87808 */ /* 0x000fe40007000000 */
[----:B------:R-:W-:Y:S02]  /*d8d0*/  FMNMX.FTZ R0, R135, R12, !PT ;  /* 0x0000000c87007209 */ /* 0x000fe40007810000 */
[----:B------:R-:W-:Y:S02]  /*d8e0*/  FSEL R19, R140, -INF , !P1 ;  /* 0xff8000008c137808 */ /* 0x000fe40004800000 */
[----:B------:R-:W-:-:S02]  /*d8f0*/  ISETP.GE.AND P6, PT, R2, R233, PT ;  /* 0x000000e90200720c */ /* 0x000fc40003fc6270 */
[----:B------:R-:W-:Y:S02]  /*d900*/  ISETP.GE.AND P1, PT, R3, R233, PT ;  /* 0x000000e90300720c */ /* 0x000fe40003f26270 */
[----:B------:R-:W-:Y:S02]  /*d910*/  ISETP.LT.OR P4, PT, R4, R229, P4 ;  /* 0x000000e50400720c */ /* 0x000fe40002781670 */
[----:B------:R-:W-:Y:S02]  /*d920*/  FMNMX.FTZ R13, R134, R11, !PT ;  /* 0x0000000b860d7209 */ /* 0x000fe40007810000 */
[----:B------:R-:W-:Y:S02]  /*d930*/  FMNMX.FTZ R0, R21, R0, !PT ;  /* 0x0000000015007209 */ /* 0x000fe40007810000 */
[-C--:B------:R-:W-:Y:S02]  /*d940*/  ISETP.LT.OR P6, PT, R2, R229.reuse, P6 ;  /* 0x000000e50200720c */ /* 0x080fe400037c1670 */
[----:B------:R-:W-:-:S02]  /*d950*/  ISETP.LT.OR P1, PT, R3, R229, P1 ;  /* 0x000000e50300720c */ /* 0x000fc40000f21670 */
[----:B------:R-:W-:Y:S02]  /*d960*/  FSEL R185, R26, -INF , !P4 ;  /* 0xff8000001ab97808 */ /* 0x000fe40006000000 */
[----:B------:R-:W-:Y:S02]  /*d970*/  ISETP.GE.AND P4, PT, R8, R232, PT ;  /* 0x000000e80800720c */ /* 0x000fe40003f86270 */
[----:B------:R-:W-:Y:S02]  /*d980*/  FMNMX.FTZ R13, R18, R13, !PT ;  /* 0x0000000d120d7209 */ /* 0x000fe40007810000 */
[----:B------:R-:W-:Y:S02]  /*d990*/  FMNMX.FTZ R0, R20, R0, !PT ;  /* 0x0000000014007209 */ /* 0x000fe40007810000 */
[----:B------:R-:W-:Y:S02]  /*d9a0*/  FSEL R188, R24, -INF , !P6 ;  /* 0xff80000018bc7808 */ /* 0x000fe40007000000 */
[----:B------:R-:W-:Y:S01]  /*d9b0*/  FSEL R187, R23, -INF , !P1 ;  /* 0xff80000017bb7808 */ /* 0x000fe20004800000 */
[----:B------:R-:W1:Y:S01]  /*d9c0*/  SHFL.BFLY PT, R24, R9, 0x1, 0x1f ;  /* 0x0c201f0009187f89 */ /* 0x000e6200000e0000 */
        /* <DEDUP_REMOVED lines=8> */
[----:B------:R-:W-:Y:S02]  /*da50*/  FMNMX.FTZ R7, R19, R8, !PT ;  /* 0x0000000813077209 */ /* 0x000fe40007810000 */
[----:B------:R-:W-:Y:S02]  /*da60*/  ISETP.GE.AND P5, PT, R5, R232, PT ;  /* 0x000000e80500720c */ /* 0x000fe40003fa6270 */
[----:B------:R-:W-:Y:S02]  /*da70*/  FMNMX.FTZ R0, R180, R0, !PT ;  /* 0x00000000b4007209 */ /* 0x000fe40007810000 */
[----:B------:R-:W-:Y:S02]  /*da80*/  FSEL R13, R191, -INF , !P4 ;  /* 0xff800000bf0d7808 */ /* 0x000fe40006000000 */
[----:B------:R-:W-:-:S02]  /*da90*/  FMNMX.FTZ R7, R184, R7, !PT ;  /* 0x00000007b8077209 */ /* 0x000fc40007810000 */
[C---:B------:R-:W-:Y:S02]  /*daa0*/  ISETP.GE.AND P4, PT, R4.reuse, R232, PT ;  /* 0x000000e80400720c */ /* 0x040fe40003f86270 */
[----:B------:R-:W-:Y:S02]  /*dab0*/  ISETP.LT.OR P5, PT, R5, R228, P5 ;  /* 0x000000e40500720c */ /* 0x000fe40002fa1670 */
[----:B------:R-:W-:Y:S02]  /*dac0*/  FMNMX.FTZ R0, R181, R0, !PT ;  /* 0x00000000b5007209 */ /* 0x000fe40007810000 */
[----:B------:R-:W-:Y:S02]  /*dad0*/  FMNMX.FTZ R5, R137, R6, !PT ;  /* 0x0000000689057209 */ /* 0x000fe40007810000 */
[----:B------:R-:W-:Y:S02]  /*dae0*/  FMNMX.FTZ R7, R185, R7, !PT ;  /* 0x00000007b9077209 */ /* 0x000fe40007810000 */
[----:B------:R-:W-:-:S02]  /*daf0*/  ISETP.LT.OR P4, PT, R4, R228, P4 ;  /* 0x000000e40400720c */ /* 0x000fc40002781670 */
[----:B------:R-:W-:Y:S02]  /*db00*/  FMNMX.FTZ R0, R179, R0, !PT ;  /* 0x00000000b3007209 */ /* 0x000fe40007810000 */
[----:B------:R-:W-:Y:S02]  /*db10*/  FSEL R8, R142, -INF , !P1 ;  /* 0xff8000008e087808 */ /* 0x000fe40004800000 */
[----:B------:R-:W-:Y:S02]  /*db20*/  FMNMX.FTZ R4, R13, R5, !PT ;  /* 0x000000050d047209 */ /* 0x000fe40007810000 */
[----:B------:R-:W-:Y:S02]  /*db30*/  FMNMX.FTZ R5, R187, R7, !PT ;  /* 0x00000007bb057209 */ /* 0x000fe40007810000 */
[----:B------:R-:W-:Y:S02]  /*db40*/  ISETP.GE.AND P1, PT, R3, R232, PT ;  /* 0x000000e80300720c */ /* 0x000fe40003f26270 */
[----:B------:R-:W-:-:S02]  /*db50*/  FMNMX.FTZ R0, R183, R0, !PT ;  /* 0x00000000b7007209 */ /* 0x000fc40007810000 */
[----:B------:R-:W-:Y:S02]  /*db60*/  FSEL R7, R141, -INF , !P6 ;  /* 0xff8000008d077808 */ /* 0x000fe40007000000 */
[----:B------:R-:W-:Y:S01]  /*db70*/  FMNMX.FTZ R4, R8, R4, !PT ;  /* 0x0000000408047209 */ /* 0x000fe20007810000 */
[----:B------:R-:W2:Y:S01]  /*db80*/  SHFL.BFLY PT, R23, R0, 0x2, 0x1f ;  /* 0x0c401f0000177f89 */ /* 0x000ea200000e0000 */
[----:B------:R-:W-:Y:S02]  /*db90*/  ISETP.LT.OR P1, PT, R3, R228, P1 ;  /* 0x000000e40300720c */ /* 0x000fe40000f21670 */
[----:B------:R-:W-:Y:S01]  /*dba0*/  FSEL R186, R30, -INF , !P5 ;  /* 0xff8000001eba7808 */ /* 0x000fe20006800000 */
[----:B------:R-:W-:Y:S01]  /*dbb0*/  LDSM.16.MT88.4 R140, [R215+0xa000] ;  /* 0x00a00000d78c783b */ /* 0x000fe20000004200 */
[----:B------:R-:W-:Y:S02]  /*dbc0*/  FMNMX.FTZ R3, R7, R4, !PT ;  /* 0x0000000407037209 */ /* 0x000fe40007810000 */
[----:B------:R-:W-:-:S02]  /*dbd0*/  ISETP.GE.AND P5, PT, R2, R232, PT ;  /* 0x000000e80200720c */ /* 0x000fc40003fa6270 */
[----:B------:R-:W-:Y:S02]  /*dbe0*/  FSEL R189, R31, -INF , !P4 ;  /* 0xff8000001fbd7808 */ /* 0x000fe40006000000 */
[----:B------:R-:W-:Y:S02]  /*dbf0*/  FMNMX.FTZ R3, R186, R3, !PT ;  /* 0x00000003ba037209 */ /* 0x000fe40007810000 */
[----:B------:R-:W-:Y:S02]  /*dc00*/  ISETP.LT.OR P4, PT, R2, R228, P5 ;  /* 0x000000e40200720c */ /* 0x000fe40002f81670 */
[----:B------:R-:W-:Y:S02]  /*dc10*/  FSEL R191, R28, -INF , !P1 ;  /* 0xff8000001cbf7808 */ /* 0x000fe40004800000 */
[----:B------:R-:W-:Y:S02]  /*dc20*/  FMNMX.FTZ R2, R189, R3, !PT ;  /* 0x00000003bd027209 */ /* 0x000fe40007810000 */
[----:B------:R-:W-:-:S02]  /*dc30*/  FSEL R190, R29, -INF , !P4 ;  /* 0xff8000001dbe7808 */ /* 0x000fc40006000000 */
[----:B------:R-:W-:Y:S01]  /*dc40*/  FMNMX.FTZ R2, R191, R2, !PT ;  /* 0x00000002bf027209 */ /* 0x000fe20007810000 */
[----:B------:R-:W-:Y:S01]  /*dc50*/  LDSM.16.MT88.4 R28, [R213+0xb000] ;  /* 0x00b00000d51c783b */ /* 0x000fe20000004200 */
[----:B-1----:R-:W-:Y:S02]  /*dc60*/  FMNMX.FTZ R239, R9, R24, !PT ;  /* 0x0000001809ef7209 */ /* 0x002fe40007810000 */
[----:B------:R-:W-:Y:S02]  /*dc70*/  FMNMX.FTZ R4, R190, R2, !PT ;  /* 0x00000002be047209 */ /* 0x000fe40007810000 */
[----:B------:R-:W-:Y:S01]  /*dc80*/  FMNMX.FTZ R5, R188, R5, !PT ;  /* 0x00000005bc057209 */ /* 0x000fe20007810000 */
[C---:B------:R-:W-:Y:S01]  /*dc90*/  FMUL.FTZ R3, R239.reuse, c[0x0][0x23c] ;  /* 0x00008f00ef037a20 */ /* 0x040fe20000410000 */
[----:B--2---:R-:W-:Y:S01]  /*dca0*/  FMNMX.FTZ R0, R0, R23, !PT ;  /* 0x0000001700007209 */ /* 0x004fe20007810000 */
[----:B------:R-:W1:Y:S01]  /*dcb0*/  SHFL.BFLY PT, R9, R4, 0x2, 0x1f ;  /* 0x0c401f0004097f89 */ /* 0x000e6200000e0000 */
[----:B------:R-:W-:-:S03]  /*dcc0*/  FSETP.NEU.FTZ.AND P6, PT, R239, -INF , PT ;  /* 0xff800000ef00780b */ /* 0x000fc60003fdd000 */
[----:B------:R-:W2:Y:S01]  /*dcd0*/  SHFL.BFLY PT, R23, R5, 0x2, 0x1f ;  /* 0x0c401f0005177f89 */ /* 0x000ea200000e0000 */
[----:B------:R-:W-:-:S03]  /*dce0*/  FSEL R3, R3, RZ, P6 ;  /* 0x000000ff03037208 */ /* 0x000fc60003000000 */
[----:B------:R-:W3:Y:S02]  /*dcf0*/  SHFL.BFLY PT, R24, R0, 0x1, 0x1f ;  /* 0x0c201f0000187f89 */ /* 0x000ee400000e0000 */
[--C-:B------:R-:W-:Y:S02]  /*dd00*/  FFMA.FTZ R10, R10, c[0x0][0x23c], -R3.reuse ;  /* 0x00008f000a0a7a23 */ /* 0x100fe40000010803 */
[--C-:B------:R-:W-:Y:S02]  /*dd10*/  FFMA.FTZ R15, R15, c[0x0][0x23c], -R3.reuse ;  /* 0x00008f000f0f7a23 */ /* 0x100fe40000010803 */
[----:B------:R4:W-:Y:S01]  /*dd20*/  MUFU.EX2 R206, R10 ;  /* 0x0000000a00ce7308 */ /* 0x0009e20000000800 */
[--C-:B------:R-:W-:Y:S02]  /*dd30*/  FFMA.FTZ R16, R16, c[0x0][0x23c], -R3.reuse ;  /* 0x00008f0010107a23 */ /* 0x100fe40000010803 */
[----:B------:R-:W-:-:S05]  /*dd40*/  FFMA.FTZ R14, R14, c[0x0][0x23c], -R3 ;  /* 0x00008f000e0e7a23 */ /* 0x000fca0000010803 */
[----:B------:R-:W-:Y:S01]  /*dd50*/  MUFU.EX2 R204, R15 ;  /* 0x0000000f00cc7308 */ /* 0x000fe20000000800 */
[----:B-1----:R-:W-:Y:S02]  /*dd60*/  FMNMX.FTZ R4, R4, R9, !PT ;  /* 0x0000000904047209 */ /* 0x002fe40007810000 */
[----:B--2---:R-:W-:-:S03]  /*dd70*/  FMNMX.FTZ R5, R5, R23, !PT ;  /* 0x0000001705057209 */ /* 0x004fc60007810000 */
[----:B------:R-:W1:Y:S02]  /*dd80*/  SHFL.BFLY PT, R9, R4, 0x1, 0x1f ;  /* 0x0c201f0004097f89 */ /* 0x000e6400000e0000 */
[----:B------:R-:W-:Y:S01]  /*dd90*/  MUFU.EX2 R205, R16 ;  /* 0x0000001000cd7308 */ /* 0x000fe20000000800 */
[----:B---3--:R-:W-:Y:S01]  /*dda0*/  FMNMX.FTZ R238, R0, R24, !PT ;  /* 0x0000001800ee7209 */ /* 0x008fe20007810000 */
[----:B----4-:R-:W2:Y:S03]  /*ddb0*/  SHFL.BFLY PT, R10, R5, 0x1, 0x1f ;  /* 0x0c201f00050a7f89 */ /* 0x010ea600000e0000 */
[C---:B------:R-:W-:Y:S01]  /*ddc0*/  FSETP.NEU.FTZ.AND P5, PT, R238.reuse, -INF , PT ;  /* 0xff800000ee00780b */ /* 0x040fe20003fbd000 */
[----:B------:R-:W-:Y:S02]  /*ddd0*/  FMUL.FTZ R2, R238, c[0x0][0x23c] ;  /* 0x00008f00ee027a20 */ /* 0x000fe40000410000 */
[----:B------:R-:W3:Y:S01]  /*dde0*/  MUFU.EX2 R207, R14 ;  /* 0x0000000e00cf7308 */ /* 0x000ee20000000800 */
[----:B------:R-:W-:Y:S02]  /*ddf0*/  LDSM.16.MT88.4 R24, [R217+0xb000] ;  /* 0x00b00000d918783b */ /* 0x000fe40000004200 */
[----:B------:R-:W-:-:S05]  /*de00*/  FSEL R2, R2, RZ, P5 ;  /* 0x000000ff02027208 */ /* 0x000fca0002800000 */
[--C-:B------:R-:W-:Y:S02]  /*de10*/  FFMA.FTZ R12, R12, c[0x0][0x23c], -R2.reuse ;  /* 0x00008f000c0c7a23 */ /* 0x100fe40000010802 */
[--C-:B------:R-:W-:Y:S02]  /*de20*/  FFMA.FTZ R21, R21, c[0x0][0x23c], -R2.reuse ;  /* 0x00008f0015157a23 */ /* 0x100fe40000010802 */
[----:B------:R4:W-:Y:S01]  /*de30*/  MUFU.EX2 R201, R12 ;  /* 0x0000000c00c97308 */ /* 0x0009e20000000800 */
[--C-:B------:R-:W-:Y:S01]  /*de40*/  FFMA.FTZ R20, R20, c[0x0][0x23c], -R2.reuse ;  /* 0x00008f0014147a23 */ /* 0x100fe20000010802 */
[----:B-1----:R-:W-:Y:S01]  /*de50*/  FMNMX.FTZ R236, R4, R9, !PT ;  /* 0x0000000904ec7209 */ /* 0x002fe20007810000 */
[----:B------:R-:W-:Y:S01]  /*de60*/  FFMA.FTZ R22, R22, c[0x0][0x23c], -R2 ;  /* 0x00008f0016167a23 */ /* 0x000fe20000010802 */
[----:B------:R-:W-:Y:S02]  /*de70*/  FSEL R4, R239, RZ, P6 ;  /* 0x000000ffef047208 */ /* 0x000fe40003000000 */
[----:B--2---:R-:W-:-:S02]  /*de80*/  FMNMX.FTZ R237, R5, R10, !PT ;  /* 0x0000000a05ed7209 */ /* 0x004fc40007810000 */
[----:B------:R-:W-:Y:S01]  /*de90*/  FSETP.NEU.FTZ.AND P1, PT, R236, -INF , PT ;  /* 0xff800000ec00780b */ /* 0x000fe20003f3d000 */
[----:B------:R-:W-:Y:S01]  /*dea0*/  FADD.FTZ R5, R136, -R4 ;  /* 0x8000000488057221 */ /* 0x000fe20000010000 */
[----:B------:R-:W-:Y:S01]  /*deb0*/  FSEL R4, R238, RZ, P5 ;  /* 0x000000ffee047208 */ /* 0x000fe20002800000 */
[C---:B------:R-:W-:Y:S01]  /*dec0*/  FMUL.FTZ R0, R237.reuse, c[0x0][0x23c] ;  /* 0x00008f00ed007a20 */ /* 0x040fe20000410000 */
[----:B------:R-:W-:Y:S01]  /*ded0*/  FSETP.NEU.FTZ.AND P4, PT, R237, -INF , PT ;  /* 0xff800000ed00780b */ /* 0x000fe20003f9d000 */
[----:B------:R-:W-:Y:S01]  /*dee0*/  FMUL.FTZ R5, R5, c[0x0][0x23c] ;  /* 0x00008f0005057a20 */ /* 0x000fe20000410000 */
[----:B------:R-:W1:Y:S01]  /*def0*/  MUFU.EX2 R200, R21 ;  /* 0x0000001500c87308 */ /* 0x000e620000000800 */
[----:B------:R-:W-:Y:S01]  /*df00*/  FADD.FTZ R4, R135, -R4 ;  /* 0x8000000487047221 */ /* 0x000fe20000010000 */
[----:B------:R-:W-:Y:S01]  /*df10*/  FSEL R0, R0, RZ, P4 ;  /* 0x000000ff00007208 */ /* 0x000fe20002000000 */
[----:B----4-:R-:W-:Y:S01]  /*df20*/  FMUL.FTZ R12, R236, c[0x0][0x23c] ;  /* 0x00008f00ec0c7a20 */ /* 0x010fe20000410000 */
[----:B---3--:R-:W-:Y:S01]  /*df30*/  F2FP.PACK_AB R10, R207, R204 ;  /* 0x000000cccf0a723e */ /* 0x008fe200000000ff */
[----:B------:R-:W-:Y:S01]  /*df40*/  FMUL.FTZ R15, R4, c[0x0][0x23c] ;  /* 0x00008f00040f7a20 */ /* 0x000fe20000410000 */
[----:B------:R-:W-:Y:S01]  /*df50*/  FSEL R4, R236, RZ, P1 ;  /* 0x000000ffec047208 */ /* 0x000fe20000800000 */
[--C-:B------:R-:W-:Y:S01]  /*df60*/  FFMA.FTZ R11, R11, c[0x0][0x23c], -R0.reuse ;  /* 0x00008f000b0b7a23 */ /* 0x100fe20000010800 */
[----:B------:R-:W-:Y:S01]  /*df70*/  FSEL R12, R12, RZ, P1 ;  /* 0x000000ff0c0c7208 */ /* 0x000fe20000800000 */
[----:B------:R-:W2:Y:S01]  /*df80*/  MUFU.EX2 R16, R5 ;  /* 0x0000000500107308 */ /* 0x000ea20000000800 */
[----:B------:R-:W-:-:S02]  /*df90*/  FFMA.FTZ R18, R18, c[0x0][0x23c], -R0 ;  /* 0x00008f0012127a23 */ /* 0x000fc40000010800 */
[----:B------:R-:W-:Y:S02]  /*dfa0*/  FADD.FTZ R4, R137, -R4 ;  /* 0x8000000489047221 */ /* 0x000fe40000010000 */
[--C-:B------:R-:W-:Y:S01]  /*dfb0*/  FFMA.FTZ R6, R6, c[0x0][0x23c], -R12.reuse ;  /* 0x00008f0006067a23 */ /* 0x100fe2000001080c */
[----:B------:R-:W3:Y:S01]  /*dfc0*/  LDSM.16.MT88.4 R136, [R218+0xa000] ;  /* 0x00a00000da88783b */ /* 0x000ee20000004200 */
[----:B------:R-:W-:Y:S01]  /*dfd0*/  FFMA.FTZ R13, R13, c[0x0][0x23c], -R12 ;  /* 0x00008f000d0d7a23 */ /* 0x000fe2000001080c */
[----:B------:R-:W-:Y:S01]  /*dfe0*/  MUFU.EX2 R197, R11 ;  /* 0x0000000b00c57308 */ /* 0x000fe20000000800 */
[--C-:B------:R-:W-:Y:S01]  /*dff0*/  FFMA.FTZ R17, R17, c[0x0][0x23c], -R0.reuse ;  /* 0x00008f0011117a23 */ /* 0x100fe20000010800 */
[----:B-1----:R-:W-:Y:S01]  /*e000*/  F2FP.PACK_AB R9, R200, R201 ;  /* 0x000000c9c809723e */ /* 0x002fe200000000ff */
[----:B------:R-:W-:Y:S02]  /*e010*/  FFMA.FTZ R19, R19, c[0x0][0x23c], -R0 ;  /* 0x00008f0013137a23 */ /* 0x000fe40000010800 */
[----:B------:R-:W-:-:S02]  /*e020*/  FFMA.FTZ R8, R8, c[0x0][0x23c], -R12 ;  /* 0x00008f0008087a23 */ /* 0x000fc4000001080c */
[----:B------:R-:W-:Y:S01]  /*e030*/  FFMA.FTZ R7, R7, c[0x0][0x23c], -R12 ;  /* 0x00008f0007077a23 */ /* 0x000fe2000001080c */
[----:B------:R1:W-:Y:S01]  /*e040*/  MUFU.EX2 R192, R6 ;  /* 0x0000000600c07308 */ /* 0x0003e20000000800 */
[----:B------:R-:W-:Y:S02]  /*e050*/  FMUL.FTZ R4, R4, c[0x0][0x23c] ;  /* 0x00008f0004047a20 */ /* 0x000fe40000410000 */
[-C--:B--2---:R-:W-:Y:S02]  /*e060*/  FMUL.FTZ R36, R36, R16.reuse ;  /* 0x0000001024247220 */ /* 0x084fe40000410000 */
[-C--:B------:R-:W-:Y:S02]  /*e070*/  FMUL.FTZ R37, R37, R16.reuse ;  /* 0x0000001025257220 */ /* 0x080fe40000410000 */
[-C--:B------:R-:W-:Y:S01]  /*e080*/  FMUL.FTZ R48, R48, R16.reuse ;  /* 0x0000001030307220 */ /* 0x080fe20000410000 */
[----:B------:R-:W-:Y:S01]  /*e090*/  MUFU.EX2 R193, R13 ;  /* 0x0000000d00c17308 */ /* 0x000fe20000000800 */
[----:B------:R-:W-:-:S02]  /*e0a0*/  FMUL.FTZ R49, R49, R16 ;  /* 0x0000001031317220 */ /* 0x000fc40000410000 */
[-C--:B------:R-:W-:Y:S02]  /*e0b0*/  FMUL.FTZ R144, R144, R16.reuse ;  /* 0x0000001090907220 */ /* 0x080fe40000410000 */
[-C--:B------:R-:W-:Y:S02]  /*e0c0*/  FMUL.FTZ R145, R145, R16.reuse ;  /* 0x0000001091917220 */ /* 0x080fe40000410000 */
[-C--:B------:R-:W-:Y:S01]  /*e0d0*/  FMUL.FTZ R156, R156, R16.reuse ;  /* 0x000000109c9c7220 */ /* 0x080fe20000410000 */
[----:B-1----:R-:W-:Y:S01]  /*e0e0*/  FSEL R6, R237, RZ, P4 ;  /* 0x000000ffed067208 */ /* 0x002fe20002000000 */
[----:B------:R-:W-:Y:S01]  /*e0f0*/  MUFU.EX2 R196, R18 ;  /* 0x0000001200c47308 */ /* 0x000fe20000000800 */
[-C--:B------:R-:W-:Y:S02]  /*e100*/  FMUL.FTZ R157, R157, R16.reuse ;  /* 0x000000109d9d7220 */ /* 0x080fe40000410000 */
[----:B------:R-:W-:Y:S02]  /*e110*/  FMUL.FTZ R52, R52, R16 ;  /* 0x0000001034347220 */ /* 0x000fe40000410000 */
[----:B------:R-:W-:-:S02]  /*e120*/  FADD.FTZ R5, R134, -R6 ;  /* 0x8000000686057221 */ /* 0x000fc40000010000 */
[----:B------:R-:W1:Y:S01]  /*e130*/  LDSM.16.MT88.4 R132, [R217+0xa000] ;  /* 0x00a00000d984783b */ /* 0x000e620000004200 */
[----:B------:R-:W-:Y:S01]  /*e140*/  MUFU.EX2 R198, R17 ;  /* 0x0000001100c67308 */ /* 0x000fe20000000800 */
[----:B------:R-:W-:Y:S02]  /*e150*/  FMUL.FTZ R5, R5, c[0x0][0x23c] ;  /* 0x00008f0005057a20 */ /* 0x000fe40000410000 */
        /* <DEDUP_REMOVED lines=13> */
[----:B------:R-:W5:Y:S01]  /*e230*/  MUFU.EX2 R194, R7 ;  /* 0x0000000700c27308 */ /* 0x000f620000000800 */
[----:B--2---:R-:W-:Y:S01]  /*e240*/  F2FP.PACK_AB R6, R199, R198 ;  /* 0x000000c6c706723e */ /* 0x004fe200000000ff */
[-C--:B------:R-:W-:Y:S02]  /*e250*/  FMUL.FTZ R64, R64, R16.reuse ;  /* 0x0000001040407220 */ /* 0x080fe40000410000 */
[-C--:B------:R-:W-:Y:S02]  /*e260*/  FMUL.FTZ R65, R65, R16.reuse ;  /* 0x0000001041417220 */ /* 0x080fe40000410000 */
[----:B------:R-:W-:Y:S02]  /*e270*/  FMUL.FTZ R96, R96, R16 ;  /* 0x0000001060607220 */ /* 0x000fe40000410000 */
[----:B------:R2:W1:Y:S01]  /*e280*/  MUFU.EX2 R14, R5 ;  /* 0x00000005000e7308 */ /* 0x0004620000000800 */
[----:B----4-:R-:W-:Y:S01]  /*e290*/  F2FP.PACK_AB R8, R205, R206 ;  /* 0x000000cecd08723e */ /* 0x010fe200000000ff */
[----:B------:R-:W-:-:S02]  /*e2a0*/  FMUL.FTZ R97, R97, R16 ;  /* 0x0000001061617220 */ /* 0x000fc40000410000 */
[-C--:B------:R-:W-:Y:S02]  /*e2b0*/  FMUL.FTZ R112, R112, R16.reuse ;  /* 0x0000001070707220 */ /* 0x080fe40000410000 */
[-C--:B------:R-:W-:Y:S02]  /*e2c0*/  FMUL.FTZ R113, R113, R16.reuse ;  /* 0x0000001071717220 */ /* 0x080fe40000410000 */
[----:B------:R4:W3:Y:S01]  /*e2d0*/  MUFU.EX2 R13, R4 ;  /* 0x00000004000d7308 */ /* 0x0008e20000000800 */
[----:B-----5:R-:W-:Y:S01]  /*e2e0*/  F2FP.PACK_AB R7, R194, R195 ;  /* 0x000000c3c207723e */ /* 0x020fe200000000ff */
[-C--:B------:R-:W-:Y:S02]  /*e2f0*/  FMUL.FTZ R116, R116, R16.reuse ;  /* 0x0000001074747220 */ /* 0x080fe40000410000 */
[-C--:B------:R-:W-:Y:S02]  /*e300*/  FMUL.FTZ R117, R117, R16.reuse ;  /* 0x0000001075757220 */ /* 0x080fe40000410000 */
[----:B------:R-:W-:Y:S01]  /*e310*/  FMUL.FTZ R100, R100, R16 ;  /* 0x0000001064647220 */ /* 0x000fe20000410000 */
[----:B--2---:R-:W-:Y:S01]  /*e320*/  F2FP.PACK_AB R5, R193, R192 ;  /* 0x000000c0c105723e */ /* 0x004fe200000000ff */
[-C--:B-1----:R-:W-:Y:S01]  /*e330*/  FMUL.FTZ R40, R40, R14.reuse ;  /* 0x0000000e28287220 */ /* 0x082fe20000410000 */
[----:B------:R-:W-:Y:S01]  /*e340*/  MUFU.EX2 R202, R20 ;  /* 0x0000001400ca7308 */ /* 0x000fe20000000800 */
[----:B------:R-:W-:-:S02]  /*e350*/  FMUL.FTZ R41, R41, R14 ;  /* 0x0000000e29297220 */ /* 0x000fc40000410000 */
[-C--:B------:R-:W-:Y:S02]  /*e360*/  FMUL.FTZ R148, R148, R14.reuse ;  /* 0x0000000e94947220 */ /* 0x080fe40000410000 */
[----:B------:R-:W-:Y:S01]  /*e370*/  FMUL.FTZ R149, R149, R14 ;  /* 0x0000000e95957220 */ /* 0x000fe20000410000 */
[----:B----4-:R-:W-:Y:S01]  /*e380*/  F2FP.PACK_AB R4, R196, R197 ;  /* 0x000000c5c404723e */ /* 0x010fe200000000ff */
[-C--:B---3--:R-:W-:Y:S01]  /*e390*/  FMUL.FTZ R42, R42, R13.reuse ;  /* 0x0000000d2a2a7220 */ /* 0x088fe20000410000 */
[----:B------:R1:W2:Y:S01]  /*e3a0*/  MUFU.EX2 R203, R22 ;  /* 0x0000001600cb7308 */ /* 0x0002a20000000800 */
[-C--:B------:R-:W-:Y:S02]  /*e3b0*/  FMUL.FTZ R43, R43, R13.reuse ;  /* 0x0000000d2b2b7220 */ /* 0x080fe40000410000 */
[-C--:B------:R-:W-:Y:S02]  /*e3c0*/  FMUL.FTZ R150, R150, R13.reuse ;  /* 0x0000000d96967220 */ /* 0x080fe40000410000 */
[----:B------:R-:W-:-:S02]  /*e3d0*/  FMUL.FTZ R151, R151, R13 ;  /* 0x0000000d97977220 */ /* 0x000fc40000410000 */
[-C--:B------:R-:W-:Y:S01]  /*e3e0*/  FMUL.FTZ R152, R152, R14.reuse ;  /* 0x0000000e98987220 */ /* 0x080fe20000410000 */
[----:B------:R-:W-:Y:S01]  /*e3f0*/  HMMA.16816.F32 R240, R4, R136, R40 ;  /* 0x0000008804f0723c */ /* 0x000fe20000001828 */
[----:B------:R-:W-:Y:S01]  /*e400*/  LDSM.16.MT88.4 R40, [R218+0xb000] ;  /* 0x00b00000da28783b */ /* 0x000fe20000004200 */
[----:B------:R-:W3:Y:S01]  /*e410*/  MUFU.EX2 R15, R15 ;  /* 0x0000000f000f7308 */ /* 0x000ee20000000800 */
[-C--:B------:R-:W-:Y:S02]  /*e420*/  FMUL.FTZ R153, R153, R14.reuse ;  /* 0x0000000e99997220 */ /* 0x080fe40000410000 */
[-C--:B------:R-:W-:Y:S02]  /*e430*/  FMUL.FTZ R154, R154, R13.reuse ;  /* 0x0000000d9a9a7220 */ /* 0x080fe40000410000 */
[----:B------:R-:W-:Y:S01]  /*e440*/  FMUL.FTZ R155, R155, R13 ;  /* 0x0000000d9b9b7220 */ /* 0x000fe20000410000 */
[----:B-1----:R-:W1:Y:S01]  /*e450*/  LDSM.16.MT88.4 R20, [R213+0xa000] ;  /* 0x00a00000d514783b */ /* 0x002e620000004200 */
[----:B------:R-:W-:Y:S01]  /*e460*/  FMUL.FTZ R164, R164, R14 ;  /* 0x0000000ea4a47220 */ /* 0x000fe20000410000 */
[----:B--2---:R-:W-:Y:S01]  /*e470*/  F2FP.PACK_AB R11, R203, R202 ;  /* 0x000000cacb0b723e */ /* 0x004fe200000000ff */
[----:B------:R-:W-:-:S02]  /*e480*/  FMUL.FTZ R165, R165, R14 ;  /* 0x0000000ea5a57220 */ /* 0x000fc40000410000 */
[-C--:B------:R-:W-:Y:S02]  /*e490*/  FMUL.FTZ R166, R166, R13.reuse ;  /* 0x0000000da6a67220 */ /* 0x080fe40000410000 */
        /* <DEDUP_REMOVED lines=24> */
[----:B------:R-:W-:Y:S02]  /*e620*/  FMUL.FTZ R63, R63, R13 ;  /* 0x0000000d3f3f7220 */ /* 0x000fe40000410000 */
        /* <DEDUP_REMOVED lines=39> */
[-C--:B---3--:R-:W-:Y:S02]  /*e8a0*/  FMUL.FTZ R38, R38, R15.reuse ;  /* 0x0000000f26267220 */ /* 0x088fe40000410000 */
        /* <DEDUP_REMOVED lines=26> */
[-C--:B------:R-:W-:Y:S01]  /*ea50*/  FMUL.FTZ R83, R83, R15.reuse ;  /* 0x0000000f53537220 */ /* 0x080fe20000410000 */
[----:B------:R-:W-:Y:S01]  /*ea60*/  LDSM.16.MT88.4 R48, [R218+0xa800] ;  /* 0x00a80000da30783b */ /* 0x000fe20000004200 */
[----:B------:R-:W-:-:S02]  /*ea70*/  FMUL.FTZ R86, R86, R15 ;  /* 0x0000000f56567220 */ /* 0x000fc40000410000 */
[-C--:B------:R-:W-:Y:S02]  /*ea80*/  FMUL.FTZ R87, R87, R15.reuse ;  /* 0x0000000f57577220 */ /* 0x080fe40000410000 */
[-C--:B------:R-:W-:Y:S01]  /*ea90*/  FMUL.FTZ R66, R66, R15.reuse ;  /* 0x0000000f42427220 */ /* 0x080fe20000410000 */
[C---:B------:R-:W-:Y:S01]  /*eaa0*/  HMMA.16816.F32 R144, R8.reuse, R20, R144 ;  /* 0x000000140890723c */ /* 0x040fe20000001890 */
[-C--:B------:R-:W-:Y:S02]  /*eab0*/  FMUL.FTZ R67, R67, R15.reuse ;  /* 0x0000000f43437220 */ /* 0x080fe40000410000 */
[----:B-1----:R-:W-:Y:S02]  /*eac0*/  FFMA.FTZ R4, R177, c[0x0][0x23c], -R3 ;  /* 0x00008f00b1047a23 */ /* 0x002fe40000010803 */
[----:B------:R-:W-:Y:S02]  /*ead0*/  FMUL.FTZ R98, R98, R15 ;  /* 0x0000000f62627220 */ /* 0x000fe40000410000 */
[----:B------:R1:W2:Y:S01]  /*eae0*/  MUFU.EX2 R138, R4 ;  /* 0x00000004008a7308 */ /* 0x0002a20000000800 */
[----:B------:R-:W-:Y:S01]  /*eaf0*/  MOV R21, R247 ;  /* 0x000000f700157202 */ /* 0x000fe20000000f00 */
[----:B------:R-:W-:Y:S01]  /*eb00*/  HMMA.16816.F32 R52, R8, R132, R52 ;  /* 0x000000840834723c */ /* 0x000fe20000001834 */
[----:B------:R-:W-:Y:S01]  /*eb10*/  MOV R20, R241 ;  /* 0x000000f100147202 */ /* 0x000fe20000000f00 */
[----:B------:R-:W-:-:S02]  /*eb20*/  FMUL.FTZ R99, R99, R15 ;  /* 0x0000000f63637220 */ /* 0x000fc40000410000 */
[-C--:B------:R-:W-:Y:S02]  /*eb30*/  FMUL.FTZ R114, R114, R15.reuse ;  /* 0x0000000f72727220 */ /* 0x080fe40000410000 */
[-C--:B------:R-:W-:Y:S02]  /*eb40*/  FMUL.FTZ R115, R115, R15.reuse ;  /* 0x0000000f73737220 */ /* 0x080fe40000410000 */
[----:B------:R-:W-:Y:S01]  /*eb50*/  HMMA.16816.F32 R244, R8, R22, R156 ;  /* 0x0000001608f4723c */ /* 0x000fe2000000189c */
[----:B------:R-:W-:Y:S01]  /*eb60*/  LDSM.16.MT88.4 R156, [R213+0xa800] ;  /* 0x00a80000d59c783b */ /* 0x000fe20000004200 */
[-C--:B------:R-:W-:Y:S02]  /*eb70*/  FMUL.FTZ R118, R118, R15.reuse ;  /* 0x0000000f76767220 */ /* 0x080fe40000410000 */
[----:B------:R-:W-:Y:S02]  /*eb80*/  FMUL.FTZ R119, R119, R15 ;  /* 0x0000000f77777220 */ /* 0x000fe40000410000 */
[----:B-1----:R-:W-:-:S02]  /*eb90*/  FFMA.FTZ R4, R176, c[0x0][0x23c], -R3 ;  /* 0x00008f00b0047a23 */ /* 0x002fc40000010803 */
[----:B------:R-:W-:Y:S01]  /*eba0*/  FFMA.FTZ R3, R182, c[0x0][0x23c], -R3 ;  /* 0x00008f00b6037a23 */ /* 0x000fe20000010803 */
[----:B------:R-:W-:Y:S01]  /*ebb0*/  MOV R182, R125 ;  /* 0x0000007d00b67202 */ /* 0x000fe20000000f00 */
[----:B------:R1:W-:Y:S01]  /*ebc0*/  MUFU.EX2 R139, R4 ;  /* 0x00000004008b7308 */ /* 0x0003e20000000800 */
[----:B------:R-:W-:Y:S01]  /*ebd0*/  MOV R125, R18 ;  /* 0x00000012007d7202 */ /* 0x000fe20000000f00 */
[C---:B------:R-:W-:Y:S01]  /*ebe0*/  HMMA.16816.F32 R160, R8.reuse, R140, R160 ;  /* 0x0000008c08a0723c */ /* 0x040fe200000018a0 */
[-C--:B------:R-:W-:Y:S02]  /*ebf0*/  FMUL.FTZ R101, R101, R16.reuse ;  /* 0x0000001065657220 */ /* 0x080fe40000410000 */
[-C--:B------:R-:W-:Y:S02]  /*ec00*/  FMUL.FTZ R102, R102, R15.reuse ;  /* 0x0000000f66667220 */ /* 0x080fe40000410000 */
[----:B------:R-:W-:Y:S01]  /*ec10*/  FMUL.FTZ R103, R103, R15 ;  /* 0x0000000f67677220 */ /* 0x000fe20000410000 */
[----:B------:R3:W-:Y:S01]  /*ec20*/  MUFU.EX2 R137, R3 ;  /* 0x0000000300897308 */ /* 0x0007e20000000800 */
[-C--:B------:R-:W-:Y:S01]  /*ec30*/  FMUL.FTZ R128, R128, R16.reuse ;  /* 0x0000001080807220 */ /* 0x080fe20000410000 */
[----:B------:R-:W-:Y:S01]  /*ec40*/  HMMA.16816.F32 R240, R8, R142, R172 ;  /* 0x0000008e08f0723c */ /* 0x000fe200000018ac */
[----:B------:R-:W-:Y:S01]  /*ec50*/  LDSM.16.MT88.4 R172, [R215+0xa800] ;  /* 0x00a80000d7ac783b */ /* 0x000fe20000004200 */
[----:B------:R-:W-:-:S02]  /*ec60*/  FMUL.FTZ R129, R129, R16 ;  /* 0x0000001081817220 */ /* 0x000fc40000410000 */
[-C--:B------:R-:W-:Y:S01]  /*ec70*/  FMUL.FTZ R130, R130, R15.reuse ;  /* 0x0000000f82827220 */ /* 0x080fe20000410000 */
[----:B-1----:R-:W1:Y:S01]  /*ec80*/  LDSM.16.MT88.4 R4, [R217+0xb800] ;  /* 0x00b80000d904783b */ /* 0x002e620000004200 */
[----:B------:R-:W-:Y:S02]  /*ec90*/  FMUL.FTZ R131, R131, R15 ;  /* 0x0000000f83837220 */ /* 0x000fe40000410000 */
[----:B------:R-:W-:Y:S01]  /*eca0*/  HMMA.16816.F32 R68, R8, R28, R68 ;  /* 0x0000001c0844723c */ /* 0x000fe20000001844 */
[----:B---3--:R-:W-:Y:S01]  /*ecb0*/  FFMA.FTZ R3, R180, c[0x0][0x23c], -R2 ;  /* 0x00008f00b4037a23 */ /* 0x008fe20000010802 */
[----:B------:R-:W-:-:S06]  /*ecc0*/  MOV R180, R126 ;  /* 0x0000007e00b47202 */ /* 0x000fcc0000000f00 */
[C---:B------:R-:W-:Y:S01]  /*ecd0*/  HMMA.16816.F32 R140, R8.reuse, R30, R80 ;  /* 0x0000001e088c723c */ /* 0x040fe20000001850 */
[----:B------:R-:W-:Y:S01]  /*ece0*/  MOV R126, R20 ;  /* 0x00000014007e7202 */ /* 0x000fe20000000f00 */
[----:B------:R3:W-:Y:S01]  /*ecf0*/  MUFU.EX2 R22, R3 ;  /* 0x0000000300167308 */ /* 0x0007e20000000800 */
[----:B------:R-:W-:Y:S05]  /*ed00*/  LDSM.16.MT88.4 R80, [R213+0xb800] ;  /* 0x00b80000d550783b */ /* 0x000fea0000004200 */
[C---:B------:R-:W-:Y:S08]  /*ed10*/  HMMA.16816.F32 R84, R8.reuse, R32, R84 ;  /* 0x000000200854723c */ /* 0x040ff00000001854 */
[----:B------:R-:W-:Y:S01]  /*ed20*/  HMMA.16816.F32 R32, R8, R34, R96 ;  /* 0x000000220820723c */ /* 0x000fe20000001860 */
[----:B------:R-:W-:Y:S01]  /*ed30*/  LDSM.16.MT88.4 R96, [R215+0xb800] ;  /* 0x00b80000d760783b */ /* 0x000fe20000004200 */
[----:B---3--:R-:W-:Y:S01]  /*ed40*/  FFMA.FTZ R3, R181, c[0x0][0x23c], -R2 ;  /* 0x00008f00b5037a23 */ /* 0x008fe20000010802 */
[----:B------:R-:W-:-:S02]  /*ed50*/  MOV R181, R127 ;  /* 0x0000007f00b57202 */ /* 0x000fc40000000f00 */
[----:B------:R-:W-:Y:S01]  /*ed60*/  MOV R127, R19 ;  /* 0x00000013007f7202 */ /* 0x000fe20000000f00 */
[----:B------:R3:W4:Y:S02]  /*ed70*/  MUFU.EX2 R132, R3 ;  /* 0x0000000300847308 */ /* 0x0007240000000800 */
[C---:B------:R-:W-:Y:S01]  /*ed80*/  HMMA.16816.F32 R28, R8.reuse, R42, R112 ;  /* 0x0000002a081c723c */ /* 0x040fe20000001870 */
[----:B------:R-:W-:Y:S07]  /*ed90*/  LDSM.16.MT88.4 R112, [R218+0xb800] ;  /* 0x00b80000da70783b */ /* 0x000fee0000004200 */
[----:B------:R-:W-:Y:S01]  /*eda0*/  HMMA.16816.F32 R116, R8, R24, R116 ;  /* 0x000000180874723c */ /* 0x000fe20000001874 */
[----:B---3--:R-:W-:-:S02]  /*edb0*/  FFMA.FTZ R3, R179, c[0x0][0x23c], -R2 ;  /* 0x00008f00b3037a23 */ /* 0x008fc40000010802 */
[----:B------:R-:W-:Y:S01]  /*edc0*/  FFMA.FTZ R2, R183, c[0x0][0x23c], -R2 ;  /* 0x00008f00b7027a23 */ /* 0x000fe20000010802 */
[----:B------:R-:W-:-:S04]  /*edd0*/  MOV R183, R21 ;  /* 0x0000001500b77202 */ /* 0x000fc80000000f00 */
[C---:B------:R-:W-:Y:S01]  /*ede0*/  HMMA.16816.F32 R176, R8.reuse, R134, R64 ;  /* 0x0000008608b0723c */ /* 0x040fe20000001840 */
[----:B------:R-:W3:Y:S01]  /*edf0*/  LDSM.16.MT88.4 R64, [R217+0xa800] ;  /* 0x00a80000d940783b */ /* 0x000ee20000004200 */
[----:B------:R5:W-:Y:S05]  /*ee00*/  MUFU.EX2 R23, R2 ;  /* 0x0000000200177308 */ /* 0x000bea0000000800 */
[----:B------:R-:W-:Y:S01]  /*ee10*/  MOV R135, R238 ;  /* 0x000000ee00877202 */ /* 0x000fe20000000f00 */
[C---:B------:R-:W-:Y:S01]  /*ee20*/  HMMA.16816.F32 R100, R8.reuse, R40, R100 ;  /* 0x000000280864723c */ /* 0x040fe20000001864 */
[----:B------:R-:W-:Y:S01]  /*ee30*/  MOV R134, R237 ;  /* 0x000000ed00867202 */ /* 0x000fe20000000f00 */
[----:B------:R-:W1:Y:S06]  /*ee40*/  MUFU.EX2 R133, R3 ;  /* 0x0000000300857308 */ /* 0x000e6c0000000800 */
[----:B------:R-:W-:Y:S01]  /*ee50*/  HMMA.16816.F32 R24, R8, R26, R128 ;  /* 0x0000001a0818723c */ /* 0x000fe20000001880 */
[----:B-----5:R-:W-:Y:S01]  /*ee60*/  FFMA.FTZ R2, R184, c[0x0][0x23c], -R0 ;  /* 0x00008f00b8027a23 */ /* 0x020fe20000010800 */
[----:B------:R-:W-:-:S03]  /*ee70*/  MOV R184, R125 ;  /* 0x0000007d00b87202 */ /* 0x000fc60000000f00 */
[----:B------:R5:W-:Y:S02]  /*ee80*/  MUFU.EX2 R21, R2 ;  /* 0x0000000200157308 */ /* 0x000be40000000800 */
[----:B--2---:R-:W-:Y:S01]  /*ee90*/  F2FP.PACK_AB R128, R138, R136 ;  /* 0x000000888a80723e */ /* 0x004fe200000000ff */
[----:B------:R-:W-:Y:S01]  /*eea0*/  FFMA.FTZ R11, R183, R16, R206 ;  /* 0x00000010b70b7223 */ /* 0x000fe200000100ce */
[----:B----4-:R-:W-:Y:S01]  /*eeb0*/  F2FP.PACK_AB R129, R132, R22 ;  /* 0x000000168481723e */ /* 0x010fe200000000ff */
[----:B------:R-:W-:Y:S01]  /*eec0*/  FFMA.FTZ R8, R181, R15, R201 ;  /* 0x0000000fb5087223 */ /* 0x000fe200000100c9 */
[----:B------:R-:W-:Y:S01]  /*eed0*/  F2FP.PACK_AB R130, R137, R139 ;  /* 0x0000008b8982723e */ /* 0x000fe200000000ff */
[----:B------:R-:W-:Y:S01]  /*eee0*/  FADD.FTZ R11, R205, R11 ;  /* 0x0000000bcd0b7221 */ /* 0x000fe20000010000 */
[----:B-1----:R-:W-:Y:S01]  /*eef0*/  F2FP.PACK_AB R131, R23, R133 ;  /* 0x000000851783723e */ /* 0x002fe200000000ff */
[----:B------:R-:W-:-:S06]  /*ef00*/  FADD.FTZ R10, R200, R8 ;  /* 0x00000008c80a7221 */ /* 0x000fcc0000010000 */
[----:B------:R-:W-:Y:S01]  /*ef10*/  HMMA.16816.F32 R116, R128, R4, R116 ;  /* 0x000000048074723c */ /* 0x000fe20000001874 */
[----:B-----5:R-:W-:Y:S01]  /*ef20*/  FFMA.FTZ R2, R185, c[0x0][0x23c], -R0 ;  /* 0x00008f00b9027a23 */ /* 0x020fe20000010800 */
[----:B------:R-:W-:-:S03]  /*ef30*/  MOV R185, R126 ;  /* 0x0000007e00b97202 */ /* 0x000fc60000000f00 */
[----:B------:R1:W2:Y:S03]  /*ef40*/  MUFU.EX2 R20, R2 ;  /* 0x0000000200147308 */ /* 0x0002a60000000800 */
[C---:B------:R-:W-:Y:S08]  /*ef50*/  HMMA.16816.F32 R144, R128.reuse, R156, R144 ;  /* 0x0000009c8090723c */ /* 0x040ff00000001890 */
[C---:B------:R-:W-:Y:S01]  /*ef60*/  HMMA.16816.F32 R160, R128.reuse, R172, R160 ;  /* 0x000000ac80a0723c */ /* 0x040fe200000018a0 */
[--C-:B-1----:R-:W-:Y:S01]  /*ef70*/  FFMA.FTZ R2, R187, c[0x0][0x23c], -R0.reuse ;  /* 0x00008f00bb027a23 */ /* 0x102fe20000010800 */
[----:B------:R-:W-:Y:S01]  /*ef80*/  MOV R187, R17 ;  /* 0x0000001100bb7202 */ /* 0x000fe20000000f00 */
[----:B------:R-:W-:Y:S01]  /*ef90*/  FFMA.FTZ R0, R188, c[0x0][0x23c], -R0 ;  /* 0x00008f00bc007a23 */ /* 0x000fe20000010800 */
[----:B--2---:R-:W-:Y:S01]  /*efa0*/  F2FP.PACK_AB R124, R20, R21 ;  /* 0x00000015147c723e */ /* 0x004fe200000000ff */
[----:B------:R1:W-:Y:S03]  /*efb0*/  MUFU.EX2 R19, R2 ;  /* 0x0000000200137308 */ /* 0x0003e60000000800 */
[C---:B------:R-:W-:Y:S05]  /*efc0*/  HMMA.16816.F32 R36, R128.reuse, R48, R36 ;  /* 0x000000308024723c */ /* 0x040fea0000001824 */
[----:B------:R2:W4:Y:S03]  /*efd0*/  MUFU.EX2 R18, R0 ;  /* 0x0000000000127308 */ /* 0x0005260000000800 */
[----:B---3--:R-:W-:Y:S01]  /*efe0*/  HMMA.16816.F32 R52, R128, R64, R52 ;  /* 0x000000408034723c */ /* 0x008fe20000001834 */
[----:B-1----:R-:W-:-:S07]  /*eff0*/  FFMA.FTZ R2, R190, c[0x0][0x23c], -R12 ;  /* 0x00008f00be027a23 */ /* 0x002fce000001080c */
[----:B------:R-:W-:Y:S01]  /*f000*/  HMMA.16816.F32 R68, R128, R80, R68 ;  /* 0x000000508044723c */ /* 0x000fe20000001844 */
[----:B------:R-:W-:Y:S01]  /*f010*/  MUFU.EX2 R2, R2 ;  /* 0x0000000200027308 */ /* 0x000fe20000000800 */
[----:B--2---:R-:W-:Y:S01]  /*f020*/  FFMA.FTZ R0, R186, c[0x0][0x23c], -R12 ;  /* 0x00008f00ba007a23 */ /* 0x004fe2000001080c */
[----:B------:R-:W-:-:S05]  /*f030*/  MOV R186, R127 ;  /* 0x0000007f00ba7202 */ /* 0x000fca0000000f00 */
[C---:B------:R-:W-:Y:S01]  /*f040*/  HMMA.16816.F32 R84, R128.reuse, R96, R84 ;  /* 0x000000608054723c */ /* 0x040fe20000001854 */
[----:B----4-:R-:W-:Y:S01]  /*f050*/  F2FP.PACK_AB R126, R18, R19 ;  /* 0x00000013127e723e */ /* 0x010fe200000000ff */
[----:B------:R1:W-:Y:S06]  /*f060*/  MUFU.EX2 R17, R0 ;  /* 0x0000000000117308 */ /* 0x0003ec0000000800 */
[----:B------:R-:W-:Y:S01]  /*f070*/  HMMA.16816.F32 R100, R128, R112, R100 ;  /* 0x000000708064723c */ /* 0x000fe20000001864 */
[----:B-1----:R-:W-:-:S04]  /*f080*/  FFMA.FTZ R0, R189, c[0x0][0x23c], -R12 ;  /* 0x00008f00bd007a23 */ /* 0x002fc8000001080c */
        /* <DEDUP_REMOVED lines=197> */
[----:B------:R-:W-:Y:S01]  /*fce0*/  FMUL.FTZ R143, R143, c[0x0][0x2ec] ;  /* 0x0000bb008f8f7a20 */ /* 0x000fe20000410000 */
[----:B------:R-:W1:Y:S02]  /*fcf0*/  MUFU.TANH R201, R141 ;  /* 0x0000008d00c97308 */ /* 0x000e640000002400 */
[----:B------:R-:W-:Y:S01]  /*fd00*/  HMMA.16816.F32 R184, R24, R30, R184 ;  /* 0x0000001e18b8723c */ /* 0x000fe200000018b8 */
[----:B------:R-:W2:Y:S05]  /*fd10*/  LDSM.16.M88.4 R24, [R221+0x9800] ;  /* 0x00980000dd18783b */ /* 0x000eaa0000000200 */
[----:B------:R-:W4:Y:S02]  /*fd20*/  MUFU.TANH R200, R143 ;  /* 0x0000008f00c87308 */ /* 0x000f240000002400 */
[----:B------:R-:W-:Y:S08]  /*fd30*/  HMMA.16816.F32 R20, R16, R34, R176 ;  /* 0x000000221014723c */ /* 0x000ff000000018b0 */
[----:B---3--:R-:W-:Y:S01]  /*fd40*/  HMMA.16816.F32 R28, R4, R132, R180 ;  /* 0x00000084041c723c */ /* 0x008fe200000018b4 */
[----:B------:R-:W3:Y:S07]  /*fd50*/  MUFU.TANH R183, R140 ;  /* 0x0000008c00b77308 */ /* 0x000eee0000002400 */
[----:B------:R-:W-:Y:S01]  /*fd60*/  HMMA.16816.F32 R32, R12, R34, R136 ;  /* 0x000000220c20723c */ /* 0x000fe20000001888 */
[----:B------:R2:W1:Y:S07]  /*fd70*/  MUFU.TANH R182, R142 ;  /* 0x0000008e00b67308 */ /* 0x00046e0000002400 */
[----:B------:R-:W-:Y:S01]  /*fd80*/  HMMA.16816.F32 R136, R8, R134, R20 ;  /* 0x000000860888723c */ /* 0x000fe20000001814 */
[----:B------:R-:W5:Y:S01]  /*fd90*/  LDSM.16.M88.4 R20, [R219+0x1800] ;  /* 0x00180000db14783b */ /* 0x000f620000000200 */
[----:B------:R-:W-:-:S06]  /*fda0*/  DEPBAR.LE SB0, 0x0 ;  /* 0x000080000000791a */ /* 0x000fcc0000000000 */
[----:B------:R-:W-:Y:S01]  /*fdb0*/  FMUL.FTZ R28, R28, c[0x0][0x2ec] ;  /* 0x0000bb001c1c7a20 */ /* 0x000fe20000410000 */
[----:B--2---:R-:W-:Y:S01]  /*fdc0*/  HMMA.16816.F32 R140, R16, R24, R188 ;  /* 0x00000018108c723c */ /* 0x004fe200000018bc */
[----:B------:R-:W-:Y:S02]  /*fdd0*/  FMUL.FTZ R29, R29, c[0x0][0x2ec] ;  /* 0x0000bb001d1d7a20 */ /* 0x000fe40000410000 */
[----:B------:R-:W-:Y:S01]  /*fde0*/  FMUL.FTZ R30, R30, c[0x0][0x2ec] ;  /* 0x0000bb001e1e7a20 */ /* 0x000fe20000410000 */
[----:B------:R-:W2:Y:S01]  /*fdf0*/  MUFU.TANH R179, R28 ;  /* 0x0000001c00b37308 */ /* 0x000ea20000002400 */
[----:B------:R-:W-:-:S03]  /*fe00*/  FMUL.FTZ R31, R31, c[0x0][0x2ec] ;  /* 0x0000bb001f1f7a20 */ /* 0x000fc60000410000 */
[----:B------:R-:W-:Y:S04]  /*fe10*/  HMMA.16816.F32 R16, R16, R26, R184 ;  /* 0x0000001a1010723c */ /* 0x000fe800000018b8 */
[----:B------:R-:W1:Y:S03]  /*fe20*/  MUFU.TANH R181, R29 ;  /* 0x0000001d00b57308 */ /* 0x000e660000002400 */
[----:B------:R-:W-:Y:S01]  /*fe30*/  FMUL.FTZ R137, R137, c[0x0][0x2ec] ;  /* 0x0000bb0089897a20 */ /* 0x000fe20000410000 */
[----:B------:R-:W-:Y:S01]  /*fe40*/  HMMA.16816.F32 R132, R4, R134, R32 ;  /* 0x000000860484723c */ /* 0x000fe20000001820 */
[----:B------:R-:W-:Y:S02]  /*fe50*/  FMUL.FTZ R136, R136, c[0x0][0x2ec] ;  /* 0x0000bb0088887a20 */ /* 0x000fe40000410000 */
[----:B------:R-:W-:Y:S01]  /*fe60*/  FMUL.FTZ R139, R139, c[0x0][0x2ec] ;  /* 0x0000bb008b8b7a20 */ /* 0x000fe20000410000 */
[----:B------:R-:W1:Y:S08]  /*fe70*/  MUFU.TANH R178, R30 ;  /* 0x0000001e00b27308 */ /* 0x000e700000002400 */
[----:B------:R1:W1:Y:S01]  /*fe80*/  MUFU.TANH R180, R31 ;  /* 0x0000001f00b47308 */ /* 0x0002620000002400 */
[C---:B-----5:R-:W-:Y:S07]  /*fe90*/  HMMA.16816.F32 R32, R8.reuse, R20, R140 ;  /* 0x000000140820723c */ /* 0x060fee000000188c */
[----:B------:R-:W2:Y:S01]  /*fea0*/  MUFU.TANH R177, R137 ;  /* 0x0000008900b17308 */ /* 0x000ea20000002400 */
[----:B------:R-:W-:Y:S03]  /*feb0*/  HMMA.16816.F32 R8, R8, R22, R16 ;  /* 0x000000160808723c */ /* 0x000fe60000001810 */
[----:B------:R-:W-:-:S02]  /*fec0*/  FMUL.FTZ R132, R132, c[0x0][0x2ec] ;  /* 0x0000bb0084847a20 */ /* 0x000fc40000410000 */
[----:B------:R-:W-:Y:S02]  /*fed0*/  FMUL.FTZ R134, R134, c[0x0][0x2ec] ;  /* 0x0000bb0086867a20 */ /* 0x000fe40000410000 */
[----:B------:R5:W2:Y:S01]  /*fee0*/  MUFU.TANH R176, R136 ;  /* 0x0000008800b07308 */ /* 0x000aa20000002400 */
[----:B------:R-:W-:Y:S01]  /*fef0*/  FMUL.FTZ R133, R133, c[0x0][0x2ec] ;  /* 0x0000bb0085857a20 */ /* 0x000fe20000410000 */
[C---:B-1----:R-:W-:Y:S06]  /*ff00*/  HMMA.16816.F32 R28, R12.reuse, R24, R192 ;  /* 0x000000180c1c723c */ /* 0x042fec00000018c0 */
[----:B------:R-:W1:Y:S02]  /*ff10*/  MUFU.TANH R137, R132 ;  /* 0x0000008400897308 */ /* 0x000e640000002400 */
[----:B------:R-:W-:Y:S01]  /*ff20*/  HMMA.16816.F32 R12, R12, R26, R196 ;  /* 0x0000001a0c0c723c */ /* 0x000fe200000018c4 */
[----:B------:R-:W-:-:S02]  /*ff30*/  FMUL.FTZ R32, R32, c[0x0][0x2ec] ;  /* 0x0000bb0020207a20 */ /* 0x000fc40000410000 */
[----:B------:R-:W-:-:S03]  /*ff40*/  FMUL.FTZ R34, R34, c[0x0][0x2ec] ;  /* 0x0000bb0022227a20 */ /* 0x000fc60000410000 */
[----:B------:R1:W1:Y:S01]  /*ff50*/  MUFU.TANH R141, R134 ;  /* 0x00000086008d7308 */ /* 0x0002620000002400 */
[----:B-----5:R-:W-:Y:S02]  /*ff60*/  FMUL.FTZ R136, R138, c[0x0][0x2ec] ;  /* 0x0000bb008a887a20 */ /* 0x020fe40000410000 */
[----:B------:R-:W-:Y:S02]  /*ff70*/  FMUL.FTZ R8, R8, c[0x0][0x2ec] ;  /* 0x0000bb0008087a20 */ /* 0x000fe40000410000 */
[----:B------:R-:W-:-:S03]  /*ff80*/  FMUL.FTZ R9, R9, c[0x0][0x2ec] ;  /* 0x0000bb0009097a20 */ /* 0x000fc60000410000 */
[----:B------:R5:W2:Y:S01]  /*ff90*/  MUFU.TANH R132, R32 ;  /* 0x0000002000847308 */ /* 0x000aa20000002400 */
[----:B------:R-:W-:Y:S02]  /*ffa0*/  FMUL.FTZ R10, R10, c[0x0][0x2ec] ;  /* 0x0000bb000a0a7a20 */ /* 0x000fe40000410000 */
[----:B------:R-:W-:Y:S01]  /*ffb0*/  FMUL.FTZ R11, R11, c[0x0][0x2ec] ;  /* 0x0000bb000b0b7a20 */ /* 0x000fe20000410000 */
[----:B------:R-:W-:Y:S01]  /*ffc0*/  HMMA.16816.F32 R28, R4, R20, R28 ;  /* 0x00000014041c723c */ /* 0x000fe2000000181c */
[----:B-1----:R-:W-:-:S03]  /*ffd0*/  FMUL.FTZ R134, R135, c[0x0][0x2ec] ;  /* 0x0000bb0087867a20 */ /* 0x002fc60000410000 */
[----:B------:R-:W1:Y:S04]  /*ffe0*/  MUFU.TANH R136, R136 ;  /* 0x0000008800887308 */ /* 0x000e680000002400 */
[----:B------:R-:W-:Y:S01]  /*fff0*/  HMMA.16816.F32 R4, R4, R22, R12 ;  /* 0x000000160404723c */ /* 0x000fe2000000180c */
[----:B-----5:R-:W-:-:S03]  /*10000*/  FMUL.FTZ R32, R33, c[0x0][0x2ec] ;  /* 0x0000bb0021207a20 */ /* 0x020fc60000410000 */
[----:B------:R-:W1:Y:S01]  /*10010*/  MUFU.TANH R139, R139 ;  /* 0x0000008b008b7308 */ /* 0x000e620000002400 */
[----:B------:R-:W-:-:S07]  /*10020*/  FMUL.FTZ R33, R35, c[0x0][0x2ec] ;  /* 0x0000bb0023217a20 */ /* 0x000fce0000410000 */
[----:B------:R1:W1:Y:S04]  /*10030*/  MUFU.TANH R140, R133 ;  /* 0x00000085008c7308 */ /* 0x0002680000002400 */
        /* <DEDUP_REMOVED lines=72> */
.L_x_2157:
[----:B------:R-:W-:Y:S05]  /*104c0*/  BSYNC B0 ;  /* 0x0000000000007941 */ /* 0x000fea0003800000 */
.L_x_2156:
[----:B------:R-:W0:Y:S02]  /*104d0*/  LDGDEPBAR ;  /* 0x00000000000079af */ /* 0x000e240000000000 */
.L_x_2155:
[----:B--234-:R-:W2:Y:S01]  /*104e0*/  S2R R2, SR_TID.X ;  /* 0x0000000000027919 */ /* 0x01cea20000002100 */
[----:B------:R-:W-:Y:S02]  /*104f0*/  MOV R0, UR21 ;  /* 0x0000001500007c02 */ /* 0x000fe40008000f00 */
[----:B--2---:R-:W-:-:S04]  /*10500*/  SHF.L.U32 R2, R2, 0x1, RZ ;  /* 0x0000000102027819 */ /* 0x004fc800000006ff */
[----:B------:R-:W-:-:S04]  /*10510*/  LOP3.LUT R2, R2, 0x6, RZ, 0xc0, !PT ;  /* 0x0000000602027812 */ /* 0x000fc800078ec0ff */
[----:B------:R-:W-:-:S04]  /*10520*/  LEA R0, R0, R2, 0x5 ;  /* 0x0000000200007211 */ /* 0x000fc800078e28ff */
[C---:B------:R-:W-:Y:S02]  /*10530*/  IADD3 R2, R0.reuse, 0x1, RZ ;  /* 0x0000000100027810 */ /* 0x040fe40007ffe0ff */
        /* <DEDUP_REMOVED lines=14> */
[----:B-1----:R-:W-:Y:S02]  /*10620*/  FSEL R6, R183, -INF , !P1 ;  /* 0xff800000b7067808 */ /* 0x002fe40004800000 */
[----:B------:R-:W-:Y:S02]  /*10630*/  ISETP.LT.OR P5, PT, R0, R229, P5 ;  /* 0x000000e50000720c */ /* 0x000fe40002fa1670 */
[----:B------:R-:W-:-:S02]  /*10640*/  FSEL R9, R182, -INF , !P0 ;  /* 0xff800000b6097808 */ /* 0x000fc40004000000 */
[----:B------:R-:W-:Y:S02]  /*10650*/  ISETP.GE.AND P1, PT, R0, R232, PT ;  /* 0x000000e80000720c */ /* 0x000fe40003f26270 */
[----:B------:R-:W-:Y:S02]  /*10660*/  ISETP.GE.AND P0, PT, R2, R235, PT ;  /* 0x000000eb0200720c */ /* 0x000fe40003f06270 */
[C---:B------:R-:W-:Y:S02]  /*10670*/  IADD3 R5, R0.reuse, 0x9, RZ ;  /* 0x0000000900057810 */ /* 0x040fe40007ffe0ff */
[----:B------:R-:W-:Y:S02]  /*10680*/  FSEL R11, R179, -INF , !P5 ;  /* 0xff800000b30b7808 */ /* 0x000fe40006800000 */
        /* <DEDUP_REMOVED lines=9> */
[----:B------:R-:W-:Y:S02]  /*10720*/  ISETP.LT.OR P5, PT, R2, R230, P5 ;  /* 0x000000e60200720c */ /* 0x000fe40002fa1670 */
        /* <DEDUP_REMOVED lines=10> */
[----:B------:R-:W-:Y:S02]  /*107d0*/  ISETP.GE.AND P5, PT, R3, R235, PT ;  /* 0x000000eb0300720c */ /* 0x000fe40003fa6270 */
[-C--:B------:R-:W-:Y:S02]  /*107e0*/  ISETP.LT.OR P0, PT, R4, R231.reuse, P0 ;  /* 0x000000e70400720c */ /* 0x080fe40000701670 */
[----:B------:R-:W-:Y:S02]  /*107f0*/  IADD3 R2, R0, 0x18, RZ ;  /* 0x0000001800027810 */ /* 0x000fe40007ffe0ff */
[----:B------:R-:W-:Y:S02]  /*10800*/  FSEL R7, R177, -INF , !P2 ;  /* 0xff800000b1077808 */ /* 0x000fe40005000000 */
[----:B------:R-:W-:Y:S01]  /*10810*/  FMNMX.FTZ R12, R8, R12, !PT ;  /* 0x0000000c080c7209 */ /* 0x000fe20007810000 */
[----:B------:R-:W-:Y:S01]  /*10820*/  LDSM.16.MT88.4 R176, [R215+0xa000] ;  /* 0x00a00000d7b0783b */ /* 0x000fe20000004200 */
        /* <DEDUP_REMOVED lines=24> */
[----:B------:R-:W-:-:S02]  /*109b0*/  ISETP.GE.AND P0, PT, R4, R234, PT ;  /* 0x000000ea0400720c */ /* 0x000fc40003f06270 */
[----:B------:R-:W-:Y:S02]  /*109c0*/  FMNMX.FTZ R136, R185, R5, !PT ;  /* 0x00000005b9887209 */ /* 0x000fe40007810000 */
[----:B------:R-:W-:Y:S02]  /*109d0*/  FSEL R19, R137, -INF , !P1 ;  /* 0xff80000089137808 */ /* 0x000fe40004800000 */
[----:B------:R-:W-:Y:S02]  /*109e0*/  ISETP.GE.AND P1, PT, R3, R234, PT ;  /* 0x000000ea0300720c */ /* 0x000fe40003f26270 */
[----:B------:R-:W-:Y:S02]  /*109f0*/  ISETP.LT.OR P0, PT, R4, R230, P0 ;  /* 0x000000e60400720c */ /* 0x000fe40000701670 */
[----:B------:R-:W-:Y:S02]  /*10a00*/  FSEL R15, R139, -INF , !P4 ;  /* 0xff8000008b0f7808 */ /* 0x000fe40006000000 */
[----:B------:R-:W-:-:S02]  /*10a10*/  FMNMX.FTZ R5, R16, R12, !PT ;  /* 0x0000000c10057209 */ /* 0x000fc40007810000 */
[----:B------:R-:W1:Y:S01]  /*10a20*/  SHFL.BFLY PT, R12, R136, 0x2, 0x1f ;  /* 0x0c401f00880c7f89 */ /* 0x000e6200000e0000 */
[----:B------:R-:W-:Y:S02]  /*10a30*/  ISETP.GE.AND P4, PT, R2, R234, PT ;  /* 0x000000ea0200720c */ /* 0x000fe40003f86270 */
[----:B------:R-:W-:Y:S02]  /*10a40*/  ISETP.LT.OR P1, PT, R3, R230, P1 ;  /* 0x000000e60300720c */ /* 0x000fe40000f21670 */
[----:B------:R-:W-:Y:S02]  /*10a50*/  FSEL R182, R34, -INF , !P0 ;  /* 0xff80000022b67808 */ /* 0x000fe40004000000 */
[----:B------:R-:W-:Y:S02]  /*10a60*/  FMNMX.FTZ R5, R15, R5, !PT ;  /* 0x000000050f057209 */ /* 0x000fe40007810000 */
[----:B------:R-:W-:Y:S02]  /*10a70*/  ISETP.GE.AND P0, PT, R0, R234, PT ;  /* 0x000000ea0000720c */ /* 0x000fe40003f06270 */
[----:B------:R-:W-:-:S02]  /*10a80*/  ISETP.LT.OR P4, PT, R2, R230, P4 ;  /* 0x000000e60200720c */ /* 0x000fc40002781670 */
[----:B------:R-:W-:Y:S02]  /*10a90*/  FSEL R181, R33, -INF , !P1 ;  /* 0xff80000021b57808 */ /* 0x000fe40004800000 */
[----:B------:R-:W-:Y:S01]  /*10aa0*/  FMNMX.FTZ R5, R182, R5, !PT ;  /* 0x00000005b6057209 */ /* 0x000fe20007810000 */
[----:B------:R-:W-:Y:S01]  /*10ab0*/  LDSM.16.MT88.4 R32, [R215+0xb000] ;  /* 0x00b00000d720783b */ /* 0x000fe20000004200 */
[C---:B------:R-:W-:Y:S02]  /*10ac0*/  ISETP.GE.AND P5, PT, R4.reuse, R233, PT ;  /* 0x000000e90400720c */ /* 0x040fe40003fa6270 */
        /* <DEDUP_REMOVED lines=10> */
[----:B------:R-:W-:Y:S02]  /*10b70*/  FMNMX.FTZ R5, R237, R11, !PT ;  /* 0x0000000bed057209 */ /* 0x000fe40007810000 */
[C---:B------:R-:W-:Y:S02]  /*10b80*/  ISETP.LT.OR P4, PT, R3.reuse, R229, P4 ;  /* 0x000000e50300720c */ /* 0x040fe40002781670 */
[----:B------:R-:W-:Y:S02]  /*10b90*/  ISETP.LT.OR P0, PT, R3, R228, P0 ;  /* 0x000000e40300720c */ /* 0x000fe40000701670 */
[----:B------:R-:W-:Y:S02]  /*10ba0*/  FMNMX.FTZ R3, R20, R5, !PT ;  /* 0x0000000514037209 */ /* 0x000fe40007810000 */
[----:B------:R-:W-:-:S02]  /*10bb0*/  FMNMX.FTZ R5, R236, R18, !PT ;  /* 0x00000012ec057209 */ /* 0x000fc40007810000 */
[----:B-1----:R-:W-:Y:S02]  /*10bc0*/  FMNMX.FTZ R136, R136, R12, !PT ;  /* 0x0000000c88887209 */ /* 0x002fe40007810000 */
[----:B------:R-:W-:Y:S02]  /*10bd0*/  FSEL R13, R141, -INF , !P3 ;  /* 0xff8000008d0d7808 */ /* 0x000fe40005800000 */
[----:B------:R-:W-:Y:S01]  /*10be0*/  FMNMX.FTZ R12, R21, R5, !PT ;  /* 0x00000005150c7209 */ /* 0x000fe20007810000 */
[----:B------:R-:W1:Y:S01]  /*10bf0*/  SHFL.BFLY PT, R23, R136, 0x1, 0x1f ;  /* 0x0c201f0088177f89 */ /* 0x000e6200000e0000 */
[----:B------:R-:W-:Y:S02]  /*10c00*/  FSEL R14, R140, -INF , !P6 ;  /* 0xff8000008c0e7808 */ /* 0x000fe40007000000 */
[C---:B------:R-:W-:Y:S01]  /*10c10*/  ISETP.GE.AND P6, PT, R2.reuse, R233, PT ;  /* 0x000000e90200720c */ /* 0x040fe20003fc6270 */
[----:B------:R-:W-:Y:S01]  /*10c20*/  LDSM.16.MT88.4 R140, [R217+0xa000] ;  /* 0x00a00000d98c783b */ /* 0x000fe20000004200 */
[----:B------:R-:W-:-:S02]  /*10c30*/  ISETP.GE.AND P3, PT, R2, R232, PT ;  /* 0x000000e80200720c */ /* 0x000fc40003f66270 */
[----:B------:R-:W-:Y:S02]  /*10c40*/  FMNMX.FTZ R3, R19, R3, !PT ;  /* 0x0000000313037209 */ /* 0x000fe40007810000 */
        /* <DEDUP_REMOVED lines=8> */
[C---:B------:R-:W-:Y:S02]  /*10cd0*/  ISETP.GE.AND P5, PT, R0.reuse, R233, PT ;  /* 0x000000e90000720c */ /* 0x040fe40003fa6270 */
[----:B------:R-:W-:Y:S02]  /*10ce0*/  ISETP.GE.AND P1, PT, R0, R232, PT ;  /* 0x000000e80000720c */ /* 0x000fe40003f26270 */
[----:B------:R-:W-:-:S02]  /*10cf0*/  FSEL R186, R29, -INF , !P4 ;  /* 0xff8000001dba7808 */ /* 0x000fc40006000000 */
[----:B------:R-:W-:Y:S02]  /*10d00*/  FMNMX.FTZ R3, R183, R3, !PT ;  /* 0x00000003b7037209 */ /* 0x000fe40007810000 */
[----:B------:R-:W-:Y:S02]  /*10d10*/  FSEL R190, R31, -INF , !P0 ;  /* 0xff8000001fbe7808 */ /* 0x000fe40004000000 */
[----:B------:R-:W-:Y:S01]  /*10d20*/  FMNMX.FTZ R2, R189, R2, !PT ;  /* 0x00000002bd027209 */ /* 0x000fe20007810000 */
[----:B------:R-:W-:Y:S01]  /*10d30*/  LDSM.16.MT88.4 R28, [R213+0xb000] ;  /* 0x00b00000d51c783b */ /* 0x000fe20000004200 */
        /* <DEDUP_REMOVED lines=10> */
[----:B------:R-:W-:Y:S02]  /*10de0*/  FMNMX.FTZ R134, R188, R3, !PT ;  /* 0x00000003bc867209 */ /* 0x000fe40007810000 */
[----:B------:R-:W-:Y:S02]  /*10df0*/  FMNMX.FTZ R0, R191, R0, !PT ;  /* 0x00000000bf007209 */ /* 0x000fe40007810000 */
[----:B------:R-:W-:Y:S01]  /*10e00*/  FMNMX.FTZ R4, R184, R4, !PT ;  /* 0x00000004b8047209 */ /* 0x000fe20007810000 */
[----:B------:R-:W2:Y:S01]  /*10e10*/  SHFL.BFLY PT, R3, R134, 0x2, 0x1f ;  /* 0x0c401f0086037f89 */ /* 0x000ea200000e0000 */
[----:B-1----:R-:W-:-:S03]  /*10e20*/  FMNMX.FTZ R136, R136, R23, !PT ;  /* 0x0000001788887209 */ /* 0x002fc60007810000 */
[----:B------:R-:W1:Y:S01]  /*10e30*/  SHFL.BFLY PT, R2, R0, 0x2, 0x1f ;  /* 0x0c401f0000027f89 */ /* 0x000e6200000e0000 */
        /* <DEDUP_REMOVED lines=9> */
[----:B--2---:R-:W-:Y:S02]  /*10ed0*/  FMNMX.FTZ R134, R3, R134, !PT ;  /* 0x0000008603867209 */ /* 0x004fe40007810000 */
[----:B-1----:R-:W-:-:S02]  /*10ee0*/  FMNMX.FTZ R0, R2, R0, !PT ;  /* 0x0000000002007209 */ /* 0x002fc40007810000 */
[----:B------:R-:W1:Y:S01]  /*10ef0*/  MUFU.EX2 R210, R10 ;  /* 0x0000000a00d27308 */ /* 0x000e620000000800 */
[----:B---3--:R-:W-:Y:S02]  /*10f00*/  FMNMX.FTZ R4, R4, R22, !PT ;  /* 0x0000001604047209 */ /* 0x008fe40007810000 */
[----:B------:R-:W2:Y:S04]  /*10f10*/  SHFL.BFLY PT, R137, R0, 0x1, 0x1f ;  /* 0x0c201f0000897f89 */ /* 0x000ea800000e0000 */
[----:B----4-:R-:W3:Y:S01]  /*10f20*/  SHFL.BFLY PT, R6, R134, 0x1, 0x1f ;  /* 0x0c201f0086067f89 */ /* 0x010ee200000e0000 */
[----:B------:R1:W-:Y:S03]  /*10f30*/  MUFU.EX2 R209, R8 ;  /* 0x0000000800d17308 */ /* 0x0003e60000000800 */
[----:B------:R-:W4:Y:S05]  /*10f40*/  SHFL.BFLY PT, R135, R4, 0x1, 0x1f ;  /* 0x0c201f0004877f89 */ /* 0x000f2a00000e0000 */
[----:B------:R-:W5:Y:S01]  /*10f50*/  MUFU.EX2 R240, R7 ;  /* 0x0000000700f07308 */ /* 0x000f620000000800 */
[----:B-1----:R-:W-:-:S02]  /*10f60*/  F2FP.PACK_AB R8, R210, R211 ;  /* 0x000000d3d208723e */ /* 0x002fc400000000ff */
[----:B--2---:R-:W-:Y:S02]  /*10f70*/  FMNMX.FTZ R137, R0, R137, !PT ;  /* 0x0000008900897209 */ /* 0x004fe40007810000 */
[----:B---3--:R-:W-:-:S03]  /*10f80*/  FMNMX.FTZ R134, R134, R6, !PT ;  /* 0x0000000686867209 */ /* 0x008fc60007810000 */
[C---:B------:R-:W-:Y:S01]  /*10f90*/  FMUL.FTZ R0, R137.reuse, c[0x0][0x23c] ;  /* 0x00008f0089007a20 */ /* 0x040fe20000410000 */
[----:B------:R-:W-:Y:S02]  /*10fa0*/  FSETP.NEU.FTZ.AND P0, PT, R137, -INF , PT ;  /* 0xff8000008900780b */ /* 0x000fe40003f1d000 */
[C---:B------:R-:W-:Y:S01]  /*10fb0*/  FSETP.NEU.FTZ.AND P1, PT, R134.reuse, -INF , PT ;  /* 0xff8000008600780b */ /* 0x040fe20003f3d000 */
[----:B------:R-:W-:Y:S01]  /*10fc0*/  FMUL.FTZ R2, R134, c[0x0][0x23c] ;  /* 0x00008f0086027a20 */ /* 0x000fe20000410000 */
[----:B------:R-:W-:Y:S02]  /*10fd0*/  FSEL R0, R0, RZ, P0 ;  /* 0x000000ff00007208 */ /* 0x000fe40000000000 */
[----:B----4-:R-:W-:Y:S02]  /*10fe0*/  FMNMX.FTZ R135, R4, R135, !PT ;  /* 0x0000008704877209 */ /* 0x010fe40007810000 */
[----:B------:R-:W-:Y:S01]  /*10ff0*/  FSEL R2, R2, RZ, P1 ;  /* 0x000000ff02027208 */ /* 0x000fe20000800000 */
[----:B------:R-:W-:Y:S01]  /*11000*/  FFMA.FTZ R21, R21, c[0x0][0x23c], -R0 ;  /* 0x00008f0015157a23 */ /* 0x000fe20000010800 */
[----:B------:R-:W-:Y:S01]  /*11010*/  FSEL R4, R136, RZ, P3 ;  /* 0x000000ff88047208 */ /* 0x000fe20001800000 */
[C---:B------:R-:W-:Y:S01]  /*11020*/  FMUL.FTZ R3, R135.reuse, c[0x0][0x23c] ;  /* 0x00008f0087037a20 */ /* 0x040fe20000410000 */
[----:B------:R-:W-:Y:S01]  /*11030*/  FSETP.NEU.FTZ.AND P2, PT, R135, -INF , PT ;  /* 0xff8000008700780b */ /* 0x000fe20003f5d000 */
[----:B------:R-:W-:Y:S01]  /*11040*/  FFMA.FTZ R20, R20, c[0x0][0x23c], -R2 ;  /* 0x00008f0014147a23 */ /* 0x000fe20000010802 */
[----:B------:R-:W-:Y:S01]  /*11050*/  MUFU.EX2 R194, R21 ;  /* 0x0000001500c27308 */ /* 0x000fe20000000800 */
[----:B------:R-:W-:Y:S01]  /*11060*/  FADD.FTZ R6, R239, -R4 ;  /* 0x80000004ef067221 */ /* 0x000fe20000010000 */
[----:B------:R-:W-:Y:S01]  /*11070*/  FSEL R3, R3, RZ, P2 ;  /* 0x000000ff03037208 */ /* 0x000fe20001000000 */
[----:B------:R-:W-:Y:S01]  /*11080*/  FFMA.FTZ R11, R11, c[0x0][0x23c], -R2 ;  /* 0x00008f000b0b7a23 */ /* 0x000fe20000010802 */
[----:B------:R-:W-:Y:S01]  /*11090*/  FSEL R4, R135, RZ, P2 ;  /* 0x000000ff87047208 */ /* 0x000fe20001000000 */
[----:B------:R-:W-:Y:S01]  /*110a0*/  FMUL.FTZ R6, R6, c[0x0][0x23c] ;  /* 0x00008f0006067a20 */ /* 0x000fe20000410000 */
[----:B-----5:R-:W-:Y:S01]  /*110b0*/  F2FP.PACK_AB R10, R240, R209 ;  /* 0x000000d1f00a723e */ /* 0x020fe200000000ff */
[----:B------:R-:W-:Y:S01]  /*110c0*/  FFMA.FTZ R15, R15, c[0x0][0x23c], -R3 ;  /* 0x00008f000f0f7a23 */ /* 0x000fe20000010803 */
[----:B------:R1:W-:Y:S01]  /*110d0*/  MUFU.EX2 R197, R20 ;  /* 0x0000001400c57308 */ /* 0x0003e20000000800 */
[----:B------:R-:W-:-:S02]  /*110e0*/  FADD.FTZ R4, R238, -R4 ;  /* 0x80000004ee047221 */ /* 0x000fc40000010000 */
[--C-:B------:R-:W-:Y:S02]  /*110f0*/  FFMA.FTZ R16, R16, c[0x0][0x23c], -R3.reuse ;  /* 0x00008f0010107a23 */ /* 0x100fe40000010803 */
[--C-:B------:R-:W-:Y:S02]  /*11100*/  FFMA.FTZ R9, R9, c[0x0][0x23c], -R3.reuse ;  /* 0x00008f0009097a23 */ /* 0x100fe40000010803 */
[----:B------:R-:W-:Y:S01]  /*11110*/  FFMA.FTZ R17, R17, c[0x0][0x23c], -R3 ;  /* 0x00008f0011117a23 */ /* 0x000fe20000010803 */
[----:B------:R2:W-:Y:S01]  /*11120*/  MUFU.EX2 R208, R15 ;  /* 0x0000000f00d07308 */ /* 0x0005e20000000800 */
[----:B------:R-:W-:Y:S02]  /*11130*/  FFMA.FTZ R5, R5, c[0x0][0x23c], -R0 ;  /* 0x00008f0005057a23 */ /* 0x000fe40000010800 */
[----:B------:R-:W-:Y:S02]  /*11140*/  FFMA.FTZ R14, R14, c[0x0][0x23c], -R2 ;  /* 0x00008f000e0e7a23 */ /* 0x000fe40000010802 */
[----:B------:R-:W-:-:S02]  /*11150*/  FFMA.FTZ R13, R13, c[0x0][0x23c], -R0 ;  /* 0x00008f000d0d7a23 */ /* 0x000fc40000010800 */
[----:B------:R-:W-:Y:S01]  /*11160*/  FFMA.FTZ R19, R19, c[0x0][0x23c], -R2 ;  /* 0x00008f0013137a23 */ /* 0x000fe20000010802 */
[----:B-1----:R-:W1:Y:S01]  /*11170*/  LDSM.16.MT88.4 R20, [R213+0xa000] ;  /* 0x00a00000d514783b */ /* 0x002e620000004200 */
[----:B------:R-:W-:Y:S01]  /*11180*/  MUFU.EX2 R207, R16 ;  /* 0x0000001000cf7308 */ /* 0x000fe20000000800 */
[----:B------:R-:W-:Y:S02]  /*11190*/  FFMA.FTZ R18, R18, c[0x0][0x23c], -R0 ;  /* 0x00008f0012127a23 */ /* 0x000fe40000010800 */
[----:B--2---:R-:W-:-:S05]  /*111a0*/  FMUL.FTZ R15, R4, c[0x0][0x23c] ;  /* 0x00008f00040f7a20 */ /* 0x004fca0000410000 */
[----:B------:R-:W-:Y:S01]  /*111b0*/  MUFU.EX2 R206, R9 ;  /* 0x0000000900ce7308 */ /* 0x000fe20000000800 */
[----:B------:R-:W-:-:S05]  /*111c0*/  FSEL R4, R137, RZ, P0 ;  /* 0x000000ff89047208 */ /* 0x000fca0000000000 */
[----:B------:R-:W-:Y:S02]  /*111d0*/  FADD.FTZ R4, R236, -R4 ;  /* 0x80000004ec047221 */ /* 0x000fe40000010000 */
[----:B------:R-:W2:Y:S02]  /*111e0*/  MUFU.EX2 R205, R17 ;  /* 0x0000001100cd7308 */ /* 0x000ea40000000800 */
[----:B------:R-:W-:-:S06]  /*111f0*/  FMUL.FTZ R4, R4, c[0x0][0x23c] ;  /* 0x00008f0004047a20 */ /* 0x000fcc0000410000 */
        /* <DEDUP_REMOVED lines=39> */
[----:B------:R5:W2:Y:S01]  /*11470*/  MUFU.EX2 R14, R5 ;  /* 0x00000005000e7308 */ /* 0x000aa20000000800 */
[----:B---3--:R-:W-:Y:S01]  /*11480*/  F2FP.PACK_AB R6, R204, R199 ;  /* 0x000000c7cc06723e */ /* 0x008fe200000000ff */
[-C--:B------:R-:W-:Y:S01]  /*11490*/  FMUL.FTZ R128, R128, R16.reuse ;  /* 0x0000001080807220 */ /* 0x080fe20000410000 */
[----:B------:R-:W-:Y:S01]  /*114a0*/  MOV R17, R251 ;  /* 0x000000fb00117202 */ /* 0x000fe20000000f00 */
[----:B------:R-:W-:-:S02]  /*114b0*/  FMUL.FTZ R129, R129, R16 ;  /* 0x0000001081817220 */ /* 0x000fc40000410000 */
[-C--:B------:R-:W-:Y:S02]  /*114c0*/  FMUL.FTZ R130, R130, R15.reuse ;  /* 0x0000000f82827220 */ /* 0x080fe40000410000 */
[----:B------:R3:W1:Y:S01]  /*114d0*/  MUFU.EX2 R13, R4 ;  /* 0x00000004000d7308 */ /* 0x0006620000000800 */
[----:B----4-:R-:W-:Y:S01]  /*114e0*/  MOV R18, R250 ;  /* 0x000000fa00127202 */ /* 0x010fe20000000f00 */
[----:B------:R-:W-:Y:S02]  /*114f0*/  FMUL.FTZ R131, R131, R15 ;  /* 0x0000000f83837220 */ /* 0x000fe40000410000 */
[-C--:B------:R-:W-:Y:S02]  /*11500*/  FMUL.FTZ R52, R52, R16.reuse ;  /* 0x0000001034347220 */ /* 0x080fe40000410000 */
[----:B------:R-:W-:Y:S01]  /*11510*/  FMUL.FTZ R53, R53, R16 ;  /* 0x0000001035357220 */ /* 0x000fe20000410000 */
[----:B-----5:R-:W-:Y:S01]  /*11520*/  F2FP.PACK_AB R5, R194, R193 ;  /* 0x000000c1c205723e */ /* 0x020fe200000000ff */
[----:B--2---:R-:W-:-:S02]  /*11530*/  FMUL.FTZ R40, R40, R14 ;  /* 0x0000000e28287220 */ /* 0x004fc40000410000 */
[-C--:B------:R-:W-:Y:S02]  /*11540*/  FMUL.FTZ R41, R41, R14.reuse ;  /* 0x0000000e29297220 */ /* 0x080fe40000410000 */
[-C--:B------:R-:W-:Y:S02]  /*11550*/  FMUL.FTZ R124, R124, R14.reuse ;  /* 0x0000000e7c7c7220 */ /* 0x080fe40000410000 */
[----:B------:R-:W-:Y:S01]  /*11560*/  FMUL.FTZ R125, R125, R14 ;  /* 0x0000000e7d7d7220 */ /* 0x000fe20000410000 */
[----:B---3--:R-:W-:Y:S01]  /*11570*/  F2FP.PACK_AB R4, R197, R198 ;  /* 0x000000c6c504723e */ /* 0x008fe200000000ff */
        /* <DEDUP_REMOVED lines=85> */
[----:B------:R-:W-:Y:S01]  /*11ad0*/  IMAD.MOV.U32 R127, RZ, RZ, R244 ;  /* 0x000000ffff7f7224 */ /* 0x000fe200078e00f4 */
[----:B------:R-:W-:Y:S01]  /*11ae0*/  HMMA.16816.F32 R104, R4, R40, R104 ;  /* 0x000000280468723c */ /* 0x000fe20000001868 */
[-C--:B------:R-:W-:Y:S02]  /*11af0*/  FMUL.FTZ R54, R54, R15.reuse ;  /* 0x0000000f36367220 */ /* 0x080fe40000410000 */
[----:B------:R-:W-:Y:S01]  /*11b00*/  FMUL.FTZ R55, R55, R15 ;  /* 0x0000000f37377220 */ /* 0x000fe20000410000 */
[----:B------:R-:W-:Y:S01]  /*11b10*/  MOV R177, R127 ;  /* 0x0000007f00b17202 */ /* 0x000fe20000000f00 */
        /* <DEDUP_REMOVED lines=11> */
[----:B------:R-:W-:Y:S01]  /*11bd0*/  MOV R4, R248 ;  /* 0x000000f800047202 */ /* 0x000fe20000000f00 */
[----:B------:R-:W-:Y:S01]  /*11be0*/  HMMA.16816.F32 R116, R8, R24, R116 ;  /* 0x000000180874723c */ /* 0x000fe20000001874 */
[----:B------:R-:W-:Y:S01]  /*11bf0*/  MOV R5, R139 ;  /* 0x0000008b00057202 */ /* 0x000fe20000000f00 */
[----:B------:R-:W-:Y:S01]  /*11c00*/  FMUL.FTZ R49, R49, R16 ;  /* 0x0000001031317220 */ /* 0x000fe20000410000 */
[----:B------:R-:W-:Y:S01]  /*11c10*/  MOV R6, R202 ;  /* 0x000000ca00067202 */ /* 0x000fe20000000f00 */
[----:B------:R-:W-:Y:S01]  /*11c20*/  FMUL.FTZ R50, R50, R15 ;  /* 0x0000000f32327220 */ /* 0x000fe20000410000 */
[----:B------:R-:W-:Y:S01]  /*11c30*/  MOV R7, R201 ;  /* 0x000000c900077202 */ /* 0x000fe20000000f00 */
[----:B------:R-:W-:-:S02]  /*11c40*/  FMUL.FTZ R51, R51, R15 ;  /* 0x0000000f33337220 */ /* 0x000fc40000410000 */
[C---:B------:R-:W-:Y:S01]  /*11c50*/  HMMA.16816.F32 R248, R8.reuse, R22, R156 ;  /* 0x0000001608f8723c */ /* 0x040fe2000000189c */
[-C--:B------:R-:W-:Y:S02]  /*11c60*/  FMUL.FTZ R68, R68, R16.reuse ;  /* 0x0000001044447220 */ /* 0x080fe40000410000 */
[----:B------:R-:W-:Y:S02]  /*11c70*/  FMUL.FTZ R69, R69, R16 ;  /* 0x0000001045457220 */ /* 0x000fe40000410000 */
[----:B------:R-:W-:Y:S02]  /*11c80*/  FMUL.FTZ R70, R70, R15 ;  /* 0x0000000f46467220 */ /* 0x000fe40000410000 */
[----:B------:R-:W-:Y:S01]  /*11c90*/  MOV R158, R4 ;  /* 0x00000004009e7202 */ /* 0x000fe20000000f00 */
[----:B------:R-:W-:Y:S01]  /*11ca0*/  FFMA.FTZ R4, R133, c[0x0][0x23c], -R12 ;  /* 0x00008f0085047a23 */ /* 0x000fe2000001080c */
[----:B------:R-:W-:Y:S01]  /*11cb0*/  MOV R159, R21 ;  /* 0x00000015009f7202 */ /* 0x000fe20000000f00 */
[----:B------:R-:W-:Y:S01]  /*11cc0*/  HMMA.16816.F32 R244, R8, R178, R172 ;  /* 0x000000b208f4723c */ /* 0x000fe200000018ac */
[----:B------:R-:W-:Y:S01]  /*11cd0*/  FMUL.FTZ R71, R71, R15 ;  /* 0x0000000f47477220 */ /* 0x000fe20000410000 */
[----:B------:R1:W-:Y:S01]  /*11ce0*/  MUFU.EX2 R133, R4 ;  /* 0x0000000400857308 */ /* 0x0003e20000000800 */
[----:B------:R-:W-:-:S02]  /*11cf0*/  FMUL.FTZ R80, R80, R16 ;  /* 0x0000001050507220 */ /* 0x000fc40000410000 */
        /* <DEDUP_REMOVED lines=19> */
[----:B------:R-:W-:Y:S01]  /*11e30*/  FMUL.FTZ R99, R99, R15 ;  /* 0x0000000f63637220 */ /* 0x000fe20000410000 */
[----:B------:R-:W-:Y:S01]  /*11e40*/  LDSM.16.MT88.4 R64, [R217+0xa800] ;  /* 0x00a80000d940783b */ /* 0x000fe20000004200 */
[-C--:B------:R-:W-:Y:S02]  /*11e50*/  FMUL.FTZ R112, R112, R16.reuse ;  /* 0x0000001070707220 */ /* 0x080fe40000410000 */
[----:B------:R-:W-:-:S02]  /*11e60*/  FMUL.FTZ R113, R113, R16 ;  /* 0x0000001071717220 */ /* 0x000fc40000410000 */
[-C--:B------:R-:W-:Y:S01]  /*11e70*/  FMUL.FTZ R114, R114, R15.reuse ;  /* 0x0000000f72727220 */ /* 0x080fe20000410000 */
[C---:B------:R-:W-:Y:S01]  /*11e80*/  HMMA.16816.F32 R36, R8.reuse, R144, R36 ;  /* 0x000000900824723c */ /* 0x040fe20000001824 */
[----:B------:R-:W-:Y:S02]  /*11e90*/  FMUL.FTZ R115, R115, R15 ;  /* 0x0000000f73737220 */ /* 0x000fe40000410000 */
[-C--:B------:R-:W-:Y:S01]  /*11ea0*/  FMUL.FTZ R100, R100, R16.reuse ;  /* 0x0000001064647220 */ /* 0x080fe20000410000 */
[----:B-1----:R-:W-:Y:S01]  /*11eb0*/  F2FP.PACK_AB R128, R139, R133 ;  /* 0x000000858b80723e */ /* 0x002fe200000000ff */
[----:B------:R-:W-:Y:S02]  /*11ec0*/  FFMA.FTZ R4, R132, c[0x0][0x23c], -R12 ;  /* 0x00008f0084047a23 */ /* 0x000fe4000001080c */
[----:B------:R-:W-:Y:S01]  /*11ed0*/  FMUL.FTZ R101, R101, R16 ;  /* 0x0000001065657220 */ /* 0x000fe20000410000 */
[----:B------:R-:W-:Y:S01]  /*11ee0*/  HMMA.16816.F32 R236, R8, R146, R48 ;  /* 0x0000009208ec723c */ /* 0x000fe20000001830 */
[----:B------:R1:W-:Y:S01]  /*11ef0*/  MUFU.EX2 R176, R4 ;  /* 0x0000000400b07308 */ /* 0x0003e20000000800 */
[----:B------:R-:W2:Y:S01]  /*11f00*/  LDSM.16.MT88.4 R48, [R218+0xa800] ;  /* 0x00a80000da30783b */ /* 0x000ea20000004200 */
[----:B------:R-:W-:-:S02]  /*11f10*/  FMUL.FTZ R102, R102, R15 ;  /* 0x0000000f66667220 */ /* 0x000fc40000410000 */
[----:B------:R-:W-:-:S03]  /*11f20*/  FMUL.FTZ R103, R103, R15 ;  /* 0x0000000f67677220 */ /* 0x000fc60000410000 */
[C---:B------:R-:W-:Y:S08]  /*11f30*/  HMMA.16816.F32 R68, R8.reuse, R28, R68 ;  /* 0x0000001c0844723c */ /* 0x040ff00000001844 */
[C---:B------:R-:W-:Y:S01]  /*11f40*/  HMMA.16816.F32 R140, R8.reuse, R30, R80 ;  /* 0x0000001e088c723c */ /* 0x040fe20000001850 */
[----:B-1----:R-:W-:Y:S01]  /*11f50*/  FFMA.FTZ R4, R185, c[0x0][0x23c], -R12 ;  /* 0x00008f00b9047a23 */ /* 0x002fe2000001080c */
[----:B------:R-:W-:Y:S01]  /*11f60*/  MOV R185, R6 ;  /* 0x0000000600b97202 */ /* 0x000fe20000000f00 */
[----:B------:R-:W-:Y:S02]  /*11f70*/  LDSM.16.MT88.4 R80, [R213+0xb800] ;  /* 0x00b80000d550783b */ /* 0x000fe40000004200 */
[----:B------:R1:W3:Y:S03]  /*11f80*/  MUFU.EX2 R138, R4 ;  /* 0x00000004008a7308 */ /* 0x0002e60000000800 */
[C---:B------:R-:W-:Y:S08]  /*11f90*/  HMMA.16816.F32 R84, R8.reuse, R32, R84 ;  /* 0x000000200854723c */ /* 0x040ff00000001854 */
[----:B------:R-:W-:Y:S01]  /*11fa0*/  HMMA.16816.F32 R32, R8, R34, R96 ;  /* 0x000000220820723c */ /* 0x000fe20000001860 */
[----:B------:R-:W-:Y:S01]  /*11fb0*/  LDSM.16.MT88.4 R96, [R215+0xb800] ;  /* 0x00b80000d760783b */ /* 0x000fe20000004200 */
[----:B-1----:R-:W-:Y:S01]  /*11fc0*/  FFMA.FTZ R4, R182, c[0x0][0x23c], -R3 ;  /* 0x00008f00b6047a23 */ /* 0x002fe20000010803 */
[----:B------:R-:W-:-:S02]  /*11fd0*/  MOV R182, R20 ;  /* 0x0000001400b67202 */ /* 0x000fc40000000f00 */
[----:B---3--:R-:W-:Y:S01]  /*11fe0*/  F2FP.PACK_AB R130, R138, R176 ;  /* 0x000000b08a82723e */ /* 0x008fe200000000ff */
[----:B------:R1:W-:Y:S02]  /*11ff0*/  MUFU.EX2 R21, R4 ;  /* 0x0000000400157308 */ /* 0x0003e40000000800 */
[C---:B------:R-:W-:Y:S01]  /*12000*/  HMMA.16816.F32 R28, R8.reuse, R42, R112 ;  /* 0x0000002a081c723c */ /* 0x040fe20000001870 */
[----:B------:R-:W-:Y:S07]  /*12010*/  LDSM.16.MT88.4 R112, [R218+0xb800] ;  /* 0x00b80000da70783b */ /* 0x000fee0000004200 */
[----:B------:R-:W-:Y:S01]  /*12020*/  HMMA.16816.F32 R100, R8, R40, R100 ;  /* 0x000000280864723c */ /* 0x000fe20000001864 */
[----:B-1----:R-:W-:Y:S01]  /*12030*/  FFMA.FTZ R4, R181, c[0x0][0x23c], -R3 ;  /* 0x00008f00b5047a23 */ /* 0x002fe20000010803 */
[----:B------:R-:W-:-:S05]  /*12040*/  MOV R181, R159 ;  /* 0x0000009f00b57202 */ /* 0x000fca0000000f00 */
[----:B------:R-:W-:Y:S01]  /*12050*/  FFMA.FTZ R11, R177, R16, R211 ;  /* 0x00000010b10b7223 */ /* 0x000fe200000100d3 */
[----:B------:R1:W3:Y:S01]  /*12060*/  MUFU.EX2 R23, R4 ;  /* 0x0000000400177308 */ /* 0x0002e20000000800 */
[----:B------:R-:W-:Y:S02]  /*12070*/  FFMA.FTZ R8, R243, R15, R206 ;  /* 0x0000000ff3087223 */ /* 0x000fe400000100ce */
[----:B------:R-:W-:Y:S02]  /*12080*/  FADD.FTZ R11, R210, R11 ;  /* 0x0000000bd20b7221 */ /* 0x000fe40000010000 */
[----:B------:R-:W-:Y:S02]  /*12090*/  FADD.FTZ R10, R205, R8 ;  /* 0x00000008cd0a7221 */ /* 0x000fe40000010000 */
[--C-:B-1----:R-:W-:Y:S01]  /*120a0*/  FFMA.FTZ R4, R180, c[0x0][0x23c], -R3.reuse ;  /* 0x00008f00b4047a23 */ /* 0x102fe20000010803 */
[----:B------:R-:W-:Y:S01]  /*120b0*/  MOV R180, R158 ;  /* 0x0000009e00b47202 */ /* 0x000fe20000000f00 */
[----:B------:R-:W-:Y:S01]  /*120c0*/  FFMA.FTZ R3, R184, c[0x0][0x23c], -R3 ;  /* 0x00008f00b8037a23 */ /* 0x000fe20000010803 */
[----:B------:R-:W1:Y:S01]  /*120d0*/  LDSM.16.MT88.4 R156, [R213+0xa800] ;  /* 0x00a80000d59c783b */ /* 0x000e620000004200 */
[----:B------:R-:W-:Y:S01]  /*120e0*/  MUFU.EX2 R132, R4 ;  /* 0x0000000400847308 */ /* 0x000fe20000000800 */
[----:B---3--:R-:W-:-:S02]  /*120f0*/  F2FP.PACK_AB R129, R23, R21 ;  /* 0x000000151781723e */ /* 0x008fc400000000ff */
[----:B------:R-:W-:-:S05]  /*12100*/  MOV R184, R5 ;  /* 0x0000000500b87202 */ /* 0x000fca0000000f00 */
[----:B------:R3:W4:Y:S02]  /*12110*/  MUFU.EX2 R22, R3 ;  /* 0x0000000300167308 */ /* 0x0007240000000800 */
[----:B---3--:R-:W-:Y:S01]  /*12120*/  FFMA.FTZ R3, R183, c[0x0][0x23c], -R2 ;  /* 0x00008f00b7037a23 */ /* 0x008fe20000010802 */
[----:B----4-:R-:W-:Y:S01]  /*12130*/  F2FP.PACK_AB R131, R22, R132 ;  /* 0x000000841683723e */ /* 0x010fe200000000ff */
[----:B------:R-:W-:-:S04]  /*12140*/  IMAD.MOV.U32 R183, RZ, RZ, R19 ;  /* 0x000000ffffb77224 */ /* 0x000fc800078e0013 */
[----:B------:R3:W-:Y:S02]  /*12150*/  MUFU.EX2 R20, R3 ;  /* 0x0000000300147308 */ /* 0x0007e40000000800 */
[C---:B--2---:R-:W-:Y:S08]  /*12160*/  HMMA.16816.F32 R36, R128.reuse, R48, R36 ;  /* 0x000000308024723c */ /* 0x044ff00000001824 */
[----:B-1----:R-:W-:Y:S01]  /*12170*/  HMMA.16816.F32 R144, R128, R156, R172 ;  /* 0x0000009c8090723c */ /* 0x002fe200000018ac */
[----:B------:R-:W1:Y:S01]  /*12180*/  LDSM.16.MT88.4 R172, [R215+0xa800] ;  /* 0x00a80000d7ac783b */ /* 0x000e620000004200 */
[----:B---3--:R-:W-:Y:S01]  /*12190*/  FFMA.FTZ R3, R186, c[0x0][0x23c], -R2 ;  /* 0x00008f00ba037a23 */ /* 0x008fe20000010802 */
[----:B------:R-:W-:-:S02]  /*121a0*/  MOV R186, R7 ;  /* 0x0000000700ba7202 */ /* 0x000fc40000000f00 */
[----:B------:R-:W2:Y:S01]  /*121b0*/  LDSM.16.MT88.4 R4, [R217+0xb800] ;  /* 0x00b80000d904783b */ /* 0x000ea20000004200 */
[----:B------:R3:W4:Y:S02]  /*121c0*/  MUFU.EX2 R19, R3 ;  /* 0x0000000300137308 */ /* 0x0007240000000800 */
[C---:B------:R-:W-:Y:S08]  /*121d0*/  HMMA.16816.F32 R52, R128.reuse, R64, R52 ;  /* 0x000000408034723c */ /* 0x040ff00000001834 */
[C---:B------:R-:W-:Y:S01]  /*121e0*/  HMMA.16816.F32 R68, R128.reuse, R80, R68 ;  /* 0x000000508044723c */ /* 0x040fe20000001844 */
[--C-:B---3--:R-:W-:Y:S01]  /*121f0*/  FFMA.FTZ R3, R187, c[0x0][0x23c], -R2.reuse ;  /* 0x00008f00bb037a23 */ /* 0x108fe20000010802 */
[----:B------:R-:W-:Y:S01]  /*12200*/  MOV R187, R124 ;  /* 0x0000007c00bb7202 */ /* 0x000fe20000000f00 */
[----:B------:R-:W-:Y:S01]  /*12210*/  FFMA.FTZ R2, R188, c[0x0][0x23c], -R2 ;  /* 0x00008f00bc027a23 */ /* 0x000fe20000010802 */
[----:B----4-:R-:W-:Y:S01]  /*12220*/  F2FP.PACK_AB R124, R19, R20 ;  /* 0x00000014137c723e */ /* 0x010fe200000000ff */
[----:B------:R-:W-:Y:S03]  /*12230*/  MUFU.EX2 R18, R3 ;  /* 0x0000000300127308 */ /* 0x000fe60000000800 */
[C---:B------:R-:W-:Y:S05]  /*12240*/  HMMA.16816.F32 R84, R128.reuse, R96, R84 ;  /* 0x000000608054723c */ /* 0x040fea0000001854 */
[----:B------:R3:W4:Y:S03]  /*12250*/  MUFU.EX2 R17, R2 ;  /* 0x0000000200117308 */ /* 0x0007260000000800 */
[C---:B------:R-:W-:Y:S08]  /*12260*/  HMMA.16816.F32 R100, R128.reuse, R112, R100 ;  /* 0x000000708064723c */ /* 0x040ff00000001864 */
[----:B-1----:R-:W-:Y:S01]  /*12270*/  HMMA.16816.F32 R160, R128, R172, R160 ;  /* 0x000000ac80a0723c */ /* 0x002fe200000018a0 */
[----:B---3--:R-:W-:Y:S01]  /*12280*/  FFMA.FTZ R2, R189, c[0x0][0x23c], -R0 ;  /* 0x00008f00bd027a23 */ /* 0x008fe20000010800 */
[----:B----4-:R-:W-:-:S06]  /*12290*/  F2FP.PACK_AB R126, R17, R18 ;  /* 0x00000012117e723e */ /* 0x010fcc00000000ff */
[----:B--2---:R-:W-:Y:S01]  /*122a0*/  HMMA.16816.F32 R116, R128, R4, R116 ;  /* 0x000000048074723c */ /* 0x004fe20000001874 */
[----:B------:R1:W-:Y:S02]  /*122b0*/  MUFU.EX2 R12, R2 ;  /* 0x00000002000c7308 */ /* 0x0003e40000000800 */
[----:B-1----:R-:W-:-:S06]  /*122c0*/  FFMA.FTZ R2, R190, c[0x0][0x23c], -R0 ;  /* 0x00008f00be027a23 */ /* 0x002fcc0000010800 */
        /* <DEDUP_REMOVED lines=63> */
.L_x_2145:
        /* <DEDUP_REMOVED lines=15> */
.L_x_2161:
        /* <DEDUP_REMOVED lines=46> */
.L_x_2159:
        /* <DEDUP_REMOVED lines=26> */
[----:B------:R-:W-:Y:S02]  /*12c30*/  @!P4 LEA.HI.X R7, R0, c[0x0][0x174], R5, 0x1, P0 ;  /* 0x00005d000007ca11 */ /* 0x000fe400000f0c05 */
[----:B------:R-:W-:Y:S03]  /*12c40*/  PLOP3.LUT P0, PT, PT, PT, UP0, 0x80, 0x0 ;  /* 0x000000000000781c */ /* 0x000fe60003f0f008 */
        /* <DEDUP_REMOVED lines=15> */
[----:B------:R-:W3:Y:S08]  /*12d40*/  LDSM.16.M88.4 R16, [R212+0x8000] ;  /* 0x00800000d410783b */ /* 0x000ef00000000200 */
[----:B------:R-:W2:Y:S08]  /*12d50*/  LDSM.16.M88.4 R28, [R214+0x2000] ;  /* 0x00200000d61c783b */ /* 0x000eb00000000200 */
[----:B------:R-:W4:Y:S08]  /*12d60*/  LDSM.16.M88.4 R140, [R212+0x8800] ;  /* 0x00880000d48c783b */ /* 0x000f300000000200 */
[----:B------:R-:W0:Y:S08]  /*12d70*/  LDGDEPBAR ;  /* 0x00000000000079af */ /* 0x000e300000000000 */
[----:B------:R-:W-:Y:S01]  /*12d80*/  LDSM.16.M88.4 R176, [R216] ;  /* 0x00000000d8b0783b */ /* 0x000fe20000000200 */
[-C--:B---3--:R-:W-:Y:S07]  /*12d90*/  HMMA.16816.F32 R4, R32, R16.reuse, RZ ;  /* 0x000000102004723c */ /* 0x088fee00000018ff */
[----:B------:R-:W3:Y:S01]  /*12da0*/  LDSM.16.M88.4 R180, [R223] ;  /* 0x00000000dfb4783b */ /* 0x000ee20000000200 */
[C---:B--2---:R-:W-:Y:S07]  /*12db0*/  HMMA.16816.F32 R8, R28.reuse, R16, RZ ;  /* 0x000000101c08723c */ /* 0x044fee00000018ff */
[----:B------:R-:W2:Y:S01]  /*12dc0*/  LDSM.16.M88.4 R184, [R216+0x2000] ;  /* 0x00200000d8b8783b */ /* 0x000ea20000000200 */
[-C--:B-1----:R-:W-:Y:S07]  /*12dd0*/  HMMA.16816.F32 R12, R28, R18.reuse, RZ ;  /* 0x000000121c0c723c */ /* 0x082fee00000018ff */
[----:B------:R-:W1:Y:S01]  /*12de0*/  LDSM.16.M88.4 R188, [R226] ;  /* 0x00000000e2bc783b */ /* 0x000e620000000200 */
        /* <DEDUP_REMOVED lines=9> */
[----:B------:R-:W5:Y:S01]  /*12e80*/  LDSM.16.M88.4 R140, [R222+0x2000] ;  /* 0x00200000de8c783b */ /* 0x000f620000000200 */
[-C--:B---3--:R-:W-:Y:S07]  /*12e90*/  HMMA.16816.F32 R4, R176, R180.reuse, R4 ;  /* 0x000000b4b004723c */ /* 0x088fee0000001804 */
[----:B------:R-:W3:Y:S01]  /*12ea0*/  LDSM.16.M88.4 R208, [R219] ;  /* 0x00000000dbd0783b */ /* 0x000ee20000000200 */
[C---:B--2---:R-:W-:Y:S08]  /*12eb0*/  HMMA.16816.F32 R8, R184.reuse, R180, R8 ;  /* 0x000000b4b808723c */ /* 0x044ff00000001808 */
        /* <DEDUP_REMOVED lines=9> */
[-C--:B----4-:R-:W-:Y:S01]  /*12f50*/  HMMA.16816.F32 R4, R192, R196.reuse, R4 ;  /* 0x000000c4c004723c */ /* 0x090fe20000001804 */
[----:B------:R-:W2:Y:S07]  /*12f60*/  LDSM.16.M88.4 R188, [R212+0x9000] ;  /* 0x00900000d4bc783b */ /* 0x000eae0000000200 */
        /* <DEDUP_REMOVED lines=10> */
[-C--:B---3--:R-:W-:Y:S01]  /*13010*/  HMMA.16816.F32 R4, R204, R208.reuse, R4 ;  /* 0x000000d0cc04723c */ /* 0x088fe20000001804 */
[----:B------:R-:W3:Y:S07]  /*13020*/  LDSM.16.M88.4 R200, [R225] ;  /* 0x00000000e1c8783b */ /* 0x000eee0000000200 */
        /* <DEDUP_REMOVED lines=10> */
[-C--:B--2---:R-:W-:Y:S01]  /*130d0*/  HMMA.16816.F32 R4, R184, R188.reuse, R4 ;  /* 0x000000bcb804723c */ /* 0x084fe20000001804 */
[----:B------:R-:W2:Y:S07]  /*130e0*/  LDSM.16.M88.4 R204, [R222+0x4000] ;  /* 0x00400000decc783b */ /* 0x000eae0000000200 */
        /* <DEDUP_REMOVED lines=10> */
[-C--:B---3--:R-:W-:Y:S01]  /*13190*/  HMMA.16816.F32 R4, R196, R200.reuse, R4 ;  /* 0x000000c8c404723c */ /* 0x088fe20000001804 */
[----:B------:R-:W3:Y:S07]  /*131a0*/  LDSM.16.M88.4 R192, [R219+0x1000] ;  /* 0x00100000dbc0783b */ /* 0x000eee0000000200 */
        /* <DEDUP_REMOVED lines=8> */
[-C--:B--2---:R-:W-:Y:S08]  /*13230*/  HMMA.16816.F32 R4, R204, R208.reuse, R4 ;  /* 0x000000d0cc04723c */ /* 0x084ff00000001804 */
[C---:B----4-:R-:W-:Y:S08]  /*13240*/  HMMA.16816.F32 R8, R140.reuse, R208, R8 ;  /* 0x000000d08c08723c */ /* 0x050ff00000001808 */
[-C--:B------:R-:W-:Y:S08]  /*13250*/  HMMA.16816.F32 R12, R140, R210.reuse, R12 ;  /* 0x000000d28c0c723c */ /* 0x080ff0000000180c */
[C---:B------:R-:W-:Y:S08]  /*13260*/  HMMA.16816.F32 R16, R204.reuse, R210, R16 ;  /* 0x000000d2cc10723c */ /* 0x040ff00000001810 */
[-C--:B-----5:R-:W-:Y:S08]  /*13270*/  HMMA.16816.F32 R20, R204, R184.reuse, R20 ;  /* 0x000000b8cc14723c */ /* 0x0a0ff00000001814 */
[C---:B------:R-:W-:Y:S08]  /*13280*/  HMMA.16816.F32 R24, R140.reuse, R184, R24 ;  /* 0x000000b88c18723c */ /* 0x040ff00000001818 */
[-C--:B------:R-:W-:Y:S08]  /*13290*/  HMMA.16816.F32 R28, R140, R186.reuse, R28 ;  /* 0x000000ba8c1c723c */ /* 0x080ff0000000181c */
[----:B------:R-:W-:Y:S08]  /*132a0*/  HMMA.16816.F32 R32, R204, R186, R32 ;  /* 0x000000bacc20723c */ /* 0x000ff00000001820 */
[-C--:B---3--:R-:W-:Y:S08]  /*132b0*/  HMMA.16816.F32 R4, R188, R192.reuse, R4 ;  /* 0x000000c0bc04723c */ /* 0x088ff00000001804 */
        /* <DEDUP_REMOVED lines=21> */
[----:B------:R4:W1:Y:S10]  /*13410*/  MUFU.TANH R180, R7 ;  /* 0x0000000700b47308 */ /* 0x0008740000002400 */
[----:B------:R-:W1:Y:S10]  /*13420*/  MUFU.TANH R187, R14 ;  /* 0x0000000e00bb7308 */ /* 0x000e740000002400 */
[----:B------:R-:W1:Y:S01]  /*13430*/  MUFU.TANH R186, R15 ;  /* 0x0000000f00ba7308 */ /* 0x000e620000002400 */
[----:B----4-:R-:W4:Y:S01]  /*13440*/  LDSM.16.M88.4 R4, [R219+0x1800] ;  /* 0x00180000db04783b */ /* 0x010f220000000200 */
[----:B------:R-:W-:Y:S08]  /*13450*/  DEPBAR.LE SB0, 0x0 ;  /* 0x000080000000791a */ /* 0x000ff00000000000 */
[----:B------:R5:W1:Y:S01]  /*13460*/  MUFU.TANH R133, R16 ;  /* 0x0000001000857308 */ /* 0x000a620000002400 */
[----:B------:R-:W-:Y:S09]  /*13470*/  BAR.SYNC.DEFER_BLOCKING 0x0 ;  /* 0x0000000000007b1d */ /* 0x000ff20000010000 */
[----:B------:R1:W1:Y:S10]  /*13480*/  MUFU.TANH R135, R18 ;  /* 0x0000001200877308 */ /* 0x0002740000002400 */
[----:B------:R1:W1:Y:S01]  /*13490*/  MUFU.TANH R136, R19 ;  /* 0x0000001300887308 */ /* 0x0002620000002400 */
[----:B-----5:R-:W-:Y:S09]  /*134a0*/  FMUL.FTZ R16, R17, c[0x0][0x2ec] ;  /* 0x0000bb0011107a20 */ /* 0x020ff20000410000 */
        /* <DEDUP_REMOVED lines=12> */
[----:B------:R5:W2:Y:S01]  /*13570*/  MUFU.TANH R134, R22 ;  /* 0x0000001600867308 */ /* 0x000aa20000002400 */
[----:B------:R-:W-:Y:S02]  /*13580*/  FMUL.FTZ R25, R25, c[0x0][0x2ec] ;  /* 0x0000bb0019197a20 */ /* 0x000fe40000410000 */
[----:B------:R-:W-:Y:S02]  /*13590*/  FMUL.FTZ R26, R26, c[0x0][0x2ec] ;  /* 0x0000bb001a1a7a20 */ /* 0x000fe40000410000 */
[----:B------:R-:W-:Y:S02]  /*135a0*/  FMUL.FTZ R27, R27, c[0x0][0x2ec] ;  /* 0x0000bb001b1b7a20 */ /* 0x000fe40000410000 */
[----:B------:R-:W-:Y:S03]  /*135b0*/  FMUL.FTZ R23, R23, c[0x0][0x2ec] ;  /* 0x0000bb0017177a20 */ /* 0x000fe60000410000 */
[----:B------:R2:W2:Y:S03]  /*135c0*/  MUFU.TANH R140, R24 ;  /* 0x00000018008c7308 */ /* 0x0004a60000002400 */
[----:B------:R-:W-:Y:S02]  /*135d0*/  FMUL.FTZ R14, R32, c[0x0][0x2ec] ;  /* 0x0000bb00200e7a20 */ /* 0x000fe40000410000 */
[----:B-1----:R-:W-:Y:S02]  /*135e0*/  FMUL.FTZ R18, R33, c[0x0][0x2ec] ;  /* 0x0000bb0021127a20 */ /* 0x002fe40000410000 */
[----:B------:R-:W-:Y:S03]  /*135f0*/  FMUL.FTZ R19, R35, c[0x0][0x2ec] ;  /* 0x0000bb0023137a20 */ /* 0x000fe60000410000 */
[----:B------:R1:W1:Y:S01]  /*13600*/  MUFU.TANH R137, R25 ;  /* 0x0000001900897308 */ /* 0x0002620000002400 */
[----:B-----5:R-:W-:Y:S09]  /*13610*/  FMUL.FTZ R22, R34, c[0x0][0x2ec] ;  /* 0x0000bb0022167a20 */ /* 0x020ff20000410000 */
[----:B------:R5:W3:Y:S01]  /*13620*/  MUFU.TANH R176, R26 ;  /* 0x0000001a00b07308 */ /* 0x000ae20000002400 */
[----:B--2---:R-:W-:Y:S09]  /*13630*/  FMUL.FTZ R24, R29, c[0x0][0x2ec] ;  /* 0x0000bb001d187a20 */ /* 0x004ff20000410000 */
[----:B------:R2:W2:Y:S01]  /*13640*/  MUFU.TANH R177, R27 ;  /* 0x0000001b00b17308 */ /* 0x0004a20000002400 */
[----:B-1----:R-:W-:Y:S09]  /*13650*/  FMUL.FTZ R25, R28, c[0x0][0x2ec] ;  /* 0x0000bb001c197a20 */ /* 0x002ff20000410000 */
[----:B------:R1:W1:Y:S01]  /*13660*/  MUFU.TANH R183, R12 ;  /* 0x0000000c00b77308 */ /* 0x0002620000002400 */
[----:B-----5:R-:W-:Y:S09]  /*13670*/  FMUL.FTZ R26, R31, c[0x0][0x2ec] ;  /* 0x0000bb001f1a7a20 */ /* 0x020ff20000410000 */
[----:B------:R1:W1:Y:S01]  /*13680*/  MUFU.TANH R181, R13 ;  /* 0x0000000d00b57308 */ /* 0x0002620000002400 */
[----:B--2---:R-:W-:Y:S09]  /*13690*/  FMUL.FTZ R27, R30, c[0x0][0x2ec] ;  /* 0x0000bb001e1b7a20 */ /* 0x004ff20000410000 */
[----:B------:R-:W2:Y:S10]  /*136a0*/  MUFU.TANH R16, R16 ;  /* 0x0000001000107308 */ /* 0x000eb40000002400 */
        /* <DEDUP_REMOVED lines=12> */
.L_x_2160:
[----:B------:R-:W2:Y:S01]  /*13770*/  S2R R2, SR_TID.X ;  /* 0x0000000000027919 */ /* 0x000ea20000002100 */
[----:B------:R-:W-:Y:S01]  /*13780*/  MOV R0, UR7 ;  /* 0x0000000700007c02 */ /* 0x000fe20008000f00 */
[----:B------:R-:W-:Y:S02]  /*13790*/  UISETP.GT.AND UP0, UPT, UR7, UR8, UPT ;  /* 0x000000080700728c */ /* 0x000fe4000bf04270 */
[----:B------:R-:W-:Y:S01]  /*137a0*/  UMOV UR21, UR7 ;  /* 0x0000000700157c82 */ /* 0x000fe20008000000 */
[----:B--2---:R-:W-:Y:S04]  /*137b0*/  SHF.L.U32 R2, R2, 0x1, RZ ;  /* 0x0000000102027819 */ /* 0x004fe800000006ff */
[----:B------:R-:W-:Y:S04]  /*137c0*/  LOP3.LUT R2, R2, 0x6, RZ, 0xc0, !PT ;  /* 0x0000000602027812 */ /* 0x000fe800078ec0ff */
[----:B------:R-:W-:Y:S04]  /*137d0*/  LEA R0, R0, R2, 0x5 ;  /* 0x0000000200007211 */ /* 0x000fe800078e28ff */
[C---:B------:R-:W-:Y:S02]  /*137e0*/  ISETP.GE.AND P6, PT, R0.reuse, R231, PT ;  /* 0x000000e70000720c */ /* 0x040fe40003fc6270 */
[C---:B-1----:R-:W-:Y:S02]  /*137f0*/  IADD3 R7, R0.reuse, 0x1, RZ ;  /* 0x0000000100077810 */ /* 0x042fe40007ffe0ff */
[C---:B------:R-:W-:Y:S02]  /*13800*/  ISETP.GE.AND P2, PT, R0.reuse, R230, PT ;  /* 0x000000e60000720c */ /* 0x040fe40003f46270 */
[C---:B------:R-:W-:Y:S02]  /*13810*/  IADD3 R6, R0.reuse, 0x8, RZ ;  /* 0x0000000800067810 */ /* 0x040fe40007ffe0ff */
[C---:B------:R-:W-:Y:S02]  /*13820*/  ISETP.GE.OR P6, PT, R0.reuse, R235, !P6 ;  /* 0x000000eb0000720c */ /* 0x040fe400077c6670 */
[C---:B------:R-:W-:Y:S02]  /*13830*/  ISETP.GE.AND P1, PT, R7.reuse, R231, PT ;  /* 0x000000e70700720c */ /* 0x040fe40003f26270 */
[C---:B------:R-:W-:Y:S02]  /*13840*/  IADD3 R5, R0.reuse, 0x9, RZ ;  /* 0x0000000900057810 */ /* 0x040fe40007ffe0ff */
[C---:B------:R-:W-:Y:S02]  /*13850*/  IADD3 R4, R0.reuse, 0x10, RZ ;  /* 0x0000001000047810 */ /* 0x040fe40007ffe0ff */
[----:B------:R-:W-:Y:S02]  /*13860*/  ISETP.GE.OR P2, PT, R0, R234, !P2 ;  /* 0x000000ea0000720c */ /* 0x000fe40005746670 */
[----:B------:R-:W-:Y:S02]  /*13870*/  FSEL R10, R142, -INF , !P6 ;  /* 0xff8000008e0a7808 */ /* 0x000fe40007000000 */
[----:B------:R-:W-:Y:S02]  /*13880*/  ISETP.GE.OR P1, PT, R7, R235, !P1 ;  /* 0x000000eb0700720c */ /* 0x000fe40004f26670 */
[-C--:B------:R-:W-:Y:S02]  /*13890*/  ISETP.GE.AND P6, PT, R6, R231.reuse, PT ;  /* 0x000000e70600720c */ /* 0x080fe40003fc6270 */
[----:B------:R-:W-:Y:S02]  /*138a0*/  FSEL R12, R141, -INF , !P2 ;  /* 0xff8000008d0c7808 */ /* 0x000fe40005000000 */
[-C--:B------:R-:W-:Y:S02]  /*138b0*/  ISETP.GE.AND P2, PT, R5, R231.reuse, PT ;  /* 0x000000e70500720c */ /* 0x080fe40003f46270 */
[----:B------:R-:W-:Y:S02]  /*138c0*/  FSEL R11, R143, -INF , !P1 ;  /* 0xff8000008f0b7808 */ /* 0x000fe40004800000 */
[----:B------:R-:W-:Y:S02]  /*138d0*/  ISETP.GE.AND P1, PT, R4, R231, PT ;  /* 0x000000e70400720c */ /* 0x000fe40003f26270 */
[----:B------:R-:W-:Y:S02]  /*138e0*/  FMNMX.FTZ R13, R10, R3, !PT ;  /* 0x000000030a0d7209 */ /* 0x000fe40007810000 */
[-C--:B------:R-:W-:Y:S02]  /*138f0*/  ISETP.GE.OR P6, PT, R6, R235.reuse, !P6 ;  /* 0x000000eb0600720c */ /* 0x080fe400077c6670 */
[C---:B------:R-:W-:Y:S02]  /*13900*/  IADD3 R2, R0.reuse, 0x11, RZ ;  /* 0x0000001100027810 */ /* 0x040fe40007ffe0ff */
[----:B------:R-:W-:Y:S02]  /*13910*/  IADD3 R9, R0, 0x18, RZ ;  /* 0x0000001800097810 */ /* 0x000fe40007ffe0ff */
[-C--:B------:R-:W-:Y:S02]  /*13920*/  ISETP.GE.OR P2, PT, R5, R235.reuse, !P2 ;  /* 0x000000eb0500720c */ /* 0x080fe40005746670 */
[----:B------:R-:W-:Y:S02]  /*13930*/  ISETP.GE.OR P1, PT, R4, R235, !P1 ;  /* 0x000000eb0400720c */ /* 0x000fe40004f26670 */
[----:B------:R-:W-:Y:S02]  /*13940*/  FSEL R17, R133, -INF , !P6 ;  /* 0xff80000085117808 */ /* 0x000fe40007000000 */
[----:B------:R-:W-:Y:S02]  /*13950*/  FMNMX.FTZ R13, R11, R13, !PT ;  /* 0x0000000d0b0d7209 */ /* 0x000fe40007810000 */
[-C--:B------:R-:W-:Y:S02]  /*13960*/  ISETP.GE.AND P6, PT, R2, R231.reuse, PT ;  /* 0x000000e70200720c */ /* 0x080fe40003fc6270 */
[----:B------:R-:W-:Y:S02]  /*13970*/  FSEL R189, R20, -INF , !P1 ;  /* 0xff80000014bd7808 */ /* 0x000fe40004800000 */
[----:B------:R-:W-:Y:S02]  /*13980*/  ISETP.GE.AND P1, PT, R9, R231, PT ;  /* 0x000000e70900720c */ /* 0x000fe40003f26270 */
[----:B------:R-:W-:Y:S02]  /*13990*/  FSEL R16, R16, -INF , !P2 ;  /* 0xff80000010107808 */ /* 0x000fe40005000000 */
[----:B------:R-:W-:Y:S02]  /*139a0*/  ISETP.GE.AND P2, PT, R7, R230, PT ;  /* 0x000000e60700720c */ /* 0x000fe40003f46270 */
[----:B------:R-:W-:Y:S02]  /*139b0*/  FMNMX.FTZ R13, R17, R13, !PT ;  /* 0x0000000d110d7209 */ /* 0x000fe40007810000 */
[-C--:B------:R-:W-:Y:S02]  /*139c0*/  ISETP.GE.OR P6, PT, R2, R235.reuse, !P6 ;  /* 0x000000eb0200720c */ /* 0x080fe400077c6670 */
[----:B------:R-:W-:Y:S02]  /*139d0*/  IADD3 R8, R0, 0x19, RZ ;  /* 0x0000001900087810 */ /* 0x000fe40007ffe0ff */
[----:B------:R-:W-:Y:S02]  /*139e0*/  ISETP.GE.OR P1, PT, R9, R235, !P1 ;  /* 0x000000eb0900720c */ /* 0x000fe40004f26670 */
[----:B------:R-:W-:Y:S02]  /*139f0*/  FMNMX.FTZ R13, R16, R13, !PT ;  /* 0x0000000d100d7209 */ /* 0x000fe40007810000 */
[----:B------:R-:W-:Y:S02]  /*13a00*/  ISETP.GE.OR P2, PT, R7, R234, !P2 ;  /* 0x000000ea0700720c */ /* 0x000fe40005746670 */
[----:B------:R-:W-:Y:S02]  /*13a10*/  FSEL R190, R15, -INF , !P6 ;  /* 0xff8000000fbe7808 */ /* 0x000fe40007000000 */
[-C--:B------:R-:W-:Y:S02]  /*13a20*/  ISETP.GE.AND P6, PT, R6, R230.reuse, PT ;  /* 0x000000e60600720c */ /* 0x080fe40003fc6270 */
[----:B------:R-:W-:Y:S02]  /*13a30*/  FSEL R195, R14, -INF , !P1 ;  /* 0xff8000000ec37808 */ /* 0x000fe40004800000 */
[----:B------:R-:W-:Y:S02]  /*13a40*/  FMNMX.FTZ R14, R189, R13, !PT ;  /* 0x0000000dbd0e7209 */ /* 0x000fe40007810000 */
[----:B------:R-:W-:Y:S02]  /*13a50*/  FSEL R15, R180, -INF , !P2 ;  /* 0xff800000b40f7808 */ /* 0x000fe40005000000 */
[----:B------:R-:W-:Y:S02]  /*13a60*/  ISETP.GE.AND P2, PT, R8, R231, PT ;  /* 0x000000e70800720c */ /* 0x000fe40003f46270 */
[----:B------:R-:W-:Y:S02]  /*13a70*/  ISETP.GE.AND P1, PT, R5, R230, PT ;  /* 0x000000e60500720c */ /* 0x000fe40003f26270 */
[----:B------:R-:W-:Y:S02]  /*13a80*/  ISETP.GE.OR P6, PT, R6, R234, !P6 ;  /* 0x000000ea0600720c */ /* 0x000fe400077c6670 */
[----:B------:R-:W-:Y:S02]  /*13a90*/  FMNMX.FTZ R13, R12, R132, !PT ;  /* 0x000000840c0d7209 */ /* 0x000fe40007810000 */
        /* <DEDUP_REMOVED lines=11> */
[----:B------:R-:W-:Y:S02]  /*13b50*/  ISETP.GE.AND P2, PT, R2, R230, PT ;  /* 0x000000e60200720c */ /* 0x000fe40003f46270 */
[----:B------:R-:W-:Y:S02]  /*13b60*/  FMNMX.FTZ R136, R194, R14, !PT ;  /* 0x0000000ec2887209 */ /* 0x000fe40007810000 */
[----:B------:R-:W-:Y:S02]  /*13b70*/  FSEL R191, R134, -INF , !P6 ;  /* 0xff80000086bf7808 */ /* 0x000fe40007000000 */
[----:B------:R-:W-:Y:S01]  /*13b80*/  ISETP.GE.AND P1, PT, R9, R230, PT ;  /* 0x000000e60900720c */ /* 0x000fe20003f26270 */
[----:B------:R-:W1:Y:S01]  /*13b90*/  SHFL.BFLY PT, R14, R136, 0x2, 0x1f ;  /* 0x0c401f00880e7f89 */ /* 0x000e6200000e0000 */
[----:B------:R-:W-:Y:S02]  /*13ba0*/  ISETP.GE.OR P2, PT, R2, R234, !P2 ;  /* 0x000000ea0200720c */ /* 0x000fe40005746670 */
[----:B------:R-:W-:Y:S02]  /*13bb0*/  FMNMX.FTZ R13, R21, R13, !PT ;  /* 0x0000000d150d7209 */ /* 0x000fe40007810000 */
[----:B------:R-:W-:Y:S02]  /*13bc0*/  FSEL R192, R23, -INF , !P2 ;  /* 0xff80000017c07808 */ /* 0x000fe40005000000 */
[----:B------:R-:W-:Y:S02]  /*13bd0*/  FMNMX.FTZ R13, R191, R13, !PT ;  /* 0x0000000dbf0d7209 */ /* 0x000fe40007810000 */
[C---:B------:R-:W-:Y:S02]  /*13be0*/  ISETP.GE.AND P3, PT, R0.reuse, R229, PT ;  /* 0x000000e50000720c */ /* 0x040fe40003f66270 */
[----:B------:R-:W-:Y:S02]  /*13bf0*/  ISETP.GE.AND P0, PT, R0, R228, PT ;  /* 0x000000e40000720c */ /* 0x000fe40003f06270 */
[----:B------:R-:W-:Y:S02]  /*13c00*/  ISETP.GE.OR P1, PT, R9, R234, !P1 ;  /* 0x000000ea0900720c */ /* 0x000fe40004f26670 */
[----:B------:R-:W-:Y:S02]  /*13c10*/  ISETP.GE.AND P6, PT, R8, R230, PT ;  /* 0x000000e60800720c */ /* 0x000fe40003fc6270 */
[C---:B------:R-:W-:Y:S02]  /*13c20*/  ISETP.GE.OR P3, PT, R0.reuse, R233, !P3 ;  /* 0x000000e90000720c */ /* 0x040fe40005f66670 */
[----:B------:R-:W-:Y:S02]  /*13c30*/  ISETP.GE.OR P0, PT, R0, R232, !P0 ;  /* 0x000000e80000720c */ /* 0x000fe40004706670 */
[----:B------:R-:W-:Y:S02]  /*13c40*/  FMNMX.FTZ R0, R192, R13, !PT ;  /* 0x0000000dc0007209 */ /* 0x000fe40007810000 */
[----:B------:R-:W-:Y:S02]  /*13c50*/  FSEL R197, R22, -INF , !P1 ;  /* 0xff80000016c57808 */ /* 0x000fe40004800000 */
[----:B------:R-:W-:Y:S02]  /*13c60*/  ISETP.GE.OR P6, PT, R8, R234, !P6 ;  /* 0x000000ea0800720c */ /* 0x000fe400077c6670 */
[----:B------:R-:W-:Y:S02]  /*13c70*/  FMNMX.FTZ R0, R197, R0, !PT ;  /* 0x00000000c5007209 */ /* 0x000fe40007810000 */
[----:B------:R-:W-:Y:S02]  /*13c80*/  FSEL R196, R19, -INF , !P6 ;  /* 0xff80000013c47808 */ /* 0x000fe40007000000 */
[----:B------:R-:W-:Y:S02]  /*13c90*/  FSEL R13, R185, -INF , !P3 ;  /* 0xff800000b90d7808 */ /* 0x000fe40005800000 */
[C---:B------:R-:W-:Y:S02]  /*13ca0*/  ISETP.GE.AND P3, PT, R6.reuse, R228, PT ;  /* 0x000000e40600720c */ /* 0x040fe40003f66270 */
[-C--:B------:R-:W-:Y:S02]  /*13cb0*/  ISETP.GE.AND P6, PT, R6, R229.reuse, PT ;  /* 0x000000e50600720c */ /* 0x080fe40003fc6270 */
[----:B------:R-:W-:Y:S02]  /*13cc0*/  FMNMX.FTZ R135, R196, R0, !PT ;  /* 0x00000000c4877209 */ /* 0x000fe40007810000 */
[C---:B------:R-:W-:Y:S02]  /*13cd0*/  ISETP.GE.AND P1, PT, R7.reuse, R229, PT ;  /* 0x000000e50700720c */ /* 0x040fe40003f26270 */
[C---:B------:R-:W-:Y:S02]  /*13ce0*/  ISETP.GE.OR P3, PT, R6.reuse, R232, !P3 ;  /* 0x000000e80600720c */ /* 0x040fe40005f66670 */
[-C--:B------:R-:W-:Y:S02]  /*13cf0*/  ISETP.GE.OR P6, PT, R6, R233.reuse, !P6 ;  /* 0x000000e90600720c */ /* 0x080fe400077c6670 */
[----:B------:R-:W2:Y:S01]  /*13d00*/  SHFL.BFLY PT, R6, R135, 0x2, 0x1f ;  /* 0x0c401f0087067f89 */ /* 0x000ea200000e0000 */
[C---:B------:R-:W-:Y:S02]  /*13d10*/  ISETP.GE.OR P1, PT, R7.reuse, R233, !P1 ;  /* 0x000000e90700720c */ /* 0x040fe40004f26670 */
[C---:B------:R-:W-:Y:S02]  /*13d20*/  ISETP.GE.AND P2, PT, R7.reuse, R228, PT ;  /* 0x000000e40700720c */ /* 0x040fe40003f46270 */
[----:B-1----:R-:W-:Y:S02]  /*13d30*/  FMNMX.FTZ R136, R136, R14, !PT ;  /* 0x0000000e88887209 */ /* 0x002fe40007810000 */
[----:B------:R-:W-:Y:S02]  /*13d40*/  FSEL R14, R184, -INF , !P1 ;  /* 0xff800000b80e7808 */ /* 0x000fe40004800000 */
[-C--:B------:R-:W-:Y:S01]  /*13d50*/  ISETP.GE.AND P1, PT, R4, R229.reuse, PT ;  /* 0x000000e50400720c */ /* 0x080fe20003f26270 */
[----:B------:R-:W-:Y:S01]  /*13d60*/  SHFL.BFLY PT, R22, R136, 0x1, 0x1f ;  /* 0x0c201f0088167f89 */ /* 0x000fe200000e0000 */
[----:B------:R-:W-:Y:S02]  /*13d70*/  ISETP.GE.OR P2, PT, R7, R232, !P2 ;  /* 0x000000e80700720c */ /* 0x000fe40005746670 */
[----:B------:R-:W-:Y:S02]  /*13d80*/  FSEL R7, R182, -INF , !P0 ;  /* 0xff800000b6077808 */ /* 0x000fe40004000000 */
[----:B------:R-:W-:Y:S02]  /*13d90*/  ISETP.GE.AND P0, PT, R5, R229, PT ;  /* 0x000000e50500720c */ /* 0x000fe40003f06270 */
[----:B------:R-:W-:Y:S02]  /*13da0*/  FMNMX.FTZ R0, R13, R138, !PT ;  /* 0x0000008a0d007209 */ /* 0x000fe40007810000 */
[-C--:B------:R-:W-:Y:S02]  /*13db0*/  ISETP.GE.OR P0, PT, R5, R233.reuse, !P0 ;  /* 0x000000e90500720c */ /* 0x080fe40004706670 */
[----:B------:R-:W-:Y:S02]  /*13dc0*/  FSEL R19, R183, -INF , !P6 ;  /* 0xff800000b7137808 */ /* 0x000fe40007000000 */
[----:B------:R-:W-:Y:S02]  /*13dd0*/  ISETP.GE.OR P1, PT, R4, R233, !P1 ;  /* 0x000000e90400720c */ /* 0x000fe40004f26670 */
[----:B------:R-:W-:Y:S02]  /*13de0*/  FMNMX.FTZ R0, R14, R0, !PT ;  /* 0x000000000e007209 */ /* 0x000fe40007810000 */
[----:B------:R-:W-:Y:S02]  /*13df0*/  FSEL R18, R181, -INF , !P0 ;  /* 0xff800000b5127808 */ /* 0x000fe40004000000 */
[----:B------:R-:W-:Y:S02]  /*13e00*/  FSEL R198, R140, -INF , !P1 ;  /* 0xff8000008cc67808 */ /* 0x000fe40004800000 */
[-C--:B------:R-:W-:Y:S02]  /*13e10*/  ISETP.GE.AND P1, PT, R9, R229.reuse, PT ;  /* 0x000000e50900720c */ /* 0x080fe40003f26270 */
[----:B------:R-:W-:Y:S02]  /*13e20*/  FMNMX.FTZ R0, R19, R0, !PT ;  /* 0x0000000013007209 */ /* 0x000fe40007810000 */
[C---:B------:R-:W-:Y:S02]  /*13e30*/  ISETP.GE.AND P6, PT, R2.reuse, R229, PT ;  /* 0x000000e50200720c */ /* 0x040fe40003fc6270 */
[-C--:B------:R-:W-:Y:S02]  /*13e40*/  ISETP.GE.OR P1, PT, R9, R233.reuse, !P1 ;  /* 0x000000e90900720c */ /* 0x080fe40004f26670 */
[----:B------:R-:W-:Y:S02]  /*13e50*/  ISETP.GE.OR P6, PT, R2, R233, !P6 ;  /* 0x000000e90200720c */ /* 0x000fe400077c6670 */
[----:B------:R-:W-:Y:S02]  /*13e60*/  FMNMX.FTZ R0, R18, R0, !PT ;  /* 0x0000000012007209 */ /* 0x000fe40007810000 */
[----:B------:R-:W-:Y:S02]  /*13e70*/  FSEL R210, R25, -INF , !P1 ;  /* 0xff80000019d27808 */ /* 0x000fe40004800000 */
[----:B------:R-:W-:Y:S02]  /*13e80*/  FSEL R199, R137, -INF , !P6 ;  /* 0xff80000089c77808 */ /* 0x000fe40007000000 */
[----:B------:R-:W-:Y:S02]  /*13e90*/  ISETP.GE.AND P1, PT, R8, R229, PT ;  /* 0x000000e50800720c */ /* 0x000fe40003f26270 */
[----:B------:R-:W-:Y:S02]  /*13ea0*/  FMNMX.FTZ R0, R198, R0, !PT ;  /* 0x00000000c6007209 */ /* 0x000fe40007810000 */
[----:B--2---:R-:W-:Y:S02]  /*13eb0*/  FMNMX.FTZ R135, R135, R6, !PT ;  /* 0x0000000687877209 */ /* 0x004fe40007810000 */
[----:B------:R-:W-:Y:S02]  /*13ec0*/  FSEL R6, R193, -INF , !P2 ;  /* 0xff800000c1067808 */ /* 0x000fe40005000000 */
[----:B------:R-:W-:Y:S01]  /*13ed0*/  ISETP.GE.AND P2, PT, R2, R228, PT ;  /* 0x000000e40200720c */ /* 0x000fe20003f46270 */
[----:B------:R-:W-:Y:S01]  /*13ee0*/  SHFL.BFLY PT, R23, R135, 0x1, 0x1f ;  /* 0x0c201f0087177f89 */ /* 0x000fe200000e0000 */
        /* <DEDUP_REMOVED lines=12> */
[----:B------:R-:W-:Y:S02]  /*13fb0*/  ISETP.GE.OR P0, PT, R5, R232, !P0 ;  /* 0x000000e80500720c */ /* 0x000fe40004706670 */
[----:B------:R-:W-:Y:S02]  /*13fc0*/  FMNMX.FTZ R0, R4, R2, !PT ;  /* 0x0000000204007209 */ /* 0x000fe40007810000 */
[----:B------:R-:W1:Y:S01]  /*13fd0*/  SHFL.BFLY PT, R2, R134, 0x2, 0x1f ;  /* 0x0c401f0086027f89 */ /* 0x000e6200000e0000 */
[----:B------:R-:W-:Y:S02]  /*13fe0*/  FSEL R5, R186, -INF , !P0 ;  /* 0xff800000ba057808 */ /* 0x000fe40004000000 */
[----:B------:R-:W-:Y:S02]  /*13ff0*/  FSEL R211, R176, -INF , !P6 ;  /* 0xff800000b0d37808 */ /* 0x000fe40007000000 */
[----:B------:R-:W-:Y:S02]  /*14000*/  ISETP.GE.AND P1, PT, R9, R228, PT ;  /* 0x000000e40900720c */ /* 0x000fe40003f26270 */
[----:B------:R-:W-:Y:S01]  /*14010*/  FMNMX.FTZ R0, R5, R0, !PT ;  /* 0x0000000005007209 */ /* 0x000fe20007810000 */
[----:B------:R-:W-:Y:S01]  /*14020*/  LDSM.16.MT88.4 R184, [R215+0xa000] ;  /* 0x00a00000d7b8783b */ /* 0x000fe20000004200 */
[----:B------:R-:W-:Y:S02]  /*14030*/  FSEL R236, R177, -INF , !P2 ;  /* 0xff800000b1ec7808 */ /* 0x000fe40005000000 */
[----:B------:R-:W-:Y:S02]  /*14040*/  FMNMX.FTZ R0, R211, R0, !PT ;  /* 0x00000000d3007209 */ /* 0x000fe40007810000 */
[----:B------:R-:W-:Y:S02]  /*14050*/  ISETP.GE.OR P1, PT, R9, R232, !P1 ;  /* 0x000000e80900720c */ /* 0x000fe40004f26670 */
[----:B------:R-:W-:Y:S02]  /*14060*/  ISETP.GE.AND P0, PT, R8, R228, PT ;  /* 0x000000e40800720c */ /* 0x000fe40003f06270 */
[----:B------:R-:W-:Y:S02]  /*14070*/  FSEL R237, R27, -INF , !P1 ;  /* 0xff8000001bed7808 */ /* 0x000fe40004800000 */
[----:B------:R-:W-:Y:S02]  /*14080*/  FMNMX.FTZ R0, R236, R0, !PT ;  /* 0x00000000ec007209 */ /* 0x000fe40007810000 */
[----:B------:R-:W-:Y:S02]  /*14090*/  ISETP.GE.OR P0, PT, R8, R232, !P0 ;  /* 0x000000e80800720c */ /* 0x000fe40004706670 */
[----:B------:R-:W-:Y:S02]  /*140a0*/  FMNMX.FTZ R0, R237, R0, !PT ;  /* 0x00000000ed007209 */ /* 0x000fe40007810000 */
[----:B------:R-:W-:Y:S02]  /*140b0*/  FSEL R140, R26, -INF , !P0 ;  /* 0xff8000001a8c7808 */ /* 0x000fe40004000000 */
[----:B-1----:R-:W-:Y:S02]  /*140c0*/  FMNMX.FTZ R134, R134, R2, !PT ;  /* 0x0000000286867209 */ /* 0x002fe40007810000 */
[----:B------:R-:W-:Y:S02]  /*140d0*/  FMNMX.FTZ R0, R140, R0, !PT ;  /* 0x000000008c007209 */ /* 0x000fe40007810000 */
[----:B------:R-:W-:Y:S01]  /*140e0*/  FMNMX.FTZ R136, R136, R22, !PT ;  /* 0x0000001688887209 */ /* 0x000fe20007810000 */
[----:B------:R-:W1:Y:S01]  /*140f0*/  SHFL.BFLY PT, R8, R134, 0x1, 0x1f ;  /* 0x0c201f0086087f89 */ /* 0x000e6200000e0000 */
[----:B------:R-:W-:Y:S02]  /*14100*/  FMNMX.FTZ R135, R135, R23, !PT ;  /* 0x0000001787877209 */ /* 0x000fe40007810000 */
[C---:B------:R-:W-:Y:S01]  /*14110*/  FSETP.NEU.FTZ.AND P3, PT, R136.reuse, -INF , PT ;  /* 0xff8000008800780b */ /* 0x040fe20003f7d000 */
[----:B------:R-:W-:Y:S01]  /*14120*/  FMUL.FTZ R141, R136, c[0x0][0x23c] ;  /* 0x00008f00888d7a20 */ /* 0x000fe20000410000 */
[C---:B------:R-:W-:Y:S01]  /*14130*/  FSETP.NEU.FTZ.AND P2, PT, R135.reuse, -INF , PT ;  /* 0xff8000008700780b */ /* 0x040fe20003f5d000 */
[----:B------:R-:W-:Y:S02]  /*14140*/  FMUL.FTZ R142, R135, c[0x0][0x23c] ;  /* 0x00008f00878e7a20 */ /* 0x000fe40000410000 */
[----:B------:R-:W2:Y:S01]  /*14150*/  SHFL.BFLY PT, R2, R0, 0x2, 0x1f ;  /* 0x0c401f0000027f89 */ /* 0x000ea200000e0000 */
[----:B------:R-:W-:Y:S02]  /*14160*/  FSEL R141, R141, RZ, P3 ;  /* 0x000000ff8d8d7208 */ /* 0x000fe40001800000 */
[----:B------:R-:W-:Y:S03]  /*14170*/  FSEL R142, R142, RZ, P2 ;  /* 0x000000ff8e8e7208 */ /* 0x000fe60001000000 */
[--C-:B------:R-:W-:Y:S02]  /*14180*/  FFMA.FTZ R10, R10, c[0x0][0x23c], -R141.reuse ;  /* 0x00008f000a0a7a23 */ /* 0x100fe4000001088d */
[--C-:B------:R-:W-:Y:S02]  /*14190*/  FFMA.FTZ R20, R20, c[0x0][0x23c], -R142.reuse ;  /* 0x00008f0014147a23 */ /* 0x100fe4000001088e */
[--C-:B------:R-:W-:Y:S01]  /*141a0*/  FFMA.FTZ R21, R21, c[0x0][0x23c], -R142.reuse ;  /* 0x00008f0015157a23 */ /* 0x100fe2000001088e */
[----:B------:R-:W-:Y:S01]  /*141b0*/  MUFU.EX2 R28, R10 ;  /* 0x0000000a001c7308 */ /* 0x000fe20000000800 */
[--C-:B------:R-:W-:Y:S02]  /*141c0*/  FFMA.FTZ R11, R11, c[0x0][0x23c], -R141.reuse ;  /* 0x00008f000b0b7a23 */ /* 0x100fe4000001088d */
[--C-:B------:R-:W-:Y:S01]  /*141d0*/  FFMA.FTZ R17, R17, c[0x0][0x23c], -R141.reuse ;  /* 0x00008f0011117a23 */ /* 0x100fe2000001088d */
[----:B-1----:R-:W-:Y:S01]  /*141e0*/  FMNMX.FTZ R134, R134, R8, !PT ;  /* 0x0000000886867209 */ /* 0x002fe20007810000 */
[----:B------:R-:W-:Y:S02]  /*141f0*/  FFMA.FTZ R16, R16, c[0x0][0x23c], -R141 ;  /* 0x00008f0010107a23 */ /* 0x000fe4000001088d */
[--C-:B------:R-:W-:Y:S01]  /*14200*/  FFMA.FTZ R12, R12, c[0x0][0x23c], -R142.reuse ;  /* 0x00008f000c0c7a23 */ /* 0x100fe2000001088e */
[C---:B------:R-:W-:Y:S02]  /*14210*/  FSETP.NEU.FTZ.AND P1, PT, R134.reuse, -INF , PT ;  /* 0xff8000008600780b */ /* 0x040fe40003f3d000 */
[----:B------:R-:W-:Y:S01]  /*14220*/  MUFU.EX2 R246, R20 ;  /* 0x0000001400f67308 */ /* 0x000fe20000000800 */
[----:B------:R-:W-:Y:S01]  /*14230*/  FMUL.FTZ R143, R134, c[0x0][0x23c] ;  /* 0x00008f00868f7a20 */ /* 0x000fe20000410000 */
[----:B--2---:R-:W-:Y:S01]  /*14240*/  FMNMX.FTZ R0, R0, R2, !PT ;  /* 0x0000000200007209 */ /* 0x004fe20007810000 */
[----:B------:R-:W-:Y:S03]  /*14250*/  FFMA.FTZ R15, R15, c[0x0][0x23c], -R142 ;  /* 0x00008f000f0f7a23 */ /* 0x000fe6000001088e */
[----:B------:R-:W-:Y:S01]  /*14260*/  FSEL R143, R143, RZ, P1 ;  /* 0x000000ff8f8f7208 */ /* 0x000fe20000800000 */
[----:B------:R-:W1:Y:S03]  /*14270*/  SHFL.BFLY PT, R2, R0, 0x1, 0x1f ;  /* 0x0c201f0000027f89 */ /* 0x000e6600000e0000 */
[----:B------:R2:W3:Y:S01]  /*14280*/  MUFU.EX2 R247, R21 ;  /* 0x0000001500f77308 */ /* 0x0004e20000000800 */
[--C-:B------:R-:W-:Y:S02]  /*14290*/  FFMA.FTZ R13, R13, c[0x0][0x23c], -R143.reuse ;  /* 0x00008f000d0d7a23 */ /* 0x100fe4000001088f */
[--C-:B------:R-:W-:Y:S02]  /*142a0*/  FFMA.FTZ R14, R14, c[0x0][0x23c], -R143.reuse ;  /* 0x00008f000e0e7a23 */ /* 0x100fe4000001088f */
[--C-:B------:R-:W-:Y:S02]  /*142b0*/  FFMA.FTZ R19, R19, c[0x0][0x23c], -R143.reuse ;  /* 0x00008f0013137a23 */ /* 0x100fe4000001088f */
[----:B------:R-:W-:Y:S03]  /*142c0*/  FFMA.FTZ R18, R18, c[0x0][0x23c], -R143 ;  /* 0x00008f0012127a23 */ /* 0x000fe6000001088f */
[----:B------:R-:W-:Y:S10]  /*142d0*/  MUFU.EX2 R252, R11 ;  /* 0x0000000b00fc7308 */ /* 0x000ff40000000800 */
[----:B------:R-:W-:Y:S01]  /*142e0*/  MUFU.EX2 R250, R17 ;  /* 0x0000001100fa7308 */ /* 0x000fe20000000800 */
[----:B-1----:R-:W-:Y:S02]  /*142f0*/  FMNMX.FTZ R137, R0, R2, !PT ;  /* 0x0000000200897209 */ /* 0x002fe40007810000 */
[----:B------:R-:W-:Y:S01]  /*14300*/  FSEL R0, R136, RZ, P3 ;  /* 0x000000ff88007208 */ /* 0x000fe20001800000 */
[----:B--2---:R-:W1:Y:S01]  /*14310*/  LDSM.16.MT88.4 R20, [R213+0xa000] ;  /* 0x00a00000d514783b */ /* 0x004e620000004200 */
[----:B------:R-:W-:Y:S01]  /*14320*/  FSEL R2, R135, RZ, P2 ;  /* 0x000000ff87027208 */ /* 0x000fe20001000000 */
[C---:B------:R-:W-:Y:S01]  /*14330*/  FMUL.FTZ R188, R137.reuse, c[0x0][0x23c] ;  /* 0x00008f0089bc7a20 */ /* 0x040fe20000410000 */
[----:B------:R-:W-:Y:S01]  /*14340*/  FSETP.NEU.FTZ.AND P0, PT, R137, -INF , PT ;  /* 0xff8000008900780b */ /* 0x000fe20003f1d000 */
[----:B------:R-:W-:Y:S02]  /*14350*/  FADD.FTZ R0, -R0, R3 ;  /* 0x0000000300007221 */ /* 0x000fe40000010100 */
[----:B------:R-:W2:Y:S01]  /*14360*/  MUFU.EX2 R251, R16 ;  /* 0x0000001000fb7308 */ /* 0x000ea20000000800 */
[----:B---3--:R-:W-:Y:S01]  /*14370*/  F2FP.PACK_AB R179, R247, R246 ;  /* 0x000000f6f7b3723e */ /* 0x008fe200000000ff */
[----:B------:R-:W-:Y:S01]  /*14380*/  FMUL.FTZ R0, R0, c[0x0][0x23c] ;  /* 0x00008f0000007a20 */ /* 0x000fe20000410000 */
[----:B------:R-:W-:Y:S05]  /*14390*/  FSEL R188, R188, RZ, P0 ;  /* 0x000000ffbcbc7208 */ /* 0x000fea0000000000 */
[--C-:B------:R-:W-:Y:S02]  /*143a0*/  FFMA.FTZ R7, R7, c[0x0][0x23c], -R188.reuse ;  /* 0x00008f0007077a23 */ /* 0x100fe400000108bc */
[----:B------:R3:W4:Y:S01]  /*143b0*/  MUFU.EX2 R133, R0 ;  /* 0x0000000000857308 */ /* 0x0007220000000800 */
[--C-:B------:R-:W-:Y:S02]  /*143c0*/  FFMA.FTZ R6, R6, c[0x0][0x23c], -R188.reuse ;  /* 0x00008f0006067a23 */ /* 0x100fe400000108bc */
[--C-:B------:R-:W-:Y:S02]  /*143d0*/  FFMA.FTZ R4, R4, c[0x0][0x23c], -R188.reuse ;  /* 0x00008f0004047a23 */ /* 0x100fe400000108bc */
[----:B------:R-:W-:Y:S05]  /*143e0*/  FFMA.FTZ R5, R5, c[0x0][0x23c], -R188 ;  /* 0x00008f0005057a23 */ /* 0x000fea00000108bc */
[----:B------:R-:W-:Y:S01]  /*143f0*/  MUFU.EX2 R238, R7 ;  /* 0x0000000700ee7308 */ /* 0x000fe20000000800 */
[----:B--2---:R-:W-:Y:S09]  /*14400*/  F2FP.PACK_AB R178, R251, R250 ;  /* 0x000000fafbb2723e */ /* 0x004ff200000000ff */
[----:B------:R-:W2:Y:S01]  /*14410*/  MUFU.EX2 R239, R6 ;  /* 0x0000000600ef7308 */ /* 0x000ea20000000800 */
[----:B---3--:R-:W-:Y:S01]  /*14420*/  FADD.FTZ R0, -R2, R132 ;  /* 0x0000008402007221 */ /* 0x008fe20000010100 */
[----:B------:R-:W-:Y:S01]  /*14430*/  FSEL R2, R134, RZ, P1 ;  /* 0x000000ff86027208 */ /* 0x000fe20000800000 */
[C---:B----4-:R-:W-:Y:S02]  /*14440*/  FMUL.FTZ R16, R133.reuse, R156 ;  /* 0x0000009c85107220 */ /* 0x050fe40000410000 */
[----:B------:R-:W-:Y:S05]  /*14450*/  FMUL.FTZ R0, R0, c[0x0][0x23c] ;  /* 0x00008f0000007a20 */ /* 0x000fea0000410000 */
[----:B------:R3:W-:Y:S01]  /*14460*/  MUFU.EX2 R240, R4 ;  /* 0x0000000400f07308 */ /* 0x0007e20000000800 */
[C---:B------:R-:W-:Y:S02]  /*14470*/  FMUL.FTZ R17, R133.reuse, R157 ;  /* 0x0000009d85117220 */ /* 0x040fe40000410000 */
[C---:B------:R-:W-:Y:S02]  /*14480*/  FMUL.FTZ R32, R133.reuse, R172 ;  /* 0x000000ac85207220 */ /* 0x040fe40000410000 */
[C---:B------:R-:W-:Y:S02]  /*14490*/  FMUL.FTZ R33, R133.reuse, R173 ;  /* 0x000000ad85217220 */ /* 0x040fe40000410000 */
[C---:B------:R-:W-:Y:S02]  /*144a0*/  FMUL.FTZ R36, R133.reuse, R36 ;  /* 0x0000002485247220 */ /* 0x040fe40000410000 */
[C---:B------:R-:W-:Y:S01]  /*144b0*/  FMUL.FTZ R37, R133.reuse, R37 ;  /* 0x0000002585257220 */ /* 0x040fe20000410000 */
[----:B------:R4:W5:Y:S01]  /*144c0*/  MUFU.EX2 R132, R0 ;  /* 0x0000000000847308 */ /* 0x0009620000000800 */
[C---:B------:R-:W-:Y:S02]  /*144d0*/  FMUL.FTZ R48, R133.reuse, R48 ;  /* 0x0000003085307220 */ /* 0x040fe40000410000 */
[----:B------:R-:W-:Y:S01]  /*144e0*/  FMUL.FTZ R49, R133, R49 ;  /* 0x0000003185317220 */ /* 0x000fe20000410000 */
[----:B--2---:R-:W-:Y:S01]  /*144f0*/  F2FP.PACK_AB R181, R239, R238 ;  /* 0x000000eeefb5723e */ /* 0x004fe200000000ff */
[C---:B------:R-:W-:Y:S02]  /*14500*/  FMUL.FTZ R52, R133.reuse, R52 ;  /* 0x0000003485347220 */ /* 0x040fe40000410000 */
        /* <DEDUP_REMOVED lines=8> */
[----:B------:R-:W-:Y:S01]  /*14590*/  MUFU.EX2 R248, R12 ;  /* 0x0000000c00f87308 */ /* 0x000fe20000000800 */
[C---:B------:R-:W-:Y:S02]  /*145a0*/  FMUL.FTZ R81, R133.reuse, R81 ;  /* 0x0000005185517220 */ /* 0x040fe40000410000 */
[----:B------:R-:W-:Y:S02]  /*145b0*/  FMUL.FTZ R84, R133, R84 ;  /* 0x0000005485547220 */ /* 0x000fe40000410000 */
[----:B----4-:R-:W-:Y:S01]  /*145c0*/  FADD.FTZ R0, -R2, R138 ;  /* 0x0000008a02007221 */ /* 0x010fe20000010100 */
[----:B------:R-:W-:Y:S01]  /*145d0*/  FSEL R2, R137, RZ, P0 ;  /* 0x000000ff89027208 */ /* 0x000fe20000000000 */
[----:B-----5:R-:W-:Y:S01]  /*145e0*/  FMUL.FTZ R6, R132, R146 ;  /* 0x0000009284067220 */ /* 0x020fe20000410000 */
[----:B------:R-:W-:Y:S01]  /*145f0*/  MOV R138, R28 ;  /* 0x0000001c008a7202 */ /* 0x000fe20000000f00 */
[----:B------:R-:W-:Y:S01]  /*14600*/  FMUL.FTZ R0, R0, c[0x0][0x23c] ;  /* 0x00008f0000007a20 */ /* 0x000fe20000410000 */
[----:B------:R-:W3:Y:S01]  /*14610*/  MUFU.EX2 R249, R15 ;  /* 0x0000000f00f97308 */ /* 0x000ee20000000800 */
[----:B------:R-:W-:Y:S01]  /*14620*/  FMUL.FTZ R7, R132, R147 ;  /* 0x0000009384077220 */ /* 0x000fe20000410000 */
[----:B------:R-:W-:Y:S01]  /*14630*/  F2FP.PACK_AB R176, R252, R138 ;  /* 0x0000008afcb0723e */ /* 0x000fe200000000ff */
[C---:B------:R-:W-:Y:S01]  /*14640*/  FMUL.FTZ R34, R132.reuse, R174 ;  /* 0x000000ae84227220 */ /* 0x040fe20000410000 */
[----:B--2---:R-:W-:Y:S01]  /*14650*/  F2FP.PACK_AB R183, R241, R240 ;  /* 0x000000f0f1b7723e */ /* 0x004fe200000000ff */
[----:B------:R-:W-:Y:S01]  /*14660*/  FMUL.FTZ R5, R133, R145 ;  /* 0x0000009185057220 */ /* 0x000fe20000410000 */
[----:B------:R-:W-:Y:S01]  /*14670*/  PLOP3.LUT P0, PT, PT, PT, UP0, 0x80, 0x0 ;  /* 0x000000000000781c */ /* 0x000fe20003f0f008 */
[----:B------:R-:W2:Y:S01]  /*14680*/  LDSM.16.MT88.4 R144, [R218+0xa000] ;  /* 0x00a00000da90783b */ /* 0x000ea20000004200 */
[C---:B------:R-:W-:Y:S02]  /*14690*/  FMUL.FTZ R35, R132.reuse, R175 ;  /* 0x000000af84237220 */ /* 0x040fe40000410000 */
[----:B------:R4:W5:Y:S01]  /*146a0*/  MUFU.EX2 R3, R0 ;  /* 0x0000000000037308 */ /* 0x0009620000000800 */
[C---:B------:R-:W-:Y:S02]  /*146b0*/  FMUL.FTZ R38, R132.reuse, R38 ;  /* 0x0000002684267220 */ /* 0x040fe40000410000 */
[C---:B------:R-:W-:Y:S02]  /*146c0*/  FMUL.FTZ R39, R132.reuse, R39 ;  /* 0x0000002784277220 */ /* 0x040fe40000410000 */
[----:B------:R-:W-:Y:S01]  /*146d0*/  LDSM.16.MT88.4 R172, [R215+0xa800] ;  /* 0x00a80000d7ac783b */ /* 0x000fe20000004200 */
[C---:B------:R-:W-:Y:S02]  /*146e0*/  FMUL.FTZ R50, R132.reuse, R50 ;  /* 0x0000003284327220 */ /* 0x040fe40000410000 */
[C---:B------:R-:W-:Y:S02]  /*146f0*/  FMUL.FTZ R51, R132.reuse, R51 ;  /* 0x0000003384337220 */ /* 0x040fe40000410000 */
[----:B------:R2:W-:Y:S01]  /*14700*/  MUFU.EX2 R242, R13 ;  /* 0x0000000d00f27308 */ /* 0x0005e20000000800 */
[C---:B------:R-:W-:Y:S02]  /*14710*/  FMUL.FTZ R54, R132.reuse, R54 ;  /* 0x0000003684367220 */ /* 0x040fe40000410000 */
[C---:B------:R-:W-:Y:S01]  /*14720*/  FMUL.FTZ R55, R132.reuse, R55 ;  /* 0x0000003784377220 */ /* 0x040fe20000410000 */
[----:B---3--:R-:W-:Y:S01]  /*14730*/  F2FP.PACK_AB R177, R249, R248 ;  /* 0x000000f8f9b1723e */ /* 0x008fe200000000ff */
[C---:B------:R-:W-:Y:S02]  /*14740*/  FMUL.FTZ R66, R132.reuse, R66 ;  /* 0x0000004284427220 */ /* 0x040fe40000410000 */
[C---:B------:R-:W-:Y:S02]  /*14750*/  FMUL.FTZ R67, R132.reuse, R67 ;  /* 0x0000004384437220 */ /* 0x040fe40000410000 */
[C---:B------:R-:W-:Y:S01]  /*14760*/  FMUL.FTZ R70, R132.reuse, R70 ;  /* 0x0000004684467220 */ /* 0x040fe20000410000 */
[----:B------:R-:W3:Y:S01]  /*14770*/  MUFU.EX2 R244, R14 ;  /* 0x0000000e00f47308 */ /* 0x000ee20000000800 */
[-C--:B-1----:R-:W-:Y:S01]  /*14780*/  HMMA.16816.F32 R4, R176, R20.reuse, R4 ;  /* 0x00000014b004723c */ /* 0x082fe20000001804 */
[----:B------:R-:W-:Y:S02]  /*14790*/  FMUL.FTZ R71, R132, R71 ;  /* 0x0000004784477220 */ /* 0x000fe40000410000 */
[----:B----4-:R-:W-:Y:S02]  /*147a0*/  FADD.FTZ R0, -R2, R139 ;  /* 0x0000008b02007221 */ /* 0x010fe40000010100 */
[--C-:B------:R-:W-:Y:S02]  /*147b0*/  FFMA.FTZ R2, R189, c[0x0][0x23c], -R141.reuse ;  /* 0x00008f00bd027a23 */ /* 0x100fe4000001088d */
[----:B------:R-:W-:Y:S02]  /*147c0*/  FMUL.FTZ R0, R0, c[0x0][0x23c] ;  /* 0x00008f0000007a20 */ /* 0x000fe40000410000 */
[----:B------:R1:W-:Y:S03]  /*147d0*/  MUFU.EX2 R209, R2 ;  /* 0x0000000200d17308 */ /* 0x0003e60000000800 */
[C---:B-----5:R-:W-:Y:S02]  /*147e0*/  FMUL.FTZ R8, R3.reuse, R148 ;  /* 0x0000009403087220 */ /* 0x060fe40000410000 */
[C---:B------:R-:W-:Y:S02]  /*147f0*/  FMUL.FTZ R9, R3.reuse, R149 ;  /* 0x0000009503097220 */ /* 0x040fe40000410000 */
[C---:B------:R-:W-:Y:S02]  /*14800*/  FMUL.FTZ R12, R3.reuse, R152 ;  /* 0x00000098030c7220 */ /* 0x040fe40000410000 */
[C---:B--2---:R-:W-:Y:S01]  /*14810*/  FMUL.FTZ R13, R3.reuse, R153 ;  /* 0x00000099030d7220 */ /* 0x044fe20000410000 */
        /* <DEDUP_REMOVED lines=8> */
[C---:B------:R-:W-:Y:S02]  /*148a0*/  FMUL.FTZ R41, R3.reuse, R41 ;  /* 0x0000002903297220 */ /* 0x040fe40000410000 */
[C---:B------:R-:W-:Y:S02]  /*148b0*/  FMUL.FTZ R44, R3.reuse, R44 ;  /* 0x0000002c032c7220 */ /* 0x040fe40000410000 */
[--C-:B-1----:R-:W-:Y:S02]  /*148c0*/  FFMA.FTZ R2, R190, c[0x0][0x23c], -R141.reuse ;  /* 0x00008f00be027a23 */ /* 0x102fe4000001088d */
[C---:B------:R-:W-:Y:S02]  /*148d0*/  FMUL.FTZ R45, R3.reuse, R45 ;  /* 0x0000002d032d7220 */ /* 0x040fe40000410000 */
[C---:B------:R-:W-:Y:S01]  /*148e0*/  FMUL.FTZ R56, R3.reuse, R56 ;  /* 0x0000003803387220 */ /* 0x040fe20000410000 */
[----:B------:R1:W-:Y:S01]  /*148f0*/  MUFU.EX2 R208, R2 ;  /* 0x0000000200d07308 */ /* 0x0003e20000000800 */
[C---:B------:R-:W-:Y:S02]  /*14900*/  FMUL.FTZ R57, R3.reuse, R57 ;  /* 0x0000003903397220 */ /* 0x040fe40000410000 */
[C---:B------:R-:W-:Y:S02]  /*14910*/  FMUL.FTZ R60, R3.reuse, R60 ;  /* 0x0000003c033c7220 */ /* 0x040fe40000410000 */
[C---:B--2---:R-:W-:Y:S02]  /*14920*/  FMUL.FTZ R19, R132.reuse, R159 ;  /* 0x0000009f84137220 */ /* 0x044fe40000410000 */
[C---:B------:R-:W-:Y:S02]  /*14930*/  FMUL.FTZ R61, R3.reuse, R61 ;  /* 0x0000003d033d7220 */ /* 0x040fe40000410000 */
[C---:B------:R-:W-:Y:S01]  /*14940*/  FMUL.FTZ R72, R3.reuse, R72 ;  /* 0x0000004803487220 */ /* 0x040fe20000410000 */
[----:B------:R-:W2:Y:S01]  /*14950*/  MUFU.EX2 R0, R0 ;  /* 0x0000000000007308 */ /* 0x000ea20000000800 */
[C---:B------:R-:W-:Y:S02]  /*14960*/  FMUL.FTZ R73, R3.reuse, R73 ;  /* 0x0000004903497220 */ /* 0x040fe40000410000 */
[----:B------:R-:W-:Y:S01]  /*14970*/  FMUL.FTZ R76, R3, R76 ;  /* 0x0000004c034c7220 */ /* 0x000fe20000410000 */
[----:B---3--:R-:W-:Y:S01]  /*14980*/  F2FP.PACK_AB R182, R245, R243 ;  /* 0x000000f3f5b6723e */ /* 0x008fe200000000ff */
[C---:B------:R-:W-:Y:S02]  /*14990*/  FMUL.FTZ R18, R132.reuse, R158 ;  /* 0x0000009e84127220 */ /* 0x040fe40000410000 */
[----:B------:R-:W-:Y:S01]  /*149a0*/  LDSM.16.MT88.4 R156, [R213+0xa800] ;  /* 0x00a80000d59c783b */ /* 0x000fe20000004200 */
[----:B------:R-:W-:Y:S02]  /*149b0*/  FMUL.FTZ R77, R3, R77 ;  /* 0x0000004d034d7220 */ /* 0x000fe40000410000 */
[C---:B------:R-:W-:Y:S02]  /*149c0*/  FMUL.FTZ R82, R132.reuse, R82 ;  /* 0x0000005284527220 */ /* 0x040fe40000410000 */
[C---:B------:R-:W-:Y:S02]  /*149d0*/  FMUL.FTZ R83, R132.reuse, R83 ;  /* 0x0000005384537220 */ /* 0x040fe40000410000 */
[--C-:B-1----:R-:W-:Y:S02]  /*149e0*/  FFMA.FTZ R2, R191, c[0x0][0x23c], -R142.reuse ;  /* 0x00008f00bf027a23 */ /* 0x102fe4000001088e */
[----:B------:R-:W-:Y:S02]  /*149f0*/  FMUL.FTZ R85, R133, R85 ;  /* 0x0000005585557220 */ /* 0x000fe40000410000 */
[----:B------:R1:W-:Y:S01]  /*14a00*/  MUFU.EX2 R207, R2 ;  /* 0x0000000200cf7308 */ /* 0x0003e20000000800 */
[C---:B------:R-:W-:Y:S02]  /*14a10*/  FMUL.FTZ R86, R132.reuse, R86 ;  /* 0x0000005684567220 */ /* 0x040fe40000410000 */
[----:B------:R-:W-:Y:S02]  /*14a20*/  FMUL.FTZ R87, R132, R87 ;  /* 0x0000005784577220 */ /* 0x000fe40000410000 */
        /* <DEDUP_REMOVED lines=12> */
[--C-:B-1----:R-:W-:Y:S03]  /*14af0*/  FFMA.FTZ R2, R192, c[0x0][0x23c], -R142.reuse ;  /* 0x00008f00c0027a23 */ /* 0x102fe6000001088e */
[----:B------:R-:W-:Y:S01]  /*14b00*/  FMUL.FTZ R21, R133, R161 ;  /* 0x000000a185157220 */ /* 0x000fe20000410000 */
[----:B------:R1:W3:Y:S01]  /*14b10*/  MUFU.EX2 R206, R2 ;  /* 0x0000000200ce7308 */ /* 0x0002e20000000800 */
        /* <DEDUP_REMOVED lines=12> */
[--C-:B-1----:R-:W-:Y:S02]  /*14be0*/  FFMA.FTZ R2, R195, c[0x0][0x23c], -R141.reuse ;  /* 0x00008f00c3027a23 */ /* 0x102fe4000001088d */
[----:B------:R-:W-:Y:S02]  /*14bf0*/  FFMA.FTZ R141, R194, c[0x0][0x23c], -R141 ;  /* 0x00008f00c28d7a23 */ /* 0x000fe4000001088d */
[----:B------:R1:W-:Y:S01]  /*14c00*/  MUFU.EX2 R205, R2 ;  /* 0x0000000200cd7308 */ /* 0x0003e20000000800 */
[C---:B------:R-:W-:Y:S01]  /*14c10*/  HMMA.16816.F32 R24, R180.reuse, R184, R24 ;  /* 0x000000b8b418723c */ /* 0x040fe20000001818 */
[C---:B------:R-:W-:Y:S03]  /*14c20*/  FMUL.FTZ R63, R0.reuse, R63 ;  /* 0x0000003f003f7220 */ /* 0x040fe60000410000 */
[C---:B------:R-:W-:Y:S02]  /*14c30*/  FMUL.FTZ R74, R0.reuse, R74 ;  /* 0x0000004a004a7220 */ /* 0x040fe40000410000 */
[C---:B------:R-:W-:Y:S02]  /*14c40*/  FMUL.FTZ R75, R0.reuse, R75 ;  /* 0x0000004b004b7220 */ /* 0x040fe40000410000 */
[-C--:B------:R-:W-:Y:S01]  /*14c50*/  HMMA.16816.F32 R28, R180, R186.reuse, R28 ;  /* 0x000000bab41c723c */ /* 0x080fe2000000181c */
[C---:B------:R-:W-:Y:S01]  /*14c60*/  FMUL.FTZ R78, R0.reuse, R78 ;  /* 0x0000004e004e7220 */ /* 0x040fe20000410000 */
[----:B------:R3:W4:Y:S02]  /*14c70*/  MUFU.EX2 R204, R141 ;  /* 0x0000008d00cc7308 */ /* 0x0007240000000800 */
[C---:B------:R-:W-:Y:S02]  /*14c80*/  FMUL.FTZ R79, R0.reuse, R79 ;  /* 0x0000004f004f7220 */ /* 0x040fe40000410000 */
[----:B------:R-:W-:Y:S02]  /*14c90*/  FMUL.FTZ R89, R3, R89 ;  /* 0x0000005903597220 */ /* 0x000fe40000410000 */
[C---:B------:R-:W-:Y:S01]  /*14ca0*/  HMMA.16816.F32 R32, R176.reuse, R186, R32 ;  /* 0x000000bab020723c */ /* 0x040fe20000001820 */
[----:B------:R-:W-:Y:S03]  /*14cb0*/  LDSM.16.MT88.4 R184, [R217+0xa800] ;  /* 0x00a80000d9b8783b */ /* 0x000fe60000004200 */
[C---:B------:R-:W-:Y:S02]  /*14cc0*/  FMUL.FTZ R90, R0.reuse, R90 ;  /* 0x0000005a005a7220 */ /* 0x040fe40000410000 */
[C---:B------:R-:W-:Y:S02]  /*14cd0*/  FMUL.FTZ R91, R0.reuse, R91 ;  /* 0x0000005b005b7220 */ /* 0x040fe40000410000 */
[-C--:B------:R-:W-:Y:S01]  /*14ce0*/  HMMA.16816.F32 R36, R176, R144.reuse, R36 ;  /* 0x00000090b024723c */ /* 0x080fe20000001824 */
[--C-:B-1----:R-:W-:Y:S03]  /*14cf0*/  FFMA.FTZ R2, R197, c[0x0][0x23c], -R142.reuse ;  /* 0x00008f00c5027a23 */ /* 0x102fe6000001088e */
[C---:B------:R-:W-:Y:S01]  /*14d00*/  FMUL.FTZ R92, R3.reuse, R92 ;  /* 0x0000005c035c7220 */ /* 0x040fe20000410000 */
[----:B------:R1:W-:Y:S01]  /*14d10*/  MUFU.EX2 R203, R2 ;  /* 0x0000000200cb7308 */ /* 0x0003e20000000800 */
[----:B------:R-:W-:Y:S02]  /*14d20*/  FMUL.FTZ R93, R3, R93 ;  /* 0x0000005d035d7220 */ /* 0x000fe40000410000 */
[C---:B------:R-:W-:Y:S01]  /*14d30*/  HMMA.16816.F32 R40, R180.reuse, R144, R40 ;  /* 0x00000090b428723c */ /* 0x040fe20000001828 */
[C---:B------:R-:W-:Y:S03]  /*14d40*/  FMUL.FTZ R94, R0.reuse, R94 ;  /* 0x0000005e005e7220 */ /* 0x040fe60000410000 */
[----:B------:R-:W-:Y:S01]  /*14d50*/  FMUL.FTZ R95, R0, R95 ;  /* 0x0000005f005f7220 */ /* 0x000fe20000410000 */
[----:B---3--:R-:W-:Y:S01]  /*14d60*/  F2FP.PACK_AB R141, R206, R207 ;  /* 0x000000cfce8d723e */ /* 0x008fe200000000ff */
[C---:B------:R-:W-:Y:S02]  /*14d70*/  FMUL.FTZ R96, R133.reuse, R96 ;  /* 0x0000006085607220 */ /* 0x040fe40000410000 */
[-C--:B------:R-:W-:Y:S01]  /*14d80*/  HMMA.16816.F32 R44, R180, R146.reuse, R44 ;  /* 0x00000092b42c723c */ /* 0x080fe2000000182c */
[----:B------:R-:W-:Y:S03]  /*14d90*/  FMUL.FTZ R97, R133, R97 ;  /* 0x0000006185617220 */ /* 0x000fe60000410000 */
[C---:B------:R-:W-:Y:S02]  /*14da0*/  FMUL.FTZ R98, R132.reuse, R98 ;  /* 0x0000006284627220 */ /* 0x040fe40000410000 */
[----:B------:R-:W-:Y:S02]  /*14db0*/  FMUL.FTZ R99, R132, R99 ;  /* 0x0000006384637220 */ /* 0x000fe40000410000 */
[C---:B------:R-:W-:Y:S01]  /*14dc0*/  HMMA.16816.F32 R48, R176.reuse, R146, R48 ;  /* 0x00000092b030723c */ /* 0x040fe20000001830 */
[----:B------:R-:W3:Y:S03]  /*14dd0*/  LDSM.16.MT88.4 R144, [R213+0xb000] ;  /* 0x00b00000d590783b */ /* 0x000ee60000004200 */
[C---:B------:R-:W-:Y:S02]  /*14de0*/  FMUL.FTZ R104, R3.reuse, R104 ;  /* 0x0000006803687220 */ /* 0x040fe40000410000 */
[--C-:B-1----:R-:W-:Y:S02]  /*14df0*/  FFMA.FTZ R2, R198, c[0x0][0x23c], -R143.reuse ;  /* 0x00008f00c6027a23 */ /* 0x102fe4000001088f */
[-C--:B--2---:R-:W-:Y:S01]  /*14e00*/  HMMA.16816.F32 R52, R176, R148.reuse, R52 ;  /* 0x00000094b034723c */ /* 0x084fe20000001834 */
[C---:B------:R-:W-:Y:S01]  /*14e10*/  FMUL.FTZ R105, R3.reuse, R105 ;  /* 0x0000006903697220 */ /* 0x040fe20000410000 */
[----:B------:R1:W-:Y:S02]  /*14e20*/  MUFU.EX2 R201, R2 ;  /* 0x0000000200c97308 */ /* 0x0003e40000000800 */
        /* <DEDUP_REMOVED lines=11> */
[----:B------:R-:W2:Y:S03]  /*14ee0*/  LDSM.16.MT88.4 R148, [R215+0xb000] ;  /* 0x00b00000d794783b */ /* 0x000ea60000004200 */
[--C-:B-1----:R-:W-:Y:S02]  /*14ef0*/  FFMA.FTZ R2, R199, c[0x0][0x23c], -R143.reuse ;  /* 0x00008f00c7027a23 */ /* 0x102fe4000001088f */
[C---:B------:R-:W-:Y:S02]  /*14f00*/  FMUL.FTZ R122, R0.reuse, R122 ;  /* 0x0000007a007a7220 */ /* 0x040fe40000410000 */
[----:B------:R1:W-:Y:S01]  /*14f10*/  MUFU.EX2 R200, R2 ;  /* 0x0000000200c87308 */ /* 0x0003e20000000800 */
[-C--:B---3--:R-:W-:Y:S03]  /*14f20*/  HMMA.16816.F32 R68, R176, R144.reuse, R68 ;  /* 0x00000090b044723c */ /* 0x088fe60000001844 */
[C---:B------:R-:W-:Y:S02]  /*14f30*/  FMUL.FTZ R123, R0.reuse, R123 ;  /* 0x0000007b007b7220 */ /* 0x040fe40000410000 */
[C---:B------:R-:W-:Y:S02]  /*14f40*/  FMUL.FTZ R124, R3.reuse, R124 ;  /* 0x0000007c037c7220 */ /* 0x040fe40000410000 */
[----:B------:R-:W-:Y:S01]  /*14f50*/  FMUL.FTZ R125, R3, R125 ;  /* 0x0000007d037d7220 */ /* 0x000fe20000410000 */
[C---:B------:R-:W-:Y:S01]  /*14f60*/  HMMA.16816.F32 R72, R180.reuse, R144, R72 ;  /* 0x00000090b448723c */ /* 0x040fe20000001848 */
[C---:B------:R-:W-:Y:S03]  /*14f70*/  FMUL.FTZ R126, R0.reuse, R126 ;  /* 0x0000007e007e7220 */ /* 0x040fe60000410000 */
[----:B------:R-:W-:Y:S02]  /*14f80*/  FMUL.FTZ R127, R0, R127 ;  /* 0x0000007f007f7220 */ /* 0x000fe40000410000 */
[----:B------:R-:W-:Y:S02]  /*14f90*/  FFMA.FTZ R142, R196, c[0x0][0x23c], -R142 ;  /* 0x00008f00c48e7a23 */ /* 0x000fe4000001088e */
[-C--:B------:R-:W-:Y:S01]  /*14fa0*/  HMMA.16816.F32 R76, R180, R146.reuse, R76 ;  /* 0x00000092b44c723c */ /* 0x080fe2000000184c */
[C---:B------:R-:W-:Y:S01]  /*14fb0*/  FMUL.FTZ R100, R133.reuse, R100 ;  /* 0x0000006485647220 */ /* 0x040fe20000410000 */
[----:B------:R4:W3:Y:S02]  /*14fc0*/  MUFU.EX2 R202, R142 ;  /* 0x0000008e00ca7308 */ /* 0x0008e40000000800 */
[----:B------:R-:W-:Y:S02]  /*14fd0*/  FMUL.FTZ R101, R133, R101 ;  /* 0x0000006585657220 */ /* 0x000fe40000410000 */
[----:B------:R-:W-:Y:S02]  /*14fe0*/  FMUL.FTZ R102, R132, R102 ;  /* 0x0000006684667220 */ /* 0x000fe40000410000 */
[C---:B------:R-:W-:Y:S01]  /*14ff0*/  HMMA.16816.F32 R80, R176.reuse, R146, R80 ;  /* 0x00000092b050723c */ /* 0x040fe20000001850 */
[--C-:B-1----:R-:W-:Y:S01]  /*15000*/  FFMA.FTZ R2, R210, c[0x0][0x23c], -R143.reuse ;  /* 0x00008f00d2027a23 */ /* 0x102fe2000001088f */
[----:B------:R-:W1:Y:S02]  /*15010*/  LDSM.16.MT88.4 R144, [R218+0xb000] ;  /* 0x00b00000da90783b */ /* 0x000e640000004200 */
[----:B------:R-:W-:Y:S01]  /*15020*/  FFMA.FTZ R143, R193, c[0x0][0x23c], -R143 ;  /* 0x00008f00c18f7a23 */ /* 0x000fe2000001088f */
[----:B------:R5:W-:Y:S01]  /*15030*/  MUFU.EX2 R199, R2 ;  /* 0x0000000200c77308 */ /* 0x000be20000000800 */
[C---:B------:R-:W-:Y:S02]  /*15040*/  FMUL.FTZ R103, R132.reuse, R103 ;  /* 0x0000006784677220 */ /* 0x040fe40000410000 */
[-C--:B--2---:R-:W-:Y:S01]  /*15050*/  HMMA.16816.F32 R84, R176, R148.reuse, R84 ;  /* 0x00000094b054723c */ /* 0x084fe20000001854 */
[C---:B------:R-:W-:Y:S01]  /*15060*/  FMUL.FTZ R112, R133.reuse, R112 ;  /* 0x0000007085707220 */ /* 0x040fe20000410000 */
[----:B------:R-:W2:Y:S02]  /*15070*/  LDL.LU R210, [R1] ;  /* 0x0000000001d27983 */ /* 0x000ea40000300800 */
[C---:B------:R-:W-:Y:S02]  /*15080*/  FMUL.FTZ R113, R133.reuse, R113 ;  /* 0x0000007185717220 */ /* 0x040fe40000410000 */
[----:B------:R-:W-:Y:S01]  /*15090*/  LDSM.16.MT88.4 R192, [R215+0xb800] ;  /* 0x00b80000d7c0783b */ /* 0x000fe20000004200 */
[----:B------:R3:W1:Y:S01]  /*150a0*/  MUFU.EX2 R198, R143 ;  /* 0x0000008f00c67308 */ /* 0x0006620000000800 */
[C---:B------:R-:W-:Y:S01]  /*150b0*/  HMMA.16816.F32 R88, R180.reuse, R148, R88 ;  /* 0x00000094b458723c */ /* 0x040fe20000001858 */
[----:B------:R-:W-:Y:S03]  /*150c0*/  FMUL.FTZ R114, R132, R114 ;  /* 0x0000007284727220 */ /* 0x000fe60000410000 */
[----:B----4-:R-:W-:Y:S01]  /*150d0*/  F2FP.PACK_AB R142, R204, R205 ;  /* 0x000000cdcc8e723e */ /* 0x010fe200000000ff */
[C---:B------:R-:W-:Y:S02]  /*150e0*/  FMUL.FTZ R115, R132.reuse, R115 ;  /* 0x0000007384737220 */ /* 0x040fe40000410000 */
[C---:B------:R-:W-:Y:S01]  /*150f0*/  FMUL.FTZ R116, R133.reuse, R116 ;  /* 0x0000007485747220 */ /* 0x040fe20000410000 */
[-C--:B------:R-:W-:Y:S01]  /*15100*/  HMMA.16816.F32 R92, R180, R150.reuse, R92 ;  /* 0x00000096b45c723c */ /* 0x080fe2000000185c */
[----:B------:R-:W-:Y:S03]  /*15110*/  FMUL.FTZ R117, R133, R117 ;  /* 0x0000007585757220 */ /* 0x000fe60000410000 */
[C---:B------:R-:W-:Y:S02]  /*15120*/  FMUL.FTZ R118, R132.reuse, R118 ;  /* 0x0000007684767220 */ /* 0x040fe40000410000 */
[--C-:B-----5:R-:W-:Y:S02]  /*15130*/  FFMA.FTZ R2, R211, c[0x0][0x23c], -R188.reuse ;  /* 0x00008f00d3027a23 */ /* 0x120fe400000108bc */
[C---:B------:R-:W-:Y:S01]  /*15140*/  HMMA.16816.F32 R96, R176.reuse, R150, R96 ;  /* 0x00000096b060723c */ /* 0x040fe20000001860 */
[----:B------:R-:W4:Y:S01]  /*15150*/  LDL.LU R211, [R1+0x4] ;  /* 0x0000040001d37983 */ /* 0x000f220000300800 */
[----:B------:R5:W-:Y:S02]  /*15160*/  MUFU.EX2 R197, R2 ;  /* 0x0000000200c57308 */ /* 0x000be40000000800 */
[----:B------:R-:W-:Y:S01]  /*15170*/  FMUL.FTZ R119, R132, R119 ;  /* 0x0000007784777220 */ /* 0x000fe20000410000 */
[----:B------:R-:W5:Y:S01]  /*15180*/  LDSM.16.MT88.4 R148, [R217+0xb000] ;  /* 0x00b00000d994783b */ /* 0x000f620000004200 */
[C---:B------:R-:W-:Y:S01]  /*15190*/  FMUL.FTZ R128, R133.reuse, R128 ;  /* 0x0000008085807220 */ /* 0x040fe20000410000 */
[----:B---3--:R-:W-:Y:S01]  /*151a0*/  F2FP.PACK_AB R143, R202, R203 ;  /* 0x000000cbca8f723e */ /* 0x008fe200000000ff */
[----:B------:R-:W-:Y:S01]  /*151b0*/  FMUL.FTZ R129, R133, R129 ;  /* 0x0000008185817220 */ /* 0x000fe20000410000 */
[-C--:B-1----:R-:W-:Y:S03]  /*151c0*/  HMMA.16816.F32 R100, R176, R144.reuse, R100 ;  /* 0x00000090b064723c */ /* 0x082fe60000001864 */
[C---:B------:R-:W-:Y:S02]  /*151d0*/  FMUL.FTZ R130, R132.reuse, R130 ;  /* 0x0000008284827220 */ /* 0x040fe40000410000 */
[----:B------:R-:W-:Y:S03]  /*151e0*/  FMUL.FTZ R131, R132, R131 ;  /* 0x0000008384837220 */ /* 0x000fe60000410000 */
[C---:B------:R-:W-:Y:S08]  /*151f0*/  HMMA.16816.F32 R104, R180.reuse, R144, R104 ;  /* 0x00000090b468723c */ /* 0x040ff00000001868 */
[-C--:B------:R-:W-:Y:S01]  /*15200*/  HMMA.16816.F32 R108, R180, R146.reuse, R108 ;  /* 0x00000092b46c723c */ /* 0x080fe2000000186c */
[--C-:B-----5:R-:W-:Y:S02]  /*15210*/  FFMA.FTZ R2, R236, c[0x0][0x23c], -R188.reuse ;  /* 0x00008f00ec027a23 */ /* 0x120fe400000108bc */
[----:B------:R-:W3:Y:S02]  /*15220*/  LDL.LU R236, [R1+0x8] ;  /* 0x0000080001ec7983 */ /* 0x000ee40000300800 */
[----:B------:R1:W5:Y:S03]  /*15230*/  MUFU.EX2 R196, R2 ;  /* 0x0000000200c47308 */ /* 0x0003660000000800 */
[C---:B------:R-:W-:Y:S08]  /*15240*/  HMMA.16816.F32 R112, R176.reuse, R146, R112 ;  /* 0x00000092b070723c */ /* 0x040ff00000001870 */
[-C--:B------:R-:W-:Y:S08]  /*15250*/  HMMA.16816.F32 R116, R176, R148.reuse, R116 ;  /* 0x00000094b074723c */ /* 0x080ff00000001874 */
[C---:B------:R-:W-:Y:S01]  /*15260*/  HMMA.16816.F32 R120, R180.reuse, R148, R120 ;  /* 0x00000094b478723c */ /* 0x040fe20000001878 */
[--C-:B-1----:R-:W-:Y:S02]  /*15270*/  FFMA.FTZ R2, R237, c[0x0][0x23c], -R188.reuse ;  /* 0x00008f00ed027a23 */ /* 0x102fe400000108bc */
[----:B------:R-:W3:Y:S01]  /*15280*/  LDL.LU R237, [R1+0xc] ;  /* 0x00000c0001ed7983 */ /* 0x000ee20000300800 */
[----:B------:R-:W-:Y:S04]  /*15290*/  FFMA.FTZ R188, R140, c[0x0][0x23c], -R188 ;  /* 0x00008f008cbc7a23 */ /* 0x000fe800000108bc */
[-C--:B------:R-:W-:Y:S01]  /*152a0*/  HMMA.16816.F32 R124, R180, R150.reuse, R124 ;  /* 0x00000096b47c723c */ /* 0x080fe2000000187c */
[----:B------:R1:W-:Y:S01]  /*152b0*/  MUFU.EX2 R139, R2 ;  /* 0x00000002008b7308 */ /* 0x0003e20000000800 */
[----:B------:R-:W1:Y:S02]  /*152c0*/  LDSM.16.MT88.4 R180, [R218+0xa800] ;  /* 0x00a80000dab4783b */ /* 0x000e640000004200 */
[----:B------:R-:W-:Y:S04]  /*152d0*/  F2FP.PACK_AB R140, R208, R209 ;  /* 0x000000d1d08c723e */ /* 0x000fe800000000ff */
[----:B------:R-:W-:Y:S07]  /*152e0*/  HMMA.16816.F32 R128, R176, R150, R128 ;  /* 0x00000096b080723c */ /* 0x000fee0000001880 */
[----:B------:R-:W-:Y:S01]  /*152f0*/  F2FP.PACK_AB R176, R200, R201 ;  /* 0x000000c9c8b0723e */ /* 0x000fe200000000ff */
[-C--:B------:R-:W-:Y:S01]  /*15300*/  HMMA.16816.F32 R144, R140, R156.reuse, R4 ;  /* 0x0000009c8c90723c */ /* 0x080fe20000001804 */
[----:B------:R-:W-:Y:S01]  /*15310*/  F2FP.PACK_AB R178, R198, R199 ;  /* 0x000000c7c6b2723e */ /* 0x000fe200000000ff */
[----:B------:R-:W-:Y:S02]  /*15320*/  LDSM.16.MT88.4 R4, [R218+0xb800] ;  /* 0x00b80000da04783b */ /* 0x000fe40000004200 */
[----:B-----5:R-:W-:Y:S02]  /*15330*/  F2FP.PACK_AB R177, R196, R197 ;  /* 0x000000c5c4b1723e */ /* 0x020fe400000000ff */
[----:B-1----:R-:W-:Y:S02]  /*15340*/  MOV R2, R138 ;  /* 0x0000008a00027202 */ /* 0x002fe40000000f00 */
[----:B------:R-:W1:Y:S04]  /*15350*/  MUFU.EX2 R138, R188 ;  /* 0x000000bc008a7308 */ /* 0x000e680000000800 */
[----:B-1----:R-:W-:Y:S01]  /*15360*/  F2FP.PACK_AB R179, R138, R139 ;  /* 0x0000008b8ab3723e */ /* 0x002fe200000000ff */
[----:B------:R-:W1:Y:S06]  /*15370*/  LDSM.16.MT88.4 R188, [R213+0xb800] ;  /* 0x00b80000d5bc783b */ /* 0x000e6c0000004200 */
[C---:B------:R-:W-:Y:S02]  /*15380*/  HMMA.16816.F32 R148, R176.reuse, R156, R8 ;  /* 0x0000009cb094723c */ /* 0x040fe40000001808 */
[----:B------:R-:W5:Y:S06]  /*15390*/  LDSM.16.MT88.4 R8, [R217+0xb800] ;  /* 0x00b80000d908783b */ /* 0x000f6c0000004200 */
        /* <DEDUP_REMOVED lines=19> */
[----:B--2---:R-:W-:Y:S07]  /*154d0*/  FFMA.FTZ R0, R0, R210, R238 ;  /* 0x000000d200007223 */ /* 0x004fee00000100ee */
[C---:B------:R-:W-:Y:S08]  /*154e0*/  HMMA.16816.F32 R88, R176.reuse, R192, R88 ;  /* 0x000000c0b058723c */ /* 0x040ff00000001858 */
[-C--:B------:R-:W-:Y:S08]  /*154f0*/  HMMA.16816.F32 R92, R176, R194.reuse, R92 ;  /* 0x000000c2b05c723c */ /* 0x080ff0000000185c */
        /* <DEDUP_REMOVED lines=11> */
[----:B---3--:R-:W-:Y:S02]  /*155b0*/  FFMA.FTZ R132, R132, R236, R248 ;  /* 0x000000ec84847223 */ /* 0x008fe400000100f8 */
[----:B------:R-:W-:Y:S02]  /*155c0*/  FADD.FTZ R0, R241, R4 ;  /* 0x00000004f1007221 */ /* 0x000fe40000010000 */
        /* <DEDUP_REMOVED lines=36> */
.L_x_2158:
        /* <DEDUP_REMOVED lines=437> */
.L_x_2163:
[----:B---34-:R-:W-:Y:S05]  /*17360*/  BSYNC B0 ;  /* 0x0000000000007941 */ /* 0x018fea0003800000 */
.L_x_2162:
        /* <DEDUP_REMOVED lines=31> */
.L_x_2165:
[----:B---3--:R-:W-:Y:S05]  /*17560*/  BSYNC B0 ;  /* 0x0000000000007941 */ /* 0x008fea0003800000 */
.L_x_2164:
        /* <DEDUP_REMOVED lines=18> */
.L_x_2167:
[----:B------:R-:W-:Y:S05]  /*17690*/  BSYNC B0 ;  /* 0x0000000000007941 */ /* 0x000fea0003800000 */
.L_x_2166:
        /* <DEDUP_REMOVED lines=18> */
.L_x_2169:
[----:B------:R-:W-:Y:S05]  /*177c0*/  BSYNC B0 ;  /* 0x0000000000007941 */ /* 0x000fea0003800000 */
.L_x_2168:
        /* <DEDUP_REMOVED lines=18> */
.L_x_2171:
[----:B------:R-:W-:Y:S05]  /*178f0*/  BSYNC B0 ;  /* 0x0000000000007941 */ /* 0x000fea0003800000 */
.L_x_2170:
        /* <DEDUP_REMOVED lines=18> */
.L_x_2173:
[----:B------:R-:W-:Y:S05]  /*17a20*/  BSYNC B0 ;  /* 0x0000000000007941 */ /* 0x000fea0003800000 */
.L_x_2172:
        /* <DEDUP_REMOVED lines=18> */
.L_x_2175:
[----:B------:R-:W-:Y:S05]  /*17b50*/  BSYNC B0 ;  /* 0x0000000000007941 */ /* 0x000fea0003800000 */
.L_x_2174:
        /* <DEDUP_REMOVED lines=18> */
.L_x_2177:
[----:B------:R-:W-:Y:S05]  /*17c80*/  BSYNC B0 ;  /* 0x0000000000007941 */ /* 0x000fea0003800000 */
.L_x_2176:
        /* <DEDUP_REMOVED lines=19> */
.L_x_2178:
        /* <DEDUP_REMOVED lines=12> */
.L_x_2408:


//--------------------- .text._ZN5flash16flash_fwd_kernelI23Flash_fwd_kernel_traitsILi128ELi128ELi32ELi4ELb0ELb0EN7cutlass6half_tE19Flash_kernel_traitsILi128ELi128ELi32ELi4ES3_EELb1ELb0ELb1ELb1ELb0ELb0ELb0ELb1EEEvNS_16Flash_fwd_paramsE --------------------------
	.section	.text._ZN5flash16flash_fwd_kernelI23Flash_fwd_kernel_traitsILi128ELi128ELi32ELi4ELb0ELb0EN7cutlass6half_tE19Flash_kernel_traitsILi128ELi128ELi32ELi4ES3_EELb1ELb0ELb1ELb1ELb0ELb0ELb0ELb1EEEvNS_16Flash_fwd_paramsE,"ax",@progbits
	.sectioninfo	@"SHI_REGISTERS=255"
	.align	128
        .global         _ZN5flash16flash_fwd_kernelI23Flash_fwd_kernel_traitsILi128ELi128ELi32ELi4ELb0ELb0EN7cutlass6half_tE19Flash_kernel_traitsILi128ELi128ELi32ELi4ES3_EELb1ELb0ELb1ELb1ELb0ELb0ELb0ELb1EEEvNS_16Flash_fwd_paramsE
        .type           _ZN5flash16flash_fwd_kernelI23Flash_fwd_kernel_traitsILi128ELi128ELi32ELi4ELb0ELb0EN7cutlass6half_tE19Flash_kernel_traitsILi128ELi128ELi32ELi4ES3_EELb1ELb0ELb1ELb1ELb0ELb0ELb0ELb1EEEvNS_16Flash_fwd_paramsE,@function
        .size           _ZN5flash16flash_fwd_kernelI23Flash_fwd_kernel_traitsILi128ELi128ELi32ELi4ELb0ELb0EN7cutlass6half_tE19Flash_kernel_traitsILi128ELi128ELi32ELi4ES3_EELb1ELb0ELb1ELb1ELb0ELb0ELb0ELb1EEEvNS_16Flash_fwd_paramsE,(.L_x_2371 - _ZN5flash16flash_fwd_kernelI23Flash_fwd_kernel_traitsILi128ELi128ELi32ELi4ELb0ELb0EN7cutlass6half_tE19Flash_kernel_traitsILi128ELi128ELi32ELi4ES3_EELb1ELb0ELb1ELb1ELb0ELb0ELb0ELb1EEEvNS_16Flash_fwd_paramsE)
        .other          _ZN5flash16flash_fwd_kernelI23Flash_fwd_kernel_traitsILi128ELi128ELi32ELi4ELb0ELb0EN7cutlass6half_tE19Flash_kernel_traitsILi128ELi128ELi32ELi4ES3_EELb1ELb0ELb1ELb1ELb0ELb0ELb0ELb1EEEvNS_16Flash_fwd_paramsE,@"STO_CUDA_ENTRY STV_DEFAULT"
_ZN5flash16flash_fwd_kernelI23Flash_fwd_kernel_traitsILi128ELi128ELi32ELi4ELb0ELb0EN7cutlass6half_tE19Flash_kernel_traitsILi128ELi128ELi32ELi4ES3_EELb1ELb0ELb1ELb1ELb0ELb0ELb0ELb1EEEvNS_16Flash_fwd_paramsE:
.text._ZN5flash16flash_fwd_kernelI23Flash_fwd_kernel_traitsILi128ELi128ELi32ELi4ELb0ELb0EN7cutlass6half_tE19Flash_kernel_traitsILi128ELi128ELi32ELi4ES3_EELb1ELb0ELb1ELb1ELb0ELb0ELb0ELb1EEEvNS_16Flash_fwd_paramsE:
[----:B------:R-:W-:Y:S02]  /*0000*/  MOV R1, c[0x0][0x28] ;  /* 0x00000a0000017a02 */ /* 0x000fe40000000f00 */
[----:B------:R-:W-:Y:S01]  /*0010*/  ULDC.64 UR4, c[0x0][0x40] ;  /* 0x0000100000047ab9 */ /* 0x000fe20000000a00 */
[----:B------:R-:W-:Y:S01]  /*0020*/  BSSY B2, `(.L_x_2179) ;  /* 0x0000005000027945 */ /* 0x000fe20003800000 */
[----:B------:R-:W-:Y:S01]  /*0030*/  UIADD3 UR6, UP0, UR4, 0x160, URZ ;  /* 0x0000016004067890 */ /* 0x000fe2000ff1e03f */
[----:B------:R-:W-:-:S03]  /*0040*/  IADD3 R1, R1, -0x1c0, RZ ;  /* 0xfffffe4001017810 */ /* 0x000fc60007ffe0ff */
[----:B------:R-:W-:-:S07]  /*0050*/  UIADD3.X UR7, URZ, UR5, URZ, UP0, !UPT ;  /* 0x000000053f077290 */ /* 0x000fce00087fe43f */
[----:B------:R-:W-:Y:S05]  /*0060*/  CALL.REL.NOINC `($_ZN5flash16flash_fwd_kernelI23Flash_fwd_kernel_traitsILi128ELi128ELi32ELi4ELb0ELb0EN7cutlass6half_tE19Flash_kernel_traitsILi128ELi128ELi32ELi4ES3_EELb1ELb0ELb1ELb1ELb0ELb0ELb0ELb1EEEvNS_16Flash_fwd_paramsE$_ZN5flash22compute_attn_1rowblockI23Flash_fwd_kernel_traitsILi128ELi128ELi32ELi4ELb0ELb0EN7cutlass6half_tE19Flash_kernel_traitsILi128ELi128ELi32ELi4ES3_EELb1ELb0ELb1ELb1ELb0ELb0ELb0ELb1ENS_16Flash_fwd_paramsEEEvRKT8_iii) ;  /* 0x0000002000007944 */ /* 0x000fea0003c00000 */
[----:B------:R-:W-:Y:S05]  /*0070*/  BSYNC B2 ;  /* 0x0000000000027941 */ /* 0x000fea0003800000 */
.L_x_2179:
[----:B------:R-:W-:Y:S05]  /*0080*/  EXIT ;  /* 0x000000000000794d */ /* 0x000fea0003800000 */
        .type           $_ZN5flash16flash_fwd_kernelI23Flash_fwd_kernel_traitsILi128ELi128ELi32ELi4ELb0ELb0EN7cutlass6half_tE19Flash_kernel_traitsILi128ELi128ELi32ELi4ES3_EELb1ELb0ELb1ELb1ELb0ELb0ELb0ELb1EEEvNS_16Flash_fwd_paramsE$_ZN5flash22compute_attn_1rowblockI23Flash_fwd_kernel_traitsILi128ELi128ELi32ELi4ELb0ELb0EN7cutlass6half_tE19Flash_kernel_traitsILi128ELi128ELi32ELi4ES3_EELb1ELb0ELb1ELb1ELb0ELb0ELb0ELb1ENS_16Flash_fwd_paramsEEEvRKT8_iii,@function
        .size           $_ZN5flash16flash_fwd_kernelI23Flash_fwd_kernel_traitsILi128ELi128ELi32ELi4ELb0ELb0EN7cutlass6half_tE19Flash_kernel_traitsILi128ELi128ELi32ELi4ES3_EELb1ELb0ELb1ELb1ELb0ELb0ELb0ELb1EEEvNS_16Flash_fwd_paramsE$_ZN5flash22compute_attn_1rowblockI23Flash_fwd_kernel_traitsILi128ELi128ELi32ELi4ELb0ELb0EN7cutlass6half_tE19Flash_kernel_traitsILi128ELi128ELi32ELi4ES3_EELb1ELb0ELb1ELb1ELb0ELb0ELb0ELb1ENS_16Flash_fwd_paramsEEEvRKT8_iii,($__internal_0_$__cuda_sm70_shflsync_bfly_p - $_ZN5flash16flash_fwd_kernelI23Flash_fwd_kernel_traitsILi128ELi128ELi32ELi4ELb0ELb0EN7cutlass6half_tE19Flash_kernel_traitsILi128ELi128ELi32ELi4ES3_EELb1ELb0ELb1ELb1ELb0ELb0ELb0ELb1EEEvNS_16Flash_fwd_paramsE$_ZN5flash22compute_attn_1rowblockI23Flash_fwd_kernel_traitsILi128ELi128ELi32ELi4ELb0ELb0EN7cutlass6half_tE19Flash_kernel_traitsILi128ELi128ELi32ELi4ES3_EELb1ELb0ELb1ELb1ELb0ELb0ELb0ELb1ENS_16Flash_fwd_paramsEEEvRKT8_iii)
$_ZN5flash16flash_fwd_kernelI23Flash_fwd_kernel_traitsILi128ELi128ELi32ELi4ELb0ELb0EN7cutlass6half_tE19Flash_kernel_traitsILi128ELi128ELi32ELi4ES3_EELb1ELb0ELb1ELb1ELb0ELb0ELb0ELb1EEEvNS_16Flash_fwd_paramsE$_ZN5flash22compute_attn_1rowblockI23Flash_fwd_kernel_traitsILi128ELi128ELi32ELi4ELb0ELb0EN7cutlass6half_tE19Flash_kernel_traitsILi128ELi128ELi32ELi4ES3_EELb1ELb0ELb1ELb1ELb0ELb0ELb0ELb1ENS_16Flash_fwd_paramsEEEvRKT8_iii:
[----:B------:R-:W-:Y:S01]  /*0090*/  IMAD.U32 R2, RZ, RZ, UR6 ;  /* 0x00000006ff027e24 */ /* 0x000fe2000f8e00ff */
[----:B------:R-:W-:Y:S01]  /*00a0*/  ULDC.64 UR4, c[0x0][0x118] ;  /* 0x0000460000047ab9 */ /* 0x000fe20000000a00 */
[----:B------:R-:W-:-:S05]  /*00b0*/  IMAD.U32 R3, RZ, RZ, UR7 ;  /* 0x00000007ff037e24 */ /* 0x000fca000f8e00ff */
[----:B------:R1:W2:Y:S04]  /*00c0*/  LD.E.U8 R0, [R2.64+0x1a4] ;  /* 0x0001a40402007980 */ /* 0x0002a8000c101100 */
[----:B------:R1:W3:Y:S01]  /*00d0*/  LD.E.64 R116, [R2.64+0x190] ;  /* 0x0001900402747980 */ /* 0x0002e2000c101b00 */
[----:B------:R-:W4:Y:S03]  /*00e0*/  S2UR UR10, SR_CTAID.Y ;  /* 0x00000000000a79c3 */ /* 0x000f260000002600 */
[----:B------:R-:W4:Y:S05]  /*00f0*/  S2R R41, SR_TID.X ;  /* 0x0000000000297919 */ /* 0x000f2a0000002100 */
[----:B------:R-:W4:Y:S08]  /*0100*/  S2UR UR9, SR_CTAID.X ;  /* 0x00000000000979c3 */ /* 0x000f300000002500 */
[----:B------:R-:W4:Y:S01]  /*0110*/  S2UR UR8, SR_CTAID.Z ;  /* 0x00000000000879c3 */ /* 0x000f220000002700 */
[----:B-1----:R-:W3:Y:S01]  /*0120*/  LD.E.64 R2, [R2.64+0x198] ;  /* 0x0001980402027980 */ /* 0x002ee2000c101b00 */
[----:B------:R-:W-:Y:S01]  /*0130*/  IMAD.U32 R4, RZ, RZ, UR6 ;  /* 0x00000006ff047e24 */ /* 0x000fe2000f8e00ff */
[----:B------:R-:W-:Y:S01]  /*0140*/  MOV R5, UR7 ;  /* 0x0000000700057c02 */ /* 0x000fe20008000f00 */
[----:B----4-:R-:W-:-:S06]  /*0150*/  ULOP3.LUT UR8, UR8, UR9, UR10, 0xfe, !UPT ;  /* 0x0000000908087292 */ /* 0x010fcc000f8efe0a */
[----:B------:R-:W-:-:S13]  /*0160*/  LOP3.LUT P2, RZ, R41, UR8, RZ, 0xfc, !PT ;  /* 0x0000000829ff7c12 */ /* 0x000fda000f84fcff */
[----:B------:R1:W4:Y:S01]  /*0170*/  @!P2 LD.E.64 R12, [R4.64+0x1a8] ;  /* 0x0001a804040ca980 */ /* 0x000322000c101b00 */
[----:B--2---:R-:W-:-:S13]  /*0180*/  ISETP.NE.AND P1, PT, R0, RZ, PT ;  /* 0x000000ff0000720c */ /* 0x004fda0003f25270 */
[----:B---3--:R-:W4:Y:S04]  /*0190*/  @P1 LD.E.64 R116, [R116.64] ;  /* 0x0000000474741980 */ /* 0x008f28000c101b00 */
[----:B------:R1:W2:Y:S01]  /*01a0*/  @P1 LD.E R0, [R4.64+0x1a0] ;  /* 0x0001a00404001980 */ /* 0x0002a2000c101900 */
[----:B------:R-:W-:Y:S01]  /*01b0*/  IMAD.U32 R10, RZ, RZ, UR6 ;  /* 0x00000006ff0a7e24 */ /* 0x000fe2000f8e00ff */
[----:B------:R-:W-:Y:S01]  /*01c0*/  MOV R11, UR7 ;  /* 0x00000007000b7c02 */ /* 0x000fe20008000f00 */
[----:B------:R-:W-:Y:S02]  /*01d0*/  IMAD.U32 R6, RZ, RZ, UR6 ;  /* 0x00000006ff067e24 */ /* 0x000fe4000f8e00ff */
[----:B------:R-:W-:Y:S02]  /*01e0*/  IMAD.U32 R7, RZ, RZ, UR7 ;  /* 0x00000007ff077e24 */ /* 0x000fe4000f8e00ff */
[----:B------:R-:W-:Y:S01]  /*01f0*/  IMAD.U32 R8, RZ, RZ, UR6 ;  /* 0x00000006ff087e24 */ /* 0x000fe2000f8e00ff */
[----:B------:R-:W3:Y:S01]  /*0200*/  LD.E R10, [R10.64+0x60] ;  /* 0x000060040a0a7980 */ /* 0x000ee2000c101900 */
[----:B------:R-:W-:-:S03]  /*0210*/  IMAD.U32 R9, RZ, RZ, UR7 ;  /* 0x00000007ff097e24 */ /* 0x000fc6000f8e00ff */
[----:B------:R2:W5:Y:S04]  /*0220*/  LD.E.U8 R217, [R6.64+0x178] ;  /* 0x0001780406d97980 */ /* 0x000568000c101100 */
[----:B-1----:R-:W2:Y:S04]  /*0230*/  @P1 LD.E.64 R4, [R2.64] ;  /* 0x0000000402041980 */ /* 0x002ea8000c101b00 */
[----:B----4-:R-:W-:Y:S04]  /*0240*/  @!P2 ST.E.64 [R12.64], R116 ;  /* 0x000000740c00a985 */ /* 0x010fe8000c101b04 */
[----:B------:R-:W4:Y:S01]  /*0250*/  @!P2 LD.E.64 R8, [R8.64+0x1a8] ;  /* 0x0001a8040808a980 */ /* 0x000f22000c101b00 */
[----:B--2---:R-:W-:-:S05]  /*0260*/  @P1 IADD3 R0, P0, R0, R4, RZ ;  /* 0x0000000400001210 */ /* 0x004fca0007f1e0ff */
[----:B------:R-:W-:Y:S01]  /*0270*/  @P1 IMAD.X R4, RZ, RZ, R5, P0 ;  /* 0x000000ffff041224 */ /* 0x000fe200000e0605 */
[----:B------:R-:W-:-:S03]  /*0280*/  @P1 MOV R2, R0 ;  /* 0x0000000000021202 */ /* 0x000fc60000000f00 */
[----:B------:R-:W-:-:S05]  /*0290*/  @P1 IMAD.MOV.U32 R3, RZ, RZ, R4 ;  /* 0x000000ffff031224 */ /* 0x000fca00078e0004 */
[----:B----4-:R1:W-:Y:S04]  /*02a0*/  @!P2 ST.E.64 [R8.64+0x8], R2 ;  /* 0x000008020800a985 */ /* 0x0103e8000c101b04 */
[----:B------:R-:W2:Y:S04]  /*02b0*/  LD.E.64 R6, [R6.64+0xe0] ;  /* 0x0000e00406067980 */ /* 0x000ea8000c101b00 */
[----:B------:R-:W1:Y:S01]  /*02c0*/  S2R R119, SR_CTAID.Y ;  /* 0x0000000000777919 */ /* 0x000e620000002600 */
[----:B------:R-:W-:Y:S01]  /*02d0*/  IMAD.MOV.U32 R14, RZ, RZ, -0x1 ;  /* 0xffffffffff0e7424 */ /* 0x000fe200078e00ff */
[----:B------:R-:W-:Y:S01]  /*02e0*/  MOV R5, UR7 ;  /* 0x0000000700057c02 */ /* 0x000fe20008000f00 */
[----:B------:R-:W-:-:S06]  /*02f0*/  IMAD.U32 R4, RZ, RZ, UR6 ;  /* 0x00000006ff047e24 */ /* 0x000fcc000f8e00ff */
[----:B------:R-:W4:Y:S04]  /*0300*/  LD.E.64 R4, [R4.64+0xe8] ;  /* 0x0000e80404047980 */ /* 0x000f28000c101b00 */
[----:B------:R-:W3:Y:S01]  /*0310*/  S2R R120, SR_CTAID.Z ;  /* 0x0000000000787919 */ /* 0x000ee20000002700 */
[----:B--2---:R-:W-:-:S04]  /*0320*/  ISETP.NE.U32.AND P3, PT, R6, RZ, PT ;  /* 0x000000ff0600720c */ /* 0x004fc80003f65070 */
[----:B------:R-:W-:Y:S01]  /*0330*/  ISETP.NE.AND.EX P3, PT, R7, RZ, PT, P3 ;  /* 0x000000ff0700720c */ /* 0x000fe20003f65330 */
[----:B-1----:R-:W-:-:S12]  /*0340*/  IMAD.WIDE R8, R119, 0x4, R6 ;  /* 0x0000000477087825 */ /* 0x002fd800078e0206 */
[----:B------:R-:W2:Y:S01]  /*0350*/  @P3 LD.E R14, [R8.64] ;  /* 0x00000004080e3980 */ /* 0x000ea2000c101900 */
[----:B------:R-:W-:-:S04]  /*0360*/  SHF.R.S32.HI R37, RZ, 0x1f, R41 ;  /* 0x0000001fff257819 */ /* 0x000fc80000011429 */
[----:B------:R-:W-:Y:S01]  /*0370*/  LEA.HI R40, R37, R41, RZ, 0x5 ;  /* 0x0000002925287211 */ /* 0x000fe200078f28ff */
[----:B---3--:R-:W-:-:S03]  /*0380*/  IMAD R6, R119, R10, R120 ;  /* 0x0000000a77067224 */ /* 0x008fc600078e0278 */
[----:B------:R-:W-:Y:S02]  /*0390*/  LOP3.LUT R0, R40, 0xffffffe0, RZ, 0xc0, !PT ;  /* 0xffffffe028007812 */ /* 0x000fe400078ec0ff */
[----:B------:R-:W-:-:S03]  /*03a0*/  SHF.L.U32 R6, R6, 0x5, RZ ;  /* 0x0000000506067819 */ /* 0x000fc600000006ff */
[----:B------:R-:W-:Y:S01]  /*03b0*/  IMAD.IADD R97, R41, 0x1, -R0 ;  /* 0x0000000129617824 */ /* 0x000fe200078e0a00 */
[----:B------:R1:W-:Y:S04]  /*03c0*/  STL.64 [R1+0xe0], R116 ;  /* 0x0000e07401007387 */ /* 0x0003e80000100a00 */
[----:B------:R-:W-:Y:S02]  /*03d0*/  IADD3 R121, P2, P1, R6, R2, R97 ;  /* 0x0000000206797210 */ /* 0x000fe4000795e061 */
[----:B----4-:R-:W-:-:S03]  /*03e0*/  ISETP.NE.U32.AND P0, PT, R4, RZ, PT ;  /* 0x000000ff0400720c */ /* 0x010fc60003f05070 */
[----:B------:R1:W-:Y:S01]  /*03f0*/  STL [R1+0x120], R121 ;  /* 0x0001207901007387 */ /* 0x0003e20000100800 */
[----:B------:R-:W-:Y:S02]  /*0400*/  ISETP.NE.AND.EX P0, PT, R5, RZ, PT, P0 ;  /* 0x000000ff0500720c */ /* 0x000fe40003f05300 */
[----:B------:R-:W-:Y:S02]  /*0410*/  SHF.R.S32.HI R0, RZ, 0x1f, R97 ;  /* 0x0000001fff007819 */ /* 0x000fe40000011461 */
[----:B------:R-:W-:Y:S01]  /*0420*/  SHF.R.S32.HI R7, RZ, 0x1f, R6 ;  /* 0x0000001fff077819 */ /* 0x000fe20000011406 */
[----:B------:R-:W-:Y:S01]  /*0430*/  BSSY B0, `(.L_x_2180) ;  /* 0x000000c000007945 */ /* 0x000fe20003800000 */
[----:B------:R-:W-:Y:S02]  /*0440*/  IMAD.MOV.U32 R17, RZ, RZ, -0x1 ;  /* 0xffffffffff117424 */ /* 0x000fe400078e00ff */
[----:B------:R-:W-:Y:S01]  /*0450*/  IADD3.X R113, R7, R3, R0, P2, P1 ;  /* 0x0000000307717210 */ /* 0x000fe200017e2400 */
[----:B------:R-:W-:Y:S01]  /*0460*/  IMAD.WIDE R6, R119, 0x4, R4 ;  /* 0x0000000477067825 */ /* 0x000fe200078e0204 */
[----:B--2---:R1:W-:Y:S03]  /*0470*/  STL [R1+0x10c], R14 ;  /* 0x00010c0e01007387 */ /* 0x0043e60000100800 */
[----:B------:R-:W-:Y:S05]  /*0480*/  @!P0 BRA `(.L_x_2181) ;  /* 0x0000006000008947 */ /* 0x000fea0003800000 */
[----:B------:R-:W-:Y:S01]  /*0490*/  IMAD.U32 R2, RZ, RZ, UR6 ;  /* 0x00000006ff027e24 */ /* 0x000fe2000f8e00ff */
[----:B------:R-:W-:-:S05]  /*04a0*/  MOV R3, UR7 ;  /* 0x0000000700037c02 */ /* 0x000fca0008000f00 */
[----:B------:R-:W2:Y:S02]  /*04b0*/  LD.E.U8 R2, [R2.64+0x1b2] ;  /* 0x0001b20402027980 */ /* 0x000ea4000c101100 */
[----:B--2---:R-:W-:-:S13]  /*04c0*/  ISETP.NE.AND P1, PT, R2, RZ, PT ;  /* 0x000000ff0200720c */ /* 0x004fda0003f25270 */
[----:B------:R-:W-:Y:S05]  /*04d0*/  @!P1 BRA `(.L_x_2181) ;  /* 0x0000001000009947 */ /* 0x000fea0003800000 */
[----:B------:R2:W5:Y:S02]  /*04e0*/  LD.E R17, [R6.64] ;  /* 0x0000000406117980 */ /* 0x000564000c101900 */
.L_x_2181:
[----:B------:R-:W-:Y:S05]  /*04f0*/  BSYNC B0 ;  /* 0x0000000000007941 */ /* 0x000fea0003800000 */
.L_x_2180:
[----:B------:R-:W3:Y:S01]  /*0500*/  @P3 LD.E R8, [R8.64+0x4] ;  /* 0x0000040408083980 */ /* 0x000ee2000c101900 */
[----:B------:R-:W-:Y:S01]  /*0510*/  MOV R2, UR6 ;  /* 0x0000000600027c02 */ /* 0x000fe20008000f00 */
[----:B------:R-:W-:Y:S02]  /*0520*/  IMAD.U32 R3, RZ, RZ, UR7 ;  /* 0x00000007ff037e24 */ /* 0x000fe4000f8e00ff */
[----:B------:R-:W-:-:S04]  /*0530*/  IMAD.MOV.U32 R46, RZ, RZ, R14 ;  /* 0x000000ffff2e7224 */ /* 0x000fc800078e000e */
[----:B------:R-:W4:Y:S01]  /*0540*/  LD.E.64 R2, [R2.64+0xf0] ;  /* 0x0000f00402027980 */ /* 0x000f22000c101b00 */
[----:B------:R-:W-:Y:S01]  /*0550*/  IMAD.U32 R4, RZ, RZ, UR6 ;  /* 0x00000006ff047e24 */ /* 0x000fe2000f8e00ff */
[----:B------:R-:W-:Y:S02]  /*0560*/  MOV R5, UR7 ;  /* 0x0000000700057c02 */ /* 0x000fe40008000f00 */
[----:B------:R-:W-:Y:S01]  /*0570*/  MOV R12, RZ ;  /* 0x000000ff000c7202 */ /* 0x000fe20000000f00 */
[----:B---3--:R-:W-:-:S06]  /*0580*/  @P3 IMAD.IADD R129, R8, 0x1, -R46 ;  /* 0x0000000108813824 */ /* 0x008fcc00078e0a2e */
[----:B------:R-:W3:Y:S01]  /*0590*/  @!P3 LD.E R129, [R4.64+0xb4] ;  /* 0x0000b4040481b980 */ /* 0x000ee2000c101900 */
[----:B----4-:R-:W-:-:S04]  /*05a0*/  ISETP.NE.U32.AND P1, PT, R2, RZ, PT ;  /* 0x000000ff0200720c */ /* 0x010fc80003f25070 */
[----:B------:R-:W-:-:S13]  /*05b0*/  ISETP.NE.AND.EX P1, PT, R3, RZ, PT, P1 ;  /* 0x000000ff0300720c */ /* 0x000fda0003f25310 */
[----:B------:R-:W-:-:S05]  /*05c0*/  @P1 IMAD.WIDE R2, R119, 0x4, R2 ;  /* 0x0000000477021825 */ /* 0x000fca00078e0202 */
[----:B------:R4:W5:Y:S01]  /*05d0*/  @P1 LD.E R12, [R2.64] ;  /* 0x00000004020c1980 */ /* 0x000962000c101900 */
[----:B------:R-:W-:Y:S03]  /*05e0*/  BSSY B0, `(.L_x_2182) ;  /* 0x000000e000007945 */ /* 0x000fe60003800000 */
[----:B---3--:R4:W-:Y:S01]  /*05f0*/  STL [R1+0x138], R129 ;  /* 0x0001388101007387 */ /* 0x0089e20000100800 */
[----:B------:R-:W-:Y:S05]  /*0600*/  @!P0 BRA `(.L_x_2183) ;  /* 0x0000008000008947 */ /* 0x000fea0003800000 */
[----:B----4-:R-:W-:Y:S01]  /*0610*/  IMAD.U32 R2, RZ, RZ, UR6 ;  /* 0x00000006ff027e24 */ /* 0x010fe2000f8e00ff */
[----:B------:R-:W-:-:S05]  /*0620*/  MOV R3, UR7 ;  /* 0x0000000700037c02 */ /* 0x000fca0008000f00 */
[----:B------:R-:W3:Y:S02]  /*0630*/  LD.E.U8 R2, [R2.64+0x1b2] ;  /* 0x0001b20402027980 */ /* 0x000ee4000c101100 */
[----:B---3--:R-:W-:-:S13]  /*0640*/  ISETP.NE.AND P0, PT, R2, RZ, PT ;  /* 0x000000ff0200720c */ /* 0x008fda0003f05270 */
[----:B------:R-:W3:Y:S02]  /*0650*/  @P0 LD.E R0, [R6.64+0x4] ;  /* 0x0000040406000980 */ /* 0x000ee4000c101900 */
[----:B---3-5:R-:W-:-:S06]  /*0660*/  @P0 IMAD.IADD R4, R0, 0x1, -R17 ;  /* 0x0000000100040824 */ /* 0x028fcc00078e0a11 */
[----:B------:R3:W5:Y:S01]  /*0670*/  @!P0 LD.E R4, [R6.64] ;  /* 0x0000000406048980 */ /* 0x000762000c101900 */
[----:B------:R-:W-:Y:S05]  /*0680*/  BRA `(.L_x_2184) ;  /* 0x0000003000007947 */ /* 0x000fea0003800000 */
.L_x_2183:
[----:B----4-:R-:W-:Y:S02]  /*0690*/  MOV R2, UR6 ;  /* 0x0000000600027c02 */ /* 0x010fe40008000f00 */
[----:B------:R-:W-:-:S05]  /*06a0*/  MOV R3, UR7 ;  /* 0x0000000700037c02 */ /* 0x000fca0008000f00 */
[----:B------:R3:W5:Y:S02]  /*06b0*/  LD.E R4, [R2.64+0xb8] ;  /* 0x0000b80402047980 */ /* 0x000764000c101900 */
.L_x_2184:
[----:B------:R-:W-:Y:S05]  /*06c0*/  BSYNC B0 ;  /* 0x0000000000007941 */ /* 0x000fea0003800000 */
.L_x_2182:
[----:B---3--:R-:W-:Y:S02]  /*06d0*/  IMAD.U32 R2, RZ, RZ, UR6 ;  /* 0x00000006ff027e24 */ /* 0x008fe4000f8e00ff */
[----:B------:R-:W-:-:S06]  /*06e0*/  IMAD.U32 R3, RZ, RZ, UR7 ;  /* 0x00000007ff037e24 */ /* 0x000fcc000f8e00ff */
[----:B------:R-:W3:Y:S01]  /*06f0*/  LD.E.64 R2, [R2.64+0xf8] ;  /* 0x0000f80402027980 */ /* 0x000ee2000c101b00 */
[----:B------:R-:W-:Y:S01]  /*0700*/  BSSY B1, `(.L_x_2185) ;  /* 0x0000015000017945 */ /* 0x000fe20003800000 */
[----:B---3--:R-:W-:-:S04]  /*0710*/  ISETP.NE.U32.AND P0, PT, R2, RZ, PT ;  /* 0x000000ff0200720c */ /* 0x008fc80003f05070 */
[----:B------:R-:W-:-:S13]  /*0720*/  ISETP.NE.AND.EX P0, PT, R3, RZ, PT, P0 ;  /* 0x000000ff0300720c */ /* 0x000fda0003f05300 */
[----:B------:R-:W-:Y:S05]  /*0730*/  @!P0 BRA `(.L_x_2186) ;  /* 0x0000004000008947 */ /* 0x000fea0003800000 */
[----:B------:R-:W-:-:S05]  /*0740*/  IMAD.WIDE R2, R119, 0x4, R2 ;  /* 0x0000000477027825 */ /* 0x000fca00078e0202 */
[----:B------:R-:W3:Y:S02]  /*0750*/  LD.E R0, [R2.64] ;  /* 0x0000000402007980 */ /* 0x000ee4000c101900 */
[----:B---3-5:R-:W-:Y:S01]  /*0760*/  IADD3 R65, R0, -R12, RZ ;  /* 0x8000000c00417210 */ /* 0x028fe20007ffe0ff */
[----:B------:R-:W-:Y:S05]  /*0770*/  BRA `(.L_x_2187) ;  /* 0x000000d000007947 */ /* 0x000fea0003800000 */
.L_x_2186:
[----:B------:R-:W-:Y:S01]  /*0780*/  IMAD.U32 R2, RZ, RZ, UR6 ;  /* 0x00000006ff027e24 */ /* 0x000fe2000f8e00ff */
[----:B------:R-:W-:-:S06]  /*0790*/  MOV R3, UR7 ;  /* 0x0000000700037c02 */ /* 0x000fcc0008000f00 */
[----:B------:R-:W3:Y:S01]  /*07a0*/  LD.E.64 R2, [R2.64+0x108] ;  /* 0x0001080402027980 */ /* 0x000ee2000c101b00 */
[----:B------:R-:W-:Y:S01]  /*07b0*/  BSSY B0, `(.L_x_2188) ;  /* 0x0000008000007945 */ /* 0x000fe20003800000 */
[----:B------:R-:W-:Y:S01]  /*07c0*/  IMAD.MOV.U32 R0, RZ, RZ, RZ ;  /* 0x000000ffff007224 */ /* 0x000fe200078e00ff */
[----:B---3--:R-:W-:-:S04]  /*07d0*/  ISETP.NE.U32.AND P0, PT, R2, RZ, PT ;  /* 0x000000ff0200720c */ /* 0x008fc80003f05070 */
[----:B------:R-:W-:-:S13]  /*07e0*/  ISETP.NE.AND.EX P0, PT, R3, RZ, PT, P0 ;  /* 0x000000ff0300720c */ /* 0x000fda0003f05300 */
[----:B------:R-:W-:Y:S05]  /*07f0*/  @!P0 BRA `(.L_x_2189) ;  /* 0x0000003000008947 */ /* 0x000fea0003800000 */
[----:B------:R-:W-:Y:S02]  /*0800*/  MOV R2, UR6 ;  /* 0x0000000600027c02 */ /* 0x000fe40008000f00 */
[----:B------:R-:W-:-:S05]  /*0810*/  MOV R3, UR7 ;  /* 0x0000000700037c02 */ /* 0x000fca0008000f00 */
[----:B------:R3:W5:Y:S02]  /*0820*/  LD.E R0, [R2.64+0xbc] ;  /* 0x0000bc0402007980 */ /* 0x000764000c101900 */
.L_x_2189:
[----:B------:R-:W-:Y:S05]  /*0830*/  BSYNC B0 ;  /* 0x0000000000007941 */ /* 0x000fea0003800000 */
.L_x_2188:
[----:B-----5:R-:W-:Y:S02]  /*0840*/  IADD3 R65, R0, R4, -R12 ;  /* 0x0000000400417210 */ /* 0x020fe40007ffe80c */
.L_x_2187:
[----:B------:R-:W-:Y:S05]  /*0850*/  BSYNC B1 ;  /* 0x0000000000017941 */ /* 0x000fea0003800000 */
.L_x_2185:
[----:B------:R-:W4:Y:S01]  /*0860*/  S2R R45, SR_CTAID.X ;  /* 0x00000000002d7919 */ /* 0x000f220000002500 */
[----:B------:R-:W-:Y:S01]  /*0870*/  MOV R34, 0x70 ;  /* 0x0000007000227802 */ /* 0x000fe20000000f00 */
[----:B---3--:R-:W-:-:S03]  /*0880*/  IMAD.MOV.U32 R3, RZ, RZ, 0x0 ;  /* 0x00000000ff037424 */ /* 0x008fc600078e00ff */
[----:B------:R-:W-:Y:S01]  /*0890*/  MOV R2, R34 ;  /* 0x0000002200027202 */ /* 0x000fe20000000f00 */
[----:B----4-:R-:W-:-:S05]  /*08a0*/  IMAD.SHL.U32 R114, R45, 0x80, RZ ;  /* 0x000000802d727824 */ /* 0x010fca00078e00ff */
[----:B------:R-:W-:-:S13]  /*08b0*/  ISETP.GT.AND P0, PT, R129, R114, PT ;  /* 0x000000728100720c */ /* 0x000fda0003f04270 */
[----:B------:R-:W-:Y:S05]  /*08c0*/  @!P0 RET.REL.NODEC R2 `(_ZN5flash16flash_fwd_kernelI23Flash_fwd_kernel_traitsILi128ELi128ELi32ELi4ELb0ELb0EN7cutlass6half_tE19Flash_kernel_traitsILi128ELi128ELi32ELi4ES3_EELb1ELb0ELb1ELb1ELb0ELb0ELb0ELb1EEEvNS_16Flash_fwd_paramsE) ;  /* 0xfffff73002008950 */ /* 0x000fea0003c3ffff */
[----:B------:R-:W-:Y:S02]  /*08d0*/  IMAD.U32 R2, RZ, RZ, UR6 ;  /* 0x00000006ff027e24 */ /* 0x000fe4000f8e00ff */
[----:B------:R-:W-:Y:S02]  /*08e0*/  IMAD.U32 R3, RZ, RZ, UR7 ;  /* 0x00000007ff037e24 */ /* 0x000fe4000f8e00ff */
[----:B------:R-:W-:Y:S02]  /*08f0*/  IMAD.U32 R4, RZ, RZ, UR6 ;  /* 0x00000006ff047e24 */ /* 0x000fe4000f8e00ff */
[----:B------:R-:W-:Y:S01]  /*0900*/  IMAD.U32 R5, RZ, RZ, UR7 ;  /* 0x00000007ff057e24 */ /* 0x000fe2000f8e00ff */
[----:B--2---:R2:W3:Y:S04]  /*0910*/  LD.E R6, [R2.64+0x188] ;  /* 0x0001880402067980 */ /* 0x0044e8000c101900 */
[----:B--2---:R2:W4:Y:S01]  /*0920*/  LD.E R3, [R4.64+0x184] ;  /* 0x0001840404037980 */ /* 0x004522000c101900 */
[----:B------:R-:W-:-:S02]  /*0930*/  IADD3 R0, -R129, 0x9f, R114 ;  /* 0x0000009f81007810 */ /* 0x000fc40007ffe172 */
[C---:B------:R-:W-:Y:S02]  /*0940*/  IADD3 R2, R65.reuse, 0x1f, RZ ;  /* 0x0000001f41027810 */ /* 0x040fe40007ffe0ff */
[----:B--2---:R-:W-:Y:S02]  /*0950*/  IADD3 R4, R65, R114, -R129 ;  /* 0x0000007241047210 */ /* 0x004fe40007ffe881 */
[----:B------:R-:W-:-:S04]  /*0960*/  SHF.R.S32.HI R5, RZ, 0x1f, R2 ;  /* 0x0000001fff057819 */ /* 0x000fc80000011402 */
[----:B------:R-:W-:Y:S02]  /*0970*/  LEA.HI R5, R5, R2, RZ, 0x5 ;  /* 0x0000000205057211 */ /* 0x000fe400078f28ff */
[----:B---3--:R-:W-:Y:S01]  /*0980*/  IADD3 R0, R6, R0, R65 ;  /* 0x0000000006007210 */ /* 0x008fe20007ffe041 */
[----:B----4-:R-:W-:-:S03]  /*0990*/  IMAD.IADD R3, R4, 0x1, -R3 ;  /* 0x0000000104037824 */ /* 0x010fc600078e0a03 */
[----:B------:R-:W-:Y:S02]  /*09a0*/  SHF.R.S32.HI R4, RZ, 0x1f, R0 ;  /* 0x0000001fff047819 */ /* 0x000fe40000011400 */
[----:B------:R-:W-:Y:S02]  /*09b0*/  SHF.R.S32.HI R6, RZ, 0x1f, R3 ;  /* 0x0000001fff067819 */ /* 0x000fe40000011403 */
[----:B------:R-:W-:Y:S02]  /*09c0*/  LEA.HI R0, R4, R0, RZ, 0x5 ;  /* 0x0000000004007211 */ /* 0x000fe400078f28ff */
[----:B------:R-:W-:Y:S02]  /*09d0*/  LEA.HI R2, R6, R3, RZ, 0x5 ;  /* 0x0000000306027211 */ /* 0x000fe400078f28ff */
[----:B------:R-:W-:Y:S02]  /*09e0*/  SHF.R.S32.HI R3, RZ, 0x5, R5 ;  /* 0x00000005ff037819 */ /* 0x000fe40000011405 */
[----:B------:R-:W-:-:S02]  /*09f0*/  SHF.R.S32.HI R2, RZ, 0x5, R2 ;  /* 0x00000005ff027819 */ /* 0x000fc40000011402 */
[----:B------:R-:W-:Y:S02]  /*0a00*/  SHF.R.S32.HI R0, RZ, 0x5, R0 ;  /* 0x00000005ff007819 */ /* 0x000fe40000011400 */
[----:B------:R-:W-:Y:S02]  /*0a10*/  IMNMX R240, RZ, R2, !PT ;  /* 0x00000002fff07217 */ /* 0x000fe40007800200 */
[----:B------:R-:W-:-:S03]  /*0a20*/  IMNMX R250, R3, R0, PT ;  /* 0x0000000003fa7217 */ /* 0x000fc60003800200 */
[----:B------:R2:W-:Y:S01]  /*0a30*/  STL [R1+0xd8], R240 ;  /* 0x0000d8f001007387 */ /* 0x0005e20000100800 */
[----:B------:R-:W-:-:S03]  /*0a40*/  ISETP.GT.AND P0, PT, R250, R240, PT ;  /* 0x000000f0fa00720c */ /* 0x000fc60003f04270 */
[----:B------:R2:W-:Y:S10]  /*0a50*/  STL [R1+0x44], R250 ;  /* 0x000044fa01007387 */ /* 0x0005f40000100800 */
[----:B------:R-:W-:Y:S05]  /*0a60*/  @P0 BRA `(.L_x_2190) ;  /* 0x0000135000000947 */ /* 0x000fea0003800000 */
[----:B------:R-:W-:Y:S01]  /*0a70*/  MOV R6, UR6 ;  /* 0x0000000600067c02 */ /* 0x000fe20008000f00 */
[----:B------:R-:W-:Y:S01]  /*0a80*/  IMAD.U32 R7, RZ, RZ, UR7 ;  /* 0x00000007ff077e24 */ /* 0x000fe2000f8e00ff */
[----:B------:R-:W-:Y:S01]  /*0a90*/  ISETP.NE.AND P1, PT, R46, -0x1, PT ;  /* 0xffffffff2e00780c */ /* 0x000fe20003f25270 */
[----:B------:R-:W-:Y:S01]  /*0aa0*/  IMAD.U32 R2, RZ, RZ, UR6 ;  /* 0x00000006ff027e24 */ /* 0x000fe2000f8e00ff */
[----:B------:R-:W-:Y:S01]  /*0ab0*/  MOV R4, UR6 ;  /* 0x0000000600047c02 */ /* 0x000fe20008000f00 */
[----:B------:R-:W-:Y:S01]  /*0ac0*/  IMAD.U32 R3, RZ, RZ, UR7 ;  /* 0x00000007ff037e24 */ /* 0x000fe2000f8e00ff */
[----:B------:R3:W4:Y:S01]  /*0ad0*/  LD.E.U16 R0, [R6.64+0x1c8] ;  /* 0x0001c80406007980 */ /* 0x000722000c101500 */
[----:B------:R-:W-:-:S05]  /*0ae0*/  IMAD.U32 R5, RZ, RZ, UR7 ;  /* 0x00000007ff057e24 */ /* 0x000fca000f8e00ff */
[----:B------:R1:W5:Y:S04]  /*0af0*/  LD.E.64 R16, [R4.64+0x90] ;  /* 0x0000900404107980 */ /* 0x000368000c101b00 */
[----:B------:R2:W4:Y:S04]  /*0b00*/  @!P1 LD.E.64 R8, [R2.64+0x80] ;  /* 0x0000800402089980 */ /* 0x000528000c101b00 */
[----:B---3--:R-:W5:Y:S04]  /*0b10*/  LD.E.64 R6, [R6.64+0x70] ;  /* 0x0000700406067980 */ /* 0x008f68000c101b00 */
[----:B--2---:R-:W2:Y:S01]  /*0b20*/  LD.E.64 R2, [R4.64+0x88] ;  /* 0x0000880404027980 */ /* 0x004ea2000c101b00 */
[----:B------:R-:W-:Y:S01]  /*0b30*/  @!P1 SHF.R.S32.HI R11, RZ, 0x1f, R119 ;  /* 0x0000001fff0b9819 */ /* 0x000fe20000011477 */
[----:B------:R-:W-:Y:S01]  /*0b40*/  BSSY B1, `(.L_x_2191) ;  /* 0x000001e000017945 */ /* 0x000fe20003800000 */
[----:B------:R-:W-:-:S02]  /*0b50*/  PLOP3.LUT P2, PT, PT, PT, PT, 0x8, 0x0 ;  /* 0x000000000000781c */ /* 0x000fc40003f4e170 */
[C---:B----4-:R-:W-:Y:S02]  /*0b60*/  PRMT R12, R0.reuse, 0x7770, RZ ;  /* 0x00007770000c7816 */ /* 0x050fe400000000ff */
[----:B------:R-:W-:Y:S02]  /*0b70*/  PRMT R0, R0, 0x7771, RZ ;  /* 0x0000777100007816 */ /* 0x000fe400000000ff */
[----:B------:R-:W-:-:S04]  /*0b80*/  ISETP.NE.AND P0, PT, R12, RZ, PT ;  /* 0x000000ff0c00720c */ /* 0x000fc80003f05270 */
[----:B------:R-:W-:Y:S01]  /*0b90*/  ISETP.NE.OR P3, PT, R0, RZ, !P0 ;  /* 0x000000ff0000720c */ /* 0x000fe20004765670 */
[----:B------:R-:W-:-:S04]  /*0ba0*/  @!P1 IMAD R10, R9, R119, RZ ;  /* 0x00000077090a9224 */ /* 0x000fc800078e02ff */
[----:B------:R-:W-:Y:S02]  /*0bb0*/  @!P1 IMAD R10, R8, R11, R10 ;  /* 0x0000000b080a9224 */ /* 0x000fe400078e020a */
[-C--:B--2---:R-:W-:Y:S02]  /*0bc0*/  @P1 IMAD R9, R3, R46.reuse, RZ ;  /* 0x0000002e03091224 */ /* 0x084fe400078e02ff */
[----:B-1----:R-:W-:-:S05]  /*0bd0*/  @P1 IMAD.WIDE.U32 R4, R2, R46, RZ ;  /* 0x0000002e02041225 */ /* 0x002fca00078e00ff */
[----:B------:R-:W-:Y:S01]  /*0be0*/  @P1 IADD3 R15, R5, R9, RZ ;  /* 0x00000009050f1210 */ /* 0x000fe20007ffe0ff */
[----:B------:R-:W-:-:S04]  /*0bf0*/  @!P1 IMAD.WIDE.U32 R8, R8, R119, RZ ;  /* 0x0000007708089225 */ /* 0x000fc800078e00ff */
[----:B------:R-:W-:Y:S01]  /*0c00*/  @P1 IMAD.MOV.U32 R13, RZ, RZ, R4 ;  /* 0x000000ffff0d1224 */ /* 0x000fe200078e0004 */
[----:B------:R-:W-:Y:S01]  /*0c10*/  @!P1 IADD3 R15, R9, R10, RZ ;  /* 0x0000000a090f9210 */ /* 0x000fe20007ffe0ff */
[----:B------:R-:W-:Y:S01]  /*0c20*/  @!P1 IMAD.MOV.U32 R13, RZ, RZ, R8 ;  /* 0x000000ffff0d9224 */ /* 0x000fe200078e0008 */
[----:B------:R-:W-:Y:S01]  /*0c30*/  CS2R R4, SRZ ;  /* 0x0000000000047805 */ /* 0x000fe2000001ff00 */
[----:B------:R-:W-:Y:S05]  /*0c40*/  @P3 BRA `(.L_x_2192) ;  /* 0x000000d000003947 */ /* 0x000fea0003800000 */
[----:B------:R-:W-:Y:S01]  /*0c50*/  ISETP.NE.AND P1, PT, R46, -0x1, PT ;  /* 0xffffffff2e00780c */ /* 0x000fe20003f25270 */
[----:B------:R-:W-:-:S12]  /*0c60*/  BSSY B0, `(.L_x_2193) ;  /* 0x0000007000007945 */ /* 0x000fd80003800000 */
[----:B------:R-:W-:Y:S05]  /*0c70*/  @P1 BRA `(.L_x_2194) ;  /* 0x0000005000001947 */ /* 0x000fea0003800000 */
[----:B------:R-:W-:Y:S02]  /*0c80*/  MOV R4, UR6 ;  /* 0x0000000600047c02 */ /* 0x000fe40008000f00 */
[----:B------:R-:W-:-:S05]  /*0c90*/  MOV R5, UR7 ;  /* 0x0000000700057c02 */ /* 0x000fca0008000f00 */
[----:B------:R-:W2:Y:S02]  /*0ca0*/  LD.E R4, [R4.64+0xb4] ;  /* 0x0000b40404047980 */ /* 0x000ea4000c101900 */
[----:B--2---:R-:W-:-:S05]  /*0cb0*/  IMAD R46, R119, R4, RZ ;  /* 0x00000004772e7224 */ /* 0x004fca00078e02ff */
[----:B------:R1:W-:Y:S02]  /*0cc0*/  STL [R1+0x10c], R46 ;  /* 0x00010c2e01007387 */ /* 0x0003e40000100800 */
.L_x_2194:
[----:B------:R-:W-:Y:S05]  /*0cd0*/  BSYNC B0 ;  /* 0x0000000000007941 */ /* 0x000fea0003800000 */
.L_x_2193:
[----:B------:R-:W-:Y:S01]  /*0ce0*/  PLOP3.LUT P2, PT, PT, PT, PT, 0x80, 0x0 ;  /* 0x000000000000781c */ /* 0x000fe20003f4f070 */
[--C-:B------:R-:W-:Y:S01]  /*0cf0*/  IMAD.MOV.U32 R4, RZ, RZ, R46.reuse ;  /* 0x000000ffff047224 */ /* 0x100fe200078e002e */
[----:B------:R-:W-:Y:S02]  /*0d00*/  SHF.R.S32.HI R5, RZ, 0x1f, R46 ;  /* 0x0000001fff057819 */ /* 0x000fe4000001142e */
[----:B------:R-:W-:-:S04]  /*0d10*/  PRMT R0, RZ, 0x7610, R0 ;  /* 0x00007610ff007816 */ /* 0x000fc80000000000 */
.L_x_2192:
[----:B------:R-:W-:Y:S05]  /*0d20*/  BSYNC B1 ;  /* 0x0000000000017941 */ /* 0x000fea0003800000 */
.L_x_2191:
[----:B------:R-:W-:Y:S02]  /*0d30*/  LOP3.LUT P1, RZ, R0, 0xff, RZ, 0xc0, !PT ;  /* 0x000000ff00ff7812 */ /* 0x000fe4000782c0ff */
[----:B------:R-:W-:Y:S02]  /*0d40*/  MOV R8, UR6 ;  /* 0x0000000600087c02 */ /* 0x000fe40008000f00 */
[----:B------:R-:W-:Y:S01]  /*0d50*/  MOV R9, UR7 ;  /* 0x0000000700097c02 */ /* 0x000fe20008000f00 */
[----:B------:R-:W-:Y:S04]  /*0d60*/  BSSY B0, `(.L_x_2195) ;  /* 0x000000f000007945 */ /* 0x000fe80003800000 */
[----:B------:R2:W5:Y:S04]  /*0d70*/  LD.E.64 R18, [R8.64+0xa0] ;  /* 0x0000a00408127980 */ /* 0x000568000c101b00 */
[----:B------:R2:W3:Y:S02]  /*0d80*/  @P1 LD.E.64 R22, [R8.64+0xb0] ;  /* 0x0000b00408161980 */ /* 0x0004e4000c101b00 */
[----:B--2---:R-:W-:Y:S01]  /*0d90*/  @P1 MOV R8, 0x1 ;  /* 0x0000000100081802 */ /* 0x004fe20000000f00 */
[----:B---3--:R-:W-:Y:S01]  /*0da0*/  @P1 IMAD R0, R23, R22, RZ ;  /* 0x0000001617001224 */ /* 0x008fe200078e02ff */
[----:B------:R-:W-:Y:S05]  /*0db0*/  @P1 BRA `(.L_x_2196) ;  /* 0x0000009000001947 */ /* 0x000fea0003800000 */
[----:B------:R-:W-:Y:S02]  /*0dc0*/  MOV R8, UR6 ;  /* 0x0000000600087c02 */ /* 0x000fe40008000f00 */
[----:B------:R-:W-:-:S05]  /*0dd0*/  MOV R9, UR7 ;  /* 0x0000000700097c02 */ /* 0x000fca0008000f00 */
[----:B------:R-:W2:Y:S01]  /*0de0*/  @P0 LD.E R0, [R8.64+0xd4] ;  /* 0x0000d40408000980 */ /* 0x000ea2000c101900 */
[----:B------:R-:W-:Y:S01]  /*0df0*/  IMAD.U32 R10, RZ, RZ, UR6 ;  /* 0x00000006ff0a7e24 */ /* 0x000fe2000f8e00ff */
[----:B------:R-:W-:-:S05]  /*0e00*/  MOV R11, UR7 ;  /* 0x00000007000b7c02 */ /* 0x000fca0008000f00 */
[----:B------:R-:W2:Y:S04]  /*0e10*/  LD.E R10, [R10.64+0x60] ;  /* 0x000060040a0a7980 */ /* 0x000ea8000c101900 */
[----:B------:R-:W2:Y:S01]  /*0e20*/  @!P0 LD.E R0, [R8.64+0xb4] ;  /* 0x0000b40408008980 */ /* 0x000ea2000c101900 */
[----:B------:R-:W-:Y:S02]  /*0e30*/  IMAD.MOV.U32 R22, RZ, RZ, 0x1 ;  /* 0x00000001ff167424 */ /* 0x000fe400078e00ff */
[----:B--2---:R-:W-:Y:S02]  /*0e40*/  IMAD R8, R0, R10, RZ ;  /* 0x0000000a00087224 */ /* 0x004fe400078e02ff */
.L_x_2196:
[----:B------:R-:W-:Y:S05]  /*0e50*/  BSYNC B0 ;  /* 0x0000000000007941 */ /* 0x000fea0003800000 */
.L_x_2195:
[----:B------:R-:W-:Y:S01]  /*0e60*/  LEA.HI R11, R37, R41, RZ, 0x3 ;  /* 0x00000029250b7211 */ /* 0x000fe200078f18ff */
[----:B------:R-:W-:Y:S02]  /*0e70*/  IMAD R8, R119, R8, RZ ;  /* 0x0000000877087224 */ /* 0x000fe400078e02ff */
[----:B------:R-:W-:Y:S01]  /*0e80*/  IMAD.U32 R20, RZ, RZ, UR6 ;  /* 0x00000006ff147e24 */ /* 0x000fe2000f8e00ff */
[----:B------:R-:W-:Y:S01]  /*0e90*/  LOP3.LUT R9, R11, 0xfffffff8, RZ, 0xc0, !PT ;  /* 0xfffffff80b097812 */ /* 0x000fe200078ec0ff */
[----:B------:R-:W-:Y:S01]  /*0ea0*/  IMAD.U32 R21, RZ, RZ, UR7 ;  /* 0x00000007ff157e24 */ /* 0x000fe2000f8e00ff */
[----:B------:R-:W-:-:S03]  /*0eb0*/  SEL R8, R8, RZ, !P2 ;  /* 0x000000ff08087207 */ /* 0x000fc60005000000 */
[----:B------:R-:W-:Y:S01]  /*0ec0*/  IMAD.IADD R23, R41, 0x1, -R9 ;  /* 0x0000000129177824 */ /* 0x000fe200078e0a09 */
[----:B------:R2:W5:Y:S01]  /*0ed0*/  LD.E R20, [R20.64+0xc0] ;  /* 0x0000c00414147980 */ /* 0x000562000c101900 */
[----:B------:R-:W-:Y:S01]  /*0ee0*/  IMAD R0, R120, R0, R8 ;  /* 0x0000000078007224 */ /* 0x000fe200078e0208 */
[----:B------:R-:W-:Y:S01]  /*0ef0*/  SHF.R.S32.HI R8, RZ, 0x3, R11 ;  /* 0x00000003ff087819 */ /* 0x000fe2000001140b */
[----:B------:R-:W-:Y:S01]  /*0f00*/  IMAD.SHL.U32 R25, R23, 0x8, RZ ;  /* 0x0000000817197824 */ /* 0x000fe200078e00ff */
[----:B------:R-:W-:Y:S01]  /*0f10*/  SHF.R.S32.HI R14, RZ, 0x1f, R120 ;  /* 0x0000001fff0e7819 */ /* 0x000fe20000011478 */
[----:B------:R-:W-:Y:S01]  /*0f20*/  IMAD R12, R114, R22, RZ ;  /* 0x00000016720c7224 */ /* 0x000fe200078e02ff */
[----:B------:R-:W-:Y:S01]  /*0f30*/  BSSY B0, `(.L_x_2197) ;  /* 0x000001c000007945 */ /* 0x000fe20003800000 */
[----:B-----5:R-:W-:Y:S01]  /*0f40*/  IMAD R9, R17, R120, RZ ;  /* 0x0000007811097224 */ /* 0x020fe200078e02ff */
[C---:B------:R-:W-:Y:S02]  /*0f50*/  IADD3 R10, P0, R25.reuse, R13, RZ ;  /* 0x0000000d190a7210 */ /* 0x040fe40007f1e0ff */
[----:B------:R-:W-:Y:S01]  /*0f60*/  SHF.R.S32.HI R13, RZ, 0x1f, R12 ;  /* 0x0000001fff0d7819 */ /* 0x000fe2000001140c */
[----:B------:R-:W-:Y:S01]  /*0f70*/  IMAD R14, R16, R14, R9 ;  /* 0x0000000e100e7224 */ /* 0x000fe200078e0209 */
[----:B------:R-:W-:-:S02]  /*0f80*/  LEA.HI.X.SX32 R11, R25, R15, 0x1, P0 ;  /* 0x0000000f190b7211 */ /* 0x000fc400000f0eff */
[----:B------:R-:W-:Y:S02]  /*0f90*/  IADD3 R26, P1, P0, R12, R4, R0 ;  /* 0x000000040c1a7210 */ /* 0x000fe4000783e000 */
[----:B------:R-:W-:Y:S01]  /*0fa0*/  SHF.R.S32.HI R9, RZ, 0x1f, R8 ;  /* 0x0000001fff097819 */ /* 0x000fe20000011408 */
[----:B------:R-:W-:Y:S01]  /*0fb0*/  IMAD.WIDE.U32 R16, R120, R16, R10 ;  /* 0x0000001078107225 */ /* 0x000fe200078e000a */
[----:B------:R-:W-:Y:S02]  /*0fc0*/  SHF.R.S32.HI R0, RZ, 0x1f, R0 ;  /* 0x0000001fff007819 */ /* 0x000fe40000011400 */
[----:B------:R-:W-:Y:S01]  /*0fd0*/  IADD3 R33, R25, 0x40, RZ ;  /* 0x0000004019217810 */ /* 0x000fe20007ffe0ff */
[----:B------:R-:W-:Y:S01]  /*0fe0*/  IMAD.IADD R11, R17, 0x1, R14 ;  /* 0x00000001110b7824 */ /* 0x000fe200078e020e */
[----:B------:R-:W-:Y:S01]  /*0ff0*/  IADD3.X R24, R13, R5, R0, P1, P0 ;  /* 0x000000050d187210 */ /* 0x000fe20000fe0400 */
[----:B------:R-:W-:-:S04]  /*1000*/  IMAD.WIDE R4, R45, 0x80, R8 ;  /* 0x000000802d047825 */ /* 0x000fc800078e0208 */
[----:B--2---:R-:W-:-:S05]  /*1010*/  IMAD.IADD R21, R129, 0x1, -R114 ;  /* 0x0000000181157824 */ /* 0x004fca00078e0a72 */
[----:B------:R-:W-:-:S13]  /*1020*/  ISETP.GE.AND P2, PT, R8, R21, PT ;  /* 0x000000150800720c */ /* 0x000fda0003f46270 */
[----:B------:R-:W-:Y:S05]  /*1030*/  @P2 BRA `(.L_x_2198) ;  /* 0x000000b000002947 */ /* 0x000fea0003800000 */
[----:B------:R-:W-:Y:S01]  /*1040*/  IMAD R0, R5, R2, RZ ;  /* 0x0000000205007224 */ /* 0x000fe200078e02ff */
[-C--:B------:R-:W-:Y:S01]  /*1050*/  ISETP.GE.AND P2, PT, R25, R20.reuse, PT ;  /* 0x000000141900720c */ /* 0x080fe20003f46270 */
[----:B------:R-:W-:Y:S01]  /*1060*/  IMAD.MOV.U32 R10, RZ, RZ, R16 ;  /* 0x000000ffff0a7224 */ /* 0x000fe200078e0010 */
[----:B------:R-:W-:Y:S01]  /*1070*/  ISETP.GE.AND P1, PT, R33, R20, PT ;  /* 0x000000142100720c */ /* 0x000fe20003f26270 */
[C---:B------:R-:W-:Y:S02]  /*1080*/  IMAD R0, R4.reuse, R3, R0 ;  /* 0x0000000304007224 */ /* 0x040fe400078e0200 */
[----:B------:R-:W-:-:S05]  /*1090*/  IMAD.WIDE.U32 R14, R4, R2, R10 ;  /* 0x00000002040e7225 */ /* 0x000fca00078e000a */
[----:B------:R-:W-:Y:S02]  /*10a0*/  IADD3 R0, R15, R0, RZ ;  /* 0x000000000f007210 */ /* 0x000fe40007ffe0ff */
[----:B------:R-:W-:-:S04]  /*10b0*/  LEA R12, P0, R14, R6, 0x1 ;  /* 0x000000060e0c7211 */ /* 0x000fc800078008ff */
[----:B------:R-:W-:-:S05]  /*10c0*/  LEA.HI.X R13, R14, R7, R0, 0x1, P0 ;  /* 0x000000070e0d7211 */ /* 0x000fca00000f0c00 */
[----:B------:R2:W-:Y:S04]  /*10d0*/  @!P2 ST.E.128 [R12.64], RZ ;  /* 0x000000ff0c00a985 */ /* 0x0005e8000c101d04 */
[----:B------:R2:W-:Y:S02]  /*10e0*/  @!P1 ST.E.128 [R12.64+0x80], RZ ;  /* 0x000080ff0c009985 */ /* 0x0005e4000c101d04 */
.L_x_2198:
[----:B------:R-:W-:Y:S05]  /*10f0*/  BSYNC B0 ;  /* 0x0000000000007941 */ /* 0x000fea0003800000 */
.L_x_2197:
[----:B------:R-:W-:Y:S01]  /*1100*/  IADD3 R32, R8, 0x10, RZ ;  /* 0x0000001008207810 */ /* 0x000fe20007ffe0ff */
[----:B------:R-:W-:Y:S03]  /*1110*/  BSSY B0, `(.L_x_2199) ;  /* 0x0000011000007945 */ /* 0x000fe60003800000 */
[----:B------:R-:W-:-:S13]  /*1120*/  ISETP.GE.AND P0, PT, R32, R21, PT ;  /* 0x000000152000720c */ /* 0x000fda0003f06270 */
[----:B------:R-:W-:Y:S05]  /*1130*/  @P0 BRA `(.L_x_2200) ;  /* 0x000000e000000947 */ /* 0x000fea0003800000 */
[----:B------:R-:W-:Y:S01]  /*1140*/  IADD3 R0, P0, R4, 0x10, RZ ;  /* 0x0000001004007810 */ /* 0x000fe20007f1e0ff */
[----:B------:R-:W-:Y:S01]  /*1150*/  IMAD.MOV.U32 R14, RZ, RZ, R16 ;  /* 0x000000ffff0e7224 */ /* 0x000fe200078e0010 */
[----:B------:R-:W-:Y:S02]  /*1160*/  MOV R15, R11 ;  /* 0x0000000b000f7202 */ /* 0x000fe40000000f00 */
[-C--:B------:R-:W-:Y:S01]  /*1170*/  ISETP.GE.AND P1, PT, R25, R20.reuse, PT ;  /* 0x000000141900720c */ /* 0x080fe20003f26270 */
[----:B--2---:R-:W-:Y:S01]  /*1180*/  IMAD.X R12, RZ, RZ, R5, P0 ;  /* 0x000000ffff0c7224 */ /* 0x004fe200000e0605 */
[----:B------:R-:W-:Y:S01]  /*1190*/  ISETP.GE.AND P0, PT, R33, R20, PT ;  /* 0x000000142100720c */ /* 0x000fe20003f06270 */
[----:B------:R-:W-:-:S04]  /*11a0*/  IMAD.WIDE.U32 R14, R2, R0, R14 ;  /* 0x00000000020e7225 */ /* 0x000fc800078e000e */
[----:B------:R-:W-:-:S04]  /*11b0*/  IMAD R12, R12, R2, RZ ;  /* 0x000000020c0c7224 */ /* 0x000fc800078e02ff */
[----:B------:R-:W-:Y:S01]  /*11c0*/  IMAD R0, R3, R0, R12 ;  /* 0x0000000003007224 */ /* 0x000fe200078e020c */
[----:B------:R-:W-:-:S03]  /*11d0*/  LEA R12, P2, R14, R6, 0x1 ;  /* 0x000000060e0c7211 */ /* 0x000fc600078408ff */
[----:B------:R-:W-:-:S05]  /*11e0*/  IMAD.IADD R0, R15, 0x1, R0 ;  /* 0x000000010f007824 */ /* 0x000fca00078e0200 */
[----:B------:R-:W-:-:S05]  /*11f0*/  LEA.HI.X R13, R14, R7, R0, 0x1, P2 ;  /* 0x000000070e0d7211 */ /* 0x000fca00010f0c00 */
[----:B------:R2:W-:Y:S04]  /*1200*/  @!P1 ST.E.128 [R12.64], RZ ;  /* 0x000000ff0c009985 */ /* 0x0005e8000c101d04 */
[----:B------:R2:W-:Y:S02]  /*1210*/  @!P0 ST.E.128 [R12.64+0x80], RZ ;  /* 0x000080ff0c008985 */ /* 0x0005e4000c101d04 */
.L_x_2200:
[----:B------:R-:W-:Y:S05]  /*1220*/  BSYNC B0 ;  /* 0x0000000000007941 */ /* 0x000fea0003800000 */
.L_x_2199:
        /* <DEDUP_REMOVED lines=18> */
.L_x_2202:
[----:B------:R-:W-:Y:S05]  /*1350*/  BSYNC B0 ;  /* 0x0000000000007941 */ /* 0x000fea0003800000 */
.L_x_2201:
        /* <DEDUP_REMOVED lines=18> */
.L_x_2204:
[----:B------:R-:W-:Y:S05]  /*1480*/  BSYNC B0 ;  /* 0x0000000000007941 */ /* 0x000fea0003800000 */
.L_x_2203:
        /* <DEDUP_REMOVED lines=18> */
.L_x_2206:
[----:B------:R-:W-:Y:S05]  /*15b0*/  BSYNC B0 ;  /* 0x0000000000007941 */ /* 0x000fea0003800000 */
.L_x_2205:
        /* <DEDUP_REMOVED lines=18> */
.L_x_2208:
[----:B------:R-:W-:Y:S05]  /*16e0*/  BSYNC B0 ;  /* 0x0000000000007941 */ /* 0x000fea0003800000 */
.L_x_2207:
        /* <DEDUP_REMOVED lines=18> */
.L_x_2210:
[----:B------:R-:W-:Y:S05]  /*1810*/  BSYNC B0 ;  /* 0x0000000000007941 */ /* 0x000fea0003800000 */
.L_x_2209:
[----:B--2---:R-:W-:Y:S01]  /*1820*/  IADD3 R13, R8, 0x70, RZ ;  /* 0x00000070080d7810 */ /* 0x004fe20007ffe0ff */
[----:B------:R-:W-:Y:S03]  /*1830*/  BSSY B0, `(.L_x_2211) ;  /* 0x0000011000007945 */ /* 0x000fe60003800000 */
[----:B------:R-:W-:-:S13]  /*1840*/  ISETP.GE.AND P0, PT, R13, R21, PT ;  /* 0x000000150d00720c */ /* 0x000fda0003f06270 */
[----:B------:R-:W-:Y:S05]  /*1850*/  @P0 BRA `(.L_x_2212) ;  /* 0x000000e000000947 */ /* 0x000fea0003800000 */
[----:B------:R-:W-:Y:S02]  /*1860*/  IADD3 R0, P0, R4, 0x70, RZ ;  /* 0x0000007004007810 */ /* 0x000fe40007f1e0ff */
[----:B------:R-:W-:-:S03]  /*1870*/  ISETP.GE.AND P1, PT, R25, R20, PT ;  /* 0x000000141900720c */ /* 0x000fc60003f26270 */
[----:B------:R-:W-:Y:S01]  /*1880*/  IMAD.X R4, RZ, RZ, R5, P0 ;  /* 0x000000ffff047224 */ /* 0x000fe200000e0605 */
[----:B------:R-:W-:Y:S02]  /*1890*/  MOV R5, R11 ;  /* 0x0000000b00057202 */ /* 0x000fe40000000f00 */
[----:B------:R-:W-:Y:S01]  /*18a0*/  ISETP.GE.AND P0, PT, R33, R20, PT ;  /* 0x000000142100720c */ /* 0x000fe20003f06270 */
[----:B------:R-:W-:Y:S02]  /*18b0*/  IMAD R10, R4, R2, RZ ;  /* 0x00000002040a7224 */ /* 0x000fe400078e02ff */
[----:B------:R-:W-:Y:S02]  /*18c0*/  IMAD.MOV.U32 R4, RZ, RZ, R16 ;  /* 0x000000ffff047224 */ /* 0x000fe400078e0010 */
[-C--:B------:R-:W-:Y:S02]  /*18d0*/  IMAD R3, R3, R0.reuse, R10 ;  /* 0x0000000003037224 */ /* 0x080fe400078e020a */
[----:B------:R-:W-:-:S04]  /*18e0*/  IMAD.WIDE.U32 R4, R2, R0, R4 ;  /* 0x0000000002047225 */ /* 0x000fc800078e0004 */
[----:B------:R-:W-:Y:S01]  /*18f0*/  IMAD.IADD R3, R5, 0x1, R3 ;  /* 0x0000000105037824 */ /* 0x000fe200078e0203 */
[----:B------:R-:W-:-:S04]  /*1900*/  LEA R2, P2, R4, R6, 0x1 ;  /* 0x0000000604027211 */ /* 0x000fc800078408ff */
[----:B------:R-:W-:-:S05]  /*1910*/  LEA.HI.X R3, R4, R7, R3, 0x1, P2 ;  /* 0x0000000704037211 */ /* 0x000fca00010f0c03 */
[----:B------:R2:W-:Y:S04]  /*1920*/  @!P1 ST.E.128 [R2.64], RZ ;  /* 0x000000ff02009985 */ /* 0x0005e8000c101d04 */
[----:B------:R2:W-:Y:S02]  /*1930*/  @!P0 ST.E.128 [R2.64+0x80], RZ ;  /* 0x000080ff02008985 */ /* 0x0005e4000c101d04 */
.L_x_2212:
[----:B------:R-:W-:Y:S05]  /*1940*/  BSYNC B0 ;  /* 0x0000000000007941 */ /* 0x000fea0003800000 */
.L_x_2211:
[----:B------:R-:W-:-:S04]  /*1950*/  ISETP.NE.AND P6, PT, R23, RZ, PT ;  /* 0x000000ff1700720c */ /* 0x000fc80003fc5270 */
[-C--:B------:R-:W-:Y:S02]  /*1960*/  ISETP.GE.OR P2, PT, R8, R21.reuse, P6 ;  /* 0x000000150800720c */ /* 0x080fe40003746670 */
[-C--:B------:R-:W-:Y:S02]  /*1970*/  ISETP.GE.OR P1, PT, R32, R21.reuse, P6 ;  /* 0x000000152000720c */ /* 0x080fe40003726670 */
[-C--:B------:R-:W-:Y:S02]  /*1980*/  ISETP.GE.OR P5, PT, R31, R21.reuse, P6 ;  /* 0x000000151f00720c */ /* 0x080fe400037a6670 */
[-C--:B------:R-:W-:Y:S02]  /*1990*/  ISETP.GE.OR P4, PT, R30, R21.reuse, P6 ;  /* 0x000000151e00720c */ /* 0x080fe40003786670 */
[----:B------:R-:W-:-:S05]  /*19a0*/  ISETP.GE.OR P3, PT, R29, R21, P6 ;  /* 0x000000151d00720c */ /* 0x000fca0003766670 */
[-C--:B------:R-:W-:Y:S02]  /*19b0*/  @!P2 IMAD R8, R8, R22.reuse, RZ ;  /* 0x000000160808a224 */ /* 0x080fe400078e02ff */
[----:B------:R-:W-:Y:S02]  /*19c0*/  @!P1 IMAD R0, R32, R22, RZ ;  /* 0x0000001620009224 */ /* 0x000fe400078e02ff */
[----:B------:R-:W-:Y:S01]  /*19d0*/  @!P2 IMAD.MOV.U32 R5, RZ, RZ, 0x7f800000 ;  /* 0x7f800000ff05a424 */ /* 0x000fe200078e00ff */
[C---:B--2---:R-:W-:Y:S01]  /*19e0*/  @!P2 IADD3 R3, P0, R8.reuse, R26, RZ ;  /* 0x0000001a0803a210 */ /* 0x044fe20007f1e0ff */
[----:B------:R-:W-:Y:S02]  /*19f0*/  @!P5 IMAD R6, R31, R22, RZ ;  /* 0x000000161f06d224 */ /* 0x000fe400078e02ff */
[----:B------:R-:W-:Y:S01]  /*1a00*/  @!P5 IMAD.MOV.U32 R12, RZ, RZ, 0x7f800000 ;  /* 0x7f800000ff0cd424 */ /* 0x000fe200078e00ff */
[----:B------:R-:W-:Y:S02]  /*1a10*/  @!P2 LEA.HI.X.SX32 R8, R8, R24, 0x1, P0 ;  /* 0x000000180808a211 */ /* 0x000fe400000f0eff */
[----:B------:R-:W-:-:S04]  /*1a20*/  @!P2 LEA R2, P0, R3, R18, 0x2 ;  /* 0x000000120302a211 */ /* 0x000fc800078010ff */
[----:B------:R-:W-:Y:S02]  /*1a30*/  @!P2 LEA.HI.X R3, R3, R19, R8, 0x2, P0 ;  /* 0x000000130303a211 */ /* 0x000fe400000f1408 */
[----:B------:R-:W-:-:S03]  /*1a40*/  @!P1 IADD3 R4, P0, R0, R26, RZ ;  /* 0x0000001a00049210 */ /* 0x000fc60007f1e0ff */
[----:B------:R2:W-:Y:S02]  /*1a50*/  @!P2 ST.E [R2.64], R5 ;  /* 0x000000050200a985 */ /* 0x0005e4000c101904 */
[----:B--2---:R-:W-:Y:S01]  /*1a60*/  @!P1 LEA.HI.X.SX32 R3, R0, R24, 0x1, P0 ;  /* 0x0000001800039211 */ /* 0x004fe200000f0eff */
[----:B------:R-:W-:Y:S01]  /*1a70*/  @!P4 IMAD R5, R30, R22, RZ ;  /* 0x000000161e05c224 */ /* 0x000fe200078e02ff */
[----:B------:R-:W-:Y:S02]  /*1a80*/  @!P1 LEA R2, P2, R4, R18, 0x2 ;  /* 0x0000001204029211 */ /* 0x000fe400078410ff */
[----:B------:R-:W-:Y:S02]  /*1a90*/  @!P5 IADD3 R0, P0, R6, R26, RZ ;  /* 0x0000001a0600d210 */ /* 0x000fe40007f1e0ff */
[----:B------:R-:W-:Y:S02]  /*1aa0*/  @!P1 LEA.HI.X R3, R4, R19, R3, 0x2, P2 ;  /* 0x0000001304039211 */ /* 0x000fe400010f1403 */
[----:B------:R-:W-:-:S02]  /*1ab0*/  @!P5 LEA.HI.X.SX32 R6, R6, R24, 0x1, P0 ;  /* 0x000000180606d211 */ /* 0x000fc400000f0eff */
[C---:B------:R-:W-:Y:S02]  /*1ac0*/  @!P5 LEA R10, P2, R0.reuse, R18, 0x2 ;  /* 0x00000012000ad211 */ /* 0x040fe400078410ff */
[C---:B------:R-:W-:Y:S02]  /*1ad0*/  @!P4 IADD3 R4, P0, R5.reuse, R26, RZ ;  /* 0x0000001a0504c210 */ /* 0x040fe40007f1e0ff */
[----:B------:R-:W-:Y:S01]  /*1ae0*/  @!P5 LEA.HI.X R11, R0, R19, R6, 0x2, P2 ;  /* 0x00000013000bd211 */ /* 0x000fe200010f1406 */
[----:B------:R-:W-:Y:S01]  /*1af0*/  @!P1 IMAD.MOV.U32 R6, RZ, RZ, 0x7f800000 ;  /* 0x7f800000ff069424 */ /* 0x000fe200078e00ff */
[-C--:B------:R-:W-:Y:S02]  /*1b00*/  ISETP.GE.OR P2, PT, R28, R21.reuse, P6 ;  /* 0x000000151c00720c */ /* 0x080fe40003746670 */
[----:B------:R-:W-:Y:S01]  /*1b10*/  @!P4 LEA.HI.X.SX32 R0, R5, R24, 0x1, P0 ;  /* 0x000000180500c211 */ /* 0x000fe200000f0eff */
[----:B------:R-:W-:Y:S01]  /*1b20*/  @!P3 IMAD R5, R29, R22, RZ ;  /* 0x000000161d05b224 */ /* 0x000fe200078e02ff */
[----:B------:R-:W-:Y:S01]  /*1b30*/  @!P4 LEA R8, P0, R4, R18, 0x2 ;  /* 0x000000120408c211 */ /* 0x000fe200078010ff */
[----:B------:R2:W-:Y:S01]  /*1b40*/  @!P1 ST.E [R2.64], R6 ;  /* 0x0000000602009985 */ /* 0x0005e2000c101904 */
[----:B------:R-:W-:-:S02]  /*1b50*/  ISETP.GE.OR P1, PT, R27, R21, P6 ;  /* 0x000000151b00720c */ /* 0x000fc40003726670 */
[----:B------:R-:W-:Y:S01]  /*1b60*/  @!P4 LEA.HI.X R9, R4, R19, R0, 0x2, P0 ;  /* 0x000000130409c211 */ /* 0x000fe200000f1400 */
[----:B------:R3:W-:Y:S01]  /*1b70*/  @!P5 ST.E [R10.64], R12 ;  /* 0x0000000c0a00d985 */ /* 0x0007e2000c101904 */
[----:B------:R-:W-:Y:S02]  /*1b80*/  @!P3 IADD3 R0, P0, R5, R26, RZ ;  /* 0x0000001a0500b210 */ /* 0x000fe40007f1e0ff */
[----:B------:R-:W-:Y:S02]  /*1b90*/  ISETP.GE.OR P6, PT, R13, R21, P6 ;  /* 0x000000150d00720c */ /* 0x000fe400037c6670 */
[----:B------:R-:W-:Y:S01]  /*1ba0*/  @!P3 LEA.HI.X.SX32 R5, R5, R24, 0x1, P0 ;  /* 0x000000180505b211 */ /* 0x000fe200000f0eff */
[----:B--2---:R-:W-:Y:S01]  /*1bb0*/  @!P2 IMAD R2, R28, R22, RZ ;  /* 0x000000161c02a224 */ /* 0x004fe200078e02ff */
[----:B------:R-:W-:-:S03]  /*1bc0*/  @!P3 LEA R6, P0, R0, R18, 0x2 ;  /* 0x000000120006b211 */ /* 0x000fc600078010ff */
[----:B------:R-:W-:Y:S02]  /*1bd0*/  @!P1 IMAD R3, R27, R22, RZ ;  /* 0x000000161b039224 */ /* 0x000fe400078e02ff */
[----:B---3--:R-:W-:Y:S01]  /*1be0*/  @!P3 IMAD.MOV.U32 R10, RZ, RZ, 0x7f800000 ;  /* 0x7f800000ff0ab424 */ /* 0x008fe200078e00ff */
[----:B------:R-:W-:Y:S02]  /*1bf0*/  @!P3 LEA.HI.X R7, R0, R19, R5, 0x2, P0 ;  /* 0x000000130007b211 */ /* 0x000fe400000f1405 */
[----:B------:R-:W-:-:S04]  /*1c00*/  @!P2 IADD3 R0, P0, R2, R26, RZ ;  /* 0x0000001a0200a210 */ /* 0x000fc80007f1e0ff */
[----:B------:R-:W-:Y:S02]  /*1c10*/  @!P2 LEA.HI.X.SX32 R2, R2, R24, 0x1, P0 ;  /* 0x000000180202a211 */ /* 0x000fe400000f0eff */
[----:B------:R-:W-:-:S04]  /*1c20*/  @!P2 LEA R4, P0, R0, R18, 0x2 ;  /* 0x000000120004a211 */ /* 0x000fc800078010ff */
[----:B------:R-:W-:Y:S02]  /*1c30*/  @!P2 LEA.HI.X R5, R0, R19, R2, 0x2, P0 ;  /* 0x000000130005a211 */ /* 0x000fe400000f1402 */
[----:B------:R-:W-:-:S04]  /*1c40*/  @!P1 IADD3 R0, P0, R3, R26, RZ ;  /* 0x0000001a03009210 */ /* 0x000fc80007f1e0ff */
[----:B------:R-:W-:Y:S02]  /*1c50*/  @!P1 LEA.HI.X.SX32 R3, R3, R24, 0x1, P0 ;  /* 0x0000001803039211 */ /* 0x000fe400000f0eff */
[----:B------:R-:W-:-:S04]  /*1c60*/  @!P1 LEA R2, P0, R0, R18, 0x2 ;  /* 0x0000001200029211 */ /* 0x000fc800078010ff */
[----:B------:R-:W-:Y:S01]  /*1c70*/  @!P1 LEA.HI.X R3, R0, R19, R3, 0x2, P0 ;  /* 0x0000001300039211 */ /* 0x000fe200000f1403 */
[----:B------:R-:W-:-:S05]  /*1c80*/  @!P4 IMAD.MOV.U32 R0, RZ, RZ, 0x7f800000 ;  /* 0x7f800000ff00c424 */ /* 0x000fca00078e00ff */
[----:B------:R2:W-:Y:S04]  /*1c90*/  @!P4 ST.E [R8.64], R0 ;  /* 0x000000000800c985 */ /* 0x0005e8000c101904 */
[----:B------:R-:W-:Y:S01]  /*1ca0*/  @!P3 ST.E [R6.64], R10 ;  /* 0x0000000a0600b985 */ /* 0x000fe2000c101904 */
[----:B--2---:R-:W-:Y:S02]  /*1cb0*/  @!P2 IMAD.MOV.U32 R8, RZ, RZ, 0x7f800000 ;  /* 0x7f800000ff08a424 */ /* 0x004fe400078e00ff */
[----:B------:R-:W-:-:S03]  /*1cc0*/  @!P1 IMAD.MOV.U32 R0, RZ, RZ, 0x7f800000 ;  /* 0x7f800000ff009424 */ /* 0x000fc600078e00ff */
[----:B------:R-:W-:Y:S04]  /*1cd0*/  @!P2 ST.E [R4.64], R8 ;  /* 0x000000080400a985 */ /* 0x000fe8000c101904 */
[----:B------:R2:W-:Y:S02]  /*1ce0*/  @!P1 ST.E [R2.64], R0 ;  /* 0x0000000002009985 */ /* 0x0005e4000c101904 */
[----:B--2---:R-:W-:Y:S02]  /*1cf0*/  IMAD.MOV.U32 R2, RZ, RZ, R34 ;  /* 0x000000ffff027224 */ /* 0x004fe400078e0022 */
[----:B------:R-:W-:-:S04]  /*1d00*/  IMAD.MOV.U32 R3, RZ, RZ, 0x0 ;  /* 0x00000000ff037424 */ /* 0x000fc800078e00ff */
[----:B------:R-:W-:Y:S05]  /*1d10*/  @P6 RET.REL.NODEC R2 `(_ZN5flash16flash_fwd_kernelI23Flash_fwd_kernel_traitsILi128ELi128ELi32ELi4ELb0ELb0EN7cutlass6half_tE19Flash_kernel_traitsILi128ELi128ELi32ELi4ES3_EELb1ELb0ELb1ELb1ELb0ELb0ELb0ELb1EEEvNS_16Flash_fwd_paramsE) ;  /* 0xffffe2e002006950 */ /* 0x000fea0003c3ffff */
[----:B------:R-:W-:-:S05]  /*1d20*/  IMAD R0, R13, R22, RZ ;  /* 0x000000160d007224 */ /* 0x000fca00078e02ff */
[----:B------:R-:W-:-:S04]  /*1d30*/  IADD3 R3, P0, R0, R26, RZ ;  /* 0x0000001a00037210 */ /* 0x000fc80007f1e0ff */
[----:B------:R-:W-:Y:S02]  /*1d40*/  LEA.HI.X.SX32 R0, R0, R24, 0x1, P0 ;  /* 0x0000001800007211 */ /* 0x000fe400000f0eff */
[----:B------:R-:W-:-:S04]  /*1d50*/  LEA R2, P0, R3, R18, 0x2 ;  /* 0x0000001203027211 */ /* 0x000fc800078010ff */
[----:B------:R-:W-:Y:S01]  /*1d60*/  LEA.HI.X R3, R3, R19, R0, 0x2, P0 ;  /* 0x0000001303037211 */ /* 0x000fe200000f1400 */
[----:B------:R-:W-:-:S05]  /*1d70*/  IMAD.MOV.U32 R0, RZ, RZ, 0x7f800000 ;  /* 0x7f800000ff007424 */ /* 0x000fca00078e00ff */
[----:B------:R2:W-:Y:S02]  /*1d80*/  ST.E [R2.64], R0 ;  /* 0x0000000002007985 */ /* 0x0005e4000c101904 */
[----:B--2---:R-:W-:Y:S02]  /*1d90*/  IMAD.MOV.U32 R2, RZ, RZ, R34 ;  /* 0x000000ffff027224 */ /* 0x004fe400078e0022 */
[----:B------:R-:W-:-:S04]  /*1da0*/  IMAD.MOV.U32 R3, RZ, RZ, 0x0 ;  /* 0x00000000ff037424 */ /* 0x000fc800078e00ff */
[----:B------:R-:W-:Y:S05]  /*1db0*/  RET.REL.NODEC R2 `(_ZN5flash16flash_fwd_kernelI23Flash_fwd_kernel_traitsILi128ELi128ELi32ELi4ELb0ELb0EN7cutlass6half_tE19Flash_kernel_traitsILi128ELi128ELi32ELi4ES3_EELb1ELb0ELb1ELb1ELb0ELb0ELb0ELb1EEEvNS_16Flash_fwd_paramsE) ;  /* 0xffffe24002007950 */ /* 0x000fea0003c3ffff */
.L_x_2190:
[----:B------:R-:W-:Y:S02]  /*1dc0*/  IMAD.U32 R2, RZ, RZ, UR6 ;  /* 0x00000006ff027e24 */ /* 0x000fe4000f8e00ff */
[----:B------:R-:W-:Y:S01]  /*1dd0*/  IMAD.U32 R3, RZ, RZ, UR7 ;  /* 0x00000007ff037e24 */ /* 0x000fe2000f8e00ff */
[----:B------:R-:W-:Y:S01]  /*1de0*/  MOV R10, UR6 ;  /* 0x00000006000a7c02 */ /* 0x000fe20008000f00 */
[----:B------:R-:W-:-:S03]  /*1df0*/  IMAD.U32 R11, RZ, RZ, UR7 ;  /* 0x00000007ff0b7e24 */ /* 0x000fc6000f8e00ff */
[----:B------:R-:W3:Y:S04]  /*1e00*/  LD.E R25, [R2.64+0x68] ;  /* 0x0000680402197980 */ /* 0x000ee8000c101900 */
[----:B--2---:R4:W2:Y:S04]  /*1e10*/  LD.E.64 R34, [R10.64+0xc0] ;  /* 0x0000c0040a227980 */ /* 0x0048a8000c101b00 */
[----:B------:R1:W2:Y:S04]  /*1e20*/  LD.E.64 R20, [R2.64+0x38] ;  /* 0x0000380402147980 */ /* 0x0002a8000c101b00 */
[----:B------:R1:W2:Y:S01]  /*1e30*/  LD.E.64 R42, [R2.64+0x40] ;  /* 0x00004004022a7980 */ /* 0x0002a2000c101b00 */
[----:B------:R-:W-:-:S02]  /*1e40*/  ISETP.NE.AND P1, PT, R17, -0x1, PT ;  /* 0xffffffff1100780c */ /* 0x000fc40003f25270 */
[----:B------:R-:W-:Y:S01]  /*1e50*/  ISETP.NE.AND P0, PT, R46, -0x1, PT ;  /* 0xffffffff2e00780c */ /* 0x000fe20003f05270 */
[----:B------:R1:W2:Y:S01]  /*1e60*/  LD.E.64 R18, [R2.64+0x30] ;  /* 0x0000300402127980 */ /* 0x0002a2000c101b00 */
[----:B------:R-:W-:Y:S01]  /*1e70*/  MOV R4, UR6 ;  /* 0x0000000600047c02 */ /* 0x000fe20008000f00 */
[----:B------:R-:W-:Y:S02]  /*1e80*/  IMAD.U32 R5, RZ, RZ, UR7 ;  /* 0x00000007ff057e24 */ /* 0x000fe4000f8e00ff */
[----:B------:R1:W2:Y:S04]  /*1e90*/  LD.E.64 R30, [R2.64+0x58] ;  /* 0x00005804021e7980 */ /* 0x0002a8000c101b00 */
[----:B------:R1:W2:Y:S04]  /*1ea0*/  LD.E.64 R28, [R4.64+0x50] ;  /* 0x00005004041c7980 */ /* 0x0002a8000c101b00 */
[----:B-1----:R1:W2:Y:S04]  /*1eb0*/  @!P1 LD.E.64 R14, [R2.64+0x20] ;  /* 0x00002004020e9980 */ /* 0x0022a8000c101b00 */
[----:B------:R1:W2:Y:S04]  /*1ec0*/  @!P1 LD.E.64 R22, [R2.64+0x28] ;  /* 0x0000280402169980 */ /* 0x0002a8000c101b00 */
[----:B------:R1:W2:Y:S04]  /*1ed0*/  @!P0 LD.E.64 R26, [R2.64+0x18] ;  /* 0x00001804021a8980 */ /* 0x0002a8000c101b00 */
[----:B------:R1:W2:Y:S04]  /*1ee0*/  LD.E R147, [R2.64+0xc8] ;  /* 0x0000c80402937980 */ /* 0x0002a8000c101900 */
[----:B------:R1:W2:Y:S01]  /*1ef0*/  LD.E.64 R32, [R2.64+0x48] ;  /* 0x0000480402207980 */ /* 0x0002a2000c101b00 */
[----:B------:R-:W-:Y:S01]  /*1f00*/  IMAD.U32 R6, RZ, RZ, UR6 ;  /* 0x00000006ff067e24 */ /* 0x000fe2000f8e00ff */
[----:B------:R-:W-:-:S02]  /*1f10*/  MOV R7, UR7 ;  /* 0x0000000700077c02 */ /* 0x000fc40008000f00 */
[----:B------:R1:W5:Y:S04]  /*1f20*/  LD.E.64 R110, [R2.64+0x98] ;  /* 0x00009804026e7980 */ /* 0x000368000c101b00 */
[----:B------:R-:W5:Y:S01]  /*1f30*/  LD.E.64 R6, [R6.64] ;  /* 0x0000000406067980 */ /* 0x000f62000c101b00 */
[----:B------:R-:W-:Y:S02]  /*1f40*/  IMAD.U32 R8, RZ, RZ, UR6 ;  /* 0x00000006ff087e24 */ /* 0x000fe4000f8e00ff */
[----:B------:R-:W-:Y:S01]  /*1f50*/  IMAD.U32 R9, RZ, RZ, UR7 ;  /* 0x00000007ff097e24 */ /* 0x000fe2000f8e00ff */
[----:B------:R1:W5:Y:S04]  /*1f60*/  LD.E R112, [R4.64+0x60] ;  /* 0x0000600404707980 */ /* 0x000368000c101900 */
[----:B------:R1:W5:Y:S01]  /*1f70*/  LD.E.64 R236, [R8.64+0x8] ;  /* 0x0000080408ec7980 */ /* 0x000362000c101b00 */
[----:B----4-:R-:W-:-:S03]  /*1f80*/  LEA.HI R11, R37, R41, RZ, 0x6 ;  /* 0x00000029250b7211 */ /* 0x010fc600078f30ff */
[----:B------:R4:W5:Y:S02]  /*1f90*/  LD.E.64 R238, [R4.64+0x10] ;  /* 0x0000100404ee7980 */ /* 0x000964000c101b00 */
[----:B------:R-:W-:Y:S02]  /*1fa0*/  IMAD.SHL.U32 R11, R11, 0x8, RZ ;  /* 0x000000080b0b7824 */ /* 0x000fe400078e00ff */
[----:B-1----:R-:W-:Y:S01]  /*1fb0*/  @P1 IMAD.IADD R8, R12, 0x1, R17 ;  /* 0x000000010c081824 */ /* 0x002fe200078e0211 */
[----:B------:R-:W-:Y:S01]  /*1fc0*/  IABS R36, R120 ;  /* 0x0000007800247213 */ /* 0x000fe20000000000 */
[----:B------:R-:W-:Y:S01]  /*1fd0*/  BSSY B0, `(.L_x_2213) ;  /* 0x00000b0000007945 */ /* 0x000fe20003800000 */
[----:B---3--:R-:W-:Y:S01]  /*1fe0*/  IABS R0, R25 ;  /* 0x0000001900007213 */ /* 0x008fe20000000000 */
[----:B--2---:R1:W-:Y:S03]  /*1ff0*/  STL.64 [R1+0x78], R34 ;  /* 0x0000782201007387 */ /* 0x0043e60000100a00 */
[----:B-1----:R-:W-:-:S04]  /*2000*/  MOV R35, R0 ;  /* 0x0000000000237202 */ /* 0x002fc80000000f00 */
[----:B------:R-:W1:Y:S08]  /*2010*/  I2F.RP R0, R35 ;  /* 0x0000002300007306 */ /* 0x000e700000209400 */
[----:B-1----:R1:W2:Y:S01]  /*2020*/  MUFU.RCP R3, R0 ;  /* 0x0000000000037308 */ /* 0x0022a20000001000 */
[----:B------:R-:W-:Y:S01]  /*2030*/  IMAD.MOV.U32 R44, RZ, RZ, R34 ;  /* 0x000000ffff2c7224 */ /* 0x000fe200078e0022 */
[----:B-1----:R-:W-:-:S04]  /*2040*/  LEA.HI R0, R37, R41, RZ, 0x3 ;  /* 0x0000002925007211 */ /* 0x002fc800078f18ff */
[----:B------:R-:W-:Y:S02]  /*2050*/  SHF.R.S32.HI R16, RZ, 0x3, R0 ;  /* 0x00000003ff107819 */ /* 0x000fe40000011400 */
[----:B------:R-:W-:Y:S02]  /*2060*/  LOP3.LUT R0, R0, 0xfffffff8, RZ, 0xc0, !PT ;  /* 0xfffffff800007812 */ /* 0x000fe400078ec0ff */
[----:B--2---:R-:W-:Y:S01]  /*2070*/  IADD3 R3, R3, 0xffffffe, RZ ;  /* 0x0ffffffe03037810 */ /* 0x004fe20007ffe0ff */
[----:B------:R-:W-:Y:S02]  /*2080*/  IMAD.SHL.U32 R2, R16, 0x40, RZ ;  /* 0x0000004010027824 */ /* 0x000fe400078e00ff */
[----:B------:R-:W-:-:S03]  /*2090*/  IMAD.IADD R34, R41, 0x1, -R0 ;  /* 0x0000000129227824 */ /* 0x000fc600078e0a00 */
[----:B------:R-:W1:Y:S01]  /*20a0*/  F2I.FTZ.U32.TRUNC.NTZ R3, R3 ;  /* 0x0000000300037305 */ /* 0x000e62000021f000 */
[----:B------:R-:W-:Y:S02]  /*20b0*/  LOP3.LUT R2, R2, 0x1c0, RZ, 0xc0, !PT ;  /* 0x000001c002027812 */ /* 0x000fe400078ec0ff */
[----:B------:R-:W-:Y:S02]  /*20c0*/  SHF.L.U32 R249, R34, 0x3, RZ ;  /* 0x0000000322f97819 */ /* 0x000fe400000006ff */
[----:B------:R-:W-:Y:S02]  /*20d0*/  SHF.R.U32.HI R10, RZ, 0x3, R2 ;  /* 0x00000003ff0a7819 */ /* 0x000fe40000011602 */
[----:B------:R-:W-:Y:S02]  /*20e0*/  LOP3.LUT R0, R2, 0x38, R249, 0xf8, !PT ;  /* 0x0000003802007812 */ /* 0x000fe400078ef8f9 */
[----:B------:R-:W-:Y:S02]  /*20f0*/  @!P1 SHF.R.S32.HI R2, RZ, 0x1f, R12 ;  /* 0x0000001fff029819 */ /* 0x000fe4000001140c */
[----:B------:R-:W-:Y:S01]  /*2100*/  LOP3.LUT R10, R0, R10, RZ, 0x3c, !PT ;  /* 0x0000000a000a7212 */ /* 0x000fe200078e3cff */
[----:B------:R-:W-:-:S02]  /*2110*/  @!P1 IMAD R0, R21, R12, RZ ;  /* 0x0000000c15009224 */ /* 0x000fc400078e02ff */
[----:B----4-:R-:W-:-:S04]  /*2120*/  @!P1 IMAD.WIDE.U32 R4, R20, R12, RZ ;  /* 0x0000000c14049225 */ /* 0x010fc800078e00ff */
[C---:B------:R-:W-:Y:S01]  /*2130*/  @!P1 IMAD R0, R20.reuse, R2, R0 ;  /* 0x0000000214009224 */ /* 0x040fe200078e0200 */
[----:B-1----:R-:W-:Y:S01]  /*2140*/  IADD3 R2, RZ, -R3, RZ ;  /* 0x80000003ff027210 */ /* 0x002fe20007ffe0ff */
[-C--:B------:R-:W-:Y:S02]  /*2150*/  @P1 IMAD R13, R21, R8.reuse, RZ ;  /* 0x00000008150d1224 */ /* 0x080fe400078e02ff */
[----:B------:R-:W-:Y:S01]  /*2160*/  @P1 IMAD.WIDE.U32 R8, R20, R8, RZ ;  /* 0x0000000814081225 */ /* 0x000fe200078e00ff */
[----:B------:R-:W-:-:S03]  /*2170*/  @!P1 IADD3 R5, R5, R0, RZ ;  /* 0x0000000005059210 */ /* 0x000fc60007ffe0ff */
[----:B------:R-:W-:Y:S01]  /*2180*/  IMAD.MOV.U32 R0, RZ, RZ, R2 ;  /* 0x000000ffff007224 */ /* 0x000fe200078e0002 */
[----:B------:R-:W-:Y:S01]  /*2190*/  @!P1 SHF.R.S32.HI R2, RZ, 0x1f, R12 ;  /* 0x0000001fff029819 */ /* 0x000fe2000001140c */
[----:B------:R-:W-:Y:S02]  /*21a0*/  @P1 IMAD.IADD R24, R9, 0x1, R13 ;  /* 0x0000000109181824 */ /* 0x000fe400078e020d */
[----:B------:R-:W-:Y:S01]  /*21b0*/  @!P1 IMAD R9, R43, R12, RZ ;  /* 0x0000000c2b099224 */ /* 0x000fe200078e02ff */
[----:B------:R-:W-:Y:S02]  /*21c0*/  LEA.HI R37, R37, R41, RZ, 0x4 ;  /* 0x0000002925257211 */ /* 0x000fe400078f20ff */
[----:B------:R-:W-:Y:S01]  /*21d0*/  LOP3.LUT R220, R10, 0xfffffe00, R11, 0xf8, !PT ;  /* 0xfffffe000adc7812 */ /* 0x000fe200078ef80b */
[----:B------:R-:W-:Y:S02]  /*21e0*/  @!P1 IMAD R11, R42, R2, R9 ;  /* 0x000000022a0b9224 */ /* 0x000fe400078e0209 */
[----:B------:R-:W-:Y:S01]  /*21f0*/  @P1 IMAD.MOV.U32 R13, RZ, RZ, R8 ;  /* 0x000000ffff0d1224 */ /* 0x000fe200078e0008 */
[----:B------:R-:W-:Y:S01]  /*2200*/  LOP3.LUT R8, R37, 0xfffffff0, RZ, 0xc0, !PT ;  /* 0xfffffff025087812 */ /* 0x000fe200078ec0ff */
[----:B------:R-:W-:-:S02]  /*2210*/  IMAD R0, R0, R35, RZ ;  /* 0x0000002300007224 */ /* 0x000fc400078e02ff */
[----:B------:R-:W-:-:S04]  /*2220*/  IMAD.MOV.U32 R2, RZ, RZ, RZ ;  /* 0x000000ffff027224 */ /* 0x000fc800078e00ff */
[----:B------:R-:W-:Y:S01]  /*2230*/  IMAD.HI.U32 R10, R3, R0, R2 ;  /* 0x00000000030a7227 */ /* 0x000fe200078e0002 */
[----:B------:R-:W-:Y:S02]  /*2240*/  IADD3 R0, -R8, R41, RZ ;  /* 0x0000002908007210 */ /* 0x000fe40007ffe1ff */
[----:B------:R-:W-:Y:S02]  /*2250*/  IABS R2, R25 ;  /* 0x0000001900027213 */ /* 0x000fe40000000000 */
[----:B------:R-:W-:-:S03]  /*2260*/  SHF.R.S32.HI R3, RZ, 0x1f, R0 ;  /* 0x0000001fff037819 */ /* 0x000fc60000011400 */
[----:B------:R-:W-:Y:S01]  /*2270*/  IMAD.MOV R9, RZ, RZ, -R2 ;  /* 0x000000ffff097224 */ /* 0x000fe200078e0a02 */
[----:B------:R-:W-:Y:S01]  /*2280*/  LEA.HI R39, R3, R0, RZ, 0x3 ;  /* 0x0000000003277211 */ /* 0x000fe200078f18ff */
[----:B------:R-:W-:Y:S02]  /*2290*/  @P1 IMAD.IADD R8, R12, 0x1, R17 ;  /* 0x000000010c081824 */ /* 0x000fe400078e0211 */
[----:B------:R-:W-:Y:S01]  /*22a0*/  @!P1 IMAD.WIDE.U32 R2, R42, R12, RZ ;  /* 0x0000000c2a029225 */ /* 0x000fe200078e00ff */
[----:B------:R-:W-:Y:S02]  /*22b0*/  MOV R12, R9 ;  /* 0x00000009000c7202 */ /* 0x000fe40000000f00 */
[----:B------:R-:W-:Y:S01]  /*22c0*/  @!P1 SHF.R.S32.HI R17, RZ, 0x1f, R119 ;  /* 0x0000001fff119819 */ /* 0x000fe20000011477 */
[----:B------:R-:W-:-:S04]  /*22d0*/  IMAD.HI.U32 R10, R10, R36, RZ ;  /* 0x000000240a0a7227 */ /* 0x000fc800078e00ff */
[----:B------:R-:W-:Y:S02]  /*22e0*/  @!P1 IMAD R15, R15, R119, RZ ;  /* 0x000000770f0f9224 */ /* 0x000fe400078e02ff */
[----:B------:R-:W-:-:S04]  /*22f0*/  @!P1 IMAD.WIDE.U32 R4, R119, R14, R4 ;  /* 0x0000000e77049225 */ /* 0x000fc800078e0004 */
[----:B------:R-:W-:Y:S02]  /*2300*/  @!P1 IMAD.IADD R3, R3, 0x1, R11 ;  /* 0x0000000103039824 */ /* 0x000fe400078e020b */
[----:B------:R-:W-:Y:S02]  /*2310*/  IMAD R11, R10, R12, R36 ;  /* 0x0000000c0a0b7224 */ /* 0x000fe400078e0224 */
[----:B------:R-:W-:Y:S02]  /*2320*/  @!P1 IMAD R14, R14, R17, R15 ;  /* 0x000000110e0e9224 */ /* 0x000fe400078e020f */
[----:B------:R-:W-:Y:S01]  /*2330*/  @!P1 IMAD.MOV.U32 R13, RZ, RZ, R4 ;  /* 0x000000ffff0d9224 */ /* 0x000fe200078e0004 */
[----:B------:R-:W-:Y:S02]  /*2340*/  ISETP.GT.U32.AND P3, PT, R35, R11, PT ;  /* 0x0000000b2300720c */ /* 0x000fe40003f64070 */
[----:B------:R-:W-:Y:S02]  /*2350*/  LOP3.LUT R9, R39, 0xfffffff8, RZ, 0xc0, !PT ;  /* 0xfffffff827097812 */ /* 0x000fe400078ec0ff */
[----:B------:R-:W-:-:S02]  /*2360*/  @!P1 IADD3 R24, R5, R14, RZ ;  /* 0x0000000e05189210 */ /* 0x000fc40007ffe0ff */
[----:B------:R-:W-:Y:S02]  /*2370*/  SHF.R.S32.HI R36, RZ, 0x1f, R249 ;  /* 0x0000001fff247819 */ /* 0x000fe400000114f9 */
[----:B------:R-:W-:Y:S02]  /*2380*/  IADD3 R4, P2, R249, R13, RZ ;  /* 0x0000000df9047210 */ /* 0x000fe40007f5e0ff */
[----:B------:R-:W-:Y:S01]  /*2390*/  IADD3 R38, R0, -R9, RZ ;  /* 0x8000000900267210 */ /* 0x000fe20007ffe0ff */
[----:B------:R-:W-:Y:S01]  /*23a0*/  IMAD R0, R21, R16, RZ ;  /* 0x0000001015007224 */ /* 0x000fe200078e02ff */
[----:B------:R-:W-:Y:S01]  /*23b0*/  SHF.R.S32.HI R17, RZ, 0x1f, R16 ;  /* 0x0000001fff117819 */ /* 0x000fe20000011410 */
[----:B------:R-:W-:Y:S02]  /*23c0*/  IMAD.X R5, R36, 0x1, R24, P2 ;  /* 0x0000000124057824 */ /* 0x000fe400010e0618 */
[-C--:B------:R-:W-:Y:S02]  /*23d0*/  @P1 IMAD R12, R43, R8.reuse, RZ ;  /* 0x000000082b0c1224 */ /* 0x080fe400078e02ff */
[----:B------:R-:W-:Y:S01]  /*23e0*/  @P1 IMAD.WIDE.U32 R8, R42, R8, RZ ;  /* 0x000000082a081225 */ /* 0x000fe200078e00ff */
[----:B------:R-:W-:-:S03]  /*23f0*/  @!P1 SHF.R.S32.HI R15, RZ, 0x1f, R119 ;  /* 0x0000001fff0f9819 */ /* 0x000fc60000011477 */
[C---:B------:R-:W-:Y:S02]  /*2400*/  IMAD R13, R20.reuse, R17, R0 ;  /* 0x00000011140d7224 */ /* 0x040fe400078e0200 */
[----:B------:R-:W-:Y:S01]  /*2410*/  IMAD.WIDE.U32 R4, R20, R16, R4 ;  /* 0x0000001014047225 */ /* 0x000fe200078e0004 */
[----:B------:R-:W-:-:S03]  /*2420*/  @P1 IADD3 R12, R9, R12, RZ ;  /* 0x0000000c090c1210 */ /* 0x000fc60007ffe0ff */
[----:B------:R-:W-:Y:S02]  /*2430*/  @!P1 IMAD R14, R23, R119, RZ ;  /* 0x00000077170e9224 */ /* 0x000fe400078e02ff */
[----:B------:R-:W-:Y:S01]  /*2440*/  @!P1 IMAD.WIDE.U32 R2, R119, R22, R2 ;  /* 0x0000001677029225 */ /* 0x000fe200078e0002 */
[----:B------:R-:W-:-:S03]  /*2450*/  @P1 MOV R0, R8 ;  /* 0x0000000800001202 */ /* 0x000fc60000000f00 */
[----:B------:R-:W-:Y:S02]  /*2460*/  @!P3 IMAD.IADD R11, R11, 0x1, -R35 ;  /* 0x000000010b0bb824 */ /* 0x000fe400078e0a23 */
[----:B------:R-:W-:Y:S02]  /*2470*/  IMAD.IADD R9, R5, 0x1, R13 ;  /* 0x0000000105097824 */ /* 0x000fe400078e020d */
[----:B------:R-:W-:Y:S01]  /*2480*/  @!P1 IMAD R5, R22, R15, R14 ;  /* 0x0000000f16059224 */ /* 0x000fe200078e020e */
[----:B------:R-:W-:Y:S02]  /*2490*/  @!P1 MOV R0, R2 ;  /* 0x0000000200009202 */ /* 0x000fe40000000f00 */
[----:B------:R-:W-:Y:S02]  /*24a0*/  ISETP.GE.U32.AND P4, PT, R11, R35, PT ;  /* 0x000000230b00720c */ /* 0x000fe40003f86070 */
[----:B------:R-:W-:Y:S02]  /*24b0*/  @!P1 IADD3 R12, R3, R5, RZ ;  /* 0x00000005030c9210 */ /* 0x000fe40007ffe0ff */
[----:B------:R-:W-:-:S02]  /*24c0*/  IADD3 R2, P1, R249, R0, RZ ;  /* 0x00000000f9027210 */ /* 0x000fc40007f3e0ff */
[----:B------:R-:W-:Y:S02]  /*24d0*/  LOP3.LUT R11, R120, R25, RZ, 0x3c, !PT ;  /* 0x00000019780b7212 */ /* 0x000fe400078e3cff */
[----:B------:R-:W-:Y:S01]  /*24e0*/  @!P3 IADD3 R10, R10, 0x1, RZ ;  /* 0x000000010a0ab810 */ /* 0x000fe20007ffe0ff */
[----:B------:R-:W-:Y:S01]  /*24f0*/  IMAD.X R3, R36, 0x1, R12, P1 ;  /* 0x0000000124037824 */ /* 0x000fe200008e060c */
[----:B------:R-:W-:Y:S02]  /*2500*/  ISETP.GE.AND P2, PT, R11, RZ, PT ;  /* 0x000000ff0b00720c */ /* 0x000fe40003f46270 */
[----:B------:R-:W-:Y:S01]  /*2510*/  ISETP.NE.AND P1, PT, R25, RZ, PT ;  /* 0x000000ff1900720c */ /* 0x000fe20003f25270 */
[----:B------:R-:W-:Y:S01]  /*2520*/  IMAD R0, R43, R16, RZ ;  /* 0x000000102b007224 */ /* 0x000fe200078e02ff */
[----:B------:R-:W-:Y:S01]  /*2530*/  @P4 IADD3 R10, R10, 0x1, RZ ;  /* 0x000000010a0a4810 */ /* 0x000fe20007ffe0ff */
[----:B------:R-:W-:Y:S01]  /*2540*/  IMAD.MOV.U32 R8, RZ, RZ, R4 ;  /* 0x000000ffff087224 */ /* 0x000fe200078e0004 */
[----:B------:R-:W-:Y:S01]  /*2550*/  @!P0 SHF.R.S32.HI R4, RZ, 0x1f, R119 ;  /* 0x0000001fff048819 */ /* 0x000fe20000011477 */
[----:B------:R-:W-:-:S02]  /*2560*/  @!P0 IMAD R14, R27, R119, RZ ;  /* 0x000000771b0e8224 */ /* 0x000fc400078e02ff */
[C---:B------:R-:W-:Y:S01]  /*2570*/  IMAD R11, R42.reuse, R17, R0 ;  /* 0x000000112a0b7224 */ /* 0x040fe200078e0200 */
[----:B------:R-:W-:Y:S01]  /*2580*/  MOV R0, R10 ;  /* 0x0000000a00007202 */ /* 0x000fe20000000f00 */
[----:B------:R-:W-:-:S03]  /*2590*/  IMAD.WIDE.U32 R2, R42, R16, R2 ;  /* 0x000000102a027225 */ /* 0x000fc600078e0002 */
[----:B------:R-:W-:Y:S01]  /*25a0*/  @!P2 IADD3 R0, -R0, RZ, RZ ;  /* 0x000000ff0000a210 */ /* 0x000fe20007ffe1ff */
[----:B------:R-:W-:Y:S01]  /*25b0*/  @!P0 IMAD R14, R26, R4, R14 ;  /* 0x000000041a0e8224 */ /* 0x000fe200078e020e */
[----:B------:R-:W-:Y:S01]  /*25c0*/  @!P1 LOP3.LUT R0, RZ, R25, RZ, 0x33, !PT ;  /* 0x00000019ff009212 */ /* 0x000fe200078e33ff */
[----:B------:R-:W-:-:S04]  /*25d0*/  @P0 IMAD.WIDE.U32 R4, R18, R46, RZ ;  /* 0x0000002e12040225 */ /* 0x000fc800078e00ff */
[----:B------:R-:W-:Y:S02]  /*25e0*/  IMAD.IADD R3, R3, 0x1, R11 ;  /* 0x0000000103037824 */ /* 0x000fe400078e020b */
[----:B------:R-:W-:Y:S02]  /*25f0*/  @P0 IMAD R13, R19, R46, RZ ;  /* 0x0000002e130d0224 */ /* 0x000fe400078e02ff */
[----:B------:R-:W-:-:S04]  /*2600*/  @!P0 IMAD.WIDE.U32 R10, R26, R119, RZ ;  /* 0x000000771a0a8225 */ /* 0x000fc800078e00ff */
[----:B------:R-:W-:Y:S01]  /*2610*/  @P0 IMAD.MOV.U32 R12, RZ, RZ, R4 ;  /* 0x000000ffff0c0224 */ /* 0x000fe200078e0004 */
[----:B------:R-:W-:Y:S01]  /*2620*/  SHF.R.S32.HI R4, RZ, 0x1f, R0 ;  /* 0x0000001fff047819 */ /* 0x000fe20000011400 */
[----:B------:R-:W-:Y:S01]  /*2630*/  @!P0 IMAD.MOV.U32 R12, RZ, RZ, R10 ;  /* 0x000000ffff0c8224 */ /* 0x000fe200078e000a */
[----:B------:R-:W-:Y:S01]  /*2640*/  @P0 IADD3 R5, R5, R13, RZ ;  /* 0x0000000d05050210 */ /* 0x000fe20007ffe0ff */
[----:B------:R-:W-:Y:S01]  /*2650*/  IMAD R10, R31, R0, RZ ;  /* 0x000000001f0a7224 */ /* 0x000fe200078e02ff */
[----:B------:R-:W-:Y:S01]  /*2660*/  @!P0 IADD3 R5, R11, R14, RZ ;  /* 0x0000000e0b058210 */ /* 0x000fe20007ffe0ff */
[----:B------:R-:W-:Y:S02]  /*2670*/  IMAD R11, R29, R0, RZ ;  /* 0x000000001d0b7224 */ /* 0x000fe400078e02ff */
[----:B------:R-:W-:Y:S01]  /*2680*/  IMAD.WIDE.U32 R46, R0, R30, R2 ;  /* 0x0000001e002e7225 */ /* 0x000fe200078e0002 */
[----:B------:R1:W-:Y:S03]  /*2690*/  STL.64 [R1+0x60], R42 ;  /* 0x0000602a01007387 */ /* 0x0003e60000100a00 */
[----:B------:R-:W-:Y:S01]  /*26a0*/  IMAD.WIDE.U32 R50, R28, R0, R8 ;  /* 0x000000001c327225 */ /* 0x000fe200078e0008 */
[----:B------:R1:W-:Y:S03]  /*26b0*/  STL [R1+0xd0], R249 ;  /* 0x0000d0f901007387 */ /* 0x0003e60000100800 */
[----:B------:R-:W-:-:S02]  /*26c0*/  IMAD R2, R30, R4, R10 ;  /* 0x000000041e027224 */ /* 0x000fc400078e020a */
[----:B------:R-:W-:Y:S02]  /*26d0*/  IMAD R14, R28, R4, R11 ;  /* 0x000000041c0e7224 */ /* 0x000fe400078e020b */
[----:B------:R-:W-:Y:S01]  /*26e0*/  IMAD.IADD R35, R129, 0x1, -R114 ;  /* 0x0000000181237824 */ /* 0x000fe200078e0a72 */
[----:B------:R1:W-:Y:S01]  /*26f0*/  STL [R1+0x130], R147 ;  /* 0x0001309301007387 */ /* 0x0003e20000100800 */
[----:B------:R-:W-:Y:S01]  /*2700*/  IMAD.WIDE R54, R45, 0x80, R16 ;  /* 0x000000802d367825 */ /* 0x000fe200078e0210 */
[----:B------:R-:W-:Y:S02]  /*2710*/  IADD3 R241, R249, 0x40, RZ ;  /* 0x00000040f9f17810 */ /* 0x000fe40007ffe0ff */
[----:B------:R1:W-:Y:S01]  /*2720*/  STL.64 [R1+0x118], R50 ;  /* 0x0001183201007387 */ /* 0x0003e20000100a00 */
[----:B------:R-:W-:Y:S01]  /*2730*/  IADD3 R49, R47, R2, RZ ;  /* 0x000000022f317210 */ /* 0x000fe20007ffe0ff */
[----:B------:R-:W-:Y:S02]  /*2740*/  IMAD.IADD R53, R51, 0x1, R14 ;  /* 0x0000000133357824 */ /* 0x000fe400078e020e */
[----:B------:R1:W-:Y:S04]  /*2750*/  STL.64 [R1+0x110], R46 ;  /* 0x0001102e01007387 */ /* 0x0003e80000100a00 */
[----:B------:R1:W-:Y:S04]  /*2760*/  STL [R1+0x134], R35 ;  /* 0x0001342301007387 */ /* 0x0003e80000100800 */
[----:B------:R1:W-:Y:S04]  /*2770*/  STL.64 [R1+0xe8], R54 ;  /* 0x0000e83601007387 */ /* 0x0003e80000100a00 */
[----:B------:R1:W-:Y:S01]  /*2780*/  STL [R1+0x13c], R241 ;  /* 0x00013cf101007387 */ /* 0x0003e20000100800 */
[----:B------:R-:W-:-:S03]  /*2790*/  SHF.R.S32.HI R25, RZ, 0x5, R40 ;  /* 0x00000005ff197819 */ /* 0x000fc60000011428 */
[----:B------:R1:W-:Y:S01]  /*27a0*/  STL [R1+0xfc], R49 ;  /* 0x0000fc3101007387 */ /* 0x0003e20000100800 */
[----:B------:R-:W-:-:S03]  /*27b0*/  SHF.R.S32.HI R0, RZ, 0x1f, R40 ;  /* 0x0000001fff007819 */ /* 0x000fc60000011428 */
[----:B------:R1:W-:Y:S01]  /*27c0*/  STL [R1+0xf4], R53 ;  /* 0x0000f43501007387 */ /* 0x0003e20000100800 */
[-C--:B------:R-:W-:Y:S01]  /*27d0*/  @P0 MOV R8, R18.reuse ;  /* 0x0000001200080202 */ /* 0x080fe20000000f00 */
[--C-:B------:R-:W-:Y:S01]  /*27e0*/  @P0 IMAD.MOV.U32 R9, RZ, RZ, R19.reuse ;  /* 0x000000ffff090224 */ /* 0x100fe200078e0013 */
[----:B------:R-:W-:Y:S01]  /*27f0*/  @!P0 MOV R8, R18 ;  /* 0x0000001200088202 */ /* 0x000fe20000000f00 */
[----:B------:R-:W-:Y:S01]  /*2800*/  @!P0 IMAD.MOV.U32 R9, RZ, RZ, R19 ;  /* 0x000000ffff098224 */ /* 0x000fe200078e0013 */
[----:B------:R-:W-:Y:S02]  /*2810*/  ISETP.GE.AND P0, PT, R16, R35, PT ;  /* 0x000000231000720c */ /* 0x000fe40003f06270 */
[----:B------:R-:W-:Y:S02]  /*2820*/  IADD3 R12, P1, R249, R12, RZ ;  /* 0x0000000cf90c7210 */ /* 0x000fe40007f3e0ff */
[----:B------:R-:W-:Y:S02]  /*2830*/  LEA.HI R0, R0, R25, RZ, 0x2 ;  /* 0x0000001900007211 */ /* 0x000fe400078f10ff */
[----:B------:R-:W-:Y:S01]  /*2840*/  SHF.R.S32.HI R3, RZ, 0x1f, R97 ;  /* 0x0000001fff037819 */ /* 0x000fe20000011461 */
[----:B------:R-:W-:Y:S01]  /*2850*/  IMAD.X R13, R36, 0x1, R5, P1 ;  /* 0x00000001240d7824 */ /* 0x000fe200008e0605 */
[----:B------:R-:W-:Y:S01]  /*2860*/  SHF.R.S32.HI R23, RZ, 0x1f, R120 ;  /* 0x0000001fff177819 */ /* 0x000fe20000011478 */
[----:B------:R-:W-:Y:S01]  /*2870*/  IMAD R10, R33, R120, RZ ;  /* 0x00000078210a7224 */ /* 0x000fe200078e02ff */
[----:B------:R-:W-:-:S02]  /*2880*/  LOP3.LUT R0, R0, 0xffffffc, RZ, 0xc0, !PT ;  /* 0x0ffffffc00007812 */ /* 0x000fc400078ec0ff */
[----:B------:R-:W-:Y:S01]  /*2890*/  LEA.HI R108, R3, R97, RZ, 0x2 ;  /* 0x00000061036c7211 */ /* 0x000fe200078f10ff */
[----:B------:R-:W-:Y:S01]  /*28a0*/  IMAD R10, R32, R23, R10 ;  /* 0x00000017200a7224 */ /* 0x000fe200078e020a */
[----:B------:R-:W-:Y:S01]  /*28b0*/  R2P PR, R38, 0x6 ;  /* 0x0000000626007804 */ /* 0x000fe20000000000 */
[----:B------:R-:W-:Y:S01]  /*28c0*/  IMAD.WIDE.U32 R12, R120, R32, R12 ;  /* 0x00000020780c7225 */ /* 0x000fe200078e000c */
[----:B------:R-:W-:Y:S02]  /*28d0*/  MOV R4, 0x10 ;  /* 0x0000001000047802 */ /* 0x000fe40000000f00 */
[----:B------:R-:W-:Y:S01]  /*28e0*/  MOV R3, 0x20 ;  /* 0x0000002000037802 */ /* 0x000fe20000000f00 */
[----:B------:R-:W-:Y:S01]  /*28f0*/  IMAD.IADD R0, R25, 0x1, -R0 ;  /* 0x0000000119007824 */ /* 0x000fe200078e0a00 */
[----:B------:R-:W-:Y:S01]  /*2900*/  SHF.R.S32.HI R26, RZ, 0x2, R108 ;  /* 0x00000002ff1a7819 */ /* 0x000fe2000001146c */
[----:B------:R-:W-:Y:S01]  /*2910*/  IMAD.SHL.U32 R220, R220, 0x2, RZ ;  /* 0x00000002dcdc7824 */ /* 0x000fe200078e00ff */
[----:B------:R-:W-:-:S02]  /*2920*/  SEL R4, R4, 0xfffffff0, !P1 ;  /* 0xfffffff004047807 */ /* 0x000fc40004800000 */
[----:B------:R-:W-:Y:S02]  /*2930*/  LEA R109, R0, R26, 0x4 ;  /* 0x0000001a006d7211 */ /* 0x000fe400078e20ff */
[----:B------:R-:W-:Y:S02]  /*2940*/  SEL R3, R3, 0xffffffe0, !P2 ;  /* 0xffffffe003037807 */ /* 0x000fe40005000000 */
[----:B------:R-:W-:Y:S01]  /*2950*/  IADD3 R11, R13, R10, RZ ;  /* 0x0000000a0d0b7210 */ /* 0x000fe20007ffe0ff */
[----:B------:R-:W-:Y:S05]  /*2960*/  @P0 BRA `(.L_x_2214) ;  /* 0x0000016000000947 */ /* 0x000fea0003800000 */
[----:B-1----:R-:W-:Y:S01]  /*2970*/  ISETP.GE.AND P2, PT, R249, R44, PT ;  /* 0x0000002cf900720c */ /* 0x002fe20003f46270 */
[----:B------:R-:W-:Y:S01]  /*2980*/  IMAD R0, R55, R8, RZ ;  /* 0x0000000837007224 */ /* 0x000fe200078e02ff */
[----:B------:R-:W-:Y:S01]  /*2990*/  ISETP.GE.AND P1, PT, R241, R44, PT ;  /* 0x0000002cf100720c */ /* 0x000fe20003f26270 */
[----:B------:R-:W-:Y:S02]  /*29a0*/  IMAD.MOV.U32 R10, RZ, RZ, R12 ;  /* 0x000000ffff0a7224 */ /* 0x000fe400078e000c */
[----:B------:R-:W-:-:S02]  /*29b0*/  IMAD R0, R54, R9, R0 ;  /* 0x0000000936007224 */ /* 0x000fc400078e0200 */
[----:B------:R-:W-:-:S05]  /*29c0*/  IMAD.WIDE.U32 R14, R54, R8, R10 ;  /* 0x00000008360e7225 */ /* 0x000fca00078e000a */
[----:B------:R-:W-:Y:S01]  /*29d0*/  IADD3 R0, R15, R0, RZ ;  /* 0x000000000f007210 */ /* 0x000fe20007ffe0ff */
[----:B------:R1:W-:Y:S01]  /*29e0*/  @P2 STS.128 [R220], RZ ;  /* 0x000000ffdc002388 */ /* 0x0003e20000000c00 */
[----:B-----5:R-:W-:-:S04]  /*29f0*/  @!P2 LEA R18, P0, R14, R6, 0x1 ;  /* 0x000000060e12a211 */ /* 0x020fc800078008ff */
[----:B------:R-:W-:-:S05]  /*2a00*/  @!P2 LEA.HI.X R19, R14, R7, R0, 0x1, P0 ;  /* 0x000000070e13a211 */ /* 0x000fca00000f0c00 */
[----:B------:R-:W-:Y:S01]  /*2a10*/  @!PT LDS RZ, [RZ] ;  /* 0x00000000fffff984 */ /* 0x000fe20000000800 */
[----:B------:R-:W-:Y:S01]  /*2a20*/  @!PT LDS RZ, [RZ] ;  /* 0x00000000fffff984 */ /* 0x000fe20000000800 */
[----:B------:R-:W-:Y:S01]  /*2a30*/  @!PT LDS RZ, [RZ] ;  /* 0x00000000fffff984 */ /* 0x000fe20000000800 */
[----:B------:R1:W-:Y:S04]  /*2a40*/  @!P2 LDGSTS.E.BYPASS.LTC128B.128 [R220], [R18.64] ;  /* 0x0000000012dcafae */ /* 0x0003e8000b901d44 */
[----:B------:R1:W-:Y:S01]  /*2a50*/  @P1 STS.128 [R220+0x4000], RZ ;  /* 0x004000ffdc001388 */ /* 0x0003e20000000c00 */
[----:B------:R-:W-:Y:S05]  /*2a60*/  @P1 BRA `(.L_x_2214) ;  /* 0x0000006000001947 */ /* 0x000fea0003800000 */
[----:B-1----:R-:W-:-:S04]  /*2a70*/  LEA R18, P0, R14, R6, 0x1 ;  /* 0x000000060e127211 */ /* 0x002fc800078008ff */
[----:B------:R-:W-:-:S05]  /*2a80*/  LEA.HI.X R19, R14, R7, R0, 0x1, P0 ;  /* 0x000000070e137211 */ /* 0x000fca00000f0c00 */
[----:B------:R-:W-:Y:S01]  /*2a90*/  @!PT LDS RZ, [RZ] ;  /* 0x00000000fffff984 */ /* 0x000fe20000000800 */
[----:B------:R-:W-:Y:S01]  /*2aa0*/  @!PT LDS RZ, [RZ] ;  /* 0x00000000fffff984 */ /* 0x000fe20000000800 */
[----:B------:R-:W-:Y:S01]  /*2ab0*/  @!PT LDS RZ, [RZ] ;  /* 0x00000000fffff984 */ /* 0x000fe20000000800 */
[----:B------:R1:W-:Y:S04]  /*2ac0*/  LDGSTS.E.BYPASS.LTC128B.128 [R220+0x4000], [R18.64+0x80] ;  /* 0x0400008012dc7fae */ /* 0x0003e8000b901d44 */
.L_x_2214:
[----:B-1----:R-:W-:Y:S05]  /*2ad0*/  BSYNC B0 ;  /* 0x0000000000007941 */ /* 0x002fea0003800000 */
.L_x_2213:
[----:B------:R-:W-:Y:S01]  /*2ae0*/  IADD3 R24, R16, 0x10, RZ ;  /* 0x0000001010187810 */ /* 0x000fe20007ffe0ff */
[----:B------:R-:W-:Y:S03]  /*2af0*/  BSSY B0, `(.L_x_2215) ;  /* 0x000001c000007945 */ /* 0x000fe60003800000 */
[----:B------:R-:W-:-:S13]  /*2b00*/  ISETP.GE.AND P0, PT, R24, R35, PT ;  /* 0x000000231800720c */ /* 0x000fda0003f06270 */
[----:B------:R-:W-:Y:S05]  /*2b10*/  @P0 BRA `(.L_x_2216) ;  /* 0x0000019000000947 */ /* 0x000fea0003800000 */
[----:B------:R-:W-:Y:S01]  /*2b20*/  IADD3 R0, P0, R54, 0x10, RZ ;  /* 0x0000001036007810 */ /* 0x000fe20007f1e0ff */
[----:B------:R-:W-:Y:S01]  /*2b30*/  IMAD.MOV.U32 R14, RZ, RZ, R12 ;  /* 0x000000ffff0e7224 */ /* 0x000fe200078e000c */
[-C--:B------:R-:W-:Y:S02]  /*2b40*/  ISETP.GE.AND P1, PT, R249, R44.reuse, PT ;  /* 0x0000002cf900720c */ /* 0x080fe40003f26270 */
[----:B------:R-:W-:Y:S01]  /*2b50*/  MOV R15, R11 ;  /* 0x0000000b000f7202 */ /* 0x000fe20000000f00 */
[----:B------:R-:W-:Y:S01]  /*2b60*/  IMAD.X R2, RZ, RZ, R55, P0 ;  /* 0x000000ffff027224 */ /* 0x000fe200000e0637 */
[----:B------:R-:W-:-:S03]  /*2b70*/  ISETP.GE.AND P0, PT, R241, R44, PT ;  /* 0x0000002cf100720c */ /* 0x000fc60003f06270 */
[----:B------:R-:W-:Y:S02]  /*2b80*/  IMAD R2, R2, R8, RZ ;  /* 0x0000000802027224 */ /* 0x000fe400078e02ff */
[----:B------:R-:W-:-:S04]  /*2b90*/  IMAD.WIDE.U32 R14, R8, R0, R14 ;  /* 0x00000000080e7225 */ /* 0x000fc800078e000e */
[----:B------:R-:W-:Y:S01]  /*2ba0*/  IMAD R0, R9, R0, R2 ;  /* 0x0000000009007224 */ /* 0x000fe200078e0202 */
[----:B-----5:R-:W-:Y:S01]  /*2bb0*/  @!P1 LEA R18, P2, R14, R6, 0x1 ;  /* 0x000000060e129211 */ /* 0x020fe200078408ff */
[----:B------:R1:W-:Y:S02]  /*2bc0*/  @P1 STS.128 [R220+0x800], RZ ;  /* 0x000800ffdc001388 */ /* 0x0003e40000000c00 */
[----:B------:R-:W-:-:S05]  /*2bd0*/  IMAD.IADD R0, R15, 0x1, R0 ;  /* 0x000000010f007824 */ /* 0x000fca00078e0200 */
[----:B------:R-:W-:-:S05]  /*2be0*/  @!P1 LEA.HI.X R19, R14, R7, R0, 0x1, P2 ;  /* 0x000000070e139211 */ /* 0x000fca00010f0c00 */
[----:B------:R-:W-:Y:S01]  /*2bf0*/  @!PT LDS RZ, [RZ] ;  /* 0x00000000fffff984 */ /* 0x000fe20000000800 */
[----:B------:R-:W-:Y:S01]  /*2c00*/  @!PT LDS RZ, [RZ] ;  /* 0x00000000fffff984 */ /* 0x000fe20000000800 */
[----:B------:R-:W-:Y:S01]  /*2c10*/  @!PT LDS RZ, [RZ] ;  /* 0x00000000fffff984 */ /* 0x000fe20000000800 */
[----:B------:R1:W-:Y:S04]  /*2c20*/  @!P1 LDGSTS.E.BYPASS.LTC128B.128 [R220+0x800], [R18.64] ;  /* 0x0080000012dc9fae */ /* 0x0003e8000b901d44 */
        /* <DEDUP_REMOVED lines=8> */
.L_x_2216:
[----:B------:R-:W-:Y:S05]  /*2cb0*/  BSYNC B0 ;  /* 0x0000000000007941 */ /* 0x000fea0003800000 */
.L_x_2215:
        /* <DEDUP_REMOVED lines=13> */
[----:B-1---5:R-:W-:Y:S01]  /*2d90*/  @!P1 LEA R18, P2, R14, R6, 0x1 ;  /* 0x000000060e129211 */ /* 0x022fe200078408ff */
        /* <DEDUP_REMOVED lines=15> */
.L_x_2218:
[----:B------:R-:W-:Y:S05]  /*2e90*/  BSYNC B0 ;  /* 0x0000000000007941 */ /* 0x000fea0003800000 */
.L_x_2217:
        /* <DEDUP_REMOVED lines=29> */
.L_x_2220:
[----:B------:R-:W-:Y:S05]  /*3070*/  BSYNC B0 ;  /* 0x0000000000007941 */ /* 0x000fea0003800000 */
.L_x_2219:
        /* <DEDUP_REMOVED lines=29> */
.L_x_2222:
[----:B------:R-:W-:Y:S05]  /*3250*/  BSYNC B0 ;  /* 0x0000000000007941 */ /* 0x000fea0003800000 */
.L_x_2221:
        /* <DEDUP_REMOVED lines=29> */
.L_x_2224:
[----:B------:R-:W-:Y:S05]  /*3430*/  BSYNC B0 ;  /* 0x0000000000007941 */ /* 0x000fea0003800000 */
.L_x_2223:
        /* <DEDUP_REMOVED lines=29> */
.L_x_2226:
[----:B------:R-:W-:Y:S05]  /*3610*/  BSYNC B0 ;  /* 0x0000000000007941 */ /* 0x000fea0003800000 */
.L_x_2225:
[C---:B------:R-:W-:Y:S01]  /*3620*/  IMAD.SHL.U32 R123, R20.reuse, 0x20, RZ ;  /* 0x00000020147b7824 */ /* 0x040fe200078e00ff */
[----:B------:R-:W-:Y:S01]  /*3630*/  SHF.L.U64.HI R125, R20, 0x5, R21 ;  /* 0x00000005147d7819 */ /* 0x000fe20000010215 */
[----:B------:R-:W-:Y:S01]  /*3640*/  BSSY B0, `(.L_x_2227) ;  /* 0x000001e000007945 */ /* 0x000fe20003800000 */
[----:B------:R-:W-:Y:S02]  /*3650*/  IADD3 R0, R16, 0x70, RZ ;  /* 0x0000007010007810 */ /* 0x000fe40007ffe0ff */
[----:B------:R2:W-:Y:S02]  /*3660*/  STL [R1+0xcc], R123 ;  /* 0x0000cc7b01007387 */ /* 0x0005e40000100800 */
[----:B------:R-:W-:Y:S02]  /*3670*/  ISETP.GE.AND P0, PT, R0, R35, PT ;  /* 0x000000230000720c */ /* 0x000fe40003f06270 */
[----:B------:R2:W-:Y:S11]  /*3680*/  STL [R1+0x100], R125 ;  /* 0x0001007d01007387 */ /* 0x0005f60000100800 */
[----:B------:R-:W-:Y:S05]  /*3690*/  @P0 BRA `(.L_x_2228) ;  /* 0x0000018000000947 */ /* 0x000fea0003800000 */
[----:B------:R-:W-:Y:S02]  /*36a0*/  IADD3 R0, P0, R54, 0x70, RZ ;  /* 0x0000007036007810 */ /* 0x000fe40007f1e0ff */
[----:B------:R-:W-:-:S02]  /*36b0*/  ISETP.GE.AND P1, PT, R249, R44, PT ;  /* 0x0000002cf900720c */ /* 0x000fc40003f26270 */
        /* <DEDUP_REMOVED lines=16> */
[----:B------:R-:W-:-:S04]  /*37c0*/  LEA R6, P0, R10, R6, 0x1 ;  /* 0x000000060a067211 */ /* 0x000fc800078008ff */
[----:B------:R-:W-:-:S05]  /*37d0*/  LEA.HI.X R7, R10, R7, R0, 0x1, P0 ;  /* 0x000000070a077211 */ /* 0x000fca00000f0c00 */
[----:B------:R-:W-:Y:S01]  /*37e0*/  @!PT LDS RZ, [RZ] ;  /* 0x00000000fffff984 */ /* 0x000fe20000000800 */
[----:B------:R-:W-:Y:S01]  /*37f0*/  @!PT LDS RZ, [RZ] ;  /* 0x00000000fffff984 */ /* 0x000fe20000000800 */
[----:B------:R-:W-:Y:S01]  /*3800*/  @!PT LDS RZ, [RZ] ;  /* 0x00000000fffff984 */ /* 0x000fe20000000800 */
[----:B------:R4:W-:Y:S04]  /*3810*/  LDGSTS.E.BYPASS.LTC128B.128 [R220+0x7800], [R6.64+0x80] ;  /* 0x0780008006dc7fae */ /* 0x0009e8000b901d44 */
.L_x_2228:
[----:B------:R-:W-:Y:S05]  /*3820*/  BSYNC B0 ;  /* 0x0000000000007941 */ /* 0x000fea0003800000 */
.L_x_2227:
[----:B------:R-:W-:Y:S01]  /*3830*/  MOV R126, R52 ;  /* 0x00000034007e7202 */ /* 0x000fe20000000f00 */
[----:B------:R-:W-:Y:S01]  /*3840*/  IMAD.MOV.U32 R126, RZ, RZ, R50 ;  /* 0x000000ffff7e7224 */ /* 0x000fe200078e0032 */
[----:B------:R-:W-:Y:S01]  /*3850*/  MOV R127, R53 ;  /* 0x00000035007f7202 */ /* 0x000fe20000000f00 */
[----:B------:R-:W-:Y:S01]  /*3860*/  BSSY B0, `(.L_x_2229) ;  /* 0x000001d000007945 */ /* 0x000fe20003800000 */
[----:B------:R-:W-:-:S03]  /*3870*/  IADD3 R64, R250, -0x1, RZ ;  /* 0xfffffffffa407810 */ /* 0x000fc60007ffe0ff */
[----:B------:R1:W-:Y:S01]  /*3880*/  STL.64 [R1+0xf0], R126 ;  /* 0x0000f07e01007387 */ /* 0x0003e20000100a00 */
[----:B------:R-:W-:Y:S01]  /*3890*/  SHF.R.S32.HI R13, RZ, 0x1f, R64 ;  /* 0x0000001fff0d7819 */ /* 0x000fe20000011440 */
[C---:B------:R-:W-:Y:S01]  /*38a0*/  IMAD R5, R64.reuse, -0x20, R65 ;  /* 0xffffffe040057824 */ /* 0x040fe200078e0241 */
[-C--:B------:R-:W-:Y:S01]  /*38b0*/  MOV R180, R64.reuse ;  /* 0x0000004000b47202 */ /* 0x080fe20000000f00 */
[----:B------:R-:W-:Y:S02]  /*38c0*/  IMAD R0, R125, R64, RZ ;  /* 0x000000407d007224 */ /* 0x000fe400078e02ff */
[----:B----45:R-:W-:Y:S01]  /*38d0*/  IMAD.WIDE.U32 R6, R64, R123, R126 ;  /* 0x0000007b40067225 */ /* 0x030fe200078e007e */
[----:B------:R-:W-:-:S03]  /*38e0*/  ISETP.GE.AND P0, PT, R16, R5, PT ;  /* 0x000000051000720c */ /* 0x000fc60003f06270 */
[----:B------:R-:W-:-:S04]  /*38f0*/  IMAD R0, R13, R123, R0 ;  /* 0x0000007b0d007224 */ /* 0x000fc800078e0200 */
[----:B------:R-:W-:-:S06]  /*3900*/  IMAD.IADD R0, R7, 0x1, R0 ;  /* 0x0000000107007824 */ /* 0x000fcc00078e0200 */
[----:B------:R-:W-:Y:S05]  /*3910*/  @P0 BRA `(.L_x_2230) ;  /* 0x0000011000000947 */ /* 0x000fea0003800000 */
[-C--:B------:R-:W-:Y:S02]  /*3920*/  ISETP.GE.AND P1, PT, R249, R44.reuse, PT ;  /* 0x0000002cf900720c */ /* 0x080fe40003f26270 */
[----:B------:R-:W-:-:S11]  /*3930*/  ISETP.GE.AND P0, PT, R241, R44, PT ;  /* 0x0000002cf100720c */ /* 0x000fd60003f06270 */
[C---:B---3--:R-:W-:Y:S01]  /*3940*/  @!P1 LEA R8, P2, R6.reuse, R236, 0x1 ;  /* 0x000000ec06089211 */ /* 0x048fe200078408ff */
[----:B------:R3:W-:Y:S03]  /*3950*/  @P1 STS.128 [R220+0x8000], RZ ;  /* 0x008000ffdc001388 */ /* 0x0007e60000000c00 */
[----:B------:R-:W-:-:S05]  /*3960*/  @!P1 LEA.HI.X R9, R6, R237, R0, 0x1, P2 ;  /* 0x000000ed06099211 */ /* 0x000fca00010f0c00 */
[----:B------:R-:W-:Y:S01]  /*3970*/  @!PT LDS RZ, [RZ] ;  /* 0x00000000fffff984 */ /* 0x000fe20000000800 */
[----:B------:R-:W-:Y:S01]  /*3980*/  @!PT LDS RZ, [RZ] ;  /* 0x00000000fffff984 */ /* 0x000fe20000000800 */
[----:B------:R-:W-:Y:S01]  /*3990*/  @!PT LDS RZ, [RZ] ;  /* 0x00000000fffff984 */ /* 0x000fe20000000800 */
[----:B------:R3:W-:Y:S04]  /*39a0*/  @!P1 LDGSTS.E.BYPASS.LTC128B.128 [R220+0x8000], [R8.64] ;  /* 0x0800000008dc9fae */ /* 0x0007e8000b901d44 */
[----:B------:R3:W-:Y:S01]  /*39b0*/  @P0 STS.128 [R220+0x9000], RZ ;  /* 0x009000ffdc000388 */ /* 0x0007e20000000c00 */
[----:B------:R-:W-:Y:S05]  /*39c0*/  @P0 BRA `(.L_x_2230) ;  /* 0x0000006000000947 */ /* 0x000fea0003800000 */
[----:B---3--:R-:W-:-:S04]  /*39d0*/  LEA R8, P0, R6, R236, 0x1 ;  /* 0x000000ec06087211 */ /* 0x008fc800078008ff */
[----:B------:R-:W-:-:S05]  /*39e0*/  LEA.HI.X R9, R6, R237, R0, 0x1, P0 ;  /* 0x000000ed06097211 */ /* 0x000fca00000f0c00 */
[----:B------:R-:W-:Y:S01]  /*39f0*/  @!PT LDS RZ, [RZ] ;  /* 0x00000000fffff984 */ /* 0x000fe20000000800 */
[----:B------:R-:W-:Y:S01]  /*3a00*/  @!PT LDS RZ, [RZ] ;  /* 0x00000000fffff984 */ /* 0x000fe20000000800 */
[----:B------:R-:W-:Y:S01]  /*3a10*/  @!PT LDS RZ, [RZ] ;  /* 0x00000000fffff984 */ /* 0x000fe20000000800 */
[----:B------:R3:W-:Y:S04]  /*3a20*/  LDGSTS.E.BYPASS.LTC128B.128 [R220+0x9000], [R8.64+0x80] ;  /* 0x0900008008dc7fae */ /* 0x0007e8000b901d44 */
.L_x_2230:
[----:B------:R-:W-:Y:S05]  /*3a30*/  BSYNC B0 ;  /* 0x0000000000007941 */ /* 0x000fea0003800000 */
.L_x_2229:
[C---:B------:R-:W-:Y:S01]  /*3a40*/  SHF.L.U64.HI R115, R20.reuse, 0x4, R21 ;  /* 0x0000000414737819 */ /* 0x040fe20000010215 */
[----:B------:R-:W-:Y:S01]  /*3a50*/  IMAD.SHL.U32 R122, R20, 0x10, RZ ;  /* 0x00000010147a7824 */ /* 0x000fe200078e00ff */
[----:B------:R-:W-:Y:S01]  /*3a60*/  ISETP.GE.AND P0, PT, R24, R5, PT ;  /* 0x000000051800720c */ /* 0x000fe20003f06270 */
[----:B------:R-:W-:Y:S02]  /*3a70*/  BSSY B0, `(.L_x_2231) ;  /* 0x0000016000007945 */ /* 0x000fe40003800000 */
[----:B------:R4:W-:Y:S04]  /*3a80*/  STL [R1+0x108], R115 ;  /* 0x0001087301007387 */ /* 0x0009e80000100800 */
[----:B------:R4:W-:Y:S06]  /*3a90*/  STL [R1+0x104], R122 ;  /* 0x0001047a01007387 */ /* 0x0009ec0000100800 */
[----:B------:R-:W-:Y:S05]  /*3aa0*/  @P0 BRA `(.L_x_2232) ;  /* 0x0000012000000947 */ /* 0x000fea0003800000 */
[-C--:B------:R-:W-:Y:S02]  /*3ab0*/  ISETP.GE.AND P2, PT, R249, R44.reuse, PT ;  /* 0x0000002cf900720c */ /* 0x080fe40003f46270 */
[----:B------:R-:W-:-:S02]  /*3ac0*/  ISETP.GE.AND P1, PT, R241, R44, PT ;  /* 0x0000002cf100720c */ /* 0x000fc40003f26270 */
[----:B------:R-:W-:-:S05]  /*3ad0*/  IADD3 R6, P0, R122, R6, RZ ;  /* 0x000000067a067210 */ /* 0x000fca0007f1e0ff */
[----:B------:R-:W-:-:S04]  /*3ae0*/  IMAD.X R0, R115, 0x1, R0, P0 ;  /* 0x0000000173007824 */ /* 0x000fc800000e0600 */
[CC--:B------:R-:W-:Y:S01]  /*3af0*/  @!P2 LEA R10, P3, R6.reuse, R236.reuse, 0x1 ;  /* 0x000000ec060aa211 */ /* 0x0c0fe200078608ff */
[----:B------:R1:W-:Y:S01]  /*3b00*/  @P2 STS.128 [R220+0x8800], RZ ;  /* 0x008800ffdc002388 */ /* 0x0003e20000000c00 */
[C---:B---3--:R-:W-:Y:S02]  /*3b10*/  @!P1 LEA R8, P0, R6.reuse, R236, 0x1 ;  /* 0x000000ec06089211 */ /* 0x048fe400078008ff */
[CCC-:B------:R-:W-:Y:S02]  /*3b20*/  @!P2 LEA.HI.X R11, R6.reuse, R237.reuse, R0.reuse, 0x1, P3 ;  /* 0x000000ed060ba211 */ /* 0x1c0fe400018f0c00 */
[----:B------:R-:W-:-:S03]  /*3b30*/  @!P1 LEA.HI.X R9, R6, R237, R0, 0x1, P0 ;  /* 0x000000ed06099211 */ /* 0x000fc600000f0c00 */
        /* <DEDUP_REMOVED lines=8> */
[----:B------:R1:W-:Y:S02]  /*3bc0*/  @!P1 LDGSTS.E.BYPASS.LTC128B.128 [R220+0x9800], [R8.64+0x80] ;  /* 0x0980008008dc9fae */ /* 0x0003e4000b901d44 */
.L_x_2232:
[----:B------:R-:W-:Y:S05]  /*3bd0*/  BSYNC B0 ;  /* 0x0000000000007941 */ /* 0x000fea0003800000 */
.L_x_2231:
[----:B------:R-:W-:Y:S01]  /*3be0*/  MOV R6, UR6 ;  /* 0x0000000600067c02 */ /* 0x000fe20008000f00 */
[----:B------:R-:W-:Y:S01]  /*3bf0*/  IMAD.U32 R7, RZ, RZ, UR7 ;  /* 0x00000007ff077e24 */ /* 0x000fe2000f8e00ff */
[----:B-1-3--:R-:W-:Y:S01]  /*3c00*/  MOV R8, UR6 ;  /* 0x0000000600087c02 */ /* 0x00afe20008000f00 */
[----:B------:R-:W-:Y:S01]  /*3c10*/  IMAD.U32 R9, RZ, RZ, UR7 ;  /* 0x00000007ff097e24 */ /* 0x000fe2000f8e00ff */
[----:B------:R-:W-:Y:S01]  /*3c20*/  MOV R10, UR6 ;  /* 0x00000006000a7c02 */ /* 0x000fe20008000f00 */
[----:B------:R-:W-:Y:S01]  /*3c30*/  IMAD.U32 R11, RZ, RZ, UR7 ;  /* 0x00000007ff0b7e24 */ /* 0x000fe2000f8e00ff */
[----:B------:R-:W0:Y:S01]  /*3c40*/  LDGDEPBAR ;  /* 0x00000000000079af */ /* 0x000e220000000000 */
[----:B------:R-:W-:-:S02]  /*3c50*/  IMAD.MOV.U32 R242, RZ, RZ, R48 ;  /* 0x000000fffff27224 */ /* 0x000fc400078e0030 */
[----:B------:R-:W-:Y:S01]  /*3c60*/  IMAD.MOV.U32 R243, RZ, RZ, R49 ;  /* 0x000000fffff37224 */ /* 0x000fe200078e0031 */
[----:B------:R-:W3:Y:S02]  /*3c70*/  LD.E.64 R6, [R6.64+0x1b8] ;  /* 0x0001b80406067980 */ /* 0x000ee4000c101b00 */
[----:B---3--:R-:W-:-:S04]  /*3c80*/  ISETP.NE.U32.AND P1, PT, R6, RZ, PT ;  /* 0x000000ff0600720c */ /* 0x008fc80003f25070 */
[----:B------:R-:W-:-:S13]  /*3c90*/  ISETP.NE.AND.EX P1, PT, R7, RZ, PT, P1 ;  /* 0x000000ff0700720c */ /* 0x000fda0003f25310 */
[----:B------:R-:W3:Y:S01]  /*3ca0*/  @P1 LD.E.64 R8, [R8.64+0x1c0] ;  /* 0x0001c00408081980 */ /* 0x000ee2000c101b00 */
[----:B------:R-:W-:Y:S02]  /*3cb0*/  @P1 MOV R22, R120 ;  /* 0x0000007800161202 */ /* 0x000fe40000000f00 */
[----:B------:R-:W-:Y:S01]  /*3cc0*/  @P1 SHF.R.S32.HI R2, RZ, 0x1f, R119 ;  /* 0x0000001fff021819 */ /* 0x000fe20000011477 */
[----:B--2---:R1:W2:Y:S01]  /*3cd0*/  @P1 LD.E R12, [R10.64+0xd8] ;  /* 0x0000d8040a0c1980 */ /* 0x0042a2000c101900 */
[----:B------:R-:W-:Y:S01]  /*3ce0*/  IMAD.MOV.U32 R242, RZ, RZ, R46 ;  /* 0x000000fffff27224 */ /* 0x000fe200078e002e */
[----:B------:R-:W-:Y:S01]  /*3cf0*/  LEA R118, R45, R25, 0x3 ;  /* 0x000000192d767211 */ /* 0x000fe200078e18ff */
[----:B---3--:R-:W-:Y:S02]  /*3d00*/  @P1 IMAD R0, R9, R119, RZ ;  /* 0x0000007709001224 */ /* 0x008fe400078e02ff */
[----:B-1----:R-:W-:-:S04]  /*3d10*/  @P1 IMAD.WIDE.U32 R10, R119, R8, R22 ;  /* 0x00000008770a1225 */ /* 0x002fc800078e0016 */
[----:B------:R-:W-:Y:S01]  /*3d20*/  @P1 IMAD R8, R8, R2, R0 ;  /* 0x0000000208081224 */ /* 0x000fe200078e0200 */
[----:B------:R-:W-:-:S03]  /*3d30*/  @P1 LEA R6, P0, R10, R6, 0x2 ;  /* 0x000000060a061211 */ /* 0x000fc600078010ff */
[----:B------:R-:W-:-:S05]  /*3d40*/  @P1 IMAD.IADD R8, R11, 0x1, R8 ;  /* 0x000000010b081824 */ /* 0x000fca00078e0208 */
[----:B------:R-:W-:-:S05]  /*3d50*/  @P1 LEA.HI.X R7, R10, R7, R8, 0x2, P0 ;  /* 0x000000070a071211 */ /* 0x000fca00000f1408 */
[----:B------:R1:W3:Y:S01]  /*3d60*/  @P1 LD.E R2, [R6.64] ;  /* 0x0000000406021980 */ /* 0x0002e2000c101900 */
[----:B------:R-:W-:Y:S01]  /*3d70*/  MOV R8, UR6 ;  /* 0x0000000600087c02 */ /* 0x000fe20008000f00 */
[----:B------:R-:W-:-:S05]  /*3d80*/  IMAD.U32 R9, RZ, RZ, UR7 ;  /* 0x00000007ff097e24 */ /* 0x000fca000f8e00ff */
[----:B------:R2:W5:Y:S01]  /*3d90*/  LD.E R96, [R8.64+0x184] ;  /* 0x0001840408607980 */ /* 0x000562000c101900 */
[----:B-1----:R-:W-:Y:S01]  /*3da0*/  MOV R6, UR6 ;  /* 0x0000000600067c02 */ /* 0x002fe20008000f00 */
[----:B------:R-:W-:-:S05]  /*3db0*/  IMAD.U32 R7, RZ, RZ, UR7 ;  /* 0x00000007ff077e24 */ /* 0x000fca000f8e00ff */
[----:B------:R1:W5:Y:S01]  /*3dc0*/  LD.E R10, [R6.64+0x188] ;  /* 0x00018804060a7980 */ /* 0x000362000c101900 */
[----:B------:R-:W-:-:S04]  /*3dd0*/  DEPBAR.LE SB0, 0x0 ;  /* 0x000080000000791a */ /* 0x000fc80000000000 */
[----:B------:R-:W-:Y:S01]  /*3de0*/  WARPSYNC 0xffffffff ;  /* 0xffffffff00007948 */ /* 0x000fe20003800000 */
[----:B------:R-:W-:Y:S01]  /*3df0*/  ISETP.GE.AND P0, PT, R16, R5, PT ;  /* 0x000000051000720c */ /* 0x000fe20003f06270 */
[----:B------:R-:W-:Y:S01]  /*3e00*/  BAR.SYNC.DEFER_BLOCKING 0x0 ;  /* 0x0000000000007b1d */ /* 0x000fe20000010000 */
[----:B------:R-:W-:-:S05]  /*3e10*/  IADD3 R128, R116, -0x4ab325aa, RZ ;  /* 0xb54cda5674807810 */ /* 0x000fca0007ffe0ff */
[----:B------:R4:W-:Y:S04]  /*3e20*/  STL.64 [R1+0xf8], R242 ;  /* 0x0000f8f201007387 */ /* 0x0009e80000100a00 */
[----:B------:R4:W-:Y:S04]  /*3e30*/  STL [R1+0xdc], R118 ;  /* 0x0000dc7601007387 */ /* 0x0009e80000100800 */
[----:B------:R4:W-:Y:S01]  /*3e40*/  STL [R1+0x6c], R128 ;  /* 0x00006c8001007387 */ /* 0x0009e20000100800 */
[----:B--2---:R-:W3:Y:S01]  /*3e50*/  @P1 MUFU.RCP R8, R12 ;  /* 0x0000000c00081308 */ /* 0x004ee20000001000 */
[----:B------:R-:W-:-:S02]  /*3e60*/  SHF.L.U64.HI R199, R42, 0x5, R43 ;  /* 0x000000052ac77819 */ /* 0x000fc4000001022b */
[----:B------:R4:W-:Y:S04]  /*3e70*/  @P0 STS.128 [R220+0xa000], RZ ;  /* 0x00a000ffdc000388 */ /* 0x0009e80000000c00 */
[----:B------:R4:W-:Y:S01]  /*3e80*/  @P0 STS.128 [R220+0xb000], RZ ;  /* 0x00b000ffdc000388 */ /* 0x0009e20000000c00 */
[----:B------:R-:W-:Y:S01]  /*3e90*/  SHF.L.U32 R198, R42, 0x5, RZ ;  /* 0x000000052ac67819 */ /* 0x000fe200000006ff */
[----:B------:R-:W-:Y:S01]  /*3ea0*/  IMAD R0, R199, R64, RZ ;  /* 0x00000040c7007224 */ /* 0x000fe200078e02ff */
[----:B------:R-:W-:Y:S01]  /*3eb0*/  SHF.L.U32 R41, R41, 0x1, RZ ;  /* 0x0000000129297819 */ /* 0x000fe200000006ff */
[----:B------:R-:W-:Y:S02]  /*3ec0*/  BSSY B0, `(.L_x_2233) ;  /* 0x0000019000007945 */ /* 0x000fe40003800000 */
[----:B------:R-:W-:-:S02]  /*3ed0*/  IMAD R0, R13, R198, R0 ;  /* 0x000000c60d007224 */ /* 0x000fc400078e0200 */
[----:B-1----:R-:W-:Y:S01]  /*3ee0*/  IMAD.WIDE.U32 R6, R64, R198, R242 ;  /* 0x000000c640067225 */ /* 0x002fe200078e00f2 */
[----:B------:R-:W-:-:S03]  /*3ef0*/  LOP3.LUT R124, R41, 0x6, RZ, 0xc0, !PT ;  /* 0x00000006297c7812 */ /* 0x000fc600078ec0ff */
[----:B------:R-:W-:Y:S02]  /*3f00*/  IMAD.MOV.U32 R216, RZ, RZ, RZ ;  /* 0x000000ffffd87224 */ /* 0x000fe400078e00ff */
[----:B------:R-:W-:Y:S02]  /*3f10*/  IMAD.IADD R0, R7, 0x1, R0 ;  /* 0x0000000107007824 */ /* 0x000fe400078e0200 */
[----:B---3--:R-:W-:Y:S01]  /*3f20*/  @P1 FMUL.FTZ R216, R2, R8 ;  /* 0x0000000802d81220 */ /* 0x008fe20000410000 */
[----:B------:R-:W-:Y:S05]  /*3f30*/  @P0 BRA `(.L_x_2234) ;  /* 0x0000011000000947 */ /* 0x000fea0003800000 */
[-C--:B----4-:R-:W-:Y:S02]  /*3f40*/  ISETP.GE.AND P1, PT, R249, R44.reuse, PT ;  /* 0x0000002cf900720c */ /* 0x090fe40003f26270 */
[----:B------:R-:W-:-:S11]  /*3f50*/  ISETP.GE.AND P0, PT, R241, R44, PT ;  /* 0x0000002cf100720c */ /* 0x000fd60003f06270 */
[C---:B------:R-:W-:Y:S01]  /*3f60*/  @!P1 LEA R8, P2, R6.reuse, R238, 0x1 ;  /* 0x000000ee06089211 */ /* 0x040fe200078408ff */
        /* <DEDUP_REMOVED lines=14> */
.L_x_2234:
[----:B----4-:R-:W-:Y:S05]  /*4050*/  BSYNC B0 ;  /* 0x0000000000007941 */ /* 0x010fea0003800000 */
.L_x_2233:
[----:B------:R-:W-:Y:S01]  /*4060*/  ISETP.GE.AND P0, PT, R24, R5, PT ;  /* 0x000000051800720c */ /* 0x000fe20003f06270 */
[----:B------:R-:W-:Y:S01]  /*4070*/  IMAD R5, R25, 0x10, R26 ;  /* 0x0000001019057824 */ /* 0x000fe200078e021a */
[----:B------:R-:W-:Y:S01]  /*4080*/  IADD3 R2, R65, 0x1, -R129 ;  /* 0x0000000141027810 */ /* 0x000fe20007ffe881 */
[----:B------:R-:W-:Y:S01]  /*4090*/  BSSY B0, `(.L_x_2235) ;  /* 0x000001c000007945 */ /* 0x000fe20003800000 */
[----:B------:R-:W-:Y:S01]  /*40a0*/  SHF.L.U64.HI R222, R42, 0x4, R43 ;  /* 0x000000042ade7819 */ /* 0x000fe2000001022b */
[----:B------:R-:W-:Y:S01]  /*40b0*/  IMAD.IADD R66, R114, 0x1, R5 ;  /* 0x0000000172427824 */ /* 0x000fe200078e0205 */
[----:B------:R-:W-:Y:S01]  /*40c0*/  SHF.L.U32 R211, R42, 0x4, RZ ;  /* 0x000000042ad37819 */ /* 0x000fe200000006ff */
[----:B-----5:R-:W-:-:S06]  /*40d0*/  IMAD.IADD R67, R10, 0x1, R2 ;  /* 0x000000010a437824 */ /* 0x020fcc00078e0202 */
[----:B------:R2:W-:Y:S04]  /*40e0*/  @P0 STS.128 [R220+0xa800], RZ ;  /* 0x00a800ffdc000388 */ /* 0x0005e80000000c00 */
[----:B------:R2:W-:Y:S01]  /*40f0*/  @P0 STS.128 [R220+0xb800], RZ ;  /* 0x00b800ffdc000388 */ /* 0x0005e20000000c00 */
[----:B------:R-:W-:Y:S05]  /*4100*/  @P0 BRA `(.L_x_2236) ;  /* 0x0000014000000947 */ /* 0x000fea0003800000 */
[----:B-1----:R-:W3:Y:S01]  /*4110*/  LDL R8, [R1+0x78] ;  /* 0x0000780001087983 */ /* 0x002ee20000100800 */
[----:B------:R-:W-:-:S05]  /*4120*/  IADD3 R6, P2, R211, R6, RZ ;  /* 0x00000006d3067210 */ /* 0x000fca0007f5e0ff */
[----:B------:R-:W-:Y:S01]  /*4130*/  IMAD.X R0, R222, 0x1, R0, P2 ;  /* 0x00000001de007824 */ /* 0x000fe200010e0600 */
[-C--:B---3--:R-:W-:Y:S02]  /*4140*/  ISETP.GE.AND P1, PT, R249, R8.reuse, PT ;  /* 0x00000008f900720c */ /* 0x088fe40003f26270 */
        /* <DEDUP_REMOVED lines=16> */
.L_x_2236:
[----:B------:R-:W-:Y:S05]  /*4250*/  BSYNC B0 ;  /* 0x0000000000007941 */ /* 0x000fea0003800000 */
.L_x_2235:
[----:B------:R-:W-:Y:S01]  /*4260*/  SHF.R.S32.HI R7, RZ, 0x4, R37 ;  /* 0x00000004ff077819 */ /* 0x000fe20000011425 */
        /* <DEDUP_REMOVED lines=8> */
[----:B------:R-:W-:Y:S01]  /*42f0*/  BSSY B1, `(.L_x_2237) ;  /* 0x00000c6000017945 */ /* 0x000fe20003800000 */
[----:B------:R-:W-:-:S02]  /*4300*/  LOP3.LUT R2, R2, 0x1c0, RZ, 0xc0, !PT ;  /* 0x000001c002027812 */ /* 0x000fc400078ec0ff */
[----:B------:R-:W-:Y:S01]  /*4310*/  LOP3.LUT R99, R6, 0xfffffe00, RZ, 0xc0, !PT ;  /* 0xfffffe0006637812 */ /* 0x000fe200078ec0ff */
[----:B------:R-:W-:Y:S01]  /*4320*/  IMAD.IADD R7, R7, 0x1, -R0 ;  /* 0x0000000107077824 */ /* 0x000fe200078e0a00 */
[----:B------:R-:W-:Y:S02]  /*4330*/  LOP3.LUT R0, R5, 0x1c0, RZ, 0xc0, !PT ;  /* 0x000001c005007812 */ /* 0x000fe400078ec0ff */
[----:B------:R-:W-:Y:S01]  /*4340*/  ISETP.GT.AND P3, PT, R180, R240, PT ;  /* 0x000000f0b400720c */ /* 0x000fe20003f64270 */
        /* <DEDUP_REMOVED lines=10> */
[----:B------:R-:W-:Y:S01]  /*43f0*/  IADD3 R6, R66, 0x8, RZ ;  /* 0x0000000842067810 */ /* 0x000fe20007ffe0ff */
[----:B------:R-:W-:Y:S02]  /*4400*/  IMAD.IADD R2, R98, 0x1, R2 ;  /* 0x0000000162027824 */ /* 0x000fe400078e0202 */
[----:B------:R-:W-:-:S02]  /*4410*/  IMAD.SHL.U32 R200, R0, 0x2, RZ ;  /* 0x0000000200c87824 */ /* 0x000fc400078e00ff */
[----:B------:R-:W-:Y:S01]  /*4420*/  IMAD.SHL.U32 R202, R2, 0x2, RZ ;  /* 0x0000000202ca7824 */ /* 0x000fe200078e00ff */
[C---:B------:R-:W-:Y:S01]  /*4430*/  IADD3 R2, R66.reuse, 0x48, RZ ;  /* 0x0000004842027810 */ /* 0x040fe20007ffe0ff */
[----:B------:R-:W-:Y:S01]  /*4440*/  IMAD.IADD R7, R66, 0x1, R67 ;  /* 0x0000000142077824 */ /* 0x000fe200078e0243 */
[----:B------:R-:W-:Y:S01]  /*4450*/  LDSM.16.M88.4 R20, [R200+0x8000] ;  /* 0x00800000c814783b */ /* 0x000fe20000000200 */
[----:B------:R-:W-:Y:S01]  /*4460*/  IADD3 R0, R200, 0x8000, RZ ;  /* 0x00008000c8007810 */ /* 0x000fe20007ffe0ff */
[--C-:B------:R-:W-:Y:S01]  /*4470*/  IMAD R204, R4, 0x2, R202.reuse ;  /* 0x0000000204cc7824 */ /* 0x100fe200078e02ca */
[----:B------:R-:W-:Y:S01]  /*4480*/  IADD3 R212, R200, 0x8020, RZ ;  /* 0x00008020c8d47810 */ /* 0x000fe20007ffe0ff */
[----:B-1----:R-:W1:Y:S01]  /*4490*/  LDSM.16.M88.4 R8, [R202+0x2000] ;  /* 0x00200000ca08783b */ /* 0x002e620000000200 */
[----:B------:R-:W-:Y:S01]  /*44a0*/  @P1 IADD3 R212, R0, -0x20, RZ ;  /* 0xffffffe000d41810 */ /* 0x000fe20007ffe0ff */
[----:B------:R-:W-:Y:S01]  /*44b0*/  IMAD.MOV.U32 R0, RZ, RZ, 0x40 ;  /* 0x00000040ff007424 */ /* 0x000fe200078e00ff */
[----:B------:R-:W-:Y:S01]  /*44c0*/  IMNMX R234, R7, R65, PT ;  /* 0x0000004107ea7217 */ /* 0x000fe20003800200 */
[----:B------:R-:W3:Y:S01]  /*44d0*/  LDSM.16.M88.4 R28, [R200+0x8800] ;  /* 0x00880000c81c783b */ /* 0x000ee20000000200 */
[C---:B------:R-:W-:Y:S01]  /*44e0*/  IMAD R210, R3.reuse, 0x2, R202 ;  /* 0x0000000203d27824 */ /* 0x040fe200078e02ca */
[----:B------:R-:W-:Y:S01]  /*44f0*/  IADD3 R215, R212, 0x800, RZ ;  /* 0x00000800d4d77810 */ /* 0x000fe20007ffe0ff */
[----:B------:R-:W-:Y:S01]  /*4500*/  IMAD R208, R3, 0x2, R204 ;  /* 0x0000000203d07824 */ /* 0x000fe200078e02cc */
[----:B------:R-:W4:Y:S01]  /*4510*/  LDSM.16.M88.4 R16, [R202] ;  /* 0x00000000ca10783b */ /* 0x000f220000000200 */
[----:B------:R-:W-:-:S02]  /*4520*/  SEL R0, R0, 0xffffffc0, !P2 ;  /* 0xffffffc000007807 */ /* 0x000fc40005000000 */
[C---:B------:R-:W-:Y:S01]  /*4530*/  IADD3 R214, R212.reuse, 0x1000, RZ ;  /* 0x00001000d4d67810 */ /* 0x040fe20007ffe0ff */
[----:B------:R-:W-:Y:S01]  /*4540*/  LDSM.16.M88.4 R32, [R212] ;  /* 0x00000000d420783b */ /* 0x000fe20000000200 */
[----:B------:R-:W-:Y:S01]  /*4550*/  IADD3 R213, R212, 0x1800, RZ ;  /* 0x00001800d4d57810 */ /* 0x000fe20007ffe0ff */
[----:B------:R-:W-:Y:S02]  /*4560*/  IMAD.IADD R209, R200, 0x1, R0 ;  /* 0x00000001c8d17824 */ /* 0x000fe400078e0200 */
[----:B------:R-:W5:Y:S01]  /*4570*/  LDSM.16.M88.4 R12, [R204+0x2000] ;  /* 0x00200000cc0c783b */ /* 0x000f620000000200 */
[----:B------:R-:W-:Y:S02]  /*4580*/  IMAD.IADD R207, R0, 0x1, R212 ;  /* 0x0000000100cf7824 */ /* 0x000fe400078e02d4 */
[----:B------:R-:W-:Y:S01]  /*4590*/  IMAD.IADD R0, R65, 0x1, -R129 ;  /* 0x0000000141007824 */ /* 0x000fe200078e0a81 */
[----:B------:R-:W2:Y:S03]  /*45a0*/  LDSM.16.M88.4 R44, [R212+0x800] ;  /* 0x00080000d42c783b */ /* 0x000ea60000000200 */
[C---:B------:R-:W-:Y:S01]  /*45b0*/  IMAD.IADD R224, R0.reuse, 0x1, R5 ;  /* 0x0000000100e07824 */ /* 0x040fe200078e0205 */
[----:B------:R-:W2:Y:S01]  /*45c0*/  LDSM.16.M88.4 R24, [R204] ;  /* 0x00000000cc18783b */ /* 0x000ea20000000200 */
[----:B------:R-:W-:-:S02]  /*45d0*/  IMAD.IADD R229, R0, 0x1, R2 ;  /* 0x0000000100e57824 */ /* 0x000fc400078e0202 */
[C---:B------:R-:W-:Y:S01]  /*45e0*/  IMAD.IADD R5, R67.reuse, 0x1, R5 ;  /* 0x0000000143057824 */ /* 0x040fe200078e0205 */
[----:B------:R-:W-:Y:S01]  /*45f0*/  LDSM.16.M88.4 R40, [R209+0x8000] ;  /* 0x00800000d128783b */ /* 0x000fe20000000200 */
[----:B------:R-:W-:Y:S02]  /*4600*/  IMAD.IADD R2, R67, 0x1, R2 ;  /* 0x0000000143027824 */ /* 0x000fe400078e0202 */
[----:B------:R-:W-:Y:S01]  /*4610*/  IMAD.IADD R230, R0, 0x1, R6 ;  /* 0x0000000100e67824 */ /* 0x000fe200078e0206 */
[----:B------:R-:W-:Y:S01]  /*4620*/  LDSM.16.M88.4 R60, [R209+0x8800] ;  /* 0x00880000d13c783b */ /* 0x000fe20000000200 */
[----:B------:R-:W-:Y:S01]  /*4630*/  IMAD.IADD R223, R66, 0x1, R0 ;  /* 0x0000000142df7824 */ /* 0x000fe200078e0200 */
[-C--:B------:R-:W-:Y:S01]  /*4640*/  IMNMX R232, R5, R65.reuse, PT ;  /* 0x0000004105e87217 */ /* 0x080fe20003800200 */
[--C-:B------:R-:W-:Y:S01]  /*4650*/  IMAD.IADD R5, R224, 0x1, -R96.reuse ;  /* 0x00000001e0057824 */ /* 0x100fe200078e0a60 */
[----:B------:R-:W-:Y:S01]  /*4660*/  IMNMX R231, R2, R65, PT ;  /* 0x0000004102e77217 */ /* 0x000fe20003800200 */
[----:B------:R-:W-:-:S02]  /*4670*/  IMAD.IADD R0, R223, 0x1, -R96 ;  /* 0x00000001df007824 */ /* 0x000fc400078e0a60 */
[----:B------:R-:W-:Y:S01]  /*4680*/  IMAD.IADD R2, R230, 0x1, -R96 ;  /* 0x00000001e6027824 */ /* 0x000fe200078e0a60 */
[----:B-1----:R-:W-:Y:S01]  /*4690*/  HMMA.16816.F32 R52, R8, R20, RZ ;  /* 0x000000140834723c */ /* 0x002fe200000018ff */
[----:B------:R-:W-:Y:S02]  /*46a0*/  IMNMX R226, RZ, R5, !PT ;  /* 0x00000005ffe27217 */ /* 0x000fe40007800200 */
[----:B------:R-:W-:Y:S02]  /*46b0*/  IMNMX R228, RZ, R0, !PT ;  /* 0x00000000ffe47217 */ /* 0x000fe40007800200 */
[----:B------:R-:W-:-:S03]  /*46c0*/  IMNMX R227, RZ, R2, !PT ;  /* 0x00000002ffe37217 */ /* 0x000fc60007800200 */
[C---:B------:R-:W-:Y:S08]  /*46d0*/  HMMA.16816.F32 R48, R8.reuse, R22, RZ ;  /* 0x000000160830723c */ /* 0x040ff000000018ff */
[C---:B---3--:R-:W-:Y:S08]  /*46e0*/  HMMA.16816.F32 R36, R8.reuse, R28, RZ ;  /* 0x0000001c0824723c */ /* 0x048ff000000018ff */
[----:B------:R-:W-:Y:S08]  /*46f0*/  HMMA.16816.F32 R8, R8, R30, RZ ;  /* 0x0000001e0808723c */ /* 0x000ff000000018ff */
[C---:B----4-:R-:W-:Y:S08]  /*4700*/  HMMA.16816.F32 R72, R16.reuse, R20, RZ ;  /* 0x000000141048723c */ /* 0x050ff000000018ff */
[C---:B------:R-:W-:Y:S01]  /*4710*/  HMMA.16816.F32 R68, R16.reuse, R22, RZ ;  /* 0x000000161044723c */ /* 0x040fe200000018ff */
[----:B------:R-:W1:Y:S07]  /*4720*/  LDSM.16.M88.4 R20, [R210+0x2000] ;  /* 0x00200000d214783b */ /* 0x000e6e0000000200 */
[C---:B------:R-:W-:Y:S08]  /*4730*/  HMMA.16816.F32 R56, R16.reuse, R28, RZ ;  /* 0x0000001c1038723c */ /* 0x040ff000000018ff */
[----:B------:R-:W-:Y:S01]  /*4740*/  HMMA.16816.F32 R80, R16, R30, RZ ;  /* 0x0000001e1050723c */ /* 0x000fe200000018ff */
[----:B------:R-:W3:Y:S07]  /*4750*/  LDSM.16.M88.4 R16, [R210] ;  /* 0x00000000d210783b */ /* 0x000eee0000000200 */
[C---:B-----5:R-:W-:Y:S08]  /*4760*/  HMMA.16816.F32 R76, R12.reuse, R34, R48 ;  /* 0x000000220c4c723c */ /* 0x060ff00000001830 */
[C---:B------:R-:W-:Y:S01]  /*4770*/  HMMA.16816.F32 R88, R12.reuse, R32, R52 ;  /* 0x000000200c58723c */ /* 0x040fe20000001834 */
[----:B------:R-:W-:Y:S07]  /*4780*/  LDSM.16.M88.4 R52, [R207+0x800] ;  /* 0x00080000cf34783b */ /* 0x000fee0000000200 */
[C---:B--2---:R-:W-:Y:S01]  /*4790*/  HMMA.16816.F32 R84, R12.reuse, R44, R36 ;  /* 0x0000002c0c54723c */ /* 0x044fe20000001824 */
[----:B------:R-:W-:Y:S07]  /*47a0*/  LDSM.16.M88.4 R36, [R207] ;  /* 0x00000000cf24783b */ /* 0x000fee0000000200 */
[----:B------:R-:W-:Y:S01]  /*47b0*/  HMMA.16816.F32 R48, R12, R46, R8 ;  /* 0x0000002e0c30723c */ /* 0x000fe20000001808 */
[----:B------:R-:W2:Y:S07]  /*47c0*/  LDSM.16.M88.4 R8, [R208+0x2000] ;  /* 0x00200000d008783b */ /* 0x000eae0000000200 */
[C---:B------:R-:W-:Y:S08]  /*47d0*/  HMMA.16816.F32 R28, R24.reuse, R32, R72 ;  /* 0x00000020181c723c */ /* 0x040ff00000001848 */
[C---:B------:R-:W-:Y:S01]  /*47e0*/  HMMA.16816.F32 R12, R24.reuse, R34, R68 ;  /* 0x00000022180c723c */ /* 0x040fe20000001844 */
[----:B------:R-:W4:Y:S07]  /*47f0*/  LDSM.16.M88.4 R32, [R208] ;  /* 0x00000000d020783b */ /* 0x000f2e0000000200 */
[C---:B------:R-:W-:Y:S08]  /*4800*/  HMMA.16816.F32 R56, R24.reuse, R44, R56 ;  /* 0x0000002c1838723c */ /* 0x040ff00000001838 */
[----:B------:R-:W-:Y:S08]  /*4810*/  HMMA.16816.F32 R80, R24, R46, R80 ;  /* 0x0000002e1850723c */ /* 0x000ff00000001850 */
[C---:B-1----:R-:W-:Y:S08]  /*4820*/  HMMA.16816.F32 R88, R20.reuse, R40, R88 ;  /* 0x000000281458723c */ /* 0x042ff00000001858 */
[C---:B------:R-:W-:Y:S08]  /*4830*/  HMMA.16816.F32 R84, R20.reuse, R60, R84 ;  /* 0x0000003c1454723c */ /* 0x040ff00000001854 */
[C---:B------:R-:W-:Y:S08]  /*4840*/  HMMA.16816.F32 R72, R20.reuse, R42, R76 ;  /* 0x0000002a1448723c */ /* 0x040ff0000000184c */
[----:B------:R-:W-:Y:S01]  /*4850*/  HMMA.16816.F32 R68, R20, R62, R48 ;  /* 0x0000003e1444723c */ /* 0x000fe20000001830 */
[----:B------:R-:W-:Y:S04]  /*4860*/  LDSM.16.M88.4 R20, [R200+0x9000] ;  /* 0x00900000c814783b */ /* 0x000fe80000000200 */
[----:B------:R-:W-:Y:S03]  /*4870*/  LDSM.16.M88.4 R48, [R200+0x9800] ;  /* 0x00980000c830783b */ /* 0x000fe60000000200 */
[C---:B---3--:R-:W-:Y:S01]  /*4880*/  HMMA.16816.F32 R44, R16.reuse, R40, R28 ;  /* 0x00000028102c723c */ /* 0x048fe2000000181c */
[----:B------:R-:W-:Y:S07]  /*4890*/  LDSM.16.M88.4 R28, [R202+0x4000] ;  /* 0x00400000ca1c783b */ /* 0x000fee0000000200 */
[C---:B------:R-:W-:Y:S01]  /*48a0*/  HMMA.16816.F32 R40, R16.reuse, R42, R12 ;  /* 0x0000002a1028723c */ /* 0x040fe2000000180c */
[----:B------:R-:W1:Y:S07]  /*48b0*/  LDSM.16.M88.4 R12, [R202+0x6000] ;  /* 0x00600000ca0c783b */ /* 0x000e6e0000000200 */
[C---:B------:R-:W-:Y:S01]  /*48c0*/  HMMA.16816.F32 R24, R16.reuse, R60, R56 ;  /* 0x0000003c1018723c */ /* 0x040fe20000001838 */
[----:B------:R-:W-:Y:S07]  /*48d0*/  LDSM.16.M88.4 R56, [R212+0x1800] ;  /* 0x00180000d438783b */ /* 0x000fee0000000200 */
[----:B------:R-:W-:Y:S08]  /*48e0*/  HMMA.16816.F32 R76, R16, R62, R80 ;  /* 0x0000003e104c723c */ /* 0x000ff00000001850 */
[C---:B--2---:R-:W-:Y:S08]  /*48f0*/  HMMA.16816.F32 R88, R8.reuse, R36, R88 ;  /* 0x000000240858723c */ /* 0x044ff00000001858 */
[C---:B------:R-:W-:Y:S08]  /*4900*/  HMMA.16816.F32 R72, R8.reuse, R38, R72 ;  /* 0x000000260848723c */ /* 0x040ff00000001848 */
[C---:B------:R-:W-:Y:S08]  /*4910*/  HMMA.16816.F32 R92, R8.reuse, R52, R84 ;  /* 0x00000034085c723c */ /* 0x040ff00000001854 */
[----:B------:R-:W-:Y:S01]  /*4920*/  HMMA.16816.F32 R60, R8, R54, R68 ;  /* 0x00000036083c723c */ /* 0x000fe20000001844 */
[----:B------:R-:W-:Y:S07]  /*4930*/  LDSM.16.M88.4 R8, [R204+0x6000] ;  /* 0x00600000cc08783b */ /* 0x000fee0000000200 */
[C---:B----4-:R-:W-:Y:S08]  /*4940*/  HMMA.16816.F32 R44, R32.reuse, R36, R44 ;  /* 0x00000024202c723c */ /* 0x050ff0000000182c */
        /* <DEDUP_REMOVED lines=8> */
[----:B------:R-:W-:Y:S08]  /*49d0*/  HMMA.16816.F32 R60, R12, R50, R60 ;  /* 0x000000320c3c723c */ /* 0x000ff0000000183c */
[C---:B------:R-:W-:Y:S01]  /*49e0*/  HMMA.16816.F32 R52, R28.reuse, R20, R44 ;  /* 0x000000141c34723c */ /* 0x040fe2000000182c */
[----:B------:R-:W-:Y:S07]  /*49f0*/  LDSM.16.M88.4 R44, [R209+0x9000] ;  /* 0x00900000d12c783b */ /* 0x000fee0000000200 */
[C---:B------:R-:W-:Y:S01]  /*4a00*/  HMMA.16816.F32 R32, R28.reuse, R22, R40 ;  /* 0x000000161c20723c */ /* 0x040fe20000001828 */
[----:B------:R-:W-:Y:S04]  /*4a10*/  LDSM.16.M88.4 R40, [R209+0x9800] ;  /* 0x00980000d128783b */ /* 0x000fe80000000200 */
[----:B------:R-:W-:Y:S03]  /*4a20*/  LDSM.16.M88.4 R20, [R210+0x4000] ;  /* 0x00400000d214783b */ /* 0x000fe60000000200 */
[C---:B------:R-:W-:Y:S01]  /*4a30*/  HMMA.16816.F32 R12, R28.reuse, R48, R16 ;  /* 0x000000301c0c723c */ /* 0x040fe20000001810 */
[----:B------:R-:W1:Y:S07]  /*4a40*/  LDSM.16.M88.4 R16, [R210+0x6000] ;  /* 0x00600000d210783b */ /* 0x000e6e0000000200 */
[----:B------:R-:W-:Y:S01]  /*4a50*/  HMMA.16816.F32 R48, R28, R50, R68 ;  /* 0x000000321c30723c */ /* 0x000fe20000001844 */
[----:B------:R-:W-:Y:S07]  /*4a60*/  LDSM.16.M88.4 R28, [R207+0x1800] ;  /* 0x00180000cf1c783b */ /* 0x000fee0000000200 */
        /* <DEDUP_REMOVED lines=8> */
[----:B------:R-:W-:Y:S01]  /*4af0*/  HMMA.16816.F32 R68, R24, R56, R12 ;  /* 0x000000381844723c */ /* 0x000fe2000000180c */
[----:B------:R-:W3:Y:S01]  /*4b00*/  LDSM.16.M88.4 R12, [R208+0x4000] ;  /* 0x00400000d00c783b */ /* 0x000ee20000000200 */
[----:B------:R-:W-:-:S06]  /*4b10*/  DEPBAR.LE SB0, 0x0 ;  /* 0x000080000000791a */ /* 0x000fcc0000000000 */
        /* <DEDUP_REMOVED lines=8> */
[----:B------:R-:W-:Y:S08]  /*4ba0*/  HMMA.16816.F32 R20, R20, R42, R56 ;  /* 0x0000002a1414723c */ /* 0x000ff00000001838 */
[C---:B--2---:R-:W-:Y:S08]  /*4bb0*/  HMMA.16816.F32 R60, R8.reuse, R32, R60 ;  /* 0x00000020083c723c */ /* 0x044ff0000000183c */
[C---:B------:R-:W-:Y:S08]  /*4bc0*/  HMMA.16816.F32 R52, R8.reuse, R34, R52 ;  /* 0x000000220834723c */ /* 0x040ff00000001834 */
[C---:B------:R-:W-:Y:S08]  /*4bd0*/  HMMA.16816.F32 R48, R8.reuse, R28, R48 ;  /* 0x0000001c0830723c */ /* 0x040ff00000001830 */
[----:B------:R-:W-:Y:S07]  /*4be0*/  HMMA.16816.F32 R36, R8, R30, R36 ;  /* 0x0000001e0824723c */ /* 0x000fee0000001824 */
[----:B------:R-:W-:Y:S01]  /*4bf0*/  IMAD.IADD R8, R67, 0x1, R6 ;  /* 0x0000000143087824 */ /* 0x000fe200078e0206 */
[----:B---3--:R-:W-:Y:S01]  /*4c00*/  HMMA.16816.F32 R56, R12, R32, R24 ;  /* 0x000000200c38723c */ /* 0x008fe20000001818 */
[----:B------:R-:W-:-:S03]  /*4c10*/  IMAD.IADD R6, R229, 0x1, -R96 ;  /* 0x00000001e5067824 */ /* 0x000fc600078e0a60 */
[----:B------:R-:W-:Y:S02]  /*4c20*/  IMNMX R233, R8, R65, PT ;  /* 0x0000004108e97217 */ /* 0x000fe40003800200 */
[----:B------:R-:W-:Y:S02]  /*4c30*/  IMNMX R225, RZ, R6, !PT ;  /* 0x00000006ffe17217 */ /* 0x000fe40007800200 */
[C---:B------:R-:W-:Y:S08]  /*4c40*/  HMMA.16816.F32 R92, R12.reuse, R34, R44 ;  /* 0x000000220c5c723c */ /* 0x040ff0000000182c */
[C---:B------:R-:W-:Y:S08]  /*4c50*/  HMMA.16816.F32 R100, R12.reuse, R28, R16 ;  /* 0x0000001c0c64723c */ /* 0x040ff00000001810 */
[----:B------:R-:W-:Y:S01]  /*4c60*/  HMMA.16816.F32 R104, R12, R30, R20 ;  /* 0x0000001e0c68723c */ /* 0x000fe20000001814 */
[----:B------:R-:W-:Y:S06]  /*4c70*/  BAR.SYNC.DEFER_BLOCKING 0x0 ;  /* 0x0000000000007b1d */ /* 0x000fec0000010000 */
[----:B------:R-:W-:Y:S01]  /*4c80*/  @!UPT UIADD3 URZ, URZ, URZ, URZ ;  /* 0x0000003f3f3ff290 */ /* 0x000fe2000fffe03f */
[----:B------:R-:W-:Y:S11]  /*4c90*/  @!P3 BRA `(.L_x_2238) ;  /* 0x000002b00000b947 */ /* 0x000ff60003800000 */
[----:B------:R-:W2:Y:S01]  /*4ca0*/  LDL R129, [R1+0x78] ;  /* 0x0000780001817983 */ /* 0x000ea20000100800 */
[----:B------:R-:W-:Y:S01]  /*4cb0*/  IADD3 R0, R250, -0x2, RZ ;  /* 0xfffffffefa007810 */ /* 0x000fe20007ffe0ff */
[----:B------:R-:W-:Y:S03]  /*4cc0*/  BSSY B0, `(.L_x_2239) ;  /* 0x0000027000007945 */ /* 0x000fe60003800000 */
[----:B------:R-:W-:Y:S01]  /*4cd0*/  SHF.R.S32.HI R5, RZ, 0x1f, R0 ;  /* 0x0000001fff057819 */ /* 0x000fe20000011400 */
[----:B------:R-:W-:-:S02]  /*4ce0*/  IMAD R2, R125, R0, RZ ;  /* 0x000000007d027224 */ /* 0x000fc400078e02ff */
[----:B------:R-:W-:-:S04]  /*4cf0*/  IMAD.WIDE.U32 R6, R0, R123, R126 ;  /* 0x0000007b00067225 */ /* 0x000fc800078e007e */
[----:B------:R-:W-:Y:S01]  /*4d00*/  IMAD R2, R5, R123, R2 ;  /* 0x0000007b05027224 */ /* 0x000fe200078e0202 */
[----:B------:R-:W-:-:S03]  /*4d10*/  IADD3 R0, P5, R122, R6, RZ ;  /* 0x000000067a007210 */ /* 0x000fc60007fbe0ff */
[----:B------:R-:W-:-:S04]  /*4d20*/  IMAD.IADD R2, R7, 0x1, R2 ;  /* 0x0000000107027824 */ /* 0x000fc800078e0202 */
[----:B------:R-:W-:Y:S01]  /*4d30*/  IMAD.X R5, R115, 0x1, R2, P5 ;  /* 0x0000000173057824 */ /* 0x000fe200028e0602 */
[-C--:B--2---:R-:W-:Y:S02]  /*4d40*/  ISETP.GE.AND P2, PT, R249, R129.reuse, PT ;  /* 0x00000081f900720c */ /* 0x084fe40003f46270 */
[----:B------:R-:W-:-:S11]  /*4d50*/  ISETP.GE.AND P1, PT, R241, R129, PT ;  /* 0x00000081f100720c */ /* 0x000fd60003f26270 */
[CC--:B------:R-:W-:Y:S01]  /*4d60*/  @!P2 LEA R12, P6, R6.reuse, R236.reuse, 0x1 ;  /* 0x000000ec060ca211 */ /* 0x0c0fe200078c08ff */
[----:B------:R1:W-:Y:S01]  /*4d70*/  @P2 STS.128 [R220+0x8000], RZ ;  /* 0x008000ffdc002388 */ /* 0x0003e20000000c00 */
[-C--:B------:R-:W-:Y:S02]  /*4d80*/  @!P1 LEA R8, P0, R6, R236.reuse, 0x1 ;  /* 0x000000ec06089211 */ /* 0x080fe400078008ff */
[----:B------:R-:W-:Y:S02]  /*4d90*/  @!P2 LEA R10, P4, R0, R236, 0x1 ;  /* 0x000000ec000aa211 */ /* 0x000fe400078808ff */
[CCC-:B------:R-:W-:Y:S02]  /*4da0*/  @!P2 LEA.HI.X R13, R6.reuse, R237.reuse, R2.reuse, 0x1, P6 ;  /* 0x000000ed060da211 */ /* 0x1c0fe400030f0c02 */
[-C--:B------:R-:W-:Y:S02]  /*4db0*/  @!P1 LEA.HI.X R9, R6, R237.reuse, R2, 0x1, P0 ;  /* 0x000000ed06099211 */ /* 0x080fe400000f0c02 */
[----:B------:R-:W-:Y:S01]  /*4dc0*/  @!P2 LEA.HI.X R11, R0, R237, R5, 0x1, P4 ;  /* 0x000000ed000ba211 */ /* 0x000fe200020f0c05 */
        /* <DEDUP_REMOVED lines=22> */
.L_x_2240:
[----:B------:R-:W-:Y:S05]  /*4f30*/  BSYNC B0 ;  /* 0x0000000000007941 */ /* 0x000fea0003800000 */
.L_x_2239:
[----:B------:R-:W0:Y:S02]  /*4f40*/  LDGDEPBAR ;  /* 0x00000000000079af */ /* 0x000e240000000000 */
.L_x_2238:
[----:B------:R-:W-:Y:S05]  /*4f50*/  BSYNC B1 ;  /* 0x0000000000017941 */ /* 0x000fea0003800000 */
.L_x_2237:
[----:B------:R-:W3:Y:S01]  /*4f60*/  LDL.LU R0, [R1+0x7c] ;  /* 0x00007c0001007983 */ /* 0x000ee20000300800 */
[----:B--2---:R-:W-:Y:S02]  /*4f70*/  IMAD.U32 R6, RZ, RZ, UR6 ;  /* 0x00000006ff067e24 */ /* 0x004fe4000f8e00ff */
[----:B------:R-:W-:-:S05]  /*4f80*/  IMAD.U32 R7, RZ, RZ, UR7 ;  /* 0x00000007ff077e24 */ /* 0x000fca000f8e00ff */
[----:B------:R2:W4:Y:S01]  /*4f90*/  LD.E R2, [R6.64+0xdc] ;  /* 0x0000dc0406027980 */ /* 0x000522000c101900 */
[----:B------:R-:W-:Y:S01]  /*4fa0*/  IMAD.WIDE.U32 R70, R121, -0x2daee0ad, RZ ;  /* 0xd2511f5379467825 */ /* 0x000fe200078e00ff */
[----:B------:R-:W-:Y:S02]  /*4fb0*/  IADD3 R74, R116, -0x61c88647, RZ ;  /* 0x9e3779b9744a7810 */ /* 0x000fe40007ffe0ff */
[C---:B------:R-:W-:Y:S01]  /*4fc0*/  IADD3 R47, R117.reuse, 0x76cf5d0a, RZ ;  /* 0x76cf5d0a752f7810 */ /* 0x040fe20007ffe0ff */
[----:B------:R-:W-:Y:S01]  /*4fd0*/  IMAD.WIDE.U32 R78, R118, -0x326172a9, RZ ;  /* 0xcd9e8d57764e7825 */ /* 0x000fe200078e00ff */
[----:B------:R-:W-:Y:S01]  /*4fe0*/  IADD3 R46, R117, 0x32370b8f, RZ ;  /* 0x32370b8f752e7810 */ /* 0x000fe20007ffe0ff */
[----:B------:R-:W-:Y:S01]  /*4ff0*/  STL.64 [R1+0x38], R70 ;  /* 0x0000384601007387 */ /* 0x000fe20000100a00 */
[C---:B------:R-:W-:Y:S02]  /*5000*/  IADD3 R44, R116.reuse, -0x255992d5, RZ ;  /* 0xdaa66d2b742c7810 */ /* 0x040fe40007ffe0ff */
[----:B------:R-:W-:-:S02]  /*5010*/  IADD3 R245, R116, 0x78dde6e4, RZ ;  /* 0x78dde6e474f57810 */ /* 0x000fc40007ffe0ff */
[C---:B------:R-:W-:Y:S02]  /*5020*/  IADD3 R235, R117.reuse, -0x126145ec, RZ ;  /* 0xed9eba1475eb7810 */ /* 0x040fe40007ffe0ff */
[C---:B------:R-:W-:Y:S02]  /*5030*/  IADD3 R43, R117.reuse, -0x56f99767, RZ ;  /* 0xa9066899752b7810 */ /* 0x040fe40007ffe0ff */
[----:B------:R-:W-:Y:S02]  /*5040*/  IADD3 R252, R116, 0x1715609d, RZ ;  /* 0x1715609d74fc7810 */ /* 0x000fe40007ffe0ff */
[----:B------:R-:W-:Y:S02]  /*5050*/  IADD3 R244, R117, 0x646e171e, RZ ;  /* 0x646e171e75f47810 */ /* 0x000fe40007ffe0ff */
[----:B------:R-:W-:Y:S01]  /*5060*/  PRMT R221, R217, 0x7054, R217 ;  /* 0x00007054d9dd7816 */ /* 0x000fe200000000d9 */
[----:B--2---:R-:W-:Y:S01]  /*5070*/  IMAD R6, R64, 0x20, R124 ;  /* 0x0000002040067824 */ /* 0x004fe200078e027c */
[----:B------:R-:W-:-:S04]  /*5080*/  IADD3 R64, R116, 0x3c6ef372, RZ ;  /* 0x3c6ef37274407810 */ /* 0x000fc80007ffe0ff */
[C---:B------:R-:W-:Y:S02]  /*5090*/  IADD3 R19, R6.reuse, 0x1, RZ ;  /* 0x0000000106137810 */ /* 0x040fe40007ffe0ff */
[C---:B------:R-:W-:Y:S02]  /*50a0*/  IADD3 R21, R6.reuse, 0x8, RZ ;  /* 0x0000000806157810 */ /* 0x040fe40007ffe0ff */
[----:B------:R-:W-:Y:S01]  /*50b0*/  IADD3 R27, R6, 0x9, RZ ;  /* 0x00000009061b7810 */ /* 0x000fe20007ffe0ff */
[----:B------:R-:W-:Y:S01]  /*50c0*/  IMAD.IADD R7, R224, 0x1, -R19 ;  /* 0x00000001e0077824 */ /* 0x000fe200078e0a13 */
[C---:B------:R-:W-:Y:S02]  /*50d0*/  IADD3 R25, R6.reuse, 0x10, RZ ;  /* 0x0000001006197810 */ /* 0x040fe40007ffe0ff */
[C---:B------:R-:W-:Y:S02]  /*50e0*/  IADD3 R29, R6.reuse, 0x11, RZ ;  /* 0x00000011061d7810 */ /* 0x040fe40007ffe0ff */
[----:B------:R-:W-:-:S02]  /*50f0*/  IADD3 R28, R6, 0x18, RZ ;  /* 0x00000018061c7810 */ /* 0x000fc40007ffe0ff */
[C---:B------:R-:W-:Y:S02]  /*5100*/  IADD3 R30, R6.reuse, 0x19, RZ ;  /* 0x00000019061e7810 */ /* 0x040fe40007ffe0ff */
[CC--:B------:R-:W-:Y:S02]  /*5110*/  ISETP.GE.AND P1, PT, R6.reuse, R226.reuse, PT ;  /* 0x000000e20600720c */ /* 0x0c0fe40003f26270 */
[----:B------:R-:W-:Y:S02]  /*5120*/  ISETP.GE.AND P0, PT, R19, R226, PT ;  /* 0x000000e21300720c */ /* 0x000fe40003f06270 */
[----:B------:R-:W-:Y:S02]  /*5130*/  ISETP.GE.OR P1, PT, R6, R232, !P1 ;  /* 0x000000e80600720c */ /* 0x000fe40004f26670 */
[----:B------:R-:W-:Y:S02]  /*5140*/  ISETP.GE.AND P6, PT, R21, R226, PT ;  /* 0x000000e21500720c */ /* 0x000fe40003fc6270 */
[----:B------:R-:W-:-:S02]  /*5150*/  ISETP.GE.OR P0, PT, R19, R232, !P0 ;  /* 0x000000e81300720c */ /* 0x000fc40004706670 */
[----:B------:R-:W-:Y:S02]  /*5160*/  ISETP.GE.OR P6, PT, R21, R232, !P6 ;  /* 0x000000e81500720c */ /* 0x000fe400077c6670 */
[-C--:B------:R-:W-:Y:S02]  /*5170*/  ISETP.GE.AND P5, PT, R27, R226.reuse, PT ;  /* 0x000000e21b00720c */ /* 0x080fe40003fa6270 */
[----:B------:R-:W-:Y:S02]  /*5180*/  ISETP.GE.AND P4, PT, R25, R226, PT ;  /* 0x000000e21900720c */ /* 0x000fe40003f86270 */
[----:B------:R-:W-:Y:S02]  /*5190*/  ISETP.GE.OR P5, PT, R27, R232, !P5 ;  /* 0x000000e81b00720c */ /* 0x000fe40006fa6670 */
[----:B------:R-:W-:Y:S02]  /*51a0*/  ISETP.GE.AND P2, PT, R29, R226, PT ;  /* 0x000000e21d00720c */ /* 0x000fe40003f46270 */
[----:B------:R-:W-:-:S02]  /*51b0*/  ISETP.GE.OR P4, PT, R25, R232, !P4 ;  /* 0x000000e81900720c */ /* 0x000fc40006786670 */
[----:B------:R-:W-:Y:S01]  /*51c0*/  ISETP.GE.OR P2, PT, R29, R232, !P2 ;  /* 0x000000e81d00720c */ /* 0x000fe20005746670 */
[----:B---3--:R-:W-:Y:S02]  /*51d0*/  IMAD.MOV.U32 R24, RZ, RZ, R0 ;  /* 0x000000ffff187224 */ /* 0x008fe400078e0000 */
[----:B------:R-:W-:Y:S02]  /*51e0*/  IMAD.IADD R0, R224, 0x1, -R6 ;  /* 0x00000001e0007824 */ /* 0x000fe400078e0a06 */
[----:B------:R-:W-:-:S03]  /*51f0*/  IMAD.MOV.U32 R65, RZ, RZ, R24 ;  /* 0x000000ffff417224 */ /* 0x000fc600078e0018 */
[----:B------:R-:W-:-:S05]  /*5200*/  IABS R0, R0 ;  /* 0x0000000000007213 */ /* 0x000fca0000000000 */
[----:B------:R-:W-:Y:S01]  /*5210*/  IMAD.MOV.U32 R5, RZ, RZ, R0 ;  /* 0x000000ffff057224 */ /* 0x000fe200078e0000 */
[----:B------:R-:W-:Y:S01]  /*5220*/  IABS R0, R7 ;  /* 0x0000000700007213 */ /* 0x000fe20000000000 */
[C---:B------:R-:W-:Y:S02]  /*5230*/  IMAD.IADD R7, R224.reuse, 0x1, -R21 ;  /* 0x00000001e0077824 */ /* 0x040fe400078e0a15 */
[----:B-1----:R1:W2:Y:S02]  /*5240*/  I2F R9, R5 ;  /* 0x0000000500097306 */ /* 0x0022a40000201400 */
[----:B-1----:R-:W-:Y:S01]  /*5250*/  IMAD.MOV.U32 R5, RZ, RZ, R0 ;  /* 0x000000ffff057224 */ /* 0x002fe200078e0000 */
[----:B------:R-:W-:Y:S01]  /*5260*/  IABS R0, R7 ;  /* 0x0000000700007213 */ /* 0x000fe20000000000 */
[----:B------:R-:W-:-:S04]  /*5270*/  IMAD.IADD R7, R224, 0x1, -R27 ;  /* 0x00000001e0077824 */ /* 0x000fc800078e0a1b */
[----:B------:R1:W3:Y:S01]  /*5280*/  I2F R10, R5 ;  /* 0x00000005000a7306 */ /* 0x0002e20000201400 */
[----:B--2---:R-:W-:Y:S01]  /*5290*/  FFMA.FTZ R9, R9, -R216, R60 ;  /* 0x800000d809097223 */ /* 0x004fe2000001003c */
[----:B------:R-:W-:-:S04]  /*52a0*/  IADD3 R60, R118, 0x4, RZ ;  /* 0x00000004763c7810 */ /* 0x000fc80007ffe0ff */
[----:B------:R-:W-:Y:S01]  /*52b0*/  FSEL R31, R9, -INF , !P1 ;  /* 0xff800000091f7808 */ /* 0x000fe20004800000 */
[----:B------:R-:W-:Y:S01]  /*52c0*/  IMAD.IADD R9, R229, 0x1, -R29 ;  /* 0x00000001e5097824 */ /* 0x000fe200078e0a1d */
[----:B------:R-:W-:Y:S01]  /*52d0*/  ISETP.GE.AND P1, PT, R28, R226, PT ;  /* 0x000000e21c00720c */ /* 0x000fe20003f26270 */
[----:B------:R-:W-:Y:S01]  /*52e0*/  STL [R1+0x124], R60 ;  /* 0x0001243c01007387 */ /* 0x000fe20000100800 */
[----:B------:R-:W-:Y:S02]  /*52f0*/  IMAD.WIDE.U32 R72, R60, -0x326172a9, RZ ;  /* 0xcd9e8d573c487825 */ /* 0x000fe400078e00ff */
[----:B------:R-:W-:Y:S02]  /*5300*/  ISETP.GE.OR P1, PT, R28, R232, !P1 ;  /* 0x000000e81c00720c */ /* 0x000fe40004f26670 */
[----:B-1----:R-:W-:Y:S01]  /*5310*/  IMAD.MOV.U32 R5, RZ, RZ, R0 ;  /* 0x000000ffff057224 */ /* 0x002fe200078e0000 */
[----:B------:R-:W-:Y:S01]  /*5320*/  IABS R0, R7 ;  /* 0x0000000700007213 */ /* 0x000fe20000000000 */
[----:B------:R-:W-:-:S02]  /*5330*/  IMAD.IADD R7, R224, 0x1, -R25 ;  /* 0x00000001e0077824 */ /* 0x000fc400078e0a19 */
[----:B------:R1:W2:Y:S01]  /*5340*/  I2F R13, R5 ;  /* 0x00000005000d7306 */ /* 0x0002a20000201400 */
[----:B---3--:R-:W-:Y:S01]  /*5350*/  FFMA.FTZ R10, R10, -R216, R61 ;  /* 0x800000d80a0a7223 */ /* 0x008fe2000001003d */
[----:B------:R-:W-:-:S04]  /*5360*/  LOP3.LUT R61, R116, R113, RZ, 0x3c, !PT ;  /* 0x00000071743d7212 */ /* 0x000fc800078e3cff */
[----:B------:R-:W-:Y:S01]  /*5370*/  FSEL R33, R10, -INF , !P0 ;  /* 0xff8000000a217808 */ /* 0x000fe20004000000 */
[----:B------:R-:W-:Y:S01]  /*5380*/  IMAD.IADD R10, R229, 0x1, -R28 ;  /* 0x00000001e50a7824 */ /* 0x000fe200078e0a1c */
[C---:B------:R-:W-:Y:S01]  /*5390*/  ISETP.GE.AND P0, PT, R30.reuse, R226, PT ;  /* 0x000000e21e00720c */ /* 0x040fe20003f06270 */
[----:B------:R-:W-:Y:S03]  /*53a0*/  STL [R1+0xd4], R61 ;  /* 0x0000d43d01007387 */ /* 0x000fe60000100800 */
[----:B------:R-:W-:Y:S01]  /*53b0*/  ISETP.GE.OR P0, PT, R30, R232, !P0 ;  /* 0x000000e81e00720c */ /* 0x000fe20004706670 */
[----:B------:R-:W-:Y:S01]  /*53c0*/  STL [R1+0xc4], R74 ;  /* 0x0000c44a01007387 */ /* 0x000fe20000100800 */
[----:B-1----:R-:W-:Y:S01]  /*53d0*/  IMAD.MOV.U32 R5, RZ, RZ, R0 ;  /* 0x000000ffff057224 */ /* 0x002fe200078e0000 */
[----:B------:R-:W-:Y:S01]  /*53e0*/  IABS R0, R7 ;  /* 0x0000000700007213 */ /* 0x000fe20000000000 */
[----:B------:R-:W-:-:S02]  /*53f0*/  IMAD.IADD R7, R224, 0x1, -R29 ;  /* 0x00000001e0077824 */ /* 0x000fc400078e0a1d */
[----:B------:R1:W3:Y:S01]  /*5400*/  I2F R12, R5 ;  /* 0x00000005000c7306 */ /* 0x0002e20000201400 */
[----:B--2---:R-:W-:-:S05]  /*5410*/  FFMA.FTZ R13, R13, -R216, R52 ;  /* 0x800000d80d0d7223 */ /* 0x004fca0000010034 */
[----:B------:R-:W-:Y:S02]  /*5420*/  FSEL R45, R13, -INF , !P6 ;  /* 0xff8000000d2d7808 */ /* 0x000fe40007000000 */
[----:B------:R-:W-:-:S04]  /*5430*/  ISETP.GE.AND P6, PT, R21, R225, PT ;  /* 0x000000e11500720c */ /* 0x000fc80003fc6270 */
[----:B------:R-:W-:Y:S01]  /*5440*/  ISETP.GE.OR P6, PT, R21, R231, !P6 ;  /* 0x000000e71500720c */ /* 0x000fe200077c6670 */
[----:B-1----:R-:W-:Y:S01]  /*5450*/  IMAD.MOV.U32 R5, RZ, RZ, R0 ;  /* 0x000000ffff057224 */ /* 0x002fe200078e0000 */
[----:B------:R-:W-:Y:S01]  /*5460*/  IABS R0, R7 ;  /* 0x0000000700007213 */ /* 0x000fe20000000000 */
[----:B------:R-:W-:Y:S02]  /*5470*/  IMAD.IADD R7, R224, 0x1, -R28 ;  /* 0x00000001e0077824 */ /* 0x000fe400078e0a1c */
[----:B------:R1:W2:Y:S01]  /*5480*/  I2F R11, R5 ;  /* 0x00000005000b7306 */ /* 0x0002a20000201400 */
[----:B---3--:R-:W-:Y:S01]  /*5490*/  FFMA.FTZ R12, R12, -R216, R53 ;  /* 0x800000d80c0c7223 */ /* 0x008fe20000010035 */
[----:B------:R-:W-:-:S04]  /*54a0*/  IADD3 R53, R117, -0x4498517b, RZ ;  /* 0xbb67ae8575357810 */ /* 0x000fc80007ffe0ff */
[----:B------:R-:W-:Y:S01]  /*54b0*/  FSEL R80, R12, -INF , !P5 ;  /* 0xff8000000c507808 */ /* 0x000fe20006800000 */
[----:B------:R-:W-:Y:S01]  /*54c0*/  STL [R1+0xc8], R53 ;  /* 0x0000c83501007387 */ /* 0x000fe20000100800 */
[----:B------:R-:W-:-:S03]  /*54d0*/  ISETP.GE.AND P5, PT, R27, R225, PT ;  /* 0x000000e11b00720c */ /* 0x000fc60003fa6270 */
[----:B------:R-:W-:Y:S01]  /*54e0*/  STL [R1+0xb4], R64 ;  /* 0x0000b44001007387 */ /* 0x000fe20000100800 */
[----:B------:R-:W-:-:S03]  /*54f0*/  ISETP.GE.OR P5, PT, R27, R231, !P5 ;  /* 0x000000e71b00720c */ /* 0x000fc60006fa6670 */
[----:B------:R-:W-:Y:S01]  /*5500*/  STL [R1+0xb8], R47 ;  /* 0x0000b82f01007387 */ /* 0x000fe20000100800 */
[----:B-1----:R-:W-:Y:S01]  /*5510*/  IMAD.MOV.U32 R5, RZ, RZ, R0 ;  /* 0x000000ffff057224 */ /* 0x002fe200078e0000 */
[----:B------:R-:W-:Y:S01]  /*5520*/  IABS R0, R7 ;  /* 0x0000000700007213 */ /* 0x000fe20000000000 */
[----:B------:R-:W-:Y:S01]  /*5530*/  IMAD.IADD R7, R224, 0x1, -R30 ;  /* 0x00000001e0077824 */ /* 0x000fe200078e0a1e */
[----:B------:R-:W-:Y:S01]  /*5540*/  STL [R1+0xbc], R46 ;  /* 0x0000bc2e01007387 */ /* 0x000fe20000100800 */
[----:B------:R1:W3:Y:S01]  /*5550*/  I2F R8, R5 ;  /* 0x0000000500087306 */ /* 0x0002e20000201400 */
[----:B--2---:R-:W-:Y:S02]  /*5560*/  FFMA.FTZ R11, R11, -R216, R48 ;  /* 0x800000d80b0b7223 */ /* 0x004fe40000010030 */
[----:B------:R-:W-:Y:S03]  /*5570*/  STL [R1+0xa8], R44 ;  /* 0x0000a82c01007387 */ /* 0x000fe60000100800 */
        /* <DEDUP_REMOVED lines=8> */
[----:B---3--:R-:W-:Y:S01]  /*5600*/  FFMA.FTZ R14, R8, -R216, R49 ;  /* 0x800000d8080e7223 */ /* 0x008fe20000010031 */
[----:B------:R-:W-:Y:S01]  /*5610*/  STL.64 [R1+0x148], R78 ;  /* 0x0001484e01007387 */ /* 0x000fe20000100a00 */
[----:B------:R-:W1:Y:S01]  /*5620*/  I2F R7, R5 ;  /* 0x0000000500077306 */ /* 0x000e620000201400 */
[----:B------:R-:W-:Y:S02]  /*5630*/  IMAD.IADD R8, R229, 0x1, -R25 ;  /* 0x00000001e5087824 */ /* 0x000fe400078e0a19 */
[----:B------:R-:W-:Y:S01]  /*5640*/  FSEL R85, R14, -INF , !P2 ;  /* 0xff8000000e557808 */ /* 0x000fe20005000000 */
[----:B------:R-:W-:Y:S01]  /*5650*/  STL.64 [R1+0x28], R72 ;  /* 0x0000284801007387 */ /* 0x000fe20000100a00 */
[----:B------:R-:W-:-:S02]  /*5660*/  ISETP.GE.AND P2, PT, R29, R225, PT ;  /* 0x000000e11d00720c */ /* 0x000fc40003f46270 */
[----:B------:R-:W-:Y:S01]  /*5670*/  IABS R8, R8 ;  /* 0x0000000800087213 */ /* 0x000fe20000000000 */
[----:B------:R2:W3:Y:S01]  /*5680*/  I2F R5, R0 ;  /* 0x0000000000057306 */ /* 0x0004e20000201400 */
[----:B------:R-:W-:Y:S01]  /*5690*/  ISETP.GE.OR P2, PT, R29, R231, !P2 ;  /* 0x000000e71d00720c */ /* 0x000fe20005746670 */
[----:B-1----:R-:W-:Y:S02]  /*56a0*/  FFMA.FTZ R15, R7, -R216, R36 ;  /* 0x800000d8070f7223 */ /* 0x002fe40000010024 */
[----:B------:R-:W-:-:S03]  /*56b0*/  IMAD.IADD R7, R229, 0x1, -R19 ;  /* 0x00000001e5077824 */ /* 0x000fc600078e0a13 */
[----:B------:R-:W-:Y:S02]  /*56c0*/  FSEL R83, R15, -INF , !P1 ;  /* 0xff8000000f537808 */ /* 0x000fe40004800000 */
[C---:B------:R-:W-:Y:S01]  /*56d0*/  ISETP.GE.AND P1, PT, R6.reuse, R225, PT ;  /* 0x000000e10600720c */ /* 0x040fe20003f26270 */
[----:B--2---:R-:W-:Y:S02]  /*56e0*/  IMAD.IADD R0, R229, 0x1, -R6 ;  /* 0x00000001e5007824 */ /* 0x004fe400078e0a06 */
[----:B---3--:R-:W-:Y:S01]  /*56f0*/  FFMA.FTZ R18, R5, -R216, R37 ;  /* 0x800000d805127223 */ /* 0x008fe20000010025 */
[----:B------:R-:W-:Y:S02]  /*5700*/  ISETP.GE.OR P1, PT, R6, R231, !P1 ;  /* 0x000000e70600720c */ /* 0x000fe40004f26670 */
[----:B------:R-:W-:Y:S02]  /*5710*/  IABS R0, R0 ;  /* 0x0000000000007213 */ /* 0x000fe40000000000 */
[----:B------:R-:W-:-:S02]  /*5720*/  FSEL R84, R18, -INF , !P0 ;  /* 0xff80000012547808 */ /* 0x000fc40004000000 */
[----:B------:R-:W-:Y:S01]  /*5730*/  ISETP.GE.AND P0, PT, R19, R225, PT ;  /* 0x000000e11300720c */ /* 0x000fe20003f06270 */
[----:B------:R-:W-:Y:S01]  /*5740*/  IMAD.MOV.U32 R5, RZ, RZ, R0 ;  /* 0x000000ffff057224 */ /* 0x000fe200078e0000 */
[----:B------:R-:W-:Y:S01]  /*5750*/  IABS R0, R7 ;  /* 0x0000000700007213 */ /* 0x000fe20000000000 */
[----:B------:R-:W-:Y:S01]  /*5760*/  IMAD.IADD R7, R229, 0x1, -R21 ;  /* 0x00000001e5077824 */ /* 0x000fe200078e0a15 */
[----:B------:R-:W-:Y:S01]  /*5770*/  ISETP.GE.OR P0, PT, R19, R231, !P0 ;  /* 0x000000e71300720c */ /* 0x000fe20004706670 */
[----:B------:R1:W2:Y:S02]  /*5780*/  I2F R23, R5 ;  /* 0x0000000500177306 */ /* 0x0002a40000201400 */
[----:B-1----:R-:W-:Y:S01]  /*5790*/  IMAD.MOV.U32 R5, RZ, RZ, R0 ;  /* 0x000000ffff057224 */ /* 0x002fe200078e0000 */
[----:B------:R-:W-:Y:S01]  /*57a0*/  IABS R0, R7 ;  /* 0x0000000700007213 */ /* 0x000fe20000000000 */
[----:B------:R-:W-:-:S04]  /*57b0*/  IMAD.IADD R7, R229, 0x1, -R27 ;  /* 0x00000001e5077824 */ /* 0x000fc800078e0a1b */
[----:B------:R1:W-:Y:S01]  /*57c0*/  I2F R22, R5 ;  /* 0x0000000500167306 */ /* 0x0003e20000201400 */
[----:B--2---:R-:W-:-:S05]  /*57d0*/  FFMA.FTZ R12, R23, -R216, R62 ;  /* 0x800000d8170c7223 */ /* 0x004fca000001003e */
[----:B------:R-:W-:Y:S02]  /*57e0*/  FSEL R24, R12, -INF , !P1 ;  /* 0xff8000000c187808 */ /* 0x000fe40004800000 */
[----:B------:R-:W-:-:S04]  /*57f0*/  ISETP.GE.AND P1, PT, R28, R225, PT ;  /* 0x000000e11c00720c */ /* 0x000fc80003f26270 */
[----:B------:R-:W-:Y:S01]  /*5800*/  ISETP.GE.OR P1, PT, R28, R231, !P1 ;  /* 0x000000e71c00720c */ /* 0x000fe20004f26670 */
[----:B-1----:R-:W-:Y:S01]  /*5810*/  IMAD.MOV.U32 R5, RZ, RZ, R0 ;  /* 0x000000ffff057224 */ /* 0x002fe200078e0000 */
[----:B------:R-:W-:Y:S02]  /*5820*/  IABS R0, R7 ;  /* 0x0000000700007213 */ /* 0x000fe40000000000 */
[----:B------:R-:W-:Y:S01]  /*5830*/  IABS R7, R9 ;  /* 0x0000000900077213 */ /* 0x000fe20000000000 */
[----:B------:R1:W-:Y:S08]  /*5840*/  I2F R20, R5 ;  /* 0x0000000500147306 */ /* 0x0003f00000201400 */
[----:B------:R2:W3:Y:S01]  /*5850*/  I2F R13, R0 ;  /* 0x00000000000d7306 */ /* 0x0004e20000201400 */
[----:B-1----:R-:W-:-:S07]  /*5860*/  FMNMX.FTZ R5, R31, R33, !PT ;  /* 0x000000211f057209 */ /* 0x002fce0007810000 */
[----:B------:R-:W1:Y:S01]  /*5870*/  I2F R17, R7 ;  /* 0x0000000700117306 */ /* 0x000e620000201400 */
[----:B--2---:R-:W-:Y:S01]  /*5880*/  FMNMX.FTZ R0, R45, R5, !PT ;  /* 0x000000052d007209 */ /* 0x004fe20007810000 */
[----:B------:R-:W-:Y:S02]  /*5890*/  IMAD.MOV.U32 R5, RZ, RZ, R8 ;  /* 0x000000ffff057224 */ /* 0x000fe400078e0008 */
[----:B------:R-:W-:Y:S01]  /*58a0*/  IMAD.IADD R8, R229, 0x1, -R30 ;  /* 0x00000001e5087824 */ /* 0x000fe200078e0a1e */
[----:B------:R-:W-:-:S03]  /*58b0*/  FMNMX.FTZ R0, R80, R0, !PT ;  /* 0x0000000050007209 */ /* 0x000fc60007810000 */
[----:B------:R2:W5:Y:S01]  /*58c0*/  I2F R16, R5 ;  /* 0x0000000500107306 */ /* 0x0005620000201400 */
[----:B---3--:R-:W-:Y:S01]  /*58d0*/  FFMA.FTZ R13, R13, -R216, R55 ;  /* 0x800000d80d0d7223 */ /* 0x008fe20000010037 */
[----:B------:R-:W-:Y:S01]  /*58e0*/  FMNMX.FTZ R0, R82, R0, !PT ;  /* 0x0000000052007209 */ /* 0x000fe20007810000 */
[----:B-1----:R-:W-:-:S03]  /*58f0*/  FFMA.FTZ R17, R17, -R216, R51 ;  /* 0x800000d811117223 */ /* 0x002fc60000010033 */
[----:B------:R-:W-:Y:S02]  /*5900*/  FSEL R69, R13, -INF , !P5 ;  /* 0xff8000000d457808 */ /* 0x000fe40006800000 */
[----:B------:R-:W-:Y:S02]  /*5910*/  FMNMX.FTZ R0, R85, R0, !PT ;  /* 0x0000000055007209 */ /* 0x000fe40007810000 */
[----:B------:R-:W-:Y:S02]  /*5920*/  FSEL R88, R17, -INF , !P2 ;  /* 0xff80000011587808 */ /* 0x000fe40005000000 */
[----:B------:R-:W-:Y:S02]  /*5930*/  FMNMX.FTZ R0, R83, R0, !PT ;  /* 0x0000000053007209 */ /* 0x000fe40007810000 */
[----:B------:R-:W-:Y:S02]  /*5940*/  ISETP.GE.AND P5, PT, R6, R228, PT ;  /* 0x000000e40600720c */ /* 0x000fe40003fa6270 */
[----:B--2---:R-:W-:Y:S01]  /*5950*/  IABS R5, R10 ;  /* 0x0000000a00057213 */ /* 0x004fe20000000000 */
[----:B------:R-:W-:Y:S01]  /*5960*/  IMAD.WIDE.U32 R10, R60, -0x326172a9, RZ ;  /* 0xcd9e8d573c0a7825 */ /* 0x000fe200078e00ff */
[----:B------:R-:W-:-:S02]  /*5970*/  FMNMX.FTZ R0, R84, R0, !PT ;  /* 0x0000000054007209 */ /* 0x000fc40007810000 */
[----:B------:R-:W-:Y:S01]  /*5980*/  ISETP.GE.OR P5, PT, R6, R234, !P5 ;  /* 0x000000ea0600720c */ /* 0x000fe20006fa6670 */
[----:B------:R-:W-:Y:S01]  /*5990*/  IMAD.MOV.U32 R7, RZ, RZ, R5 ;  /* 0x000000ffff077224 */ /* 0x000fe200078e0005 */
[----:B------:R-:W-:Y:S01]  /*59a0*/  IABS R5, R8 ;  /* 0x0000000800057213 */ /* 0x000fe20000000000 */
[----:B------:R-:W1:Y:S01]  /*59b0*/  SHFL.BFLY PT, R14, R0, 0x2, 0x1f ;  /* 0x0c401f00000e7f89 */ /* 0x000e6200000e0000 */
[----:B-----5:R-:W-:Y:S01]  /*59c0*/  FFMA.FTZ R16, R16, -R216, R50 ;  /* 0x800000d810107223 */ /* 0x020fe20000010032 */
[----:B------:R2:W3:Y:S02]  /*59d0*/  I2F R15, R7 ;  /* 0x00000007000f7306 */ /* 0x0004e40000201400 */
[----:B------:R-:W-:Y:S02]  /*59e0*/  IMAD.MOV.U32 R8, RZ, RZ, R5 ;  /* 0x000000ffff087224 */ /* 0x000fe400078e0005 */
[----:B------:R-:W-:Y:S02]  /*59f0*/  FSEL R87, R16, -INF , !P4 ;  /* 0xff80000010577808 */ /* 0x000fe40006000000 */
[----:B--2---:R-:W-:Y:S01]  /*5a00*/  LOP3.LUT R7, R117, R180, RZ, 0x3c, !PT ;  /* 0x000000b475077212 */ /* 0x004fe200078e3cff */
[----:B---3--:R-:W-:-:S03]  /*5a10*/  FFMA.FTZ R15, R15, -R216, R38 ;  /* 0x800000d80f0f7223 */ /* 0x008fc60000010026 */
[----:B------:R-:W-:Y:S02]  /*5a20*/  LOP3.LUT R5, R7, R71, RZ, 0x3c, !PT ;  /* 0x0000004707057212 */ /* 0x000fe400078e3cff */
[----:B------:R2:W3:Y:S01]  /*5a30*/  I2F R7, R8 ;  /* 0x0000000800077306 */ /* 0x0004e20000201400 */
[----:B------:R-:W-:Y:S02]  /*5a40*/  FSEL R75, R15, -INF , !P1 ;  /* 0xff8000000f4b7808 */ /* 0x000fe40004800000 */
[----:B-1----:R-:W-:-:S05]  /*5a50*/  FMNMX.FTZ R0, R14, R0, !PT ;  /* 0x000000000e007209 */ /* 0x002fca0007810000 */
[----:B------:R-:W1:Y:S01]  /*5a60*/  SHFL.BFLY PT, R14, R0, 0x1, 0x1f ;  /* 0x0c201f00000e7f89 */ /* 0x000e6200000e0000 */
[----:B--2---:R-:W-:Y:S01]  /*5a70*/  IMAD.WIDE.U32 R8, R5, -0x326172a9, RZ ;  /* 0xcd9e8d5705087825 */ /* 0x004fe200078e00ff */
[----:B------:R-:W-:-:S03]  /*5a80*/  LOP3.LUT R5, R61, R11, RZ, 0x3c, !PT ;  /* 0x0000000b3d057212 */ /* 0x000fc600078e3cff */
[----:B------:R-:W-:Y:S01]  /*5a90*/  FFMA.FTZ R11, R22, -R216, R63 ;  /* 0x800000d8160b7223 */ /* 0x000fe2000001003f */
[----:B------:R-:W-:Y:S01]  /*5aa0*/  LOP3.LUT R18, R9, R74, R10, 0x96, !PT ;  /* 0x0000004a09127212 */ /* 0x000fe200078e960a */
[-C--:B------:R-:W-:Y:S02]  /*5ab0*/  FFMA.FTZ R10, R20, -R216.reuse, R54 ;  /* 0x800000d8140a7223 */ /* 0x080fe40000010036 */
[----:B------:R-:W-:Y:S01]  /*5ac0*/  IMAD.WIDE.U32 R22, R5, -0x2daee0ad, RZ ;  /* 0xd2511f5305167825 */ /* 0x000fe200078e00ff */
[----:B------:R-:W-:Y:S02]  /*5ad0*/  FSEL R26, R11, -INF , !P0 ;  /* 0xff8000000b1a7808 */ /* 0x000fe40004000000 */
[----:B------:R-:W-:Y:S01]  /*5ae0*/  FSEL R68, R10, -INF , !P6 ;  /* 0xff8000000a447808 */ /* 0x000fe20007000000 */
[----:B---3--:R-:W-:Y:S01]  /*5af0*/  FFMA.FTZ R20, R7, -R216, R39 ;  /* 0x800000d807147223 */ /* 0x008fe20000010027 */
[----:B------:R-:W-:Y:S01]  /*5b00*/  FMNMX.FTZ R5, R24, R26, !PT ;  /* 0x0000001a18057209 */ /* 0x000fe20007810000 */
[----:B------:R-:W-:Y:S01]  /*5b10*/  IMAD.WIDE.U32 R10, R18, -0x2daee0ad, RZ ;  /* 0xd2511f53120a7825 */ /* 0x000fe200078e00ff */
[----:B------:R-:W-:-:S02]  /*5b20*/  LOP3.LUT R7, R23, R53, R70, 0x96, !PT ;  /* 0x0000003517077212 */ /* 0x000fc400078e9646 */
[----:B------:R-:W-:Y:S02]  /*5b30*/  FMNMX.FTZ R5, R68, R5, !PT ;  /* 0x0000000544057209 */ /* 0x000fe40007810000 */
[C---:B------:R-:W-:Y:S01]  /*5b40*/  ISETP.GE.AND P0, PT, R30.reuse, R225, PT ;  /* 0x000000e11e00720c */ /* 0x040fe20003f06270 */
[----:B------:R-:W-:Y:S01]  /*5b50*/  IMAD.WIDE.U32 R12, R7, -0x326172a9, RZ ;  /* 0xcd9e8d57070c7825 */ /* 0x000fe200078e00ff */
[----:B------:R-:W-:Y:S02]  /*5b60*/  FMNMX.FTZ R5, R69, R5, !PT ;  /* 0x0000000545057209 */ /* 0x000fe40007810000 */
[----:B------:R-:W-:Y:S02]  /*5b70*/  ISETP.GE.OR P0, PT, R30, R231, !P0 ;  /* 0x000000e71e00720c */ /* 0x000fe40004706670 */
[----:B------:R-:W-:Y:S02]  /*5b80*/  FMNMX.FTZ R5, R87, R5, !PT ;  /* 0x0000000557057209 */ /* 0x000fe40007810000 */
[----:B------:R-:W-:-:S02]  /*5b90*/  FSEL R76, R20, -INF , !P0 ;  /* 0xff800000144c7808 */ /* 0x000fc40004000000 */
[----:B------:R-:W-:Y:S02]  /*5ba0*/  FMNMX.FTZ R7, R88, R5, !PT ;  /* 0x0000000558077209 */ /* 0x000fe40007810000 */
[----:B------:R-:W-:Y:S02]  /*5bb0*/  LOP3.LUT R5, R13, R64, R8, 0x96, !PT ;  /* 0x000000400d057212 */ /* 0x000fe400078e9608 */
[----:B------:R-:W-:Y:S02]  /*5bc0*/  FMNMX.FTZ R7, R75, R7, !PT ;  /* 0x000000074b077209 */ /* 0x000fe40007810000 */
[----:B------:R-:W-:Y:S01]  /*5bd0*/  LOP3.LUT R11, R11, R47, R22, 0x96, !PT ;  /* 0x0000002f0b0b7212 */ /* 0x000fe200078e9616 */
[----:B------:R-:W-:Y:S01]  /*5be0*/  IMAD.WIDE.U32 R22, R5, -0x2daee0ad, RZ ;  /* 0xd2511f5305167825 */ /* 0x000fe200078e00ff */
[----:B------:R-:W-:Y:S02]  /*5bf0*/  FMNMX.FTZ R7, R76, R7, !PT ;  /* 0x000000074c077209 */ /* 0x000fe40007810000 */
[----:B-1----:R-:W-:-:S02]  /*5c00*/  FMNMX.FTZ R134, R0, R14, !PT ;  /* 0x0000000e00867209 */ /* 0x002fc40007810000 */
[----:B------:R-:W-:Y:S01]  /*5c10*/  LOP3.LUT R5, R23, R46, R10, 0x96, !PT ;  /* 0x0000002e17057212 */ /* 0x000fe200078e960a */
[----:B------:R-:W1:Y:S01]  /*5c20*/  SHFL.BFLY PT, R13, R7, 0x2, 0x1f ;  /* 0x0c401f00070d7f89 */ /* 0x000e6200000e0000 */
[----:B------:R-:W-:Y:S01]  /*5c30*/  IMAD.WIDE.U32 R10, R11, -0x326172a9, RZ ;  /* 0xcd9e8d570b0a7825 */ /* 0x000fe200078e00ff */
[----:B------:R-:W-:Y:S02]  /*5c40*/  FSETP.NEU.FTZ.AND P0, PT, R134, -INF , PT ;  /* 0xff8000008600780b */ /* 0x000fe40003f1d000 */
[C---:B------:R-:W-:Y:S01]  /*5c50*/  ISETP.GE.AND P6, PT, R6.reuse, R227, PT ;  /* 0x000000e30600720c */ /* 0x040fe20003fc6270 */
[----:B------:R-:W-:Y:S01]  /*5c60*/  IMAD.WIDE.U32 R36, R5, -0x326172a9, RZ ;  /* 0xcd9e8d5705247825 */ /* 0x000fe200078e00ff */
[----:B------:R-:W-:Y:S02]  /*5c70*/  LOP3.LUT R5, R11, R44, R12, 0x96, !PT ;  /* 0x0000002c0b057212 */ /* 0x000fe400078e960c */
[----:B------:R-:W-:Y:S02]  /*5c80*/  ISETP.GE.OR P6, PT, R6, R233, !P6 ;  /* 0x000000e90600720c */ /* 0x000fe400077c6670 */
[----:B------:R-:W-:Y:S01]  /*5c90*/  LOP3.LUT R0, R37, R245, R10, 0x96, !PT ;  /* 0x000000f525007212 */ /* 0x000fe200078e960a */
[----:B------:R-:W-:-:S04]  /*5ca0*/  IMAD.WIDE.U32 R10, R5, -0x2daee0ad, RZ ;  /* 0xd2511f53050a7825 */ /* 0x000fc800078e00ff */
[----:B----4-:R-:W-:Y:S01]  /*5cb0*/  FMUL.FTZ R5, R2, R134 ;  /* 0x0000008602057220 */ /* 0x010fe20000410000 */
[----:B------:R-:W-:Y:S01]  /*5cc0*/  LOP3.LUT R11, R11, R235, R22, 0x96, !PT ;  /* 0x000000eb0b0b7212 */ /* 0x000fe200078e9616 */
[----:B------:R-:W-:-:S03]  /*5cd0*/  IMAD.WIDE.U32 R38, R0, -0x2daee0ad, RZ ;  /* 0xd2511f5300267825 */ /* 0x000fc600078e00ff */
[----:B------:R-:W-:Y:S01]  /*5ce0*/  FSEL R5, R5, RZ, P0 ;  /* 0x000000ff05057208 */ /* 0x000fe20000000000 */
[----:B------:R-:W-:Y:S01]  /*5cf0*/  IMAD.WIDE.U32 R34, R11, -0x326172a9, RZ ;  /* 0xcd9e8d570b227825 */ /* 0x000fe200078e00ff */
[----:B------:R-:W-:Y:S02]  /*5d00*/  LOP3.LUT R10, R39, R43, R10, 0x96, !PT ;  /* 0x0000002b270a7212 */ /* 0x000fe400078e960a */
[----:B-1----:R-:W-:Y:S01]  /*5d10*/  FMNMX.FTZ R7, R13, R7, !PT ;  /* 0x000000070d077209 */ /* 0x002fe20007810000 */
[----:B------:R-:W-:Y:S01]  /*5d20*/  FFMA.FTZ R12, R31, R2, -R5 ;  /* 0x000000021f0c7223 */ /* 0x000fe20000010805 */
[----:B------:R-:W-:Y:S01]  /*5d30*/  LOP3.LUT R11, R108, 0x7ffffffc, RZ, 0xc0, !PT ;  /* 0x7ffffffc6c0b7812 */ /* 0x000fe200078ec0ff */
[----:B------:R-:W-:Y:S01]  /*5d40*/  IMAD.WIDE.U32 R14, R10, -0x326172a9, RZ ;  /* 0xcd9e8d570a0e7825 */ /* 0x000fe200078e00ff */
[----:B------:R-:W-:Y:S01]  /*5d50*/  ISETP.GE.AND P0, PT, R19, R228, PT ;  /* 0x000000e41300720c */ /* 0x000fe20003f06270 */
[----:B------:R-:W1:Y:S01]  /*5d60*/  SHFL.BFLY PT, R18, R7, 0x1, 0x1f ;  /* 0x0c201f0007127f89 */ /* 0x000e6200000e0000 */
[----:B------:R2:W-:Y:S01]  /*5d70*/  MUFU.EX2 R197, R12 ;  /* 0x0000000c00c57308 */ /* 0x0005e20000000800 */
[----:B------:R-:W-:Y:S01]  /*5d80*/  IMAD R10, R119, R112, R120 ;  /* 0x00000070770a7224 */ /* 0x000fe200078e0278 */
[----:B------:R-:W-:Y:S01]  /*5d90*/  LOP3.LUT R32, R15, R128, R34, 0x96, !PT ;  /* 0x000000800f207212 */ /* 0x000fe200078e9622 */
[----:B------:R-:W-:Y:S01]  /*5da0*/  IMAD.IADD R13, R223, 0x1, -R6 ;  /* 0x00000001df0d7824 */ /* 0x000fe200078e0a06 */
[----:B------:R-:W-:Y:S01]  /*5db0*/  ISETP.GE.OR P0, PT, R19, R234, !P0 ;  /* 0x000000ea1300720c */ /* 0x000fe20004706670 */
[----:B------:R-:W-:Y:S01]  /*5dc0*/  IMAD R17, R65, R10, R114 ;  /* 0x0000000a41117224 */ /* 0x000fe200078e0272 */
[----:B------:R-:W-:Y:S01]  /*5dd0*/  LOP3.LUT R16, R32, 0xff, RZ, 0xc0, !PT ;  /* 0x000000ff20107812 */ /* 0x000fe200078ec0ff */
[----:B------:R-:W-:Y:S01]  /*5de0*/  IMAD.IADD R0, R99, 0x1, R98 ;  /* 0x0000000163007824 */ /* 0x000fe200078e0262 */
[----:B------:R-:W-:-:S02]  /*5df0*/  IABS R10, R13 ;  /* 0x0000000d000a7213 */ /* 0x000fc40000000000 */
[----:B------:R-:W-:Y:S01]  /*5e00*/  ISETP.GE.U32.AND P1, PT, R217, R16, PT ;  /* 0x00000010d900720c */ /* 0x000fe20003f26070 */
[----:B------:R-:W-:Y:S01]  /*5e10*/  IMAD.SHL.U32 R201, R0, 0x2, RZ ;  /* 0x0000000200c97824 */ /* 0x000fe200078e00ff */
[----:B------:R3:W-:Y:S03]  /*5e20*/  I2F R13, R10 ;  /* 0x0000000a000d7306 */ /* 0x0007e60000201400 */
[----:B------:R-:W-:Y:S02]  /*5e30*/  IMAD R203, R4, 0x2, R201 ;  /* 0x0000000204cb7824 */ /* 0x000fe400078e02c9 */
[----:B--2---:R-:W-:Y:S02]  /*5e40*/  FFMA.FTZ R12, R33, R2, -R5 ;  /* 0x00000002210c7223 */ /* 0x004fe40000010805 */
[----:B------:R-:W-:Y:S02]  /*5e50*/  IMAD.IADD R33, R97, 0x1, -R11 ;  /* 0x0000000161217824 */ /* 0x000fe400078e0a0b */
[----:B------:R-:W-:Y:S01]  /*5e60*/  IMAD.IADD R11, R230, 0x1, -R6 ;  /* 0x00000001e60b7824 */ /* 0x000fe200078e0a06 */
[----:B------:R-:W2:Y:S01]  /*5e70*/  MUFU.EX2 R196, R12 ;  /* 0x0000000c00c47308 */ /* 0x000ea20000000800 */
[----:B-1----:R-:W-:Y:S01]  /*5e80*/  FMNMX.FTZ R133, R7, R18, !PT ;  /* 0x0000001207857209 */ /* 0x002fe20007810000 */
[----:B------:R-:W-:-:S02]  /*5e90*/  IMAD R206, R3, 0x2, R201 ;  /* 0x0000000203ce7824 */ /* 0x000fc400078e02c9 */
[----:B------:R-:W-:Y:S01]  /*5ea0*/  IABS R11, R11 ;  /* 0x0000000b000b7213 */ /* 0x000fe20000000000 */
[----:B------:R-:W-:Y:S01]  /*5eb0*/  IMAD R205, R3, 0x2, R203 ;  /* 0x0000000203cd7824 */ /* 0x000fe200078e02cb */
[----:B------:R-:W-:Y:S01]  /*5ec0*/  FSETP.NEU.FTZ.AND P2, PT, R133, -INF , PT ;  /* 0xff8000008500780b */ /* 0x000fe20003f5d000 */
[----:B---3--:R-:W-:Y:S02]  /*5ed0*/  IMAD.IADD R10, R223, 0x1, -R19 ;  /* 0x00000001df0a7824 */ /* 0x008fe400078e0a13 */
[----:B------:R-:W-:-:S03]  /*5ee0*/  IMAD.MOV.U32 R6, RZ, RZ, R11 ;  /* 0x000000ffff067224 */ /* 0x000fc600078e000b */
[----:B------:R-:W-:Y:S01]  /*5ef0*/  IABS R10, R10 ;  /* 0x0000000a000a7213 */ /* 0x000fe20000000000 */
[----:B------:R1:W3:Y:S01]  /*5f00*/  I2F R20, R6 ;  /* 0x0000000600147306 */ /* 0x0002e20000201400 */
[----:B--2---:R-:W-:-:S03]  /*5f10*/  F2FP.PACK_AB R11, R196, R197 ;  /* 0x000000c5c40b723e */ /* 0x004fc600000000ff */
[----:B------:R-:W-:Y:S02]  /*5f20*/  IMAD.MOV.U32 R7, RZ, RZ, R10 ;  /* 0x000000ffff077224 */ /* 0x000fe400078e000a */
[----:B------:R-:W-:Y:S01]  /*5f30*/  FMUL.FTZ R10, R2, R133 ;  /* 0x00000085020a7220 */ /* 0x000fe20000410000 */
[C---:B------:R-:W-:Y:S01]  /*5f40*/  PRMT R51, R11.reuse, 0x7610, R51 ;  /* 0x000076100b337816 */ /* 0x040fe20000000033 */
[----:B------:R-:W2:Y:S01]  /*5f50*/  I2F R16, R7 ;  /* 0x0000000700107306 */ /* 0x000ea20000201400 */
[----:B------:R-:W-:Y:S01]  /*5f60*/  PRMT R50, R11, 0x7632, R50 ;  /* 0x000076320b327816 */ /* 0x000fe20000000032 */
[----:B------:R-:W-:Y:S01]  /*5f70*/  IMAD.SHL.U32 R12, R250, 0x20, RZ ;  /* 0x00000020fa0c7824 */ /* 0x000fe200078e00ff */
[----:B------:R-:W-:Y:S01]  /*5f80*/  FSEL R10, R10, RZ, P2 ;  /* 0x000000ff0a0a7208 */ /* 0x000fe20001000000 */
[----:B------:R-:W-:Y:S01]  /*5f90*/  @!P1 HADD2 R40, -R51.H0_H0, -RZ.H0_H0 ;  /* 0xa00000ff33289230 */ /* 0x000fe20000000900 */
[----:B------:R-:W-:Y:S01]  /*5fa0*/  PRMT R146, R51, 0x5410, R50 ;  /* 0x0000541033927816 */ /* 0x000fe20000000032 */
[----:B------:R-:W-:Y:S01]  /*5fb0*/  IMAD R34, R147, R17, R12 ;  /* 0x0000001193227224 */ /* 0x000fe200078e020c */
[----:B------:R-:W-:Y:S01]  /*5fc0*/  ISETP.GE.AND P2, PT, R19, R227, PT ;  /* 0x000000e31300720c */ /* 0x000fe20003f46270 */
[----:B-1----:R-:W-:Y:S01]  /*5fd0*/  IMAD.IADD R6, R230, 0x1, -R19 ;  /* 0x00000001e6067824 */ /* 0x002fe200078e0a13 */
[----:B------:R-:W-:Y:S01]  /*5fe0*/  @!P1 PRMT R51, R40, 0x5410, RZ ;  /* 0x0000541028339816 */ /* 0x000fe200000000ff */
[----:B---3--:R-:W-:Y:S01]  /*5ff0*/  FFMA.FTZ R18, R20, -R216, R58 ;  /* 0x800000d814127223 */ /* 0x008fe2000001003a */
[----:B------:R-:W-:-:S02]  /*6000*/  ISETP.GE.AND P1, PT, R21, R228, PT ;  /* 0x000000e41500720c */ /* 0x000fc40003f26270 */
[----:B------:R-:W-:Y:S02]  /*6010*/  IABS R6, R6 ;  /* 0x0000000600067213 */ /* 0x000fe40000000000 */
[----:B------:R-:W-:Y:S01]  /*6020*/  ISETP.GE.OR P1, PT, R21, R234, !P1 ;  /* 0x000000ea1500720c */ /* 0x000fe20004f26670 */
[----:B--2---:R-:W-:Y:S01]  /*6030*/  FFMA.FTZ R16, R16, -R216, R57 ;  /* 0x800000d810107223 */ /* 0x004fe20000010039 */
[----:B------:R-:W-:Y:S01]  /*6040*/  LOP3.LUT R7, R32, 0xffff, RZ, 0xc0, !PT ;  /* 0x0000ffff20077812 */ /* 0x000fe200078ec0ff */
[----:B------:R-:W-:Y:S01]  /*6050*/  IMAD.MOV.U32 R11, RZ, RZ, R6 ;  /* 0x000000ffff0b7224 */ /* 0x000fe200078e0006 */
[----:B------:R-:W-:Y:S02]  /*6060*/  ISETP.GE.OR P2, PT, R19, R233, !P2 ;  /* 0x000000e91300720c */ /* 0x000fe40005746670 */
[----:B------:R-:W-:Y:S01]  /*6070*/  SHF.R.U32.HI R6, RZ, 0x8, R7 ;  /* 0x00000008ff067819 */ /* 0x000fe20000011607 */
[----:B------:R-:W-:Y:S01]  /*6080*/  FFMA.FTZ R7, R24, R2, -R10 ;  /* 0x0000000218077223 */ /* 0x000fe2000001080a */
[----:B------:R1:W-:Y:S01]  /*6090*/  I2F R31, R11 ;  /* 0x0000000b001f7306 */ /* 0x0003e20000201400 */
[----:B------:R-:W-:-:S02]  /*60a0*/  FSEL R52, R16, -INF , !P0 ;  /* 0xff80000010347808 */ /* 0x000fc40004000000 */
[----:B------:R-:W-:Y:S02]  /*60b0*/  LOP3.LUT R6, R6, 0xffff, RZ, 0xc0, !PT ;  /* 0x0000ffff06067812 */ /* 0x000fe400078ec0ff */
[----:B------:R-:W-:Y:S02]  /*60c0*/  FSEL R57, R18, -INF , !P6 ;  /* 0xff80000012397808 */ /* 0x000fe40007000000 */
[----:B------:R-:W-:Y:S01]  /*60d0*/  ISETP.GE.U32.AND P4, PT, R217, R6, PT ;  /* 0x00000006d900720c */ /* 0x000fe20003f86070 */
[----:B------:R2:W-:Y:S01]  /*60e0*/  MUFU.EX2 R121, R7 ;  /* 0x0000000700797308 */ /* 0x0005e20000000800 */
[----:B------:R-:W-:Y:S01]  /*60f0*/  IMAD.IADD R6, R223, 0x1, -R21 ;  /* 0x00000001df067824 */ /* 0x000fe200078e0a15 */
[C---:B------:R-:W-:Y:S02]  /*6100*/  ISETP.GE.AND P6, PT, R27.reuse, R228, PT ;  /* 0x000000e41b00720c */ /* 0x040fe40003fc6270 */
[----:B------:R-:W-:Y:S02]  /*6110*/  ISETP.GE.AND P0, PT, R27, R227, PT ;  /* 0x000000e31b00720c */ /* 0x000fe40003f06270 */
[----:B------:R-:W-:Y:S01]  /*6120*/  IABS R6, R6 ;  /* 0x0000000600067213 */ /* 0x000fe20000000000 */
[----:B-1----:R-:W-:Y:S01]  /*6130*/  FFMA.FTZ R11, R13, -R216, R56 ;  /* 0x800000d80d0b7223 */ /* 0x002fe20000010038 */
[----:B------:R-:W-:-:S02]  /*6140*/  ISETP.GE.OR P6, PT, R27, R234, !P6 ;  /* 0x000000ea1b00720c */ /* 0x000fc400077c6670 */
[----:B------:R1:W3:Y:S01]  /*6150*/  I2F R17, R6 ;  /* 0x0000000600117306 */ /* 0x0002e20000201400 */
[----:B------:R-:W-:Y:S01]  /*6160*/  ISETP.GE.OR P0, PT, R27, R233, !P0 ;  /* 0x000000e91b00720c */ /* 0x000fe20004706670 */
[----:B------:R-:W-:Y:S01]  /*6170*/  @!P4 HADD2 R41, -R50.H0_H0, -RZ.H0_H0 ;  /* 0xa00000ff3229c230 */ /* 0x000fe20000000900 */
[----:B------:R-:W-:Y:S01]  /*6180*/  FSEL R63, R11, -INF , !P5 ;  /* 0xff8000000b3f7808 */ /* 0x000fe20006800000 */
[----:B------:R-:W-:Y:S01]  /*6190*/  IMAD.SHL.U32 R11, R33, 0x2, RZ ;  /* 0x00000002210b7824 */ /* 0x000fe200078e00ff */
[----:B------:R-:W-:Y:S01]  /*61a0*/  ISETP.GE.AND P5, PT, R21, R227, PT ;  /* 0x000000e31500720c */ /* 0x000fe20003fa6270 */
[----:B--2---:R-:W-:Y:S01]  /*61b0*/  FFMA.FTZ R7, R26, R2, -R10 ;  /* 0x000000021a077223 */ /* 0x004fe2000001080a */
[----:B------:R-:W-:Y:S02]  /*61c0*/  @!P4 PRMT R50, R41, 0x5410, RZ ;  /* 0x000054102932c816 */ /* 0x000fe400000000ff */
[----:B------:R-:W-:Y:S01]  /*61d0*/  ISETP.GE.OR P5, PT, R21, R233, !P5 ;  /* 0x000000e91500720c */ /* 0x000fe20006fa6670 */
[----:B------:R-:W2:Y:S01]  /*61e0*/  MUFU.EX2 R120, R7 ;  /* 0x0000000700787308 */ /* 0x000ea20000000800 */
[----:B-1----:R-:W-:Y:S01]  /*61f0*/  SHF.R.U32.HI R6, RZ, 0x10, R32 ;  /* 0x00000010ff067819 */ /* 0x002fe20000011620 */
[----:B---3--:R-:W-:-:S03]  /*6200*/  FFMA.FTZ R17, R17, -R216, R92 ;  /* 0x800000d811117223 */ /* 0x008fc6000001005c */
[----:B------:R-:W-:-:S04]  /*6210*/  LOP3.LUT R6, R6, 0xff, RZ, 0xc0, !PT ;  /* 0x000000ff06067812 */ /* 0x000fc800078ec0ff */
[----:B------:R-:W-:Y:S01]  /*6220*/  ISETP.GE.U32.AND P4, PT, R217, R6, PT ;  /* 0x00000006d900720c */ /* 0x000fe20003f86070 */
[----:B------:R-:W-:Y:S01]  /*6230*/  IMAD R6, R147, R109, R11 ;  /* 0x0000006d93067224 */ /* 0x000fe200078e020b */
[----:B--2---:R-:W-:Y:S01]  /*6240*/  F2FP.PACK_AB R13, R120, R121 ;  /* 0x00000079780d723e */ /* 0x004fe200000000ff */
[----:B------:R-:W-:-:S03]  /*6250*/  IMAD.IADD R7, R230, 0x1, -R21 ;  /* 0x00000001e6077824 */ /* 0x000fc600078e0a15 */
[----:B------:R-:W-:Y:S02]  /*6260*/  PRMT R49, R13, 0x7610, R49 ;  /* 0x000076100d317816 */ /* 0x000fe40000000031 */
[----:B------:R-:W-:Y:S01]  /*6270*/  IABS R12, R7 ;  /* 0x00000007000c7213 */ /* 0x000fe20000000000 */
[----:B------:R-:W-:Y:S01]  /*6280*/  IMAD.IADD R7, R223, 0x1, -R27 ;  /* 0x00000001df077824 */ /* 0x000fe200078e0a1b */
[----:B------:R-:W-:Y:S01]  /*6290*/  PRMT R48, R13, 0x7632, R48 ;  /* 0x000076320d307816 */ /* 0x000fe20000000030 */
[----:B------:R-:W-:Y:S01]  /*62a0*/  FFMA.FTZ R13, R31, -R216, R59 ;  /* 0x800000d81f0d7223 */ /* 0x000fe2000001003b */
[----:B------:R1:W-:Y:S01]  /*62b0*/  I2F R26, R12 ;  /* 0x0000000c001a7306 */ /* 0x0003e20000201400 */
[----:B------:R-:W-:Y:S01]  /*62c0*/  FSEL R59, R17, -INF , !P1 ;  /* 0xff800000113b7808 */ /* 0x000fe20004800000 */
[----:B------:R-:W-:Y:S01]  /*62d0*/  @!P4 HADD2 R42, -R49.H0_H0, -RZ.H0_H0 ;  /* 0xa00000ff312ac230 */ /* 0x000fe20000000900 */
[----:B------:R-:W-:Y:S02]  /*62e0*/  IABS R7, R7 ;  /* 0x0000000700077213 */ /* 0x000fe40000000000 */
[----:B------:R-:W-:-:S02]  /*62f0*/  FSEL R56, R13, -INF , !P2 ;  /* 0xff8000000d387808 */ /* 0x000fc40005000000 */
[----:B------:R-:W-:Y:S01]  /*6300*/  PRMT R145, R49, 0x5410, R48 ;  /* 0x0000541031917816 */ /* 0x000fe20000000030 */
[----:B------:R-:W-:Y:S01]  /*6310*/  IMAD.MOV.U32 R11, RZ, RZ, R7 ;  /* 0x000000ffff0b7224 */ /* 0x000fe200078e0007 */
[----:B------:R-:W-:Y:S02]  /*6320*/  @!P4 PRMT R49, R42, 0x5410, RZ ;  /* 0x000054102a31c816 */ /* 0x000fe400000000ff */
[C---:B------:R-:W-:Y:S01]  /*6330*/  ISETP.GE.AND P1, PT, R25.reuse, R227, PT ;  /* 0x000000e31900720c */ /* 0x040fe20003f26270 */
[----:B------:R2:W-:Y:S01]  /*6340*/  I2F R21, R11 ;  /* 0x0000000b00157306 */ /* 0x0005e20000201400 */
[C---:B------:R-:W-:Y:S02]  /*6350*/  ISETP.GE.AND P4, PT, R25.reuse, R228, PT ;  /* 0x000000e41900720c */ /* 0x040fe40003f86270 */
[C---:B------:R-:W-:Y:S01]  /*6360*/  ISETP.GE.OR P1, PT, R25.reuse, R233, !P1 ;  /* 0x000000e91900720c */ /* 0x040fe20004f26670 */
[----:B-1----:R-:W-:Y:S01]  /*6370*/  IMAD.IADD R12, R230, 0x1, -R27 ;  /* 0x00000001e60c7824 */ /* 0x002fe200078e0a1b */
[----:B------:R-:W-:-:S04]  /*6380*/  ISETP.GE.OR P4, PT, R25, R234, !P4 ;  /* 0x000000ea1900720c */ /* 0x000fc80006786670 */
[----:B------:R-:W-:Y:S01]  /*6390*/  IABS R7, R12 ;  /* 0x0000000c00077213 */ /* 0x000fe20000000000 */
[----:B------:R-:W-:-:S04]  /*63a0*/  IMAD.IADD R12, R223, 0x1, -R25 ;  /* 0x00000001df0c7824 */ /* 0x000fc800078e0a19 */
[----:B--2---:R-:W-:Y:S01]  /*63b0*/  IMAD.MOV.U32 R11, RZ, RZ, R7 ;  /* 0x000000ffff0b7224 */ /* 0x004fe200078e0007 */
[----:B------:R-:W-:Y:S01]  /*63c0*/  IABS R7, R12 ;  /* 0x0000000c00077213 */ /* 0x000fe20000000000 */
[----:B------:R-:W-:Y:S02]  /*63d0*/  IMAD.IADD R12, R230, 0x1, -R25 ;  /* 0x00000001e60c7824 */ /* 0x000fe400078e0a19 */
[----:B------:R1:W-:Y:S02]  /*63e0*/  I2F R20, R11 ;  /* 0x0000000b00147306 */ /* 0x0003e40000201400 */
[----:B-1----:R-:W-:Y:S01]  /*63f0*/  IMAD.MOV.U32 R11, RZ, RZ, R7 ;  /* 0x000000ffff0b7224 */ /* 0x002fe200078e0007 */
[----:B------:R-:W-:Y:S01]  /*6400*/  IABS R7, R12 ;  /* 0x0000000c00077213 */ /* 0x000fe20000000000 */
[----:B------:R-:W-:-:S04]  /*6410*/  IMAD.IADD R12, R223, 0x1, -R29 ;  /* 0x00000001df0c7824 */ /* 0x000fc800078e0a1d */
[----:B------:R1:W2:Y:S02]  /*6420*/  I2F R19, R11 ;  /* 0x0000000b00137306 */ /* 0x0002a40000201400 */
[----:B-1----:R-:W-:Y:S01]  /*6430*/  IMAD.MOV.U32 R11, RZ, RZ, R7 ;  /* 0x000000ffff0b7224 */ /* 0x002fe200078e0007 */
[----:B------:R-:W-:Y:S01]  /*6440*/  IABS R7, R12 ;  /* 0x0000000c00077213 */ /* 0x000fe20000000000 */
[----:B--2---:R-:W-:-:S04]  /*6450*/  FFMA.FTZ R17, R19, -R216, R100 ;  /* 0x800000d813117223 */ /* 0x004fc80000010064 */
[----:B------:R1:W2:Y:S01]  /*6460*/  I2F R16, R11 ;  /* 0x0000000b00107306 */ /* 0x0002a20000201400 */
[----:B------:R-:W-:-:S07]  /*6470*/  FSEL R60, R17, -INF , !P4 ;  /* 0xff800000113c7808 */ /* 0x000fce0006000000 */
[----:B------:R3:W4:Y:S01]  /*6480*/  I2F R13, R7 ;  /* 0x00000007000d7306 */ /* 0x0007220000201400 */
[----:B-1----:R-:W-:Y:S01]  /*6490*/  IADD3 R11, R34, -0x20, RZ ;  /* 0xffffffe0220b7810 */ /* 0x002fe20007ffe0ff */
[----:B--2---:R-:W-:-:S03]  /*64a0*/  FFMA.FTZ R18, R16, -R216, R102 ;  /* 0x800000d810127223 */ /* 0x004fc60000010066 */
[----:B------:R-:W-:Y:S02]  /*64b0*/  SHF.R.S32.HI R12, RZ, 0x1f, R11 ;  /* 0x0000001fff0c7819 */ /* 0x000fe4000001140b */
[----:B------:R-:W-:Y:S02]  /*64c0*/  FSEL R62, R18, -INF , !P1 ;  /* 0xff800000123e7808 */ /* 0x000fe40004800000 */
[C---:B---3--:R-:W-:Y:S01]  /*64d0*/  IADD3 R7, P2, R6.reuse, R11, RZ ;  /* 0x0000000b06077210 */ /* 0x048fe20007f5e0ff */
[----:B------:R-:W-:Y:S01]  /*64e0*/  FFMA.FTZ R11, R21, -R216, R93 ;  /* 0x800000d8150b7223 */ /* 0x000fe2000001005d */
[----:B------:R-:W-:Y:S01]  /*64f0*/  LOP3.LUT R18, R9, R74, R72, 0x96, !PT ;  /* 0x0000004a09127212 */ /* 0x000fe200078e9648 */
[----:B----4-:R-:W-:Y:S01]  /*6500*/  FFMA.FTZ R16, R13, -R216, R101 ;  /* 0x800000d80d107223 */ /* 0x010fe20000010065 */
[----:B------:R-:W-:Y:S01]  /*6510*/  LEA.HI.X.SX32 R24, R6, R12, 0x1, P2 ;  /* 0x0000000c06187211 */ /* 0x000fe200010f0eff */
[-C--:B------:R-:W-:Y:S01]  /*6520*/  FFMA.FTZ R6, R26, -R216.reuse, R94 ;  /* 0x800000d81a067223 */ /* 0x080fe2000001005e */
[----:B------:R-:W-:Y:S01]  /*6530*/  FSEL R54, R11, -INF , !P6 ;  /* 0xff8000000b367808 */ /* 0x000fe20007000000 */
[----:B------:R-:W-:Y:S01]  /*6540*/  FFMA.FTZ R12, R20, -R216, R95 ;  /* 0x800000d8140c7223 */ /* 0x000fe2000001005f */
[----:B------:R-:W-:-:S02]  /*6550*/  LOP3.LUT R13, R61, R79, RZ, 0x3c, !PT ;  /* 0x0000004f3d0d7212 */ /* 0x000fc400078e3cff */
[----:B------:R-:W-:Y:S01]  /*6560*/  FSEL R65, R6, -INF , !P5 ;  /* 0xff80000006417808 */ /* 0x000fe20006800000 */
[----:B------:R-:W-:Y:S01]  /*6570*/  IMAD.IADD R6, R230, 0x1, -R29 ;  /* 0x00000001e6067824 */ /* 0x000fe200078e0a1d */
[----:B------:R-:W-:Y:S01]  /*6580*/  ISETP.GE.AND P2, PT, R29, R228, PT ;  /* 0x000000e41d00720c */ /* 0x000fe20003f46270 */
[----:B------:R-:W-:Y:S01]  /*6590*/  IMAD.WIDE.U32 R66, R13, -0x2daee0ad, RZ ;  /* 0xd2511f530d427825 */ /* 0x000fe200078e00ff */
[----:B------:R-:W-:Y:S02]  /*65a0*/  FSEL R58, R12, -INF , !P0 ;  /* 0xff8000000c3a7808 */ /* 0x000fe40004000000 */
[----:B------:R-:W-:Y:S01]  /*65b0*/  IABS R11, R6 ;  /* 0x00000006000b7213 */ /* 0x000fe20000000000 */
[----:B------:R-:W-:Y:S01]  /*65c0*/  IMAD.IADD R6, R223, 0x1, -R28 ;  /* 0x00000001df067824 */ /* 0x000fe200078e0a1c */
[----:B------:R-:W-:Y:S01]  /*65d0*/  ISETP.GE.OR P2, PT, R29, R234, !P2 ;  /* 0x000000ea1d00720c */ /* 0x000fe20005746670 */
[----:B------:R-:W-:Y:S01]  /*65e0*/  IMAD.IADD R12, R223, 0x1, -R30 ;  /* 0x00000001df0c7824 */ /* 0x000fe200078e0a1e */
[----:B------:R1:W2:Y:S01]  /*65f0*/  I2F R19, R11 ;  /* 0x0000000b00137306 */ /* 0x0002a20000201400 */
[----:B------:R3:W-:Y:S01]  /*6600*/  STL.64 [R1+0x48], R66 ;  /* 0x0000484201007387 */ /* 0x0007e20000100a00 */
[----:B------:R-:W-:-:S02]  /*6610*/  IABS R6, R6 ;  /* 0x0000000600067213 */ /* 0x000fc40000000000 */
[----:B------:R-:W-:Y:S02]  /*6620*/  FSEL R55, R16, -INF , !P2 ;  /* 0xff80000010377808 */ /* 0x000fe40005000000 */
[CC--:B------:R-:W-:Y:S02]  /*6630*/  ISETP.GE.AND P5, PT, R29.reuse, R227.reuse, PT ;  /* 0x000000e31d00720c */ /* 0x0c0fe40003fa6270 */
[----:B------:R-:W4:Y:S01]  /*6640*/  I2F R20, R6 ;  /* 0x0000000600147306 */ /* 0x000f220000201400 */
[CC--:B------:R-:W-:Y:S02]  /*6650*/  ISETP.GE.AND P6, PT, R28.reuse, R228.reuse, PT ;  /* 0x000000e41c00720c */ /* 0x0c0fe40003fc6270 */
[----:B------:R-:W-:Y:S02]  /*6660*/  ISETP.GE.AND P0, PT, R28, R227, PT ;  /* 0x000000e31c00720c */ /* 0x000fe40003f06270 */
[----:B------:R-:W-:Y:S02]  /*6670*/  ISETP.GE.OR P5, PT, R29, R233, !P5 ;  /* 0x000000e91d00720c */ /* 0x000fe40006fa6670 */
[----:B------:R-:W-:Y:S01]  /*6680*/  ISETP.GE.AND P1, PT, R30, R228, PT ;  /* 0x000000e41e00720c */ /* 0x000fe20003f26270 */
[----:B-1----:R-:W-:Y:S01]  /*6690*/  IMAD.IADD R11, R230, 0x1, -R28 ;  /* 0x00000001e60b7824 */ /* 0x002fe200078e0a1c */
[----:B------:R-:W-:Y:S01]  /*66a0*/  ISETP.GE.AND P2, PT, R30, R227, PT ;  /* 0x000000e31e00720c */ /* 0x000fe20003f46270 */
[----:B--2---:R-:W-:Y:S01]  /*66b0*/  FFMA.FTZ R31, R19, -R216, R103 ;  /* 0x800000d8131f7223 */ /* 0x004fe20000010067 */
[----:B------:R-:W-:Y:S01]  /*66c0*/  ISETP.GE.OR P6, PT, R28, R234, !P6 ;  /* 0x000000ea1c00720c */ /* 0x000fe200077c6670 */
[----:B------:R-:W-:Y:S01]  /*66d0*/  IMAD.WIDE.U32 R18, R18, -0x2daee0ad, RZ ;  /* 0xd2511f5312127825 */ /* 0x000fe200078e00ff */
[----:B------:R-:W-:-:S02]  /*66e0*/  IABS R13, R11 ;  /* 0x0000000b000d7213 */ /* 0x000fc40000000000 */
[----:B------:R-:W-:Y:S01]  /*66f0*/  LOP3.LUT R11, R67, R53, R70, 0x96, !PT ;  /* 0x00000035430b7212 */ /* 0x000fe200078e9646 */
[----:B----4-:R-:W-:Y:S01]  /*6700*/  FFMA.FTZ R29, R20, -R216, R104 ;  /* 0x800000d8141d7223 */ /* 0x010fe20000010068 */
[----:B------:R1:W2:Y:S01]  /*6710*/  I2F R26, R13 ;  /* 0x0000000d001a7306 */ /* 0x0002a20000201400 */
[----:B------:R-:W-:Y:S02]  /*6720*/  IABS R6, R12 ;  /* 0x0000000c00067213 */ /* 0x000fe40000000000 */
[----:B------:R-:W-:Y:S01]  /*6730*/  IMAD.WIDE.U32 R194, R11, -0x326172a9, RZ ;  /* 0xcd9e8d570bc27825 */ /* 0x000fe200078e00ff */
[----:B------:R-:W-:Y:S02]  /*6740*/  LEA R12, P4, R7, R110, 0x1 ;  /* 0x0000006e070c7211 */ /* 0x000fe400078808ff */
[----:B------:R-:W-:Y:S01]  /*6750*/  ISETP.GE.OR P0, PT, R28, R233, !P0 ;  /* 0x000000e91c00720c */ /* 0x000fe20004706670 */
[----:B------:R-:W-:Y:S01]  /*6760*/  IMAD.IADD R11, R230, 0x1, -R30 ;  /* 0x00000001e60b7824 */ /* 0x000fe200078e0a1e */
[----:B------:R-:W-:Y:S01]  /*6770*/  LOP3.LUT R16, R195, R64, R8, 0x96, !PT ;  /* 0x00000040c3107212 */ /* 0x000fe200078e9608 */
[----:B------:R4:W5:Y:S01]  /*6780*/  I2F R17, R6 ;  /* 0x0000000600117306 */ /* 0x0009620000201400 */
[----:B------:R-:W-:-:S02]  /*6790*/  LOP3.LUT R18, R23, R46, R18, 0x96, !PT ;  /* 0x0000002e17127212 */ /* 0x000fc400078e9612 */
[----:B------:R-:W-:Y:S02]  /*67a0*/  IABS R11, R11 ;  /* 0x0000000b000b7213 */ /* 0x000fe40000000000 */
[----:B------:R-:W-:Y:S02]  /*67b0*/  ISETP.GE.OR P1, PT, R30, R234, !P1 ;  /* 0x000000ea1e00720c */ /* 0x000fe40004f26670 */
[----:B-1----:R-:W-:Y:S01]  /*67c0*/  LOP3.LUT R13, R9, R74, R78, 0x96, !PT ;  /* 0x0000004a090d7212 */ /* 0x002fe200078e964e */
[----:B------:R1:W1:Y:S01]  /*67d0*/  I2F R21, R11 ;  /* 0x0000000b00157306 */ /* 0x0002620000201400 */
[----:B--2---:R-:W-:Y:S01]  /*67e0*/  FFMA.FTZ R33, R26, -R216, R106 ;  /* 0x800000d81a217223 */ /* 0x004fe2000001006a */
[----:B------:R-:W-:Y:S02]  /*67f0*/  ISETP.GE.OR P2, PT, R30, R233, !P2 ;  /* 0x000000e91e00720c */ /* 0x000fe40005746670 */
[----:B------:R-:W-:Y:S01]  /*6800*/  IMAD.WIDE.U32 R8, R13, -0x2daee0ad, RZ ;  /* 0xd2511f530d087825 */ /* 0x000fe200078e00ff */
[----:B------:R-:W-:-:S02]  /*6810*/  LEA.HI.X R13, R7, R111, R24, 0x1, P4 ;  /* 0x0000006f070d7211 */ /* 0x000fc400020f0c18 */
[----:B----4-:R-:W-:Y:S01]  /*6820*/  LOP3.LUT R6, R61, R73, RZ, 0x3c, !PT ;  /* 0x000000493d067212 */ /* 0x010fe200078e3cff */
[----:B------:R-:W-:Y:S01]  /*6830*/  IMAD.WIDE.U32 R24, R16, -0x2daee0ad, RZ ;  /* 0xd2511f5310187825 */ /* 0x000fe200078e00ff */
[----:B------:R-:W-:-:S03]  /*6840*/  LOP3.LUT R7, R9, R47, R66, 0x96, !PT ;  /* 0x0000002f09077212 */ /* 0x000fc600078e9642 */
[----:B---3--:R-:W-:Y:S01]  /*6850*/  IMAD.WIDE.U32 R66, R6, -0x2daee0ad, RZ ;  /* 0xd2511f5306427825 */ /* 0x008fe200078e00ff */
[----:B------:R-:W-:-:S03]  /*6860*/  LOP3.LUT R26, R25, R46, R8, 0x96, !PT ;  /* 0x0000002e191a7212 */ /* 0x000fc600078e9608 */
[----:B------:R-:W-:Y:S01]  /*6870*/  IMAD.WIDE.U32 R6, R7, -0x326172a9, RZ ;  /* 0xcd9e8d5707067825 */ /* 0x000fe200078e00ff */
[----:B-1----:R-:W-:Y:S01]  /*6880*/  LOP3.LUT R11, R67, R53, R70, 0x96, !PT ;  /* 0x00000035430b7212 */ /* 0x002fe200078e9646 */
[----:B------:R1:W-:Y:S01]  /*6890*/  STL.64 [R1+0x20], R66 ;  /* 0x0000204201007387 */ /* 0x0003e20000100a00 */
[----:B------:R-:W-:Y:S01]  /*68a0*/  LOP3.LUT R9, R19, R47, R66, 0x96, !PT ;  /* 0x0000002f13097212 */ /* 0x000fe200078e9642 */
[----:B-----5:R-:W-:Y:S01]  /*68b0*/  FFMA.FTZ R28, R17, -R216, R105 ;  /* 0x800000d8111c7223 */ /* 0x020fe20000010069 */
[-CC-:B------:R-:W-:Y:S01]  /*68c0*/  LOP3.LUT R16, R7, R44.reuse, R194.reuse, 0x96, !PT ;  /* 0x0000002c07107212 */ /* 0x180fe200078e96c2 */
[----:B------:R-:W-:Y:S01]  /*68d0*/  IMAD.WIDE.U32 R246, R11, -0x326172a9, RZ ;  /* 0xcd9e8d570bf67825 */ /* 0x000fe200078e00ff */
[----:B------:R-:W-:Y:S01]  /*68e0*/  LOP3.LUT R11, R7, R44, R194, 0x96, !PT ;  /* 0x0000002c070b7212 */ /* 0x000fe200078e96c2 */
[----:B------:R-:W-:Y:S01]  /*68f0*/  STL [R1+0xa4], R252 ;  /* 0x0000a4fc01007387 */ /* 0x000fe20000100800 */
[----:B------:R-:W-:Y:S01]  /*6900*/  LOP3.LUT R7, R35, R252, R36, 0x96, !PT ;  /* 0x000000fc23077212 */ /* 0x000fe200078e9624 */
[----:B------:R-:W-:-:S04]  /*6910*/  IMAD.WIDE.U32 R8, R9, -0x326172a9, RZ ;  /* 0xcd9e8d5709087825 */ /* 0x000fc800078e00ff */
[----:B------:R-:W-:Y:S01]  /*6920*/  IMAD.WIDE.U32 R16, R16, -0x2daee0ad, RZ ;  /* 0xd2511f5310107825 */ /* 0x000fe200078e00ff */
[----:B------:R-:W-:-:S03]  /*6930*/  LOP3.LUT R20, R9, R44, R246, 0x96, !PT ;  /* 0x0000002c09147212 */ /* 0x000fc600078e96f6 */
[----:B------:R-:W-:Y:S01]  /*6940*/  IMAD.WIDE.U32 R26, R26, -0x326172a9, RZ ;  /* 0xcd9e8d571a1a7825 */ /* 0x000fe200078e00ff */
[----:B------:R-:W-:-:S03]  /*6950*/  LOP3.LUT R17, R17, R235, R24, 0x96, !PT ;  /* 0x000000eb11117212 */ /* 0x000fc600078e9618 */
[----:B------:R-:W-:Y:S01]  /*6960*/  FFMA.FTZ R30, R21, -R216, R107 ;  /* 0x800000d8151e7223 */ /* 0x000fe2000001006b */
[CCC-:B------:R-:W-:Y:S01]  /*6970*/  LOP3.LUT R24, R27.reuse, R245.reuse, R6.reuse, 0x96, !PT ;  /* 0x000000f51b187212 */ /* 0x1c0fe200078e9606 */
[----:B------:R-:W-:Y:S01]  /*6980*/  IMAD.WIDE.U32 R20, R20, -0x2daee0ad, RZ ;  /* 0xd2511f5314147825 */ /* 0x000fe200078e00ff */
[----:B------:R-:W-:-:S03]  /*6990*/  LOP3.LUT R9, R27, R245, R6, 0x96, !PT ;  /* 0x000000f51b097212 */ /* 0x000fc600078e9606 */
[----:B------:R-:W-:Y:S01]  /*69a0*/  IMAD.WIDE.U32 R18, R18, -0x326172a9, RZ ;  /* 0xcd9e8d5712127825 */ /* 0x000fe200078e00ff */
[----:B------:R-:W-:-:S03]  /*69b0*/  LOP3.LUT R6, R21, R235, R22, 0x96, !PT ;  /* 0x000000eb15067212 */ /* 0x000fc600078e9616 */
[----:B------:R-:W-:Y:S01]  /*69c0*/  IMAD.WIDE.U32 R24, R24, -0x2daee0ad, RZ ;  /* 0xd2511f5318187825 */ /* 0x000fe200078e00ff */
[----:B------:R-:W-:-:S03]  /*69d0*/  LOP3.LUT R22, R19, R245, R8, 0x96, !PT ;  /* 0x000000f513167212 */ /* 0x000fc600078e9608 */
[----:B------:R-:W-:Y:S01]  /*69e0*/  IMAD.WIDE.U32 R46, R6, -0x326172a9, RZ ;  /* 0xcd9e8d57062e7825 */ /* 0x000fe200078e00ff */
[----:B------:R-:W-:-:S03]  /*69f0*/  LOP3.LUT R8, R25, R43, R16, 0x96, !PT ;  /* 0x0000002b19087212 */ /* 0x000fc600078e9610 */
[----:B------:R-:W-:-:S04]  /*6a00*/  IMAD.WIDE.U32 R22, R22, -0x2daee0ad, RZ ;  /* 0xd2511f5316167825 */ /* 0x000fc800078e00ff */
[----:B------:R-:W-:Y:S01]  /*6a10*/  IMAD.WIDE.U32 R16, R17, -0x326172a9, RZ ;  /* 0xcd9e8d5711107825 */ /* 0x000fe200078e00ff */
[----:B-1----:R-:W-:-:S03]  /*6a20*/  LOP3.LUT R66, R23, R43, R20, 0x96, !PT ;  /* 0x0000002b17427212 */ /* 0x002fc600078e9614 */
[----:B------:R-:W-:Y:S01]  /*6a30*/  IMAD R11, R11, -0x2daee0ad, RZ ;  /* 0xd2511f530b0b7824 */ /* 0x000fe200078e02ff */
[-CC-:B------:R-:W-:Y:S01]  /*6a40*/  LOP3.LUT R19, R17, R252.reuse, R26.reuse, 0x96, !PT ;  /* 0x000000fc11137212 */ /* 0x180fe200078e961a */
[----:B------:R-:W-:Y:S01]  /*6a50*/  IMAD.WIDE.U32 R20, R9, -0x2daee0ad, RZ ;  /* 0xd2511f5309147825 */ /* 0x000fe200078e00ff */
[-C--:B------:R-:W-:Y:S02]  /*6a60*/  LOP3.LUT R26, R17, R252.reuse, R26, 0x96, !PT ;  /* 0x000000fc111a7212 */ /* 0x080fe400078e961a */
[----:B------:R-:W-:Y:S01]  /*6a70*/  LOP3.LUT R17, R47, R252, R18, 0x96, !PT ;  /* 0x000000fc2f117212 */ /* 0x000fe200078e9612 */
[----:B------:R-:W-:Y:S01]  /*6a80*/  IMAD.WIDE.U32 R6, R7, -0x2daee0ad, RZ ;  /* 0xd2511f5307067825 */ /* 0x000fe200078e00ff */
[----:B------:R-:W-:-:S03]  /*6a90*/  LOP3.LUT R18, R21, R43, R11, 0x96, !PT ;  /* 0x0000002b15127212 */ /* 0x000fc600078e960b */
[----:B------:R-:W-:Y:S01]  /*6aa0*/  IMAD.WIDE.U32 R8, R8, -0x326172a9, RZ ;  /* 0xcd9e8d5708087825 */ /* 0x000fe200078e00ff */
[----:B------:R-:W-:Y:S02]  /*6ab0*/  LOP3.LUT R41, R7, R244, R38, 0x96, !PT ;  /* 0x000000f407297212 */ /* 0x000fe400078e9626 */
[C---:B------:R-:W-:Y:S02]  /*6ac0*/  LOP3.LUT R25, R6.reuse, 0xff, RZ, 0xc0, !PT ;  /* 0x000000ff06197812 */ /* 0x040fe400078ec0ff */
[----:B------:R-:W-:Y:S02]  /*6ad0*/  LOP3.LUT R27, R6, 0xffff, RZ, 0xc0, !PT ;  /* 0x0000ffff061b7812 */ /* 0x000fe400078ec0ff */
[--C-:B------:R-:W-:Y:S02]  /*6ae0*/  SHF.R.U32.HI R47, RZ, 0x10, R6.reuse ;  /* 0x00000010ff2f7819 */ /* 0x100fe40000011606 */
[----:B------:R-:W-:Y:S01]  /*6af0*/  SHF.R.U32.HI R23, RZ, 0x18, R6 ;  /* 0x00000018ff177819 */ /* 0x000fe20000011606 */
[----:B------:R-:W-:Y:S01]  /*6b00*/  IMAD.WIDE.U32 R6, R19, -0x2daee0ad, RZ ;  /* 0xd2511f5313067825 */ /* 0x000fe200078e00ff */
[----:B------:R-:W-:-:S02]  /*6b10*/  LOP3.LUT R11, R9, R128, R16, 0x96, !PT ;  /* 0x00000080090b7212 */ /* 0x000fc400078e9610 */
[----:B------:R-:W-:Y:S01]  /*6b20*/  LOP3.LUT R21, R8, 0xff, RZ, 0xc0, !PT ;  /* 0x000000ff08157812 */ /* 0x000fe200078ec0ff */
[----:B------:R-:W-:Y:S01]  /*6b30*/  IMAD.WIDE.U32 R18, R18, -0x326172a9, RZ ;  /* 0xcd9e8d5712127825 */ /* 0x000fe200078e00ff */
[----:B------:R-:W-:Y:S02]  /*6b40*/  LOP3.LUT R64, R8, 0xffff, RZ, 0xc0, !PT ;  /* 0x0000ffff08407812 */ /* 0x000fe400078ec0ff */
[--C-:B------:R-:W-:Y:S02]  /*6b50*/  SHF.R.U32.HI R67, RZ, 0x10, R8.reuse ;  /* 0x00000010ff437819 */ /* 0x100fe40000011608 */
[----:B------:R-:W-:Y:S01]  /*6b60*/  SHF.R.U32.HI R53, RZ, 0x18, R8 ;  /* 0x00000018ff357819 */ /* 0x000fe20000011608 */
[----:B------:R-:W-:Y:S01]  /*6b70*/  IMAD.WIDE.U32 R8, R26, -0x2daee0ad, RZ ;  /* 0xd2511f531a087825 */ /* 0x000fe200078e00ff */
[----:B------:R-:W-:Y:S02]  /*6b80*/  LOP3.LUT R43, R19, R128, R16, 0x96, !PT ;  /* 0x00000080132b7212 */ /* 0x000fe400078e9610 */
[----:B------:R-:W-:-:S02]  /*6b90*/  LOP3.LUT R39, R7, R244, R24, 0x96, !PT ;  /* 0x000000f407277212 */ /* 0x000fc400078e9618 */
[----:B------:R-:W-:Y:S02]  /*6ba0*/  FMNMX.FTZ R16, R63, R52, !PT ;  /* 0x000000343f107209 */ /* 0x000fe40007810000 */
[C---:B------:R-:W-:Y:S02]  /*6bb0*/  LOP3.LUT R24, R6.reuse, 0xff, RZ, 0xc0, !PT ;  /* 0x000000ff06187812 */ /* 0x040fe400078ec0ff */
[----:B------:R-:W-:Y:S02]  /*6bc0*/  LOP3.LUT R86, R6, 0xffff, RZ, 0xc0, !PT ;  /* 0x0000ffff06567812 */ /* 0x000fe400078ec0ff */
[--C-:B------:R-:W-:Y:S02]  /*6bd0*/  SHF.R.U32.HI R71, RZ, 0x10, R6.reuse ;  /* 0x00000010ff477819 */ /* 0x100fe40000011606 */
[----:B------:R-:W-:Y:S01]  /*6be0*/  SHF.R.U32.HI R61, RZ, 0x18, R6 ;  /* 0x00000018ff3d7819 */ /* 0x000fe20000011606 */
[----:B------:R-:W-:Y:S01]  /*6bf0*/  IMAD.WIDE.U32 R6, R17, -0x2daee0ad, RZ ;  /* 0xd2511f5311067825 */ /* 0x000fe200078e00ff */
[----:B------:R-:W-:-:S02]  /*6c00*/  LOP3.LUT R72, R8, 0xffff, RZ, 0xc0, !PT ;  /* 0x0000ffff08487812 */ /* 0x000fc400078ec0ff */
[----:B------:R-:W-:Y:S02]  /*6c10*/  LOP3.LUT R77, R8, 0xff, RZ, 0xc0, !PT ;  /* 0x000000ff084d7812 */ /* 0x000fe400078ec0ff */
[--C-:B------:R-:W-:Y:S02]  /*6c20*/  SHF.R.U32.HI R73, RZ, 0x10, R8.reuse ;  /* 0x00000010ff497819 */ /* 0x100fe40000011608 */
[----:B------:R-:W-:Y:S02]  /*6c30*/  SHF.R.U32.HI R79, RZ, 0x18, R8 ;  /* 0x00000018ff4f7819 */ /* 0x000fe40000011608 */
[----:B------:R-:W-:Y:S02]  /*6c40*/  FMNMX.FTZ R8, R59, R16, !PT ;  /* 0x000000103b087209 */ /* 0x000fe40007810000 */
[----:B------:R-:W-:Y:S02]  /*6c50*/  LOP3.LUT R44, R7, R244, R22, 0x96, !PT ;  /* 0x000000f4072c7212 */ /* 0x000fe400078e9616 */
[----:B------:R-:W-:-:S02]  /*6c60*/  LOP3.LUT R70, R6, 0xffff, RZ, 0xc0, !PT ;  /* 0x0000ffff06467812 */ /* 0x000fc400078ec0ff */
[----:B------:R-:W-:Y:S02]  /*6c70*/  FMNMX.FTZ R7, R54, R8, !PT ;  /* 0x0000000836077209 */ /* 0x000fe40007810000 */
[----:B------:R-:W-:Y:S02]  /*6c80*/  LOP3.LUT R74, R6, 0xff, RZ, 0xc0, !PT ;  /* 0x000000ff064a7812 */ /* 0x000fe400078ec0ff */
[--C-:B------:R-:W-:Y:S02]  /*6c90*/  SHF.R.U32.HI R78, RZ, 0x10, R6.reuse ;  /* 0x00000010ff4e7819 */ /* 0x100fe40000011606 */
[----:B------:R-:W-:Y:S01]  /*6ca0*/  SHF.R.U32.HI R81, RZ, 0x18, R6 ;  /* 0x00000018ff517819 */ /* 0x000fe20000011606 */
[----:B------:R-:W-:Y:S01]  /*6cb0*/  FFMA.FTZ R6, R45, R2, -R5 ;  /* 0x000000022d067223 */ /* 0x000fe20000010805 */
[----:B------:R-:W-:Y:S02]  /*6cc0*/  FMNMX.FTZ R7, R60, R7, !PT ;  /* 0x000000073c077209 */ /* 0x000fe40007810000 */
[----:B------:R-:W-:Y:S01]  /*6cd0*/  FSEL R17, R29, -INF , !P6 ;  /* 0xff8000001d117808 */ /* 0x000fe20007000000 */
[----:B------:R1:W-:Y:S01]  /*6ce0*/  MUFU.EX2 R193, R6 ;  /* 0x0000000600c17308 */ /* 0x0003e20000000800 */
[----:B------:R-:W-:-:S02]  /*6cf0*/  FMNMX.FTZ R7, R55, R7, !PT ;  /* 0x0000000737077209 */ /* 0x000fc40007810000 */
[C---:B------:R-:W-:Y:S02]  /*6d00*/  LOP3.LUT R89, R18.reuse, 0xffff, RZ, 0xc0, !PT ;  /* 0x0000ffff12597812 */ /* 0x040fe400078ec0ff */
[----:B------:R-:W-:Y:S02]  /*6d10*/  LOP3.LUT R92, R18, 0xff, RZ, 0xc0, !PT ;  /* 0x000000ff125c7812 */ /* 0x000fe400078ec0ff */
[--C-:B------:R-:W-:Y:S02]  /*6d20*/  SHF.R.U32.HI R90, RZ, 0x10, R18.reuse ;  /* 0x00000010ff5a7819 */ /* 0x100fe40000011612 */
[----:B------:R-:W-:Y:S02]  /*6d30*/  SHF.R.U32.HI R91, RZ, 0x18, R18 ;  /* 0x00000018ff5b7819 */ /* 0x000fe40000011612 */
[----:B------:R-:W-:Y:S02]  /*6d40*/  FSEL R18, R28, -INF , !P1 ;  /* 0xff8000001c127808 */ /* 0x000fe40004800000 */
[----:B------:R-:W-:Y:S01]  /*6d50*/  FMNMX.FTZ R132, R17, R7, !PT ;  /* 0x0000000711847209 */ /* 0x000fe20007810000 */
[----:B------:R-:W-:Y:S01]  /*6d60*/  FFMA.FTZ R7, R80, R2, -R5 ;  /* 0x0000000250077223 */ /* 0x000fe20000010805 */
[----:B------:R-:W-:-:S02]  /*6d70*/  LOP3.LUT R42, R9, R244, R20, 0x96, !PT ;  /* 0x000000f4092a7212 */ /* 0x000fc400078e9614 */
[----:B-1----:R-:W-:Y:S01]  /*6d80*/  FMNMX.FTZ R6, R57, R56, !PT ;  /* 0x0000003839067209 */ /* 0x002fe20007810000 */
[----:B------:R1:W2:Y:S01]  /*6d90*/  MUFU.EX2 R192, R7 ;  /* 0x0000000700c07308 */ /* 0x0002a20000000800 */
[----:B------:R-:W-:Y:S02]  /*6da0*/  FMNMX.FTZ R132, R18, R132, !PT ;  /* 0x0000008412847209 */ /* 0x000fe40007810000 */
[----:B------:R-:W-:Y:S02]  /*6db0*/  FMNMX.FTZ R6, R65, R6, !PT ;  /* 0x0000000641067209 */ /* 0x000fe40007810000 */
[----:B------:R-:W-:Y:S02]  /*6dc0*/  LOP3.LUT R9, R14, 0xffff, RZ, 0xc0, !PT ;  /* 0x0000ffff0e097812 */ /* 0x000fe400078ec0ff */
[----:B------:R-:W-:Y:S02]  /*6dd0*/  FMNMX.FTZ R6, R58, R6, !PT ;  /* 0x000000063a067209 */ /* 0x000fe40007810000 */
[----:B------:R-:W-:-:S02]  /*6de0*/  FSEL R45, R31, -INF , !P5 ;  /* 0xff8000001f2d7808 */ /* 0x000fc40006800000 */
[----:B------:R-:W-:Y:S02]  /*6df0*/  FMNMX.FTZ R6, R62, R6, !PT ;  /* 0x000000063e067209 */ /* 0x000fe40007810000 */
[----:B------:R-:W-:Y:S02]  /*6e00*/  LOP3.LUT R8, R14, 0xff, RZ, 0xc0, !PT ;  /* 0x000000ff0e087812 */ /* 0x000fe400078ec0ff */
[--C-:B------:R-:W-:Y:S02]  /*6e10*/  SHF.R.U32.HI R15, RZ, 0x10, R14.reuse ;  /* 0x00000010ff0f7819 */ /* 0x100fe4000001160e */
[----:B------:R-:W-:Y:S02]  /*6e20*/  SHF.R.U32.HI R16, RZ, 0x18, R14 ;  /* 0x00000018ff107819 */ /* 0x000fe4000001160e */
[----:B------:R-:W3:Y:S01]  /*6e30*/  SHFL.BFLY PT, R14, R132, 0x2, 0x1f ;  /* 0x0c401f00840e7f89 */ /* 0x000ee200000e0000 */
[----:B------:R-:W-:Y:S02]  /*6e40*/  FSEL R20, R33, -INF , !P0 ;  /* 0xff80000021147808 */ /* 0x000fe40004000000 */
[----:B------:R-:W-:-:S02]  /*6e50*/  FMNMX.FTZ R6, R45, R6, !PT ;  /* 0x000000062d067209 */ /* 0x000fc40007810000 */
[----:B-1----:R-:W-:Y:S02]  /*6e60*/  SHF.R.U32.HI R7, RZ, 0x18, R32 ;  /* 0x00000018ff077819 */ /* 0x002fe40000011620 */
[----:B------:R-:W-:Y:S02]  /*6e70*/  FSEL R19, R30, -INF , !P2 ;  /* 0xff8000001e137808 */ /* 0x000fe40005000000 */
[----:B------:R-:W-:Y:S02]  /*6e80*/  FMNMX.FTZ R6, R20, R6, !PT ;  /* 0x0000000614067209 */ /* 0x000fe40007810000 */
[C---:B------:R-:W-:Y:S01]  /*6e90*/  ISETP.GE.U32.AND P5, PT, R217.reuse, R8, PT ;  /* 0x00000008d900720c */ /* 0x040fe20003fa6070 */
[----:B------:R-:W-:Y:S01]  /*6ea0*/  FFMA.FTZ R8, R68, R2, -R10 ;  /* 0x0000000244087223 */ /* 0x000fe2000001080a */
[----:B------:R-:W-:Y:S02]  /*6eb0*/  ISETP.GE.U32.AND P0, PT, R217, R7, PT ;  /* 0x00000007d900720c */ /* 0x000fe40003f06070 */
[----:B------:R-:W-:Y:S01]  /*6ec0*/  FMNMX.FTZ R6, R19, R6, !PT ;  /* 0x0000000613067209 */ /* 0x000fe20007810000 */
[----:B------:R1:W-:Y:S01]  /*6ed0*/  MUFU.EX2 R183, R8 ;  /* 0x0000000800b77308 */ /* 0x0003e20000000800 */
[----:B------:R-:W-:-:S02]  /*6ee0*/  SHF.R.U32.HI R7, RZ, 0x8, R9 ;  /* 0x00000008ff077819 */ /* 0x000fc40000011609 */
[----:B------:R-:W-:Y:S01]  /*6ef0*/  ISETP.GE.U32.AND P4, PT, R217, R25, PT ;  /* 0x00000019d900720c */ /* 0x000fe20003f86070 */
[----:B------:R-:W4:Y:S01]  /*6f00*/  SHFL.BFLY PT, R135, R6, 0x2, 0x1f ;  /* 0x0c401f0006877f89 */ /* 0x000f2200000e0000 */
[----:B------:R-:W-:Y:S02]  /*6f10*/  LOP3.LUT R9, R7, 0xffff, RZ, 0xc0, !PT ;  /* 0x0000ffff07097812 */ /* 0x000fe400078ec0ff */
[----:B--2---:R-:W-:Y:S02]  /*6f20*/  F2FP.PACK_AB R7, R192, R193 ;  /* 0x000000c1c007723e */ /* 0x004fe400000000ff */
[----:B------:R-:W-:Y:S01]  /*6f30*/  ISETP.GE.U32.AND P2, PT, R217, R9, PT ;  /* 0x00000009d900720c */ /* 0x000fe20003f46070 */
[----:B------:R-:W-:Y:S01]  /*6f40*/  @!P0 HADD2 R93, -R48.H0_H0, -RZ.H0_H0 ;  /* 0xa00000ff305d8230 */ /* 0x000fe20000000900 */
[C---:B------:R-:W-:Y:S02]  /*6f50*/  PRMT R40, R7.reuse, 0x7610, R40 ;  /* 0x0000761007287816 */ /* 0x040fe40000000028 */
[----:B------:R-:W-:-:S02]  /*6f60*/  PRMT R38, R7, 0x7632, R38 ;  /* 0x0000763207267816 */ /* 0x000fc40000000026 */
[----:B---3--:R-:W-:Y:S01]  /*6f70*/  FMNMX.FTZ R132, R132, R14, !PT ;  /* 0x0000000e84847209 */ /* 0x008fe20007810000 */
[-C--:B-1----:R-:W-:Y:S01]  /*6f80*/  FFMA.FTZ R8, R69, R2.reuse, -R10 ;  /* 0x0000000245087223 */ /* 0x082fe2000001080a */
[----:B------:R-:W-:Y:S01]  /*6f90*/  LOP3.LUT R7, R15, 0xff, RZ, 0xc0, !PT ;  /* 0x000000ff0f077812 */ /* 0x000fe200078ec0ff */
[----:B------:R-:W-:Y:S01]  /*6fa0*/  @!P5 HADD2 R94, -R40.H0_H0, -RZ.H0_H0 ;  /* 0xa00000ff285ed230 */ /* 0x000fe20000000900 */
[----:B------:R-:W-:Y:S01]  /*6fb0*/  @!P0 PRMT R48, R93, 0x5410, RZ ;  /* 0x000054105d308816 */ /* 0x000fe200000000ff */
[----:B------:R1:W2:Y:S01]  /*6fc0*/  MUFU.EX2 R151, R8 ;  /* 0x0000000800977308 */ /* 0x0002a20000000800 */
[----:B------:R-:W-:Y:S01]  /*6fd0*/  ISETP.GE.U32.AND P0, PT, R217, R7, PT ;  /* 0x00000007d900720c */ /* 0x000fe20003f06070 */
[----:B------:R-:W-:Y:S01]  /*6fe0*/  FFMA.FTZ R7, R83, R2, -R5 ;  /* 0x0000000253077223 */ /* 0x000fe20000010805 */
[----:B------:R-:W-:Y:S01]  /*6ff0*/  PRMT R69, R40, 0x5410, R38 ;  /* 0x0000541028457816 */ /* 0x000fe20000000026 */
[----:B------:R-:W-:Y:S01]  /*7000*/  @!P2 HADD2 R95, -R38.H0_H0, -RZ.H0_H0 ;  /* 0xa00000ff265fa230 */ /* 0x000fe20000000900 */
[----:B------:R-:W-:-:S02]  /*7010*/  @!P5 PRMT R40, R94, 0x5410, RZ ;  /* 0x000054105e28d816 */ /* 0x000fc400000000ff */
[----:B------:R-:W-:Y:S01]  /*7020*/  ISETP.GE.U32.AND P5, PT, R217, R16, PT ;  /* 0x00000010d900720c */ /* 0x000fe20003fa6070 */
[----:B------:R3:W-:Y:S01]  /*7030*/  MUFU.EX2 R149, R7 ;  /* 0x0000000700957308 */ /* 0x0007e20000000800 */
[----:B------:R-:W-:Y:S01]  /*7040*/  @!P2 PRMT R38, R95, 0x5410, RZ ;  /* 0x000054105f26a816 */ /* 0x000fe200000000ff */
[----:B------:R-:W-:Y:S01]  /*7050*/  IMAD.SHL.U32 R16, R147, 0x40, RZ ;  /* 0x0000004093107824 */ /* 0x000fe200078e00ff */
[----:B----4-:R-:W-:Y:S02]  /*7060*/  FMNMX.FTZ R135, R135, R6, !PT ;  /* 0x0000000687877209 */ /* 0x010fe40007810000 */
[C---:B------:R-:W-:Y:S02]  /*7070*/  ISETP.GE.U32.AND P1, PT, R217.reuse, R23, PT ;  /* 0x00000017d900720c */ /* 0x040fe40003f26070 */
[----:B------:R-:W-:Y:S01]  /*7080*/  ISETP.GE.U32.AND P6, PT, R217, R24, PT ;  /* 0x00000018d900720c */ /* 0x000fe20003fc6070 */
[-CC-:B-1----:R-:W-:Y:S01]  /*7090*/  FFMA.FTZ R8, R82, R2.reuse, -R5.reuse ;  /* 0x0000000252087223 */ /* 0x182fe20000010805 */
[----:B--2---:R-:W-:Y:S01]  /*70a0*/  F2FP.PACK_AB R37, R151, R183 ;  /* 0x000000b79725723e */ /* 0x004fe200000000ff */
[----:B------:R-:W1:Y:S01]  /*70b0*/  SHFL.BFLY PT, R9, R135, 0x1, 0x1f ;  /* 0x0c201f0087097f89 */ /* 0x000e6200000e0000 */
[----:B------:R-:W-:Y:S01]  /*70c0*/  LOP3.LUT R0, R42, 0xffff, RZ, 0xc0, !PT ;  /* 0x0000ffff2a007812 */ /* 0x000fe200078ec0ff */
[----:B------:R2:W-:Y:S01]  /*70d0*/  MUFU.EX2 R150, R8 ;  /* 0x0000000800967308 */ /* 0x0005e20000000800 */
[----:B------:R-:W-:Y:S01]  /*70e0*/  PRMT R36, R37, 0x7632, R36 ;  /* 0x0000763225247816 */ /* 0x000fe20000000024 */
[----:B------:R-:W-:Y:S01]  /*70f0*/  @!P0 HADD2 R96, -R37.H0_H0, -RZ.H0_H0 ;  /* 0xa00000ff25608230 */ /* 0x000fe20000000900 */
[----:B---3--:R-:W-:-:S02]  /*7100*/  FFMA.FTZ R7, R84, R2, -R5 ;  /* 0x0000000254077223 */ /* 0x008fc40000010805 */
[----:B------:R-:W-:Y:S01]  /*7110*/  PRMT R68, R37, 0x5410, R36 ;  /* 0x0000541025447816 */ /* 0x000fe20000000024 */
[----:B------:R-:W-:Y:S01]  /*7120*/  @!P5 HADD2 R97, -R36.H0_H0, -RZ.H0_H0 ;  /* 0xa00000ff2461d230 */ /* 0x000fe20000000900 */
[----:B------:R-:W-:Y:S01]  /*7130*/  @!P0 PRMT R37, R96, 0x5410, RZ ;  /* 0x0000541060258816 */ /* 0x000fe200000000ff */
[----:B------:R3:W4:Y:S01]  /*7140*/  MUFU.EX2 R182, R7 ;  /* 0x0000000700b67308 */ /* 0x0007220000000800 */
[----:B------:R-:W-:Y:S02]  /*7150*/  ISETP.GE.U32.AND P0, PT, R217, R21, PT ;  /* 0x00000015d900720c */ /* 0x000fe40003f06070 */
[----:B------:R-:W-:Y:S01]  /*7160*/  @!P5 PRMT R36, R97, 0x5410, RZ ;  /* 0x000054106124d816 */ /* 0x000fe200000000ff */
[----:B--2---:R-:W-:Y:S01]  /*7170*/  FFMA.FTZ R8, R85, R2, -R5 ;  /* 0x0000000255087223 */ /* 0x004fe20000010805 */
[----:B------:R-:W-:-:S03]  /*7180*/  LOP3.LUT R5, R41, 0xff, RZ, 0xc0, !PT ;  /* 0x000000ff29057812 */ /* 0x000fc600078ec0ff */
[----:B------:R2:W5:Y:S01]  /*7190*/  MUFU.EX2 R148, R8 ;  /* 0x0000000800947308 */ /* 0x0005620000000800 */
[----:B------:R-:W-:Y:S02]  /*71a0*/  ISETP.GE.U32.AND P2, PT, R217, R5, PT ;  /* 0x00000005d900720c */ /* 0x000fe40003f46070 */
[----:B------:R-:W-:Y:S01]  /*71b0*/  LOP3.LUT R5, R41, 0xffff, RZ, 0xc0, !PT ;  /* 0x0000ffff29057812 */ /* 0x000fe200078ec0ff */
[----:B---3--:R-:W-:Y:S01]  /*71c0*/  FFMA.FTZ R7, R76, R2, -R10 ;  /* 0x000000024c077223 */ /* 0x008fe2000001080a */
[----:B----4-:R-:W-:Y:S02]  /*71d0*/  F2FP.PACK_AB R30, R182, R149 ;  /* 0x00000095b61e723e */ /* 0x010fe400000000ff */
[----:B------:R-:W-:Y:S01]  /*71e0*/  SHF.R.U32.HI R5, RZ, 0x8, R5 ;  /* 0x00000008ff057819 */ /* 0x000fe20000011605 */
[----:B------:R3:W-:Y:S01]  /*71f0*/  MUFU.EX2 R181, R7 ;  /* 0x0000000700b57308 */ /* 0x0007e20000000800 */
[----:B-1----:R-:W-:Y:S01]  /*7200*/  FMNMX.FTZ R135, R135, R9, !PT ;  /* 0x0000000987877209 */ /* 0x002fe20007810000 */
[----:B------:R-:W-:Y:S01]  /*7210*/  @!P4 HADD2 R100, -R30.H0_H0, -RZ.H0_H0 ;  /* 0xa00000ff1e64c230 */ /* 0x000fe20000000900 */
[----:B------:R-:W-:-:S02]  /*7220*/  LOP3.LUT R5, R5, 0xffff, RZ, 0xc0, !PT ;  /* 0x0000ffff05057812 */ /* 0x000fc400078ec0ff */
[----:B------:R-:W-:Y:S02]  /*7230*/  PRMT R29, R30, 0x7632, R29 ;  /* 0x000076321e1d7816 */ /* 0x000fe4000000001d */
[----:B------:R-:W-:Y:S01]  /*7240*/  ISETP.GE.U32.AND P5, PT, R217, R5, PT ;  /* 0x00000005d900720c */ /* 0x000fe20003fa6070 */
[----:B--2---:R-:W1:Y:S01]  /*7250*/  SHFL.BFLY PT, R8, R132, 0x1, 0x1f ;  /* 0x0c201f0084087f89 */ /* 0x004e6200000e0000 */
[----:B-----5:R-:W-:Y:S01]  /*7260*/  F2FP.PACK_AB R35, R148, R150 ;  /* 0x000000969423723e */ /* 0x020fe200000000ff */
[----:B------:R-:W-:Y:S01]  /*7270*/  FFMA.FTZ R5, R75, R2, -R10 ;  /* 0x000000024b057223 */ /* 0x000fe2000001080a */
[----:B------:R-:W-:Y:S02]  /*7280*/  PRMT R126, R30, 0x5410, R29 ;  /* 0x000054101e7e7816 */ /* 0x000fe4000000001d */
[C---:B------:R-:W-:Y:S01]  /*7290*/  PRMT R34, R35.reuse, 0x7632, R34 ;  /* 0x0000763223227816 */ /* 0x040fe20000000022 */
[----:B------:R-:W-:Y:S01]  /*72a0*/  @!P2 HADD2 R98, -R35.H0_H0, -RZ.H0_H0 ;  /* 0xa00000ff2362a230 */ /* 0x000fe20000000900 */
[----:B------:R2:W4:Y:S01]  /*72b0*/  MUFU.EX2 R143, R5 ;  /* 0x00000005008f7308 */ /* 0x0005220000000800 */
[----:B---3--:R-:W-:Y:S01]  /*72c0*/  FMUL.FTZ R7, R2, R135 ;  /* 0x0000008702077220 */ /* 0x008fe20000410000 */
[----:B------:R-:W-:-:S02]  /*72d0*/  PRMT R124, R35, 0x5410, R34 ;  /* 0x00005410237c7816 */ /* 0x000fc40000000022 */
[----:B------:R-:W-:Y:S01]  /*72e0*/  @!P2 PRMT R35, R98, 0x5410, RZ ;  /* 0x000054106223a816 */ /* 0x000fe200000000ff */
[----:B------:R-:W-:Y:S01]  /*72f0*/  @!P5 HADD2 R99, -R34.H0_H0, -RZ.H0_H0 ;  /* 0xa00000ff2263d230 */ /* 0x000fe20000000900 */
[----:B------:R-:W-:-:S04]  /*7300*/  @!P4 PRMT R30, R100, 0x5410, RZ ;  /* 0x00005410641ec816 */ /* 0x000fc800000000ff */
[----:B------:R-:W-:Y:S02]  /*7310*/  @!P5 PRMT R34, R99, 0x5410, RZ ;  /* 0x000054106322d816 */ /* 0x000fe400000000ff */
[----:B------:R-:W-:Y:S02]  /*7320*/  FSETP.NEU.FTZ.AND P5, PT, R135, -INF , PT ;  /* 0xff8000008700780b */ /* 0x000fe40003fbd000 */
[----:B--2---:R-:W-:Y:S02]  /*7330*/  SHF.R.U32.HI R5, RZ, 0x8, R27 ;  /* 0x00000008ff057819 */ /* 0x004fe4000001161b */
[----:B-1----:R-:W-:Y:S02]  /*7340*/  FMNMX.FTZ R132, R132, R8, !PT ;  /* 0x0000000884847209 */ /* 0x002fe40007810000 */
[----:B------:R-:W-:Y:S02]  /*7350*/  LOP3.LUT R5, R5, 0xffff, RZ, 0xc0, !PT ;  /* 0x0000ffff05057812 */ /* 0x000fe400078ec0ff */
[----:B------:R-:W-:Y:S01]  /*7360*/  FSETP.NEU.FTZ.AND P2, PT, R132, -INF , PT ;  /* 0xff8000008400780b */ /* 0x000fe20003f5d000 */
[----:B------:R-:W-:Y:S01]  /*7370*/  FMUL.FTZ R6, R2, R132 ;  /* 0x0000008402067220 */ /* 0x000fe20000410000 */
[----:B------:R-:W-:-:S02]  /*7380*/  LOP3.LUT R8, R11, 0xff, RZ, 0xc0, !PT ;  /* 0x000000ff0b087812 */ /* 0x000fc400078ec0ff */
[----:B----4-:R-:W-:Y:S02]  /*7390*/  F2FP.PACK_AB R32, R181, R143 ;  /* 0x0000008fb520723e */ /* 0x010fe400000000ff */
[----:B------:R-:W-:Y:S02]  /*73a0*/  FSEL R6, R6, RZ, P2 ;  /* 0x000000ff06067208 */ /* 0x000fe40001000000 */
[----:B------:R-:W-:Y:S02]  /*73b0*/  ISETP.GE.U32.AND P2, PT, R217, R5, PT ;  /* 0x00000005d900720c */ /* 0x000fe40003f46070 */
[----:B------:R-:W-:Y:S01]  /*73c0*/  PRMT R31, R32, 0x7632, R31 ;  /* 0x00007632201f7816 */ /* 0x000fe2000000001f */
[-CC-:B------:R-:W-:Y:S02]  /*73d0*/  FFMA.FTZ R5, R63, R2.reuse, -R6.reuse ;  /* 0x000000023f057223 */ /* 0x180fe40000010806 */
[----:B------:R-:W-:Y:S01]  /*73e0*/  FFMA.FTZ R9, R52, R2, -R6 ;  /* 0x0000000234097223 */ /* 0x000fe20000010806 */
[----:B------:R-:W-:Y:S01]  /*73f0*/  PRMT R127, R32, 0x5410, R31 ;  /* 0x00005410207f7816 */ /* 0x000fe2000000001f */
[----:B------:R1:W-:Y:S01]  /*7400*/  MUFU.EX2 R119, R5 ;  /* 0x0000000500777308 */ /* 0x0003e20000000800 */
[----:B------:R-:W-:-:S05]  /*7410*/  @!P1 HADD2 R103, -R31.H0_H0, -RZ.H0_H0 ;  /* 0xa00000ff1f679230 */ /* 0x000fca0000000900 */
[----:B------:R-:W-:Y:S01]  /*7420*/  @!P2 HADD2 R101, -R29.H0_H0, -RZ.H0_H0 ;  /* 0xa00000ff1d65a230 */ /* 0x000fe20000000900 */
[----:B------:R-:W-:Y:S01]  /*7430*/  @!P1 PRMT R31, R103, 0x5410, RZ ;  /* 0x00005410671f9816 */ /* 0x000fe200000000ff */
[----:B------:R-:W2:Y:S03]  /*7440*/  MUFU.EX2 R118, R9 ;  /* 0x0000000900767308 */ /* 0x000ea60000000800 */
[----:B------:R-:W-:Y:S02]  /*7450*/  @!P2 PRMT R29, R101, 0x5410, RZ ;  /* 0x00005410651da816 */ /* 0x000fe400000000ff */
[----:B-1----:R-:W-:-:S04]  /*7460*/  LOP3.LUT R5, R47, 0xff, RZ, 0xc0, !PT ;  /* 0x000000ff2f057812 */ /* 0x002fc800078ec0ff */
[----:B------:R-:W-:Y:S02]  /*7470*/  ISETP.GE.U32.AND P4, PT, R217, R5, PT ;  /* 0x00000005d900720c */ /* 0x000fe40003f86070 */
[----:B------:R-:W-:Y:S02]  /*7480*/  FSEL R5, R7, RZ, P5 ;  /* 0x000000ff07057208 */ /* 0x000fe40002800000 */
[----:B------:R-:W-:Y:S02]  /*7490*/  LOP3.LUT R7, R11, 0xffff, RZ, 0xc0, !PT ;  /* 0x0000ffff0b077812 */ /* 0x000fe400078ec0ff */
[----:B------:R-:W-:Y:S01]  /*74a0*/  ISETP.GE.U32.AND P5, PT, R217, R8, PT ;  /* 0x00000008d900720c */ /* 0x000fe20003fa6070 */
[----:B------:R-:W-:Y:S01]  /*74b0*/  FFMA.FTZ R8, R57, R2, -R5 ;  /* 0x0000000239087223 */ /* 0x000fe20000010805 */
[----:B------:R-:W-:Y:S02]  /*74c0*/  SHF.R.U32.HI R7, RZ, 0x8, R7 ;  /* 0x00000008ff077819 */ /* 0x000fe40000011607 */
[----:B--2---:R-:W-:Y:S01]  /*74d0*/  F2FP.PACK_AB R14, R118, R119 ;  /* 0x00000077760e723e */ /* 0x004fe200000000ff */
[----:B------:R1:W-:Y:S01]  /*74e0*/  MUFU.EX2 R117, R8 ;  /* 0x0000000800757308 */ /* 0x0003e20000000800 */
[----:B------:R-:W-:Y:S01]  /*74f0*/  LOP3.LUT R7, R7, 0xffff, RZ, 0xc0, !PT ;  /* 0x0000ffff07077812 */ /* 0x000fe200078ec0ff */
[----:B------:R-:W-:Y:S01]  /*7500*/  @!P4 HADD2 R102, -R32.H0_H0, -RZ.H0_H0 ;  /* 0xa00000ff2066c230 */ /* 0x000fe20000000900 */
[----:B------:R-:W-:-:S02]  /*7510*/  PRMT R15, R14, 0x7632, R15 ;  /* 0x000076320e0f7816 */ /* 0x000fc4000000000f */
[----:B------:R-:W-:Y:S02]  /*7520*/  ISETP.GE.U32.AND P2, PT, R217, R7, PT ;  /* 0x00000007d900720c */ /* 0x000fe40003f46070 */
[--C-:B------:R-:W-:Y:S01]  /*7530*/  SHF.R.U32.HI R7, RZ, 0x10, R11.reuse ;  /* 0x00000010ff077819 */ /* 0x100fe2000001160b */
[----:B------:R-:W-:Y:S01]  /*7540*/  @!P5 HADD2 R104, -R14.H0_H0, -RZ.H0_H0 ;  /* 0xa00000ff0e68d230 */ /* 0x000fe20000000900 */
[----:B------:R-:W-:Y:S02]  /*7550*/  SHF.R.U32.HI R11, RZ, 0x18, R11 ;  /* 0x00000018ff0b7819 */ /* 0x000fe4000001160b */
[----:B------:R-:W-:Y:S02]  /*7560*/  LOP3.LUT R7, R7, 0xff, RZ, 0xc0, !PT ;  /* 0x000000ff07077812 */ /* 0x000fe400078ec0ff */
[----:B------:R-:W-:Y:S02]  /*7570*/  PRMT R63, R14, 0x5410, R15 ;  /* 0x000054100e3f7816 */ /* 0x000fe4000000000f */
[----:B------:R-:W-:Y:S01]  /*7580*/  ISETP.GE.U32.AND P1, PT, R217, R7, PT ;  /* 0x00000007d900720c */ /* 0x000fe20003f26070 */
[-CC-:B-1----:R-:W-:Y:S01]  /*7590*/  FFMA.FTZ R8, R56, R2.reuse, -R5.reuse ;  /* 0x0000000238087223 */ /* 0x182fe20000010805 */
[----:B------:R-:W-:Y:S01]  /*75a0*/  @!P5 PRMT R14, R104, 0x5410, RZ ;  /* 0x00005410680ed816 */ /* 0x000fe200000000ff */
[-C--:B------:R-:W-:Y:S01]  /*75b0*/  FFMA.FTZ R7, R59, R2.reuse, -R6 ;  /* 0x000000023b077223 */ /* 0x080fe20000010806 */
[----:B------:R-:W-:Y:S01]  /*75c0*/  @!P2 HADD2 R105, -R15.H0_H0, -RZ.H0_H0 ;  /* 0xa00000ff0f69a230 */ /* 0x000fe20000000900 */
[----:B------:R-:W1:Y:S01]  /*75d0*/  MUFU.EX2 R116, R8 ;  /* 0x0000000800747308 */ /* 0x000e620000000800 */
[----:B------:R-:W-:Y:S01]  /*75e0*/  ISETP.GE.U32.AND P5, PT, R217, R11, PT ;  /* 0x0000000bd900720c */ /* 0x000fe20003fa6070 */
[----:B------:R-:W-:Y:S01]  /*75f0*/  FFMA.FTZ R11, R65, R2, -R5 ;  /* 0x00000002410b7223 */ /* 0x000fe20000010805 */
[----:B------:R-:W-:Y:S01]  /*7600*/  @!P4 PRMT R32, R102, 0x5410, RZ ;  /* 0x000054106620c816 */ /* 0x000fe200000000ff */
[----:B------:R-:W-:Y:S01]  /*7610*/  ST.E.U16 [R12.64], R14 ;  /* 0x0000000e0c007985 */ /* 0x000fe2000c101504 */
[----:B------:R-:W-:-:S02]  /*7620*/  @!P2 PRMT R15, R105, 0x5410, RZ ;  /* 0x00005410690fa816 */ /* 0x000fc400000000ff */
[C---:B------:R-:W-:Y:S01]  /*7630*/  ISETP.GE.U32.AND P2, PT, R217.reuse, R61, PT ;  /* 0x0000003dd900720c */ /* 0x040fe20003f46070 */
[----:B------:R2:W-:Y:S01]  /*7640*/  MUFU.EX2 R109, R7 ;  /* 0x00000007006d7308 */ /* 0x0005e20000000800 */
[----:B------:R-:W-:Y:S01]  /*7650*/  ISETP.GE.U32.AND P4, PT, R217, R53, PT ;  /* 0x00000035d900720c */ /* 0x000fe20003f86070 */
[----:B------:R3:W-:Y:S01]  /*7660*/  ST.E.U16 [R12.64+0x2], R15 ;  /* 0x0000020f0c007985 */ /* 0x0007e2000c101504 */
[----:B-1----:R-:W-:-:S05]  /*7670*/  F2FP.PACK_AB R28, R116, R117 ;  /* 0x00000075741c723e */ /* 0x002fca00000000ff */
[----:B------:R1:W-:Y:S01]  /*7680*/  MUFU.EX2 R141, R11 ;  /* 0x0000000b008d7308 */ /* 0x0003e20000000800 */
[----:B------:R-:W-:Y:S01]  /*7690*/  IMAD.WIDE.U32 R8, R66, -0x326172a9, RZ ;  /* 0xcd9e8d5742087825 */ /* 0x000fe200078e00ff */
[----:B------:R-:W-:Y:S01]  /*76a0*/  PRMT R27, R28, 0x7632, R27 ;  /* 0x000076321c1b7816 */ /* 0x000fe2000000001b */
[----:B------:R-:W-:-:S03]  /*76b0*/  @!P1 HADD2 R106, -R28.H0_H0, -RZ.H0_H0 ;  /* 0xa00000ff1c6a9230 */ /* 0x000fc60000000900 */
[----:B------:R-:W-:Y:S01]  /*76c0*/  LOP3.LUT R33, R9, R128, R46, 0x96, !PT ;  /* 0x0000008009217212 */ /* 0x000fe200078e962e */
[-CC-:B--2---:R-:W-:Y:S01]  /*76d0*/  FFMA.FTZ R7, R54, R2.reuse, -R6.reuse ;  /* 0x0000000236077223 */ /* 0x184fe20000010806 */
[----:B------:R-:W-:Y:S01]  /*76e0*/  PRMT R61, R28, 0x5410, R27 ;  /* 0x000054101c3d7816 */ /* 0x000fe2000000001b */
[----:B------:R-:W-:Y:S01]  /*76f0*/  @!P5 HADD2 R107, -R27.H0_H0, -RZ.H0_H0 ;  /* 0xa00000ff1b6bd230 */ /* 0x000fe20000000900 */
[----:B------:R-:W-:Y:S01]  /*7700*/  @!P1 PRMT R28, R106, 0x5410, RZ ;  /* 0x000054106a1c9816 */ /* 0x000fe200000000ff */
[----:B------:R2:W4:Y:S01]  /*7710*/  MUFU.EX2 R142, R7 ;  /* 0x00000007008e7308 */ /* 0x0005220000000800 */
[C---:B------:R-:W-:Y:S01]  /*7720*/  LOP3.LUT R46, R8.reuse, 0xffff, RZ, 0xc0, !PT ;  /* 0x0000ffff082e7812 */ /* 0x040fe200078ec0ff */
[----:B------:R-:W-:Y:S01]  /*7730*/  FFMA.FTZ R9, R17, R2, -R6 ;  /* 0x0000000211097223 */ /* 0x000fe20000010806 */
[----:B------:R-:W-:Y:S01]  /*7740*/  LOP3.LUT R52, R8, 0xff, RZ, 0xc0, !PT ;  /* 0x000000ff08347812 */ /* 0x000fe200078ec0ff */
[----:B------:R-:W-:Y:S01]  /*7750*/  IMAD.WIDE R16, R16, 0x2, R12 ;  /* 0x0000000210107825 */ /* 0x000fe200078e020c */
[----:B------:R-:W-:-:S02]  /*7760*/  SHF.R.U32.HI R53, RZ, 0x10, R8 ;  /* 0x00000010ff357819 */ /* 0x000fc40000011608 */
[----:B------:R-:W-:Y:S01]  /*7770*/  SHF.R.U32.HI R54, RZ, 0x18, R8 ;  /* 0x00000018ff367819 */ /* 0x000fe20000011608 */
[-C--:B-1----:R-:W-:Y:S01]  /*7780*/  FFMA.FTZ R11, R58, R2.reuse, -R5 ;  /* 0x000000023a0b7223 */ /* 0x082fe20000010805 */
[----:B------:R-:W-:Y:S01]  /*7790*/  @!P5 PRMT R27, R107, 0x5410, RZ ;  /* 0x000054106b1bd816 */ /* 0x000fe200000000ff */
[----:B------:R-:W-:Y:S02]  /*77a0*/  FFMA.FTZ R8, R55, R2, -R6 ;  /* 0x0000000237087223 */ /* 0x000fe40000010806 */
[----:B------:R-:W1:Y:S01]  /*77b0*/  MUFU.EX2 R140, R11 ;  /* 0x0000000b008c7308 */ /* 0x000e620000000800 */
[----:B--2---:R-:W-:Y:S02]  /*77c0*/  SHF.R.U32.HI R7, RZ, 0x8, R64 ;  /* 0x00000008ff077819 */ /* 0x004fe40000011640 */
[----:B----4-:R-:W-:Y:S02]  /*77d0*/  F2FP.PACK_AB R24, R142, R109 ;  /* 0x0000006d8e18723e */ /* 0x010fe400000000ff */
[----:B------:R-:W-:-:S03]  /*77e0*/  LOP3.LUT R7, R7, 0xffff, RZ, 0xc0, !PT ;  /* 0x0000ffff07077812 */ /* 0x000fc600078ec0ff */
[----:B------:R2:W-:Y:S01]  /*77f0*/  MUFU.EX2 R110, R8 ;  /* 0x00000008006e7308 */ /* 0x0005e20000000800 */
[----:B------:R-:W-:Y:S01]  /*7800*/  PRMT R23, R24, 0x7632, R23 ;  /* 0x0000763218177816 */ /* 0x000fe20000000017 */
[----:B------:R-:W-:Y:S01]  /*7810*/  @!P0 HADD2 R108, -R24.H0_H0, -RZ.H0_H0 ;  /* 0xa00000ff186c8230 */ /* 0x000fe20000000900 */
[----:B------:R-:W-:Y:S01]  /*7820*/  ISETP.GE.U32.AND P1, PT, R217, R7, PT ;  /* 0x00000007d900720c */ /* 0x000fe20003f26070 */
[-CC-:B------:R-:W-:Y:S01]  /*7830*/  FFMA.FTZ R7, R60, R2.reuse, -R6.reuse ;  /* 0x000000023c077223 */ /* 0x180fe20000010806 */
[----:B------:R-:W-:Y:S01]  /*7840*/  PRMT R57, R24, 0x5410, R23 ;  /* 0x0000541018397816 */ /* 0x000fe20000000017 */
[----:B------:R-:W-:Y:S01]  /*7850*/  FFMA.FTZ R6, R18, R2, -R6 ;  /* 0x0000000212067223 */ /* 0x000fe20000010806 */
[----:B------:R-:W-:Y:S01]  /*7860*/  @!P0 PRMT R24, R108, 0x5410, RZ ;  /* 0x000054106c188816 */ /* 0x000fe200000000ff */
[----:B------:R4:W5:Y:S01]  /*7870*/  MUFU.EX2 R111, R7 ;  /* 0x00000007006f7308 */ /* 0x0009620000000800 */
[----:B-1----:R-:W-:Y:S01]  /*7880*/  F2FP.PACK_AB R26, R140, R141 ;  /* 0x0000008d8c1a723e */ /* 0x002fe200000000ff */
[----:B------:R-:W-:-:S03]  /*7890*/  IMAD.SHL.U32 R18, R147, 0x8, RZ ;  /* 0x0000000893127824 */ /* 0x000fc600078e00ff */
[C---:B------:R-:W-:Y:S02]  /*78a0*/  PRMT R25, R26.reuse, 0x7632, R25 ;  /* 0x000076321a197816 */ /* 0x040fe40000000019 */
[----:B--2---:R-:W-:Y:S01]  /*78b0*/  LOP3.LUT R8, R39, 0xffff, RZ, 0xc0, !PT ;  /* 0x0000ffff27087812 */ /* 0x004fe200078ec0ff */
[----:B------:R-:W-:Y:S01]  /*78c0*/  @!P1 HADD2 R112, -R23.H0_H0, -RZ.H0_H0 ;  /* 0xa00000ff17709230 */ /* 0x000fe20000000900 */
[----:B------:R-:W-:Y:S01]  /*78d0*/  PRMT R56, R26, 0x5410, R25 ;  /* 0x000054101a387816 */ /* 0x000fe20000000019 */
[----:B------:R-:W-:Y:S01]  /*78e0*/  @!P4 HADD2 R114, -R25.H0_H0, -RZ.H0_H0 ;  /* 0xa00000ff1972c230 */ /* 0x000fe20000000900 */
[----:B------:R-:W-:Y:S01]  /*78f0*/  SHF.R.U32.HI R8, RZ, 0x8, R8 ;  /* 0x00000008ff087819 */ /* 0x000fe20000011608 */
[----:B------:R1:W-:Y:S01]  /*7900*/  MUFU.EX2 R95, R6 ;  /* 0x00000006005f7308 */ /* 0x0003e20000000800 */
[----:B------:R-:W-:Y:S02]  /*7910*/  @!P1 PRMT R23, R112, 0x5410, RZ ;  /* 0x0000541070179816 */ /* 0x000fe400000000ff */
[----:B----4-:R-:W-:-:S02]  /*7920*/  LOP3.LUT R7, R67, 0xff, RZ, 0xc0, !PT ;  /* 0x000000ff43077812 */ /* 0x010fc400078ec0ff */
[----:B-----5:R-:W-:Y:S02]  /*7930*/  F2FP.PACK_AB R22, R110, R111 ;  /* 0x0000006f6e16723e */ /* 0x020fe400000000ff */
[----:B------:R-:W-:Y:S01]  /*7940*/  ISETP.GE.U32.AND P5, PT, R217, R7, PT ;  /* 0x00000007d900720c */ /* 0x000fe20003fa6070 */
[----:B------:R-:W-:Y:S01]  /*7950*/  MUFU.EX2 R108, R9 ;  /* 0x00000009006c7308 */ /* 0x000fe20000000800 */
[----:B------:R-:W-:Y:S02]  /*7960*/  LOP3.LUT R7, R39, 0xff, RZ, 0xc0, !PT ;  /* 0x000000ff27077812 */ /* 0x000fe400078ec0ff */
[----:B------:R-:W-:Y:S02]  /*7970*/  PRMT R21, R22, 0x7632, R21 ;  /* 0x0000763216157816 */ /* 0x000fe40000000015 */
[----:B------:R-:W-:Y:S02]  /*7980*/  ISETP.GE.U32.AND P0, PT, R217, R7, PT ;  /* 0x00000007d900720c */ /* 0x000fe40003f06070 */
[----:B------:R-:W-:-:S02]  /*7990*/  SHF.R.U32.HI R7, RZ, 0x18, R39 ;  /* 0x00000018ff077819 */ /* 0x000fc40000011627 */
[----:B------:R-:W-:Y:S02]  /*79a0*/  @!P4 PRMT R25, R114, 0x5410, RZ ;  /* 0x000054107219c816 */ /* 0x000fe400000000ff */
[----:B------:R-:W-:Y:S01]  /*79b0*/  ISETP.GE.U32.AND P1, PT, R217, R7, PT ;  /* 0x00000007d900720c */ /* 0x000fe20003f26070 */
[----:B------:R-:W-:Y:S01]  /*79c0*/  @!P5 HADD2 R113, -R26.H0_H0, -RZ.H0_H0 ;  /* 0xa00000ff1a71d230 */ /* 0x000fe20000000900 */
[----:B------:R-:W-:Y:S01]  /*79d0*/  LOP3.LUT R7, R8, 0xffff, RZ, 0xc0, !PT ;  /* 0x0000ffff08077812 */ /* 0x000fe200078ec0ff */
[----:B------:R-:W-:Y:S01]  /*79e0*/  FFMA.FTZ R8, R62, R2, -R5 ;  /* 0x000000023e087223 */ /* 0x000fe20000010805 */
[----:B------:R-:W-:Y:S02]  /*79f0*/  PRMT R128, R22, 0x5410, R21 ;  /* 0x0000541016807816 */ /* 0x000fe40000000015 */
[----:B------:R-:W-:Y:S01]  /*7a00*/  @!P5 PRMT R26, R113, 0x5410, RZ ;  /* 0x00005410711ad816 */ /* 0x000fe200000000ff */
[----:B------:R-:W-:Y:S01]  /*7a10*/  @!P0 HADD2 R115, -R22.H0_H0, -RZ.H0_H0 ;  /* 0xa00000ff16738230 */ /* 0x000fe20000000900 */
[----:B------:R-:W-:Y:S01]  /*7a20*/  ISETP.GE.U32.AND P5, PT, R217, R7, PT ;  /* 0x00000007d900720c */ /* 0x000fe20003fa6070 */
[----:B------:R2:W-:Y:S01]  /*7a30*/  MUFU.EX2 R94, R8 ;  /* 0x00000008005e7308 */ /* 0x0005e20000000800 */
[----:B------:R-:W-:-:S02]  /*7a40*/  LOP3.LUT R7, R71, 0xff, RZ, 0xc0, !PT ;  /* 0x000000ff47077812 */ /* 0x000fc400078ec0ff */
[----:B------:R-:W-:Y:S02]  /*7a50*/  @!P0 PRMT R22, R115, 0x5410, RZ ;  /* 0x0000541073168816 */ /* 0x000fe400000000ff */
[C---:B------:R-:W-:Y:S02]  /*7a60*/  ISETP.GE.U32.AND P4, PT, R217.reuse, R7, PT ;  /* 0x00000007d900720c */ /* 0x040fe40003f86070 */
[----:B------:R-:W-:Y:S02]  /*7a70*/  SHF.R.U32.HI R7, RZ, 0x18, R41 ;  /* 0x00000018ff077819 */ /* 0x000fe40000011629 */
[----:B-1----:R-:W-:Y:S02]  /*7a80*/  SHF.R.U32.HI R6, RZ, 0x10, R39 ;  /* 0x00000010ff067819 */ /* 0x002fe40000011627 */
[----:B------:R-:W-:Y:S01]  /*7a90*/  ISETP.GE.U32.AND P0, PT, R217, R7, PT ;  /* 0x00000007d900720c */ /* 0x000fe20003f06070 */
[----:B------:R-:W-:Y:S01]  /*7aa0*/  @!P5 HADD2 R122, -R21.H0_H0, -RZ.H0_H0 ;  /* 0xa00000ff157ad230 */ /* 0x000fe20000000900 */
[----:B------:R-:W-:-:S02]  /*7ab0*/  LOP3.LUT R7, R90, 0xff, RZ, 0xc0, !PT ;  /* 0x000000ff5a077812 */ /* 0x000fc400078ec0ff */
[----:B------:R-:W-:Y:S01]  /*7ac0*/  LOP3.LUT R6, R6, 0xff, RZ, 0xc0, !PT ;  /* 0x000000ff06067812 */ /* 0x000fe200078ec0ff */
[-C--:B--2---:R-:W-:Y:S01]  /*7ad0*/  FFMA.FTZ R8, R45, R2.reuse, -R5 ;  /* 0x000000022d087223 */ /* 0x084fe20000010805 */
[----:B------:R-:W-:Y:S01]  /*7ae0*/  PRMT R47, R7, 0x5410, R91 ;  /* 0x00005410072f7816 */ /* 0x000fe2000000005b */
[--C-:B------:R-:W-:Y:S01]  /*7af0*/  FFMA.FTZ R7, R20, R2, -R5.reuse ;  /* 0x0000000214077223 */ /* 0x100fe20000010805 */
[----:B------:R-:W-:Y:S01]  /*7b00*/  @!P5 PRMT R21, R122, 0x5410, RZ ;  /* 0x000054107a15d816 */ /* 0x000fe200000000ff */
[----:B------:R1:W2:Y:S01]  /*7b10*/  MUFU.EX2 R93, R8 ;  /* 0x00000008005d7308 */ /* 0x0002a20000000800 */
[----:B------:R-:W-:Y:S01]  /*7b20*/  ISETP.GE.U32.AND P5, PT, R217, R6, PT ;  /* 0x00000006d900720c */ /* 0x000fe20003fa6070 */
[----:B------:R-:W-:Y:S01]  /*7b30*/  FFMA.FTZ R6, R19, R2, -R5 ;  /* 0x0000000213067223 */ /* 0x000fe20000010805 */
[----:B------:R-:W-:Y:S01]  /*7b40*/  SHF.R.U32.HI R5, RZ, 0x8, R70 ;  /* 0x00000008ff057819 */ /* 0x000fe20000011646 */
[----:B------:R-:W-:-:S03]  /*7b50*/  IMAD.WIDE R18, R18, 0x2, R12 ;  /* 0x0000000212127825 */ /* 0x000fc600078e020c */
[----:B------:R-:W-:Y:S02]  /*7b60*/  PRMT R60, R74, 0x5410, R5 ;  /* 0x000054104a3c7816 */ /* 0x000fe40000000005 */
[----:B------:R-:W-:Y:S01]  /*7b70*/  LOP3.LUT R5, R78, 0xff, RZ, 0xc0, !PT ;  /* 0x000000ff4e057812 */ /* 0x000fe200078ec0ff */
[----:B------:R-:W-:Y:S03]  /*7b80*/  ST.E.U16 [R18.64], R28 ;  /* 0x0000001c12007985 */ /* 0x000fe6000c101504 */
[----:B------:R-:W-:Y:S01]  /*7b90*/  PRMT R59, R5, 0x5410, R81 ;  /* 0x00005410053b7816 */ /* 0x000fe20000000051 */
[----:B------:R-:W-:Y:S01]  /*7ba0*/  ST.E.U16 [R18.64+0x2], R27 ;  /* 0x0000021b12007985 */ /* 0x000fe2000c101504 */
[----:B-1----:R-:W-:Y:S02]  /*7bb0*/  SHF.R.U32.HI R8, RZ, 0x8, R89 ;  /* 0x00000008ff087819 */ /* 0x002fe40000011659 */
[----:B--2---:R-:W-:Y:S01]  /*7bc0*/  F2FP.PACK_AB R20, R93, R94 ;  /* 0x0000005e5d14723e */ /* 0x004fe200000000ff */
[----:B------:R-:W-:Y:S01]  /*7bd0*/  ST.E.U16 [R16.64], R51 ;  /* 0x0000003310007985 */ /* 0x000fe2000c101504 */
[----:B------:R-:W-:-:S02]  /*7be0*/  PRMT R45, R92, 0x5410, R8 ;  /* 0x000054105c2d7816 */ /* 0x000fc40000000008 */
[----:B------:R1:W-:Y:S01]  /*7bf0*/  MUFU.EX2 R92, R7 ;  /* 0x00000007005c7308 */ /* 0x0003e20000000800 */
[----:B------:R-:W-:Y:S01]  /*7c00*/  SHF.R.U32.HI R8, RZ, 0x8, R72 ;  /* 0x00000008ff087819 */ /* 0x000fe20000011648 */
[----:B------:R-:W-:Y:S01]  /*7c10*/  @!P5 HADD2 R123, -R20.H0_H0, -RZ.H0_H0 ;  /* 0xa00000ff147bd230 */ /* 0x000fe20000000900 */
[C---:B------:R-:W-:Y:S01]  /*7c20*/  PRMT R11, R20.reuse, 0x7632, R11 ;  /* 0x00007632140b7816 */ /* 0x040fe2000000000b */
[----:B------:R-:W-:Y:S01]  /*7c30*/  ST.E.U16 [R16.64+0x2], R50 ;  /* 0x0000023210007985 */ /* 0x000fe2000c101504 */
[----:B------:R-:W-:Y:S02]  /*7c40*/  PRMT R55, R77, 0x5410, R8 ;  /* 0x000054104d377816 */ /* 0x000fe40000000008 */
[----:B------:R-:W-:Y:S01]  /*7c50*/  PRMT R129, R20, 0x5410, R11 ;  /* 0x0000541014817816 */ /* 0x000fe2000000000b */
[----:B------:R2:W4:Y:S01]  /*7c60*/  MUFU.EX2 R77, R6 ;  /* 0x00000006004d7308 */ /* 0x0005220000000800 */
[----:B------:R-:W-:Y:S01]  /*7c70*/  @!P5 PRMT R20, R123, 0x5410, RZ ;  /* 0x000054107b14d816 */ /* 0x000fe200000000ff */
[----:B------:R-:W-:-:S05]  /*7c80*/  @!P1 HADD2 R125, -R11.H0_H0, -RZ.H0_H0 ;  /* 0xa00000ff0b7d9230 */ /* 0x000fca0000000900 */
[----:B------:R-:W-:Y:S02]  /*7c90*/  @!P1 PRMT R11, R125, 0x5410, RZ ;  /* 0x000054107d0b9816 */ /* 0x000fe400000000ff */
[----:B-1----:R-:W-:-:S04]  /*7ca0*/  LOP3.LUT R7, R73, 0xff, RZ, 0xc0, !PT ;  /* 0x000000ff49077812 */ /* 0x002fc800078ec0ff */
[----:B------:R-:W-:Y:S01]  /*7cb0*/  PRMT R58, R7, 0x5410, R79 ;  /* 0x00005410073a7816 */ /* 0x000fe2000000004f */
[-CC-:B------:R-:W-:Y:S02]  /*7cc0*/  FFMA.FTZ R7, R87, R2.reuse, -R10.reuse ;  /* 0x0000000257077223 */ /* 0x180fe4000001080a */
[----:B------:R-:W-:Y:S01]  /*7cd0*/  FFMA.FTZ R2, R88, R2, -R10 ;  /* 0x0000000258027223 */ /* 0x000fe2000001080a */
[----:B--2---:R-:W-:Y:S01]  /*7ce0*/  SHF.R.U32.HI R6, RZ, 0x8, R86 ;  /* 0x00000008ff067819 */ /* 0x004fe20000011656 */
[----:B------:R1:W-:Y:S01]  /*7cf0*/  MUFU.EX2 R76, R7 ;  /* 0x00000007004c7308 */ /* 0x0003e20000000800 */
[----:B------:R-:W-:Y:S01]  /*7d00*/  IMAD R10, R147, 0x48, RZ ;  /* 0x00000048930a7824 */ /* 0x000fe200078e02ff */
[----:B----4-:R-:W-:Y:S02]  /*7d10*/  F2FP.PACK_AB R9, R77, R92 ;  /* 0x0000005c4d09723e */ /* 0x010fe400000000ff */
[----:B------:R-:W-:Y:S01]  /*7d20*/  LOP3.LUT R5, R6, 0xffff, RZ, 0xc0, !PT ;  /* 0x0000ffff06057812 */ /* 0x000fe200078ec0ff */
[----:B---3--:R-:W-:Y:S01]  /*7d30*/  IMAD.WIDE R14, R10, 0x2, R12 ;  /* 0x000000020a0e7825 */ /* 0x008fe200078e020c */
[----:B------:R-:W-:Y:S01]  /*7d40*/  LOP3.LUT R6, R43, 0xff, RZ, 0xc0, !PT ;  /* 0x000000ff2b067812 */ /* 0x000fe200078ec0ff */
[----:B------:R-:W-:Y:S01]  /*7d50*/  @!P4 HADD2 R139, -R9.H0_H0, -RZ.H0_H0 ;  /* 0xa00000ff098bc230 */ /* 0x000fe20000000900 */
[----:B------:R2:W3:Y:S01]  /*7d60*/  MUFU.EX2 R62, R2 ;  /* 0x00000002003e7308 */ /* 0x0004e20000000800 */
[----:B------:R-:W-:Y:S01]  /*7d70*/  ISETP.GE.U32.AND P5, PT, R217, R5, PT ;  /* 0x00000005d900720c */ /* 0x000fe20003fa6070 */
[----:B------:R-:W-:Y:S01]  /*7d80*/  ST.E.U16 [R14.64], R49 ;  /* 0x000000310e007985 */ /* 0x000fe2000c101504 */
[----:B------:R-:W-:-:S02]  /*7d90*/  SHF.R.U32.HI R5, RZ, 0x10, R41 ;  /* 0x00000010ff057819 */ /* 0x000fc40000011629 */
[----:B------:R-:W-:Y:S01]  /*7da0*/  PRMT R8, R9, 0x7632, R8 ;  /* 0x0000763209087816 */ /* 0x000fe20000000008 */
[----:B------:R-:W-:Y:S01]  /*7db0*/  ST.E.U16 [R14.64+0x2], R48 ;  /* 0x000002300e007985 */ /* 0x000fe2000c101504 */
[----:B------:R-:W-:Y:S02]  /*7dc0*/  LOP3.LUT R5, R5, 0xff, RZ, 0xc0, !PT ;  /* 0x000000ff05057812 */ /* 0x000fe400078ec0ff */
[----:B-1----:R-:W-:Y:S01]  /*7dd0*/  F2FP.PACK_AB R7, R95, R108 ;  /* 0x0000006c5f07723e */ /* 0x002fe200000000ff */
[----:B------:R-:W-:Y:S01]  /*7de0*/  ST.E.U16 [R12.64+0x10], R24 ;  /* 0x000010180c007985 */ /* 0x000fe2000c101504 */
[----:B------:R-:W-:Y:S01]  /*7df0*/  ISETP.GE.U32.AND P1, PT, R217, R5, PT ;  /* 0x00000005d900720c */ /* 0x000fe20003f26070 */
[----:B------:R-:W-:Y:S01]  /*7e00*/  @!P2 HADD2 R138, -R8.H0_H0, -RZ.H0_H0 ;  /* 0xa00000ff088aa230 */ /* 0x000fe20000000900 */
[----:B------:R-:W-:Y:S01]  /*7e10*/  LOP3.LUT R10, R33, 0xff, RZ, 0xc0, !PT ;  /* 0x000000ff210a7812 */ /* 0x000fe200078ec0ff */
[----:B------:R-:W-:Y:S01]  /*7e20*/  ST.E.U16 [R12.64+0x12], R23 ;  /* 0x000012170c007985 */ /* 0x000fe2000c101504 */
[----:B------:R-:W-:Y:S01]  /*7e30*/  @!P6 HADD2 R131, -R7.H0_H0, -RZ.H0_H0 ;  /* 0xa00000ff0783e230 */ /* 0x000fe20000000900 */
[----:B--2---:R-:W-:-:S02]  /*7e40*/  LOP3.LUT R2, R43, 0xffff, RZ, 0xc0, !PT ;  /* 0x0000ffff2b027812 */ /* 0x004fc400078ec0ff */
[----:B---3--:R-:W-:Y:S01]  /*7e50*/  F2FP.PACK_AB R5, R62, R76 ;  /* 0x0000004c3e05723e */ /* 0x008fe200000000ff */
[----:B------:R-:W-:Y:S01]  /*7e60*/  ST.E.U16 [R18.64+0x10], R26 ;  /* 0x0000101a12007985 */ /* 0x000fe2000c101504 */
[----:B------:R-:W-:-:S03]  /*7e70*/  SHF.R.U32.HI R2, RZ, 0x8, R2 ;  /* 0x00000008ff027819 */ /* 0x000fc60000011602 */
[----:B------:R-:W-:Y:S01]  /*7e80*/  ST.E.U16 [R18.64+0x12], R25 ;  /* 0x0000121912007985 */ /* 0x000fe2000c101504 */
[--C-:B------:R-:W-:Y:S01]  /*7e90*/  PRMT R39, R6, 0x5410, R2.reuse ;  /* 0x0000541006277816 */ /* 0x100fe20000000002 */
[----:B------:R-:W-:Y:S01]  /*7ea0*/  @!P1 HADD2 R137, -R5.H0_H0, -RZ.H0_H0 ;  /* 0xa00000ff05899230 */ /* 0x000fe20000000900 */
[----:B------:R-:W-:Y:S01]  /*7eb0*/  PRMT R2, R5, 0x7632, R2 ;  /* 0x0000763205027816 */ /* 0x000fe20000000002 */
[----:B------:R-:W-:Y:S01]  /*7ec0*/  ST.E.U16 [R16.64+0x10], R40 ;  /* 0x0000102810007985 */ /* 0x000fe2000c101504 */
[----:B------:R-:W-:Y:S02]  /*7ed0*/  PRMT R6, R7, 0x7632, R6 ;  /* 0x0000763207067816 */ /* 0x000fe40000000006 */
[----:B------:R-:W-:Y:S01]  /*7ee0*/  PRMT R125, R5, 0x5410, R2 ;  /* 0x00005410057d7816 */ /* 0x000fe20000000002 */
[----:B------:R-:W-:Y:S01]  /*7ef0*/  @!P0 HADD2 R144, -R2.H0_H0, -RZ.H0_H0 ;  /* 0xa00000ff02908230 */ /* 0x000fe20000000900 */
[----:B------:R-:W-:Y:S01]  /*7f00*/  ST.E.U16 [R16.64+0x12], R38 ;  /* 0x0000122610007985 */ /* 0x000fe2000c101504 */
[----:B------:R-:W-:Y:S01]  /*7f10*/  @!P5 HADD2 R136, -R6.H0_H0, -RZ.H0_H0 ;  /* 0xa00000ff0688d230 */ /* 0x000fe20000000900 */
[----:B------:R-:W-:-:S02]  /*7f20*/  PRMT R130, R7, 0x5410, R6 ;  /* 0x0000541007827816 */ /* 0x000fc40000000006 */
[----:B------:R-:W-:Y:S01]  /*7f30*/  @!P0 PRMT R2, R144, 0x5410, RZ ;  /* 0x0000541090028816 */ /* 0x000fe200000000ff */
[----:B------:R-:W-:Y:S01]  /*7f40*/  ST.E.U16 [R14.64+0x10], R37 ;  /* 0x000010250e007985 */ /* 0x000fe2000c101504 */
[----:B------:R-:W-:Y:S02]  /*7f50*/  @!P1 PRMT R5, R137, 0x5410, RZ ;  /* 0x0000541089059816 */ /* 0x000fe400000000ff */
[----:B------:R-:W-:Y:S01]  /*7f60*/  @!P6 PRMT R7, R131, 0x5410, RZ ;  /* 0x000054108307e816 */ /* 0x000fe200000000ff */
[----:B------:R-:W-:Y:S01]  /*7f70*/  ST.E.U16 [R14.64+0x12], R36 ;  /* 0x000012240e007985 */ /* 0x000fe2000c101504 */
[----:B------:R-:W-:Y:S02]  /*7f80*/  @!P5 PRMT R6, R136, 0x5410, RZ ;  /* 0x000054108806d816 */ /* 0x000fe400000000ff */
[----:B------:R-:W-:Y:S01]  /*7f90*/  PRMT R131, R9, 0x5410, R8 ;  /* 0x0000541009837816 */ /* 0x000fe20000000008 */
[----:B------:R-:W-:Y:S01]  /*7fa0*/  ST.E.U16 [R12.64+0x20], R22 ;  /* 0x000020160c007985 */ /* 0x000fe2000c101504 */
[----:B------:R-:W-:-:S02]  /*7fb0*/  @!P4 PRMT R9, R139, 0x5410, RZ ;  /* 0x000054108b09c816 */ /* 0x000fc400000000ff */
[----:B------:R-:W-:Y:S01]  /*7fc0*/  @!P2 PRMT R8, R138, 0x5410, RZ ;  /* 0x000054108a08a816 */ /* 0x000fe200000000ff */
[----:B------:R-:W-:Y:S01]  /*7fd0*/  ST.E.U16 [R12.64+0x22], R21 ;  /* 0x000022150c007985 */ /* 0x000fe2000c101504 */
[----:B------:R-:W-:-:S03]  /*7fe0*/  IADD3 R218, P0, R12, -0x40, RZ ;  /* 0xffffffc00cda7810 */ /* 0x000fc60007f1e0ff */
[----:B------:R-:W-:Y:S01]  /*7ff0*/  ST.E.U16 [R18.64+0x20], R20 ;  /* 0x0000201412007985 */ /* 0x000fe2000c101504 */
[----:B------:R-:W-:-:S03]  /*8000*/  IADD3.X R219, R13, -0x1, RZ, P0, !PT ;  /* 0xffffffff0ddb7810 */ /* 0x000fc600007fe4ff */
[----:B------:R-:W-:Y:S04]  /*8010*/  ST.E.U16 [R18.64+0x22], R11 ;  /* 0x0000220b12007985 */ /* 0x000fe8000c101504 */
[----:B------:R-:W-:Y:S04]  /*8020*/  ST.E.U16 [R16.64+0x20], R35 ;  /* 0x0000202310007985 */ /* 0x000fe8000c101504 */
[----:B------:R-:W-:Y:S04]  /*8030*/  ST.E.U16 [R16.64+0x22], R34 ;  /* 0x0000222210007985 */ /* 0x000fe8000c101504 */
[----:B------:R1:W-:Y:S04]  /*8040*/  ST.E.U16 [R14.64+0x22], R2 ;  /* 0x000022020e007985 */ /* 0x0003e8000c101504 */
[----:B------:R2:W-:Y:S04]  /*8050*/  ST.E.U16 [R14.64+0x20], R5 ;  /* 0x000020050e007985 */ /* 0x0005e8000c101504 */
[----:B------:R3:W-:Y:S04]  /*8060*/  ST.E.U16 [R12.64+0x30], R7 ;  /* 0x000030070c007985 */ /* 0x0007e8000c101504 */
[----:B------:R4:W-:Y:S04]  /*8070*/  ST.E.U16 [R12.64+0x32], R6 ;  /* 0x000032060c007985 */ /* 0x0009e8000c101504 */
[----:B------:R5:W-:Y:S04]  /*8080*/  ST.E.U16 [R18.64+0x30], R9 ;  /* 0x0000300912007985 */ /* 0x000be8000c101504 */
[----:B------:R5:W-:Y:S04]  /*8090*/  ST.E.U16 [R18.64+0x32], R8 ;  /* 0x0000320812007985 */ /* 0x000be8000c101504 */
[----:B------:R-:W-:Y:S01]  /*80a0*/  ST.E.U16 [R16.64+0x30], R30 ;  /* 0x0000301e10007985 */ /* 0x000fe2000c101504 */
[----:B-1----:R-:W-:-:S03]  /*80b0*/  SHF.R.U32.HI R2, RZ, 0x10, R42 ;  /* 0x00000010ff027819 */ /* 0x002fc6000001162a */
[----:B------:R-:W-:Y:S01]  /*80c0*/  ST.E.U16 [R16.64+0x32], R29 ;  /* 0x0000321d10007985 */ /* 0x000fe2000c101504 */
[----:B------:R-:W-:-:S03]  /*80d0*/  LOP3.LUT R2, R2, 0xff, RZ, 0xc0, !PT ;  /* 0x000000ff02027812 */ /* 0x000fc600078ec0ff */
[----:B------:R-:W-:Y:S01]  /*80e0*/  ST.E.U16 [R14.64+0x30], R32 ;  /* 0x000030200e007985 */ /* 0x000fe2000c101504 */
[----:B--2---:R-:W-:Y:S02]  /*80f0*/  SHF.R.U32.HI R5, RZ, 0x10, R43 ;  /* 0x00000010ff057819 */ /* 0x004fe4000001162b */
[----:B---3--:R-:W-:Y:S01]  /*8100*/  SHF.R.U32.HI R7, RZ, 0x18, R42 ;  /* 0x00000018ff077819 */ /* 0x008fe2000001162a */
[----:B------:R-:W-:Y:S03]  /*8110*/  ST.E.U16 [R14.64+0x32], R31 ;  /* 0x0000321f0e007985 */ /* 0x000fe6000c101504 */
[----:B------:R-:W-:Y:S01]  /*8120*/  PRMT R24, R2, 0x5410, R7 ;  /* 0x0000541002187816 */ /* 0x000fe20000000007 */
[----:B------:R-:W1:Y:S01]  /*8130*/  LDSM.16.MT88.4 R80, [R203+0xa000] ;  /* 0x00a00000cb50783b */ /* 0x000e620000004200 */
[----:B----4-:R-:W-:Y:S02]  /*8140*/  LOP3.LUT R6, R5, 0xff, RZ, 0xc0, !PT ;  /* 0x000000ff05067812 */ /* 0x010fe400078ec0ff */
[----:B-----5:R-:W-:Y:S01]  /*8150*/  SHF.R.U32.HI R9, RZ, 0x18, R43 ;  /* 0x00000018ff097819 */ /* 0x020fe2000001162b */
[----:B------:R-:W-:Y:S01]  /*8160*/  LDSM.16.MT88.4 R156, [R203+0xa800] ;  /* 0x00a80000cb9c783b */ /* 0x000fe20000004200 */
[----:B------:R-:W-:-:S02]  /*8170*/  SHF.R.U32.HI R2, RZ, 0x10, R33 ;  /* 0x00000010ff027819 */ /* 0x000fc40000011621 */
[----:B------:R-:W-:Y:S01]  /*8180*/  SHF.R.U32.HI R5, RZ, 0x8, R0 ;  /* 0x00000008ff057819 */ /* 0x000fe20000011600 */
[----:B------:R-:W2:Y:S01]  /*8190*/  LDSM.16.MT88.4 R176, [R201+0xa000] ;  /* 0x00a00000c9b0783b */ /* 0x000ea20000004200 */
[----:B------:R-:W-:Y:S02]  /*81a0*/  SHF.R.U32.HI R0, RZ, 0x8, R46 ;  /* 0x00000008ff007819 */ /* 0x000fe4000001162e */
[----:B------:R-:W-:Y:S01]  /*81b0*/  PRMT R22, R6, 0x5410, R9 ;  /* 0x0000541006167816 */ /* 0x000fe20000000009 */
[----:B------:R-:W-:Y:S01]  /*81c0*/  LDSM.16.MT88.4 R172, [R206+0xa000] ;  /* 0x00a00000ceac783b */ /* 0x000fe20000004200 */
[----:B------:R-:W-:Y:S02]  /*81d0*/  SHF.R.U32.HI R7, RZ, 0x18, R33 ;  /* 0x00000018ff077819 */ /* 0x000fe40000011621 */
[----:B------:R-:W-:Y:S01]  /*81e0*/  LOP3.LUT R2, R2, 0xff, RZ, 0xc0, !PT ;  /* 0x000000ff02027812 */ /* 0x000fe200078ec0ff */
[----:B------:R-:W-:Y:S01]  /*81f0*/  LDSM.16.MT88.4 R184, [R203+0xb000] ;  /* 0x00b00000cbb8783b */ /* 0x000fe20000004200 */
[----:B------:R-:W-:-:S02]  /*8200*/  LOP3.LUT R9, R53, 0xff, RZ, 0xc0, !PT ;  /* 0x000000ff35097812 */ /* 0x000fc400078ec0ff */
[----:B------:R-:W-:Y:S01]  /*8210*/  PRMT R23, R52, 0x5410, R0 ;  /* 0x0000541034177816 */ /* 0x000fe20000000000 */
[----:B------:R-:W-:Y:S01]  /*8220*/  LDSM.16.MT88.4 R188, [R206+0xb000] ;  /* 0x00b00000cebc783b */ /* 0x000fe20000004200 */
[----:B------:R-:W-:Y:S02]  /*8230*/  LOP3.LUT R0, R44, 0xffff, RZ, 0xc0, !PT ;  /* 0x0000ffff2c007812 */ /* 0x000fe400078ec0ff */
[----:B------:R-:W-:Y:S01]  /*8240*/  PRMT R21, R2, 0x5410, R7 ;  /* 0x0000541002157816 */ /* 0x000fe20000000007 */
[----:B------:R-:W-:Y:S01]  /*8250*/  HSET2.LE.AND R2, R22, R221, PT ;  /* 0x000000dd16027233 */ /* 0x000fe20003803000 */
[----:B------:R-:W-:Y:S01]  /*8260*/  PRMT R11, R9, 0x5410, R54 ;  /* 0x00005410090b7816 */ /* 0x000fe20000000036 */
[----:B------:R-:W-:Y:S01]  /*8270*/  LDSM.16.MT88.4 R164, [R201+0xa800] ;  /* 0x00a80000c9a4783b */ /* 0x000fe20000004200 */
[----:B------:R-:W-:Y:S02]  /*8280*/  LOP3.LUT R8, R42, 0xff, RZ, 0xc0, !PT ;  /* 0x000000ff2a087812 */ /* 0x000fe400078ec0ff */
[----:B------:R-:W-:Y:S01]  /*8290*/  SHF.R.U32.HI R6, RZ, 0x8, R0 ;  /* 0x00000008ff067819 */ /* 0x000fe20000011600 */
[----:B------:R-:W-:Y:S01]  /*82a0*/  LDSM.16.MT88.4 R48, [R206+0xa800] ;  /* 0x00a80000ce30783b */ /* 0x000fe20000004200 */
[----:B------:R-:W-:-:S02]  /*82b0*/  LOP3.LUT R0, R33, 0xffff, RZ, 0xc0, !PT ;  /* 0x0000ffff21007812 */ /* 0x000fc400078ec0ff */
[----:B------:R-:W-:Y:S01]  /*82c0*/  LOP3.LUT R9, R61, R2, RZ, 0xc0, !PT ;  /* 0x000000023d097212 */ /* 0x000fe200078ec0ff */
[--C-:B------:R-:W-:Y:S01]  /*82d0*/  HSET2.LE.AND R2, R11, R221.reuse, PT ;  /* 0x000000dd0b027233 */ /* 0x100fe20003803000 */
[----:B------:R-:W-:Y:S01]  /*82e0*/  PRMT R25, R8, 0x5410, R5 ;  /* 0x0000541008197816 */ /* 0x000fe20000000005 */
[----:B------:R-:W-:Y:S01]  /*82f0*/  LDSM.16.MT88.4 R32, [R205+0xb000] ;  /* 0x00b00000cd20783b */ /* 0x000fe20000004200 */
[----:B------:R-:W-:Y:S01]  /*8300*/  SHF.R.U32.HI R5, RZ, 0x8, R0 ;  /* 0x00000008ff057819 */ /* 0x000fe20000011600 */
[--C-:B------:R-:W-:Y:S01]  /*8310*/  HSET2.LE.AND R0, R39, R221.reuse, PT ;  /* 0x000000dd27007233 */ /* 0x100fe20003803000 */
[----:B------:R-:W-:Y:S01]  /*8320*/  LOP3.LUT R8, R44, 0xff, RZ, 0xc0, !PT ;  /* 0x000000ff2c087812 */ /* 0x000fe200078ec0ff */
[----:B------:R-:W-:Y:S01]  /*8330*/  LDSM.16.MT88.4 R64, [R205+0xa800] ;  /* 0x00a80000cd40783b */ /* 0x000fe20000004200 */
[----:B------:R-:W-:Y:S02]  /*8340*/  LOP3.LUT R7, R68, R2, RZ, 0xc0, !PT ;  /* 0x0000000244077212 */ /* 0x000fe400078ec0ff */
[----:B------:R-:W-:Y:S01]  /*8350*/  SHF.R.U32.HI R2, RZ, 0x10, R44 ;  /* 0x00000010ff027819 */ /* 0x000fe2000001162c */
[----:B------:R-:W-:Y:S01]  /*8360*/  LDSM.16.MT88.4 R96, [R203+0xb800] ;  /* 0x00b80000cb60783b */ /* 0x000fe20000004200 */
[----:B------:R-:W-:Y:S01]  /*8370*/  PRMT R26, R8, 0x5410, R6 ;  /* 0x00005410081a7816 */ /* 0x000fe20000000006 */
[--C-:B------:R-:W-:Y:S01]  /*8380*/  HSET2.LE.AND R6, R47, R221.reuse, PT ;  /* 0x000000dd2f067233 */ /* 0x100fe20003803000 */
[----:B------:R-:W-:Y:S01]  /*8390*/  PRMT R20, R10, 0x5410, R5 ;  /* 0x000054100a147816 */ /* 0x000fe20000000005 */
[--C-:B------:R-:W-:Y:S01]  /*83a0*/  HSET2.LE.AND R5, R45, R221.reuse, PT ;  /* 0x000000dd2d057233 */ /* 0x100fe20003803000 */
[----:B------:R-:W-:Y:S01]  /*83b0*/  LOP3.LUT R8, R63, R0, RZ, 0xc0, !PT ;  /* 0x000000003f087212 */ /* 0x000fe200078ec0ff */
[--C-:B------:R-:W-:Y:S01]  /*83c0*/  HSET2.LE.AND R0, R23, R221.reuse, PT ;  /* 0x000000dd17007233 */ /* 0x100fe20003803000 */
[----:B------:R-:W-:Y:S01]  /*83d0*/  SHF.R.U32.HI R23, RZ, 0x18, R44 ;  /* 0x00000018ff177819 */ /* 0x000fe2000001162c */
[--C-:B------:R-:W-:Y:S01]  /*83e0*/  HSET2.LE.AND R4, R20, R221.reuse, PT ;  /* 0x000000dd14047233 */ /* 0x100fe20003803000 */
[----:B------:R-:W-:Y:S01]  /*83f0*/  LOP3.LUT R22, R2, 0xff, RZ, 0xc0, !PT ;  /* 0x000000ff02167812 */ /* 0x000fe200078ec0ff */
[--C-:B------:R-:W-:Y:S01]  /*8400*/  HSET2.LE.AND R20, R55, R221.reuse, PT ;  /* 0x000000dd37147233 */ /* 0x100fe20003803000 */
[----:B------:R-:W-:Y:S01]  /*8410*/  LOP3.LUT R11, R56, R6, RZ, 0xc0, !PT ;  /* 0x00000006380b7212 */ /* 0x000fe200078ec0ff */
[--C-:B------:R-:W-:Y:S01]  /*8420*/  HSET2.LE.AND R2, R24, R221.reuse, PT ;  /* 0x000000dd18027233 */ /* 0x100fe20003803000 */
[----:B------:R-:W-:Y:S01]  /*8430*/  PRMT R22, R22, 0x5410, R23 ;  /* 0x0000541016167816 */ /* 0x000fe20000000017 */
[--C-:B------:R-:W-:Y:S01]  /*8440*/  HSET2.LE.AND R3, R26, R221.reuse, PT ;  /* 0x000000dd1a037233 */ /* 0x100fe20003803000 */
[----:B------:R-:W-:Y:S01]  /*8450*/  LOP3.LUT R6, R69, R0, RZ, 0xc0, !PT ;  /* 0x0000000045067212 */ /* 0x000fe200078ec0ff */
        /* <DEDUP_REMOVED lines=8> */
[----:B------:R-:W-:Y:S01]  /*84e0*/  LDSM.16.MT88.4 R24, [R205+0xa000] ;  /* 0x00a00000cd18783b */ /* 0x000fe20000004200 */
[----:B------:R-:W-:Y:S01]  /*84f0*/  LOP3.LUT R125, R125, R20, RZ, 0xc0, !PT ;  /* 0x000000147d7d7212 */ /* 0x000fe200078ec0ff */
[-C--:B-1----:R-:W-:Y:S01]  /*8500*/  HMMA.16816.F32 R160, R8, R80.reuse, RZ ;  /* 0x0000005008a0723c */ /* 0x082fe200000018ff */
[----:B------:R-:W-:Y:S01]  /*8510*/  LOP3.LUT R4, R146, R4, RZ, 0xc0, !PT ;  /* 0x0000000492047212 */ /* 0x000fe200078ec0ff */
[----:B------:R-:W1:Y:S01]  /*8520*/  LDSM.16.MT88.4 R20, [R201+0xb000] ;  /* 0x00b00000c914783b */ /* 0x000e620000004200 */
[----:B------:R-:W-:Y:S01]  /*8530*/  LOP3.LUT R128, R128, R0, RZ, 0xc0, !PT ;  /* 0x0000000080807212 */ /* 0x000fe200078ec0ff */
[--C-:B------:R-:W-:Y:S01]  /*8540*/  HSET2.LE.AND R0, R60, R221.reuse, PT ;  /* 0x000000dd3c007233 */ /* 0x100fe20003803000 */
[----:B------:R-:W-:Y:S01]  /*8550*/  LOP3.LUT R124, R124, R3, RZ, 0xc0, !PT ;  /* 0x000000037c7c7212 */ /* 0x000fe200078ec0ff */
[----:B------:R-:W-:Y:S01]  /*8560*/  FADD.FTZ R3, R117, R116 ;  /* 0x0000007475037221 */ /* 0x000fe20000010000 */
[----:B------:R-:W-:Y:S01]  /*8570*/  LOP3.LUT R129, R129, R2, RZ, 0xc0, !PT ;  /* 0x0000000281817212 */ /* 0x000fe200078ec0ff */
[----:B------:R-:W-:Y:S01]  /*8580*/  HSET2.LE.AND R2, R59, R221, PT ;  /* 0x000000dd3b027233 */ /* 0x000fe20003803000 */
[----:B------:R-:W-:Y:S01]  /*8590*/  LOP3.LUT R126, R126, R0, RZ, 0xc0, !PT ;  /* 0x000000007e7e7212 */ /* 0x000fe200078ec0ff */
[----:B------:R-:W-:Y:S01]  /*85a0*/  FADD.FTZ R0, R119, R118 ;  /* 0x0000007677007221 */ /* 0x000fe20000010000 */
[----:B------:R-:W-:Y:S01]  /*85b0*/  HMMA.16816.F32 R144, R4, R80, RZ ;  /* 0x000000500490723c */ /* 0x000fe200000018ff */
[----:B------:R-:W-:Y:S01]  /*85c0*/  FADD.FTZ R3, R141, R3 ;  /* 0x000000038d037221 */ /* 0x000fe20000010000 */
[----:B------:R-:W-:Y:S01]  /*85d0*/  LOP3.LUT R127, R127, R2, RZ, 0xc0, !PT ;  /* 0x000000027f7f7212 */ /* 0x000fe200078ec0ff */
[----:B------:R-:W-:Y:S01]  /*85e0*/  FADD.FTZ R2, R197, R196 ;  /* 0x000000c4c5027221 */ /* 0x000fe20000010000 */
[----:B------:R-:W3:Y:S01]  /*85f0*/  LDSM.16.MT88.4 R112, [R206+0xb800] ;  /* 0x00b80000ce70783b */ /* 0x000ee20000004200 */
[----:B------:R-:W-:-:S02]  /*8600*/  FADD.FTZ R3, R140, R3 ;  /* 0x000000038c037221 */ /* 0x000fc40000010000 */
[----:B------:R-:W-:Y:S01]  /*8610*/  FADD.FTZ R2, R193, R2 ;  /* 0x00000002c1027221 */ /* 0x000fe20000010000 */
[----:B------:R-:W4:Y:S01]  /*8620*/  LDSM.16.MT88.4 R136, [R201+0xb800] ;  /* 0x00b80000c988783b */ /* 0x000f220000004200 */
[----:B------:R-:W-:Y:S01]  /*8630*/  FADD.FTZ R3, R94, R3 ;  /* 0x000000035e037221 */ /* 0x000fe20000010000 */
[----:B--2---:R-:W-:Y:S01]  /*8640*/  HMMA.16816.F32 R168, R8, R176, RZ ;  /* 0x000000b008a8723c */ /* 0x004fe200000018ff */
[----:B------:R-:W-:Y:S01]  /*8650*/  FADD.FTZ R2, R192, R2 ;  /* 0x00000002c0027221 */ /* 0x000fe20000010000 */
[----:B------:R-:W2:Y:S01]  /*8660*/  LDSM.16.MT88.4 R28, [R205+0xb800] ;  /* 0x00b80000cd1c783b */ /* 0x000ea20000004200 */
[----:B------:R-:W-:Y:S02]  /*8670*/  FADD.FTZ R3, R93, R3 ;  /* 0x000000035d037221 */ /* 0x000fe40000010000 */
[----:B------:R-:W-:Y:S02]  /*8680*/  FADD.FTZ R2, R150, R2 ;  /* 0x0000000296027221 */ /* 0x000fe40000010000 */
[----:B------:R-:W-:Y:S01]  /*8690*/  FADD.FTZ R3, R92, R3 ;  /* 0x000000035c037221 */ /* 0x000fe20000010000 */
[----:B------:R-:W-:Y:S01]  /*86a0*/  HMMA.16816.F32 R160, R128, R156, R160 ;  /* 0x0000009c80a0723c */ /* 0x000fe200000018a0 */
[----:B------:R-:W-:-:S04]  /*86b0*/  FADD.FTZ R2, R148, R2 ;  /* 0x0000000294027221 */ /* 0x000fc80000010000 */
[----:B------:R-:W-:-:S03]  /*86c0*/  FADD.FTZ R2, R149, R2 ;  /* 0x0000000295027221 */ /* 0x000fc60000010000 */
[----:B------:R-:W-:Y:S08]  /*86d0*/  HMMA.16816.F32 R144, R124, R156, R144 ;  /* 0x0000009c7c90723c */ /* 0x000ff00000001890 */
[-C--:B-1----:R-:W-:Y:S08]  /*86e0*/  HMMA.16816.F32 R68, R8, R20.reuse, RZ ;  /* 0x000000140844723c */ /* 0x082ff000000018ff */
[C---:B------:R-:W-:Y:S07]  /*86f0*/  HMMA.16816.F32 R72, R4.reuse, R20, RZ ;  /* 0x000000140448723c */ /* 0x040fee00000018ff */
        /* <DEDUP_REMOVED lines=17> */
[----:B------:R-:W-:Y:S01]  /*8810*/  FADD.FTZ R2, R77, R3 ;  /* 0x000000034d027221 */ /* 0x000fe20000010000 */
[----:B------:R1:W-:Y:S01]  /*8820*/  STL [R1+0xa0], R21 ;  /* 0x0000a01501007387 */ /* 0x0003e20000100800 */
[----:B------:R-:W-:-:S03]  /*8830*/  FADD.FTZ R0, R181, R0 ;  /* 0x00000000b5007221 */ /* 0x000fc60000010000 */
[----:B------:R1:W-:Y:S02]  /*8840*/  STL [R1+0x70], R20 ;  /* 0x0000701401007387 */ /* 0x0003e40000100800 */
[C---:B------:R-:W-:Y:S02]  /*8850*/  HMMA.16816.F32 R80, R8.reuse, R82, RZ ;  /* 0x000000520850723c */ /* 0x040fe400000018ff */
[----:B------:R1:W-:Y:S04]  /*8860*/  STL [R1+0x74], R2 ;  /* 0x0000740201007387 */ /* 0x0003e80000100800 */
[----:B------:R1:W-:Y:S02]  /*8870*/  STL [R1+0x68], R0 ;  /* 0x0000680001007387 */ /* 0x0003e40000100800 */
[----:B------:R-:W-:Y:S08]  /*8880*/  HMMA.16816.F32 R52, R8, R24, RZ ;  /* 0x000000180834723c */ /* 0x000ff000000018ff */
[----:B------:R-:W-:Y:S08]  /*8890*/  HMMA.16816.F32 R140, R124, R158, R140 ;  /* 0x0000009e7c8c723c */ /* 0x000ff0000000188c */
[----:B------:R-:W-:Y:S08]  /*88a0*/  HMMA.16816.F32 R56, R4, R24, RZ ;  /* 0x000000180438723c */ /* 0x000ff000000018ff */
[-C--:B------:R-:W-:Y:S08]  /*88b0*/  HMMA.16816.F32 R84, R8, R184.reuse, RZ ;  /* 0x000000b80854723c */ /* 0x080ff000000018ff */
[----:B------:R-:W-:Y:S08]  /*88c0*/  HMMA.16816.F32 R88, R4, R184, RZ ;  /* 0x000000b80458723c */ /* 0x000ff000000018ff */
[-C--:B------:R-:W-:Y:S08]  /*88d0*/  HMMA.16816.F32 R100, R8, R188.reuse, RZ ;  /* 0x000000bc0864723c */ /* 0x080ff000000018ff */
[C---:B------:R-:W-:Y:S08]  /*88e0*/  HMMA.16816.F32 R104, R4.reuse, R188, RZ ;  /* 0x000000bc0468723c */ /* 0x040ff000000018ff */
[C---:B------:R-:W-:Y:S08]  /*88f0*/  HMMA.16816.F32 R148, R4.reuse, R178, RZ ;  /* 0x000000b20494723c */ /* 0x040ff000000018ff */
[C---:B------:R-:W-:Y:S08]  /*8900*/  HMMA.16816.F32 R44, R4.reuse, R174, RZ ;  /* 0x000000ae042c723c */ /* 0x040ff000000018ff */
[C---:B------:R-:W-:Y:S08]  /*8910*/  HMMA.16816.F32 R60, R4.reuse, R26, RZ ;  /* 0x0000001a043c723c */ /* 0x040ff000000018ff */
[C---:B------:R-:W-:Y:S08]  /*8920*/  HMMA.16816.F32 R92, R4.reuse, R186, RZ ;  /* 0x000000ba045c723c */ /* 0x040ff000000018ff */
[----:B------:R-:W-:Y:S08]  /*8930*/  HMMA.16816.F32 R108, R4, R190, RZ ;  /* 0x000000be046c723c */ /* 0x000ff000000018ff */
[----:B------:R-:W-:Y:S08]  /*8940*/  HMMA.16816.F32 R156, R128, R158, R80 ;  /* 0x0000009e809c723c */ /* 0x000ff00000001850 */
[-C--:B------:R-:W-:Y:S08]  /*8950*/  HMMA.16816.F32 R116, R8, R32.reuse, RZ ;  /* 0x000000200874723c */ /* 0x080ff000000018ff */
[C---:B------:R-:W-:Y:S08]  /*8960*/  HMMA.16816.F32 R120, R4.reuse, R32, RZ ;  /* 0x000000200478723c */ /* 0x040ff000000018ff */
[----:B------:R-:W-:Y:S08]  /*8970*/  HMMA.16816.F32 R76, R4, R22, RZ ;  /* 0x00000016044c723c */ /* 0x000ff000000018ff */
[C---:B------:R-:W-:Y:S08]  /*8980*/  HMMA.16816.F32 R176, R8.reuse, R178, RZ ;  /* 0x000000b208b0723c */ /* 0x040ff000000018ff */
[C---:B------:R-:W-:Y:S08]  /*8990*/  HMMA.16816.F32 R172, R8.reuse, R174, RZ ;  /* 0x000000ae08ac723c */ /* 0x040ff000000018ff */
[C---:B------:R-:W-:Y:S08]  /*89a0*/  HMMA.16816.F32 R24, R8.reuse, R26, RZ ;  /* 0x0000001a0818723c */ /* 0x040ff000000018ff */
[C---:B------:R-:W-:Y:S08]  /*89b0*/  HMMA.16816.F32 R80, R8.reuse, R22, RZ ;  /* 0x000000160850723c */ /* 0x040ff000000018ff */
[C---:B------:R-:W-:Y:S08]  /*89c0*/  HMMA.16816.F32 R184, R8.reuse, R186, RZ ;  /* 0x000000ba08b8723c */ /* 0x040ff000000018ff */
[----:B------:R-:W-:Y:S08]  /*89d0*/  HMMA.16816.F32 R188, R8, R190, RZ ;  /* 0x000000be08bc723c */ /* 0x000ff000000018ff */
[-C--:B------:R-:W-:Y:S08]  /*89e0*/  HMMA.16816.F32 R4, R4, R34.reuse, RZ ;  /* 0x000000220404723c */ /* 0x080ff000000018ff */
[----:B------:R-:W-:Y:S08]  /*89f0*/  HMMA.16816.F32 R8, R8, R34, RZ ;  /* 0x000000220808723c */ /* 0x000ff000000018ff */
[-C--:B------:R-:W-:Y:S08]  /*8a00*/  HMMA.16816.F32 R168, R128, R164.reuse, R168 ;  /* 0x000000a480a8723c */ /* 0x080ff000000018a8 */
[----:B------:R-:W-:Y:S08]  /*8a10*/  HMMA.16816.F32 R152, R124, R164, R152 ;  /* 0x000000a47c98723c */ /* 0x000ff00000001898 */
[-C--:B------:R-:W-:Y:S08]  /*8a20*/  HMMA.16816.F32 R36, R128, R48.reuse, R36 ;  /* 0x000000308024723c */ /* 0x080ff00000001824 */
[----:B------:R-:W-:Y:S08]  /*8a30*/  HMMA.16816.F32 R40, R124, R48, R40 ;  /* 0x000000307c28723c */ /* 0x000ff00000001828 */
[-C--:B------:R-:W-:Y:S08]  /*8a40*/  HMMA.16816.F32 R52, R128, R64.reuse, R52 ;  /* 0x000000408034723c */ /* 0x080ff00000001834 */
[----:B------:R-:W-:Y:S08]  /*8a50*/  HMMA.16816.F32 R56, R124, R64, R56 ;  /* 0x000000407c38723c */ /* 0x000ff00000001838 */
[-C--:B------:R-:W-:Y:S08]  /*8a60*/  HMMA.16816.F32 R84, R128, R96.reuse, R84 ;  /* 0x000000608054723c */ /* 0x080ff00000001854 */
[----:B------:R-:W-:Y:S08]  /*8a70*/  HMMA.16816.F32 R88, R124, R96, R88 ;  /* 0x000000607c58723c */ /* 0x000ff00000001858 */
[-C--:B---3--:R-:W-:Y:S08]  /*8a80*/  HMMA.16816.F32 R100, R128, R112.reuse, R100 ;  /* 0x000000708064723c */ /* 0x088ff00000001864 */
[C---:B------:R-:W-:Y:S08]  /*8a90*/  HMMA.16816.F32 R104, R124.reuse, R112, R104 ;  /* 0x000000707c68723c */ /* 0x040ff00000001868 */
[C---:B------:R-:W-:Y:S08]  /*8aa0*/  HMMA.16816.F32 R148, R124.reuse, R166, R148 ;  /* 0x000000a67c94723c */ /* 0x040ff00000001894 */
[C---:B------:R-:W-:Y:S08]  /*8ab0*/  HMMA.16816.F32 R44, R124.reuse, R50, R44 ;  /* 0x000000327c2c723c */ /* 0x040ff0000000182c */
[C---:B------:R-:W-:Y:S08]  /*8ac0*/  HMMA.16816.F32 R60, R124.reuse, R66, R60 ;  /* 0x000000427c3c723c */ /* 0x040ff0000000183c */
[C---:B------:R-:W-:Y:S08]  /*8ad0*/  HMMA.16816.F32 R92, R124.reuse, R98, R92 ;  /* 0x000000627c5c723c */ /* 0x040ff0000000185c */
[----:B------:R-:W-:Y:S08]  /*8ae0*/  HMMA.16816.F32 R108, R124, R114, R108 ;  /* 0x000000727c6c723c */ /* 0x000ff0000000186c */
[-C--:B----4-:R-:W-:Y:S08]  /*8af0*/  HMMA.16816.F32 R68, R128, R136.reuse, R68 ;  /* 0x000000888044723c */ /* 0x090ff00000001844 */
[----:B------:R-:W-:Y:S08]  /*8b00*/  HMMA.16816.F32 R72, R124, R136, R72 ;  /* 0x000000887c48723c */ /* 0x000ff00000001848 */
[-C--:B--2---:R-:W-:Y:S08]  /*8b10*/  HMMA.16816.F32 R116, R128, R28.reuse, R116 ;  /* 0x0000001c8074723c */ /* 0x084ff00000001874 */
[C---:B------:R-:W-:Y:S08]  /*8b20*/  HMMA.16816.F32 R120, R124.reuse, R28, R120 ;  /* 0x0000001c7c78723c */ /* 0x040ff00000001878 */
[----:B------:R-:W-:Y:S08]  /*8b30*/  HMMA.16816.F32 R76, R124, R138, R76 ;  /* 0x0000008a7c4c723c */ /* 0x000ff0000000184c */
        /* <DEDUP_REMOVED lines=9> */
[----:B-1----:R-:W2:Y:S01]  /*8bd0*/  LDL R248, [R1+0x78] ;  /* 0x0000780001f87983 */ /* 0x002ea20000100800 */
[----:B------:R-:W-:-:S04]  /*8be0*/  DEPBAR.LE SB0, 0x0 ;  /* 0x000080000000791a */ /* 0x000fc80000000000 */
[----:B------:R-:W-:Y:S01]  /*8bf0*/  WARPSYNC 0xffffffff ;  /* 0xffffffff00007948 */ /* 0x000fe20003800000 */
[----:B------:R-:W-:Y:S01]  /*8c00*/  IADD3 R192, R250, -0x2, RZ ;  /* 0xfffffffefac07810 */ /* 0x000fe20007ffe0ff */
[----:B------:R-:W-:Y:S01]  /*8c10*/  IMAD.MOV.U32 R193, RZ, RZ, R240 ;  /* 0x000000ffffc17224 */ /* 0x000fe200078e00f0 */
[----:B------:R-:W1:Y:S01]  /*8c20*/  S2R R219, SR_TID.X ;  /* 0x0000000000db7919 */ /* 0x000e620000002100 */
[----:B------:R-:W-:Y:S01]  /*8c30*/  BSSY B1, `(.L_x_2242) ;  /* 0x00001c1000017945 */ /* 0x000fe20003800000 */
[----:B------:R-:W-:Y:S01]  /*8c40*/  SHF.R.S32.HI R4, RZ, 0x1f, R192 ;  /* 0x0000001fff047819 */ /* 0x000fe200000114c0 */
[----:B------:R-:W-:Y:S02]  /*8c50*/  IMAD R0, R199, R192, RZ ;  /* 0x000000c0c7007224 */ /* 0x000fe400078e02ff */
[----:B------:R-:W-:-:S04]  /*8c60*/  IMAD.WIDE.U32 R2, R192, R198, R242 ;  /* 0x000000c6c0027225 */ /* 0x000fc800078e00f2 */
[----:B------:R-:W-:Y:S01]  /*8c70*/  IMAD R4, R4, R198, R0 ;  /* 0x000000c604047224 */ /* 0x000fe200078e0200 */
[----:B------:R-:W-:Y:S01]  /*8c80*/  BAR.SYNC.DEFER_BLOCKING 0x0 ;  /* 0x0000000000007b1d */ /* 0x000fe20000010000 */
[----:B------:R-:W-:Y:S02]  /*8c90*/  IADD3 R0, P2, R211, R2, RZ ;  /* 0x00000002d3007210 */ /* 0x000fe40007f5e0ff */
[----:B------:R-:W-:-:S04]  /*8ca0*/  IMAD.IADD R3, R3, 0x1, R4 ;  /* 0x0000000103037824 */ /* 0x000fc800078e0204 */
[----:B------:R-:W-:Y:S02]  /*8cb0*/  IMAD.X R5, R222, 0x1, R3, P2 ;  /* 0x00000001de057824 */ /* 0x000fe400010e0603 */
[----:B-1----:R-:W-:-:S05]  /*8cc0*/  IMAD.SHL.U32 R219, R219, 0x2, RZ ;  /* 0x00000002dbdb7824 */ /* 0x002fca00078e00ff */
[----:B------:R-:W-:Y:S02]  /*8cd0*/  LOP3.LUT R219, R219, 0x6, RZ, 0xc0, !PT ;  /* 0x00000006dbdb7812 */ /* 0x000fe400078ec0ff */
[-C--:B--2---:R-:W-:Y:S02]  /*8ce0*/  ISETP.GE.AND P1, PT, R249, R248.reuse, PT ;  /* 0x000000f8f900720c */ /* 0x084fe40003f26270 */
[----:B------:R-:W-:-:S11]  /*8cf0*/  ISETP.GE.AND P0, PT, R241, R248, PT ;  /* 0x000000f8f100720c */ /* 0x000fd60003f06270 */
[CC--:B------:R-:W-:Y:S01]  /*8d00*/  @!P1 LEA R10, P5, R2.reuse, R238.reuse, 0x1 ;  /* 0x000000ee020a9211 */ /* 0x0c0fe200078a08ff */
[----:B------:R-:W-:Y:S01]  /*8d10*/  @P1 STS.128 [R220+0xa000], RZ ;  /* 0x00a000ffdc001388 */ /* 0x000fe20000000c00 */
[-C--:B------:R-:W-:Y:S02]  /*8d20*/  @!P0 LEA R6, P3, R2, R238.reuse, 0x1 ;  /* 0x000000ee02068211 */ /* 0x080fe400078608ff */
[-C--:B------:R-:W-:Y:S02]  /*8d30*/  @!P1 LEA R8, P4, R0, R238.reuse, 0x1 ;  /* 0x000000ee00089211 */ /* 0x080fe400078808ff */
[-CC-:B------:R-:W-:Y:S02]  /*8d40*/  @!P1 LEA.HI.X R11, R2, R239.reuse, R3.reuse, 0x1, P5 ;  /* 0x000000ef020b9211 */ /* 0x180fe400028f0c03 */
[----:B------:R-:W-:Y:S02]  /*8d50*/  @!P0 LEA R4, P2, R0, R238, 0x1 ;  /* 0x000000ee00048211 */ /* 0x000fe400078408ff */
[-C--:B------:R-:W-:Y:S01]  /*8d60*/  @!P0 LEA.HI.X R7, R2, R239.reuse, R3, 0x1, P3 ;  /* 0x000000ef02078211 */ /* 0x080fe200018f0c03 */
[----:B------:R-:W-:Y:S01]  /*8d70*/  @!PT LDS RZ, [RZ] ;  /* 0x00000000fffff984 */ /* 0x000fe20000000800 */
[----:B------:R-:W-:Y:S01]  /*8d80*/  @!PT LDS RZ, [RZ] ;  /* 0x00000000fffff984 */ /* 0x000fe20000000800 */
[----:B------:R-:W-:Y:S01]  /*8d90*/  @!PT LDS RZ, [RZ] ;  /* 0x00000000fffff984 */ /* 0x000fe20000000800 */
[----:B------:R1:W-:Y:S01]  /*8da0*/  @!P1 LDGSTS.E.BYPASS.LTC128B.128 [R220+0xa000], [R10.64] ;  /* 0x0a0000000adc9fae */ /* 0x0003e2000b901d44 */
[----:B------:R-:W-:-:S02]  /*8db0*/  @!P1 LEA.HI.X R9, R0, R239, R5, 0x1, P4 ;  /* 0x000000ef00099211 */ /* 0x000fc400020f0c05 */
[----:B------:R-:W-:Y:S01]  /*8dc0*/  @!P0 LEA.HI.X R5, R0, R239, R5, 0x1, P2 ;  /* 0x000000ef00058211 */ /* 0x000fe200010f0c05 */
[----:B------:R-:W-:Y:S01]  /*8dd0*/  @P0 STS.128 [R220+0xb000], RZ ;  /* 0x00b000ffdc000388 */ /* 0x000fe20000000c00 */
[----:B------:R-:W-:-:S03]  /*8de0*/  IMAD R0, R192, 0x20, R219 ;  /* 0x00000020c0007824 */ /* 0x000fc600078e02db */
[----:B------:R-:W-:Y:S01]  /*8df0*/  @!PT LDS RZ, [RZ] ;  /* 0x00000000fffff984 */ /* 0x000fe20000000800 */
[----:B------:R-:W-:Y:S01]  /*8e00*/  @!PT LDS RZ, [RZ] ;  /* 0x00000000fffff984 */ /* 0x000fe20000000800 */
[----:B------:R-:W-:Y:S01]  /*8e10*/  @!PT LDS RZ, [RZ] ;  /* 0x00000000fffff984 */ /* 0x000fe20000000800 */
[----:B------:R2:W-:Y:S01]  /*8e20*/  @!P0 LDGSTS.E.BYPASS.LTC128B.128 [R220+0xb000], [R6.64+0x80] ;  /* 0x0b00008006dc8fae */ /* 0x0005e2000b901d44 */
[----:B------:R-:W-:Y:S01]  /*8e30*/  IMAD.IADD R2, R223, 0x1, -R0 ;  /* 0x00000001df027824 */ /* 0x000fe200078e0a00 */
[C---:B------:R-:W-:Y:S02]  /*8e40*/  ISETP.GE.AND P6, PT, R0.reuse, R228, PT ;  /* 0x000000e40000720c */ /* 0x040fe40003fc6270 */
[----:B------:R-:W-:Y:S02]  /*8e50*/  @P1 STS.128 [R220+0xa800], RZ ;  /* 0x00a800ffdc001388 */ /* 0x000fe40000000c00 */
[----:B------:R-:W-:Y:S02]  /*8e60*/  IABS R2, R2 ;  /* 0x0000000200027213 */ /* 0x000fe40000000000 */
[----:B------:R-:W-:Y:S01]  /*8e70*/  @!PT LDS RZ, [RZ] ;  /* 0x00000000fffff984 */ /* 0x000fe20000000800 */
[----:B------:R-:W-:Y:S01]  /*8e80*/  @!PT LDS RZ, [RZ] ;  /* 0x00000000fffff984 */ /* 0x000fe20000000800 */
[----:B------:R-:W-:Y:S01]  /*8e90*/  @!PT LDS RZ, [RZ] ;  /* 0x00000000fffff984 */ /* 0x000fe20000000800 */
[----:B------:R1:W-:Y:S01]  /*8ea0*/  @!P1 LDGSTS.E.BYPASS.LTC128B.128 [R220+0xa800], [R8.64] ;  /* 0x0a80000008dc9fae */ /* 0x0003e2000b901d44 */
[----:B------:R-:W-:Y:S02]  /*8eb0*/  ISETP.GE.OR P6, PT, R0, R234, !P6 ;  /* 0x000000ea0000720c */ /* 0x000fe400077c6670 */
[----:B------:R-:W-:Y:S01]  /*8ec0*/  IMAD.MOV.U32 R3, RZ, RZ, R2 ;  /* 0x000000ffff037224 */ /* 0x000fe200078e0002 */
[----:B------:R-:W-:Y:S01]  /*8ed0*/  @P0 STS.128 [R220+0xb800], RZ ;  /* 0x00b800ffdc000388 */ /* 0x000fe20000000c00 */
[----:B------:R-:W-:-:S03]  /*8ee0*/  IMAD.IADD R2, R230, 0x1, -R0 ;  /* 0x00000001e6027824 */ /* 0x000fc600078e0a00 */
[----:B------:R-:W-:Y:S01]  /*8ef0*/  @!PT LDS RZ, [RZ] ;  /* 0x00000000fffff984 */ /* 0x000fe20000000800 */
[----:B------:R-:W-:Y:S01]  /*8f00*/  @!PT LDS RZ, [RZ] ;  /* 0x00000000fffff984 */ /* 0x000fe20000000800 */
[----:B------:R-:W-:Y:S01]  /*8f10*/  @!PT LDS RZ, [RZ] ;  /* 0x00000000fffff984 */ /* 0x000fe20000000800 */
[----:B------:R2:W-:Y:S02]  /*8f20*/  @!P0 LDGSTS.E.BYPASS.LTC128B.128 [R220+0xb800], [R4.64+0x80] ;  /* 0x0b80008004dc8fae */ /* 0x0005e4000b901d44 */
[----:B------:R-:W-:Y:S02]  /*8f30*/  IABS R2, R2 ;  /* 0x0000000200027213 */ /* 0x000fe40000000000 */
[----:B------:R-:W-:Y:S04]  /*8f40*/  LDSM.16.M88.4 R136, [R200+0x8000] ;  /* 0x00800000c888783b */ /* 0x000fe80000000200 */
[----:B------:R-:W3:Y:S04]  /*8f50*/  LDSM.16.M88.4 R20, [R202+0x2000] ;  /* 0x00200000ca14783b */ /* 0x000ee80000000200 */
[----:B------:R-:W4:Y:S04]  /*8f60*/  LDSM.16.M88.4 R24, [R202] ;  /* 0x00000000ca18783b */ /* 0x000f280000000200 */
[----:B------:R-:W-:Y:S04]  /*8f70*/  LDSM.16.M88.4 R32, [R212] ;  /* 0x00000000d420783b */ /* 0x000fe80000000200 */
[----:B-1----:R-:W-:Y:S04]  /*8f80*/  LDSM.16.M88.4 R8, [R204] ;  /* 0x00000000cc08783b */ /* 0x002fe80000000200 */
[----:B------:R-:W1:Y:S04]  /*8f90*/  LDSM.16.M88.4 R172, [R200+0x8800] ;  /* 0x00880000c8ac783b */ /* 0x000e680000000200 */
[----:B--2---:R-:W2:Y:S04]  /*8fa0*/  LDSM.16.M88.4 R4, [R204+0x2000] ;  /* 0x00200000cc04783b */ /* 0x004ea80000000200 */
[----:B------:R-:W0:Y:S01]  /*8fb0*/  LDGDEPBAR ;  /* 0x00000000000079af */ /* 0x000e220000000000 */
[-C--:B---3--:R-:W-:Y:S08]  /*8fc0*/  HMMA.16816.F32 R28, R20, R136.reuse, RZ ;  /* 0x00000088141c723c */ /* 0x088ff000000018ff */
[C---:B----4-:R-:W-:Y:S08]  /*8fd0*/  HMMA.16816.F32 R176, R24.reuse, R136, RZ ;  /* 0x0000008818b0723c */ /* 0x050ff000000018ff */
[----:B-1----:R-:W-:Y:S08]  /*8fe0*/  HMMA.16816.F32 R180, R24, R172, RZ ;  /* 0x000000ac18b4723c */ /* 0x002ff000000018ff */
[-C--:B--2---:R-:W-:Y:S01]  /*8ff0*/  HMMA.16816.F32 R188, R4, R32.reuse, R28 ;  /* 0x0000002004bc723c */ /* 0x084fe2000000181c */
[----:B------:R-:W1:Y:S07]  /*9000*/  LDSM.16.M88.4 R28, [R215] ;  /* 0x00000000d71c783b */ /* 0x000e6e0000000200 */
[----:B------:R-:W-:Y:S08]  /*9010*/  HMMA.16816.F32 R196, R8, R32, R176 ;  /* 0x0000002008c4723c */ /* 0x000ff000000018b0 */
[----:B------:R-:W-:Y:S11]  /*9020*/  HMMA.16816.F32 R176, R20, R172, RZ ;  /* 0x000000ac14b0723c */ /* 0x000ff600000018ff */
[----:B------:R-:W-:Y:S11]  /*9030*/  @!UPT UIADD3 URZ, URZ, URZ, URZ ;  /* 0x0000003f3f3ff290 */ /* 0x000ff6000fffe03f */
[----:B------:R-:W-:Y:S02]  /*9040*/  @!UPT UIADD3 URZ, URZ, URZ, URZ ;  /* 0x0000003f3f3ff290 */ /* 0x000fe4000fffe03f */
[----:B-1----:R-:W-:Y:S08]  /*9050*/  HMMA.16816.F32 R240, R4, R28, R176 ;  /* 0x0000001c04f0723c */ /* 0x002ff000000018b0 */
[-C--:B------:R-:W-:Y:S08]  /*9060*/  HMMA.16816.F32 R176, R20, R138.reuse, RZ ;  /* 0x0000008a14b0723c */ /* 0x080ff000000018ff */
[----:B------:R-:W-:Y:S08]  /*9070*/  HMMA.16816.F32 R136, R24, R138, RZ ;  /* 0x0000008a1888723c */ /* 0x000ff000000018ff */
[-C--:B------:R-:W-:Y:S08]  /*9080*/  HMMA.16816.F32 R20, R20, R174.reuse, RZ ;  /* 0x000000ae1414723c */ /* 0x080ff000000018ff */
[----:B------:R-:W-:Y:S08]  /*9090*/  HMMA.16816.F32 R24, R24, R174, RZ ;  /* 0x000000ae1818723c */ /* 0x000ff000000018ff */
[----:B------:R-:W-:Y:S08]  /*90a0*/  HMMA.16816.F32 R180, R8, R28, R180 ;  /* 0x0000001c08b4723c */ /* 0x000ff000000018b4 */
[C---:B------:R-:W-:Y:S08]  /*90b0*/  HMMA.16816.F32 R176, R4.reuse, R34, R176 ;  /* 0x0000002204b0723c */ /* 0x040ff000000018b0 */
[----:B------:R-:W-:Y:S01]  /*90c0*/  HMMA.16816.F32 R184, R4, R30, R20 ;  /* 0x0000001e04b8723c */ /* 0x000fe20000001814 */
[----:B------:R-:W-:Y:S04]  /*90d0*/  LDSM.16.M88.4 R4, [R210+0x2000] ;  /* 0x00200000d204783b */ /* 0x000fe80000000200 */
[----:B------:R-:W1:Y:S03]  /*90e0*/  LDSM.16.M88.4 R20, [R209+0x8000] ;  /* 0x00800000d114783b */ /* 0x000e660000000200 */
[C---:B------:R-:W-:Y:S08]  /*90f0*/  HMMA.16816.F32 R136, R8.reuse, R34, R136 ;  /* 0x000000220888723c */ /* 0x040ff00000001888 */
[----:B------:R-:W-:Y:S01]  /*9100*/  HMMA.16816.F32 R24, R8, R30, R24 ;  /* 0x0000001e0818723c */ /* 0x000fe20000001818 */
[----:B------:R-:W2:Y:S07]  /*9110*/  LDSM.16.M88.4 R8, [R210] ;  /* 0x00000000d208783b */ /* 0x000eae0000000200 */
[C---:B-1----:R-:W-:Y:S08]  /*9120*/  HMMA.16816.F32 R172, R4.reuse, R20, R188 ;  /* 0x0000001404ac723c */ /* 0x042ff000000018bc */
[----:B------:R-:W-:Y:S08]  /*9130*/  HMMA.16816.F32 R176, R4, R22, R176 ;  /* 0x0000001604b0723c */ /* 0x000ff000000018b0 */
[C---:B--2---:R-:W-:Y:S08]  /*9140*/  HMMA.16816.F32 R32, R8.reuse, R20, R196 ;  /* 0x000000140820723c */ /* 0x044ff000000018c4 */
        /* <DEDUP_REMOVED lines=62> */
[----:B------:R-:W-:-:S06]  /*9530*/  DEPBAR.LE SB0, 0x0 ;  /* 0x000080000000791a */ /* 0x000fcc0000000000 */
[C---:B-1----:R-:W-:Y:S08]  /*9540*/  HMMA.16816.F32 R240, R4.reuse, R20, R136 ;  /* 0x0000001404f0723c */ /* 0x042ff00000001888 */
[-C--:B------:R-:W-:Y:S08]  /*9550*/  HMMA.16816.F32 R176, R4, R22.reuse, R28 ;  /* 0x0000001604b0723c */ /* 0x080ff0000000181c */
[C---:B------:R-:W-:Y:S08]  /*9560*/  HMMA.16816.F32 R4, R8.reuse, R22, R24 ;  /* 0x000000160804723c */ /* 0x040ff00000001818 */
[----:B------:R-:W-:Y:S01]  /*9570*/  HMMA.16816.F32 R248, R8, R20, R172 ;  /* 0x0000001408f8723c */ /* 0x000fe200000018ac */
[----:B------:R1:W-:Y:S07]  /*9580*/  I2F R9, R3 ;  /* 0x0000000300097306 */ /* 0x0003ee0000201400 */
[----:B------:R-:W-:-:S02]  /*9590*/  IMAD.MOV.U32 R28, RZ, RZ, R179 ;  /* 0x000000ffff1c7224 */ /* 0x000fc400078e00b3 */
[----:B------:R-:W-:Y:S02]  /*95a0*/  IMAD.MOV.U32 R211, RZ, RZ, R178 ;  /* 0x000000ffffd37224 */ /* 0x000fe400078e00b2 */
[----:B------:R-:W-:Y:S02]  /*95b0*/  IMAD.MOV.U32 R31, RZ, RZ, R177 ;  /* 0x000000ffff1f7224 */ /* 0x000fe400078e00b1 */
[----:B------:R-:W-:Y:S02]  /*95c0*/  IMAD.MOV.U32 R32, RZ, RZ, R176 ;  /* 0x000000ffff207224 */ /* 0x000fe400078e00b0 */
[----:B------:R-:W-:Y:S02]  /*95d0*/  IMAD.MOV.U32 R33, RZ, RZ, R4 ;  /* 0x000000ffff217224 */ /* 0x000fe400078e0004 */
[----:B------:R-:W-:Y:S02]  /*95e0*/  IMAD.IADD R4, R224, 0x1, -R0 ;  /* 0x00000001e0047824 */ /* 0x000fe400078e0a00 */
[----:B-1----:R-:W-:-:S02]  /*95f0*/  IMAD.MOV.U32 R3, RZ, RZ, R2 ;  /* 0x000000ffff037224 */ /* 0x002fc400078e0002 */
[----:B------:R-:W-:Y:S01]  /*9600*/  IMAD.MOV.U32 R179, RZ, RZ, R5 ;  /* 0x000000ffffb37224 */ /* 0x000fe200078e0005 */
[----:B------:R-:W-:Y:S01]  /*9610*/  IABS R2, R4 ;  /* 0x0000000400027213 */ /* 0x000fe20000000000 */
[----:B------:R1:W2:Y:S01]  /*9620*/  I2F R10, R3 ;  /* 0x00000003000a7306 */ /* 0x0002a20000201400 */
[----:B------:R-:W-:Y:S02]  /*9630*/  IMAD.MOV.U32 R178, RZ, RZ, R7 ;  /* 0x000000ffffb27224 */ /* 0x000fe400078e0007 */
[----:B------:R-:W-:Y:S02]  /*9640*/  IMAD.MOV.U32 R25, RZ, RZ, R6 ;  /* 0x000000ffff197224 */ /* 0x000fe400078e0006 */
[----:B------:R-:W-:Y:S01]  /*9650*/  IMAD.MOV.U32 R4, RZ, RZ, R2 ;  /* 0x000000ffff047224 */ /* 0x000fe200078e0002 */
[----:B------:R-:W-:-:S03]  /*9660*/  IADD3 R2, R0, 0x1, RZ ;  /* 0x0000000100027810 */ /* 0x000fc60007ffe0ff */
[----:B------:R3:W4:Y:S01]  /*9670*/  I2F R8, R4 ;  /* 0x0000000400087306 */ /* 0x0007220000201400 */
[C---:B------:R-:W-:Y:S01]  /*9680*/  ISETP.GE.AND P5, PT, R2.reuse, R228, PT ;  /* 0x000000e40200720c */ /* 0x040fe20003fa6270 */
[----:B------:R-:W-:Y:S01]  /*9690*/  IMAD.IADD R5, R223, 0x1, -R2 ;  /* 0x00000001df057824 */ /* 0x000fe200078e0a02 */
[----:B------:R-:W-:Y:S01]  /*96a0*/  BAR.SYNC.DEFER_BLOCKING 0x0 ;  /* 0x0000000000007b1d */ /* 0x000fe20000010000 */
[C---:B------:R-:W-:Y:S02]  /*96b0*/  ISETP.GE.AND P4, PT, R2.reuse, R227, PT ;  /* 0x000000e30200720c */ /* 0x040fe40003f86270 */
[C---:B------:R-:W-:Y:S01]  /*96c0*/  ISETP.GE.AND P3, PT, R2.reuse, R226, PT ;  /* 0x000000e20200720c */ /* 0x040fe20003f66270 */
[----:B-1----:R-:W-:Y:S01]  /*96d0*/  IMAD.IADD R3, R229, 0x1, -R0 ;  /* 0x00000001e5037824 */ /* 0x002fe200078e0a00 */
[----:B------:R-:W-:Y:S01]  /*96e0*/  ISETP.GE.AND P2, PT, R2, R225, PT ;  /* 0x000000e10200720c */ /* 0x000fe20003f46270 */
[----:B--2---:R-:W-:Y:S01]  /*96f0*/  FFMA.FTZ R10, R10, -R216, R182 ;  /* 0x800000d80a0a7223 */ /* 0x004fe200000100b6 */
[----:B------:R-:W-:-:S02]  /*9700*/  ISETP.GE.OR P5, PT, R2, R234, !P5 ;  /* 0x000000ea0200720c */ /* 0x000fc40006fa6670 */
[----:B------:R-:W-:Y:S02]  /*9710*/  IABS R3, R3 ;  /* 0x0000000300037213 */ /* 0x000fe40000000000 */
[C---:B------:R-:W-:Y:S02]  /*9720*/  ISETP.GE.OR P4, PT, R2.reuse, R233, !P4 ;  /* 0x000000e90200720c */ /* 0x040fe40006786670 */
[----:B------:R-:W-:Y:S01]  /*9730*/  ISETP.GE.OR P3, PT, R2, R232, !P3 ;  /* 0x000000e80200720c */ /* 0x000fe20005f66670 */
[----:B---3--:R-:W-:Y:S01]  /*9740*/  IMAD.MOV.U32 R4, RZ, RZ, R3 ;  /* 0x000000ffff047224 */ /* 0x008fe200078e0003 */
[----:B------:R-:W-:Y:S01]  /*9750*/  IABS R3, R5 ;  /* 0x0000000500037213 */ /* 0x000fe20000000000 */
[----:B------:R-:W-:Y:S01]  /*9760*/  IMAD.IADD R5, R224, 0x1, -R2 ;  /* 0x00000001e0057824 */ /* 0x000fe200078e0a02 */
[----:B------:R-:W-:Y:S01]  /*9770*/  ISETP.GE.OR P2, PT, R2, R231, !P2 ;  /* 0x000000e70200720c */ /* 0x000fe20005746670 */
[----:B------:R1:W2:Y:S01]  /*9780*/  I2F R7, R4 ;  /* 0x0000000400077306 */ /* 0x0002a20000201400 */
[----:B----4-:R-:W-:-:S02]  /*9790*/  FFMA.FTZ R11, R8, -R216, R196 ;  /* 0x800000d8080b7223 */ /* 0x010fc400000100c4 */
[----:B-1----:R-:W-:Y:S02]  /*97a0*/  IMAD.MOV.U32 R4, RZ, RZ, R3 ;  /* 0x000000ffff047224 */ /* 0x002fe400078e0003 */
[----:B------:R-:W-:-:S03]  /*97b0*/  IMAD.IADD R3, R230, 0x1, -R2 ;  /* 0x00000001e6037824 */ /* 0x000fc600078e0a02 */
[----:B------:R1:W3:Y:S01]  /*97c0*/  I2F R6, R4 ;  /* 0x0000000400067306 */ /* 0x0002e20000201400 */
[----:B------:R-:W-:Y:S01]  /*97d0*/  IMAD.IADD R2, R229, 0x1, -R2 ;  /* 0x00000001e5027824 */ /* 0x000fe200078e0a02 */
[----:B------:R-:W-:Y:S01]  /*97e0*/  IABS R3, R3 ;  /* 0x0000000300037213 */ /* 0x000fe20000000000 */
[----:B--2---:R-:W-:-:S04]  /*97f0*/  FFMA.FTZ R22, R7, -R216, R198 ;  /* 0x800000d807167223 */ /* 0x004fc800000100c6 */
[----:B-1----:R-:W-:Y:S01]  /*9800*/  IMAD.MOV.U32 R4, RZ, RZ, R3 ;  /* 0x000000ffff047224 */ /* 0x002fe200078e0003 */
[----:B------:R-:W-:Y:S01]  /*9810*/  IABS R3, R5 ;  /* 0x0000000500037213 */ /* 0x000fe20000000000 */
[-C--:B---3--:R-:W-:Y:S02]  /*9820*/  FFMA.FTZ R23, R6, -R216.reuse, R181 ;  /* 0x800000d806177223 */ /* 0x088fe400000100b5 */
[----:B------:R-:W-:Y:S02]  /*9830*/  FFMA.FTZ R5, R9, -R216, R180 ;  /* 0x800000d809057223 */ /* 0x000fe400000100b4 */
[----:B------:R-:W1:Y:S01]  /*9840*/  I2F R4, R4 ;  /* 0x0000000400047306 */ /* 0x000e620000201400 */
[----:B------:R-:W-:Y:S02]  /*9850*/  FSEL R30, R23, -INF , !P5 ;  /* 0xff800000171e7808 */ /* 0x000fe40006800000 */
[----:B------:R-:W-:Y:S02]  /*9860*/  FSEL R136, R5, -INF , !P6 ;  /* 0xff80000005887808 */ /* 0x000fe40007000000 */
[----:B------:R-:W-:-:S03]  /*9870*/  ISETP.GE.AND P6, PT, R0, R227, PT ;  /* 0x000000e30000720c */ /* 0x000fc60003fc6270 */
[----:B------:R-:W2:Y:S01]  /*9880*/  I2F R3, R3 ;  /* 0x0000000300037306 */ /* 0x000ea20000201400 */
[----:B------:R-:W-:-:S04]  /*9890*/  ISETP.GE.OR P6, PT, R0, R233, !P6 ;  /* 0x000000e90000720c */ /* 0x000fc800077c6670 */
[----:B------:R-:W-:Y:S02]  /*98a0*/  FSEL R138, R10, -INF , !P6 ;  /* 0xff8000000a8a7808 */ /* 0x000fe40007000000 */
[----:B------:R-:W-:Y:S01]  /*98b0*/  ISETP.GE.AND P6, PT, R0, R226, PT ;  /* 0x000000e20000720c */ /* 0x000fe20003fc6270 */
[----:B-1----:R-:W-:Y:S01]  /*98c0*/  FFMA.FTZ R21, R4, -R216, R183 ;  /* 0x800000d804157223 */ /* 0x002fe200000100b7 */
[----:B------:R-:W-:Y:S02]  /*98d0*/  IABS R4, R2 ;  /* 0x0000000200047213 */ /* 0x000fe40000000000 */
[C---:B------:R-:W-:Y:S02]  /*98e0*/  ISETP.GE.OR P6, PT, R0.reuse, R232, !P6 ;  /* 0x000000e80000720c */ /* 0x040fe400077c6670 */
[----:B------:R1:W-:Y:S01]  /*98f0*/  I2F R24, R4 ;  /* 0x0000000400187306 */ /* 0x0003e20000201400 */
[----:B------:R-:W-:Y:S01]  /*9900*/  FSEL R137, R21, -INF , !P4 ;  /* 0xff80000015897808 */ /* 0x000fe20006000000 */
[----:B--2---:R-:W-:Y:S01]  /*9910*/  FFMA.FTZ R20, R3, -R216, R197 ;  /* 0x800000d803147223 */ /* 0x004fe200000100c5 */
[----:B------:R-:W-:-:S02]  /*9920*/  IADD3 R3, R0, 0x8, RZ ;  /* 0x0000000800037810 */ /* 0x000fc40007ffe0ff */
[----:B------:R-:W-:Y:S02]  /*9930*/  FSEL R173, R11, -INF , !P6 ;  /* 0xff8000000bad7808 */ /* 0x000fe40007000000 */
[----:B------:R-:W-:Y:S01]  /*9940*/  ISETP.GE.AND P6, PT, R0, R225, PT ;  /* 0x000000e10000720c */ /* 0x000fe20003fc6270 */
[----:B------:R-:W-:Y:S01]  /*9950*/  IMAD.IADD R2, R223, 0x1, -R3 ;  /* 0x00000001df027824 */ /* 0x000fe200078e0a03 */
[----:B------:R-:W-:Y:S02]  /*9960*/  FSEL R174, R20, -INF , !P3 ;  /* 0xff80000014ae7808 */ /* 0x000fe40005800000 */
[----:B------:R-:W-:Y:S02]  /*9970*/  ISETP.GE.OR P6, PT, R0, R231, !P6 ;  /* 0x000000e70000720c */ /* 0x000fe400077c6670 */
[----:B------:R-:W-:Y:S02]  /*9980*/  IABS R2, R2 ;  /* 0x0000000200027213 */ /* 0x000fe40000000000 */
[----:B------:R-:W-:-:S02]  /*9990*/  FSEL R177, R22, -INF , !P6 ;  /* 0xff80000016b17808 */ /* 0x000fc40007000000 */
[C---:B------:R-:W-:Y:S01]  /*99a0*/  ISETP.GE.AND P6, PT, R3.reuse, R228, PT ;  /* 0x000000e40300720c */ /* 0x040fe20003fc6270 */
[----:B-1----:R-:W-:Y:S01]  /*99b0*/  IMAD.MOV.U32 R4, RZ, RZ, R2 ;  /* 0x000000ffff047224 */ /* 0x002fe200078e0002 */
[C---:B------:R-:W-:Y:S01]  /*99c0*/  ISETP.GE.AND P5, PT, R3.reuse, R227, PT ;  /* 0x000000e30300720c */ /* 0x040fe20003fa6270 */
[----:B------:R-:W-:Y:S01]  /*99d0*/  IMAD.IADD R2, R230, 0x1, -R3 ;  /* 0x00000001e6027824 */ /* 0x000fe200078e0a03 */
[C---:B------:R-:W-:Y:S01]  /*99e0*/  ISETP.GE.AND P4, PT, R3.reuse, R226, PT ;  /* 0x000000e20300720c */ /* 0x040fe20003f86270 */
[----:B------:R1:W2:Y:S01]  /*99f0*/  I2F R6, R4 ;  /* 0x0000000400067306 */ /* 0x0002a20000201400 */
[C---:B------:R-:W-:Y:S02]  /*9a00*/  ISETP.GE.AND P3, PT, R3.reuse, R225, PT ;  /* 0x000000e10300720c */ /* 0x040fe40003f66270 */
[----:B------:R-:W-:Y:S02]  /*9a10*/  IABS R2, R2 ;  /* 0x0000000200027213 */ /* 0x000fe40000000000 */
[----:B------:R-:W-:-:S02]  /*9a20*/  ISETP.GE.OR P6, PT, R3, R234, !P6 ;  /* 0x000000ea0300720c */ /* 0x000fc400077c6670 */
[C---:B------:R-:W-:Y:S02]  /*9a30*/  ISETP.GE.OR P5, PT, R3.reuse, R233, !P5 ;  /* 0x000000e90300720c */ /* 0x040fe40006fa6670 */
[C---:B------:R-:W-:Y:S02]  /*9a40*/  ISETP.GE.OR P4, PT, R3.reuse, R232, !P4 ;  /* 0x000000e80300720c */ /* 0x040fe40006786670 */
[----:B------:R-:W-:Y:S01]  /*9a50*/  ISETP.GE.OR P3, PT, R3, R231, !P3 ;  /* 0x000000e70300720c */ /* 0x000fe20005f66670 */
[----:B-1----:R-:W-:Y:S02]  /*9a60*/  IMAD.MOV.U32 R4, RZ, RZ, R2 ;  /* 0x000000ffff047224 */ /* 0x002fe400078e0002 */
[----:B------:R-:W-:Y:S02]  /*9a70*/  IMAD.IADD R2, R224, 0x1, -R3 ;  /* 0x00000001e0027824 */ /* 0x000fe400078e0a03 */
[----:B------:R1:W-:Y:S01]  /*9a80*/  I2F R9, R4 ;  /* 0x0000000400097306 */ /* 0x0003e20000201400 */
[----:B--2---:R-:W-:-:S02]  /*9a90*/  FFMA.FTZ R6, R6, -R216, R184 ;  /* 0x800000d806067223 */ /* 0x004fc400000100b8 */
[----:B------:R-:W-:-:S03]  /*9aa0*/  IABS R2, R2 ;  /* 0x0000000200027213 */ /* 0x000fc60000000000 */
[----:B------:R-:W-:Y:S02]  /*9ab0*/  FSEL R27, R6, -INF , !P6 ;  /* 0xff800000061b7808 */ /* 0x000fe40007000000 */
[----:B------:R-:W-:Y:S02]  /*9ac0*/  IMAD.MOV.U32 R5, RZ, RZ, R2 ;  /* 0x000000ffff057224 */ /* 0x000fe400078e0002 */
[----:B------:R-:W-:Y:S02]  /*9ad0*/  IMAD.IADD R2, R229, 0x1, -R3 ;  /* 0x00000001e5027824 */ /* 0x000fe400078e0a03 */
[----:B------:R2:W3:Y:S01]  /*9ae0*/  I2F R8, R5 ;  /* 0x0000000500087306 */ /* 0x0004e20000201400 */
[----:B------:R-:W-:Y:S02]  /*9af0*/  FFMA.FTZ R3, R24, -R216, R199 ;  /* 0x800000d818037223 */ /* 0x000fe400000100c7 */
[----:B-1----:R-:W-:Y:S02]  /*9b00*/  IABS R4, R2 ;  /* 0x0000000200047213 */ /* 0x002fe40000000000 */
[----:B------:R-:W-:-:S02]  /*9b10*/  IADD3 R2, R0, 0x9, RZ ;  /* 0x0000000900027810 */ /* 0x000fc40007ffe0ff */
[----:B------:R-:W-:Y:S02]  /*9b20*/  FSEL R176, R3, -INF , !P2 ;  /* 0xff80000003b07808 */ /* 0x000fe40005000000 */
[C---:B------:R-:W-:Y:S02]  /*9b30*/  ISETP.GE.AND P2, PT, R2.reuse, R228, PT ;  /* 0x000000e40200720c */ /* 0x040fe40003f46270 */
[C---:B------:R-:W-:Y:S02]  /*9b40*/  ISETP.GE.AND P6, PT, R2.reuse, R227, PT ;  /* 0x000000e30200720c */ /* 0x040fe40003fc6270 */
[C---:B------:R-:W-:Y:S01]  /*9b50*/  ISETP.GE.OR P2, PT, R2.reuse, R234, !P2 ;  /* 0x000000ea0200720c */ /* 0x040fe20005746670 */
[----:B--2---:R-:W-:Y:S01]  /*9b60*/  IMAD.MOV.U32 R5, RZ, RZ, R4 ;  /* 0x000000ffff057224 */ /* 0x004fe200078e0004 */
[----:B------:R-:W-:Y:S01]  /*9b70*/  ISETP.GE.OR P6, PT, R2, R233, !P6 ;  /* 0x000000e90200720c */ /* 0x000fe200077c6670 */
[----:B------:R-:W-:Y:S02]  /*9b80*/  IMAD.IADD R4, R223, 0x1, -R2 ;  /* 0x00000001df047824 */ /* 0x000fe400078e0a02 */
[----:B------:R1:W2:Y:S01]  /*9b90*/  I2F R7, R5 ;  /* 0x0000000500077306 */ /* 0x0002a20000201400 */
[----:B---3--:R-:W-:-:S02]  /*9ba0*/  FFMA.FTZ R8, R8, -R216, R188 ;  /* 0x800000d808087223 */ /* 0x008fc400000100bc */
[----:B------:R-:W-:-:S03]  /*9bb0*/  IABS R4, R4 ;  /* 0x0000000400047213 */ /* 0x000fc60000000000 */
[----:B------:R-:W-:Y:S02]  /*9bc0*/  FSEL R139, R8, -INF , !P4 ;  /* 0xff800000088b7808 */ /* 0x000fe40006000000 */
[C---:B------:R-:W-:Y:S01]  /*9bd0*/  ISETP.GE.AND P4, PT, R2.reuse, R225, PT ;  /* 0x000000e10200720c */ /* 0x040fe20003f86270 */
[----:B------:R-:W3:Y:S03]  /*9be0*/  I2F R4, R4 ;  /* 0x0000000400047306 */ /* 0x000ee60000201400 */
[----:B------:R-:W-:Y:S01]  /*9bf0*/  ISETP.GE.OR P4, PT, R2, R231, !P4 ;  /* 0x000000e70200720c */ /* 0x000fe20006786670 */
[-C--:B-1----:R-:W-:Y:S02]  /*9c00*/  FFMA.FTZ R5, R9, -R216.reuse, R186 ;  /* 0x800000d809057223 */ /* 0x082fe400000100ba */
[----:B--2---:R-:W-:-:S03]  /*9c10*/  FFMA.FTZ R20, R7, -R216, R190 ;  /* 0x800000d807147223 */ /* 0x004fc600000100be */
[----:B------:R-:W-:Y:S02]  /*9c20*/  FSEL R35, R5, -INF , !P5 ;  /* 0xff80000005237808 */ /* 0x000fe40006800000 */
[----:B------:R-:W-:Y:S01]  /*9c30*/  ISETP.GE.AND P5, PT, R2, R226, PT ;  /* 0x000000e20200720c */ /* 0x000fe20003fa6270 */
[----:B---3--:R-:W-:Y:S01]  /*9c40*/  FFMA.FTZ R11, R4, -R216, R185 ;  /* 0x800000d8040b7223 */ /* 0x008fe200000100b9 */
[----:B------:R-:W-:Y:S01]  /*9c50*/  FSEL R175, R20, -INF , !P3 ;  /* 0xff80000014af7808 */ /* 0x000fe20005800000 */
[----:B------:R-:W-:Y:S01]  /*9c60*/  IMAD.IADD R4, R230, 0x1, -R2 ;  /* 0x00000001e6047824 */ /* 0x000fe200078e0a02 */
[----:B------:R-:W-:Y:S02]  /*9c70*/  ISETP.GE.OR P5, PT, R2, R232, !P5 ;  /* 0x000000e80200720c */ /* 0x000fe40006fa6670 */
        /* <DEDUP_REMOVED lines=11> */
[C---:B------:R-:W-:Y:S01]  /*9d30*/  ISETP.GE.AND P3, PT, R2.reuse, R228, PT ;  /* 0x000000e40200720c */ /* 0x040fe20003f66270 */
[----:B---3--:R-:W-:Y:S01]  /*9d40*/  IMAD.IADD R3, R223, 0x1, -R2 ;  /* 0x00000001df037824 */ /* 0x008fe200078e0a02 */
[----:B------:R1:W-:Y:S01]  /*9d50*/  I2F R21, R4 ;  /* 0x0000000400157306 */ /* 0x0003e20000201400 */
[C---:B------:R-:W-:Y:S02]  /*9d60*/  ISETP.GE.AND P2, PT, R2.reuse, R227, PT ;  /* 0x000000e30200720c */ /* 0x040fe40003f46270 */
[C---:B------:R-:W-:Y:S02]  /*9d70*/  ISETP.GE.OR P3, PT, R2.reuse, R234, !P3 ;  /* 0x000000ea0200720c */ /* 0x040fe40005f66670 */
[----:B------:R-:W-:Y:S02]  /*9d80*/  IABS R3, R3 ;  /* 0x0000000300037213 */ /* 0x000fe40000000000 */
[----:B------:R-:W-:-:S03]  /*9d90*/  ISETP.GE.OR P2, PT, R2, R233, !P2 ;  /* 0x000000e90200720c */ /* 0x000fc60005746670 */
        /* <DEDUP_REMOVED lines=10> */
[-C--:B--2---:R-:W-:Y:S02]  /*9e40*/  FFMA.FTZ R5, R10, -R216.reuse, R187 ;  /* 0x800000d80a057223 */ /* 0x084fe400000100bb */
[----:B------:R1:W2:Y:S01]  /*9e50*/  I2F R6, R4 ;  /* 0x0000000400067306 */ /* 0x0002a20000201400 */
[-C--:B---3--:R-:W-:Y:S02]  /*9e60*/  FFMA.FTZ R7, R7, -R216.reuse, R250 ;  /* 0x800000d807077223 */ /* 0x088fe400000100fa */
[----:B------:R-:W-:Y:S01]  /*9e70*/  FSEL R26, R5, -INF , !P6 ;  /* 0xff800000051a7808 */ /* 0x000fe20007000000 */
[----:B------:R-:W-:Y:S01]  /*9e80*/  FFMA.FTZ R5, R9, -R216, R248 ;  /* 0x800000d809057223 */ /* 0x000fe200000100f8 */
[C---:B------:R-:W-:Y:S02]  /*9e90*/  ISETP.GE.AND P6, PT, R2.reuse, R226, PT ;  /* 0x000000e20200720c */ /* 0x040fe40003fc6270 */
[----:B------:R-:W-:Y:S01]  /*9ea0*/  FSEL R22, R7, -INF , !P2 ;  /* 0xff80000007167808 */ /* 0x000fe20005000000 */
[----:B------:R-:W3:Y:S01]  /*9eb0*/  I2F R3, R3 ;  /* 0x0000000300037306 */ /* 0x000ee20000201400 */
[----:B------:R-:W-:-:S02]  /*9ec0*/  ISETP.GE.OR P6, PT, R2, R232, !P6 ;  /* 0x000000e80200720c */ /* 0x000fc400077c6670 */
[----:B------:R-:W-:Y:S01]  /*9ed0*/  FSEL R10, R5, -INF , !P3 ;  /* 0xff800000050a7808 */ /* 0x000fe20005800000 */
[-C--:B-1----:R-:W-:Y:S02]  /*9ee0*/  FFMA.FTZ R4, R8, -R216.reuse, R189 ;  /* 0x800000d808047223 */ /* 0x082fe400000100bd */
[----:B--2---:R-:W-:-:S03]  /*9ef0*/  FFMA.FTZ R6, R6, -R216, R240 ;  /* 0x800000d806067223 */ /* 0x004fc600000100f0 */
[----:B------:R-:W-:Y:S01]  /*9f00*/  FSEL R34, R4, -INF , !P5 ;  /* 0xff80000004227808 */ /* 0x000fe20006800000 */
[-C--:B------:R-:W-:Y:S01]  /*9f10*/  FFMA.FTZ R4, R21, -R216.reuse, R191 ;  /* 0x800000d815047223 */ /* 0x080fe200000100bf */
[----:B------:R-:W-:Y:S01]  /*9f20*/  ISETP.GE.AND P5, PT, R2, R225, PT ;  /* 0x000000e10200720c */ /* 0x000fe20003fa6270 */
[----:B---3--:R-:W-:Y:S01]  /*9f30*/  FFMA.FTZ R21, R3, -R216, R242 ;  /* 0x800000d803157223 */ /* 0x008fe200000100f2 */
[----:B------:R-:W-:Y:S02]  /*9f40*/  FSEL R29, R6, -INF , !P6 ;  /* 0xff800000061d7808 */ /* 0x000fe40007000000 */
[----:B------:R-:W-:Y:S02]  /*9f50*/  ISETP.GE.OR P5, PT, R2, R231, !P5 ;  /* 0x000000e70200720c */ /* 0x000fe40006fa6670 */
[----:B------:R-:W-:Y:S02]  /*9f60*/  IADD3 R2, R0, 0x11, RZ ;  /* 0x0000001100027810 */ /* 0x000fe40007ffe0ff */
[----:B------:R-:W-:-:S02]  /*9f70*/  FSEL R172, R4, -INF , !P4 ;  /* 0xff80000004ac7808 */ /* 0x000fc40006000000 */
[C---:B------:R-:W-:Y:S01]  /*9f80*/  ISETP.GE.AND P4, PT, R2.reuse, R228, PT ;  /* 0x000000e40200720c */ /* 0x040fe20003f86270 */
[--C-:B------:R-:W-:Y:S01]  /*9f90*/  IMAD.IADD R3, R223, 0x1, -R2.reuse ;  /* 0x00000001df037824 */ /* 0x100fe200078e0a02 */
[C---:B------:R-:W-:Y:S02]  /*9fa0*/  ISETP.GE.AND P3, PT, R2.reuse, R227, PT ;  /* 0x000000e30200720c */ /* 0x040fe40003f66270 */
[C---:B------:R-:W-:Y:S02]  /*9fb0*/  ISETP.GE.AND P2, PT, R2.reuse, R226, PT ;  /* 0x000000e20200720c */ /* 0x040fe40003f46270 */
[----:B------:R-:W-:Y:S02]  /*9fc0*/  IABS R3, R3 ;  /* 0x0000000300037213 */ /* 0x000fe40000000000 */
[C---:B------:R-:W-:Y:S02]  /*9fd0*/  ISETP.GE.AND P6, PT, R2.reuse, R225, PT ;  /* 0x000000e10200720c */ /* 0x040fe40003fc6270 */
[C---:B------:R-:W-:Y:S01]  /*9fe0*/  ISETP.GE.OR P4, PT, R2.reuse, R234, !P4 ;  /* 0x000000ea0200720c */ /* 0x040fe20006786670 */
[----:B------:R-:W-:Y:S01]  /*9ff0*/  IMAD.MOV.U32 R4, RZ, RZ, R3 ;  /* 0x000000ffff047224 */ /* 0x000fe200078e0003 */
[----:B------:R-:W-:Y:S01]  /*a000*/  ISETP.GE.OR P3, PT, R2, R233, !P3 ;  /* 0x000000e90200720c */ /* 0x000fe20005f66670 */
[----:B------:R-:W-:Y:S01]  /*a010*/  IMAD.IADD R3, R230, 0x1, -R2 ;  /* 0x00000001e6037824 */ /* 0x000fe200078e0a02 */
[C---:B------:R-:W-:Y:S01]  /*a020*/  ISETP.GE.OR P2, PT, R2.reuse, R232, !P2 ;  /* 0x000000e80200720c */ /* 0x040fe20005746670 */
[----:B------:R1:W-:Y:S01]  /*a030*/  I2F R9, R4 ;  /* 0x0000000400097306 */ /* 0x0003e20000201400 */
[----:B------:R-:W-:-:S02]  /*a040*/  ISETP.GE.OR P6, PT, R2, R231, !P6 ;  /* 0x000000e70200720c */ /* 0x000fc400077c6670 */
[----:B------:R-:W-:-:S05]  /*a050*/  IABS R3, R3 ;  /* 0x0000000300037213 */ /* 0x000fca0000000000 */
[----:B-1----:R-:W-:Y:S02]  /*a060*/  IMAD.MOV.U32 R4, RZ, RZ, R3 ;  /* 0x000000ffff047224 */ /* 0x002fe400078e0003 */
[----:B------:R-:W-:Y:S02]  /*a070*/  IMAD.IADD R3, R224, 0x1, -R2 ;  /* 0x00000001e0037824 */ /* 0x000fe400078e0a02 */
[----:B------:R1:W2:Y:S03]  /*a080*/  I2F R6, R4 ;  /* 0x0000000400067306 */ /* 0x0002a60000201400 */
[----:B------:R-:W-:-:S05]  /*a090*/  IABS R3, R3 ;  /* 0x0000000300037213 */ /* 0x000fca0000000000 */
[----:B------:R3:W4:Y:S01]  /*a0a0*/  I2F R7, R3 ;  /* 0x0000000300077306 */ /* 0x0007220000201400 */
[----:B-1----:R-:W-:Y:S01]  /*a0b0*/  IMAD.IADD R4, R229, 0x1, -R2 ;  /* 0x00000001e5047824 */ /* 0x002fe200078e0a02 */
[----:B------:R-:W-:Y:S01]  /*a0c0*/  IADD3 R2, R0, 0x18, RZ ;  /* 0x0000001800027810 */ /* 0x000fe20007ffe0ff */
[----:B--2---:R-:W-:Y:S01]  /*a0d0*/  FFMA.FTZ R6, R6, -R216, R251 ;  /* 0x800000d806067223 */ /* 0x004fe200000100fb */
[----:B------:R-:W-:Y:S02]  /*a0e0*/  IADD3 R0, R0, 0x19, RZ ;  /* 0x0000001900007810 */ /* 0x000fe40007ffe0ff */
[----:B------:R-:W-:Y:S01]  /*a0f0*/  IABS R4, R4 ;  /* 0x0000000400047213 */ /* 0x000fe20000000000 */
[--C-:B------:R-:W-:Y:S02]  /*a100*/  IMAD.IADD R5, R224, 0x1, -R2.reuse ;  /* 0x00000001e0057824 */ /* 0x100fe400078e0a02 */
[----:B---3--:R-:W-:Y:S01]  /*a110*/  IMAD.IADD R3, R223, 0x1, -R2 ;  /* 0x00000001df037824 */ /* 0x008fe200078e0a02 */
[----:B------:R1:W2:Y:S01]  /*a120*/  I2F R11, R4 ;  /* 0x00000004000b7306 */ /* 0x0002a20000201400 */
[----:B----4-:R-:W-:-:S03]  /*a130*/  FFMA.FTZ R7, R7, -R216, R241 ;  /* 0x800000d807077223 */ /* 0x010fc600000100f1 */
[----:B------:R-:W-:-:S05]  /*a140*/  IABS R3, R3 ;  /* 0x0000000300037213 */ /* 0x000fca0000000000 */
[----:B-1----:R-:W-:Y:S02]  /*a150*/  IMAD.MOV.U32 R4, RZ, RZ, R3 ;  /* 0x000000ffff047224 */ /* 0x002fe400078e0003 */
[----:B------:R-:W-:Y:S02]  /*a160*/  IMAD.IADD R3, R230, 0x1, -R2 ;  /* 0x00000001e6037824 */ /* 0x000fe400078e0a02 */
[----:B------:R1:W3:Y:S01]  /*a170*/  I2F R8, R4 ;  /* 0x0000000400087306 */ /* 0x0002e20000201400 */
[----:B--2---:R-:W-:Y:S02]  /*a180*/  FFMA.FTZ R11, R11, -R216, R243 ;  /* 0x800000d80b0b7223 */ /* 0x004fe400000100f3 */
[----:B------:R-:W-:-:S05]  /*a190*/  IABS R3, R3 ;  /* 0x0000000300037213 */ /* 0x000fca0000000000 */
[----:B-1----:R-:W-:Y:S01]  /*a1a0*/  IMAD.MOV.U32 R4, RZ, RZ, R3 ;  /* 0x000000ffff047224 */ /* 0x002fe200078e0003 */
[----:B------:R-:W-:Y:S01]  /*a1b0*/  IABS R3, R5 ;  /* 0x0000000500037213 */ /* 0x000fe20000000000 */
[----:B---3--:R-:W-:Y:S01]  /*a1c0*/  FFMA.FTZ R23, R8, -R216, R33 ;  /* 0x800000d808177223 */ /* 0x008fe20000010021 */
[----:B------:R-:W-:Y:S01]  /*a1d0*/  FSEL R33, R21, -INF , !P5 ;  /* 0xff80000015217808 */ /* 0x000fe20006800000 */
[----:B------:R1:W2:Y:S01]  /*a1e0*/  I2F R5, R4 ;  /* 0x0000000400057306 */ /* 0x0002a20000201400 */
[----:B------:R-:W-:Y:S02]  /*a1f0*/  FSEL R21, R6, -INF , !P3 ;  /* 0xff80000006157808 */ /* 0x000fe40005800000 */
[C---:B------:R-:W-:Y:S02]  /*a200*/  ISETP.GE.AND P5, PT, R2.reuse, R228, PT ;  /* 0x000000e40200720c */ /* 0x040fe40003fa6270 */
[C---:B------:R-:W-:Y:S02]  /*a210*/  ISETP.GE.AND P3, PT, R2.reuse, R226, PT ;  /* 0x000000e20200720c */ /* 0x040fe40003f66270 */
[C---:B------:R-:W-:Y:S01]  /*a220*/  ISETP.GE.OR P5, PT, R2.reuse, R234, !P5 ;  /* 0x000000ea0200720c */ /* 0x040fe20006fa6670 */
[----:B------:R-:W3:Y:S01]  /*a230*/  I2F R3, R3 ;  /* 0x0000000300037306 */ /* 0x000ee20000201400 */
[----:B------:R-:W-:Y:S01]  /*a240*/  ISETP.GE.OR P3, PT, R2, R232, !P3 ;  /* 0x000000e80200720c */ /* 0x000fe20005f66670 */
[----:B-1----:R-:W-:-:S02]  /*a250*/  FFMA.FTZ R4, R9, -R216, R249 ;  /* 0x800000d809047223 */ /* 0x002fc400000100f9 */
[-C--:B--2---:R-:W-:Y:S01]  /*a260*/  FFMA.FTZ R5, R5, -R216.reuse, R25 ;  /* 0x800000d805057223 */ /* 0x084fe20000010019 */
[----:B------:R-:W-:Y:S02]  /*a270*/  FSEL R25, R7, -INF , !P2 ;  /* 0xff80000007197808 */ /* 0x000fe40005000000 */
[----:B------:R-:W-:Y:S02]  /*a280*/  FSEL R8, R4, -INF , !P4 ;  /* 0xff80000004087808 */ /* 0x000fe40006000000 */
[C---:B------:R-:W-:Y:S01]  /*a290*/  ISETP.GE.AND P4, PT, R2.reuse, R227, PT ;  /* 0x000000e30200720c */ /* 0x040fe20003f86270 */
[----:B---3--:R-:W-:Y:S01]  /*a2a0*/  FFMA.FTZ R24, R3, -R216, R32 ;  /* 0x800000d803187223 */ /* 0x008fe20000010020 */
[C---:B------:R-:W-:Y:S01]  /*a2b0*/  ISETP.GE.AND P2, PT, R2.reuse, R225, PT ;  /* 0x000000e10200720c */ /* 0x040fe20003f46270 */
[----:B------:R-:W-:Y:S01]  /*a2c0*/  IMAD.IADD R3, R229, 0x1, -R2 ;  /* 0x00000001e5037824 */ /* 0x000fe200078e0a02 */
[C---:B------:R-:W-:Y:S02]  /*a2d0*/  ISETP.GE.OR P4, PT, R2.reuse, R233, !P4 ;  /* 0x000000e90200720c */ /* 0x040fe40006786670 */
[----:B------:R-:W-:Y:S01]  /*a2e0*/  ISETP.GE.OR P2, PT, R2, R231, !P2 ;  /* 0x000000e70200720c */ /* 0x000fe20005746670 */
[----:B------:R-:W-:Y:S01]  /*a2f0*/  IMAD.IADD R2, R223, 0x1, -R0 ;  /* 0x00000001df027824 */ /* 0x000fe200078e0a00 */
[----:B------:R-:W-:-:S02]  /*a300*/  IABS R3, R3 ;  /* 0x0000000300037213 */ /* 0x000fc40000000000 */
[----:B------:R-:W-:Y:S02]  /*a310*/  FSEL R32, R11, -INF , !P6 ;  /* 0xff8000000b207808 */ /* 0x000fe40007000000 */
[----:B------:R-:W-:Y:S01]  /*a320*/  IABS R2, R2 ;  /* 0x0000000200027213 */ /* 0x000fe20000000000 */
[----:B------:R1:W-:Y:S01]  /*a330*/  I2F R4, R3 ;  /* 0x0000000300047306 */ /* 0x0003e20000201400 */
[----:B------:R-:W-:Y:S02]  /*a340*/  FSEL R7, R23, -INF , !P5 ;  /* 0xff80000017077808 */ /* 0x000fe40006800000 */
[----:B------:R-:W-:Y:S02]  /*a350*/  FSEL R11, R5, -INF , !P4 ;  /* 0xff800000050b7808 */ /* 0x000fe40006000000 */
[----:B------:R-:W-:Y:S02]  /*a360*/  FSEL R24, R24, -INF , !P3 ;  /* 0xff80000018187808 */ /* 0x000fe40005800000 */
[C---:B------:R-:W-:Y:S01]  /*a370*/  ISETP.GE.AND P6, PT, R0.reuse, R228, PT ;  /* 0x000000e40000720c */ /* 0x040fe20003fc6270 */
[----:B------:R2:W3:Y:S01]  /*a380*/  I2F R6, R2 ;  /* 0x0000000200067306 */ /* 0x0004e20000201400 */
[----:B------:R-:W-:-:S02]  /*a390*/  ISETP.GE.AND P5, PT, R0, R227, PT ;  /* 0x000000e30000720c */ /* 0x000fc40003fa6270 */
[C---:B------:R-:W-:Y:S02]  /*a3a0*/  ISETP.GE.AND P4, PT, R0.reuse, R226, PT ;  /* 0x000000e20000720c */ /* 0x040fe40003f86270 */
[C---:B------:R-:W-:Y:S02]  /*a3b0*/  ISETP.GE.AND P3, PT, R0.reuse, R225, PT ;  /* 0x000000e10000720c */ /* 0x040fe40003f66270 */
[----:B------:R-:W-:Y:S01]  /*a3c0*/  ISETP.GE.OR P6, PT, R0, R234, !P6 ;  /* 0x000000ea0000720c */ /* 0x000fe200077c6670 */
[----:B-1----:R-:W-:Y:S01]  /*a3d0*/  IMAD.IADD R3, R230, 0x1, -R0 ;  /* 0x00000001e6037824 */ /* 0x002fe200078e0a00 */
[C---:B------:R-:W-:Y:S02]  /*a3e0*/  ISETP.GE.OR P5, PT, R0.reuse, R233, !P5 ;  /* 0x000000e90000720c */ /* 0x040fe40006fa6670 */
[----:B------:R-:W-:Y:S02]  /*a3f0*/  ISETP.GE.OR P4, PT, R0, R232, !P4 ;  /* 0x000000e80000720c */ /* 0x000fe40006786670 */
[----:B------:R-:W-:-:S02]  /*a400*/  IABS R3, R3 ;  /* 0x0000000300037213 */ /* 0x000fc40000000000 */
[----:B------:R-:W-:Y:S01]  /*a410*/  ISETP.GE.OR P3, PT, R0, R231, !P3 ;  /* 0x000000e70000720c */ /* 0x000fe20005f66670 */
[----:B--2---:R-:W-:Y:S01]  /*a420*/  IMAD.IADD R2, R224, 0x1, -R0 ;  /* 0x00000001e0027824 */ /* 0x004fe200078e0a00 */
[----:B------:R1:W2:Y:S01]  /*a430*/  I2F R9, R3 ;  /* 0x0000000300097306 */ /* 0x0002a20000201400 */
[----:B---3--:R-:W-:-:S03]  /*a440*/  FFMA.FTZ R6, R6, -R216, R179 ;  /* 0x800000d806067223 */ /* 0x008fc600000100b3 */
[----:B------:R-:W-:Y:S02]  /*a450*/  IABS R2, R2 ;  /* 0x0000000200027213 */ /* 0x000fe40000000000 */
[----:B------:R-:W-:-:S03]  /*a460*/  FSEL R6, R6, -INF , !P6 ;  /* 0xff80000006067808 */ /* 0x000fc60007000000 */
[----:B-1----:R-:W-:Y:S02]  /*a470*/  IMAD.MOV.U32 R3, RZ, RZ, R2 ;  /* 0x000000ffff037224 */ /* 0x002fe400078e0002 */
[----:B------:R-:W-:Y:S02]  /*a480*/  IMAD.IADD R2, R229, 0x1, -R0 ;  /* 0x00000001e5027824 */ /* 0x000fe400078e0a00 */
[----:B------:R-:W-:Y:S02]  /*a490*/  FFMA.FTZ R0, R4, -R216, R211 ;  /* 0x800000d804007223 */ /* 0x000fe400000100d3 */
[----:B------:R-:W1:Y:S01]  /*a4a0*/  I2F R3, R3 ;  /* 0x0000000300037306 */ /* 0x000e620000201400 */
[----:B------:R-:W-:Y:S01]  /*a4b0*/  IABS R2, R2 ;  /* 0x0000000200027213 */ /* 0x000fe20000000000 */
[----:B--2---:R-:W-:-:S05]  /*a4c0*/  FFMA.FTZ R9, R9, -R216, R178 ;  /* 0x800000d809097223 */ /* 0x004fca00000100b2 */
[----:B------:R-:W-:Y:S01]  /*a4d0*/  FSEL R9, R9, -INF , !P5 ;  /* 0xff80000009097808 */ /* 0x000fe20006800000 */
[----:B------:R-:W2:Y:S01]  /*a4e0*/  I2F R2, R2 ;  /* 0x0000000200027306 */ /* 0x000ea20000201400 */
[-C--:B-1----:R-:W-:Y:S01]  /*a4f0*/  FFMA.FTZ R23, R3, -R216.reuse, R31 ;  /* 0x800000d803177223 */ /* 0x082fe2000001001f */
[----:B------:R-:W-:Y:S02]  /*a500*/  FSEL R31, R0, -INF , !P2 ;  /* 0xff800000001f7808 */ /* 0x000fe40005000000 */
[----:B------:R-:W-:Y:S02]  /*a510*/  ISETP.GT.AND P2, PT, R192, R193, PT ;  /* 0x000000c1c000720c */ /* 0x000fe40003f44270 */
[----:B------:R-:W-:Y:S01]  /*a520*/  FSEL R23, R23, -INF , !P4 ;  /* 0xff80000017177808 */ /* 0x000fe20006000000 */
[----:B--2---:R-:W-:-:S05]  /*a530*/  FFMA.FTZ R2, R2, -R216, R28 ;  /* 0x800000d802027223 */ /* 0x004fca000001001c */
[----:B------:R-:W-:-:S05]  /*a540*/  FSEL R28, R2, -INF , !P3 ;  /* 0xff800000021c7808 */ /* 0x000fca0005800000 */
[----:B------:R-:W-:Y:S05]  /*a550*/  @!P2 BRA `(.L_x_2243) ;  /* 0x000002e00000a947 */ /* 0x000fea0003800000 */
[----:B------:R-:W2:Y:S04]  /*a560*/  LDL R222, [R1+0x44] ;  /* 0x0000440001de7983 */ /* 0x000ea80000100800 */
[----:B------:R-:W3:Y:S04]  /*a570*/  LDL R211, [R1+0x100] ;  /* 0x0001000001d37983 */ /* 0x000ee80000100800 */
[----:B------:R-:W4:Y:S04]  /*a580*/  LDL R218, [R1+0xcc] ;  /* 0x0000cc0001da7983 */ /* 0x000f280000100800 */
[----:B------:R-:W5:Y:S04]  /*a590*/  LDL.64 R178, [R1+0xf0] ;  /* 0x0000f00001b27983 */ /* 0x000f680000100a00 */
[----:B------:R-:W5:Y:S04]  /*a5a0*/  LDL R219, [R1+0x104] ;  /* 0x0001040001db7983 */ /* 0x000f680000100800 */
[----:B------:R-:W5:Y:S04]  /*a5b0*/  LDL R193, [R1+0x108] ;  /* 0x0001080001c17983 */ /* 0x000f680000100800 */
[----:B------:R1:W-:Y:S01]  /*a5c0*/  @P1 STS.128 [R220+0x8000], RZ ;  /* 0x008000ffdc001388 */ /* 0x0003e20000000c00 */
[----:B------:R-:W-:Y:S01]  /*a5d0*/  BSSY B0, `(.L_x_2244) ;  /* 0x0000025000007945 */ /* 0x000fe20003800000 */
[----:B--2---:R-:W-:-:S04]  /*a5e0*/  IADD3 R2, R222, -0x3, RZ ;  /* 0xfffffffdde027810 */ /* 0x004fc80007ffe0ff */
[----:B------:R-:W-:Y:S01]  /*a5f0*/  SHF.R.S32.HI R3, RZ, 0x1f, R2 ;  /* 0x0000001fff037819 */ /* 0x000fe20000011402 */
[----:B---3--:R-:W-:-:S04]  /*a600*/  IMAD R0, R211, R2, RZ ;  /* 0x00000002d3007224 */ /* 0x008fc800078e02ff */
[-C--:B----4-:R-:W-:Y:S02]  /*a610*/  IMAD R0, R3, R218.reuse, R0 ;  /* 0x000000da03007224 */ /* 0x090fe400078e0200 */
[----:B-----5:R-:W-:-:S04]  /*a620*/  IMAD.WIDE.U32 R2, R2, R218, R178 ;  /* 0x000000da02027225 */ /* 0x020fc800078e00b2 */
[----:B------:R-:W-:Y:S01]  /*a630*/  IMAD.IADD R0, R3, 0x1, R0 ;  /* 0x0000000103007824 */ /* 0x000fe200078e0200 */
[----:B------:R-:W-:-:S04]  /*a640*/  @!P1 LEA R4, P2, R2, R236, 0x1 ;  /* 0x000000ec02049211 */ /* 0x000fc800078408ff */
[----:B------:R-:W-:-:S05]  /*a650*/  @!P1 LEA.HI.X R5, R2, R237, R0, 0x1, P2 ;  /* 0x000000ed02059211 */ /* 0x000fca00010f0c00 */
[----:B------:R-:W-:Y:S01]  /*a660*/  @!PT LDS RZ, [RZ] ;  /* 0x00000000fffff984 */ /* 0x000fe20000000800 */
[----:B------:R-:W-:Y:S01]  /*a670*/  @!PT LDS RZ, [RZ] ;  /* 0x00000000fffff984 */ /* 0x000fe20000000800 */
[----:B------:R-:W-:Y:S01]  /*a680*/  @!PT LDS RZ, [RZ] ;  /* 0x00000000fffff984 */ /* 0x000fe20000000800 */
[----:B------:R2:W-:Y:S04]  /*a690*/  @!P1 LDGSTS.E.BYPASS.LTC128B.128 [R220+0x8000], [R4.64] ;  /* 0x0800000004dc9fae */ /* 0x0005e8000b901d44 */
[----:B------:R1:W-:Y:S01]  /*a6a0*/  @P0 STS.128 [R220+0x9000], RZ ;  /* 0x009000ffdc000388 */ /* 0x0003e20000000c00 */
[----:B--2---:R-:W-:-:S04]  /*a6b0*/  @!P0 LEA R4, P2, R2, R236, 0x1 ;  /* 0x000000ec02048211 */ /* 0x004fc800078408ff */
[----:B------:R-:W-:Y:S02]  /*a6c0*/  @!P0 LEA.HI.X R5, R2, R237, R0, 0x1, P2 ;  /* 0x000000ed02058211 */ /* 0x000fe400010f0c00 */
[----:B------:R-:W-:-:S03]  /*a6d0*/  IADD3 R2, P2, R219, R2, RZ ;  /* 0x00000002db027210 */ /* 0x000fc60007f5e0ff */
[----:B------:R-:W-:Y:S01]  /*a6e0*/  @!PT LDS RZ, [RZ] ;  /* 0x00000000fffff984 */ /* 0x000fe20000000800 */
[----:B------:R-:W-:Y:S01]  /*a6f0*/  @!PT LDS RZ, [RZ] ;  /* 0x00000000fffff984 */ /* 0x000fe20000000800 */
[----:B------:R-:W-:Y:S01]  /*a700*/  @!PT LDS RZ, [RZ] ;  /* 0x00000000fffff984 */ /* 0x000fe20000000800 */
[----:B------:R2:W-:Y:S02]  /*a710*/  @!P0 LDGSTS.E.BYPASS.LTC128B.128 [R220+0x9000], [R4.64+0x80] ;  /* 0x0900008004dc8fae */ /* 0x0005e4000b901d44 */
[----:B------:R-:W-:Y:S02]  /*a720*/  IMAD.X R0, R193, 0x1, R0, P2 ;  /* 0x00000001c1007824 */ /* 0x000fe400010e0600 */
[----:B------:R1:W-:Y:S01]  /*a730*/  @P1 STS.128 [R220+0x8800], RZ ;  /* 0x008800ffdc001388 */ /* 0x0003e20000000c00 */
[----:B--2---:R-:W-:-:S04]  /*a740*/  @!P1 LEA R4, P2, R2, R236, 0x1 ;  /* 0x000000ec02049211 */ /* 0x004fc800078408ff */
        /* <DEDUP_REMOVED lines=13> */
.L_x_2245:
[----:B------:R-:W-:Y:S05]  /*a820*/  BSYNC B0 ;  /* 0x0000000000007941 */ /* 0x000fea0003800000 */
.L_x_2244:
[----:B------:R-:W0:Y:S02]  /*a830*/  LDGDEPBAR ;  /* 0x00000000000079af */ /* 0x000e240000000000 */
.L_x_2243:
[----:B------:R-:W-:Y:S05]  /*a840*/  BSYNC B1 ;  /* 0x0000000000017941 */ /* 0x000fea0003800000 */
.L_x_2242:
[----:B------:R-:W-:Y:S01]  /*a850*/  FMNMX.FTZ R0, R132, R136, !PT ;  /* 0x0000008884007209 */ /* 0x000fe20007810000 */
[----:B------:R-:W2:Y:S03]  /*a860*/  LDL R186, [R1+0xa8] ;  /* 0x0000a80001ba7983 */ /* 0x000ea60000100800 */
[----:B------:R-:W-:Y:S01]  /*a870*/  FMNMX.FTZ R0, R30, R0, !PT ;  /* 0x000000001e007209 */ /* 0x000fe20007810000 */
[----:B------:R-:W-:Y:S01]  /*a880*/  IMAD.U32 R3, RZ, RZ, UR7 ;  /* 0x00000007ff037e24 */ /* 0x000fe2000f8e00ff */
[----:B------:R-:W3:Y:S02]  /*a890*/  LDL.LU R187, [R1+0xa0] ;  /* 0x0000a00001bb7983 */ /* 0x000ee40000300800 */
[----:B------:R-:W-:Y:S02]  /*a8a0*/  FMNMX.FTZ R0, R27, R0, !PT ;  /* 0x000000001b007209 */ /* 0x000fe40007810000 */
[----:B------:R-:W-:Y:S02]  /*a8b0*/  STL.64 [R1+0x198], R228 ;  /* 0x000198e401007387 */ /* 0x000fe40000100a00 */
[----:B------:R-:W-:-:S02]  /*a8c0*/  FMNMX.FTZ R0, R20, R0, !PT ;  /* 0x0000000014007209 */ /* 0x000fc40007810000 */
[----:B------:R-:W-:Y:S02]  /*a8d0*/  STL [R1+0x194], R223 ;  /* 0x000194df01007387 */ /* 0x000fe40000100800 */
[----:B------:R-:W-:Y:S02]  /*a8e0*/  FMNMX.FTZ R0, R10, R0, !PT ;  /* 0x000000000a007209 */ /* 0x000fe40007810000 */
[----:B------:R-:W-:Y:S02]  /*a8f0*/  STL [R1+0x190], R220 ;  /* 0x000190dc01007387 */ /* 0x000fe40000100800 */
[----:B------:R-:W-:Y:S02]  /*a900*/  FMNMX.FTZ R0, R8, R0, !PT ;  /* 0x0000000008007209 */ /* 0x000fe40007810000 */
[----:B------:R-:W-:Y:S02]  /*a910*/  STL.64 [R1+0x188], R226 ;  /* 0x000188e201007387 */ /* 0x000fe40000100a00 */
[----:B------:R-:W-:-:S02]  /*a920*/  FMNMX.FTZ R0, R7, R0, !PT ;  /* 0x0000000007007209 */ /* 0x000fc40007810000 */
[----:B------:R4:W-:Y:S02]  /*a930*/  STL.64 [R1+0x180], R224 ;  /* 0x000180e001007387 */ /* 0x0009e40000100a00 */
[----:B------:R-:W-:-:S05]  /*a940*/  FMNMX.FTZ R0, R6, R0, !PT ;  /* 0x0000000006007209 */ /* 0x000fca0007810000 */
[----:B------:R-:W1:Y:S04]  /*a950*/  SHFL.BFLY PT, R2, R0, 0x2, 0x1f ;  /* 0x0c401f0000027f89 */ /* 0x000e6800000e0000 */
[----:B----4-:R-:W4:Y:S01]  /*a960*/  LDL.64 R224, [R1+0x38] ;  /* 0x0000380001e07983 */ /* 0x010f220000100a00 */
[----:B-1----:R-:W-:-:S03]  /*a970*/  FMNMX.FTZ R0, R0, R2, !PT ;  /* 0x0000000200007209 */ /* 0x002fc60007810000 */
[----:B------:R-:W-:Y:S04]  /*a980*/  STL [R1+0x17c], R216 ;  /* 0x00017cd801007387 */ /* 0x000fe80000100800 */
[----:B------:R-:W1:Y:S04]  /*a990*/  SHFL.BFLY PT, R2, R0, 0x1, 0x1f ;  /* 0x0c201f0000027f89 */ /* 0x000e6800000e0000 */
[----:B------:R-:W-:Y:S04]  /*a9a0*/  STL [R1+0x178], R215 ;  /* 0x000178d701007387 */ /* 0x000fe80000100800 */
[----:B------:R-:W-:Y:S04]  /*a9b0*/  STL [R1+0x174], R214 ;  /* 0x000174d601007387 */ /* 0x000fe80000100800 */
[----:B------:R-:W-:Y:S04]  /*a9c0*/  STL [R1+0x170], R213 ;  /* 0x000170d501007387 */ /* 0x000fe80000100800 */
[----:B------:R-:W-:Y:S04]  /*a9d0*/  STL [R1+0x16c], R212 ;  /* 0x00016cd401007387 */ /* 0x000fe80000100800 */
[----:B------:R-:W-:Y:S01]  /*a9e0*/  STL [R1+0x168], R210 ;  /* 0x000168d201007387 */ /* 0x000fe20000100800 */
[----:B-1----:R-:W-:Y:S01]  /*a9f0*/  FMNMX.FTZ R211, R0, R2, !PT ;  /* 0x0000000200d37209 */ /* 0x002fe20007810000 */
[----:B------:R-:W-:-:S02]  /*aa00*/  IMAD.U32 R2, RZ, RZ, UR6 ;  /* 0x00000006ff027e24 */ /* 0x000fc4000f8e00ff */
[----:B------:R-:W-:Y:S01]  /*aa10*/  STL [R1+0x164], R209 ;  /* 0x000164d101007387 */ /* 0x000fe20000100800 */
[----:B------:R-:W-:-:S03]  /*aa20*/  FSETP.NEU.FTZ.AND P2, PT, R211, -INF , PT ;  /* 0xff800000d300780b */ /* 0x000fc60003f5d000 */
[----:B------:R-:W-:Y:S01]  /*aa30*/  STL [R1+0x160], R208 ;  /* 0x000160d001007387 */ /* 0x000fe20000100800 */
[----:B------:R-:W-:-:S03]  /*aa40*/  FSEL R0, R211, RZ, P2 ;  /* 0x000000ffd3007208 */ /* 0x000fc60001000000 */
[----:B------:R-:W-:Y:S02]  /*aa50*/  STL [R1+0x15c], R207 ;  /* 0x00015ccf01007387 */ /* 0x000fe40000100800 */
[----:B------:R-:W-:Y:S02]  /*aa60*/  FADD.FTZ R4, R132, -R0 ;  /* 0x8000000084047221 */ /* 0x000fe40000010000 */
[----:B------:R-:W-:Y:S04]  /*aa70*/  STL [R1+0x158], R204 ;  /* 0x000158cc01007387 */ /* 0x000fe80000100800 */
[----:B------:R-:W2:Y:S04]  /*aa80*/  LD.E R0, [R2.64+0xdc] ;  /* 0x0000dc0402007980 */ /* 0x000ea8000c101900 */
[----:B------:R1:W-:Y:S04]  /*aa90*/  STL [R1+0x154], R202 ;  /* 0x000154ca01007387 */ /* 0x0003e80000100800 */
[----:B------:R-:W-:Y:S01]  /*aaa0*/  STL [R1+0x150], R200 ;  /* 0x000150c801007387 */ /* 0x000fe20000100800 */
[----:B--2---:R-:W-:-:S05]  /*aab0*/  FMUL.FTZ R3, R0, R211 ;  /* 0x000000d300037220 */ /* 0x004fca0000410000 */
[----:B------:R-:W-:Y:S01]  /*aac0*/  FSEL R3, R3, RZ, P2 ;  /* 0x000000ff03037208 */ /* 0x000fe20001000000 */
[----:B------:R-:W-:-:S04]  /*aad0*/  FMUL.FTZ R2, R0, R4 ;  /* 0x0000000400027220 */ /* 0x000fc80000410000 */
[-CC-:B------:R-:W-:Y:S02]  /*aae0*/  FFMA.FTZ R132, R20, R0.reuse, -R3.reuse ;  /* 0x0000000014847223 */ /* 0x180fe40000010803 */
[----:B------:R-:W2:Y:S01]  /*aaf0*/  LDL.LU R20, [R1+0x74] ;  /* 0x0000740001147983 */ /* 0x000ea20000300800 */
[-CC-:B------:R-:W-:Y:S01]  /*ab00*/  FFMA.FTZ R4, R136, R0.reuse, -R3.reuse ;  /* 0x0000000088047223 */ /* 0x180fe20000010803 */
[----:B------:R-:W1:Y:S08]  /*ab10*/  MUFU.EX2 R2, R2 ;  /* 0x0000000200027308 */ /* 0x000e700000000800 */
[----:B------:R-:W3:Y:S01]  /*ab20*/  MUFU.EX2 R182, R4 ;  /* 0x0000000400b67308 */ /* 0x000ee20000000800 */
[----:B------:R-:W-:-:S02]  /*ab30*/  FFMA.FTZ R180, R7, R0, -R3 ;  /* 0x0000000007b47223 */ /* 0x000fc40000010803 */
[-C--:B-1----:R-:W-:Y:S02]  /*ab40*/  FMUL.FTZ R185, R53, R2.reuse ;  /* 0x0000000235b97220 */ /* 0x082fe40000410000 */
        /* <DEDUP_REMOVED lines=31> */
[----:B---3--:R-:W-:Y:S01]  /*ad40*/  FFMA.FTZ R53, R187, R2, R182 ;  /* 0x00000002bb357223 */ /* 0x008fe200000100b6 */
[----:B------:R-:W-:-:S04]  /*ad50*/  FMNMX.FTZ R2, R135, R138, !PT ;  /* 0x0000008a87027209 */ /* 0x000fc80007810000 */
[----:B------:R-:W-:-:S04]  /*ad60*/  FMNMX.FTZ R2, R137, R2, !PT ;  /* 0x0000000289027209 */ /* 0x000fc80007810000 */
[----:B------:R-:W-:-:S04]  /*ad70*/  FMNMX.FTZ R2, R35, R2, !PT ;  /* 0x0000000223027209 */ /* 0x000fc80007810000 */
[----:B------:R-:W-:-:S04]  /*ad80*/  FMNMX.FTZ R2, R26, R2, !PT ;  /* 0x000000021a027209 */ /* 0x000fc80007810000 */
[----:B------:R-:W-:-:S04]  /*ad90*/  FMNMX.FTZ R2, R22, R2, !PT ;  /* 0x0000000216027209 */ /* 0x000fc80007810000 */
[----:B------:R-:W-:-:S04]  /*ada0*/  FMNMX.FTZ R2, R21, R2, !PT ;  /* 0x0000000215027209 */ /* 0x000fc80007810000 */
[----:B------:R-:W-:Y:S01]  /*adb0*/  FMNMX.FTZ R2, R11, R2, !PT ;  /* 0x000000020b027209 */ /* 0x000fe20007810000 */
[----:B------:R-:W-:-:S03]  /*adc0*/  FFMA.FTZ R178, R30, R0, -R3 ;  /* 0x000000001eb27223 */ /* 0x000fc60000010803 */
[----:B------:R-:W-:Y:S01]  /*add0*/  FMNMX.FTZ R2, R9, R2, !PT ;  /* 0x0000000209027209 */ /* 0x000fe20007810000 */
[-CC-:B------:R-:W-:Y:S02]  /*ade0*/  FFMA.FTZ R136, R27, R0.reuse, -R3.reuse ;  /* 0x000000001b887223 */ /* 0x180fe40000010803 */
[-CC-:B------:R-:W-:Y:S02]  /*adf0*/  FFMA.FTZ R30, R10, R0.reuse, -R3.reuse ;  /* 0x000000000a1e7223 */ /* 0x180fe40000010803 */
[-CC-:B------:R-:W-:Y:S02]  /*ae00*/  FFMA.FTZ R179, R8, R0.reuse, -R3.reuse ;  /* 0x0000000008b37223 */ /* 0x180fe40000010803 */
[----:B------:R-:W-:Y:S02]  /*ae10*/  FFMA.FTZ R181, R6, R0, -R3 ;  /* 0x0000000006b57223 */ /* 0x000fe40000010803 */
[----:B------:R-:W1:Y:S02]  /*ae20*/  SHFL.BFLY PT, R3, R2, 0x2, 0x1f ;  /* 0x0c401f0002037f89 */ /* 0x000e6400000e0000 */
[----:B-1----:R-:W-:-:S05]  /*ae30*/  FMNMX.FTZ R2, R2, R3, !PT ;  /* 0x0000000302027209 */ /* 0x002fca0007810000 */
[----:B------:R-:W1:Y:S01]  /*ae40*/  SHFL.BFLY PT, R3, R2, 0x1, 0x1f ;  /* 0x0c201f0002037f89 */ /* 0x000e6200000e0000 */
[----:B------:R-:W-:Y:S01]  /*ae50*/  IMAD.MOV.U32 R187, RZ, RZ, R245 ;  /* 0x000000ffffbb7224 */ /* 0x000fe200078e00f5 */
[----:B-1----:R-:W-:-:S04]  /*ae60*/  FMNMX.FTZ R245, R2, R3, !PT ;  /* 0x0000000302f57209 */ /* 0x002fc80007810000 */
[----:B------:R-:W-:Y:S01]  /*ae70*/  FSETP.NEU.FTZ.AND P2, PT, R245, -INF , PT ;  /* 0xff800000f500780b */ /* 0x000fe20003f5d000 */
[----:B------:R-:W-:-:S05]  /*ae80*/  FMUL.FTZ R3, R0, R245 ;  /* 0x000000f500037220 */ /* 0x000fca0000410000 */
[----:B------:R-:W-:-:S05]  /*ae90*/  FSEL R3, R3, RZ, P2 ;  /* 0x000000ff03037208 */ /* 0x000fca0001000000 */
[----:B------:R-:W-:Y:S02]  /*aea0*/  FFMA.FTZ R97, R9, R0, -R3 ;  /* 0x0000000009617223 */ /* 0x000fe40000010803 */
[----:B------:R-:W3:Y:S01]  /*aeb0*/  LDL.LU R9, [R1+0x70] ;  /* 0x0000700001097983 */ /* 0x000ee20000300800 */
[----:B------:R-:W-:-:S05]  /*aec0*/  FSEL R2, R245, RZ, P2 ;  /* 0x000000fff5027208 */ /* 0x000fca0001000000 */
[----:B------:R-:W-:-:S04]  /*aed0*/  FADD.FTZ R2, R135, -R2 ;  /* 0x8000000287027221 */ /* 0x000fc80000010000 */
[----:B------:R-:W-:Y:S02]  /*aee0*/  FMUL.FTZ R2, R0, R2 ;  /* 0x0000000200027220 */ /* 0x000fe40000410000 */
[----:B------:R-:W-:-:S04]  /*aef0*/  FFMA.FTZ R4, R138, R0, -R3 ;  /* 0x000000008a047223 */ /* 0x000fc80000010803 */
[----:B------:R-:W1:Y:S08]  /*af00*/  MUFU.EX2 R2, R2 ;  /* 0x0000000200027308 */ /* 0x000e700000000800 */
[----:B------:R-:W2:Y:S01]  /*af10*/  MUFU.EX2 R101, R4 ;  /* 0x0000000400657308 */ /* 0x000ea20000000800 */
        /* <DEDUP_REMOVED lines=32> */
[----:B--2---:R-:W-:Y:S01]  /*b120*/  FFMA.FTZ R20, R20, R2, R101 ;  /* 0x0000000214147223 */ /* 0x004fe20000010065 */
        /* <DEDUP_REMOVED lines=8> */
[-CC-:B------:R-:W-:Y:S02]  /*b1b0*/  FFMA.FTZ R10, R137, R0.reuse, -R3.reuse ;  /* 0x00000000890a7223 */ /* 0x180fe40000010803 */
[-CC-:B------:R-:W-:Y:S02]  /*b1c0*/  FFMA.FTZ R27, R35, R0.reuse, -R3.reuse ;  /* 0x00000000231b7223 */ /* 0x180fe40000010803 */
[-CC-:B------:R-:W-:Y:S02]  /*b1d0*/  FFMA.FTZ R26, R26, R0.reuse, -R3.reuse ;  /* 0x000000001a1a7223 */ /* 0x180fe40000010803 */
[-CC-:B------:R-:W-:Y:S02]  /*b1e0*/  FFMA.FTZ R68, R22, R0.reuse, -R3.reuse ;  /* 0x0000000016447223 */ /* 0x180fe40000010803 */
[-CC-:B------:R-:W-:Y:S02]  /*b1f0*/  FFMA.FTZ R80, R21, R0.reuse, -R3.reuse ;  /* 0x0000000015507223 */ /* 0x180fe40000010803 */
[----:B------:R-:W-:-:S02]  /*b200*/  FFMA.FTZ R100, R11, R0, -R3 ;  /* 0x000000000b647223 */ /* 0x000fc40000010803 */
[----:B------:R-:W1:Y:S02]  /*b210*/  SHFL.BFLY PT, R3, R2, 0x2, 0x1f ;  /* 0x0c401f0002037f89 */ /* 0x000e6400000e0000 */
[----:B-1----:R-:W-:-:S05]  /*b220*/  FMNMX.FTZ R2, R2, R3, !PT ;  /* 0x0000000302027209 */ /* 0x002fca0007810000 */
[----:B------:R-:W1:Y:S01]  /*b230*/  SHFL.BFLY PT, R3, R2, 0x1, 0x1f ;  /* 0x0c201f0002037f89 */ /* 0x000e6200000e0000 */
[----:B------:R-:W-:Y:S02]  /*b240*/  IMAD.MOV.U32 R21, RZ, RZ, R190 ;  /* 0x000000ffff157224 */ /* 0x000fe400078e00be */
[----:B------:R-:W-:Y:S01]  /*b250*/  IMAD.MOV.U32 R190, RZ, RZ, R186 ;  /* 0x000000ffffbe7224 */ /* 0x000fe200078e00ba */
[----:B------:R-:W-:Y:S02]  /*b260*/  MOV R186, R235 ;  /* 0x000000eb00ba7202 */ /* 0x000fe40000000f00 */
[----:B-1----:R-:W-:-:S04]  /*b270*/  FMNMX.FTZ R235, R2, R3, !PT ;  /* 0x0000000302eb7209 */ /* 0x002fc80007810000 */
[----:B------:R-:W-:Y:S01]  /*b280*/  FSETP.NEU.FTZ.AND P2, PT, R235, -INF , PT ;  /* 0xff800000eb00780b */ /* 0x000fe20003f5d000 */
[----:B------:R-:W-:-:S03]  /*b290*/  FMUL.FTZ R3, R0, R235 ;  /* 0x000000eb00037220 */ /* 0x000fc60000410000 */
[----:B------:R-:W-:Y:S02]  /*b2a0*/  FSEL R2, R235, RZ, P2 ;  /* 0x000000ffeb027208 */ /* 0x000fe40001000000 */
[----:B------:R-:W-:-:S03]  /*b2b0*/  FSEL R3, R3, RZ, P2 ;  /* 0x000000ff03037208 */ /* 0x000fc60001000000 */
[----:B------:R-:W-:Y:S02]  /*b2c0*/  FADD.FTZ R2, R134, -R2 ;  /* 0x8000000286027221 */ /* 0x000fe40000010000 */
[----:B------:R-:W-:Y:S02]  /*b2d0*/  FFMA.FTZ R4, R173, R0, -R3 ;  /* 0x00000000ad047223 */ /* 0x000fe40000010803 */
[----:B------:R-:W-:Y:S02]  /*b2e0*/  FMUL.FTZ R2, R0, R2 ;  /* 0x0000000200027220 */ /* 0x000fe40000410000 */
[----:B------:R-:W-:Y:S08]  /*b2f0*/  MUFU.EX2 R54, R4 ;  /* 0x0000000400367308 */ /* 0x000ff00000000800 */
[----:B------:R-:W1:Y:S01]  /*b300*/  MUFU.EX2 R2, R2 ;  /* 0x0000000200027308 */ /* 0x000e620000000800 */
[----:B------:R-:W-:-:S02]  /*b310*/  IMAD.MOV.U32 R35, RZ, RZ, R189 ;  /* 0x000000ffff237224 */ /* 0x000fc400078e00bd */
[----:B------:R-:W-:Y:S02]  /*b320*/  IMAD.MOV.U32 R166, RZ, RZ, R188 ;  /* 0x000000ffffa67224 */ /* 0x000fe400078e00bc */
[----:B------:R-:W-:Y:S02]  /*b330*/  IMAD.MOV.U32 R11, RZ, RZ, R185 ;  /* 0x000000ffff0b7224 */ /* 0x000fe400078e00b9 */
[----:B------:R-:W-:Y:S02]  /*b340*/  IMAD.MOV.U32 R158, RZ, RZ, R184 ;  /* 0x000000ffff9e7224 */ /* 0x000fe400078e00b8 */
[-C--:B-1----:R-:W-:Y:S02]  /*b350*/  FMUL.FTZ R152, R152, R2.reuse ;  /* 0x0000000298987220 */ /* 0x082fe40000410000 */
        /* <DEDUP_REMOVED lines=39> */
[----:B------:R-:W-:-:S03]  /*b5d0*/  IMAD.MOV.U32 R39, RZ, RZ, R5 ;  /* 0x000000ffff277224 */ /* 0x000fc600078e0005 */
[----:B------:R-:W-:Y:S01]  /*b5e0*/  FMNMX.FTZ R2, R28, R2, !PT ;  /* 0x000000021c027209 */ /* 0x000fe20007810000 */
[-CC-:B------:R-:W-:Y:S01]  /*b5f0*/  FFMA.FTZ R5, R174, R0.reuse, -R3.reuse ;  /* 0x00000000ae057223 */ /* 0x180fe20000010803 */
[----:B------:R-:W-:Y:S01]  /*b600*/  MOV R137, R7 ;  /* 0x0000000700897202 */ /* 0x000fe20000000f00 */
[--C-:B------:R-:W-:Y:S01]  /*b610*/  FFMA.FTZ R6, R139, R0, -R3.reuse ;  /* 0x000000008b067223 */ /* 0x100fe20000010803 */
[----:B------:R-:W-:Y:S01]  /*b620*/  MOV R129, R96 ;  /* 0x0000006000817202 */ /* 0x000fe20000000f00 */
[-CC-:B------:R-:W-:Y:S02]  /*b630*/  FFMA.FTZ R7, R34, R0.reuse, -R3.reuse ;  /* 0x0000000022077223 */ /* 0x180fe40000010803 */
[-CC-:B------:R-:W-:Y:S02]  /*b640*/  FFMA.FTZ R37, R29, R0.reuse, -R3.reuse ;  /* 0x000000001d257223 */ /* 0x180fe40000010803 */
[-CC-:B------:R-:W-:Y:S02]  /*b650*/  FFMA.FTZ R38, R25, R0.reuse, -R3.reuse ;  /* 0x0000000019267223 */ /* 0x180fe40000010803 */
[----:B------:R-:W-:-:S02]  /*b660*/  FFMA.FTZ R87, R24, R0, -R3 ;  /* 0x0000000018577223 */ /* 0x000fc40000010803 */
[----:B------:R-:W-:Y:S02]  /*b670*/  FFMA.FTZ R96, R23, R0, -R3 ;  /* 0x0000000017607223 */ /* 0x000fe40000010803 */
[----:B------:R-:W1:Y:S02]  /*b680*/  SHFL.BFLY PT, R3, R2, 0x2, 0x1f ;  /* 0x0c401f0002037f89 */ /* 0x000e6400000e0000 */
[----:B-1----:R-:W-:-:S05]  /*b690*/  FMNMX.FTZ R2, R2, R3, !PT ;  /* 0x0000000302027209 */ /* 0x002fca0007810000 */
[----:B------:R-:W1:Y:S01]  /*b6a0*/  SHFL.BFLY PT, R3, R2, 0x1, 0x1f ;  /* 0x0c201f0002037f89 */ /* 0x000e6200000e0000 */
[----:B------:R2:W-:Y:S01]  /*b6b0*/  MUFU.EX2 R25, R132 ;  /* 0x0000008400197308 */ /* 0x0005e20000000800 */
[----:B------:R-:W-:Y:S02]  /*b6c0*/  IMAD.MOV.U32 R139, RZ, RZ, R8 ;  /* 0x000000ffff8b7224 */ /* 0x000fe400078e0008 */
[----:B------:R-:W-:-:S05]  /*b6d0*/  IMAD.MOV.U32 R130, RZ, RZ, R39 ;  /* 0x000000ffff827224 */ /* 0x000fca00078e0027 */
[----:B------:R-:W3:Y:S01]  /*b6e0*/  MUFU.EX2 R8, R178 ;  /* 0x000000b200087308 */ /* 0x000ee20000000800 */
[----:B--2---:R-:W-:Y:S02]  /*b6f0*/  MOV R132, R222 ;  /* 0x000000de00847202 */ /* 0x004fe40000000f00 */
[----:B-1----:R-:W-:-:S04]  /*b700*/  FMNMX.FTZ R222, R2, R3, !PT ;  /* 0x0000000302de7209 */ /* 0x002fc80007810000 */
[----:B------:R-:W-:Y:S01]  /*b710*/  FSETP.NEU.FTZ.AND P2, PT, R222, -INF , PT ;  /* 0xff800000de00780b */ /* 0x000fe20003f5d000 */
[----:B------:R-:W-:Y:S01]  /*b720*/  FMUL.FTZ R3, R0, R222 ;  /* 0x000000de00037220 */ /* 0x000fe20000410000 */
[----:B------:R-:W1:Y:S04]  /*b730*/  MUFU.EX2 R23, R10 ;  /* 0x0000000a00177308 */ /* 0x000e680000000800 */
[----:B------:R-:W-:Y:S02]  /*b740*/  FSEL R3, R3, RZ, P2 ;  /* 0x000000ff03037208 */ /* 0x000fe40001000000 */
[----:B------:R-:W-:Y:S02]  /*b750*/  FSEL R2, R222, RZ, P2 ;  /* 0x000000ffde027208 */ /* 0x000fe40001000000 */
[----:B------:R-:W-:Y:S01]  /*b760*/  MUFU.EX2 R39, R30 ;  /* 0x0000001e00277308 */ /* 0x000fe20000000800 */
[----:B------:R-:W-:-:S02]  /*b770*/  FFMA.FTZ R4, R176, R0, -R3 ;  /* 0x00000000b0047223 */ /* 0x000fc40000010803 */
[----:B------:R-:W-:-:S05]  /*b780*/  FADD.FTZ R2, R133, -R2 ;  /* 0x8000000285027221 */ /* 0x000fca0000010000 */
[----:B------:R2:W-:Y:S01]  /*b790*/  MUFU.EX2 R34, R136 ;  /* 0x0000008800227308 */ /* 0x0005e20000000800 */
[-CC-:B------:R-:W-:Y:S02]  /*b7a0*/  FFMA.FTZ R76, R33, R0.reuse, -R3.reuse ;  /* 0x00000000214c7223 */ /* 0x180fe40000010803 */
[----:B------:R-:W-:-:S05]  /*b7b0*/  FFMA.FTZ R77, R32, R0, -R3 ;  /* 0x00000000204d7223 */ /* 0x000fca0000010803 */
[----:B------:R1:W-:Y:S01]  /*b7c0*/  MUFU.EX2 R30, R6 ;  /* 0x00000006001e7308 */ /* 0x0003e20000000800 */
[----:B------:R-:W-:Y:S02]  /*b7d0*/  FMUL.FTZ R2, R0, R2 ;  /* 0x0000000200027220 */ /* 0x000fe40000410000 */
[----:B--2---:R-:W-:-:S05]  /*b7e0*/  IMAD.MOV.U32 R136, RZ, RZ, R21 ;  /* 0x000000ffff887224 */ /* 0x004fca00078e0015 */
[----:B------:R-:W-:Y:S01]  /*b7f0*/  MUFU.EX2 R29, R26 ;  /* 0x0000001a001d7308 */ /* 0x000fe20000000800 */
[----:B-1----:R-:W-:-:S07]  /*b800*/  FFMA.FTZ R6, R175, R0, -R3 ;  /* 0x00000000af067223 */ /* 0x002fce0000010803 */
[----:B------:R1:W-:Y:S01]  /*b810*/  MUFU.EX2 R21, R5 ;  /* 0x0000000500157308 */ /* 0x0003e20000000800 */
[----:B------:R-:W-:Y:S01]  /*b820*/  MOV R175, R84 ;  /* 0x0000005400af7202 */ /* 0x000fe20000000f00 */
[----:B------:R-:W-:Y:S01]  /*b830*/  FFMA.FTZ R84, R31, R0, -R3 ;  /* 0x000000001f547223 */ /* 0x000fe20000010803 */
[----:B---3--:R-:W-:-:S05]  /*b840*/  F2FP.PACK_AB R22, R8, R182 ;  /* 0x000000b60816723e */ /* 0x008fca00000000ff */
[----:B------:R2:W-:Y:S01]  /*b850*/  MUFU.EX2 R26, R7 ;  /* 0x00000007001a7308 */ /* 0x0005e20000000800 */
[-C--:B-1----:R-:W-:Y:S02]  /*b860*/  FFMA.FTZ R5, R177, R0.reuse, -R3 ;  /* 0x00000000b1057223 */ /* 0x082fe40000010803 */
[----:B------:R-:W-:Y:S02]  /*b870*/  IMAD.MOV.U32 R177, RZ, RZ, R85 ;  /* 0x000000ffffb17224 */ /* 0x000fe400078e0055 */
[-CC-:B------:R-:W-:Y:S02]  /*b880*/  FFMA.FTZ R85, R28, R0.reuse, -R3.reuse ;  /* 0x000000001c557223 */ /* 0x180fe40000010803 */
[----:B--2---:R-:W-:Y:S01]  /*b890*/  FFMA.FTZ R7, R172, R0, -R3 ;  /* 0x00000000ac077223 */ /* 0x004fe20000010803 */
[----:B------:R-:W-:Y:S01]  /*b8a0*/  MOV R3, R175 ;  /* 0x000000af00037202 */ /* 0x000fe20000000f00 */
[----:B------:R-:W-:Y:S01]  /*b8b0*/  FADD.FTZ R0, R8, R53 ;  /* 0x0000003508007221 */ /* 0x000fe20000010000 */
[----:B------:R-:W2:Y:S01]  /*b8c0*/  LDL.LU R172, [R1+0x68] ;  /* 0x0000680001ac7983 */ /* 0x000ea20000300800 */
[----:B------:R1:W-:Y:S01]  /*b8d0*/  MUFU.EX2 R8, R6 ;  /* 0x0000000600087308 */ /* 0x0003e20000000800 */
[----:B------:R-:W-:Y:S01]  /*b8e0*/  MOV R134, R11 ;  /* 0x0000000b00867202 */ /* 0x000fe20000000f00 */
[----:B------:R-:W-:Y:S01]  /*b8f0*/  IMAD.MOV.U32 R102, RZ, RZ, R35 ;  /* 0x000000ffff667224 */ /* 0x000fe200078e0023 */
[----:B------:R-:W-:-:S05]  /*b900*/  MOV R174, R158 ;  /* 0x0000009e00ae7202 */ /* 0x000fca0000000f00 */
[----:B------:R-:W3:Y:S08]  /*b910*/  MUFU.EX2 R2, R2 ;  /* 0x0000000200027308 */ /* 0x000ef00000000800 */
[----:B------:R-:W-:Y:S01]  /*b920*/  MUFU.EX2 R10, R4 ;  /* 0x00000004000a7308 */ /* 0x000fe20000000800 */
[----:B-1----:R-:W-:Y:S02]  /*b930*/  IMAD.MOV.U32 R6, RZ, RZ, R3 ;  /* 0x000000ffff067224 */ /* 0x002fe400078e0003 */
[----:B------:R-:W-:Y:S01]  /*b940*/  IMAD.MOV.U32 R98, RZ, RZ, R86 ;  /* 0x000000ffff627224 */ /* 0x000fe200078e0056 */
[C---:B------:R-:W-:Y:S01]  /*b950*/  F2FP.PACK_AB R24, R23.reuse, R101 ;  /* 0x000000651718723e */ /* 0x040fe200000000ff */
[----:B------:R-:W-:Y:S01]  /*b960*/  FADD.FTZ R3, R23, R20 ;  /* 0x0000001417037221 */ /* 0x000fe20000010000 */
[----:B------:R-:W4:Y:S04]  /*b970*/  LDL R182, [R1+0xb0] ;  /* 0x0000b00001b67983 */ /* 0x000f280000100800 */
[----:B------:R-:W4:Y:S01]  /*b980*/  LDL R20, [R1+0x6c] ;  /* 0x00006c0001147983 */ /* 0x000f220000100800 */
[----:B------:R1:W2:Y:S01]  /*b990*/  MUFU.EX2 R11, R5 ;  /* 0x00000005000b7308 */ /* 0x0002a20000000800 */
[----:B------:R-:W-:-:S07]  /*b9a0*/  IMAD.MOV.U32 R133, RZ, RZ, R229 ;  /* 0x000000ffff857224 */ /* 0x000fce00078e00e5 */
[----:B------:R3:W2:Y:S01]  /*b9b0*/  MUFU.EX2 R35, R27 ;  /* 0x0000001b00237308 */ /* 0x0006a20000000800 */
[----:B------:R-:W-:Y:S02]  /*b9c0*/  IMAD.MOV.U32 R99, RZ, RZ, R159 ;  /* 0x000000ffff637224 */ /* 0x000fe400078e009f */
[----:B------:R-:W-:Y:S02]  /*b9d0*/  IMAD.MOV.U32 R173, RZ, RZ, R167 ;  /* 0x000000ffffad7224 */ /* 0x000fe400078e00a7 */
[----:B------:R-:W-:Y:S02]  /*b9e0*/  IMAD.MOV.U32 R178, RZ, RZ, R166 ;  /* 0x000000ffffb27224 */ /* 0x000fe400078e00a6 */
[----:B------:R-:W-:Y:S02]  /*b9f0*/  IMAD.MOV.U32 R103, RZ, RZ, R191 ;  /* 0x000000ffff677224 */ /* 0x000fe400078e00bf */
[----:B-1----:R-:W-:Y:S02]  /*ba00*/  IMAD.MOV.U32 R5, RZ, RZ, R132 ;  /* 0x000000ffff057224 */ /* 0x002fe400078e0084 */
[----:B------:R-:W-:-:S02]  /*ba10*/  IMAD.MOV.U32 R86, RZ, RZ, R190 ;  /* 0x000000ffff567224 */ /* 0x000fc400078e00be */
[----:B------:R-:W-:Y:S02]  /*ba20*/  IMAD.MOV.U32 R176, RZ, RZ, R187 ;  /* 0x000000ffffb07224 */ /* 0x000fe400078e00bb */
[----:B------:R-:W-:Y:S02]  /*ba30*/  IMAD.MOV.U32 R229, RZ, RZ, R186 ;  /* 0x000000ffffe57224 */ /* 0x000fe400078e00ba */
        /* <DEDUP_REMOVED lines=32> */
[----:B------:R-:W-:Y:S01]  /*bc40*/  IMAD.MOV.U32 R4, RZ, RZ, R177 ;  /* 0x000000ffff047224 */ /* 0x000fe200078e00b1 */
[----:B------:R-:W-:Y:S01]  /*bc50*/  F2FP.PACK_AB R27, R25, R34 ;  /* 0x00000022191b723e */ /* 0x000fe200000000ff */
[----:B--2---:R-:W-:Y:S01]  /*bc60*/  FFMA.FTZ R2, R172, R2, R11 ;  /* 0x00000002ac027223 */ /* 0x004fe2000001000b */
[----:B----4-:R-:W-:Y:S01]  /*bc70*/  MOV R101, R20 ;  /* 0x0000001400657202 */ /* 0x010fe20000000f00 */
[----:B------:R-:W-:-:S02]  /*bc80*/  IMAD.MOV.U32 R20, RZ, RZ, R5 ;  /* 0x000000ffff147224 */ /* 0x000fc400078e0005 */
[----:B------:R-:W-:Y:S02]  /*bc90*/  FADD.FTZ R5, R21, R9 ;  /* 0x0000000915057221 */ /* 0x000fe40000010000 */
[----:B------:R-:W-:Y:S02]  /*bca0*/  IMAD.MOV.U32 R9, RZ, RZ, R4 ;  /* 0x000000ffff097224 */ /* 0x000fe400078e0004 */
[----:B------:R-:W-:Y:S02]  /*bcb0*/  FADD.FTZ R4, R10, R2 ;  /* 0x000000020a047221 */ /* 0x000fe40000010000 */
[----:B------:R-:W-:Y:S02]  /*bcc0*/  FADD.FTZ R2, R34, R0 ;  /* 0x0000000022027221 */ /* 0x000fe40000010000 */
[----:B------:R-:W-:Y:S02]  /*bcd0*/  FADD.FTZ R0, R35, R3 ;  /* 0x0000000323007221 */ /* 0x000fe40000010000 */
[----:B------:R-:W-:-:S02]  /*bce0*/  FADD.FTZ R2, R25, R2 ;  /* 0x0000000219027221 */ /* 0x000fc40000010000 */
[C---:B------:R-:W-:Y:S01]  /*bcf0*/  FADD.FTZ R25, R29.reuse, R0 ;  /* 0x000000001d197221 */ /* 0x040fe20000010000 */
[----:B------:R-:W-:Y:S02]  /*bd00*/  F2FP.PACK_AB R29, R29, R35 ;  /* 0x000000231d1d723e */ /* 0x000fe400000000ff */
[----:B------:R-:W2:Y:S01]  /*bd10*/  LDL.64 R34, [R1+0xe0] ;  /* 0x0000e00001227983 */ /* 0x000ea20000100a00 */
[----:B------:R-:W1:Y:S01]  /*bd20*/  MUFU.EX2 R7, R7 ;  /* 0x0000000700077308 */ /* 0x000e620000000800 */
[----:B------:R-:W-:Y:S01]  /*bd30*/  FADD.FTZ R0, R8, R4 ;  /* 0x0000000408007221 */ /* 0x000fe20000010000 */
[----:B------:R-:W-:Y:S01]  /*bd40*/  F2FP.PACK_AB R55, R10, R11 ;  /* 0x0000000b0a37723e */ /* 0x000fe200000000ff */
[----:B------:R-:W-:Y:S02]  /*bd50*/  IMAD.MOV.U32 R10, RZ, RZ, R82 ;  /* 0x000000ffff0a7224 */ /* 0x000fe400078e0052 */
[----:B------:R-:W-:Y:S02]  /*bd60*/  IMAD.MOV.U32 R177, RZ, RZ, R216 ;  /* 0x000000ffffb17224 */ /* 0x000fe400078e00d8 */
[----:B------:R-:W3:Y:S01]  /*bd70*/  LDL R216, [R1+0xc4] ;  /* 0x0000c40001d87983 */ /* 0x000ee20000100800 */
[----:B------:R-:W-:-:S03]  /*bd80*/  IMAD.MOV.U32 R172, RZ, RZ, R215 ;  /* 0x000000ffffac7224 */ /* 0x000fc600078e00d7 */
[----:B------:R-:W4:Y:S01]  /*bd90*/  LDL R215, [R1+0xb4] ;  /* 0x0000b40001d77983 */ /* 0x000f220000100800 */
[----:B-1----:R-:W-:Y:S01]  /*bda0*/  FADD.FTZ R82, R7, R0 ;  /* 0x0000000007527221 */ /* 0x002fe20000010000 */
[----:B------:R-:W-:Y:S01]  /*bdb0*/  MOV R58, R130 ;  /* 0x00000082003a7202 */ /* 0x000fe20000000f00 */
[----:B------:R-:W-:Y:S01]  /*bdc0*/  IMAD.MOV.U32 R28, RZ, RZ, R133 ;  /* 0x000000ffff1c7224 */ /* 0x000fe200078e0085 */
[----:B------:R-:W-:Y:S01]  /*bdd0*/  MOV R133, R213 ;  /* 0x000000d500857202 */ /* 0x000fe20000000f00 */
[----:B------:R-:W-:Y:S01]  /*bde0*/  IMAD.MOV.U32 R175, RZ, RZ, R214 ;  /* 0x000000ffffaf7224 */ /* 0x000fe200078e00d6 */
[----:B------:R-:W3:Y:S01]  /*bdf0*/  LDL R213, [R1+0xbc] ;  /* 0x0000bc0001d57983 */ /* 0x000ee20000100800 */
[----:B------:R-:W-:Y:S02]  /*be00*/  IMAD.MOV.U32 R132, RZ, RZ, R226 ;  /* 0x000000ffff847224 */ /* 0x000fe400078e00e2 */
[----:B------:R-:W-:Y:S01]  /*be10*/  IMAD.MOV.U32 R130, RZ, RZ, R227 ;  /* 0x000000ffff827224 */ /* 0x000fe200078e00e3 */
[----:B------:R-:W3:Y:S04]  /*be20*/  LDL R214, [R1+0xb8] ;  /* 0x0000b80001d67983 */ /* 0x000ee80000100800 */
[----:B------:R-:W3:Y:S01]  /*be30*/  LDL.64 R226, [R1+0x48] ;  /* 0x0000480001e27983 */ /* 0x000ee20000100a00 */
[----:B--2---:R-:W-:-:S03]  /*be40*/  LOP3.LUT R0, R35, R192, RZ, 0x3c, !PT ;  /* 0x000000c023007212 */ /* 0x004fc600078e3cff */
[----:B------:R-:W3:Y:S01]  /*be50*/  LDL.64 R34, [R1+0x148] ;  /* 0x0001480001227983 */ /* 0x000ee20000100a00 */
[----:B------:R-:W-:Y:S02]  /*be60*/  IMAD.MOV.U32 R23, RZ, RZ, R6 ;  /* 0x000000ffff177224 */ /* 0x000fe400078e0006 */
[----:B------:R-:W1:Y:S01]  /*be70*/  MUFU.EX2 R6, R179 ;  /* 0x000000b300067308 */ /* 0x000e620000000800 */
[----:B------:R-:W-:Y:S02]  /*be80*/  F2FP.PACK_AB R53, R21, R54 ;  /* 0x000000361535723e */ /* 0x000fe400000000ff */
[----:B------:R-:W-:Y:S01]  /*be90*/  MOV R21, R28 ;  /* 0x0000001c00157202 */ /* 0x000fe20000000f00 */
[----:B------:R-:W-:Y:S01]  /*bea0*/  FADD.FTZ R3, R30, R5 ;  /* 0x000000051e037221 */ /* 0x000fe20000010000 */
[----:B------:R-:W-:Y:S01]  /*beb0*/  LOP3.LUT R0, R0, R225, RZ, 0x3c, !PT ;  /* 0x000000e100007212 */ /* 0x000fe200078e3cff */
[----:B------:R-:W-:Y:S02]  /*bec0*/  FADD.FTZ R2, R39, R2 ;  /* 0x0000000227027221 */ /* 0x000fe40000010000 */
[----:B------:R-:W-:-:S02]  /*bed0*/  IMAD.MOV.U32 R11, RZ, RZ, R21 ;  /* 0x000000ffff0b7224 */ /* 0x000fc400078e0015 */
[----:B------:R-:W-:Y:S02]  /*bee0*/  FADD.FTZ R28, R26, R3 ;  /* 0x000000031a1c7221 */ /* 0x000fe40000010000 */
[----:B-1----:R-:W-:Y:S02]  /*bef0*/  FADD.FTZ R21, R6, R2 ;  /* 0x0000000206157221 */ /* 0x002fe40000010000 */
[----:B------:R-:W-:Y:S01]  /*bf00*/  IMAD.WIDE.U32 R2, R0, -0x326172a9, RZ ;  /* 0xcd9e8d5700027825 */ /* 0x000fe200078e00ff */
[----:B------:R-:W-:Y:S02]  /*bf10*/  F2FP.PACK_AB R54, R26, R30 ;  /* 0x0000001e1a36723e */ /* 0x000fe400000000ff */
[----:B------:R-:W-:Y:S02]  /*bf20*/  F2FP.PACK_AB R56, R7, R8 ;  /* 0x000000080738723e */ /* 0x000fe400000000ff */
[----:B------:R-:W-:Y:S01]  /*bf30*/  F2FP.PACK_AB R26, R6, R39 ;  /* 0x00000027061a723e */ /* 0x000fe200000000ff */
[----:B------:R-:W-:Y:S01]  /*bf40*/  IMAD.MOV.U32 R179, RZ, RZ, R11 ;  /* 0x000000ffffb37224 */ /* 0x000fe200078e000b */
[----:B------:R-:W-:-:S02]  /*bf50*/  PRMT R39, R24, 0x7632, R39 ;  /* 0x0000763218277816 */ /* 0x000fc40000000027 */
[----:B------:R-:W-:Y:S02]  /*bf60*/  PRMT R40, R24, 0x7610, R40 ;  /* 0x0000761018287816 */ /* 0x000fe40000000028 */
[C---:B------:R-:W-:Y:S02]  /*bf70*/  PRMT R42, R27.reuse, 0x7610, R42 ;  /* 0x000076101b2a7816 */ /* 0x040fe4000000002a */
[----:B------:R-:W-:Y:S02]  /*bf80*/  PRMT R41, R27, 0x7632, R41 ;  /* 0x000076321b297816 */ /* 0x000fe40000000029 */
[----:B---3--:R-:W-:-:S05]  /*bf90*/  LOP3.LUT R0, R3, R216, R34, 0x96, !PT ;  /* 0x000000d803007212 */ /* 0x008fca00078e9622 */
[----:B------:R-:W-:Y:S01]  /*bfa0*/  IMAD.WIDE.U32 R34, R0, -0x2daee0ad, RZ ;  /* 0xd2511f5300227825 */ /* 0x000fe200078e00ff */
[----:B----4-:R-:W-:-:S05]  /*bfb0*/  LOP3.LUT R0, R195, R215, R2, 0x96, !PT ;  /* 0x000000d7c3007212 */ /* 0x010fca00078e9602 */
[----:B------:R-:W-:Y:S01]  /*bfc0*/  IMAD.WIDE.U32 R6, R0, -0x2daee0ad, RZ ;  /* 0xd2511f5300067825 */ /* 0x000fe200078e00ff */
[----:B------:R-:W-:-:S04]  /*bfd0*/  LOP3.LUT R4, R35, R214, R226, 0x96, !PT ;  /* 0x000000d623047212 */ /* 0x000fc800078e96e2 */
[----:B------:R-:W-:Y:S01]  /*bfe0*/  LOP3.LUT R0, R7, R213, R34, 0x96, !PT ;  /* 0x000000d507007212 */ /* 0x000fe200078e9622 */
[----:B------:R-:W-:Y:S02]  /*bff0*/  IMAD.MOV.U32 R195, RZ, RZ, R9 ;  /* 0x000000ffffc37224 */ /* 0x000fe400078e0009 */
[----:B------:R-:W-:-:S04]  /*c000*/  IMAD.WIDE.U32 R4, R4, -0x326172a9, RZ ;  /* 0xcd9e8d5704047825 */ /* 0x000fc800078e00ff */
[----:B------:R-:W-:Y:S01]  /*c010*/  IMAD.WIDE.U32 R8, R0, -0x326172a9, RZ ;  /* 0xcd9e8d5700087825 */ /* 0x000fe200078e00ff */
[----:B------:R-:W-:-:S04]  /*c020*/  LOP3.LUT R5, R5, R86, R194, 0x96, !PT ;  /* 0x0000005605057212 */ /* 0x000fc800078e96c2 */
[----:B------:R-:W-:Y:S01]  /*c030*/  LOP3.LUT R0, R9, R176, R4, 0x96, !PT ;  /* 0x000000b009007212 */ /* 0x000fe200078e9604 */
[----:B------:R-:W-:Y:S01]  /*c040*/  IMAD.WIDE.U32 R4, R5, -0x2daee0ad, RZ ;  /* 0xd2511f5305047825 */ /* 0x000fe200078e00ff */
[----:B------:R-:W-:-:S03]  /*c050*/  MOV R194, R10 ;  /* 0x0000000a00c27202 */ /* 0x000fc60000000f00 */
[----:B------:R-:W-:Y:S01]  /*c060*/  IMAD.WIDE.U32 R10, R0, -0x2daee0ad, RZ ;  /* 0xd2511f53000a7825 */ /* 0x000fe200078e00ff */
[----:B------:R-:W-:-:S04]  /*c070*/  LOP3.LUT R6, R5, R229, R6, 0x96, !PT ;  /* 0x000000e505067212 */ /* 0x000fc800078e9606 */
[----:B------:R-:W-:Y:S01]  /*c080*/  LOP3.LUT R0, R11, R182, R4, 0x96, !PT ;  /* 0x000000b60b007212 */ /* 0x000fe200078e9604 */
[----:B------:R-:W-:-:S04]  /*c090*/  IMAD.WIDE.U32 R6, R6, -0x326172a9, RZ ;  /* 0xcd9e8d5706067825 */ /* 0x000fc800078e00ff */
[----:B------:R-:W-:-:S05]  /*c0a0*/  IMAD.WIDE.U32 R4, R0, -0x326172a9, RZ ;  /* 0xcd9e8d5700047825 */ /* 0x000fca00078e00ff */
[----:B------:R-:W-:-:S04]  /*c0b0*/  LOP3.LUT R0, R5, R101, R6, 0x96, !PT ;  /* 0x0000006505007212 */ /* 0x000fc800078e9606 */
[----:B------:R-:W-:-:S04]  /*c0c0*/  LOP3.LUT R6, R0, 0xff, RZ, 0xc0, !PT ;  /* 0x000000ff00067812 */ /* 0x000fc800078ec0ff */
[----:B------:R-:W-:Y:S02]  /*c0d0*/  ISETP.GE.U32.AND P3, PT, R217, R6, PT ;  /* 0x00000006d900720c */ /* 0x000fe40003f66070 */
[----:B------:R-:W-:Y:S01]  /*c0e0*/  LOP3.LUT R6, R0, 0xffff, RZ, 0xc0, !PT ;  /* 0x0000ffff00067812 */ /* 0x000fe200078ec0ff */
[----:B------:R-:W-:-:S03]  /*c0f0*/  IMAD.MOV.U32 R11, RZ, RZ, R23 ;  /* 0x000000ffff0b7224 */ /* 0x000fc600078e0017 */
[----:B------:R-:W-:Y:S01]  /*c100*/  SHF.R.U32.HI R6, RZ, 0x8, R6 ;  /* 0x00000008ff067819 */ /* 0x000fe20000011606 */
[----:B------:R1:W-:Y:S03]  /*c110*/  MUFU.EX2 R23, R68 ;  /* 0x0000004400177308 */ /* 0x0003e60000000800 */
[----:B------:R-:W-:-:S05]  /*c120*/  LOP3.LUT R6, R6, 0xffff, RZ, 0xc0, !PT ;  /* 0x0000ffff06067812 */ /* 0x000fca00078ec0ff */
[----:B------:R2:W-:Y:S01]  /*c130*/  MUFU.EX2 R9, R80 ;  /* 0x0000005000097308 */ /* 0x0005e20000000800 */
[----:B------:R-:W-:Y:S02]  /*c140*/  ISETP.GE.U32.AND P2, PT, R217, R6, PT ;  /* 0x00000006d900720c */ /* 0x000fe40003f46070 */
[----:B------:R-:W-:Y:S01]  /*c150*/  SHF.R.U32.HI R6, RZ, 0x10, R0 ;  /* 0x00000010ff067819 */ /* 0x000fe20000011600 */
[----:B-1----:R-:W-:-:S04]  /*c160*/  IMAD.MOV.U32 R68, RZ, RZ, R11 ;  /* 0x000000ffff447224 */ /* 0x002fc800078e000b */
[----:B------:R1:W-:Y:S01]  /*c170*/  MUFU.EX2 R11, R38 ;  /* 0x00000026000b7308 */ /* 0x0003e20000000800 */
[----:B--2---:R-:W-:-:S07]  /*c180*/  MOV R80, R20 ;  /* 0x0000001400507202 */ /* 0x004fce0000000f00 */
[----:B------:R2:W3:Y:S01]  /*c190*/  MUFU.EX2 R20, R37 ;  /* 0x0000002500147308 */ /* 0x0004e20000000800 */
[----:B------:R-:W-:-:S04]  /*c1a0*/  SHF.R.U32.HI R0, RZ, 0x18, R0 ;  /* 0x00000018ff007819 */ /* 0x000fc80000011600 */
[----:B------:R-:W-:Y:S02]  /*c1b0*/  ISETP.GE.U32.AND P6, PT, R217, R0, PT ;  /* 0x00000000d900720c */ /* 0x000fe40003fc6070 */
[----:B------:R-:W-:Y:S02]  /*c1c0*/  LOP3.LUT R0, R4, 0xff, RZ, 0xc0, !PT ;  /* 0x000000ff04007812 */ /* 0x000fe400078ec0ff */
[----:B-1----:R-:W-:Y:S02]  /*c1d0*/  PRMT R38, R22, 0x7610, R38 ;  /* 0x0000761016267816 */ /* 0x002fe40000000026 */
[----:B------:R-:W-:Y:S02]  /*c1e0*/  LOP3.LUT R8, R7, R252, R8, 0x96, !PT ;  /* 0x000000fc07087212 */ /* 0x000fe400078e9608 */
[----:B------:R-:W-:Y:S01]  /*c1f0*/  ISETP.GE.U32.AND P5, PT, R217, R0, PT ;  /* 0x00000000d900720c */ /* 0x000fe20003fa6070 */
[----:B------:R-:W-:Y:S01]  /*c200*/  @!P3 HADD2 R31, -R38.H0_H0, -RZ.H0_H0 ;  /* 0xa00000ff261fb230 */ /* 0x000fe20000000900 */
[----:B------:R-:W-:-:S02]  /*c210*/  LOP3.LUT R5, R4, 0xffff, RZ, 0xc0, !PT ;  /* 0x0000ffff04057812 */ /* 0x000fc400078ec0ff */
[----:B--2---:R-:W-:Y:S02]  /*c220*/  PRMT R37, R22, 0x7632, R37 ;  /* 0x0000763216257816 */ /* 0x004fe40000000025 */
[--C-:B------:R-:W-:Y:S02]  /*c230*/  SHF.R.U32.HI R7, RZ, 0x10, R4.reuse ;  /* 0x00000010ff077819 */ /* 0x100fe40000011604 */
[----:B------:R-:W-:Y:S01]  /*c240*/  SHF.R.U32.HI R0, RZ, 0x18, R4 ;  /* 0x00000018ff007819 */ /* 0x000fe20000011604 */
[----:B---3--:R-:W-:Y:S01]  /*c250*/  FADD.FTZ R4, R20, R28 ;  /* 0x0000001c14047221 */ /* 0x008fe20000010000 */
[----:B------:R-:W-:Y:S01]  /*c260*/  F2FP.PACK_AB R47, R11, R20 ;  /* 0x000000140b2f723e */ /* 0x000fe200000000ff */
[----:B------:R-:W-:Y:S01]  /*c270*/  IMAD.MOV.U32 R20, RZ, RZ, R86 ;  /* 0x000000ffff147224 */ /* 0x000fe200078e0056 */
[----:B------:R-:W-:Y:S02]  /*c280*/  PRMT R86, R38, 0x5410, R37 ;  /* 0x0000541026567816 */ /* 0x000fe40000000025 */
[----:B------:R-:W-:-:S02]  /*c290*/  @!P3 PRMT R38, R31, 0x5410, RZ ;  /* 0x000054101f26b816 */ /* 0x000fc400000000ff */
[----:B------:R-:W-:Y:S02]  /*c2a0*/  ISETP.GE.U32.AND P3, PT, R217, R0, PT ;  /* 0x00000000d900720c */ /* 0x000fe40003f66070 */
[----:B------:R-:W-:Y:S01]  /*c2b0*/  SHF.R.U32.HI R0, RZ, 0x8, R5 ;  /* 0x00000008ff007819 */ /* 0x000fe20000011605 */
[----:B------:R-:W-:-:S03]  /*c2c0*/  @!P2 HADD2 R32, -R37.H0_H0, -RZ.H0_H0 ;  /* 0xa00000ff2520a230 */ /* 0x000fc60000000900 */
[----:B------:R-:W-:Y:S01]  /*c2d0*/  LOP3.LUT R0, R0, 0xffff, RZ, 0xc0, !PT ;  /* 0x0000ffff00007812 */ /* 0x000fe200078ec0ff */
[----:B------:R-:W-:Y:S01]  /*c2e0*/  @!P6 HADD2 R33, -R39.H0_H0, -RZ.H0_H0 ;  /* 0xa00000ff2721e230 */ /* 0x000fe20000000900 */
[----:B------:R-:W-:Y:S01]  /*c2f0*/  LOP3.LUT R6, R6, 0xff, RZ, 0xc0, !PT ;  /* 0x000000ff06067812 */ /* 0x000fe200078ec0ff */
[----:B------:R-:W-:Y:S01]  /*c300*/  FADD.FTZ R28, R11, R4 ;  /* 0x000000040b1c7221 */ /* 0x000fe20000010000 */
[----:B------:R-:W-:Y:S01]  /*c310*/  @!P2 PRMT R37, R32, 0x5410, RZ ;  /* 0x000054102025a816 */ /* 0x000fe200000000ff */
[----:B------:R-:W-:Y:S01]  /*c320*/  IMAD.WIDE.U32 R4, R8, -0x2daee0ad, RZ ;  /* 0xd2511f5308047825 */ /* 0x000fe200078e00ff */
[----:B------:R-:W-:Y:S02]  /*c330*/  ISETP.GE.U32.AND P2, PT, R217, R0, PT ;  /* 0x00000000d900720c */ /* 0x000fe40003f46070 */
[----:B------:R-:W-:Y:S01]  /*c340*/  LOP3.LUT R0, R7, 0xff, RZ, 0xc0, !PT ;  /* 0x000000ff07007812 */ /* 0x000fe200078ec0ff */
[----:B------:R-:W-:Y:S01]  /*c350*/  IMAD.MOV.U32 R22, RZ, RZ, R80 ;  /* 0x000000ffff167224 */ /* 0x000fe200078e0050 */
[----:B------:R-:W-:Y:S01]  /*c360*/  ISETP.GE.U32.AND P4, PT, R217, R6, PT ;  /* 0x00000006d900720c */ /* 0x000fe20003f86070 */
[----:B------:R-:W1:Y:S01]  /*c370*/  MUFU.EX2 R11, R180 ;  /* 0x000000b4000b7308 */ /* 0x000e620000000800 */
[----:B------:R-:W-:Y:S01]  /*c380*/  PRMT R80, R40, 0x5410, R39 ;  /* 0x0000541028507816 */ /* 0x000fe20000000027 */
[----:B------:R-:W-:Y:S01]  /*c390*/  FADD.FTZ R6, R23, R25 ;  /* 0x0000001917067221 */ /* 0x000fe20000010000 */
[----:B------:R-:W-:-:S02]  /*c3a0*/  @!P6 PRMT R39, R33, 0x5410, RZ ;  /* 0x000054102127e816 */ /* 0x000fc400000000ff */
[----:B------:R-:W-:Y:S02]  /*c3b0*/  ISETP.GE.U32.AND P6, PT, R217, R0, PT ;  /* 0x00000000d900720c */ /* 0x000fe40003fc6070 */
[----:B------:R-:W-:Y:S01]  /*c3c0*/  LOP3.LUT R0, R5, R244, R10, 0x96, !PT ;  /* 0x000000f405007212 */ /* 0x000fe200078e960a */
[----:B------:R-:W2:Y:S01]  /*c3d0*/  MUFU.EX2 R8, R181 ;  /* 0x000000b500087308 */ /* 0x000ea20000000800 */
[----:B------:R-:W-:Y:S02]  /*c3e0*/  FADD.FTZ R25, R9, R6 ;  /* 0x0000000609197221 */ /* 0x000fe40000010000 */
[----:B------:R-:W-:Y:S01]  /*c3f0*/  LOP3.LUT R6, R0, 0xffff, RZ, 0xc0, !PT ;  /* 0x0000ffff00067812 */ /* 0x000fe200078ec0ff */
[----:B------:R-:W-:-:S03]  /*c400*/  @!P4 HADD2 R36, -R40.H0_H0, -RZ.H0_H0 ;  /* 0xa00000ff2824c230 */ /* 0x000fc60000000900 */
[----:B------:R-:W-:Y:S01]  /*c410*/  SHF.R.U32.HI R6, RZ, 0x8, R6 ;  /* 0x00000008ff067819 */ /* 0x000fe20000011606 */
[----:B-1----:R-:W-:-:S03]  /*c420*/  FADD.FTZ R7, R11, R21 ;  /* 0x000000150b077221 */ /* 0x002fc60000010000 */
[----:B------:R-:W-:Y:S02]  /*c430*/  LOP3.LUT R6, R6, 0xffff, RZ, 0xc0, !PT ;  /* 0x0000ffff06067812 */ /* 0x000fe400078ec0ff */
[----:B------:R-:W-:Y:S02]  /*c440*/  @!P4 PRMT R40, R36, 0x5410, RZ ;  /* 0x000054102428c816 */ /* 0x000fe400000000ff */
[----:B------:R-:W-:Y:S01]  /*c450*/  ISETP.GE.U32.AND P4, PT, R217, R6, PT ;  /* 0x00000006d900720c */ /* 0x000fe20003f86070 */
[----:B--2---:R-:W-:Y:S01]  /*c460*/  FADD.FTZ R6, R8, R7 ;  /* 0x0000000708067221 */ /* 0x004fe20000010000 */
[----:B------:R-:W-:Y:S01]  /*c470*/  @!P5 HADD2 R43, -R42.H0_H0, -RZ.H0_H0 ;  /* 0xa00000ff2a2bd230 */ /* 0x000fe20000000900 */
[----:B------:R-:W-:Y:S01]  /*c480*/  IMAD.MOV.U32 R180, RZ, RZ, R20 ;  /* 0x000000ffffb47224 */ /* 0x000fe200078e0014 */
[----:B------:R-:W-:Y:S01]  /*c490*/  MOV R20, R101 ;  /* 0x0000006500147202 */ /* 0x000fe20000000f00 */
[----:B------:R-:W-:Y:S01]  /*c4a0*/  IMAD.MOV.U32 R101, RZ, RZ, R177 ;  /* 0x000000ffff657224 */ /* 0x000fe200078e00b1 */
[----:B------:R1:W-:Y:S01]  /*c4b0*/  STL [R1+0xa0], R6 ;  /* 0x0000a00601007387 */ /* 0x0003e20000100800 */
[----:B------:R-:W-:Y:S01]  /*c4c0*/  MOV R177, R133 ;  /* 0x0000008500b17202 */ /* 0x000fe20000000f00 */
[----:B------:R-:W-:Y:S01]  /*c4d0*/  IMAD.MOV.U32 R133, RZ, RZ, R66 ;  /* 0x000000ffff857224 */ /* 0x000fe200078e0042 */
[----:B------:R-:W-:Y:S01]  /*c4e0*/  PRMT R66, R42, 0x5410, R41 ;  /* 0x000054102a427816 */ /* 0x000fe20000000029 */
[----:B------:R-:W-:Y:S01]  /*c4f0*/  @!P2 HADD2 R44, -R41.H0_H0, -RZ.H0_H0 ;  /* 0xa00000ff292ca230 */ /* 0x000fe20000000900 */
[----:B------:R-:W-:Y:S01]  /*c500*/  @!P5 PRMT R42, R43, 0x5410, RZ ;  /* 0x000054102b2ad816 */ /* 0x000fe200000000ff */
[----:B------:R-:W-:Y:S01]  /*c510*/  IMAD.MOV.U32 R10, RZ, RZ, R182 ;  /* 0x000000ffff0a7224 */ /* 0x000fe200078e00b6 */
[----:B------:R-:W-:-:S02]  /*c520*/  PRMT R43, R29, 0x7632, R43 ;  /* 0x000076321d2b7816 */ /* 0x000fc4000000002b */
[----:B------:R-:W-:Y:S01]  /*c530*/  @!P2 PRMT R41, R44, 0x5410, RZ ;  /* 0x000054102c29a816 */ /* 0x000fe200000000ff */
[----:B------:R-:W-:Y:S01]  /*c540*/  IMAD.MOV.U32 R181, RZ, RZ, R10 ;  /* 0x000000ffffb57224 */ /* 0x000fe200078e000a */
[----:B------:R-:W-:Y:S01]  /*c550*/  PRMT R44, R26, 0x7632, R44 ;  /* 0x000076321a2c7816 */ /* 0x000fe2000000002c */
[----:B------:R-:W-:Y:S01]  /*c560*/  @!P3 HADD2 R45, -R43.H0_H0, -RZ.H0_H0 ;  /* 0xa00000ff2b2db230 */ /* 0x000fe20000000900 */
[----:B------:R-:W-:Y:S01]  /*c570*/  PRMT R36, R29, 0x7610, R36 ;  /* 0x000076101d247816 */ /* 0x000fe20000000024 */
[----:B------:R-:W-:Y:S01]  /*c580*/  IMAD.MOV.U32 R10, RZ, RZ, R20 ;  /* 0x000000ffff0a7224 */ /* 0x000fe200078e0014 */
[----:B-1----:R-:W-:-:S04]  /*c590*/  LOP3.LUT R6, R0, 0xff, RZ, 0xc0, !PT ;  /* 0x000000ff00067812 */ /* 0x002fc800078ec0ff */
[----:B------:R-:W-:Y:S02]  /*c5a0*/  ISETP.GE.U32.AND P5, PT, R217, R6, PT ;  /* 0x00000006d900720c */ /* 0x000fe40003fa6070 */
[----:B------:R-:W-:-:S04]  /*c5b0*/  SHF.R.U32.HI R6, RZ, 0x18, R0 ;  /* 0x00000018ff067819 */ /* 0x000fc80000011600 */
[----:B------:R-:W-:Y:S02]  /*c5c0*/  ISETP.GE.U32.AND P2, PT, R217, R6, PT ;  /* 0x00000006d900720c */ /* 0x000fe40003f46070 */
[----:B------:R-:W-:Y:S01]  /*c5d0*/  MOV R20, R22 ;  /* 0x0000001600147202 */ /* 0x000fe20000000f00 */
[----:B------:R-:W-:Y:S01]  /*c5e0*/  IMAD.MOV.U32 R22, RZ, RZ, R194 ;  /* 0x000000ffff167224 */ /* 0x000fe200078e00c2 */
[----:B------:R-:W-:Y:S01]  /*c5f0*/  F2FP.PACK_AB R9, R9, R23 ;  /* 0x000000170909723e */ /* 0x000fe200000000ff */
[----:B------:R-:W-:Y:S01]  /*c600*/  IMAD.MOV.U32 R182, RZ, RZ, R58 ;  /* 0x000000ffffb67224 */ /* 0x000fe200078e003a */
[----:B------:R-:W-:Y:S01]  /*c610*/  PRMT R58, R36, 0x5410, R43 ;  /* 0x00005410243a7816 */ /* 0x000fe2000000002b */
[----:B------:R-:W-:Y:S01]  /*c620*/  IMAD.MOV.U32 R194, RZ, RZ, R179 ;  /* 0x000000ffffc27224 */ /* 0x000fe200078e00b3 */
[----:B------:R-:W-:Y:S01]  /*c630*/  PRMT R33, R26, 0x7610, R33 ;  /* 0x000076101a217816 */ /* 0x000fe20000000021 */
[----:B------:R-:W-:Y:S01]  /*c640*/  IMAD.MOV.U32 R179, RZ, RZ, R136 ;  /* 0x000000ffffb37224 */ /* 0x000fe200078e0088 */
[----:B------:R-:W-:Y:S01]  /*c650*/  @!P4 HADD2 R51, -R44.H0_H0, -RZ.H0_H0 ;  /* 0xa00000ff2c33c230 */ /* 0x000fe20000000900 */
[----:B------:R-:W-:Y:S01]  /*c660*/  @!P3 PRMT R43, R45, 0x5410, RZ ;  /* 0x000054102d2bb816 */ /* 0x000fe200000000ff */
[----:B------:R-:W2:Y:S01]  /*c670*/  LDL.LU.64 R6, [R1+0x28] ;  /* 0x0000280001067983 */ /* 0x000ea20000300a00 */
[----:B------:R-:W-:Y:S01]  /*c680*/  MOV R136, R178 ;  /* 0x000000b200887202 */ /* 0x000fe20000000f00 */
[----:B------:R-:W-:Y:S01]  /*c690*/  IMAD.MOV.U32 R178, RZ, RZ, R139 ;  /* 0x000000ffffb27224 */ /* 0x000fe200078e008b */
[----:B------:R-:W-:Y:S01]  /*c6a0*/  PRMT R45, R9, 0x7632, R45 ;  /* 0x00007632092d7816 */ /* 0x000fe2000000002d */
[----:B------:R-:W-:Y:S01]  /*c6b0*/  IMAD.MOV.U32 R139, RZ, RZ, R128 ;  /* 0x000000ffff8b7224 */ /* 0x000fe200078e0080 */
[----:B------:R-:W-:-:S02]  /*c6c0*/  PRMT R128, R33, 0x5410, R44 ;  /* 0x0000541021807816 */ /* 0x000fc4000000002c */
[----:B------:R-:W-:Y:S01]  /*c6d0*/  @!P4 PRMT R44, R51, 0x5410, RZ ;  /* 0x00005410332cc816 */ /* 0x000fe200000000ff */
[----:B------:R-:W-:Y:S01]  /*c6e0*/  IMAD.MOV.U32 R51, RZ, RZ, R181 ;  /* 0x000000ffff337224 */ /* 0x000fe200078e00b5 */
[----:B------:R-:W-:Y:S01]  /*c6f0*/  PRMT R46, R9, 0x7610, R46 ;  /* 0x00007610092e7816 */ /* 0x000fe2000000002e */
[----:B------:R-:W-:Y:S01]  /*c700*/  @!P2 HADD2 R48, -R45.H0_H0, -RZ.H0_H0 ;  /* 0xa00000ff2d30a230 */ /* 0x000fe20000000900 */
[----:B------:R-:W-:Y:S01]  /*c710*/  MOV R181, R10 ;  /* 0x0000000a00b57202 */ /* 0x000fe20000000f00 */
[----:B------:R-:W-:Y:S02]  /*c720*/  IMAD.MOV.U32 R10, RZ, RZ, R194 ;  /* 0x000000ffff0a7224 */ /* 0x000fe400078e00c2 */
[----:B------:R-:W-:Y:S02]  /*c730*/  IMAD.MOV.U32 R194, RZ, RZ, R179 ;  /* 0x000000ffffc27224 */ /* 0x000fe400078e00b3 */
[----:B------:R-:W-:Y:S01]  /*c740*/  IMAD.MOV.U32 R179, RZ, RZ, R129 ;  /* 0x000000ffffb37224 */ /* 0x000fe200078e0081 */
[----:B------:R-:W-:-:S02]  /*c750*/  PRMT R129, R46, 0x5410, R45 ;  /* 0x000054102e817816 */ /* 0x000fc4000000002d */
[----:B------:R-:W-:Y:S02]  /*c760*/  @!P2 PRMT R45, R48, 0x5410, RZ ;  /* 0x00005410302da816 */ /* 0x000fe400000000ff */
[----:B------:R-:W-:Y:S01]  /*c770*/  MOV R48, R176 ;  /* 0x000000b000307202 */ /* 0x000fe20000000f00 */
[----:B------:R-:W-:Y:S01]  /*c780*/  IMAD.MOV.U32 R176, RZ, RZ, R174 ;  /* 0x000000ffffb07224 */ /* 0x000fe200078e00ae */
[----:B------:R-:W-:Y:S01]  /*c790*/  F2FP.PACK_AB R23, R8, R11 ;  /* 0x0000000b0817723e */ /* 0x000fe200000000ff */
[----:B------:R-:W-:Y:S02]  /*c7a0*/  IMAD.MOV.U32 R174, RZ, RZ, R228 ;  /* 0x000000ffffae7224 */ /* 0x000fe400078e00e4 */
[----:B------:R-:W-:Y:S02]  /*c7b0*/  IMAD.MOV.U32 R11, RZ, RZ, R229 ;  /* 0x000000ffff0b7224 */ /* 0x000fe400078e00e5 */
[----:B------:R-:W3:Y:S01]  /*c7c0*/  LDL.LU.64 R228, [R1+0x20] ;  /* 0x0000200001e47983 */ /* 0x000ee20000300a00 */
[----:B------:R-:W-:-:S04]  /*c7d0*/  SHF.R.U32.HI R0, RZ, 0x10, R0 ;  /* 0x00000010ff007819 */ /* 0x000fc80000011600 */
[----:B------:R-:W-:-:S04]  /*c7e0*/  LOP3.LUT R0, R0, 0xff, RZ, 0xc0, !PT ;  /* 0x000000ff00007812 */ /* 0x000fc800078ec0ff */
[----:B------:R-:W-:Y:S01]  /*c7f0*/  ISETP.GE.U32.AND P3, PT, R217, R0, PT ;  /* 0x00000000d900720c */ /* 0x000fe20003f66070 */
[----:B------:R-:W-:Y:S01]  /*c800*/  @!P5 HADD2 R52, -R33.H0_H0, -RZ.H0_H0 ;  /* 0xa00000ff2134d230 */ /* 0x000fe20000000900 */
[----:B------:R-:W-:Y:S01]  /*c810*/  MOV R8, R10 ;  /* 0x0000000a00087202 */ /* 0x000fe20000000f00 */
[----:B------:R-:W-:Y:S01]  /*c820*/  IMAD.MOV.U32 R10, RZ, RZ, R22 ;  /* 0x000000ffff0a7224 */ /* 0x000fe200078e0016 */
[----:B------:R-:W-:Y:S02]  /*c830*/  LOP3.LUT R22, R4, 0xffff, RZ, 0xc0, !PT ;  /* 0x0000ffff04167812 */ /* 0x000fe400078ec0ff */
[----:B------:R-:W-:Y:S02]  /*c840*/  SHF.R.U32.HI R21, RZ, 0x10, R4 ;  /* 0x00000010ff157819 */ /* 0x000fe40000011604 */
[----:B------:R-:W-:Y:S01]  /*c850*/  @!P5 PRMT R33, R52, 0x5410, RZ ;  /* 0x000054103421d816 */ /* 0x000fe200000000ff */
[----:B------:R-:W-:Y:S01]  /*c860*/  @!P6 HADD2 R49, -R36.H0_H0, -RZ.H0_H0 ;  /* 0xa00000ff2431e230 */ /* 0x000fe20000000900 */
[----:B------:R-:W-:-:S04]  /*c870*/  IMAD.MOV.U32 R52, RZ, RZ, R11 ;  /* 0x000000ffff347224 */ /* 0x000fc800078e000b */
[----:B------:R-:W-:Y:S02]  /*c880*/  @!P6 PRMT R36, R49, 0x5410, RZ ;  /* 0x000054103124e816 */ /* 0x000fe400000000ff */
[----:B------:R-:W-:Y:S01]  /*c890*/  MOV R49, R8 ;  /* 0x0000000800317202 */ /* 0x000fe20000000f00 */
[----:B------:R-:W-:-:S05]  /*c8a0*/  @!P3 HADD2 R50, -R46.H0_H0, -RZ.H0_H0 ;  /* 0xa00000ff2e32b230 */ /* 0x000fca0000000900 */
[----:B------:R-:W-:Y:S01]  /*c8b0*/  @!P3 PRMT R46, R50, 0x5410, RZ ;  /* 0x00005410322eb816 */ /* 0x000fe200000000ff */
[----:B------:R-:W-:Y:S02]  /*c8c0*/  IMAD.MOV.U32 R50, RZ, RZ, R49 ;  /* 0x000000ffff327224 */ /* 0x000fe400078e0031 */
[----:B------:R-:W-:Y:S01]  /*c8d0*/  IMAD.MOV.U32 R49, RZ, RZ, R10 ;  /* 0x000000ffff317224 */ /* 0x000fe200078e000a */
[C---:B------:R-:W-:Y:S02]  /*c8e0*/  PRMT R30, R23.reuse, 0x7610, R30 ;  /* 0x00007610171e7816 */ /* 0x040fe4000000001e */
[----:B------:R-:W-:Y:S02]  /*c8f0*/  PRMT R29, R23, 0x7632, R29 ;  /* 0x00007632171d7816 */ /* 0x000fe4000000001d */
[----:B------:R-:W-:Y:S02]  /*c900*/  PRMT R26, R53, 0x7610, R26 ;  /* 0x00007610351a7816 */ /* 0x000fe4000000001a */
[----:B------:R-:W-:-:S02]  /*c910*/  PRMT R24, R56, 0x7610, R24 ;  /* 0x0000761038187816 */ /* 0x000fc40000000018 */
[----:B--2---:R-:W-:Y:S01]  /*c920*/  LOP3.LUT R0, R3, R216, R6, 0x96, !PT ;  /* 0x000000d803007212 */ /* 0x004fe200078e9606 */
[----:B------:R-:W-:Y:S01]  /*c930*/  IMAD.MOV.U32 R7, RZ, RZ, R20 ;  /* 0x000000ffff077224 */ /* 0x000fe200078e0014 */
[----:B------:R-:W-:Y:S02]  /*c940*/  LOP3.LUT R6, R4, 0xff, RZ, 0xc0, !PT ;  /* 0x000000ff04067812 */ /* 0x000fe400078ec0ff */
[----:B------:R-:W-:Y:S01]  /*c950*/  SHF.R.U32.HI R20, RZ, 0x18, R4 ;  /* 0x00000018ff147819 */ /* 0x000fe20000011604 */
[----:B------:R-:W-:Y:S01]  /*c960*/  IMAD.WIDE.U32 R4, R0, -0x2daee0ad, RZ ;  /* 0xd2511f5300047825 */ /* 0x000fe200078e00ff */
[----:B------:R-:W-:Y:S02]  /*c970*/  ISETP.GE.U32.AND P5, PT, R217, R6, PT ;  /* 0x00000006d900720c */ /* 0x000fe40003fa6070 */
[----:B------:R-:W-:Y:S01]  /*c980*/  LOP3.LUT R0, R247, R215, R2, 0x96, !PT ;  /* 0x000000d7f7007212 */ /* 0x000fe200078e9602 */
[----:B------:R-:W-:-:S04]  /*c990*/  IMAD.MOV.U32 R11, RZ, RZ, R7 ;  /* 0x000000ffff0b7224 */ /* 0x000fc800078e0007 */
[----:B------:R-:W-:Y:S01]  /*c9a0*/  IMAD.WIDE.U32 R8, R0, -0x2daee0ad, RZ ;  /* 0xd2511f5300087825 */ /* 0x000fe200078e00ff */
[----:B---3--:R-:W-:-:S04]  /*c9b0*/  LOP3.LUT R6, R5, R214, R228, 0x96, !PT ;  /* 0x000000d605067212 */ /* 0x008fc800078e96e4 */
[----:B------:R-:W-:Y:S01]  /*c9c0*/  LOP3.LUT R9, R9, R213, R4, 0x96, !PT ;  /* 0x000000d509097212 */ /* 0x000fe200078e9604 */
[----:B------:R1:W5:Y:S01]  /*c9d0*/  LDL.LU.64 R228, [R1+0x198] ;  /* 0x0001980001e47983 */ /* 0x0003620000300a00 */
[----:B------:R-:W-:-:S05]  /*c9e0*/  IMAD.WIDE.U32 R6, R6, -0x326172a9, RZ ;  /* 0xcd9e8d5706067825 */ /* 0x000fca00078e00ff */
[----:B------:R-:W-:Y:S01]  /*c9f0*/  LOP3.LUT R0, R7, R180, R246, 0x96, !PT ;  /* 0x000000b407007212 */ /* 0x000fe200078e96f6 */
[----:B------:R-:W-:-:S04]  /*ca00*/  IMAD.MOV.U32 R246, RZ, RZ, R52 ;  /* 0x000000fffff67224 */ /* 0x000fc800078e0034 */
[----:B------:R-:W-:-:S05]  /*ca10*/  IMAD.WIDE.U32 R4, R0, -0x2daee0ad, RZ ;  /* 0xd2511f5300047825 */ /* 0x000fca00078e00ff */
[----:B------:R-:W-:Y:S01]  /*ca20*/  LOP3.LUT R7, R5, R246, R8, 0x96, !PT ;  /* 0x000000f605077212 */ /* 0x000fe200078e9608 */
[----:B------:R-:W-:Y:S01]  /*ca30*/  IMAD.WIDE.U32 R8, R9, -0x326172a9, RZ ;  /* 0xcd9e8d5709087825 */ /* 0x000fe200078e00ff */
[----:B------:R-:W-:-:S04]  /*ca40*/  MOV R52, R11 ;  /* 0x0000000b00347202 */ /* 0x000fc80000000f00 */
[----:B------:R-:W-:-:S05]  /*ca50*/  LOP3.LUT R0, R9, R48, R6, 0x96, !PT ;  /* 0x0000003009007212 */ /* 0x000fca00078e9606 */
[----:B------:R-:W-:-:S05]  /*ca60*/  IMAD.WIDE.U32 R10, R0, -0x2daee0ad, RZ ;  /* 0xd2511f53000a7825 */ /* 0x000fca00078e00ff */
[----:B------:R-:W-:Y:S01]  /*ca70*/  LOP3.LUT R0, R11, R51, R4, 0x96, !PT ;  /* 0x000000330b007212 */ /* 0x000fe200078e9604 */
[----:B------:R-:W-:-:S04]  /*ca80*/  IMAD.WIDE.U32 R6, R7, -0x326172a9, RZ ;  /* 0xcd9e8d5707067825 */ /* 0x000fc800078e00ff */
[----:B------:R-:W-:Y:S01]  /*ca90*/  IMAD.WIDE.U32 R4, R0, -0x326172a9, RZ ;  /* 0xcd9e8d5700047825 */ /* 0x000fe200078e00ff */
[----:B------:R-:W2:Y:S04]  /*caa0*/  MUFU.EX2 R11, R100 ;  /* 0x00000064000b7308 */ /* 0x000ea80000000800 */
[----:B------:R-:W-:Y:S02]  /*cab0*/  LOP3.LUT R0, R5, R181, R6, 0x96, !PT ;  /* 0x000000b505007212 */ /* 0x000fe400078e9606 */
[----:B------:R-:W-:Y:S02]  /*cac0*/  LOP3.LUT R9, R7, R252, R8, 0x96, !PT ;  /* 0x000000fc07097212 */ /* 0x000fe400078e9608 */
[----:B------:R-:W-:Y:S01]  /*cad0*/  SHF.R.U32.HI R6, RZ, 0x10, R0 ;  /* 0x00000010ff067819 */ /* 0x000fe20000011600 */
[----:B------:R-:W3:Y:S03]  /*cae0*/  MUFU.EX2 R8, R97 ;  /* 0x0000006100087308 */ /* 0x000ee60000000800 */
[----:B------:R-:W-:-:S02]  /*caf0*/  LOP3.LUT R6, R6, 0xff, RZ, 0xc0, !PT ;  /* 0x000000ff06067812 */ /* 0x000fc400078ec0ff */
[----:B------:R-:W-:Y:S02]  /*cb00*/  SHF.R.U32.HI R7, RZ, 0x8, R22 ;  /* 0x00000008ff077819 */ /* 0x000fe40000011616 */
[----:B------:R-:W-:Y:S02]  /*cb10*/  ISETP.GE.U32.AND P3, PT, R217, R6, PT ;  /* 0x00000006d900720c */ /* 0x000fe40003f66070 */
[----:B------:R-:W-:-:S04]  /*cb20*/  LOP3.LUT R6, R21, 0xff, RZ, 0xc0, !PT ;  /* 0x000000ff15067812 */ /* 0x000fc800078ec0ff */
[----:B------:R-:W-:Y:S02]  /*cb30*/  ISETP.GE.U32.AND P6, PT, R217, R6, PT ;  /* 0x00000006d900720c */ /* 0x000fe40003fc6070 */
[----:B------:R-:W-:Y:S01]  /*cb40*/  LOP3.LUT R6, R7, 0xffff, RZ, 0xc0, !PT ;  /* 0x0000ffff07067812 */ /* 0x000fe200078ec0ff */
[----:B--2---:R-:W-:-:S03]  /*cb50*/  FADD.FTZ R7, R11, R25 ;  /* 0x000000190b077221 */ /* 0x004fc60000010000 */
[----:B------:R-:W-:Y:S01]  /*cb60*/  ISETP.GE.U32.AND P4, PT, R217, R6, PT ;  /* 0x00000006d900720c */ /* 0x000fe20003f86070 */
[----:B---3--:R-:W-:Y:S01]  /*cb70*/  FADD.FTZ R6, R8, R7 ;  /* 0x0000000708067221 */ /* 0x008fe20000010000 */
[----:B------:R-:W-:Y:S01]  /*cb80*/  @!P5 HADD2 R57, -R30.H0_H0, -RZ.H0_H0 ;  /* 0xa00000ff1e39d230 */ /* 0x000fe20000000900 */
[----:B------:R-:W-:Y:S01]  /*cb90*/  MOV R97, R181 ;  /* 0x000000b500617202 */ /* 0x000fe20000000f00 */
[----:B------:R-:W-:Y:S02]  /*cba0*/  IMAD.MOV.U32 R181, RZ, RZ, R130 ;  /* 0x000000ffffb57224 */ /* 0x000fe400078e0082 */
[----:B------:R2:W-:Y:S01]  /*cbb0*/  STL [R1+0x74], R6 ;  /* 0x0000740601007387 */ /* 0x0005e20000100800 */
[----:B------:R-:W-:Y:S02]  /*cbc0*/  PRMT R130, R30, 0x5410, R29 ;  /* 0x000054101e827816 */ /* 0x000fe4000000001d */
[----:B------:R-:W-:Y:S02]  /*cbd0*/  @!P5 PRMT R30, R57, 0x5410, RZ ;  /* 0x00005410391ed816 */ /* 0x000fe400000000ff */
[----:B------:R-:W-:-:S02]  /*cbe0*/  F2FP.PACK_AB R7, R8, R11 ;  /* 0x0000000b0807723e */ /* 0x000fc400000000ff */
[----:B------:R-:W-:Y:S01]  /*cbf0*/  @!P4 HADD2 R61, -R29.H0_H0, -RZ.H0_H0 ;  /* 0xa00000ff1d3dc230 */ /* 0x000fe20000000900 */
[----:B------:R-:W-:Y:S02]  /*cc00*/  ISETP.GE.U32.AND P2, PT, R217, R20, PT ;  /* 0x00000014d900720c */ /* 0x000fe40003f46070 */
[----:B------:R-:W-:Y:S02]  /*cc10*/  PRMT R32, R7, 0x7610, R32 ;  /* 0x0000761007207816 */ /* 0x000fe40000000020 */
[----:B--2---:R-:W-:-:S04]  /*cc20*/  LOP3.LUT R6, R0, 0xff, RZ, 0xc0, !PT ;  /* 0x000000ff00067812 */ /* 0x004fc800078ec0ff */
[----:B------:R-:W-:Y:S02]  /*cc30*/  ISETP.GE.U32.AND P5, PT, R217, R6, PT ;  /* 0x00000006d900720c */ /* 0x000fe40003fa6070 */
[----:B------:R-:W-:-:S04]  /*cc40*/  LOP3.LUT R6, R0, 0xffff, RZ, 0xc0, !PT ;  /* 0x0000ffff00067812 */ /* 0x000fc800078ec0ff */
[----:B------:R-:W-:Y:S01]  /*cc50*/  SHF.R.U32.HI R6, RZ, 0x8, R6 ;  /* 0x00000008ff067819 */ /* 0x000fe20000011606 */
[----:B------:R-:W-:-:S03]  /*cc60*/  @!P6 HADD2 R59, -R32.H0_H0, -RZ.H0_H0 ;  /* 0xa00000ff203be230 */ /* 0x000fc60000000900 */
[----:B------:R-:W-:Y:S02]  /*cc70*/  LOP3.LUT R6, R6, 0xffff, RZ, 0xc0, !PT ;  /* 0x0000ffff06067812 */ /* 0x000fe400078ec0ff */
[----:B------:R-:W-:Y:S02]  /*cc80*/  PRMT R31, R7, 0x7632, R31 ;  /* 0x00007632071f7816 */ /* 0x000fe4000000001f */
[----:B------:R-:W-:Y:S01]  /*cc90*/  @!P4 PRMT R29, R61, 0x5410, RZ ;  /* 0x000054103d1dc816 */ /* 0x000fe200000000ff */
[----:B------:R-:W-:Y:S01]  /*cca0*/  IMAD.MOV.U32 R100, RZ, RZ, R180 ;  /* 0x000000ffff647224 */ /* 0x000fe200078e00b4 */
[----:B------:R-:W-:Y:S01]  /*ccb0*/  ISETP.GE.U32.AND P4, PT, R217, R6, PT ;  /* 0x00000006d900720c */ /* 0x000fe20003f86070 */
[----:B------:R-:W-:Y:S01]  /*ccc0*/  IMAD.MOV.U32 R180, RZ, RZ, R103 ;  /* 0x000000ffffb47224 */ /* 0x000fe200078e0067 */
[----:B------:R-:W-:Y:S02]  /*ccd0*/  LOP3.LUT R6, R4, 0xff, RZ, 0xc0, !PT ;  /* 0x000000ff04067812 */ /* 0x000fe400078ec0ff */
[----:B------:R-:W-:Y:S01]  /*cce0*/  PRMT R103, R32, 0x5410, R31 ;  /* 0x0000541020677816 */ /* 0x000fe2000000001f */
[----:B------:R-:W-:Y:S01]  /*ccf0*/  @!P5 HADD2 R62, -R26.H0_H0, -RZ.H0_H0 ;  /* 0xa00000ff1a3ed230 */ /* 0x000fe20000000900 */
[----:B------:R-:W-:-:S02]  /*cd00*/  @!P6 PRMT R32, R59, 0x5410, RZ ;  /* 0x000054103b20e816 */ /* 0x000fc400000000ff */
[----:B------:R-:W-:Y:S02]  /*cd10*/  ISETP.GE.U32.AND P6, PT, R217, R6, PT ;  /* 0x00000006d900720c */ /* 0x000fe40003fc6070 */
[----:B------:R-:W-:Y:S02]  /*cd20*/  PRMT R25, R53, 0x7632, R25 ;  /* 0x0000763235197816 */ /* 0x000fe40000000019 */
[----:B------:R-:W-:Y:S01]  /*cd30*/  SHF.R.U32.HI R6, RZ, 0x18, R0 ;  /* 0x00000018ff067819 */ /* 0x000fe20000011600 */
[----:B------:R-:W-:Y:S01]  /*cd40*/  @!P2 HADD2 R60, -R31.H0_H0, -RZ.H0_H0 ;  /* 0xa00000ff1f3ca230 */ /* 0x000fe20000000900 */
[----:B------:R-:W-:Y:S02]  /*cd50*/  SHF.R.U32.HI R0, RZ, 0x18, R4 ;  /* 0x00000018ff007819 */ /* 0x000fe40000011604 */
[----:B------:R-:W-:Y:S02]  /*cd60*/  LOP3.LUT R5, R4, 0xffff, RZ, 0xc0, !PT ;  /* 0x0000ffff04057812 */ /* 0x000fe400078ec0ff */
[----:B------:R-:W-:-:S02]  /*cd70*/  PRMT R53, R26, 0x5410, R25 ;  /* 0x000054101a357816 */ /* 0x000fc40000000019 */
[----:B------:R-:W-:Y:S02]  /*cd80*/  @!P5 PRMT R26, R62, 0x5410, RZ ;  /* 0x000054103e1ad816 */ /* 0x000fe400000000ff */
[----:B------:R-:W-:Y:S02]  /*cd90*/  ISETP.GE.U32.AND P5, PT, R217, R0, PT ;  /* 0x00000000d900720c */ /* 0x000fe40003fa6070 */
[----:B------:R-:W-:Y:S01]  /*cda0*/  SHF.R.U32.HI R0, RZ, 0x8, R5 ;  /* 0x00000008ff007819 */ /* 0x000fe20000011605 */
[----:B------:R-:W-:Y:S01]  /*cdb0*/  @!P4 HADD2 R63, -R25.H0_H0, -RZ.H0_H0 ;  /* 0xa00000ff193fc230 */ /* 0x000fe20000000900 */
[----:B------:R-:W-:Y:S01]  /*cdc0*/  @!P2 PRMT R31, R60, 0x5410, RZ ;  /* 0x000054103c1fa816 */ /* 0x000fe200000000ff */
[----:B------:R-:W2:Y:S01]  /*cdd0*/  MUFU.EX2 R20, R87 ;  /* 0x0000005700147308 */ /* 0x000ea20000000800 */
[----:B------:R-:W-:Y:S02]  /*cde0*/  PRMT R7, R55, 0x7610, R7 ;  /* 0x0000761037077816 */ /* 0x000fe40000000007 */
[----:B------:R-:W-:-:S02]  /*cdf0*/  ISETP.GE.U32.AND P2, PT, R217, R6, PT ;  /* 0x00000006d900720c */ /* 0x000fc40003f46070 */
[----:B------:R-:W-:Y:S01]  /*ce00*/  SHF.R.U32.HI R8, RZ, 0x10, R4 ;  /* 0x00000010ff087819 */ /* 0x000fe20000011604 */
[----:B------:R-:W-:Y:S01]  /*ce10*/  IMAD.WIDE.U32 R4, R9, -0x2daee0ad, RZ ;  /* 0xd2511f5309047825 */ /* 0x000fe200078e00ff */
[----:B------:R-:W-:Y:S01]  /*ce20*/  LOP3.LUT R0, R0, 0xffff, RZ, 0xc0, !PT ;  /* 0x0000ffff00007812 */ /* 0x000fe200078ec0ff */
[----:B------:R-:W-:Y:S01]  /*ce30*/  @!P3 HADD2 R64, -R7.H0_H0, -RZ.H0_H0 ;  /* 0xa00000ff0740b230 */ /* 0x000fe20000000900 */
[----:B------:R-:W-:Y:S01]  /*ce40*/  PRMT R6, R55, 0x7632, R6 ;  /* 0x0000763237067816 */ /* 0x000fe20000000006 */
[----:B------:R-:W3:Y:S01]  /*ce50*/  MUFU.EX2 R11, R96 ;  /* 0x00000060000b7308 */ /* 0x000ee20000000800 */
[----:B------:R-:W-:Y:S01]  /*ce60*/  MOV R57, R97 ;  /* 0x0000006100397202 */ /* 0x000fe20000000f00 */
[----:B------:R-:W-:Y:S01]  /*ce70*/  IMAD.MOV.U32 R247, RZ, RZ, R50 ;  /* 0x000000fffff77224 */ /* 0x000fe200078e0032 */
[----:B------:R-:W-:Y:S01]  /*ce80*/  @!P4 PRMT R25, R63, 0x5410, RZ ;  /* 0x000054103f19c816 */ /* 0x000fe200000000ff */
[----:B------:R-:W-:Y:S01]  /*ce90*/  IMAD.MOV.U32 R97, RZ, RZ, R51 ;  /* 0x000000ffff617224 */ /* 0x000fe200078e0033 */
[----:B------:R-:W-:Y:S01]  /*cea0*/  ISETP.GE.U32.AND P4, PT, R217, R0, PT ;  /* 0x00000000d900720c */ /* 0x000fe20003f86070 */
[----:B------:R-:W-:Y:S01]  /*ceb0*/  IMAD.MOV.U32 R50, RZ, RZ, R52 ;  /* 0x000000ffff327224 */ /* 0x000fe200078e0034 */
[----:B------:R-:W-:-:S02]  /*cec0*/  LOP3.LUT R8, R8, 0xff, RZ, 0xc0, !PT ;  /* 0x000000ff08087812 */ /* 0x000fc400078ec0ff */
[----:B------:R-:W-:Y:S02]  /*ced0*/  LOP3.LUT R0, R5, R244, R10, 0x96, !PT ;  /* 0x000000f405007212 */ /* 0x000fe400078e960a */
[----:B------:R-:W-:Y:S01]  /*cee0*/  PRMT R52, R7, 0x5410, R6 ;  /* 0x0000541007347816 */ /* 0x000fe20000000006 */
[----:B------:R4:W-:Y:S01]  /*cef0*/  MUFU.EX2 R10, R76 ;  /* 0x0000004c000a7308 */ /* 0x0009e20000000800 */
[----:B------:R-:W-:Y:S02]  /*cf00*/  @!P3 PRMT R7, R64, 0x5410, RZ ;  /* 0x000054104007b816 */ /* 0x000fe400000000ff */
[----:B------:R-:W-:Y:S02]  /*cf10*/  ISETP.GE.U32.AND P3, PT, R217, R8, PT ;  /* 0x00000008d900720c */ /* 0x000fe40003f66070 */
[----:B------:R-:W-:Y:S01]  /*cf20*/  SHF.R.U32.HI R8, RZ, 0x10, R0 ;  /* 0x00000010ff087819 */ /* 0x000fe20000011600 */
[----:B------:R-:W-:Y:S01]  /*cf30*/  @!P2 HADD2 R65, -R6.H0_H0, -RZ.H0_H0 ;  /* 0xa00000ff0641a230 */ /* 0x000fe20000000900 */
[----:B--2---:R-:W-:-:S02]  /*cf40*/  FADD.FTZ R9, R20, R28 ;  /* 0x0000001c14097221 */ /* 0x004fc40000010000 */
[----:B------:R-:W-:Y:S01]  /*cf50*/  LOP3.LUT R8, R8, 0xff, RZ, 0xc0, !PT ;  /* 0x000000ff08087812 */ /* 0x000fe200078ec0ff */
[----:B----4-:R-:W-:Y:S02]  /*cf60*/  IMAD.MOV.U32 R76, RZ, RZ, R57 ;  /* 0x000000ffff4c7224 */ /* 0x010fe400078e0039 */
[----:B------:R-:W-:Y:S01]  /*cf70*/  IMAD.MOV.U32 R57, RZ, RZ, R97 ;  /* 0x000000ffff397224 */ /* 0x000fe200078e0061 */
[----:B------:R-:W-:Y:S02]  /*cf80*/  MOV R97, R48 ;  /* 0x0000003000617202 */ /* 0x000fe40000000f00 */
[----:B------:R2:W4:Y:S01]  /*cf90*/  MUFU.EX2 R48, R77 ;  /* 0x0000004d00307308 */ /* 0x0005220000000800 */
[----:B------:R-:W-:Y:S02]  /*cfa0*/  @!P2 PRMT R6, R65, 0x5410, RZ ;  /* 0x000054104106a816 */ /* 0x000fe400000000ff */
[----:B------:R-:W-:Y:S01]  /*cfb0*/  ISETP.GE.U32.AND P2, PT, R217, R8, PT ;  /* 0x00000008d900720c */ /* 0x000fe20003f46070 */
[----:B---3--:R-:W-:Y:S01]  /*cfc0*/  FADD.FTZ R8, R11, R9 ;  /* 0x000000090b087221 */ /* 0x008fe20000010000 */
[----:B------:R-:W-:Y:S01]  /*cfd0*/  PRMT R21, R56, 0x7632, R21 ;  /* 0x0000763238157816 */ /* 0x000fe20000000015 */
[----:B--2---:R-:W-:-:S02]  /*cfe0*/  IMAD.MOV.U32 R77, RZ, RZ, R57 ;  /* 0x000000ffff4d7224 */ /* 0x004fc400078e0039 */
[----:B------:R-:W-:Y:S02]  /*cff0*/  IMAD.MOV.U32 R57, RZ, RZ, R97 ;  /* 0x000000ffff397224 */ /* 0x000fe400078e0061 */
[----:B------:R-:W-:Y:S01]  /*d000*/  IMAD.MOV.U32 R97, RZ, RZ, R246 ;  /* 0x000000ffff617224 */ /* 0x000fe200078e00f6 */
[----:B------:R-:W-:Y:S01]  /*d010*/  MOV R246, R247 ;  /* 0x000000f700f67202 */ /* 0x000fe20000000f00 */
[----:B------:R-:W-:Y:S02]  /*d020*/  IMAD.MOV.U32 R247, RZ, RZ, R50 ;  /* 0x000000fffff77224 */ /* 0x000fe400078e0032 */
[----:B------:R-:W-:Y:S02]  /*d030*/  IMAD.MOV.U32 R50, RZ, RZ, R49 ;  /* 0x000000ffff327224 */ /* 0x000fe400078e0031 */
[----:B------:R-:W-:Y:S01]  /*d040*/  IMAD.MOV.U32 R49, RZ, RZ, R223 ;  /* 0x000000ffff317224 */ /* 0x000fe200078e00df */
[----:B------:R2:W-:Y:S01]  /*d050*/  STL [R1+0x70], R8 ;  /* 0x0000700801007387 */ /* 0x0005e20000100800 */
[----:B------:R-:W-:Y:S01]  /*d060*/  MOV R56, R57 ;  /* 0x0000003900387202 */ /* 0x000fe20000000f00 */
[----:B------:R-:W-:-:S02]  /*d070*/  IMAD.MOV.U32 R62, RZ, RZ, R220 ;  /* 0x000000ffff3e7224 */ /* 0x000fc400078e00dc */
[----:B------:R1:W5:Y:S01]  /*d080*/  LDL.LU R223, [R1+0x194] ;  /* 0x0001940001df7983 */ /* 0x0003620000300800 */
[----:B------:R-:W-:Y:S02]  /*d090*/  IMAD.MOV.U32 R57, RZ, RZ, R49 ;  /* 0x000000ffff397224 */ /* 0x000fe400078e0031 */
[----:B------:R3:W-:Y:S01]  /*d0a0*/  MUFU.EX2 R49, R84 ;  /* 0x0000005400317308 */ /* 0x0007e20000000800 */
[----:B------:R1:W5:Y:S04]  /*d0b0*/  LDL.LU R220, [R1+0x190] ;  /* 0x0001900001dc7983 */ /* 0x0003680000300800 */
[----:B---3--:R-:W3:Y:S01]  /*d0c0*/  LDL R84, [R1+0xc8] ;  /* 0x0000c80001547983 */ /* 0x008ee20000100800 */
[C---:B------:R-:W-:Y:S02]  /*d0d0*/  PRMT R22, R54.reuse, 0x7632, R22 ;  /* 0x0000763236167816 */ /* 0x040fe40000000016 */
[----:B------:R-:W-:-:S03]  /*d0e0*/  PRMT R23, R54, 0x7610, R23 ;  /* 0x0000761036177816 */ /* 0x000fc60000000017 */
[----:B------:R-:W-:Y:S01]  /*d0f0*/  @!P4 HADD2 R69, -R22.H0_H0, -RZ.H0_H0 ;  /* 0xa00000ff1645c230 */ /* 0x000fe20000000900 */
[C---:B--2---:R-:W-:Y:S02]  /*d100*/  LOP3.LUT R8, R0.reuse, 0xff, RZ, 0xc0, !PT ;  /* 0x000000ff00087812 */ /* 0x044fe400078ec0ff */
[----:B------:R-:W-:Y:S02]  /*d110*/  PRMT R51, R23, 0x5410, R22 ;  /* 0x0000541017337816 */ /* 0x000fe40000000016 */
[----:B------:R-:W-:Y:S02]  /*d120*/  @!P4 PRMT R22, R69, 0x5410, RZ ;  /* 0x000054104516c816 */ /* 0x000fe400000000ff */
[----:B------:R-:W-:Y:S02]  /*d130*/  ISETP.GE.U32.AND P4, PT, R217, R8, PT ;  /* 0x00000008d900720c */ /* 0x000fe40003f86070 */
[----:B------:R-:W-:Y:S02]  /*d140*/  SHF.R.U32.HI R8, RZ, 0x18, R0 ;  /* 0x00000018ff087819 */ /* 0x000fe40000011600 */
[----:B------:R-:W-:Y:S01]  /*d150*/  LOP3.LUT R0, R0, 0xffff, RZ, 0xc0, !PT ;  /* 0x0000ffff00007812 */ /* 0x000fe200078ec0ff */
[----:B------:R-:W-:-:S03]  /*d160*/  @!P3 HADD2 R70, -R24.H0_H0, -RZ.H0_H0 ;  /* 0xa00000ff1846b230 */ /* 0x000fc60000000900 */
[----:B------:R-:W-:Y:S01]  /*d170*/  SHF.R.U32.HI R0, RZ, 0x8, R0 ;  /* 0x00000008ff007819 */ /* 0x000fe20000011600 */
[----:B------:R-:W-:Y:S01]  /*d180*/  @!P6 HADD2 R67, -R23.H0_H0, -RZ.H0_H0 ;  /* 0xa00000ff1743e230 */ /* 0x000fe20000000900 */
[----:B------:R-:W-:Y:S02]  /*d190*/  IMAD.MOV.U32 R54, RZ, RZ, R100 ;  /* 0x000000ffff367224 */ /* 0x000fe400078e0064 */
[----:B------:R-:W-:Y:S01]  /*d1a0*/  LOP3.LUT R0, R0, 0xffff, RZ, 0xc0, !PT ;  /* 0x0000ffff00007812 */ /* 0x000fe200078ec0ff */
[----:B------:R-:W-:Y:S01]  /*d1b0*/  IMAD.MOV.U32 R100, RZ, RZ, R50 ;  /* 0x000000ffff647224 */ /* 0x000fe200078e0032 */
[----:B------:R-:W-:Y:S02]  /*d1c0*/  PRMT R50, R24, 0x5410, R21 ;  /* 0x0000541018327816 */ /* 0x000fe40000000015 */
[----:B------:R-:W-:Y:S01]  /*d1d0*/  @!P3 PRMT R24, R70, 0x5410, RZ ;  /* 0x000054104618b816 */ /* 0x000fe200000000ff */
[----:B------:R-:W-:Y:S01]  /*d1e0*/  @!P5 HADD2 R73, -R21.H0_H0, -RZ.H0_H0 ;  /* 0xa00000ff1549d230 */ /* 0x000fe20000000900 */
[----:B------:R-:W-:Y:S01]  /*d1f0*/  ISETP.GE.U32.AND P3, PT, R217, R0, PT ;  /* 0x00000000d900720c */ /* 0x000fe20003f66070 */
[----:B------:R-:W-:Y:S01]  /*d200*/  IMAD.MOV.U32 R63, RZ, RZ, R194 ;  /* 0x000000ffff3f7224 */ /* 0x000fe200078e00c2 */
[----:B------:R-:W-:-:S02]  /*d210*/  @!P6 PRMT R23, R67, 0x5410, RZ ;  /* 0x000054104317e816 */ /* 0x000fc400000000ff */
[----:B----4-:R-:W-:Y:S01]  /*d220*/  F2FP.PACK_AB R0, R48, R10 ;  /* 0x0000000a3000723e */ /* 0x010fe200000000ff */
[----:B------:R-:W2:Y:S01]  /*d230*/  MUFU.EX2 R194, R85 ;  /* 0x0000005500c27308 */ /* 0x000ea20000000800 */
[----:B------:R-:W-:Y:S02]  /*d240*/  ISETP.GE.U32.AND P6, PT, R217, R8, PT ;  /* 0x00000008d900720c */ /* 0x000fe40003fc6070 */
[----:B------:R-:W-:Y:S01]  /*d250*/  LOP3.LUT R8, R4, 0xff, RZ, 0xc0, !PT ;  /* 0x000000ff04087812 */ /* 0x000fe200078ec0ff */
[----:B------:R-:W-:Y:S01]  /*d260*/  @!P2 HADD2 R71, -R0.H0_H0, -RZ.H0_H0 ;  /* 0xa00000ff0047a230 */ /* 0x000fe20000000900 */
[----:B------:R-:W-:Y:S02]  /*d270*/  PRMT R28, R47, 0x7610, R28 ;  /* 0x000076102f1c7816 */ /* 0x000fe4000000001c */
[----:B------:R-:W-:Y:S02]  /*d280*/  @P2 PRMT R47, R0, 0x7610, R47 ;  /* 0x00007610002f2816 */ /* 0x000fe4000000002f */
[----:B------:R-:W-:-:S02]  /*d290*/  @!P5 PRMT R21, R73, 0x5410, RZ ;  /* 0x000054104915d816 */ /* 0x000fc400000000ff */
[----:B------:R-:W-:Y:S02]  /*d2a0*/  LOP3.LUT R5, R4, 0xffff, RZ, 0xc0, !PT ;  /* 0x0000ffff04057812 */ /* 0x000fe400078ec0ff */
[----:B------:R-:W-:Y:S02]  /*d2b0*/  ISETP.GE.U32.AND P5, PT, R217, R8, PT ;  /* 0x00000008d900720c */ /* 0x000fe40003fa6070 */
[--C-:B------:R-:W-:Y:S02]  /*d2c0*/  SHF.R.U32.HI R8, RZ, 0x18, R4.reuse ;  /* 0x00000018ff087819 */ /* 0x100fe40000011604 */
[----:B------:R-:W-:Y:S02]  /*d2d0*/  SHF.R.U32.HI R4, RZ, 0x10, R4 ;  /* 0x00000010ff047819 */ /* 0x000fe40000011604 */
[----:B------:R-:W-:Y:S02]  /*d2e0*/  PRMT R27, R47, 0x7632, R27 ;  /* 0x000076322f1b7816 */ /* 0x000fe4000000001b */
[----:B------:R-:W-:Y:S01]  /*d2f0*/  SHF.R.U32.HI R5, RZ, 0x8, R5 ;  /* 0x00000008ff057819 */ /* 0x000fe20000011605 */
[----:B------:R-:W-:Y:S01]  /*d300*/  @!P4 HADD2 R72, -R28.H0_H0, -RZ.H0_H0 ;  /* 0xa00000ff1c48c230 */ /* 0x000fe20000000900 */
[----:B------:R-:W-:-:S02]  /*d310*/  @!P2 PRMT R47, R71, 0x5410, RZ ;  /* 0x00005410472fa816 */ /* 0x000fc400000000ff */
[----:B------:R-:W-:Y:S02]  /*d320*/  ISETP.GE.U32.AND P2, PT, R217, R8, PT ;  /* 0x00000008d900720c */ /* 0x000fe40003f46070 */
[----:B------:R-:W-:Y:S02]  /*d330*/  F2FP.PACK_AB R11, R11, R20 ;  /* 0x000000140b0b723e */ /* 0x000fe400000000ff */
[----:B------:R-:W-:Y:S01]  /*d340*/  LOP3.LUT R8, R4, 0xff, RZ, 0xc0, !PT ;  /* 0x000000ff04087812 */ /* 0x000fe200078ec0ff */
[----:B------:R-:W-:Y:S01]  /*d350*/  FADD.FTZ R9, R10, R82 ;  /* 0x000000520a097221 */ /* 0x000fe20000010000 */
[----:B------:R-:W-:Y:S02]  /*d360*/  LOP3.LUT R4, R5, 0xffff, RZ, 0xc0, !PT ;  /* 0x0000ffff05047812 */ /* 0x000fe400078ec0ff */
[----:B------:R-:W-:Y:S01]  /*d370*/  PRMT R20, R0, 0x7632, R20 ;  /* 0x0000763200147816 */ /* 0x000fe20000000014 */
[----:B------:R-:W-:Y:S01]  /*d380*/  @!P3 HADD2 R74, -R27.H0_H0, -RZ.H0_H0 ;  /* 0xa00000ff1b4ab230 */ /* 0x000fe20000000900 */
[----:B------:R-:W-:-:S02]  /*d390*/  PRMT R96, R28, 0x5410, R27 ;  /* 0x000054101c607816 */ /* 0x000fc4000000001b */
[----:B------:R-:W-:Y:S02]  /*d3a0*/  @!P4 PRMT R28, R72, 0x5410, RZ ;  /* 0x00005410481cc816 */ /* 0x000fe400000000ff */
[C---:B------:R-:W-:Y:S01]  /*d3b0*/  ISETP.GE.U32.AND P4, PT, R217.reuse, R4, PT ;  /* 0x00000004d900720c */ /* 0x040fe20003f86070 */
[----:B------:R-:W-:Y:S01]  /*d3c0*/  FADD.FTZ R4, R48, R9 ;  /* 0x0000000930047221 */ /* 0x000fe20000010000 */
[----:B------:R-:W-:Y:S02]  /*d3d0*/  PRMT R82, R0, 0x5410, R20 ;  /* 0x0000541000527816 */ /* 0x000fe40000000014 */
[----:B--2---:R-:W-:Y:S01]  /*d3e0*/  F2FP.PACK_AB R0, R194, R49 ;  /* 0x00000031c200723e */ /* 0x004fe200000000ff */
[----:B------:R-:W-:Y:S01]  /*d3f0*/  IMAD.MOV.U32 R59, RZ, RZ, R98 ;  /* 0x000000ffff3b7224 */ /* 0x000fe200078e0062 */
[----:B------:R-:W-:Y:S01]  /*d400*/  @!P3 PRMT R27, R74, 0x5410, RZ ;  /* 0x000054104a1bb816 */ /* 0x000fe200000000ff */
[----:B------:R-:W-:Y:S01]  /*d410*/  IMAD.MOV.U32 R98, RZ, RZ, R193 ;  /* 0x000000ffff627224 */ /* 0x000fe200078e00c1 */
[----:B------:R-:W-:Y:S01]  /*d420*/  ISETP.GE.U32.AND P3, PT, R217, R8, PT ;  /* 0x00000008d900720c */ /* 0x000fe20003f66070 */
[----:B------:R-:W-:Y:S01]  /*d430*/  FADD.FTZ R193, R49, R4 ;  /* 0x0000000431c17221 */ /* 0x000fe20000010000 */
[----:B------:R-:W-:-:S02]  /*d440*/  PRMT R9, R0, 0x7610, R9 ;  /* 0x0000761000097816 */ /* 0x000fc40000000009 */
[----:B------:R-:W-:Y:S02]  /*d450*/  PRMT R8, R0, 0x7632, R8 ;  /* 0x0000763200087816 */ /* 0x000fe40000000008 */
[----:B------:R-:W-:Y:S02]  /*d460*/  LOP3.LUT R4, R35, R214, R226, 0x96, !PT ;  /* 0x000000d623047212 */ /* 0x000fe400078e96e2 */
[----:B---3--:R-:W-:Y:S02]  /*d470*/  LOP3.LUT R0, R227, R84, R224, 0x96, !PT ;  /* 0x00000054e3007212 */ /* 0x008fe400078e96e0 */
[----:B------:R1:W5:Y:S04]  /*d480*/  LDL.LU.64 R226, [R1+0x188] ;  /* 0x0001880001e27983 */ /* 0x0003680000300a00 */
[----:B------:R-:W2:Y:S04]  /*d490*/  LDL R73, [R1+0x124] ;  /* 0x0001240001497983 */ /* 0x000ea80000100800 */
[----:B------:R-:W3:Y:S01]  /*d4a0*/  LDL R74, [R1+0xd4] ;  /* 0x0000d400014a7983 */ /* 0x000ee20000100800 */
[----:B------:R-:W-:Y:S01]  /*d4b0*/  IMAD.MOV.U32 R65, RZ, RZ, R97 ;  /* 0x000000ffff417224 */ /* 0x000fe200078e0061 */
[----:B------:R-:W-:Y:S01]  /*d4c0*/  MOV R97, R247 ;  /* 0x000000f700617202 */ /* 0x000fe20000000f00 */
[----:B------:R-:W-:-:S02]  /*d4d0*/  IMAD.MOV.U32 R61, RZ, RZ, R246 ;  /* 0x000000ffff3d7224 */ /* 0x000fc400078e00f6 */
[----:B------:R-:W-:-:S05]  /*d4e0*/  IMAD.WIDE.U32 R246, R0, -0x326172a9, RZ ;  /* 0xcd9e8d5700f67825 */ /* 0x000fca00078e00ff */
[----:B------:R-:W-:-:S05]  /*d4f0*/  LOP3.LUT R0, R247, R215, R2, 0x96, !PT ;  /* 0x000000d7f7007212 */ /* 0x000fca00078e9602 */
[----:B------:R-:W-:-:S05]  /*d500*/  IMAD.WIDE.U32 R48, R0, -0x2daee0ad, RZ ;  /* 0xd2511f5300307825 */ /* 0x000fca00078e00ff */
[----:B------:R-:W-:Y:S01]  /*d510*/  LOP3.LUT R0, R49, R213, R34, 0x96, !PT ;  /* 0x000000d531007212 */ /* 0x000fe200078e9622 */
[----:B------:R-:W-:Y:S01]  /*d520*/  IMAD.WIDE.U32 R4, R4, -0x326172a9, RZ ;  /* 0xcd9e8d5704047825 */ /* 0x000fe200078e00ff */
[----:B------:R-:W-:-:S03]  /*d530*/  MOV R60, R102 ;  /* 0x00000066003c7202 */ /* 0x000fc60000000f00 */
[----:B------:R-:W-:Y:S01]  /*d540*/  IMAD.WIDE.U32 R70, R0, -0x326172a9, RZ ;  /* 0xcd9e8d5700467825 */ /* 0x000fe200078e00ff */
[----:B------:R-:W-:-:S04]  /*d550*/  LOP3.LUT R5, R5, R54, R246, 0x96, !PT ;  /* 0x0000003605057212 */ /* 0x000fc800078e96f6 */
[----:B------:R-:W-:Y:S01]  /*d560*/  LOP3.LUT R0, R71, R56, R4, 0x96, !PT ;  /* 0x0000003847007212 */ /* 0x000fe200078e9604 */
[----:B------:R-:W-:Y:S02]  /*d570*/  IMAD.MOV.U32 R55, RZ, RZ, R60 ;  /* 0x000000ffff377224 */ /* 0x000fe400078e003c */
[----:B------:R-:W-:Y:S02]  /*d580*/  IMAD.MOV.U32 R60, RZ, RZ, R61 ;  /* 0x000000ffff3c7224 */ /* 0x000fe400078e003d */
[----:B------:R-:W-:Y:S02]  /*d590*/  IMAD.MOV.U32 R61, RZ, RZ, R100 ;  /* 0x000000ffff3d7224 */ /* 0x000fe400078e0064 */
[----:B------:R-:W-:Y:S02]  /*d5a0*/  IMAD.MOV.U32 R64, RZ, RZ, R101 ;  /* 0x000000ffff407224 */ /* 0x000fe400078e0065 */
[----:B------:R-:W-:Y:S01]  /*d5b0*/  IMAD.WIDE.U32 R4, R5, -0x2daee0ad, RZ ;  /* 0xd2511f5305047825 */ /* 0x000fe200078e00ff */
[----:B------:R-:W-:-:S03]  /*d5c0*/  MOV R87, R63 ;  /* 0x0000003f00577202 */ /* 0x000fc60000000f00 */
[----:B------:R-:W-:Y:S01]  /*d5d0*/  IMAD.WIDE.U32 R100, R0, -0x2daee0ad, RZ ;  /* 0xd2511f5300647825 */ /* 0x000fe200078e00ff */
[----:B------:R-:W-:-:S03]  /*d5e0*/  LOP3.LUT R5, R5, R65, R48, 0x96, !PT ;  /* 0x0000004105057212 */ /* 0x000fc600078e9630 */
[----:B------:R-:W-:Y:S01]  /*d5f0*/  IMAD.MOV.U32 R63, RZ, RZ, R59 ;  /* 0x000000ffff3f7224 */ /* 0x000fe200078e003b */
[----:B------:R-:W-:Y:S01]  /*d600*/  MOV R59, R97 ;  /* 0x00000061003b7202 */ /* 0x000fe20000000f00 */
[----:B------:R-:W-:Y:S01]  /*d610*/  IMAD.MOV.U32 R97, RZ, RZ, R181 ;  /* 0x000000ffff617224 */ /* 0x000fe200078e00b5 */
[----:B------:R-:W-:Y:S01]  /*d620*/  LOP3.LUT R0, R101, R77, R4, 0x96, !PT ;  /* 0x0000004d65007212 */ /* 0x000fe200078e9604 */
[----:B------:R-:W-:Y:S01]  /*d630*/  IMAD.MOV.U32 R181, RZ, RZ, R180 ;  /* 0x000000ffffb57224 */ /* 0x000fe200078e00b4 */
[----:B------:R-:W-:Y:S01]  /*d640*/  MOV R180, R68 ;  /* 0x0000004400b47202 */ /* 0x000fe20000000f00 */
[----:B------:R-:W-:Y:S01]  /*d650*/  IMAD.WIDE.U32 R68, R5, -0x326172a9, RZ ;  /* 0xcd9e8d5705447825 */ /* 0x000fe200078e00ff */
[----:B------:R-:W-:Y:S03]  /*d660*/  ST.E.U16 [R12.64+-0x40], R38 ;  /* 0xffffc0260c007985 */ /* 0x000fe6000c101504 */
[----:B------:R-:W-:Y:S01]  /*d670*/  IMAD.WIDE.U32 R4, R0, -0x326172a9, RZ ;  /* 0xcd9e8d5700047825 */ /* 0x000fe200078e00ff */
[----:B------:R-:W-:Y:S04]  /*d680*/  ST.E.U16 [R12.64+-0x3e], R37 ;  /* 0xffffc2250c007985 */ /* 0x000fe8000c101504 */
[----:B------:R-:W-:Y:S01]  /*d690*/  ST.E.U16 [R18.64+-0x40], R40 ;  /* 0xffffc02812007985 */ /* 0x000fe2000c101504 */
[----:B------:R-:W-:-:S03]  /*d6a0*/  LOP3.LUT R0, R5, R76, R68, 0x96, !PT ;  /* 0x0000004c05007212 */ /* 0x000fc600078e9644 */
[----:B------:R-:W-:Y:S01]  /*d6b0*/  ST.E.U16 [R18.64+-0x3e], R39 ;  /* 0xffffc22712007985 */ /* 0x000fe2000c101504 */
[----:B------:R-:W-:-:S03]  /*d6c0*/  LOP3.LUT R5, R4, 0xffff, RZ, 0xc0, !PT ;  /* 0x0000ffff04057812 */ /* 0x000fc600078ec0ff */
[----:B------:R-:W-:Y:S04]  /*d6d0*/  ST.E.U16 [R16.64+-0x40], R26 ;  /* 0xffffc01a10007985 */ /* 0x000fe8000c101504 */
[----:B------:R4:W-:Y:S04]  /*d6e0*/  ST.E.U16 [R16.64+-0x3e], R25 ;  /* 0xffffc21910007985 */ /* 0x0009e8000c101504 */
[----:B------:R1:W-:Y:S01]  /*d6f0*/  ST.E.U16 [R14.64+-0x40], R7 ;  /* 0xffffc0070e007985 */ /* 0x0003e2000c101504 */
[----:B------:R-:W-:-:S03]  /*d700*/  SHF.R.U32.HI R5, RZ, 0x8, R5 ;  /* 0x00000008ff057819 */ /* 0x000fc60000011605 */
[----:B------:R1:W-:Y:S01]  /*d710*/  ST.E.U16 [R14.64+-0x3e], R6 ;  /* 0xffffc2060e007985 */ /* 0x0003e2000c101504 */
[----:B----4-:R-:W-:Y:S02]  /*d720*/  LOP3.LUT R25, R4, 0xff, RZ, 0xc0, !PT ;  /* 0x000000ff04197812 */ /* 0x010fe400078ec0ff */
[--C-:B-1----:R-:W-:Y:S02]  /*d730*/  SHF.R.U32.HI R7, RZ, 0x10, R4.reuse ;  /* 0x00000010ff077819 */ /* 0x102fe40000011604 */
[----:B------:R-:W-:Y:S02]  /*d740*/  SHF.R.U32.HI R6, RZ, 0x18, R4 ;  /* 0x00000018ff067819 */ /* 0x000fe40000011604 */
[----:B------:R-:W-:Y:S02]  /*d750*/  LOP3.LUT R4, R7, 0xff, RZ, 0xc0, !PT ;  /* 0x000000ff07047812 */ /* 0x000fe400078ec0ff */
[----:B------:R-:W-:Y:S02]  /*d760*/  PRMT R26, R25, 0x5410, R5 ;  /* 0x00005410191a7816 */ /* 0x000fe40000000005 */
[----:B------:R-:W-:-:S02]  /*d770*/  PRMT R25, R4, 0x5410, R6 ;  /* 0x0000541004197816 */ /* 0x000fc40000000006 */
        /* <DEDUP_REMOVED lines=8> */
[----:B------:R-:W-:Y:S04]  /*d800*/  ST.E.U16 [R12.64+-0x30], R42 ;  /* 0xffffd02a0c007985 */ /* 0x000fe8000c101504 */
[----:B------:R-:W-:Y:S04]  /*d810*/  ST.E.U16 [R12.64+-0x2e], R41 ;  /* 0xffffd2290c007985 */ /* 0x000fe8000c101504 */
[----:B------:R1:W-:Y:S04]  /*d820*/  ST.E.U16 [R18.64+-0x30], R36 ;  /* 0xffffd02412007985 */ /* 0x0003e8000c101504 */
[----:B------:R-:W-:Y:S04]  /*d830*/  ST.E.U16 [R18.64+-0x2e], R43 ;  /* 0xffffd22b12007985 */ /* 0x000fe8000c101504 */
[----:B------:R-:W-:Y:S04]  /*d840*/  ST.E.U16 [R16.64+-0x30], R23 ;  /* 0xffffd01710007985 */ /* 0x000fe8000c101504 */
[----:B------:R4:W-:Y:S04]  /*d850*/  ST.E.U16 [R16.64+-0x2e], R22 ;  /* 0xffffd21610007985 */ /* 0x0009e8000c101504 */
[----:B------:R-:W-:Y:S04]  /*d860*/  ST.E.U16 [R14.64+-0x30], R24 ;  /* 0xffffd0180e007985 */ /* 0x000fe8000c101504 */
[----:B------:R-:W-:Y:S04]  /*d870*/  ST.E.U16 [R14.64+-0x2e], R21 ;  /* 0xffffd2150e007985 */ /* 0x000fe8000c101504 */
[----:B------:R-:W-:Y:S04]  /*d880*/  ST.E.U16 [R12.64+-0x20], R33 ;  /* 0xffffe0210c007985 */ /* 0x000fe8000c101504 */
[----:B------:R-:W-:Y:S04]  /*d890*/  ST.E.U16 [R12.64+-0x1e], R44 ;  /* 0xffffe22c0c007985 */ /* 0x000fe8000c101504 */
[----:B------:R-:W-:Y:S01]  /*d8a0*/  ST.E.U16 [R18.64+-0x1e], R45 ;  /* 0xffffe22d12007985 */ /* 0x000fe2000c101504 */
[----:B------:R-:W-:Y:S01]  /*d8b0*/  PRMT R10, R11, 0x7632, R10 ;  /* 0x000076320b0a7816 */ /* 0x000fe2000000000a */
[----:B------:R-:W-:-:S02]  /*d8c0*/  @!P6 HADD2 R75, -R20.H0_H0, -RZ.H0_H0 ;  /* 0xa00000ff144be230 */ /* 0x000fc40000000900 */
[----:B------:R-:W-:Y:S02]  /*d8d0*/  @!P5 HADD2 R81, -R11.H0_H0, -RZ.H0_H0 ;  /* 0xa00000ff0b51d230 */ /* 0x000fe40000000900 */
[----:B------:R-:W-:Y:S01]  /*d8e0*/  @!P4 HADD2 R83, -R10.H0_H0, -RZ.H0_H0 ;  /* 0xa00000ff0a53c230 */ /* 0x000fe20000000900 */
[----:B------:R-:W-:Y:S01]  /*d8f0*/  @!P6 PRMT R20, R75, 0x5410, RZ ;  /* 0x000054104b14e816 */ /* 0x000fe200000000ff */
[----:B------:R-:W-:Y:S02]  /*d900*/  @!P3 HADD2 R79, -R9.H0_H0, -RZ.H0_H0 ;  /* 0xa00000ff094fb230 */ /* 0x000fe40000000900 */
[----:B------:R-:W-:Y:S01]  /*d910*/  @!P2 HADD2 R78, -R8.H0_H0, -RZ.H0_H0 ;  /* 0xa00000ff084ea230 */ /* 0x000fe20000000900 */
[----:B------:R-:W-:Y:S01]  /*d920*/  PRMT R67, R11, 0x5410, R10 ;  /* 0x000054100b437816 */ /* 0x000fe2000000000a */
[----:B------:R-:W-:Y:S01]  /*d930*/  ST.E.U16 [R18.64+-0x20], R46 ;  /* 0xffffe02e12007985 */ /* 0x000fe2000c101504 */
[----:B------:R-:W-:Y:S02]  /*d940*/  @!P5 PRMT R11, R81, 0x5410, RZ ;  /* 0x00005410510bd816 */ /* 0x000fe400000000ff */
[----:B------:R-:W-:Y:S01]  /*d950*/  @!P4 PRMT R10, R83, 0x5410, RZ ;  /* 0x00005410530ac816 */ /* 0x000fe200000000ff */
[----:B------:R-:W-:Y:S01]  /*d960*/  ST.E.U16 [R16.64+-0x20], R28 ;  /* 0xffffe01c10007985 */ /* 0x000fe2000c101504 */
[----:B------:R-:W-:-:S02]  /*d970*/  PRMT R102, R9, 0x5410, R8 ;  /* 0x0000541009667816 */ /* 0x000fc40000000008 */
[----:B------:R-:W-:Y:S01]  /*d980*/  @!P3 PRMT R9, R79, 0x5410, RZ ;  /* 0x000054104f09b816 */ /* 0x000fe200000000ff */
[----:B--2---:R-:W-:-:S05]  /*d990*/  IMAD.WIDE.U32 R72, R73, -0x326172a9, RZ ;  /* 0xcd9e8d5749487825 */ /* 0x004fca00078e00ff */
[----:B---3--:R-:W-:Y:S02]  /*d9a0*/  LOP3.LUT R0, R74, R73, RZ, 0x3c, !PT ;  /* 0x000000494a007212 */ /* 0x008fe400078e3cff */
[----:B------:R-:W-:-:S03]  /*d9b0*/  LOP3.LUT R3, R3, R216, R72, 0x96, !PT ;  /* 0x000000d803037212 */ /* 0x000fc600078e9648 */
[----:B------:R-:W-:-:S04]  /*d9c0*/  IMAD.WIDE.U32 R4, R0, -0x2daee0ad, RZ ;  /* 0xd2511f5300047825 */ /* 0x000fc800078e00ff */
[----:B------:R-:W-:Y:S01]  /*d9d0*/  IMAD.WIDE.U32 R6, R3, -0x2daee0ad, RZ ;  /* 0xd2511f5303067825 */ /* 0x000fe200078e00ff */
[----:B------:R-:W-:Y:S01]  /*d9e0*/  LOP3.LUT R0, R5, R84, R224, 0x96, !PT ;  /* 0x0000005405007212 */ /* 0x000fe200078e96e0 */
[----:B------:R-:W-:Y:S04]  /*d9f0*/  STL.64 [R1+0x20], R72 ;  /* 0x0000204801007387 */ /* 0x000fe80000100a00 */
[----:B-1----:R-:W-:Y:S01]  /*da00*/  IMAD.WIDE.U32 R36, R0, -0x326172a9, RZ ;  /* 0xcd9e8d5700247825 */ /* 0x002fe200078e00ff */
[----:B------:R-:W-:Y:S01]  /*da10*/  LOP3.LUT R0, R7, R214, R4, 0x96, !PT ;  /* 0x000000d607007212 */ /* 0x000fe200078e9604 */
[----:B------:R1:W-:Y:S03]  /*da20*/  STL.64 [R1+0x18], R4 ;  /* 0x0000180401007387 */ /* 0x0003e60000100a00 */
[----:B------:R-:W-:Y:S01]  /*da30*/  LOP3.LUT R2, R37, R215, R2, 0x96, !PT ;  /* 0x000000d725027212 */ /* 0x000fe200078e9602 */
[----:B------:R-:W-:Y:S04]  /*da40*/  ST.E.U16 [R16.64+-0x1e], R27 ;  /* 0xffffe21b10007985 */ /* 0x000fe8000c101504 */
[----:B----4-:R-:W-:-:S04]  /*da50*/  IMAD.WIDE.U32 R22, R2, -0x2daee0ad, RZ ;  /* 0xd2511f5302167825 */ /* 0x010fc800078e00ff */
[----:B-1----:R-:W-:Y:S01]  /*da60*/  IMAD.WIDE.U32 R4, R0, -0x326172a9, RZ ;  /* 0xcd9e8d5700047825 */ /* 0x002fe200078e00ff */
[----:B------:R-:W-:Y:S01]  /*da70*/  @!P2 PRMT R8, R78, 0x5410, RZ ;  /* 0x000054104e08a816 */ /* 0x000fe200000000ff */
[----:B------:R1:W5:Y:S03]  /*da80*/  LDL.LU.64 R224, [R1+0x180] ;  /* 0x0001800001e07983 */ /* 0x0003660000300a00 */
[----:B------:R-:W-:Y:S01]  /*da90*/  LOP3.LUT R2, R5, R54, R36, 0x96, !PT ;  /* 0x0000003605027212 */ /* 0x000fe200078e9624 */
[----:B------:R-:W-:Y:S01]  /*daa0*/  ST.E.U16 [R14.64+-0x20], R47 ;  /* 0xffffe02f0e007985 */ /* 0x000fe2000c101504 */
[----:B------:R-:W-:-:S03]  /*dab0*/  LOP3.LUT R0, R23, R213, R6, 0x96, !PT ;  /* 0x000000d517007212 */ /* 0x000fc600078e9606 */
[----:B------:R-:W-:Y:S01]  /*dac0*/  IMAD.WIDE.U32 R2, R2, -0x2daee0ad, RZ ;  /* 0xd2511f5302027825 */ /* 0x000fe200078e00ff */
[----:B------:R-:W-:Y:S03]  /*dad0*/  ST.E.U16 [R14.64+-0x1e], R20 ;  /* 0xffffe2140e007985 */ /* 0x000fe6000c101504 */
[----:B------:R-:W-:Y:S01]  /*dae0*/  IMAD.MOV.U32 R54, RZ, RZ, R64 ;  /* 0x000000ffff367224 */ /* 0x000fe200078e0040 */
[----:B------:R-:W-:Y:S01]  /*daf0*/  LOP3.LUT R5, R3, R65, R22, 0x96, !PT ;  /* 0x0000004103057212 */ /* 0x000fe200078e9616 */
[----:B------:R-:W-:Y:S01]  /*db00*/  IMAD.WIDE.U32 R64, R0, -0x326172a9, RZ ;  /* 0xcd9e8d5700407825 */ /* 0x000fe200078e00ff */
[----:B------:R1:W5:Y:S04]  /*db10*/  LDL.LU R216, [R1+0x17c] ;  /* 0x00017c0001d87983 */ /* 0x0003680000300800 */
[----:B------:R-:W-:-:S05]  /*db20*/  LOP3.LUT R0, R65, R56, R4, 0x96, !PT ;  /* 0x0000003841007212 */ /* 0x000fca00078e9604 */
[----:B------:R-:W-:-:S05]  /*db30*/  IMAD.WIDE.U32 R48, R0, -0x2daee0ad, RZ ;  /* 0xd2511f5300307825 */ /* 0x000fca00078e00ff */
[----:B------:R-:W-:-:S05]  /*db40*/  LOP3.LUT R2, R49, R77, R2, 0x96, !PT ;  /* 0x0000004d31027212 */ /* 0x000fca00078e9602 */
[----:B------:R-:W-:-:S05]  /*db50*/  IMAD.WIDE.U32 R2, R2, -0x326172a9, RZ ;  /* 0xcd9e8d5702027825 */ /* 0x000fca00078e00ff */
[C---:B------:R-:W-:Y:S02]  /*db60*/  LOP3.LUT R0, R2.reuse, 0xffff, RZ, 0xc0, !PT ;  /* 0x0000ffff02007812 */ /* 0x040fe400078ec0ff */
[----:B------:R-:W-:Y:S02]  /*db70*/  LOP3.LUT R4, R2, 0xff, RZ, 0xc0, !PT ;  /* 0x000000ff02047812 */ /* 0x000fe400078ec0ff */
[----:B------:R-:W-:Y:S01]  /*db80*/  SHF.R.U32.HI R0, RZ, 0x8, R0 ;  /* 0x00000008ff007819 */ /* 0x000fe20000011600 */
[----:B------:R-:W-:-:S03]  /*db90*/  IMAD.WIDE.U32 R44, R5, -0x326172a9, RZ ;  /* 0xcd9e8d57052c7825 */ /* 0x000fc600078e00ff */
[----:B------:R-:W-:Y:S02]  /*dba0*/  PRMT R6, R4, 0x5410, R0 ;  /* 0x0000541004067816 */ /* 0x000fe40000000000 */
[----:B------:R-:W-:Y:S02]  /*dbb0*/  SHF.R.U32.HI R4, RZ, 0x10, R2 ;  /* 0x00000010ff047819 */ /* 0x000fe40000011602 */
[----:B------:R-:W-:Y:S02]  /*dbc0*/  LOP3.LUT R0, R3, R76, R44, 0x96, !PT ;  /* 0x0000004c03007212 */ /* 0x000fe400078e962c */
        /* <DEDUP_REMOVED lines=9> */
[----:B------:R-:W-:Y:S01]  /*dc60*/  LOP3.LUT R0, R3, 0xff, RZ, 0xc0, !PT ;  /* 0x000000ff03007812 */ /* 0x000fe200078ec0ff */
[----:B------:R-:W-:Y:S04]  /*dc70*/  ST.E.U16 [R12.64+-0x10], R30 ;  /* 0xfffff01e0c007985 */ /* 0x000fe8000c101504 */
[----:B------:R-:W-:Y:S01]  /*dc80*/  ST.E.U16 [R12.64+-0xe], R29 ;  /* 0xfffff21d0c007985 */ /* 0x000fe2000c101504 */
[----:B------:R-:W-:Y:S01]  /*dc90*/  PRMT R4, R0, 0x5410, R2 ;  /* 0x0000541000047816 */ /* 0x000fe20000000002 */
[----:B------:R-:W-:-:S02]  /*dca0*/  HSET2.LE.AND R0, R26, R221, PT ;  /* 0x000000dd1a007233 */ /* 0x000fc40003803000 */
[----:B------:R-:W-:Y:S01]  /*dcb0*/  ST.E.U16 [R18.64+-0x10], R32 ;  /* 0xfffff02012007985 */ /* 0x000fe2000c101504 */
[----:B------:R-:W-:-:S03]  /*dcc0*/  HSET2.LE.AND R2, R25, R221, PT ;  /* 0x000000dd19027233 */ /* 0x000fc60003803000 */
[----:B------:R-:W-:Y:S04]  /*dcd0*/  ST.E.U16 [R18.64+-0xe], R31 ;  /* 0xfffff21f12007985 */ /* 0x000fe8000c101504 */
[----:B------:R2:W-:Y:S04]  /*dce0*/  ST.E.U16 [R16.64+-0x10], R11 ;  /* 0xfffff00b10007985 */ /* 0x0005e8000c101504 */
[----:B------:R3:W-:Y:S04]  /*dcf0*/  ST.E.U16 [R16.64+-0xe], R10 ;  /* 0xfffff20a10007985 */ /* 0x0007e8000c101504 */
[----:B------:R4:W-:Y:S04]  /*dd00*/  ST.E.U16 [R14.64+-0x10], R9 ;  /* 0xfffff0090e007985 */ /* 0x0009e8000c101504 */
[----:B------:R1:W-:Y:S04]  /*dd10*/  ST.E.U16 [R14.64+-0xe], R8 ;  /* 0xfffff2080e007985 */ /* 0x0003e8000c101504 */
[----:B------:R-:W1:Y:S04]  /*dd20*/  LDSM.16.MT88.4 R24, [R201+0xa000] ;  /* 0x00a00000c918783b */ /* 0x000e680000004200 */
[----:B------:R-:W1:Y:S01]  /*dd30*/  LDSM.16.MT88.4 R20, [R203+0xa000] ;  /* 0x00a00000cb14783b */ /* 0x000e620000004200 */
[----:B------:R-:W-:-:S03]  /*dd40*/  HSET2.LE.AND R3, R6, R221, PT ;  /* 0x000000dd06037233 */ /* 0x000fc60003803000 */
[----:B------:R-:W-:Y:S01]  /*dd50*/  STL.64 [R1+0x10], R36 ;  /* 0x0000102401007387 */ /* 0x000fe20000100a00 */
[----:B--2---:R-:W-:Y:S01]  /*dd60*/  LOP3.LUT R11, R58, R2, RZ, 0xc0, !PT ;  /* 0x000000023a0b7212 */ /* 0x004fe200078ec0ff */
[--C-:B------:R-:W-:Y:S02]  /*dd70*/  HSET2.LE.AND R2, R34, R221.reuse, PT ;  /* 0x000000dd22027233 */ /* 0x100fe40003803000 */
[----:B------:R-:W-:Y:S01]  /*dd80*/  LDSM.16.MT88.4 R36, [R206+0xa000] ;  /* 0x00a00000ce24783b */ /* 0x000fe20000004200 */
[----:B---3--:R-:W-:Y:S01]  /*dd90*/  LOP3.LUT R10, R66, R0, RZ, 0xc0, !PT ;  /* 0x00000000420a7212 */ /* 0x008fe200078ec0ff */
[--C-:B------:R-:W-:Y:S01]  /*dda0*/  HSET2.LE.AND R0, R35, R221.reuse, PT ;  /* 0x000000dd23007233 */ /* 0x100fe20003803000 */
[----:B------:R-:W-:Y:S01]  /*ddb0*/  LOP3.LUT R6, R51, R3, RZ, 0xc0, !PT ;  /* 0x0000000333067212 */ /* 0x000fe200078ec0ff */
[--C-:B------:R-:W-:Y:S01]  /*ddc0*/  HSET2.LE.AND R3, R4, R221.reuse, PT ;  /* 0x000000dd04037233 */ /* 0x100fe20003803000 */
[----:B----4-:R-:W-:Y:S01]  /*ddd0*/  LOP3.LUT R9, R80, R2, RZ, 0xc0, !PT ;  /* 0x0000000250097212 */ /* 0x010fe200078ec0ff */
[--C-:B------:R-:W-:Y:S01]  /*dde0*/  HSET2.LE.AND R2, R5, R221.reuse, PT ;  /* 0x000000dd05027233 */ /* 0x100fe20003803000 */
[----:B------:R-:W-:Y:S01]  /*ddf0*/  IMAD.MOV.U32 R77, RZ, RZ, R54 ;  /* 0x000000ffff4d7224 */ /* 0x000fe200078e0036 */
[----:B------:R-:W-:Y:S01]  /*de00*/  MOV R74, R209 ;  /* 0x000000d1004a7202 */ /* 0x000fe20000000f00 */
[----:B------:R-:W-:Y:S01]  /*de10*/  LDSM.16.MT88.4 R28, [R205+0xa000] ;  /* 0x00a00000cd1c783b */ /* 0x000fe20000004200 */
[----:B-1----:R-:W-:Y:S01]  /*de20*/  LOP3.LUT R8, R86, R0, RZ, 0xc0, !PT ;  /* 0x0000000056087212 */ /* 0x002fe200078ec0ff */
[----:B------:R-:W-:Y:S01]  /*de30*/  HSET2.LE.AND R0, R7, R221, PT ;  /* 0x000000dd07007233 */ /* 0x000fe20003803000 */
[----:B------:R-:W-:Y:S01]  /*de40*/  IMAD.MOV.U32 R54, RZ, RZ, R133 ;  /* 0x000000ffff367224 */ /* 0x000fe200078e0085 */
[----:B------:R-:W-:Y:S01]  /*de50*/  LOP3.LUT R4, R53, R2, RZ, 0xc0, !PT ;  /* 0x0000000235047212 */ /* 0x000fe200078ec0ff */
[----:B------:R-:W-:Y:S01]  /*de60*/  IMAD.MOV.U32 R56, RZ, RZ, R132 ;  /* 0x000000ffff387224 */ /* 0x000fe200078e0084 */
[----:B------:R-:W-:Y:S01]  /*de70*/  LOP3.LUT R5, R52, R3, RZ, 0xc0, !PT ;  /* 0x0000000334057212 */ /* 0x000fe200078ec0ff */
[----:B------:R-:W-:Y:S01]  /*de80*/  IMAD.MOV.U32 R73, RZ, RZ, R135 ;  /* 0x000000ffff497224 */ /* 0x000fe200078e0087 */
[----:B------:R-:W-:-:S02]  /*de90*/  LOP3.LUT R7, R50, R0, RZ, 0xc0, !PT ;  /* 0x0000000032077212 */ /* 0x000fc400078ec0ff */
[----:B------:R-:W-:Y:S01]  /*dea0*/  MOV R76, R177 ;  /* 0x000000b1004c7202 */ /* 0x000fe20000000f00 */
[----:B------:R-:W-:Y:S01]  /*deb0*/  IMAD.MOV.U32 R177, RZ, RZ, R136 ;  /* 0x000000ffffb17224 */ /* 0x000fe200078e0088 */
[----:B------:R-:W-:Y:S01]  /*dec0*/  MOV R136, R134 ;  /* 0x0000008600887202 */ /* 0x000fe20000000f00 */
[----:B------:R-:W-:Y:S01]  /*ded0*/  IMAD.MOV.U32 R83, RZ, RZ, R56 ;  /* 0x000000ffff537224 */ /* 0x000fe200078e0038 */
[----:B------:R-:W-:Y:S01]  /*dee0*/  MOV R85, R54 ;  /* 0x0000003600557202 */ /* 0x000fe20000000f00 */
[----:B------:R-:W-:Y:S01]  /*def0*/  IMAD.MOV.U32 R81, RZ, RZ, R77 ;  /* 0x000000ffff517224 */ /* 0x000fe200078e004d */
[----:B------:R-:W1:Y:S01]  /*df00*/  LDSM.16.MT88.4 R32, [R206+0xb000] ;  /* 0x00b00000ce20783b */ /* 0x000e620000004200 */
[C---:B------:R-:W-:Y:S01]  /*df10*/  HMMA.16816.F32 R132, R8.reuse, R26, R196 ;  /* 0x0000001a0884723c */ /* 0x040fe200000018c4 */
[----:B------:R-:W-:Y:S01]  /*df20*/  IMAD.MOV.U32 R54, RZ, RZ, R63 ;  /* 0x000000ffff367224 */ /* 0x000fe200078e003f */
[----:B------:R-:W-:Y:S01]  /*df30*/  MOV R77, R57 ;  /* 0x00000039004d7202 */ /* 0x000fe20000000f00 */
[----:B------:R-:W-:Y:S01]  /*df40*/  IMAD.MOV.U32 R56, RZ, RZ, R61 ;  /* 0x000000ffff387224 */ /* 0x000fe200078e003d */
[----:B------:R-:W-:Y:S01]  /*df50*/  MOV R57, R175 ;  /* 0x000000af00397202 */ /* 0x000fe20000000f00 */
[----:B------:R-:W-:Y:S01]  /*df60*/  IMAD.MOV.U32 R63, RZ, RZ, R180 ;  /* 0x000000ffff3f7224 */ /* 0x000fe200078e00b4 */
[----:B------:R-:W-:Y:S01]  /*df70*/  LDSM.16.MT88.4 R40, [R205+0xb000] ;  /* 0x00b00000cd28783b */ /* 0x000fe20000004200 */
[----:B------:R-:W-:Y:S01]  /*df80*/  IMAD.MOV.U32 R196, RZ, RZ, R74 ;  /* 0x000000ffffc47224 */ /* 0x000fe200078e004a */
[----:B------:R-:W-:Y:S01]  /*df90*/  HMMA.16816.F32 R168, R8, R24, R168 ;  /* 0x0000001808a8723c */ /* 0x000fe200000018a8 */
[----:B------:R-:W-:Y:S01]  /*dfa0*/  IMAD.MOV.U32 R74, RZ, RZ, R87 ;  /* 0x000000ffff4a7224 */ /* 0x000fe200078e0057 */
[----:B------:R2:W5:Y:S01]  /*dfb0*/  LDL.LU R215, [R1+0x178] ;  /* 0x0001780001d77983 */ /* 0x0005620000300800 */
[----:B------:R-:W-:-:S02]  /*dfc0*/  IMAD.MOV.U32 R87, RZ, RZ, R181 ;  /* 0x000000ffff577224 */ /* 0x000fc400078e00b5 */
[----:B------:R-:W-:-:S03]  /*dfd0*/  IMAD.MOV.U32 R61, RZ, RZ, R172 ;  /* 0x000000ffff3d7224 */ /* 0x000fc600078e00ac */
[----:B------:R-:W-:Y:S01]  /*dfe0*/  HMMA.16816.F32 R152, R4, R24, R152 ;  /* 0x000000180498723c */ /* 0x000fe20000001898 */
[----:B------:R-:W-:-:S07]  /*dff0*/  IMAD.MOV.U32 R181, RZ, RZ, R174 ;  /* 0x000000ffffb57224 */ /* 0x000fce00078e00ae */
[----:B------:R-:W-:Y:S01]  /*e000*/  HMMA.16816.F32 R148, R4, R26, R148 ;  /* 0x0000001a0494723c */ /* 0x000fe20000001894 */
[----:B------:R-:W-:Y:S01]  /*e010*/  IMAD.MOV.U32 R180, RZ, RZ, R173 ;  /* 0x000000ffffb47224 */ /* 0x000fe200078e00ad */
[----:B------:R-:W-:Y:S06]  /*e020*/  LDSM.16.MT88.4 R24, [R201+0xb000] ;  /* 0x00b00000c918783b */ /* 0x000fec0000004200 */
[-C--:B------:R-:W-:Y:S08]  /*e030*/  HMMA.16816.F32 R160, R8, R20.reuse, R160 ;  /* 0x0000001408a0723c */ /* 0x080ff000000018a0 */
[C---:B------:R-:W-:Y:S08]  /*e040*/  HMMA.16816.F32 R144, R4.reuse, R20, R144 ;  /* 0x000000140490723c */ /* 0x040ff00000001890 */
[-C--:B------:R-:W-:Y:S01]  /*e050*/  HMMA.16816.F32 R140, R4, R22.reuse, R140 ;  /* 0x00000016048c723c */ /* 0x080fe2000000188c */
[----:B------:R-:W-:Y:S01]  /*e060*/  IMAD.MOV.U32 R84, RZ, RZ, R212 ;  /* 0x000000ffff547224 */ /* 0x000fe200078e00d4 */
[----:B------:R-:W-:Y:S01]  /*e070*/  MOV R199, R73 ;  /* 0x0000004900c77202 */ /* 0x000fe20000000f00 */
[----:B------:R-:W-:Y:S01]  /*e080*/  IMAD.MOV.U32 R72, RZ, RZ, R210 ;  /* 0x000000ffff487224 */ /* 0x000fe200078e00d2 */
[----:B------:R-:W-:Y:S01]  /*e090*/  LOP3.LUT R2, R45, R252, R64, 0x96, !PT ;  /* 0x000000fc2d027212 */ /* 0x000fe200078e9640 */
[----:B------:R-:W-:Y:S01]  /*e0a0*/  IMAD.MOV.U32 R75, RZ, RZ, R76 ;  /* 0x000000ffff4b7224 */ /* 0x000fe200078e004c */
[----:B------:R2:W5:Y:S02]  /*e0b0*/  LDL.LU R214, [R1+0x174] ;  /* 0x0001740001d67983 */ /* 0x0005640000300800 */
[----:B------:R-:W-:Y:S02]  /*e0c0*/  HMMA.16816.F32 R172, R8, R22, R240 ;  /* 0x0000001608ac723c */ /* 0x000fe400000018f0 */
[----:B------:R-:W3:Y:S01]  /*e0d0*/  LDSM.16.MT88.4 R20, [R203+0xb000] ;  /* 0x00b00000cb14783b */ /* 0x000ee20000004200 */
[----:B------:R-:W-:-:S02]  /*e0e0*/  IMAD.MOV.U32 R73, RZ, RZ, R59 ;  /* 0x000000ffff497224 */ /* 0x000fc400078e003b */
[----:B------:R-:W-:Y:S01]  /*e0f0*/  IMAD.MOV.U32 R197, RZ, RZ, R84 ;  /* 0x000000ffffc57224 */ /* 0x000fe200078e0054 */
[----:B------:R2:W5:Y:S01]  /*e100*/  LDL.LU R213, [R1+0x170] ;  /* 0x0001700001d57983 */ /* 0x0005620000300800 */
[----:B------:R-:W-:Y:S02]  /*e110*/  IMAD.MOV.U32 R76, RZ, RZ, R97 ;  /* 0x000000ffff4c7224 */ /* 0x000fe400078e0061 */
[----:B------:R-:W-:Y:S02]  /*e120*/  IMAD.MOV.U32 R198, RZ, RZ, R72 ;  /* 0x000000ffffc67224 */ /* 0x000fe400078e0048 */
[----:B------:R-:W-:Y:S02]  /*e130*/  IMAD.MOV.U32 R242, RZ, RZ, R75 ;  /* 0x000000fffff27224 */ /* 0x000fe400078e004b */
[----:B------:R-:W-:Y:S02]  /*e140*/  IMAD.MOV.U32 R241, RZ, RZ, R81 ;  /* 0x000000fffff17224 */ /* 0x000fe400078e0051 */
[----:B------:R-:W-:-:S02]  /*e150*/  IMAD.MOV.U32 R240, RZ, RZ, R83 ;  /* 0x000000fffff07224 */ /* 0x000fc400078e0053 */
        /* <DEDUP_REMOVED lines=13> */
[----:B-1----:R-:W-:Y:S01]  /*e230*/  HMMA.16816.F32 R104, R4, R32, R104 ;  /* 0x000000200468723c */ /* 0x002fe20000001868 */
[----:B------:R-:W-:Y:S01]  /*e240*/  IMAD.MOV.U32 R182, RZ, RZ, R207 ;  /* 0x000000ffffb67224 */ /* 0x000fe200078e00cf */
[----:B------:R2:W5:Y:S01]  /*e250*/  LDL.LU R212, [R1+0x16c] ;  /* 0x00016c0001d47983 */ /* 0x0005620000300800 */
[----:B------:R-:W-:Y:S01]  /*e260*/  IMAD.MOV.U32 R81, RZ, RZ, R72 ;  /* 0x000000ffff517224 */ /* 0x000fe200078e0048 */
[----:B------:R-:W-:Y:S01]  /*e270*/  MOV R72, R87 ;  /* 0x0000005700487202 */ /* 0x000fe20000000f00 */
[----:B------:R-:W-:Y:S01]  /*e280*/  IMAD.MOV.U32 R63, RZ, RZ, R57 ;  /* 0x000000ffff3f7224 */ /* 0x000fe200078e0039 */
[----:B------:R2:W5:Y:S01]  /*e290*/  LDL.LU R210, [R1+0x168] ;  /* 0x0001680001d27983 */ /* 0x0005620000300800 */
[----:B------:R-:W-:-:S02]  /*e2a0*/  IMAD.MOV.U32 R83, RZ, RZ, R84 ;  /* 0x000000ffff537224 */ /* 0x000fc400078e0054 */
[----:B------:R-:W-:Y:S01]  /*e2b0*/  IMAD.MOV.U32 R57, RZ, RZ, R176 ;  /* 0x000000ffff397224 */ /* 0x000fe200078e00b0 */
[----:B------:R-:W-:Y:S01]  /*e2c0*/  MOV R176, R177 ;  /* 0x000000b100b07202 */ /* 0x000fe20000000f00 */
[----:B------:R-:W-:Y:S02]  /*e2d0*/  IMAD.MOV.U32 R74, RZ, RZ, R77 ;  /* 0x000000ffff4a7224 */ /* 0x000fe400078e004d */
[----:B------:R-:W-:Y:S01]  /*e2e0*/  IMAD.MOV.U32 R85, RZ, RZ, R56 ;  /* 0x000000ffff557224 */ /* 0x000fe200078e0038 */
[----:B---3--:R-:W-:Y:S01]  /*e2f0*/  HMMA.16816.F32 R88, R4, R20, R88 ;  /* 0x000000140458723c */ /* 0x008fe20000001858 */
[----:B------:R-:W-:Y:S01]  /*e300*/  IMAD.MOV.U32 R84, RZ, RZ, R76 ;  /* 0x000000ffff547224 */ /* 0x000fe200078e004c */
[----:B------:R-:W-:Y:S01]  /*e310*/  MOV R76, R59 ;  /* 0x0000003b004c7202 */ /* 0x000fe20000000f00 */
[----:B------:R-:W-:Y:S01]  /*e320*/  IMAD.MOV.U32 R87, RZ, RZ, R61 ;  /* 0x000000ffff577224 */ /* 0x000fe200078e003d */
[----:B------:R2:W5:Y:S01]  /*e330*/  LDL.LU R209, [R1+0x164] ;  /* 0x0001640001d17983 */ /* 0x0005620000300800 */
[----:B------:R-:W-:Y:S01]  /*e340*/  IMAD.MOV.U32 R77, RZ, RZ, R60 ;  /* 0x000000ffff4d7224 */ /* 0x000fe200078e003c */
[----:B------:R-:W-:Y:S01]  /*e350*/  MOV R60, R181 ;  /* 0x000000b5003c7202 */ /* 0x000fe20000000f00 */
[----:B------:R-:W-:-:S02]  /*e360*/  IMAD.MOV.U32 R61, RZ, RZ, R195 ;  /* 0x000000ffff3d7224 */ /* 0x000fc400078e00c3 */
[----:B------:R-:W-:Y:S02]  /*e370*/  IMAD.MOV.U32 R177, RZ, RZ, R136 ;  /* 0x000000ffffb17224 */ /* 0x000fe400078e0088 */
[----:B------:R-:W-:Y:S02]  /*e380*/  IMAD.MOV.U32 R59, RZ, RZ, R180 ;  /* 0x000000ffff3b7224 */ /* 0x000fe400078e00b4 */
[----:B------:R-:W-:Y:S02]  /*e390*/  IMAD.MOV.U32 R195, RZ, RZ, R182 ;  /* 0x000000ffffc37224 */ /* 0x000fe400078e00b6 */
[----:B------:R-:W-:Y:S02]  /*e3a0*/  IMAD.MOV.U32 R136, RZ, RZ, R183 ;  /* 0x000000ffff887224 */ /* 0x000fe400078e00b7 */
[----:B------:R-:W-:Y:S01]  /*e3b0*/  HMMA.16816.F32 R180, R8, R36, R248 ;  /* 0x0000002408b4723c */ /* 0x000fe200000018f8 */
[----:B------:R-:W-:Y:S02]  /*e3c0*/  IMAD.MOV.U32 R56, RZ, RZ, R62 ;  /* 0x000000ffff387224 */ /* 0x000fe400078e003e */
[----:B------:R-:W-:-:S04]  /*e3d0*/  IMAD.MOV.U32 R62, RZ, RZ, R97 ;  /* 0x000000ffff3e7224 */ /* 0x000fc800078e0061 */
[----:B------:R-:W-:Y:S02]  /*e3e0*/  IMAD.MOV.U32 R250, RZ, RZ, R54 ;  /* 0x000000fffffa7224 */ /* 0x000fe400078e0036 */
[----:B------:R-:W-:Y:S02]  /*e3f0*/  IMAD.MOV.U32 R251, RZ, RZ, R55 ;  /* 0x000000fffffb7224 */ /* 0x000fe400078e0037 */
[----:B------:R-:W-:Y:S01]  /*e400*/  HMMA.16816.F32 R52, R4, R36, R112 ;  /* 0x000000240434723c */ /* 0x000fe20000001870 */
[----:B------:R-:W-:Y:S01]  /*e410*/  IMAD.MOV.U32 R248, RZ, RZ, R79 ;  /* 0x000000fffff87224 */ /* 0x000fe200078e004f */
[----:B------:R-:W-:Y:S01]  /*e420*/  MOV R79, R76 ;  /* 0x0000004c004f7202 */ /* 0x000fe20000000f00 */
[----:B------:R-:W-:-:S04]  /*e430*/  IMAD.MOV.U32 R78, RZ, RZ, R77 ;  /* 0x000000ffff4e7224 */ /* 0x000fc800078e004d */
        /* <DEDUP_REMOVED lines=12> */
[----:B------:R-:W-:Y:S02]  /*e500*/  IMAD.MOV.U32 R85, RZ, RZ, R60 ;  /* 0x000000ffff557224 */ /* 0x000fe400078e003c */
[----:B------:R-:W-:Y:S01]  /*e510*/  HMMA.16816.F32 R60, R4, R28, R156 ;  /* 0x0000001c043c723c */ /* 0x000fe2000000189c */
[----:B------:R-:W-:Y:S01]  /*e520*/  IMAD.MOV.U32 R84, RZ, RZ, R59 ;  /* 0x000000ffff547224 */ /* 0x000fe200078e003b */
[----:B------:R-:W-:-:S05]  /*e530*/  MOV R112, R81 ;  /* 0x0000005100707202 */ /* 0x000fca0000000f00 */
[----:B------:R-:W-:Y:S01]  /*e540*/  IMAD.MOV.U32 R156, RZ, RZ, R75 ;  /* 0x000000ffff9c7224 */ /* 0x000fe200078e004b */
[----:B------:R-:W-:Y:S01]  /*e550*/  MOV R157, R74 ;  /* 0x0000004a009d7202 */ /* 0x000fe20000000f00 */
[----:B------:R-:W-:Y:S02]  /*e560*/  IMAD.MOV.U32 R158, RZ, RZ, R72 ;  /* 0x000000ffff9e7224 */ /* 0x000fe400078e0048 */
[----:B------:R-:W-:Y:S02]  /*e570*/  IMAD.MOV.U32 R159, RZ, RZ, R73 ;  /* 0x000000ffff9f7224 */ /* 0x000fe400078e0049 */
[----:B------:R-:W-:Y:S01]  /*e580*/  HMMA.16816.F32 R72, R4, R30, R164 ;  /* 0x0000001e0448723c */ /* 0x000fe200000018a4 */
[----:B------:R-:W-:-:S06]  /*e590*/  IMAD.MOV.U32 R81, RZ, RZ, R57 ;  /* 0x000000ffff517224 */ /* 0x000fcc00078e0039 */
[----:B------:R-:W-:Y:S01]  /*e5a0*/  MOV R164, R78 ;  /* 0x0000004e00a47202 */ /* 0x000fe20000000f00 */
[----:B------:R-:W-:Y:S01]  /*e5b0*/  IMAD.MOV.U32 R165, RZ, RZ, R79 ;  /* 0x000000ffffa57224 */ /* 0x000fe200078e004f */
[----:B------:R-:W-:Y:S01]  /*e5c0*/  MOV R167, R76 ;  /* 0x0000004c00a77202 */ /* 0x000fe20000000f00 */
[----:B------:R-:W-:Y:S01]  /*e5d0*/  IMAD.MOV.U32 R166, RZ, RZ, R77 ;  /* 0x000000ffffa67224 */ /* 0x000fe200078e004d */
[C---:B------:R-:W-:Y:S08]  /*e5e0*/  HMMA.16816.F32 R56, R4.reuse, R38, R116 ;  /* 0x000000260438723c */ /* 0x040ff00000001874 */
[C---:B------:R-:W-:Y:S07]  /*e5f0*/  HMMA.16816.F32 R76, R4.reuse, R24, R184 ;  /* 0x00000018044c723c */ /* 0x040fee00000018b8 */
[----:B------:R-:W-:Y:S01]  /*e600*/  IMAD.MOV.U32 R185, RZ, RZ, R85 ;  /* 0x000000ffffb97224 */ /* 0x000fe200078e0055 */
[----:B------:R-:W-:Y:S01]  /*e610*/  MOV R186, R84 ;  /* 0x0000005400ba7202 */ /* 0x000fe20000000f00 */
[----:B------:R-:W-:Y:S01]  /*e620*/  IMAD.MOV.U32 R187, RZ, RZ, R87 ;  /* 0x000000ffffbb7224 */ /* 0x000fe200078e0057 */
[C---:B------:R-:W-:Y:S08]  /*e630*/  HMMA.16816.F32 R92, R4.reuse, R22, R92 ;  /* 0x00000016045c723c */ /* 0x040ff0000000185c */
[C---:B------:R-:W-:Y:S08]  /*e640*/  HMMA.16816.F32 R84, R4.reuse, R26, R188 ;  /* 0x0000001a0454723c */ /* 0x040ff000000018bc */
[C---:B------:R-:W-:Y:S08]  /*e650*/  HMMA.16816.F32 R108, R4.reuse, R34, R108 ;  /* 0x00000022046c723c */ /* 0x040ff0000000186c */
[C---:B------:R-:W-:Y:S08]  /*e660*/  HMMA.16816.F32 R120, R4.reuse, R40, R120 ;  /* 0x000000280478723c */ /* 0x040ff00000001878 */
[----:B------:R-:W-:Y:S08]  /*e670*/  HMMA.16816.F32 R116, R4, R42, R124 ;  /* 0x0000002a0474723c */ /* 0x000ff0000000187c */
[----:B------:R-:W-:Y:S01]  /*e680*/  HMMA.16816.F32 R4, R8, R22, R164 ;  /* 0x000000160804723c */ /* 0x000fe200000018a4 */
[----:B------:R-:W-:Y:S01]  /*e690*/  IMAD.MOV.U32 R179, RZ, RZ, R208 ;  /* 0x000000ffffb37224 */ /* 0x000fe200078e00d0 */
[----:B------:R-:W-:Y:S01]  /*e6a0*/  LDSM.16.MT88.4 R164, [R201+0xa800] ;  /* 0x00a80000c9a4783b */ /* 0x000fe20000004200 */
[----:B------:R-:W-:-:S03]  /*e6b0*/  IMAD.WIDE.U32 R2, R2, -0x2daee0ad, RZ ;  /* 0xd2511f5302027825 */ /* 0x000fc600078e00ff */
[----:B------:R-:W-:Y:S01]  /*e6c0*/  MOV R97, R179 ;  /* 0x000000b300617202 */ /* 0x000fe20000000f00 */
[----:B------:R-:W-:Y:S01]  /*e6d0*/  IMAD.MOV.U32 R179, RZ, RZ, R139 ;  /* 0x000000ffffb37224 */ /* 0x000fe200078e008b */
[----:B------:R-:W-:Y:S01]  /*e6e0*/  MOV R139, R200 ;  /* 0x000000c8008b7202 */ /* 0x000fe20000000f00 */
[C---:B------:R-:W-:Y:S01]  /*e6f0*/  HMMA.16816.F32 R248, R8.reuse, R20, R248 ;  /* 0x0000001408f8723c */ /* 0x040fe200000018f8 */
[----:B------:R-:W-:Y:S01]  /*e700*/  LOP3.LUT R0, R3, R244, R48, 0x96, !PT ;  /* 0x000000f403007212 */ /* 0x000fe200078e9630 */
[----:B------:R-:W-:Y:S01]  /*e710*/  IMAD.MOV.U32 R99, RZ, RZ, R204 ;  /* 0x000000ffff637224 */ /* 0x000fe200078e00cc */
[----:B------:R2:W5:Y:S05]  /*e720*/  LDL.LU R208, [R1+0x160] ;  /* 0x0001600001d07983 */ /* 0x00056a0000300800 */
[----:B------:R-:W-:Y:S01]  /*e730*/  HMMA.16816.F32 R136, R8, R38, R136 ;  /* 0x000000260888723c */ /* 0x000fe20000001888 */
[----:B------:R-:W-:-:S02]  /*e740*/  LOP3.LUT R3, R2, 0xffff, RZ, 0xc0, !PT ;  /* 0x0000ffff02037812 */ /* 0x000fc400078ec0ff */
[----:B------:R-:W-:Y:S02]  /*e750*/  LOP3.LUT R21, R2, 0xff, RZ, 0xc0, !PT ;  /* 0x000000ff02157812 */ /* 0x000fe400078ec0ff */
[----:B------:R-:W-:Y:S02]  /*e760*/  SHF.R.U32.HI R20, RZ, 0x18, R2 ;  /* 0x00000018ff147819 */ /* 0x000fe40000011602 */
[----:B------:R-:W-:Y:S01]  /*e770*/  IMAD.MOV.U32 R36, RZ, RZ, R7 ;  /* 0x000000ffff247224 */ /* 0x000fe200078e0007 */
[----:B------:R-:W-:Y:S01]  /*e780*/  MOV R37, R6 ;  /* 0x0000000600257202 */ /* 0x000fe20000000f00 */
        /* <DEDUP_REMOVED lines=9> */
[----:B------:R-:W-:-:S02]  /*e820*/  SHF.R.U32.HI R2, RZ, 0x10, R0 ;  /* 0x00000010ff027819 */ /* 0x000fc40000011600 */
[----:B------:R-:W-:Y:S01]  /*e830*/  MOV R189, R97 ;  /* 0x0000006100bd7202 */ /* 0x000fe20000000f00 */
[C---:B------:R-:W-:Y:S01]  /*e840*/  HMMA.16816.F32 R176, R8.reuse, R28, R176 ;  /* 0x0000001c08b0723c */ /* 0x040fe200000018b0 */
[----:B------:R-:W-:Y:S01]  /*e850*/  PRMT R6, R4, 0x5410, R5 ;  /* 0x0000541004067816 */ /* 0x000fe20000000005 */
[----:B------:R-:W-:Y:S01]  /*e860*/  IMAD.MOV.U32 R184, RZ, RZ, R83 ;  /* 0x000000ffffb87224 */ /* 0x000fe200078e0053 */
[----:B------:R-:W-:Y:S01]  /*e870*/  SHF.R.U32.HI R5, RZ, 0x18, R0 ;  /* 0x00000018ff057819 */ /* 0x000fe20000011600 */
[----:B------:R-:W1:Y:S01]  /*e880*/  LDSM.16.MT88.4 R48, [R206+0xa800] ;  /* 0x00a80000ce30783b */ /* 0x000e620000004200 */
[----:B------:R-:W-:Y:S02]  /*e890*/  LOP3.LUT R2, R2, 0xff, RZ, 0xc0, !PT ;  /* 0x000000ff02027812 */ /* 0x000fe400078ec0ff */
[----:B------:R-:W-:Y:S01]  /*e8a0*/  SHF.R.U32.HI R4, RZ, 0x8, R3 ;  /* 0x00000008ff047819 */ /* 0x000fe20000011603 */
[--C-:B------:R-:W-:Y:S01]  /*e8b0*/  HSET2.LE.AND R0, R6, R221.reuse, PT ;  /* 0x000000dd06007233 */ /* 0x100fe20003803000 */
[----:B------:R-:W-:Y:S01]  /*e8c0*/  PRMT R2, R2, 0x5410, R5 ;  /* 0x0000541002027816 */ /* 0x000fe20000000005 */
[C---:B------:R-:W-:Y:S01]  /*e8d0*/  HMMA.16816.F32 R240, R8.reuse, R32, R240 ;  /* 0x0000002008f0723c */ /* 0x040fe200000018f0 */
[----:B------:R-:W-:Y:S01]  /*e8e0*/  PRMT R4, R21, 0x5410, R4 ;  /* 0x0000541015047816 */ /* 0x000fe20000000004 */
[----:B------:R2:W5:Y:S01]  /*e8f0*/  LDL.LU R207, [R1+0x15c] ;  /* 0x00015c0001cf7983 */ /* 0x0005620000300800 */
[----:B------:R-:W-:Y:S01]  /*e900*/  LOP3.LUT R124, R96, R0, RZ, 0xc0, !PT ;  /* 0x00000000607c7212 */ /* 0x000fe200078ec0ff */
[--C-:B------:R-:W-:Y:S01]  /*e910*/  HSET2.LE.AND R0, R2, R221.reuse, PT ;  /* 0x000000dd02007233 */ /* 0x100fe20003803000 */
[----:B------:R-:W-:Y:S01]  /*e920*/  LOP3.LUT R3, R7, 0xff, RZ, 0xc0, !PT ;  /* 0x000000ff07037812 */ /* 0x000fe200078ec0ff */
[----:B------:R-:W-:Y:S01]  /*e930*/  HSET2.LE.AND R2, R4, R221, PT ;  /* 0x000000dd04027233 */ /* 0x000fe20003803000 */
[----:B------:R2:W5:Y:S01]  /*e940*/  LDL.LU R204, [R1+0x158] ;  /* 0x0001580001cc7983 */ /* 0x0005620000300800 */
[----:B------:R-:W-:Y:S01]  /*e950*/  HMMA.16816.F32 R28, R8, R30, R188 ;  /* 0x0000001e081c723c */ /* 0x000fe200000018bc */
[----:B------:R-:W-:-:S02]  /*e960*/  PRMT R3, R3, 0x5410, R20 ;  /* 0x0000541003037816 */ /* 0x000fc40000000014 */
[----:B------:R-:W-:Y:S01]  /*e970*/  LOP3.LUT R126, R67, R2, RZ, 0xc0, !PT ;  /* 0x00000002437e7212 */ /* 0x000fe200078ec0ff */
[----:B------:R-:W-:Y:S01]  /*e980*/  LDSM.16.MT88.4 R20, [R205+0xb800] ;  /* 0x00b80000cd14783b */ /* 0x000fe20000004200 */
[----:B------:R-:W-:-:S03]  /*e990*/  LOP3.LUT R2, R69, R252, R70, 0x96, !PT ;  /* 0x000000fc45027212 */ /* 0x000fc600078e9646 */
[C---:B------:R-:W-:Y:S01]  /*e9a0*/  HMMA.16816.F32 R188, R8.reuse, R26, R112 ;  /* 0x0000001a08bc723c */ /* 0x040fe20000001870 */
[----:B------:R-:W-:Y:S01]  /*e9b0*/  LOP3.LUT R125, R82, R0, RZ, 0xc0, !PT ;  /* 0x00000000527d7212 */ /* 0x000fe200078ec0ff */
[----:B------:R-:W-:Y:S01]  /*e9c0*/  HSET2.LE.AND R0, R3, R221, PT ;  /* 0x000000dd03007233 */ /* 0x000fe20003803000 */
[----:B------:R-:W-:Y:S01]  /*e9d0*/  IMAD.WIDE.U32 R2, R2, -0x2daee0ad, RZ ;  /* 0xd2511f5302027825 */ /* 0x000fe200078e00ff */
[----:B------:R-:W3:Y:S03]  /*e9e0*/  LDSM.16.MT88.4 R64, [R205+0xa800] ;  /* 0x00a80000cd40783b */ /* 0x000ee60000004200 */
[----:B------:R-:W-:Y:S01]  /*e9f0*/  MOV R112, R98 ;  /* 0x0000006200707202 */ /* 0x000fe20000000f00 */
[----:B------:R-:W-:Y:S01]  /*ea00*/  IMAD.MOV.U32 R113, RZ, RZ, R219 ;  /* 0x000000ffff717224 */ /* 0x000fe200078e00db */
[----:B------:R-:W-:Y:S01]  /*ea10*/  MOV R115, R131 ;  /* 0x0000008300737202 */ /* 0x000fe20000000f00 */
[----:B------:R-:W-:Y:S01]  /*ea20*/  IMAD.MOV.U32 R114, RZ, RZ, R218 ;  /* 0x000000ffff727224 */ /* 0x000fe200078e00da */
[----:B------:R-:W-:Y:S01]  /*ea30*/  HMMA.16816.F32 R184, R8, R24, R184 ;  /* 0x0000001808b8723c */ /* 0x000fe200000018b8 */
[----:B------:R-:W4:Y:S01]  /*ea40*/  LDSM.16.MT88.4 R80, [R201+0xb800] ;  /* 0x00b80000c950783b */ /* 0x000f220000004200 */
[----:B------:R-:W-:-:S02]  /*ea50*/  LOP3.LUT R127, R102, R0, RZ, 0xc0, !PT ;  /* 0x00000000667f7212 */ /* 0x000fc400078ec0ff */
[----:B------:R-:W-:Y:S01]  /*ea60*/  LOP3.LUT R0, R3, R244, R100, 0x96, !PT ;  /* 0x000000f403007212 */ /* 0x000fe200078e9664 */
[----:B------:R-:W-:Y:S03]  /*ea70*/  LDSM.16.MT88.4 R96, [R203+0xb800] ;  /* 0x00b80000cb60783b */ /* 0x000fe60000004200 */
[C---:B------:R-:W-:Y:S01]  /*ea80*/  HMMA.16816.F32 R196, R8.reuse, R34, R196 ;  /* 0x0000002208c4723c */ /* 0x040fe200000018c4 */
[----:B------:R-:W-:Y:S01]  /*ea90*/  LOP3.LUT R3, R2, 0xffff, RZ, 0xc0, !PT ;  /* 0x0000ffff02037812 */ /* 0x000fe200078ec0ff */
[----:B------:R2:W5:Y:S06]  /*eaa0*/  LDL.LU R202, [R1+0x154] ;  /* 0x0001540001ca7983 */ /* 0x00056c0000300800 */
[----:B------:R-:W-:Y:S01]  /*eab0*/  HMMA.16816.F32 R32, R8, R40, R156 ;  /* 0x000000280820723c */ /* 0x000fe2000000189c */
[----:B------:R-:W1:Y:S01]  /*eac0*/  LDSM.16.MT88.4 R156, [R203+0xa800] ;  /* 0x00a80000cb9c783b */ /* 0x000e620000004200 */
[----:B------:R-:W-:-:S06]  /*ead0*/  SHF.R.U32.HI R4, RZ, 0x8, R3 ;  /* 0x00000008ff047819 */ /* 0x000fcc0000011603 */
[----:B------:R-:W-:Y:S01]  /*eae0*/  HMMA.16816.F32 R24, R8, R42, R112 ;  /* 0x0000002a0818723c */ /* 0x000fe20000001870 */
[----:B------:R-:W2:Y:S01]  /*eaf0*/  LDSM.16.MT88.4 R112, [R206+0xb800] ;  /* 0x00b80000ce70783b */ /* 0x000ea20000004200 */
[----:B------:R-:W-:Y:S02]  /*eb00*/  LOP3.LUT R3, R2, 0xff, RZ, 0xc0, !PT ;  /* 0x000000ff02037812 */ /* 0x000fe400078ec0ff */
[--C-:B------:R-:W-:Y:S01]  /*eb10*/  SHF.R.U32.HI R6, RZ, 0x10, R2.reuse ;  /* 0x00000010ff067819 */ /* 0x100fe20000011602 */
[----:B------:R1:W5:Y:S01]  /*eb20*/  LDL.LU R200, [R1+0x150] ;  /* 0x0001500001c87983 */ /* 0x0003620000300800 */
[----:B------:R-:W-:Y:S02]  /*eb30*/  SHF.R.U32.HI R7, RZ, 0x18, R2 ;  /* 0x00000018ff077819 */ /* 0x000fe40000011602 */
[----:B------:R-:W-:Y:S02]  /*eb40*/  LOP3.LUT R2, R0, 0xffff, RZ, 0xc0, !PT ;  /* 0x0000ffff00027812 */ /* 0x000fe400078ec0ff */
[----:B------:R-:W-:-:S02]  /*eb50*/  PRMT R8, R3, 0x5410, R4 ;  /* 0x0000541003087816 */ /* 0x000fc40000000004 */
[----:B------:R-:W-:Y:S02]  /*eb60*/  SHF.R.U32.HI R3, RZ, 0x8, R2 ;  /* 0x00000008ff037819 */ /* 0x000fe40000011602 */
[----:B------:R-:W-:-:S04]  /*eb70*/  LOP3.LUT R2, R0, 0xff, RZ, 0xc0, !PT ;  /* 0x000000ff00027812 */ /* 0x000fc800078ec0ff */
[----:B------:R-:W-:Y:S02]  /*eb80*/  PRMT R3, R2, 0x5410, R3 ;  /* 0x0000541002037816 */ /* 0x000fe40000000003 */
[--C-:B------:R-:W-:Y:S02]  /*eb90*/  SHF.R.U32.HI R2, RZ, 0x10, R0.reuse ;  /* 0x00000010ff027819 */ /* 0x100fe40000011600 */
[----:B------:R-:W-:Y:S02]  /*eba0*/  SHF.R.U32.HI R5, RZ, 0x18, R0 ;  /* 0x00000018ff057819 */ /* 0x000fe40000011600 */
[----:B------:R-:W-:Y:S02]  /*ebb0*/  LOP3.LUT R2, R2, 0xff, RZ, 0xc0, !PT ;  /* 0x000000ff02027812 */ /* 0x000fe400078ec0ff */
[----:B------:R-:W-:Y:S01]  /*ebc0*/  LOP3.LUT R4, R6, 0xff, RZ, 0xc0, !PT ;  /* 0x000000ff06047812 */ /* 0x000fe200078ec0ff */
[----:B------:R-:W-:Y:S01]  /*ebd0*/  HSET2.LE.AND R0, R3, R221, PT ;  /* 0x000000dd03007233 */ /* 0x000fe20003803000 */
[----:B------:R-:W-:-:S02]  /*ebe0*/  PRMT R2, R2, 0x5410, R5 ;  /* 0x0000541002027816 */ /* 0x000fc40000000005 */
[----:B------:R-:W-:Y:S02]  /*ebf0*/  PRMT R3, R4, 0x5410, R7 ;  /* 0x0000541004037816 */ /* 0x000fe40000000007 */
[----:B------:R-:W-:Y:S01]  /*ec00*/  LOP3.LUT R128, R128, R0, RZ, 0xc0, !PT ;  /* 0x0000000080807212 */ /* 0x000fe200078ec0ff */
[--C-:B------:R-:W-:Y:S02]  /*ec10*/  HSET2.LE.AND R0, R2, R221.reuse, PT ;  /* 0x000000dd02007233 */ /* 0x100fe40003803000 */
[--C-:B------:R-:W-:Y:S02]  /*ec20*/  HSET2.LE.AND R2, R8, R221.reuse, PT ;  /* 0x000000dd08027233 */ /* 0x100fe40003803000 */
[----:B------:R-:W-:Y:S01]  /*ec30*/  HSET2.LE.AND R3, R3, R221, PT ;  /* 0x000000dd03037233 */ /* 0x000fe20003803000 */
[----:B-1----:R-:W-:Y:S01]  /*ec40*/  HMMA.16816.F32 R44, R124, R50, R56 ;  /* 0x000000327c2c723c */ /* 0x002fe20000001838 */
[----:B------:R-:W-:Y:S02]  /*ec50*/  LOP3.LUT R129, R129, R0, RZ, 0xc0, !PT ;  /* 0x0000000081817212 */ /* 0x000fe400078ec0ff */
[----:B------:R-:W-:-:S02]  /*ec60*/  LOP3.LUT R130, R130, R2, RZ, 0xc0, !PT ;  /* 0x0000000282827212 */ /* 0x000fc400078ec0ff */
[----:B------:R-:W-:-:S03]  /*ec70*/  LOP3.LUT R131, R103, R3, RZ, 0xc0, !PT ;  /* 0x0000000367837212 */ /* 0x000fc600078ec0ff */
[C---:B---3--:R-:W-:Y:S08]  /*ec80*/  HMMA.16816.F32 R56, R124.reuse, R64, R60 ;  /* 0x000000407c38723c */ /* 0x048ff0000000183c */
[C---:B------:R-:W-:Y:S08]  /*ec90*/  HMMA.16816.F32 R60, R124.reuse, R66, R72 ;  /* 0x000000427c3c723c */ /* 0x040ff00000001848 */
[C---:B----4-:R-:W-:Y:S08]  /*eca0*/  HMMA.16816.F32 R72, R124.reuse, R80, R76 ;  /* 0x000000507c48723c */ /* 0x050ff0000000184c */
        /* <DEDUP_REMOVED lines=11> */
[----:B------:R-:W-:Y:S07]  /*ed60*/  HMMA.16816.F32 R124, R124, R22, R116 ;  /* 0x000000167c7c723c */ /* 0x000fee0000001874 */
[----:B------:R-:W-:Y:S01]  /*ed70*/  IMAD.MOV.U32 R116, RZ, RZ, R39 ;  /* 0x000000ffff747224 */ /* 0x000fe200078e0027 */
[----:B------:R-:W-:Y:S01]  /*ed80*/  MOV R117, R38 ;  /* 0x0000002600757202 */ /* 0x000fe20000000f00 */
[----:B------:R-:W-:-:S02]  /*ed90*/  IMAD.MOV.U32 R118, RZ, RZ, R37 ;  /* 0x000000ffff767224 */ /* 0x000fc400078e0025 */
[----:B------:R-:W-:Y:S02]  /*eda0*/  IMAD.MOV.U32 R119, RZ, RZ, R36 ;  /* 0x000000ffff777224 */ /* 0x000fe400078e0024 */
[----:B------:R-:W-:Y:S01]  /*edb0*/  HMMA.16816.F32 R36, R128, R48, R180 ;  /* 0x000000308024723c */ /* 0x000fe200000018b4 */
[----:B------:R-:W2:Y:S01]  /*edc0*/  LDL R183, [R1+0xd8] ;  /* 0x0000d80001b77983 */ /* 0x000ea20000100800 */
[----:B------:R-:W-:-:S05]  /*edd0*/  FADD.FTZ R0, R194, R193 ;  /* 0x000000c1c2007221 */ /* 0x000fca0000010000 */
[----:B------:R1:W-:Y:S01]  /*ede0*/  STL [R1+0x68], R0 ;  /* 0x0000680001007387 */ /* 0x0003e20000100800 */
[----:B------:R-:W-:Y:S01]  /*edf0*/  HMMA.16816.F32 R84, R128, R96, R248 ;  /* 0x000000608054723c */ /* 0x000fe200000018f8 */
[----:B------:R-:W-:Y:S02]  /*ee00*/  IADD3 R218, P2, R12, -0x80, RZ ;  /* 0xffffff800cda7810 */ /* 0x000fe40007f5e0ff */
[----:B------:R-:W-:-:S05]  /*ee10*/  MOV R180, R192 ;  /* 0x000000c000b47202 */ /* 0x000fca0000000f00 */
[----:B------:R-:W-:Y:S01]  /*ee20*/  HMMA.16816.F32 R168, R128, R164, R168 ;  /* 0x000000a480a8723c */ /* 0x000fe200000018a8 */
[----:B------:R-:W-:-:S07]  /*ee30*/  IADD3.X R219, R13, -0x1, RZ, P2, !PT ;  /* 0xffffffff0ddb7810 */ /* 0x000fce00017fe4ff */
[C---:B------:R-:W-:Y:S08]  /*ee40*/  HMMA.16816.F32 R160, R128.reuse, R156, R160 ;  /* 0x0000009c80a0723c */ /* 0x040ff000000018a0 */
[C---:B------:R-:W-:Y:S08]  /*ee50*/  HMMA.16816.F32 R52, R128.reuse, R64, R176 ;  /* 0x000000408034723c */ /* 0x040ff000000018b0 */
[C---:B------:R-:W-:Y:S08]  /*ee60*/  HMMA.16816.F32 R68, R128.reuse, R80, R184 ;  /* 0x000000508044723c */ /* 0x040ff000000018b8 */
[C---:B------:R-:W-:Y:S08]  /*ee70*/  HMMA.16816.F32 R96, R128.reuse, R98, R116 ;  /* 0x000000628060723c */ /* 0x040ff00000001874 */
[C---:B------:R-:W-:Y:S08]  /*ee80*/  HMMA.16816.F32 R100, R128.reuse, R112, R240 ;  /* 0x000000708064723c */ /* 0x040ff000000018f0 */
[C---:B------:R-:W-:Y:S08]  /*ee90*/  HMMA.16816.F32 R164, R128.reuse, R166, R132 ;  /* 0x000000a680a4723c */ /* 0x040ff00000001884 */
[----:B------:R-:W-:Y:S01]  /*eea0*/  HMMA.16816.F32 R156, R128, R158, R172 ;  /* 0x0000009e809c723c */ /* 0x000fe200000018ac */
[----:B------:R-:W-:Y:S01]  /*eeb0*/  IMAD.MOV.U32 R135, RZ, RZ, R245 ;  /* 0x000000ffff877224 */ /* 0x000fe200078e00f5 */
[----:B------:R-:W-:Y:S01]  /*eec0*/  MOV R133, R222 ;  /* 0x000000de00857202 */ /* 0x000fe20000000f00 */
[----:B------:R-:W-:-:S05]  /*eed0*/  IMAD.MOV.U32 R132, RZ, RZ, R211 ;  /* 0x000000ffff847224 */ /* 0x000fca00078e00d3 */
[----:B------:R-:W-:Y:S01]  /*eee0*/  HMMA.16816.F32 R48, R128, R50, R136 ;  /* 0x000000328030723c */ /* 0x000fe20000001888 */
[----:B------:R-:W-:-:S07]  /*eef0*/  IMAD.MOV.U32 R134, RZ, RZ, R235 ;  /* 0x000000ffff867224 */ /* 0x000fce00078e00eb */
[C---:B------:R-:W-:Y:S08]  /*ef00*/  HMMA.16816.F32 R64, R128.reuse, R66, R28 ;  /* 0x000000428040723c */ /* 0x040ff0000000181c */
[C---:B------:R-:W-:Y:S08]  /*ef10*/  HMMA.16816.F32 R80, R128.reuse, R82, R188 ;  /* 0x000000528050723c */ /* 0x040ff000000018bc */
[C---:B------:R-:W-:Y:S08]  /*ef20*/  HMMA.16816.F32 R112, R128.reuse, R114, R196 ;  /* 0x000000728070723c */ /* 0x040ff000000018c4 */
[C---:B------:R-:W-:Y:S08]  /*ef30*/  HMMA.16816.F32 R116, R128.reuse, R20, R32 ;  /* 0x000000148074723c */ /* 0x040ff00000001820 */
[----:B------:R-:W-:Y:S01]  /*ef40*/  HMMA.16816.F32 R128, R128, R22, R24 ;  /* 0x000000168080723c */ /* 0x000fe20000001818 */
[----:B--2---:R-:W-:Y:S11]  /*ef50*/  ISETP.GT.AND P3, PT, R192, R183, PT ;  /* 0x000000b7c000720c */ /* 0x004ff60003f64270 */
[----:B------:R-:W-:Y:S02]  /*ef60*/  @!UPT UIADD3 URZ, URZ, URZ, URZ ;  /* 0x0000003f3f3ff290 */ /* 0x000fe4000fffe03f */
[----:B------:R-:W-:Y:S05]  /*ef70*/  @!P3 BRA `(.L_x_2241) ;  /* 0x000125500000b947 */ /* 0x000fea0003800000 */
[----:B-1----:R-:W2:Y:S01]  /*ef80*/  LDL.64 R174, [R1+0x60] ;  /* 0x0000600001ae7983 */ /* 0x002ea20000100a00 */
[----:B------:R-:W-:-:S04]  /*ef90*/  DEPBAR.LE SB0, 0x0 ;  /* 0x000080000000791a */ /* 0x000fc80000000000 */
[----:B------:R-:W3:Y:S04]  /*efa0*/  LDL R248, [R1+0x44] ;  /* 0x0000440001f87983 */ /* 0x000ee80000100800 */
[----:B------:R-:W4:Y:S04]  /*efb0*/  LDL.64 R6, [R1+0xf8] ;  /* 0x0000f80001067983 */ /* 0x000f280000100a00 */
[----:B------:R-:W4:Y:S01]  /*efc0*/  LDL.64 R10, [R1+0x110] ;  /* 0x00011000010a7983 */ /* 0x000f220000100a00 */
[----:B------:R-:W-:Y:S03]  /*efd0*/  WARPSYNC 0xffffffff ;  /* 0xffffffff00007948 */ /* 0x000fe60003800000 */
[----:B------:R-:W-:Y:S06]  /*efe0*/  BAR.SYNC.DEFER_BLOCKING 0x0 ;  /* 0x0000000000007b1d */ /* 0x000fec0000010000 */
[----:B-----5:R-:W-:Y:S01]  /*eff0*/  @P1 STS.128 [R220+0xa000], RZ ;  /* 0x00a000ffdc001388 */ /* 0x020fe20000000c00 */
[----:B--2---:R-:W-:-:S02]  /*f000*/  SHF.L.U64.HI R2, R174, 0x5, R175 ;  /* 0x00000005ae027819 */ /* 0x004fc400000102af */
[----:B---3--:R-:W-:Y:S01]  /*f010*/  IADD3 R180, R248, -0x3, RZ ;  /* 0xfffffffdf8b47810 */ /* 0x008fe20007ffe0ff */
[----:B------:R-:W-:-:S03]  /*f020*/  IMAD.SHL.U32 R0, R174, 0x20, RZ ;  /* 0x00000020ae007824 */ /* 0x000fc600078e00ff */
[----:B------:R-:W-:Y:S01]  /*f030*/  SHF.R.S32.HI R5, RZ, 0x1f, R180 ;  /* 0x0000001fff057819 */ /* 0x000fe200000114b4 */
[----:B------:R-:W-:Y:S02]  /*f040*/  IMAD R4, R2, R180, RZ ;  /* 0x000000b402047224 */ /* 0x000fe400078e02ff */
[----:B----4-:R-:W-:Y:S02]  /*f050*/  IMAD.MOV.U32 R6, RZ, RZ, R10 ;  /* 0x000000ffff067224 */ /* 0x010fe400078e000a */
[-C--:B------:R-:W-:Y:S02]  /*f060*/  IMAD R4, R5, R0.reuse, R4 ;  /* 0x0000000005047224 */ /* 0x080fe400078e0204 */
[----:B------:R-:W-:Y:S01]  /*f070*/  IMAD.WIDE.U32 R2, R180, R0, R6 ;  /* 0x00000000b4027225 */ /* 0x000fe200078e0006 */
[----:B------:R1:W-:Y:S03]  /*f080*/  STL.64 [R1+0x128], R6 ;  /* 0x0001280601007387 */ /* 0x0003e60000100a00 */
[----:B------:R-:W-:Y:S01]  /*f090*/  IMAD.IADD R3, R3, 0x1, R4 ;  /* 0x0000000103037824 */ /* 0x000fe200078e0204 */
[----:B------:R-:W-:-:S02]  /*f0a0*/  LEA R0, P2, R174, R2, 0x4 ;  /* 0x00000002ae007211 */ /* 0x000fc400078420ff */
[-C--:B------:R-:W-:Y:S02]  /*f0b0*/  @!P1 LEA R10, P5, R2, R238.reuse, 0x1 ;  /* 0x000000ee020a9211 */ /* 0x080fe400078a08ff */
[-C--:B------:R-:W-:Y:S02]  /*f0c0*/  @!P1 LEA R8, P4, R0, R238.reuse, 0x1 ;  /* 0x000000ee00089211 */ /* 0x080fe400078808ff */
[----:B------:R-:W-:Y:S02]  /*f0d0*/  LEA.HI.X R5, R174, R3, R175, 0x4, P2 ;  /* 0x00000003ae057211 */ /* 0x000fe400010f24af */
[-C--:B------:R-:W-:Y:S02]  /*f0e0*/  @!P1 LEA.HI.X R11, R2, R239.reuse, R3, 0x1, P5 ;  /* 0x000000ef020b9211 */ /* 0x080fe400028f0c03 */
[C---:B------:R-:W-:Y:S02]  /*f0f0*/  @!P0 LEA R4, P2, R0.reuse, R238, 0x1 ;  /* 0x000000ee00048211 */ /* 0x040fe400078408ff */
[CCC-:B------:R-:W-:Y:S01]  /*f100*/  @!P1 LEA.HI.X R9, R0.reuse, R239.reuse, R5.reuse, 0x1, P4 ;  /* 0x000000ef00099211 */ /* 0x1c0fe200020f0c05 */
[----:B------:R-:W-:Y:S01]  /*f110*/  @!PT LDS RZ, [RZ] ;  /* 0x00000000fffff984 */ /* 0x000fe20000000800 */
[----:B------:R-:W-:Y:S01]  /*f120*/  @!PT LDS RZ, [RZ] ;  /* 0x00000000fffff984 */ /* 0x000fe20000000800 */
[----:B------:R-:W-:Y:S01]  /*f130*/  @!PT LDS RZ, [RZ] ;  /* 0x00000000fffff984 */ /* 0x000fe20000000800 */
[----:B------:R2:W-:Y:S01]  /*f140*/  @!P1 LDGSTS.E.BYPASS.LTC128B.128 [R220+0xa000], [R10.64] ;  /* 0x0a0000000adc9fae */ /* 0x0005e2000b901d44 */
[----:B------:R-:W-:-:S02]  /*f150*/  @!P0 LEA.HI.X R5, R0, R239, R5, 0x1, P2 ;  /* 0x000000ef00058211 */ /* 0x000fc400010f0c05 */
[----:B-1----:R-:W-:-:S04]  /*f160*/  @!P0 LEA R6, P3, R2, R238, 0x1 ;  /* 0x000000ee02068211 */ /* 0x002fc800078608ff */
[----:B------:R-:W-:Y:S01]  /*f170*/  @!P0 LEA.HI.X R7, R2, R239, R3, 0x1, P3 ;  /* 0x000000ef02078211 */ /* 0x000fe200018f0c03 */
        /* <DEDUP_REMOVED lines=16> */
[----:B------:R-:W3:Y:S04]  /*f280*/  LDSM.16.M88.4 R20, [R202+0x2000] ;  /* 0x00200000ca14783b */ /* 0x000ee80000000200 */
[----:B------:R-:W4:Y:S04]  /*f290*/  LDSM.16.M88.4 R24, [R202] ;  /* 0x00000000ca18783b */ /* 0x000f280000000200 */
[----:B------:R-:W-:Y:S04]  /*f2a0*/  LDSM.16.M88.4 R32, [R212] ;  /* 0x00000000d420783b */ /* 0x000fe80000000200 */
[----:B--2---:R-:W-:Y:S04]  /*f2b0*/  LDSM.16.M88.4 R8, [R204] ;  /* 0x00000000cc08783b */ /* 0x004fe80000000200 */
[----:B------:R-:W-:Y:S04]  /*f2c0*/  LDSM.16.M88.4 R136, [R200+0x8800] ;  /* 0x00880000c888783b */ /* 0x000fe80000000200 */
[----:B-1----:R-:W1:Y:S04]  /*f2d0*/  LDSM.16.M88.4 R4, [R204+0x2000] ;  /* 0x00200000cc04783b */ /* 0x002e680000000200 */
[----:B------:R-:W0:Y:S01]  /*f2e0*/  LDGDEPBAR ;  /* 0x00000000000079af */ /* 0x000e220000000000 */
[-C--:B---3--:R-:W-:Y:S08]  /*f2f0*/  HMMA.16816.F32 R28, R20, R132.reuse, RZ ;  /* 0x00000084141c723c */ /* 0x088ff000000018ff */
[----:B----4-:R-:W-:Y:S11]  /*f300*/  HMMA.16816.F32 R172, R24, R132, RZ ;  /* 0x0000008418ac723c */ /* 0x010ff600000018ff */
[----:B------:R-:W-:Y:S05]  /*f310*/  @!UPT UIADD3 URZ, URZ, URZ, URZ ;  /* 0x0000003f3f3ff290 */ /* 0x000fea000fffe03f */
[-C--:B-1----:R-:W-:Y:S01]  /*f320*/  HMMA.16816.F32 R188, R4, R32.reuse, R28 ;  /* 0x0000002004bc723c */ /* 0x082fe2000000181c */
[----:B------:R-:W1:Y:S07]  /*f330*/  LDSM.16.M88.4 R28, [R215] ;  /* 0x00000000d71c783b */ /* 0x000e6e0000000200 */
[----:B------:R-:W-:Y:S08]  /*f340*/  HMMA.16816.F32 R192, R8, R32, R172 ;  /* 0x0000002008c0723c */ /* 0x000ff000000018ac */
[-C--:B------:R-:W-:Y:S08]  /*f350*/  HMMA.16816.F32 R172, R20, R136.reuse, RZ ;  /* 0x0000008814ac723c */ /* 0x080ff000000018ff */
[----:B------:R-:W-:Y:S11]  /*f360*/  HMMA.16816.F32 R176, R24, R136, RZ ;  /* 0x0000008818b0723c */ /* 0x000ff600000018ff */
[----:B------:R-:W-:Y:S05]  /*f370*/  @!UPT UIADD3 URZ, URZ, URZ, URZ ;  /* 0x0000003f3f3ff290 */ /* 0x000fea000fffe03f */
        /* <DEDUP_REMOVED lines=72> */
[----:B------:R-:W2:Y:S01]  /*f800*/  LDSM.16.M88.4 R8, [R208+0x4000] ;  /* 0x00400000d008783b */ /* 0x000ea20000000200 */
[----:B------:R-:W-:-:S02]  /*f810*/  ISETP.GT.AND P2, PT, R180, R183, PT ;  /* 0x000000b7b400720c */ /* 0x000fc40003f44270 */
[C---:B-1----:R-:W-:Y:S08]  /*f820*/  HMMA.16816.F32 R184, R4.reuse, R22, R172 ;  /* 0x0000001604b8723c */ /* 0x042ff000000018ac */
[-C--:B------:R-:W-:Y:S08]  /*f830*/  HMMA.16816.F32 R192, R4, R20.reuse, R192 ;  /* 0x0000001404c0723c */ /* 0x080ff000000018c0 */
[C---:B--2---:R-:W-:Y:S08]  /*f840*/  HMMA.16816.F32 R176, R8.reuse, R20, R176 ;  /* 0x0000001408b0723c */ /* 0x044ff000000018b0 */
[----:B------:R-:W-:Y:S01]  /*f850*/  HMMA.16816.F32 R172, R8, R22, R32 ;  /* 0x0000001608ac723c */ /* 0x000fe20000001820 */
[----:B------:R-:W1:Y:S01]  /*f860*/  LDSM.16.M88.4 R20, [R207+0x1800] ;  /* 0x00180000cf14783b */ /* 0x000e620000000200 */
[----:B------:R-:W-:-:S04]  /*f870*/  DEPBAR.LE SB0, 0x0 ;  /* 0x000080000000791a */ /* 0x000fc80000000000 */
[----:B------:R-:W-:Y:S02]  /*f880*/  BSSY B1, `(.L_x_2246) ;  /* 0x0000035000017945 */ /* 0x000fe40003800000 */
[-C--:B-1----:R-:W-:Y:S08]  /*f890*/  HMMA.16816.F32 R188, R4, R20.reuse, R132 ;  /* 0x0000001404bc723c */ /* 0x082ff00000001884 */
[----:B------:R-:W-:Y:S08]  /*f8a0*/  HMMA.16816.F32 R136, R8, R20, R136 ;  /* 0x000000140888723c */ /* 0x000ff00000001888 */
[-C--:B------:R-:W-:Y:S08]  /*f8b0*/  HMMA.16816.F32 R196, R4, R22.reuse, R28 ;  /* 0x0000001604c4723c */ /* 0x080ff0000000181c */
[----:B------:R-:W-:Y:S01]  /*f8c0*/  HMMA.16816.F32 R132, R8, R22, R24 ;  /* 0x000000160884723c */ /* 0x000fe20000001818 */
[----:B------:R-:W-:Y:S06]  /*f8d0*/  BAR.SYNC.DEFER_BLOCKING 0x0 ;  /* 0x0000000000007b1d */ /* 0x000fec0000010000 */
[----:B------:R-:W-:Y:S01]  /*f8e0*/  @!UPT UIADD3 URZ, URZ, URZ, URZ ;  /* 0x0000003f3f3ff290 */ /* 0x000fe2000fffe03f */
[----:B------:R-:W-:Y:S11]  /*f8f0*/  @!P2 BRA `(.L_x_2247) ;  /* 0x000002d00000a947 */ /* 0x000ff60003800000 */
[----:B------:R-:W2:Y:S04]  /*f900*/  LDL R249, [R1+0x100] ;  /* 0x0001000001f97983 */ /* 0x000ea80000100800 */
[----:B------:R-:W3:Y:S04]  /*f910*/  LDL R181, [R1+0xcc] ;  /* 0x0000cc0001b57983 */ /* 0x000ee80000100800 */
[----:B------:R-:W4:Y:S04]  /*f920*/  LDL.64 R250, [R1+0xf0] ;  /* 0x0000f00001fa7983 */ /* 0x000f280000100a00 */
[----:B------:R-:W5:Y:S04]  /*f930*/  LDL R182, [R1+0x104] ;  /* 0x0001040001b67983 */ /* 0x000f680000100800 */
[----:B------:R-:W5:Y:S01]  /*f940*/  LDL R183, [R1+0x108] ;  /* 0x0001080001b77983 */ /* 0x000f620000100800 */
[----:B------:R-:W-:-:S04]  /*f950*/  IADD3 R2, R248, -0x4, RZ ;  /* 0xfffffffcf8027810 */ /* 0x000fc80007ffe0ff */
[----:B------:R-:W-:Y:S01]  /*f960*/  SHF.R.S32.HI R3, RZ, 0x1f, R2 ;  /* 0x0000001fff037819 */ /* 0x000fe20000011402 */
[----:B------:R1:W-:Y:S01]  /*f970*/  @P1 STS.128 [R220+0x8000], RZ ;  /* 0x008000ffdc001388 */ /* 0x0003e20000000c00 */
[----:B------:R-:W-:Y:S01]  /*f980*/  BSSY B0, `(.L_x_2248) ;  /* 0x0000023000007945 */ /* 0x000fe20003800000 */
[----:B--2---:R-:W-:-:S04]  /*f990*/  IMAD R0, R249, R2, RZ ;  /* 0x00000002f9007224 */ /* 0x004fc800078e02ff */
[-C--:B---3--:R-:W-:Y:S02]  /*f9a0*/  IMAD R0, R3, R181.reuse, R0 ;  /* 0x000000b503007224 */ /* 0x088fe400078e0200 */
[----:B----4-:R-:W-:-:S04]  /*f9b0*/  IMAD.WIDE.U32 R2, R2, R181, R250 ;  /* 0x000000b502027225 */ /* 0x010fc800078e00fa */
        /* <DEDUP_REMOVED lines=10> */
[----:B-----5:R-:W-:-:S03]  /*fa60*/  IADD3 R2, P2, R182, R2, RZ ;  /* 0x00000002b6027210 */ /* 0x020fc60007f5e0ff */
        /* <DEDUP_REMOVED lines=20> */
.L_x_2249:
[----:B------:R-:W-:Y:S05]  /*fbb0*/  BSYNC B0 ;  /* 0x0000000000007941 */ /* 0x000fea0003800000 */
.L_x_2248:
[----:B------:R-:W0:Y:S02]  /*fbc0*/  LDGDEPBAR ;  /* 0x00000000000079af */ /* 0x000e240000000000 */
.L_x_2247:
[----:B------:R-:W-:Y:S05]  /*fbd0*/  BSYNC B1 ;  /* 0x0000000000017941 */ /* 0x000fea0003800000 */
.L_x_2246:
[----:B------:R-:W2:Y:S04]  /*fbe0*/  LDL R0, [R1+0xac] ;  /* 0x0000ac0001007983 */ /* 0x000ea80000100800 */
[----:B------:R-:W3:Y:S04]  /*fbf0*/  LDL R2, [R1+0xa8] ;  /* 0x0000a80001027983 */ /* 0x000ee80000100800 */
[----:B------:R-:W4:Y:S04]  /*fc00*/  LDL R6, [R1+0x6c] ;  /* 0x00006c0001067983 */ /* 0x000f280000100800 */
[----:B------:R-:W4:Y:S04]  /*fc10*/  LDL R3, [R1+0xc0] ;  /* 0x0000c00001037983 */ /* 0x000f280000100800 */
[----:B-1----:R-:W4:Y:S04]  /*fc20*/  LDL R5, [R1+0xb0] ;  /* 0x0000b00001057983 */ /* 0x002f280000100800 */
[----:B------:R-:W1:Y:S02]  /*fc30*/  S2R R4, SR_TID.X ;  /* 0x0000000000047919 */ /* 0x000e640000002100 */
[----:B-1----:R-:W-:-:S05]  /*fc40*/  IMAD.SHL.U32 R4, R4, 0x2, RZ ;  /* 0x0000000204047824 */ /* 0x002fca00078e00ff */
[----:B------:R-:W-:-:S05]  /*fc50*/  LOP3.LUT R4, R4, 0x6, RZ, 0xc0, !PT ;  /* 0x0000000604047812 */ /* 0x000fca00078ec0ff */
[----:B------:R-:W-:-:S05]  /*fc60*/  IMAD R4, R180, 0x20, R4 ;  /* 0x00000020b4047824 */ /* 0x000fca00078e0204 */
[C---:B------:R-:W-:Y:S02]  /*fc70*/  IADD3 R11, R4.reuse, 0x1, RZ ;  /* 0x00000001040b7810 */ /* 0x040fe40007ffe0ff */
[C---:B------:R-:W-:Y:S02]  /*fc80*/  IADD3 R10, R4.reuse, 0x8, RZ ;  /* 0x00000008040a7810 */ /* 0x040fe40007ffe0ff */
[C---:B------:R-:W-:Y:S02]  /*fc90*/  IADD3 R9, R4.reuse, 0x9, RZ ;  /* 0x0000000904097810 */ /* 0x040fe40007ffe0ff */
[C---:B------:R-:W-:Y:S02]  /*fca0*/  IADD3 R8, R4.reuse, 0x10, RZ ;  /* 0x0000001004087810 */ /* 0x040fe40007ffe0ff */
[C---:B------:R-:W-:Y:S02]  /*fcb0*/  IADD3 R7, R4.reuse, 0x11, RZ ;  /* 0x0000001104077810 */ /* 0x040fe40007ffe0ff */
[----:B------:R-:W-:-:S02]  /*fcc0*/  ISETP.GE.AND P2, PT, R4, R228, PT ;  /* 0x000000e40400720c */ /* 0x000fc40003f46270 */
[C---:B------:R-:W-:Y:S02]  /*fcd0*/  ISETP.GE.AND P5, PT, R11.reuse, R228, PT ;  /* 0x000000e40b00720c */ /* 0x040fe40003fa6270 */
[----:B------:R-:W-:Y:S02]  /*fce0*/  ISETP.GE.OR P2, PT, R4, R234, !P2 ;  /* 0x000000ea0400720c */ /* 0x000fe40005746670 */
[C---:B------:R-:W-:Y:S02]  /*fcf0*/  ISETP.GE.AND P4, PT, R10.reuse, R228, PT ;  /* 0x000000e40a00720c */ /* 0x040fe40003f86270 */
[----:B------:R-:W-:Y:S02]  /*fd00*/  ISETP.GE.OR P5, PT, R11, R234, !P5 ;  /* 0x000000ea0b00720c */ /* 0x000fe40006fa6670 */
[----:B------:R-:W-:Y:S02]  /*fd10*/  ISETP.GE.AND P3, PT, R9, R228, PT ;  /* 0x000000e40900720c */ /* 0x000fe40003f66270 */
[----:B------:R-:W-:-:S02]  /*fd20*/  ISETP.GE.OR P4, PT, R10, R234, !P4 ;  /* 0x000000ea0a00720c */ /* 0x000fc40006786670 */
[----:B------:R-:W-:Y:S01]  /*fd30*/  ISETP.GE.OR P3, PT, R9, R234, !P3 ;  /* 0x000000ea0900720c */ /* 0x000fe20005f66670 */
[----:B--2---:R-:W-:Y:S01]  /*fd40*/  IMAD.MOV.U32 R29, RZ, RZ, R0 ;  /* 0x000000ffff1d7224 */ /* 0x004fe200078e0000 */
[----:B------:R-:W-:-:S04]  /*fd50*/  IADD3 R0, R223, -R4, RZ ;  /* 0x80000004df007210 */ /* 0x000fc80007ffe0ff */
[----:B------:R-:W-:Y:S01]  /*fd60*/  IABS R0, R0 ;  /* 0x0000000000007213 */ /* 0x000fe20000000000 */
[----:B---3--:R-:W-:-:S04]  /*fd70*/  IMAD.MOV.U32 R218, RZ, RZ, R2 ;  /* 0x000000ffffda7224 */ /* 0x008fc800078e0002 */
[----:B------:R-:W-:Y:S02]  /*fd80*/  IMAD.MOV.U32 R2, RZ, RZ, R0 ;  /* 0x000000ffff027224 */ /* 0x000fe400078e0000 */
[----:B------:R-:W-:Y:S02]  /*fd90*/  IMAD.IADD R0, R223, 0x1, -R11 ;  /* 0x00000001df007824 */ /* 0x000fe400078e0a0b */
[----:B----4-:R-:W-:-:S03]  /*fda0*/  IMAD.MOV.U32 R181, RZ, RZ, R6 ;  /* 0x000000ffffb57224 */ /* 0x010fc600078e0006 */
[----:B------:R-:W-:Y:S01]  /*fdb0*/  IABS R0, R0 ;  /* 0x0000000000007213 */ /* 0x000fe20000000000 */
[----:B------:R1:W-:Y:S01]  /*fdc0*/  I2F R6, R2 ;  /* 0x0000000200067306 */ /* 0x0003e20000201400 */
[----:B------:R-:W-:Y:S02]  /*fdd0*/  IMAD.MOV.U32 R183, RZ, RZ, R3 ;  /* 0x000000ffffb77224 */ /* 0x000fe400078e0003 */
[C---:B------:R-:W-:Y:S02]  /*fde0*/  IMAD.IADD R3, R223.reuse, 0x1, -R9 ;  /* 0x00000001df037824 */ /* 0x040fe400078e0a09 */
[----:B------:R-:W-:Y:S02]  /*fdf0*/  IMAD.MOV.U32 R182, RZ, RZ, R5 ;  /* 0x000000ffffb67224 */ /* 0x000fe400078e0005 */
[----:B-1----:R-:W-:Y:S02]  /*fe00*/  IMAD.MOV.U32 R2, RZ, RZ, R0 ;  /* 0x000000ffff027224 */ /* 0x002fe400078e0000 */
[----:B------:R-:W-:-:S05]  /*fe10*/  IMAD.IADD R0, R223, 0x1, -R10 ;  /* 0x00000001df007824 */ /* 0x000fca00078e0a0a */
[----:B------:R-:W-:Y:S01]  /*fe20*/  IABS R0, R0 ;  /* 0x0000000000007213 */ /* 0x000fe20000000000 */
[----:B------:R1:W-:Y:S04]  /*fe30*/  I2F R5, R2 ;  /* 0x0000000200057306 */ /* 0x0003e80000201400 */
[----:B-1----:R-:W-:Y:S01]  /*fe40*/  IMAD.MOV.U32 R2, RZ, RZ, R0 ;  /* 0x000000ffff027224 */ /* 0x002fe200078e0000 */
[----:B------:R-:W-:-:S06]  /*fe50*/  IABS R0, R3 ;  /* 0x0000000300007213 */ /* 0x000fcc0000000000 */
[----:B------:R-:W1:Y:S08]  /*fe60*/  I2F R0, R0 ;  /* 0x0000000000007306 */ /* 0x000e700000201400 */
[----:B------:R-:W2:Y:S01]  /*fe70*/  I2F R2, R2 ;  /* 0x0000000200027306 */ /* 0x000ea20000201400 */
[C---:B------:R-:W-:Y:S02]  /*fe80*/  IMAD.IADD R3, R223.reuse, 0x1, -R7 ;  /* 0x00000001df037824 */ /* 0x040fe400078e0a07 */
[----:B-1----:R-:W-:Y:S01]  /*fe90*/  FFMA.FTZ R24, R0, -R216, R173 ;  /* 0x800000d800187223 */ /* 0x002fe200000100ad */
[----:B------:R-:W-:-:S04]  /*fea0*/  IADD3 R0, R223, -R8, RZ ;  /* 0x80000008df007210 */ /* 0x000fc80007ffe0ff */
[----:B------:R-:W-:Y:S01]  /*feb0*/  IABS R0, R0 ;  /* 0x0000000000007213 */ /* 0x000fe20000000000 */
[----:B--2---:R-:W-:-:S04]  /*fec0*/  FFMA.FTZ R25, R2, -R216, R172 ;  /* 0x800000d802197223 */ /* 0x004fc800000100ac */
[----:B------:R-:W-:Y:S01]  /*fed0*/  IMAD.MOV.U32 R2, RZ, RZ, R0 ;  /* 0x000000ffff027224 */ /* 0x000fe200078e0000 */
[----:B------:R-:W-:-:S06]  /*fee0*/  IABS R0, R3 ;  /* 0x0000000300007213 */ /* 0x000fcc0000000000 */
[----:B------:R-:W1:Y:S01]  /*fef0*/  I2F R0, R0 ;  /* 0x0000000000007306 */ /* 0x000e620000201400 */
[-C--:B------:R-:W-:Y:S01]  /*ff00*/  FFMA.FTZ R21, R6, -R216.reuse, R176 ;  /* 0x800000d806157223 */ /* 0x080fe200000100b0 */
[----:B------:R-:W-:Y:S01]  /*ff10*/  IADD3 R6, R4, 0x18, RZ ;  /* 0x0000001804067810 */ /* 0x000fe20007ffe0ff */
[----:B-1----:R-:W-:-:S04]  /*ff20*/  FFMA.FTZ R22, R0, -R216, R137 ;  /* 0x800000d800167223 */ /* 0x002fc80000010089 */
[----:B------:R-:W-:-:S05]  /*ff30*/  IMAD.IADD R0, R223, 0x1, -R6 ;  /* 0x00000001df007824 */ /* 0x000fca00078e0a06 */
[----:B------:R-:W-:-:S06]  /*ff40*/  IABS R0, R0 ;  /* 0x0000000000007213 */ /* 0x000fcc0000000000 */
[----:B------:R-:W1:Y:S01]  /*ff50*/  I2F R0, R0 ;  /* 0x0000000000007306 */ /* 0x000e620000201400 */
[-C--:B------:R-:W-:Y:S01]  /*ff60*/  FFMA.FTZ R20, R5, -R216.reuse, R177 ;  /* 0x800000d805147223 */ /* 0x080fe200000100b1 */
[----:B------:R-:W-:Y:S01]  /*ff70*/  IADD3 R5, R4, 0x19, RZ ;  /* 0x0000001904057810 */ /* 0x000fe20007ffe0ff */
[----:B-1----:R-:W-:-:S04]  /*ff80*/  FFMA.FTZ R3, R0, -R216, R132 ;  /* 0x800000d800037223 */ /* 0x002fc80000010084 */
[----:B------:R-:W-:-:S05]  /*ff90*/  IMAD.IADD R0, R223, 0x1, -R5 ;  /* 0x00000001df007824 */ /* 0x000fca00078e0a05 */
[----:B------:R-:W-:Y:S01]  /*ffa0*/  IABS R0, R0 ;  /* 0x0000000000007213 */ /* 0x000fe20000000000 */
[----:B------:R-:W1:Y:S08]  /*ffb0*/  I2F R2, R2 ;  /* 0x0000000200027306 */ /* 0x000e700000201400 */
[----:B------:R-:W2:Y:S01]  /*ffc0*/  I2F R0, R0 ;  /* 0x0000000000007306 */ /* 0x000ea20000201400 */
[----:B------:R-:W-:-:S02]  /*ffd0*/  FSEL R27, R21, -INF , !P2 ;  /* 0xff800000151b7808 */ /* 0x000fc40005000000 */
[----:B------:R-:W-:Y:S01]  /*ffe0*/  FSEL R26, R20, -INF , !P5 ;  /* 0xff800000141a7808 */ /* 0x000fe20006800000 */
[----:B-1----:R-:W-:Y:S01]  /*fff0*/  FFMA.FTZ R23, R2, -R216, R136 ;  /* 0x800000d802177223 */ /* 0x002fe20000010088 */
[----:B------:R-:W-:Y:S02]  /*10000*/  ISETP.GE.AND P2, PT, R8, R228, PT ;  /* 0x000000e40800720c */ /* 0x000fe40003f46270 */
[----:B------:R-:W-:Y:S01]  /*10010*/  FSEL R25, R25, -INF , !P4 ;  /* 0xff80000019197808 */ /* 0x000fe20006000000 */
[----:B--2---:R-:W-:Y:S01]  /*10020*/  FFMA.FTZ R2, R0, -R216, R133 ;  /* 0x800000d800027223 */ /* 0x004fe20000010085 */
[----:B------:R-:W-:-:S04]  /*10030*/  FMNMX.FTZ R0, R211, R27, !PT ;  /* 0x0000001bd3007209 */ /* 0x000fc80007810000 */
[----:B------:R-:W-:Y:S02]  /*10040*/  FMNMX.FTZ R0, R26, R0, !PT ;  /* 0x000000001a007209 */ /* 0x000fe40007810000 */
[----:B------:R-:W-:Y:S02]  /*10050*/  ISETP.GE.AND P4, PT, R7, R228, PT ;  /* 0x000000e40700720c */ /* 0x000fe40003f86270 */
[----:B------:R-:W-:Y:S02]  /*10060*/  ISETP.GE.OR P2, PT, R8, R234, !P2 ;  /* 0x000000ea0800720c */ /* 0x000fe40005746670 */
[----:B------:R-:W-:Y:S02]  /*10070*/  FSEL R24, R24, -INF , !P3 ;  /* 0xff80000018187808 */ /* 0x000fe40005800000 */
[----:B------:R-:W-:Y:S02]  /*10080*/  FMNMX.FTZ R0, R25, R0, !PT ;  /* 0x0000000019007209 */ /* 0x000fe40007810000 */
[----:B------:R-:W-:-:S02]  /*10090*/  ISETP.GE.AND P3, PT, R6, R228, PT ;  /* 0x000000e40600720c */ /* 0x000fc40003f66270 */
[----:B------:R-:W-:Y:S02]  /*100a0*/  ISETP.GE.OR P4, PT, R7, R234, !P4 ;  /* 0x000000ea0700720c */ /* 0x000fe40006786670 */
[----:B------:R-:W-:Y:S02]  /*100b0*/  FSEL R23, R23, -INF , !P2 ;  /* 0xff80000017177808 */ /* 0x000fe40005000000 */
[----:B------:R-:W-:Y:S02]  /*100c0*/  FMNMX.FTZ R0, R24, R0, !PT ;  /* 0x0000000018007209 */ /* 0x000fe40007810000 */
[----:B------:R-:W-:Y:S02]  /*100d0*/  ISETP.GE.AND P2, PT, R5, R228, PT ;  /* 0x000000e40500720c */ /* 0x000fe40003f46270 */
[----:B------:R-:W-:Y:S02]  /*100e0*/  ISETP.GE.OR P3, PT, R6, R234, !P3 ;  /* 0x000000ea0600720c */ /* 0x000fe40005f66670 */
[----:B------:R-:W-:-:S02]  /*100f0*/  FSEL R22, R22, -INF , !P4 ;  /* 0xff80000016167808 */ /* 0x000fc40006000000 */
[----:B------:R-:W-:Y:S02]  /*10100*/  FMNMX.FTZ R0, R23, R0, !PT ;  /* 0x0000000017007209 */ /* 0x000fe40007810000 */
[----:B------:R-:W-:Y:S02]  /*10110*/  ISETP.GE.OR P2, PT, R5, R234, !P2 ;  /* 0x000000ea0500720c */ /* 0x000fe40005746670 */
        /* <DEDUP_REMOVED lines=8> */
[----:B------:R-:W-:Y:S01]  /*101a0*/  IMAD.U32 R3, RZ, RZ, UR7 ;  /* 0x00000007ff037e24 */ /* 0x000fe2000f8e00ff */
[----:B-1----:R-:W-:-:S04]  /*101b0*/  FMNMX.FTZ R132, R0, R2, !PT ;  /* 0x0000000200847209 */ /* 0x002fc80007810000 */
[----:B------:R-:W-:Y:S01]  /*101c0*/  FSETP.NEU.FTZ.AND P2, PT, R132, -INF , PT ;  /* 0xff8000008400780b */ /* 0x000fe20003f5d000 */
[----:B------:R-:W-:-:S03]  /*101d0*/  IMAD.U32 R2, RZ, RZ, UR6 ;  /* 0x00000006ff027e24 */ /* 0x000fc6000f8e00ff */
[----:B------:R-:W-:-:S05]  /*101e0*/  FSEL R0, R132, RZ, P2 ;  /* 0x000000ff84007208 */ /* 0x000fca0001000000 */
[----:B------:R-:W-:Y:S02]  /*101f0*/  FADD.FTZ R28, R211, -R0 ;  /* 0x80000000d31c7221 */ /* 0x000fe40000010000 */
[----:B------:R-:W2:Y:S04]  /*10200*/  LD.E R0, [R2.64+0xdc] ;  /* 0x0000dc0402007980 */ /* 0x000ea8000c101900 */
[----:B------:R1:W-:Y:S04]  /*10210*/  STL.64 [R1+0x1a0], R14 ;  /* 0x0001a00e01007387 */ /* 0x0003e80000100a00 */
[----:B------:R3:W-:Y:S04]  /*10220*/  STL [R1+0x190], R205 ;  /* 0x000190cd01007387 */ /* 0x0007e80000100800 */
[----:B------:R4:W-:Y:S04]  /*10230*/  STL [R1+0x18c], R239 ;  /* 0x00018cef01007387 */ /* 0x0009e80000100800 */
[----:B------:R1:W-:Y:S04]  /*10240*/  STL [R1+0x188], R238 ;  /* 0x000188ee01007387 */ /* 0x0003e80000100800 */
[----:B------:R1:W-:Y:S04]  /*10250*/  STL [R1+0x184], R237 ;  /* 0x000184ed01007387 */ /* 0x0003e80000100800 */
[----:B------:R-:W-:Y:S04]  /*10260*/  STL [R1+0x180], R236 ;  /* 0x000180ec01007387 */ /* 0x000fe80000100800 */
[----:B------:R-:W-:Y:S04]  /*10270*/  STL [R1+0x17c], R220 ;  /* 0x00017cdc01007387 */ /* 0x000fe80000100800 */
[----:B------:R1:W-:Y:S04]  /*10280*/  STL [R1+0x178], R215 ;  /* 0x000178d701007387 */ /* 0x0003e80000100800 */
[----:B------:R-:W-:Y:S04]  /*10290*/  STL [R1+0x174], R214 ;  /* 0x000174d601007387 */ /* 0x000fe80000100800 */
[----:B------:R1:W-:Y:S04]  /*102a0*/  STL [R1+0x170], R213 ;  /* 0x000170d501007387 */ /* 0x0003e80000100800 */
[----:B------:R1:W-:Y:S04]  /*102b0*/  STL [R1+0x16c], R212 ;  /* 0x00016cd401007387 */ /* 0x0003e80000100800 */
[----:B------:R1:W-:Y:S04]  /*102c0*/  STL [R1+0x168], R210 ;  /* 0x000168d201007387 */ /* 0x0003e80000100800 */
[----:B------:R-:W-:Y:S04]  /*102d0*/  STL [R1+0x164], R209 ;  /* 0x000164d101007387 */ /* 0x000fe80000100800 */
[----:B------:R2:W-:Y:S04]  /*102e0*/  STL [R1+0x160], R208 ;  /* 0x000160d001007387 */ /* 0x0005e80000100800 */
[----:B------:R-:W-:Y:S04]  /*102f0*/  STL [R1+0x15c], R207 ;  /* 0x00015ccf01007387 */ /* 0x000fe80000100800 */
[----:B------:R2:W-:Y:S04]  /*10300*/  STL [R1+0x158], R204 ;  /* 0x000158cc01007387 */ /* 0x0005e80000100800 */
[----:B------:R2:W-:Y:S04]  /*10310*/  STL [R1+0x154], R202 ;  /* 0x000154ca01007387 */ /* 0x0005e80000100800 */
[----:B------:R2:W-:Y:S04]  /*10320*/  STL [R1+0x150], R200 ;  /* 0x000150c801007387 */ /* 0x0005e80000100800 */
[----:B------:R-:W4:Y:S01]  /*10330*/  LDL.LU R30, [R1+0xa0] ;  /* 0x0000a000011e7983 */ /* 0x000f220000300800 */
[----:B------:R-:W-:-:S02]  /*10340*/  ISETP.GE.AND P4, PT, R4, R227, PT ;  /* 0x000000e30400720c */ /* 0x000fc40003f86270 */
[C---:B------:R-:W-:Y:S01]  /*10350*/  ISETP.GE.AND P6, PT, R4.reuse, R226, PT ;  /* 0x000000e20400720c */ /* 0x040fe20003fc6270 */
[----:B-1----:R-:W4:Y:S01]  /*10360*/  LDL.64 R14, [R1+0x48] ;  /* 0x00004800010e7983 */ /* 0x002f220000100a00 */
[----:B------:R-:W-:Y:S01]  /*10370*/  ISETP.GE.OR P4, PT, R4, R233, !P4 ;  /* 0x000000e90400720c */ /* 0x000fe20006786670 */
[C---:B--2---:R-:W-:Y:S01]  /*10380*/  FMUL.FTZ R3, R0.reuse, R132 ;  /* 0x0000008400037220 */ /* 0x044fe20000410000 */
[C---:B------:R-:W-:Y:S01]  /*10390*/  ISETP.GE.AND P3, PT, R11.reuse, R227, PT ;  /* 0x000000e30b00720c */ /* 0x040fe20003f66270 */
[----:B------:R-:W-:Y:S01]  /*103a0*/  FMUL.FTZ R2, R0, R28 ;  /* 0x0000001c00027220 */ /* 0x000fe20000410000 */
[----:B------:R-:W-:Y:S01]  /*103b0*/  ISETP.GE.AND P5, PT, R11, R226, PT ;  /* 0x000000e20b00720c */ /* 0x000fe20003fa6270 */
[----:B---3--:R-:W2:Y:S01]  /*103c0*/  LDL R205, [R1+0xc4] ;  /* 0x0000c40001cd7983 */ /* 0x008ea20000100800 */
[----:B------:R-:W-:-:S03]  /*103d0*/  FSEL R3, R3, RZ, P2 ;  /* 0x000000ff03037208 */ /* 0x000fc60001000000 */
[----:B------:R-:W1:Y:S01]  /*103e0*/  MUFU.EX2 R2, R2 ;  /* 0x0000000200027308 */ /* 0x000e620000000800 */
[----:B----4-:R-:W3:Y:S01]  /*103f0*/  LDL R239, [R1+0xb4] ;  /* 0x0000b40001ef7983 */ /* 0x010ee20000100800 */
[-CC-:B------:R-:W-:Y:S02]  /*10400*/  FFMA.FTZ R27, R27, R0.reuse, -R3.reuse ;  /* 0x000000001b1b7223 */ /* 0x180fe40000010803 */
[-CC-:B------:R-:W-:Y:S01]  /*10410*/  FFMA.FTZ R26, R26, R0.reuse, -R3.reuse ;  /* 0x000000001a1a7223 */ /* 0x180fe20000010803 */
[----:B------:R-:W4:Y:S01]  /*10420*/  LDL R238, [R1+0xb8] ;  /* 0x0000b80001ee7983 */ /* 0x000f220000100800 */
[-CC-:B------:R-:W-:Y:S02]  /*10430*/  FFMA.FTZ R136, R25, R0.reuse, -R3.reuse ;  /* 0x0000000019887223 */ /* 0x180fe40000010803 */
[-CC-:B------:R-:W-:Y:S01]  /*10440*/  FFMA.FTZ R137, R24, R0.reuse, -R3.reuse ;  /* 0x0000000018897223 */ /* 0x180fe20000010803 */
[----:B------:R-:W2:Y:S01]  /*10450*/  LDL R237, [R1+0xbc] ;  /* 0x0000bc0001ed7983 */ /* 0x000ea20000100800 */
[----:B------:R-:W-:-:S02]  /*10460*/  FFMA.FTZ R172, R23, R0, -R3 ;  /* 0x0000000017ac7223 */ /* 0x000fc40000010803 */
[-CC-:B------:R-:W-:Y:S02]  /*10470*/  FFMA.FTZ R173, R22, R0.reuse, -R3.reuse ;  /* 0x0000000016ad7223 */ /* 0x180fe40000010803 */
[-CC-:B------:R-:W-:Y:S02]  /*10480*/  FFMA.FTZ R176, R21, R0.reuse, -R3.reuse ;  /* 0x0000000015b07223 */ /* 0x180fe40000010803 */
[----:B------:R-:W-:Y:S02]  /*10490*/  FFMA.FTZ R177, R20, R0, -R3 ;  /* 0x0000000014b17223 */ /* 0x000fe40000010803 */
[----:B------:R-:W1:Y:S02]  /*104a0*/  MUFU.EX2 R3, R27 ;  /* 0x0000001b00037308 */ /* 0x000e640000000800 */
[-C--:B-1----:R-:W-:Y:S01]  /*104b0*/  FMUL.FTZ R249, R165, R2.reuse ;  /* 0x00000002a5f97220 */ /* 0x082fe20000410000 */
[----:B------:R-:W-:Y:S01]  /*104c0*/  MOV R165, R29 ;  /* 0x0000001d00a57202 */ /* 0x000fe20000000f00 */
[----:B------:R-:W-:-:S02]  /*104d0*/  FMUL.FTZ R240, R168, R2 ;  /* 0x00000002a8f07220 */ /* 0x000fc40000410000 */
[-C--:B------:R-:W-:Y:S02]  /*104e0*/  FMUL.FTZ R241, R169, R2.reuse ;  /* 0x00000002a9f17220 */ /* 0x080fe40000410000 */
        /* <DEDUP_REMOVED lines=30> */
[----:B------:R-:W-:Y:S02]  /*106d0*/  FFMA.FTZ R20, R30, R2, R3 ;  /* 0x000000021e147223 */ /* 0x000fe40000010003 */
[----:B------:R-:W1:Y:S02]  /*106e0*/  MUFU.EX2 R2, R26 ;  /* 0x0000001a00027308 */ /* 0x000e640000000800 */
[C---:B-1----:R-:W-:Y:S01]  /*106f0*/  FADD.FTZ R64, R2.reuse, R20 ;  /* 0x0000001402407221 */ /* 0x042fe20000010000 */
[----:B------:R-:W-:Y:S01]  /*10700*/  F2FP.PACK_AB R156, R2, R3 ;  /* 0x00000003029c723e */ /* 0x000fe200000000ff */
[----:B------:R-:W-:-:S05]  /*10710*/  IMAD.IADD R2, R230, 0x1, -R4 ;  /* 0x00000001e6027824 */ /* 0x000fca00078e0a04 */
[----:B------:R-:W-:-:S06]  /*10720*/  IABS R2, R2 ;  /* 0x0000000200027213 */ /* 0x000fcc0000000000 */
[----:B------:R-:W1:Y:S02]  /*10730*/  I2F R2, R2 ;  /* 0x0000000200027306 */ /* 0x000e640000201400 */
[----:B-1----:R-:W-:Y:S01]  /*10740*/  FFMA.FTZ R3, R2, -R216, R178 ;  /* 0x800000d802037223 */ /* 0x002fe200000100b2 */
[----:B------:R-:W-:-:S04]  /*10750*/  IADD3 R2, R224, -R4, RZ ;  /* 0x80000004e0027210 */ /* 0x000fc80007ffe0ff */
[----:B------:R-:W-:-:S06]  /*10760*/  IABS R2, R2 ;  /* 0x0000000200027213 */ /* 0x000fcc0000000000 */
[----:B------:R-:W1:Y:S02]  /*10770*/  I2F R2, R2 ;  /* 0x0000000200027306 */ /* 0x000e640000201400 */
[----:B-1----:R-:W-:Y:S02]  /*10780*/  FFMA.FTZ R24, R2, -R216, R192 ;  /* 0x800000d802187223 */ /* 0x002fe400000100c0 */
[----:B------:R-:W-:-:S05]  /*10790*/  IMAD.IADD R2, R229, 0x1, -R4 ;  /* 0x00000001e5027824 */ /* 0x000fca00078e0a04 */
[----:B------:R-:W-:-:S06]  /*107a0*/  IABS R2, R2 ;  /* 0x0000000200027213 */ /* 0x000fcc0000000000 */
[----:B------:R-:W1:Y:S01]  /*107b0*/  I2F R2, R2 ;  /* 0x0000000200027306 */ /* 0x000e620000201400 */
[----:B------:R-:W-:Y:S02]  /*107c0*/  IMAD.MOV.U32 R96, RZ, RZ, R23 ;  /* 0x000000ffff607224 */ /* 0x000fe400078e0017 */
[----:B-1----:R-:W-:Y:S02]  /*107d0*/  FFMA.FTZ R23, R2, -R216, R194 ;  /* 0x800000d802177223 */ /* 0x002fe400000100c2 */
[----:B------:R-:W-:-:S05]  /*107e0*/  IMAD.IADD R2, R230, 0x1, -R11 ;  /* 0x00000001e6027824 */ /* 0x000fca00078e0a0b */
[----:B------:R-:W-:-:S06]  /*107f0*/  IABS R2, R2 ;  /* 0x0000000200027213 */ /* 0x000fcc0000000000 */
[----:B------:R-:W1:Y:S02]  /*10800*/  I2F R2, R2 ;  /* 0x0000000200027306 */ /* 0x000e640000201400 */
[----:B-1----:R-:W-:Y:S02]  /*10810*/  FFMA.FTZ R20, R2, -R216, R179 ;  /* 0x800000d802147223 */ /* 0x002fe400000100b3 */
[----:B------:R-:W-:-:S05]  /*10820*/  IMAD.IADD R2, R224, 0x1, -R11 ;  /* 0x00000001e0027824 */ /* 0x000fca00078e0a0b */
[----:B------:R-:W-:-:S06]  /*10830*/  IABS R2, R2 ;  /* 0x0000000200027213 */ /* 0x000fcc0000000000 */
[----:B------:R-:W1:Y:S01]  /*10840*/  I2F R2, R2 ;  /* 0x0000000200027306 */ /* 0x000e620000201400 */
[----:B------:R-:W-:Y:S01]  /*10850*/  IMAD.MOV.U32 R97, RZ, RZ, R22 ;  /* 0x000000ffff617224 */ /* 0x000fe200078e0016 */
[----:B------:R-:W-:Y:S01]  /*10860*/  FSEL R48, R3, -INF , !P4 ;  /* 0xff80000003307808 */ /* 0x000fe20006000000 */
[----:B-1----:R-:W-:Y:S02]  /*10870*/  FFMA.FTZ R22, R2, -R216, R193 ;  /* 0x800000d802167223 */ /* 0x002fe400000100c1 */
[----:B------:R-:W-:-:S05]  /*10880*/  IMAD.IADD R2, R229, 0x1, -R11 ;  /* 0x00000001e5027824 */ /* 0x000fca00078e0a0b */
[----:B------:R-:W-:Y:S01]  /*10890*/  IABS R3, R2 ;  /* 0x0000000200037213 */ /* 0x000fe20000000000 */
[----:B------:R-:W-:-:S05]  /*108a0*/  IMAD.IADD R2, R230, 0x1, -R10 ;  /* 0x00000001e6027824 */ /* 0x000fca00078e0a0a */
[----:B------:R-:W-:-:S06]  /*108b0*/  IABS R2, R2 ;  /* 0x0000000200027213 */ /* 0x000fcc0000000000 */
[----:B------:R-:W1:Y:S01]  /*108c0*/  I2F R2, R2 ;  /* 0x0000000200027306 */ /* 0x000e620000201400 */
[----:B------:R-:W-:-:S07]  /*108d0*/  IMAD.MOV.U32 R112, RZ, RZ, R21 ;  /* 0x000000ffff707224 */ /* 0x000fce00078e0015 */
[----:B------:R-:W3:Y:S01]  /*108e0*/  I2F R3, R3 ;  /* 0x0000000300037306 */ /* 0x000ee20000201400 */
[-C--:B------:R-:W-:Y:S02]  /*108f0*/  ISETP.GE.AND P2, PT, R4, R225.reuse, PT ;  /* 0x000000e10400720c */ /* 0x080fe40003f46270 */
[----:B------:R-:W-:Y:S01]  /*10900*/  ISETP.GE.AND P4, PT, R11, R225, PT ;  /* 0x000000e10b00720c */ /* 0x000fe20003f86270 */
[----:B-1----:R-:W-:Y:S02]  /*10910*/  FFMA.FTZ R21, R2, -R216, R174 ;  /* 0x800000d802157223 */ /* 0x002fe400000100ae */
[----:B------:R-:W-:Y:S01]  /*10920*/  IMAD.IADD R2, R224, 0x1, -R10 ;  /* 0x00000001e0027824 */ /* 0x000fe200078e0a0a */
[C---:B------:R-:W-:Y:S02]  /*10930*/  ISETP.GE.OR P6, PT, R4.reuse, R232, !P6 ;  /* 0x000000e80400720c */ /* 0x040fe400077c6670 */
[----:B------:R-:W-:Y:S02]  /*10940*/  ISETP.GE.OR P2, PT, R4, R231, !P2 ;  /* 0x000000e70400720c */ /* 0x000fe40005746670 */
[----:B------:R-:W-:-:S02]  /*10950*/  IABS R2, R2 ;  /* 0x0000000200027213 */ /* 0x000fc40000000000 */
[----:B------:R-:W-:Y:S02]  /*10960*/  IADD3 R4, R229, -R10, RZ ;  /* 0x8000000ae5047210 */ /* 0x000fe40007ffe0ff */
[C---:B------:R-:W-:Y:S02]  /*10970*/  ISETP.GE.OR P3, PT, R11.reuse, R233, !P3 ;  /* 0x000000e90b00720c */ /* 0x040fe40005f66670 */
[C---:B------:R-:W-:Y:S02]  /*10980*/  ISETP.GE.OR P5, PT, R11.reuse, R232, !P5 ;  /* 0x000000e80b00720c */ /* 0x040fe40006fa6670 */
[----:B------:R-:W-:Y:S01]  /*10990*/  ISETP.GE.OR P4, PT, R11, R231, !P4 ;  /* 0x000000e70b00720c */ /* 0x000fe20006786670 */
[----:B---3--:R-:W-:Y:S02]  /*109a0*/  FFMA.FTZ R11, R3, -R216, R195 ;  /* 0x800000d8030b7223 */ /* 0x008fe400000100c3 */
[----:B------:R-:W-:Y:S01]  /*109b0*/  IMAD.MOV.U32 R3, RZ, RZ, R2 ;  /* 0x000000ffff037224 */ /* 0x000fe200078e0002 */
[----:B------:R-:W-:-:S06]  /*109c0*/  IABS R2, R4 ;  /* 0x0000000400027213 */ /* 0x000fcc0000000000 */
[----:B------:R-:W1:Y:S08]  /*109d0*/  I2F R2, R2 ;  /* 0x0000000200027306 */ /* 0x000e700000201400 */
[----:B------:R-:W3:Y:S01]  /*109e0*/  I2F R3, R3 ;  /* 0x0000000300037306 */ /* 0x000ee20000201400 */
[----:B------:R-:W-:Y:S01]  /*109f0*/  FSEL R35, R23, -INF , !P2 ;  /* 0xff80000017237808 */ /* 0x000fe20005000000 */
[----:B-1----:R-:W-:-:S02]  /*10a00*/  FFMA.FTZ R23, R2, -R216, R186 ;  /* 0x800000d802177223 */ /* 0x002fc400000100ba */
[----:B------:R-:W-:-:S05]  /*10a10*/  IMAD.IADD R2, R230, 0x1, -R9 ;  /* 0x00000001e6027824 */ /* 0x000fca00078e0a09 */
[----:B------:R-:W-:Y:S01]  /*10a20*/  IABS R2, R2 ;  /* 0x0000000200027213 */ /* 0x000fe20000000000 */
[----:B---3--:R-:W-:Y:S02]  /*10a30*/  FFMA.FTZ R25, R3, -R216, R184 ;  /* 0x800000d803197223 */ /* 0x008fe400000100b8 */
[----:B------:R-:W-:Y:S01]  /*10a40*/  IMAD.IADD R3, R224, 0x1, -R9 ;  /* 0x00000001e0037824 */ /* 0x000fe200078e0a09 */
[----:B------:R-:W-:Y:S01]  /*10a50*/  FSEL R37, R24, -INF , !P6 ;  /* 0xff80000018257808 */ /* 0x000fe20007000000 */
[----:B------:R-:W-:Y:S01]  /*10a60*/  IMAD.MOV.U32 R4, RZ, RZ, R2 ;  /* 0x000000ffff047224 */ /* 0x000fe200078e0002 */
[----:B------:R-:W-:Y:S02]  /*10a70*/  FSEL R20, R20, -INF , !P3 ;  /* 0xff80000014147808 */ /* 0x000fe40005800000 */
[C---:B------:R-:W-:Y:S02]  /*10a80*/  ISETP.GE.AND P6, PT, R10.reuse, R227, PT ;  /* 0x000000e30a00720c */ /* 0x040fe40003fc6270 */
[----:B------:R-:W-:-:S02]  /*10a90*/  ISETP.GE.AND P2, PT, R10, R226, PT ;  /* 0x000000e20a00720c */ /* 0x000fc40003f46270 */
[C---:B------:R-:W-:Y:S02]  /*10aa0*/  ISETP.GE.AND P3, PT, R10.reuse, R225, PT ;  /* 0x000000e10a00720c */ /* 0x040fe40003f66270 */
[----:B------:R-:W-:Y:S01]  /*10ab0*/  IABS R2, R3 ;  /* 0x0000000300027213 */ /* 0x000fe20000000000 */
[----:B------:R-:W-:Y:S01]  /*10ac0*/  IMAD.IADD R3, R229, 0x1, -R9 ;  /* 0x00000001e5037824 */ /* 0x000fe200078e0a09 */
[C---:B------:R-:W-:Y:S02]  /*10ad0*/  ISETP.GE.OR P6, PT, R10.reuse, R233, !P6 ;  /* 0x000000e90a00720c */ /* 0x040fe400077c6670 */
[C---:B------:R-:W-:Y:S02]  /*10ae0*/  ISETP.GE.OR P2, PT, R10.reuse, R232, !P2 ;  /* 0x000000e80a00720c */ /* 0x040fe40005746670 */
[----:B------:R-:W-:Y:S02]  /*10af0*/  ISETP.GE.OR P3, PT, R10, R231, !P3 ;  /* 0x000000e70a00720c */ /* 0x000fe40005f66670 */
[----:B------:R1:W-:Y:S01]  /*10b00*/  I2F R10, R4 ;  /* 0x00000004000a7306 */ /* 0x0003e20000201400 */
[----:B------:R3:W-:Y:S01]  /*10b10*/  STL.64 [R1+0x198], R240 ;  /* 0x000198f001007387 */ /* 0x0007e20000100a00 */
[----:B-1----:R-:W-:-:S06]  /*10b20*/  IABS R4, R3 ;  /* 0x0000000300047213 */ /* 0x002fcc0000000000 */
[----:B------:R-:W1:Y:S01]  /*10b30*/  I2F R3, R2 ;  /* 0x0000000200037306 */ /* 0x000e620000201400 */
[----:B---3--:R-:W3:Y:S04]  /*10b40*/  LDL.64 R240, [R1+0x38] ;  /* 0x0000380001f07983 */ /* 0x008ee80000100a00 */
[----:B------:R-:W2:Y:S01]  /*10b50*/  LDL.LU R117, [R1+0x68] ;  /* 0x0000680001757983 */ /* 0x000ea20000300800 */
[----:B-1----:R-:W-:-:S03]  /*10b60*/  FFMA.FTZ R24, R3, -R216, R185 ;  /* 0x800000d803187223 */ /* 0x002fc600000100b9 */
[----:B------:R-:W2:Y:S01]  /*10b70*/  LDL.64 R184, [R1+0xe0] ;  /* 0x0000e00001b87983 */ /* 0x000ea20000100a00 */
[----:B------:R-:W-:Y:S01]  /*10b80*/  FFMA.FTZ R10, R10, -R216, R175 ;  /* 0x800000d80a0a7223 */ /* 0x000fe200000100af */
[----:B------:R-:W-:Y:S01]  /*10b90*/  FSEL R52, R11, -INF , !P4 ;  /* 0xff8000000b347808 */ /* 0x000fe20006000000 */
[----:B------:R-:W-:Y:S01]  /*10ba0*/  IMAD.IADD R2, R230, 0x1, -R8 ;  /* 0x00000001e6027824 */ /* 0x000fe200078e0a08 */
[----:B------:R-:W2:Y:S01]  /*10bb0*/  LDL.64 R174, [R1+0x148] ;  /* 0x0001480001ae7983 */ /* 0x000ea20000100a00 */
[----:B------:R-:W-:Y:S02]  /*10bc0*/  FSEL R36, R22, -INF , !P5 ;  /* 0xff80000016247808 */ /* 0x000fe40006800000 */
[----:B------:R-:W-:Y:S02]  /*10bd0*/  FSEL R11, R21, -INF , !P6 ;  /* 0xff800000150b7808 */ /* 0x000fe40007000000 */
[C---:B------:R-:W-:Y:S02]  /*10be0*/  ISETP.GE.AND P5, PT, R9.reuse, R227, PT ;  /* 0x000000e30900720c */ /* 0x040fe40003fa6270 */
[----:B------:R-:W-:-:S02]  /*10bf0*/  ISETP.GE.AND P4, PT, R9, R226, PT ;  /* 0x000000e20900720c */ /* 0x000fc40003f86270 */
[C---:B------:R-:W-:Y:S02]  /*10c00*/  ISETP.GE.AND P6, PT, R9.reuse, R225, PT ;  /* 0x000000e10900720c */ /* 0x040fe40003fc6270 */
[----:B------:R-:W-:Y:S02]  /*10c10*/  IABS R2, R2 ;  /* 0x0000000200027213 */ /* 0x000fe40000000000 */
[C---:B------:R-:W-:Y:S02]  /*10c20*/  ISETP.GE.OR P5, PT, R9.reuse, R233, !P5 ;  /* 0x000000e90900720c */ /* 0x040fe40006fa6670 */
[C---:B------:R-:W-:Y:S02]  /*10c30*/  ISETP.GE.OR P4, PT, R9.reuse, R232, !P4 ;  /* 0x000000e80900720c */ /* 0x040fe40006786670 */
[----:B------:R-:W-:Y:S02]  /*10c40*/  ISETP.GE.OR P6, PT, R9, R231, !P6 ;  /* 0x000000e70900720c */ /* 0x000fe400077c6670 */
[----:B------:R-:W-:Y:S08]  /*10c50*/  I2F R9, R4 ;  /* 0x0000000400097306 */ /* 0x000ff00000201400 */
[----:B------:R1:W-:Y:S02]  /*10c60*/  I2F R4, R2 ;  /* 0x0000000200047306 */ /* 0x0003e40000201400 */
[----:B-1----:R-:W-:-:S04]  /*10c70*/  IADD3 R2, R224, -R8, RZ ;  /* 0x80000008e0027210 */ /* 0x002fc80007ffe0ff */
[----:B------:R-:W-:-:S04]  /*10c80*/  IABS R2, R2 ;  /* 0x0000000200027213 */ /* 0x000fc80000000000 */
[----:B------:R1:W1:Y:S01]  /*10c90*/  I2F R3, R2 ;  /* 0x0000000200037306 */ /* 0x0002620000201400 */
[----:B------:R-:W-:Y:S02]  /*10ca0*/  IMAD.MOV.U32 R113, RZ, RZ, R29 ;  /* 0x000000ffff717224 */ /* 0x000fe400078e001d */
[----:B-1----:R-:W-:-:S05]  /*10cb0*/  IMAD.IADD R2, R229, 0x1, -R8 ;  /* 0x00000001e5027824 */ /* 0x002fca00078e0a08 */
[----:B------:R-:W-:Y:S01]  /*10cc0*/  IABS R2, R2 ;  /* 0x0000000200027213 */ /* 0x000fe20000000000 */
[----:B------:R-:W-:-:S04]  /*10cd0*/  FFMA.FTZ R22, R3, -R216, R188 ;  /* 0x800000d803167223 */ /* 0x000fc800000100bc */
[----:B------:R-:W-:Y:S02]  /*10ce0*/  IMAD.MOV.U32 R3, RZ, RZ, R2 ;  /* 0x000000ffff037224 */ /* 0x000fe400078e0002 */
[--C-:B------:R-:W-:Y:S02]  /*10cf0*/  IMAD.IADD R2, R230, 0x1, -R7.reuse ;  /* 0x00000001e6027824 */ /* 0x100fe400078e0a07 */
[----:B------:R-:W-:Y:S02]  /*10d00*/  FFMA.FTZ R29, R4, -R216, R138 ;  /* 0x800000d8041d7223 */ /* 0x000fe4000001008a */
[----:B------:R-:W-:Y:S01]  /*10d10*/  IMAD.IADD R4, R229, 0x1, -R7 ;  /* 0x00000001e5047824 */ /* 0x000fe200078e0a07 */
[----:B------:R-:W-:Y:S01]  /*10d20*/  IABS R2, R2 ;  /* 0x0000000200027213 */ /* 0x000fe20000000000 */
[----:B------:R1:W1:Y:S01]  /*10d30*/  I2F R21, R3 ;  /* 0x0000000300157306 */ /* 0x0002620000201400 */
[----:B------:R-:W-:Y:S01]  /*10d40*/  FFMA.FTZ R30, R9, -R216, R187 ;  /* 0x800000d8091e7223 */ /* 0x000fe200000100bb */
[----:B------:R-:W-:-:S02]  /*10d50*/  FSEL R25, R25, -INF , !P2 ;  /* 0xff80000019197808 */ /* 0x000fc40005000000 */
[----:B------:R-:W-:Y:S02]  /*10d60*/  FSEL R26, R23, -INF , !P3 ;  /* 0xff800000171a7808 */ /* 0x000fe40005800000 */
[----:B------:R-:W-:Y:S01]  /*10d70*/  FSEL R10, R10, -INF , !P5 ;  /* 0xff8000000a0a7808 */ /* 0x000fe20006800000 */
[----:B-1----:R-:W-:Y:S01]  /*10d80*/  IMAD.MOV.U32 R3, RZ, RZ, R2 ;  /* 0x000000ffff037224 */ /* 0x002fe200078e0002 */
[----:B------:R-:W-:-:S03]  /*10d90*/  IABS R2, R4 ;  /* 0x0000000400027213 */ /* 0x000fc60000000000 */
[----:B------:R1:W1:Y:S01]  /*10da0*/  I2F R9, R3 ;  /* 0x0000000300097306 */ /* 0x0002620000201400 */
[C---:B------:R-:W-:Y:S02]  /*10db0*/  ISETP.GE.AND P2, PT, R8.reuse, R227, PT ;  /* 0x000000e30800720c */ /* 0x040fe40003f46270 */
[C---:B------:R-:W-:Y:S02]  /*10dc0*/  ISETP.GE.AND P3, PT, R8.reuse, R226, PT ;  /* 0x000000e20800720c */ /* 0x040fe40003f66270 */
[----:B------:R-:W-:Y:S01]  /*10dd0*/  ISETP.GE.AND P5, PT, R8, R225, PT ;  /* 0x000000e10800720c */ /* 0x000fe20003fa6270 */
[----:B------:R-:W-:Y:S01]  /*10de0*/  IMAD.IADD R4, R230, 0x1, -R5 ;  /* 0x00000001e6047824 */ /* 0x000fe200078e0a05 */
[----:B------:R-:W-:Y:S01]  /*10df0*/  ISETP.GE.OR P2, PT, R8, R233, !P2 ;  /* 0x000000e90800720c */ /* 0x000fe20005746670 */
[----:B-1----:R-:W-:Y:S01]  /*10e00*/  IMAD.MOV.U32 R3, RZ, RZ, R2 ;  /* 0x000000ffff037224 */ /* 0x002fe200078e0002 */
[----:B------:R-:W-:-:S04]  /*10e10*/  IADD3 R2, R230, -R6, RZ ;  /* 0x80000006e6027210 */ /* 0x000fc80007ffe0ff */
[----:B------:R-:W-:Y:S02]  /*10e20*/  IABS R2, R2 ;  /* 0x0000000200027213 */ /* 0x000fe40000000000 */
[C---:B------:R-:W-:Y:S02]  /*10e30*/  ISETP.GE.OR P3, PT, R8.reuse, R232, !P3 ;  /* 0x000000e80800720c */ /* 0x040fe40005f66670 */
[----:B------:R-:W-:Y:S02]  /*10e40*/  ISETP.GE.OR P5, PT, R8, R231, !P5 ;  /* 0x000000e70800720c */ /* 0x000fe40006fa6670 */
[----:B------:R1:W-:Y:S02]  /*10e50*/  I2F R8, R3 ;  /* 0x0000000300087306 */ /* 0x0003e40000201400 */
[----:B-1----:R-:W-:Y:S01]  /*10e60*/  IMAD.MOV.U32 R3, RZ, RZ, R2 ;  /* 0x000000ffff037224 */ /* 0x002fe200078e0002 */
[----:B------:R-:W-:-:S06]  /*10e70*/  IABS R2, R4 ;  /* 0x0000000400027213 */ /* 0x000fcc0000000000 */
[----:B------:R-:W1:Y:S01]  /*10e80*/  I2F R2, R2 ;  /* 0x0000000200027306 */ /* 0x000e620000201400 */
[----:B------:R-:W-:-:S07]  /*10e90*/  FSEL R24, R24, -INF , !P4 ;  /* 0xff80000018187808 */ /* 0x000fce0006000000 */
[----:B------:R-:W4:Y:S01]  /*10ea0*/  I2F R3, R3 ;  /* 0x0000000300037306 */ /* 0x000f220000201400 */
[----:B------:R-:W-:Y:S01]  /*10eb0*/  ISETP.GE.AND P4, PT, R7, R227, PT ;  /* 0x000000e30700720c */ /* 0x000fe20003f86270 */
[-C--:B------:R-:W-:Y:S02]  /*10ec0*/  FFMA.FTZ R4, R21, -R216.reuse, R190 ;  /* 0x800000d815047223 */ /* 0x080fe400000100be */
[-C--:B------:R-:W-:Y:S02]  /*10ed0*/  FFMA.FTZ R21, R9, -R216.reuse, R139 ;  /* 0x800000d809157223 */ /* 0x080fe4000001008b */
[-C--:B-1----:R-:W-:Y:S02]  /*10ee0*/  FFMA.FTZ R28, R2, -R216.reuse, R135 ;  /* 0x800000d8021c7223 */ /* 0x082fe40000010087 */
[----:B------:R-:W-:Y:S01]  /*10ef0*/  IMAD.IADD R2, R224, 0x1, -R7 ;  /* 0x00000001e0027824 */ /* 0x000fe200078e0a07 */
[----:B------:R-:W-:Y:S01]  /*10f00*/  ISETP.GE.OR P4, PT, R7, R233, !P4 ;  /* 0x000000e90700720c */ /* 0x000fe20006786670 */
[----:B------:R-:W-:Y:S01]  /*10f10*/  FFMA.FTZ R23, R8, -R216, R191 ;  /* 0x800000d808177223 */ /* 0x000fe200000100bf */
[----:B------:R-:W-:-:S02]  /*10f20*/  FSEL R9, R29, -INF , !P2 ;  /* 0xff8000001d097808 */ /* 0x000fc40005000000 */
[----:B------:R-:W-:Y:S01]  /*10f30*/  IABS R2, R2 ;  /* 0x0000000200027213 */ /* 0x000fe20000000000 */
[----:B----4-:R-:W-:Y:S01]  /*10f40*/  FFMA.FTZ R27, R3, -R216, R134 ;  /* 0x800000d8031b7223 */ /* 0x010fe20000010086 */
[----:B------:R-:W-:Y:S01]  /*10f50*/  ISETP.GE.AND P2, PT, R7, R225, PT ;  /* 0x000000e10700720c */ /* 0x000fe20003f46270 */
[----:B------:R-:W-:Y:S01]  /*10f60*/  IMAD.IADD R3, R224, 0x1, -R6 ;  /* 0x00000001e0037824 */ /* 0x000fe200078e0a06 */
[----:B------:R-:W-:Y:S02]  /*10f70*/  FSEL R22, R22, -INF , !P3 ;  /* 0xff80000016167808 */ /* 0x000fe40005800000 */
[----:B------:R-:W-:Y:S02]  /*10f80*/  FSEL R31, R4, -INF , !P5 ;  /* 0xff800000041f7808 */ /* 0x000fe40006800000 */
[----:B------:R-:W-:Y:S02]  /*10f90*/  FSEL R8, R21, -INF , !P4 ;  /* 0xff80000015087808 */ /* 0x000fe40006000000 */
[----:B------:R-:W-:-:S02]  /*10fa0*/  ISETP.GE.AND P3, PT, R6, R227, PT ;  /* 0x000000e30600720c */ /* 0x000fc40003f66270 */
[C---:B------:R-:W-:Y:S02]  /*10fb0*/  ISETP.GE.AND P5, PT, R6.reuse, R226, PT ;  /* 0x000000e20600720c */ /* 0x040fe40003fa6270 */
[C---:B------:R-:W-:Y:S01]  /*10fc0*/  ISETP.GE.AND P4, PT, R6.reuse, R225, PT ;  /* 0x000000e10600720c */ /* 0x040fe20003f86270 */
[----:B------:R-:W-:Y:S01]  /*10fd0*/  IMAD.MOV.U32 R4, RZ, RZ, R2 ;  /* 0x000000ffff047224 */ /* 0x000fe200078e0002 */
[----:B------:R-:W-:Y:S01]  /*10fe0*/  ISETP.GE.OR P2, PT, R7, R231, !P2 ;  /* 0x000000e70700720c */ /* 0x000fe20005746670 */
[----:B------:R-:W-:Y:S01]  /*10ff0*/  IMAD.IADD R2, R229, 0x1, -R6 ;  /* 0x00000001e5027824 */ /* 0x000fe200078e0a06 */
[C---:B------:R-:W-:Y:S02]  /*11000*/  ISETP.GE.OR P3, PT, R6.reuse, R233, !P3 ;  /* 0x000000e90600720c */ /* 0x040fe40005f66670 */
[C---:B------:R-:W-:Y:S02]  /*11010*/  ISETP.GE.OR P5, PT, R6.reuse, R232, !P5 ;  /* 0x000000e80600720c */ /* 0x040fe40006fa6670 */
[----:B------:R-:W-:-:S02]  /*11020*/  ISETP.GE.OR P4, PT, R6, R231, !P4 ;  /* 0x000000e70600720c */ /* 0x000fc40006786670 */
[----:B------:R-:W-:Y:S02]  /*11030*/  IABS R6, R3 ;  /* 0x0000000300067213 */ /* 0x000fe40000000000 */
[----:B------:R-:W-:Y:S02]  /*11040*/  FSEL R23, R23, -INF , !P2 ;  /* 0xff80000017177808 */ /* 0x000fe40005000000 */
[----:B------:R-:W-:Y:S02]  /*11050*/  ISETP.GE.AND P2, PT, R5, R227, PT ;  /* 0x000000e30500720c */ /* 0x000fe40003f46270 */
[----:B------:R-:W-:Y:S02]  /*11060*/  IABS R3, R2 ;  /* 0x0000000200037213 */ /* 0x000fe40000000000 */
[----:B------:R-:W-:Y:S02]  /*11070*/  FSEL R32, R30, -INF , !P6 ;  /* 0xff8000001e207808 */ /* 0x000fe40007000000 */
[----:B------:R-:W-:-:S02]  /*11080*/  MOV R2, R6 ;  /* 0x0000000600027202 */ /* 0x000fc40000000f00 */
[----:B------:R-:W-:Y:S01]  /*11090*/  ISETP.GE.AND P6, PT, R7, R226, PT ;  /* 0x000000e20700720c */ /* 0x000fe20003fc6270 */
[----:B------:R-:W-:Y:S01]  /*110a0*/  I2F R29, R4 ;  /* 0x00000004001d7306 */ /* 0x000fe20000201400 */
[----:B------:R-:W-:Y:S02]  /*110b0*/  ISETP.GE.OR P2, PT, R5, R233, !P2 ;  /* 0x000000e90500720c */ /* 0x000fe40005746670 */
[----:B------:R-:W-:Y:S02]  /*110c0*/  ISETP.GE.OR P6, PT, R7, R232, !P6 ;  /* 0x000000e80700720c */ /* 0x000fe400077c6670 */
[----:B------:R-:W-:-:S03]  /*110d0*/  FSEL R7, R27, -INF , !P3 ;  /* 0xff8000001b077808 */ /* 0x000fc60005800000 */
[----:B------:R1:W4:Y:S01]  /*110e0*/  I2F R4, R2 ;  /* 0x0000000200047306 */ /* 0x0003220000201400 */
[----:B------:R-:W-:Y:S02]  /*110f0*/  FSEL R6, R28, -INF , !P2 ;  /* 0xff8000001c067808 */ /* 0x000fe40005000000 */
[C---:B------:R-:W-:Y:S02]  /*11100*/  ISETP.GE.AND P3, PT, R5.reuse, R226, PT ;  /* 0x000000e20500720c */ /* 0x040fe40003f66270 */
[----:B------:R-:W-:-:S03]  /*11110*/  ISETP.GE.AND P2, PT, R5, R225, PT ;  /* 0x000000e10500720c */ /* 0x000fc60003f46270 */
[----:B------:R4:W-:Y:S01]  /*11120*/  I2F R21, R3 ;  /* 0x0000000300157306 */ /* 0x0009e20000201400 */
[C---:B------:R-:W-:Y:S02]  /*11130*/  ISETP.GE.OR P3, PT, R5.reuse, R232, !P3 ;  /* 0x000000e80500720c */ /* 0x040fe40005f66670 */
[----:B------:R-:W-:Y:S01]  /*11140*/  ISETP.GE.OR P2, PT, R5, R231, !P2 ;  /* 0x000000e70500720c */ /* 0x000fe20005746670 */
[--C-:B-1----:R-:W-:Y:S02]  /*11150*/  IMAD.IADD R2, R224, 0x1, -R5.reuse ;  /* 0x00000001e0027824 */ /* 0x102fe400078e0a05 */
[----:B----4-:R-:W-:-:S03]  /*11160*/  IMAD.IADD R3, R229, 0x1, -R5 ;  /* 0x00000001e5037824 */ /* 0x010fc600078e0a05 */
[----:B------:R-:W-:Y:S02]  /*11170*/  IABS R2, R2 ;  /* 0x0000000200027213 */ /* 0x000fe40000000000 */
[----:B------:R-:W-:Y:S02]  /*11180*/  IABS R5, R3 ;  /* 0x0000000300057213 */ /* 0x000fe40000000000 */
[----:B------:R1:W4:Y:S01]  /*11190*/  I2F R3, R2 ;  /* 0x0000000200037306 */ /* 0x0003220000201400 */
[----:B------:R-:W-:Y:S02]  /*111a0*/  FFMA.FTZ R34, R4, -R216, R196 ;  /* 0x800000d804227223 */ /* 0x000fe400000100c4 */
[----:B-1----:R-:W-:-:S05]  /*111b0*/  IMAD.MOV.U32 R2, RZ, RZ, R5 ;  /* 0x000000ffff027224 */ /* 0x002fca00078e0005 */
[----:B------:R1:W1:Y:S01]  /*111c0*/  I2F R4, R2 ;  /* 0x0000000200047306 */ /* 0x0002620000201400 */
[----:B----4-:R-:W-:Y:S01]  /*111d0*/  FFMA.FTZ R49, R3, -R216, R197 ;  /* 0x800000d803317223 */ /* 0x010fe200000100c5 */
[----:B-1----:R-:W-:-:S04]  /*111e0*/  FMNMX.FTZ R2, R245, R48, !PT ;  /* 0x00000030f5027209 */ /* 0x002fc80007810000 */
[----:B------:R-:W-:-:S04]  /*111f0*/  FMNMX.FTZ R2, R20, R2, !PT ;  /* 0x0000000214027209 */ /* 0x000fc80007810000 */
[----:B------:R-:W-:-:S04]  /*11200*/  FMNMX.FTZ R2, R11, R2, !PT ;  /* 0x000000020b027209 */ /* 0x000fc80007810000 */
[----:B------:R-:W-:-:S04]  /*11210*/  FMNMX.FTZ R2, R10, R2, !PT ;  /* 0x000000020a027209 */ /* 0x000fc80007810000 */
[----:B------:R-:W-:Y:S02]  /*11220*/  FMNMX.FTZ R3, R9, R2, !PT ;  /* 0x0000000209037209 */ /* 0x000fe40007810000 */
[----:B------:R-:W-:Y:S02]  /*11230*/  FMNMX.FTZ R2, R222, R35, !PT ;  /* 0x00000023de027209 */ /* 0x000fe40007810000 */
[----:B------:R-:W-:Y:S02]  /*11240*/  FMNMX.FTZ R3, R8, R3, !PT ;  /* 0x0000000308037209 */ /* 0x000fe40007810000 */
[----:B------:R-:W-:Y:S01]  /*11250*/  FMNMX.FTZ R2, R52, R2, !PT ;  /* 0x0000000234027209 */ /* 0x000fe20007810000 */
[----:B------:R-:W-:Y:S01]  /*11260*/  FFMA.FTZ R27, R21, -R216, R198 ;  /* 0x800000d8151b7223 */ /* 0x000fe200000100c6 */
[----:B------:R-:W-:Y:S02]  /*11270*/  FMNMX.FTZ R3, R7, R3, !PT ;  /* 0x0000000307037209 */ /* 0x000fe40007810000 */
[----:B------:R-:W-:Y:S01]  /*11280*/  FMNMX.FTZ R2, R26, R2, !PT ;  /* 0x000000021a027209 */ /* 0x000fe20007810000 */
[----:B------:R-:W-:-:S03]  /*11290*/  FFMA.FTZ R21, R4, -R216, R199 ;  /* 0x800000d804157223 */ /* 0x000fc600000100c7 */
[----:B------:R-:W-:Y:S02]  /*112a0*/  FMNMX.FTZ R4, R32, R2, !PT ;  /* 0x0000000220047209 */ /* 0x000fe40007810000 */
[----:B------:R-:W-:Y:S02]  /*112b0*/  FMNMX.FTZ R2, R6, R3, !PT ;  /* 0x0000000306027209 */ /* 0x000fe40007810000 */
[----:B------:R-:W-:-:S03]  /*112c0*/  FMNMX.FTZ R3, R235, R37, !PT ;  /* 0x00000025eb037209 */ /* 0x000fc60007810000 */
[----:B------:R-:W1:Y:S01]  /*112d0*/  SHFL.BFLY PT, R33, R2, 0x2, 0x1f ;  /* 0x0c401f0002217f89 */ /* 0x000e6200000e0000 */
[----:B------:R-:W-:Y:S02]  /*112e0*/  FMNMX.FTZ R5, R36, R3, !PT ;  /* 0x0000000324057209 */ /* 0x000fe40007810000 */
[----:B------:R-:W-:Y:S02]  /*112f0*/  FMNMX.FTZ R3, R31, R4, !PT ;  /* 0x000000041f037209 */ /* 0x000fe40007810000 */
[----:B------:R-:W-:Y:S01]  /*11300*/  FMNMX.FTZ R5, R25, R5, !PT ;  /* 0x0000000519057209 */ /* 0x000fe20007810000 */
[----:B------:R-:W-:Y:S01]  /*11310*/  FFMA.FTZ R28, R29, -R216, R189 ;  /* 0x800000d81d1c7223 */ /* 0x000fe200000100bd */
[----:B------:R-:W-:Y:S02]  /*11320*/  FSEL R30, R27, -INF , !P4 ;  /* 0xff8000001b1e7808 */ /* 0x000fe40006000000 */
[----:B------:R-:W-:Y:S02]  /*11330*/  FMNMX.FTZ R3, R23, R3, !PT ;  /* 0x0000000317037209 */ /* 0x000fe40007810000 */
[----:B------:R-:W-:-:S02]  /*11340*/  FMNMX.FTZ R5, R24, R5, !PT ;  /* 0x0000000518057209 */ /* 0x000fc40007810000 */
[----:B------:R-:W-:Y:S02]  /*11350*/  FSEL R29, R21, -INF , !P2 ;  /* 0xff800000151d7808 */ /* 0x000fe40005000000 */
[----:B------:R-:W-:Y:S02]  /*11360*/  FMNMX.FTZ R3, R30, R3, !PT ;  /* 0x000000031e037209 */ /* 0x000fe40007810000 */
[----:B------:R-:W-:Y:S02]  /*11370*/  FSEL R28, R28, -INF , !P6 ;  /* 0xff8000001c1c7808 */ /* 0x000fe40007000000 */
[----:B------:R-:W-:Y:S02]  /*11380*/  FMNMX.FTZ R5, R22, R5, !PT ;  /* 0x0000000516057209 */ /* 0x000fe40007810000 */
[----:B------:R-:W-:Y:S02]  /*11390*/  FMNMX.FTZ R4, R29, R3, !PT ;  /* 0x000000031d047209 */ /* 0x000fe40007810000 */
[----:B------:R-:W-:-:S02]  /*113a0*/  FSEL R27, R34, -INF , !P5 ;  /* 0xff800000221b7808 */ /* 0x000fc40006800000 */
[----:B------:R-:W-:Y:S01]  /*113b0*/  FMNMX.FTZ R3, R28, R5, !PT ;  /* 0x000000051c037209 */ /* 0x000fe20007810000 */
[----:B------:R-:W4:Y:S01]  /*113c0*/  SHFL.BFLY PT, R34, R4, 0x2, 0x1f ;  /* 0x0c401f0004227f89 */ /* 0x000f2200000e0000 */
[----:B------:R-:W-:Y:S02]  /*113d0*/  FSEL R21, R49, -INF , !P3 ;  /* 0xff80000031157808 */ /* 0x000fe40005800000 */
[----:B------:R-:W-:Y:S02]  /*113e0*/  FMNMX.FTZ R5, R27, R3, !PT ;  /* 0x000000031b057209 */ /* 0x000fe40007810000 */
[----:B-1----:R-:W-:Y:S02]  /*113f0*/  FMNMX.FTZ R3, R33, R2, !PT ;  /* 0x0000000221037209 */ /* 0x002fe40007810000 */
[----:B------:R-:W-:-:S05]  /*11400*/  FMNMX.FTZ R2, R21, R5, !PT ;  /* 0x0000000515027209 */ /* 0x000fca0007810000 */
[----:B------:R-:W1:Y:S04]  /*11410*/  SHFL.BFLY PT, R5, R2, 0x2, 0x1f ;  /* 0x0c401f0002057f89 */ /* 0x000e6800000e0000 */
[----:B------:R-:W2:Y:S01]  /*11420*/  SHFL.BFLY PT, R33, R3, 0x1, 0x1f ;  /* 0x0c201f0003217f89 */ /* 0x000ea200000e0000 */
[----:B----4-:R-:W-:-:S05]  /*11430*/  FMNMX.FTZ R4, R34, R4, !PT ;  /* 0x0000000422047209 */ /* 0x010fca0007810000 */
[----:B------:R-:W4:Y:S01]  /*11440*/  SHFL.BFLY PT, R34, R4, 0x1, 0x1f ;  /* 0x0c201f0004227f89 */ /* 0x000f2200000e0000 */
[----:B-1----:R-:W-:Y:S02]  /*11450*/  FMNMX.FTZ R5, R5, R2, !PT ;  /* 0x0000000205057209 */ /* 0x002fe40007810000 */
[----:B--2---:R-:W-:-:S03]  /*11460*/  FMNMX.FTZ R135, R3, R33, !PT ;  /* 0x0000002103877209 */ /* 0x004fc60007810000 */
[----:B------:R-:W1:Y:S01]  /*11470*/  SHFL.BFLY PT, R3, R5, 0x1, 0x1f ;  /* 0x0c201f0005037f89 */ /* 0x000e6200000e0000 */
[----:B------:R-:W-:Y:S01]  /*11480*/  FSETP.NEU.FTZ.AND P4, PT, R135, -INF , PT ;  /* 0xff8000008700780b */ /* 0x000fe20003f9d000 */
[----:B------:R-:W-:-:S05]  /*11490*/  FMUL.FTZ R2, R0, R135 ;  /* 0x0000008700027220 */ /* 0x000fca0000410000 */
[----:B------:R-:W-:Y:S02]  /*114a0*/  FSEL R2, R2, RZ, P4 ;  /* 0x000000ff02027208 */ /* 0x000fe40002000000 */
[----:B----4-:R-:W-:-:S03]  /*114b0*/  FMNMX.FTZ R133, R4, R34, !PT ;  /* 0x0000002204857209 */ /* 0x010fc60007810000 */
[-CC-:B------:R-:W-:Y:S02]  /*114c0*/  FFMA.FTZ R33, R48, R0.reuse, -R2.reuse ;  /* 0x0000000030217223 */ /* 0x180fe40000010802 */
[-CC-:B------:R-:W-:Y:S02]  /*114d0*/  FFMA.FTZ R48, R20, R0.reuse, -R2.reuse ;  /* 0x0000000014307223 */ /* 0x180fe40000010802 */
[-CC-:B------:R-:W-:Y:S02]  /*114e0*/  FFMA.FTZ R53, R11, R0.reuse, -R2.reuse ;  /* 0x000000000b357223 */ /* 0x180fe40000010802 */
[-CC-:B------:R-:W-:Y:S02]  /*114f0*/  FFMA.FTZ R65, R10, R0.reuse, -R2.reuse ;  /* 0x000000000a417223 */ /* 0x180fe40000010802 */
[-CC-:B------:R-:W-:Y:S02]  /*11500*/  FFMA.FTZ R68, R9, R0.reuse, -R2.reuse ;  /* 0x0000000009447223 */ /* 0x180fe40000010802 */
[----:B------:R-:W-:-:S02]  /*11510*/  FFMA.FTZ R69, R8, R0, -R2 ;  /* 0x0000000008457223 */ /* 0x000fc40000010802 */
[-CC-:B------:R-:W-:Y:S02]  /*11520*/  FFMA.FTZ R84, R7, R0.reuse, -R2.reuse ;  /* 0x0000000007547223 */ /* 0x180fe40000010802 */
[----:B------:R-:W-:Y:S01]  /*11530*/  FFMA.FTZ R85, R6, R0, -R2 ;  /* 0x0000000006557223 */ /* 0x000fe20000010802 */
[----:B------:R-:W-:Y:S01]  /*11540*/  FSETP.NEU.FTZ.AND P2, PT, R133, -INF , PT ;  /* 0xff8000008500780b */ /* 0x000fe20003f5d000 */
[----:B------:R-:W-:Y:S01]  /*11550*/  FMUL.FTZ R2, R0, R133 ;  /* 0x0000008500027220 */ /* 0x000fe20000410000 */
[----:B-1----:R-:W-:-:S04]  /*11560*/  FMNMX.FTZ R134, R5, R3, !PT ;  /* 0x0000000305867209 */ /* 0x002fc80007810000 */
[----:B------:R-:W-:Y:S01]  /*11570*/  FSEL R4, R2, RZ, P2 ;  /* 0x000000ff02047208 */ /* 0x000fe20001000000 */
[----:B------:R-:W-:Y:S01]  /*11580*/  FMUL.FTZ R3, R0, R134 ;  /* 0x0000008600037220 */ /* 0x000fe20000410000 */
[----:B------:R-:W-:-:S03]  /*11590*/  FSETP.NEU.FTZ.AND P3, PT, R134, -INF , PT ;  /* 0xff8000008600780b */ /* 0x000fc60003f7d000 */
[----:B------:R-:W-:Y:S01]  /*115a0*/  FFMA.FTZ R2, R35, R0, -R4 ;  /* 0x0000000023027223 */ /* 0x000fe20000010804 */
[----:B------:R-:W-:-:S03]  /*115b0*/  FSEL R5, R133, RZ, P2 ;  /* 0x000000ff85057208 */ /* 0x000fc60001000000 */
[----:B------:R1:W-:Y:S02]  /*115c0*/  MUFU.EX2 R6, R2 ;  /* 0x0000000200067308 */ /* 0x0003e40000000800 */
[----:B------:R-:W-:Y:S01]  /*115d0*/  FADD.FTZ R9, R222, -R5 ;  /* 0x80000005de097221 */ /* 0x000fe20000010000 */
[----:B-1----:R-:W-:Y:S01]  /*115e0*/  FSEL R2, R3, RZ, P3 ;  /* 0x000000ff03027208 */ /* 0x002fe20001800000 */
[----:B------:R-:W-:-:S04]  /*115f0*/  FFMA.FTZ R3, R52, R0, -R4 ;  /* 0x0000000034037223 */ /* 0x000fc80000010804 */
[----:B------:R1:W-:Y:S01]  /*11600*/  MUFU.EX2 R5, R3 ;  /* 0x0000000300057308 */ /* 0x0003e20000000800 */
[----:B------:R-:W-:Y:S01]  /*11610*/  IMAD.MOV.U32 R222, RZ, RZ, R113 ;  /* 0x000000ffffde7224 */ /* 0x000fe200078e0071 */
[----:B------:R-:W-:Y:S01]  /*11620*/  MOV R179, R96 ;  /* 0x0000006000b37202 */ /* 0x000fe20000000f00 */
[----:B------:R-:W-:Y:S02]  /*11630*/  IMAD.MOV.U32 R195, RZ, RZ, R112 ;  /* 0x000000ffffc37224 */ /* 0x000fe400078e0070 */
[----:B-1----:R-:W-:-:S06]  /*11640*/  FMUL.FTZ R3, R0, R9 ;  /* 0x0000000900037220 */ /* 0x002fcc0000410000 */
[----:B------:R-:W1:Y:S01]  /*11650*/  MUFU.EX2 R3, R3 ;  /* 0x0000000300037308 */ /* 0x000e620000000800 */
[----:B------:R-:W-:Y:S01]  /*11660*/  IMAD.MOV.U32 R193, RZ, RZ, R97 ;  /* 0x000000ffffc17224 */ /* 0x000fe200078e0061 */
[----:B------:R-:W-:Y:S01]  /*11670*/  FSEL R10, R135, RZ, P4 ;  /* 0x000000ff870a7208 */ /* 0x000fe20002000000 */
[----:B------:R-:W-:Y:S01]  /*11680*/  IMAD.MOV.U32 R178, RZ, RZ, R80 ;  /* 0x000000ffffb27224 */ /* 0x000fe200078e0050 */
[----:B------:R-:W-:Y:S01]  /*11690*/  FSEL R9, R134, RZ, P3 ;  /* 0x000000ff86097208 */ /* 0x000fe20001800000 */
[-CC-:B------:R-:W-:Y:S02]  /*116a0*/  FFMA.FTZ R37, R37, R0.reuse, -R2.reuse ;  /* 0x0000000025257223 */ /* 0x180fe40000010802 */
[-CC-:B------:R-:W-:Y:S02]  /*116b0*/  FFMA.FTZ R80, R36, R0.reuse, -R2.reuse ;  /* 0x0000000024507223 */ /* 0x180fe40000010802 */
[-CC-:B------:R-:W-:Y:S02]  /*116c0*/  FFMA.FTZ R96, R25, R0.reuse, -R2.reuse ;  /* 0x0000000019607223 */ /* 0x180fe40000010802 */
[----:B------:R-:W-:-:S02]  /*116d0*/  FFMA.FTZ R97, R24, R0, -R2 ;  /* 0x0000000018617223 */ /* 0x000fc40000010802 */
[-CC-:B------:R-:W-:Y:S02]  /*116e0*/  FFMA.FTZ R113, R22, R0.reuse, -R2.reuse ;  /* 0x0000000016717223 */ /* 0x180fe40000010802 */
[-CC-:B------:R-:W-:Y:S02]  /*116f0*/  FFMA.FTZ R112, R28, R0.reuse, -R2.reuse ;  /* 0x000000001c707223 */ /* 0x180fe40000010802 */
[-CC-:B------:R-:W-:Y:S02]  /*11700*/  FFMA.FTZ R116, R27, R0.reuse, -R2.reuse ;  /* 0x000000001b747223 */ /* 0x180fe40000010802 */
[-C--:B------:R-:W-:Y:S02]  /*11710*/  FFMA.FTZ R128, R21, R0.reuse, -R2 ;  /* 0x0000000015807223 */ /* 0x080fe40000010802 */
[----:B------:R-:W-:Y:S02]  /*11720*/  FFMA.FTZ R2, R26, R0, -R4 ;  /* 0x000000001a027223 */ /* 0x000fe40000010804 */
[----:B------:R-:W-:Y:S01]  /*11730*/  FADD.FTZ R11, R245, -R10 ;  /* 0x8000000af50b7221 */ /* 0x000fe20000010000 */
[----:B------:R2:W-:Y:S01]  /*11740*/  MUFU.EX2 R8, R136 ;  /* 0x0000008800087308 */ /* 0x0005e20000000800 */
[----:B------:R-:W-:-:S02]  /*11750*/  FADD.FTZ R10, R235, -R9 ;  /* 0x80000009eb0a7221 */ /* 0x000fc40000010000 */
[----:B------:R-:W-:Y:S02]  /*11760*/  IMAD.MOV.U32 R192, RZ, RZ, R101 ;  /* 0x000000ffffc07224 */ /* 0x000fe400078e0065 */
[----:B------:R-:W-:Y:S02]  /*11770*/  IMAD.MOV.U32 R194, RZ, RZ, R100 ;  /* 0x000000ffffc27224 */ /* 0x000fe400078e0064 */
[-CC-:B------:R-:W-:Y:S01]  /*11780*/  FFMA.FTZ R9, R32, R0.reuse, -R4.reuse ;  /* 0x0000000020097223 */ /* 0x180fe20000010804 */
[----:B------:R4:W-:Y:S01]  /*11790*/  MUFU.EX2 R7, R137 ;  /* 0x0000008900077308 */ /* 0x0009e20000000800 */
[-CC-:B------:R-:W-:Y:S02]  /*117a0*/  FFMA.FTZ R100, R30, R0.reuse, -R4.reuse ;  /* 0x000000001e647223 */ /* 0x180fe40000010804 */
[----:B------:R-:W-:Y:S02]  /*117b0*/  FFMA.FTZ R101, R29, R0, -R4 ;  /* 0x000000001d657223 */ /* 0x000fe40000010804 */
[----:B------:R-:W-:-:S03]  /*117c0*/  FMUL.FTZ R25, R0, R10 ;  /* 0x0000000a00197220 */ /* 0x000fc60000410000 */
[----:B------:R-:W3:Y:S01]  /*117d0*/  MUFU.EX2 R2, R2 ;  /* 0x0000000200027308 */ /* 0x000ee20000000800 */
[-CC-:B--2---:R-:W-:Y:S02]  /*117e0*/  FFMA.FTZ R136, R31, R0.reuse, -R4.reuse ;  /* 0x000000001f887223 */ /* 0x184fe40000010804 */
[----:B----4-:R-:W-:Y:S02]  /*117f0*/  FFMA.FTZ R137, R23, R0, -R4 ;  /* 0x0000000017897223 */ /* 0x010fe40000010804 */
[----:B-1----:R-:W-:Y:S02]  /*11800*/  FFMA.FTZ R4, R117, R3, R6 ;  /* 0x0000000375047223 */ /* 0x002fe40000010006 */
[----:B------:R-:W-:Y:S02]  /*11810*/  FMUL.FTZ R23, R0, R11 ;  /* 0x0000000b00177220 */ /* 0x000fe40000410000 */
[----:B------:R1:W2:Y:S01]  /*11820*/  MUFU.EX2 R0, R9 ;  /* 0x0000000900007308 */ /* 0x0002a20000000800 */
[C---:B------:R-:W-:Y:S01]  /*11830*/  F2FP.PACK_AB R129, R5.reuse, R6 ;  /* 0x000000060581723e */ /* 0x040fe200000000ff */
[----:B-1----:R-:W-:Y:S01]  /*11840*/  FADD.FTZ R9, R5, R4 ;  /* 0x0000000405097221 */ /* 0x002fe20000010000 */
[----:B------:R-:W-:-:S04]  /*11850*/  LOP3.LUT R4, R185, R180, RZ, 0x3c, !PT ;  /* 0x000000b4b9047212 */ /* 0x000fc800078e3cff */
[----:B---3--:R-:W-:Y:S01]  /*11860*/  LOP3.LUT R4, R4, R241, RZ, 0x3c, !PT ;  /* 0x000000f104047212 */ /* 0x008fe200078e3cff */
[----:B------:R-:W-:-:S04]  /*11870*/  FADD.FTZ R5, R2, R9 ;  /* 0x0000000902057221 */ /* 0x000fc80000010000 */
[----:B------:R-:W-:Y:S01]  /*11880*/  IMAD.WIDE.U32 R34, R4, -0x326172a9, RZ ;  /* 0xcd9e8d5704227825 */ /* 0x000fe200078e00ff */
[----:B--2---:R-:W-:-:S03]  /*11890*/  F2FP.PACK_AB R81, R0, R2 ;  /* 0x000000020051723e */ /* 0x004fc600000000ff */
[----:B------:R-:W-:Y:S01]  /*118a0*/  FADD.FTZ R117, R0, R5 ;  /* 0x0000000500757221 */ /* 0x000fe20000010000 */
[----:B------:R-:W-:Y:S01]  /*118b0*/  LOP3.LUT R0, R35, R205, R174, 0x96, !PT ;  /* 0x000000cd23007212 */ /* 0x000fe200078e96ae */
[----:B------:R-:W-:Y:S01]  /*118c0*/  FADD.FTZ R10, R8, R64 ;  /* 0x00000040080a7221 */ /* 0x000fe20000010000 */
[----:B------:R-:W-:Y:S01]  /*118d0*/  F2FP.PACK_AB R22, R7, R8 ;  /* 0x000000080716723e */ /* 0x000fe200000000ff */
[----:B------:R-:W2:Y:S02]  /*118e0*/  LDL.LU.64 R174, [R1+0x20] ;  /* 0x0000200001ae7983 */ /* 0x000ea40000300a00 */
[----:B------:R-:W-:Y:S01]  /*118f0*/  IMAD.WIDE.U32 R30, R0, -0x2daee0ad, RZ ;  /* 0xd2511f53001e7825 */ /* 0x000fe200078e00ff */
[----:B------:R-:W-:Y:S01]  /*11900*/  LOP3.LUT R0, R247, R239, R34, 0x96, !PT ;  /* 0x000000eff7007212 */ /* 0x000fe200078e9622 */
[----:B------:R-:W3:Y:S02]  /*11910*/  LDL.LU R184, [R1+0x74] ;  /* 0x0000740001b87983 */ /* 0x000ee40000300800 */
[----:B------:R-:W-:-:S02]  /*11920*/  FADD.FTZ R20, R7, R10 ;  /* 0x0000000a07147221 */ /* 0x000fc40000010000 */
[----:B------:R-:W-:Y:S01]  /*11930*/  IMAD.WIDE.U32 R6, R0, -0x2daee0ad, RZ ;  /* 0xd2511f5300067825 */ /* 0x000fe200078e00ff */
[----:B------:R-:W-:-:S04]  /*11940*/  LOP3.LUT R2, R31, R238, R14, 0x96, !PT ;  /* 0x000000ee1f027212 */ /* 0x000fc800078e960e */
[----:B------:R-:W-:Y:S01]  /*11950*/  LOP3.LUT R0, R7, R237, R30, 0x96, !PT ;  /* 0x000000ed07007212 */ /* 0x000fe200078e961e */
[----:B------:R-:W-:-:S04]  /*11960*/  IMAD.WIDE.U32 R4, R2, -0x326172a9, RZ ;  /* 0xcd9e8d5702047825 */ /* 0x000fc800078e00ff */
        /* <DEDUP_REMOVED lines=12> */
[----:B------:R-:W-:-:S04]  /*11a30*/  LOP3.LUT R2, R0, 0xffff, RZ, 0xc0, !PT ;  /* 0x0000ffff00027812 */ /* 0x000fc800078ec0ff */
[----:B------:R-:W-:Y:S02]  /*11a40*/  SHF.R.U32.HI R6, RZ, 0x8, R2 ;  /* 0x00000008ff067819 */ /* 0x000fe40000011602 */
[----:B------:R-:W-:Y:S02]  /*11a50*/  LOP3.LUT R21, R7, R222, R8, 0x96, !PT ;  /* 0x000000de07157212 */ /* 0x000fe400078e9608 */
[----:B------:R-:W-:Y:S01]  /*11a60*/  LOP3.LUT R6, R6, 0xffff, RZ, 0xc0, !PT ;  /* 0x0000ffff06067812 */ /* 0x000fe200078ec0ff */
[----:B------:R-:W1:Y:S03]  /*11a70*/  MUFU.EX2 R7, R172 ;  /* 0x000000ac00077308 */ /* 0x000e660000000800 */
[----:B------:R-:W-:Y:S02]  /*11a80*/  ISETP.GE.U32.AND P2, PT, R217, R6, PT ;  /* 0x00000006d900720c */ /* 0x000fe40003f46070 */
[----:B------:R-:W-:-:S03]  /*11a90*/  SHF.R.U32.HI R6, RZ, 0x10, R0 ;  /* 0x00000010ff067819 */ /* 0x000fc60000011600 */
[----:B------:R-:W4:Y:S01]  /*11aa0*/  MUFU.EX2 R2, R173 ;  /* 0x000000ad00027308 */ /* 0x000f220000000800 */
[----:B------:R-:W-:-:S04]  /*11ab0*/  LOP3.LUT R6, R6, 0xff, RZ, 0xc0, !PT ;  /* 0x000000ff06067812 */ /* 0x000fc800078ec0ff */
[----:B------:R-:W-:-:S03]  /*11ac0*/  ISETP.GE.U32.AND P3, PT, R217, R6, PT ;  /* 0x00000006d900720c */ /* 0x000fc60003f66070 */
[----:B------:R-:W4:Y:S01]  /*11ad0*/  MUFU.EX2 R8, R176 ;  /* 0x000000b000087308 */ /* 0x000f220000000800 */
[----:B------:R-:W-:Y:S01]  /*11ae0*/  SHF.R.U32.HI R0, RZ, 0x18, R0 ;  /* 0x00000018ff007819 */ /* 0x000fe20000011600 */
[----:B-1----:R-:W-:-:S06]  /*11af0*/  FADD.FTZ R9, R7, R20 ;  /* 0x0000001407097221 */ /* 0x002fcc0000010000 */
[----:B------:R-:W1:Y:S01]  /*11b00*/  MUFU.EX2 R6, R177 ;  /* 0x000000b100067308 */ /* 0x000e620000000800 */
[----:B------:R-:W-:Y:S02]  /*11b10*/  ISETP.GE.U32.AND P6, PT, R217, R0, PT ;  /* 0x00000000d900720c */ /* 0x000fe40003fc6070 */
[C---:B------:R-:W-:Y:S02]  /*11b20*/  LOP3.LUT R11, R4.reuse, 0xffff, RZ, 0xc0, !PT ;  /* 0x0000ffff040b7812 */ /* 0x040fe400078ec0ff */
[----:B------:R-:W-:Y:S02]  /*11b30*/  LOP3.LUT R0, R4, 0xff, RZ, 0xc0, !PT ;  /* 0x000000ff04007812 */ /* 0x000fe400078ec0ff */
[--C-:B------:R-:W-:Y:S02]  /*11b40*/  SHF.R.U32.HI R20, RZ, 0x10, R4.reuse ;  /* 0x00000010ff147819 */ /* 0x100fe40000011604 */
[----:B------:R-:W-:Y:S01]  /*11b50*/  SHF.R.U32.HI R5, RZ, 0x18, R4 ;  /* 0x00000018ff057819 */ /* 0x000fe20000011604 */
[----:B----4-:R-:W-:-:S04]  /*11b60*/  FADD.FTZ R4, R2, R9 ;  /* 0x0000000902047221 */ /* 0x010fc80000010000 */
[----:B------:R-:W-:-:S04]  /*11b70*/  FADD.FTZ R4, R8, R4 ;  /* 0x0000000408047221 */ /* 0x000fc80000010000 */
[----:B-1----:R-:W-:-:S05]  /*11b80*/  FADD.FTZ R4, R6, R4 ;  /* 0x0000000406047221 */ /* 0x002fca0000010000 */
[----:B------:R1:W-:Y:S04]  /*11b90*/  STL [R1+0xa0], R4 ;  /* 0x0000a00401007387 */ /* 0x0003e80000100800 */
[----:B------:R-:W4:Y:S01]  /*11ba0*/  LDL.LU R28, [R1+0x70] ;  /* 0x00007000011c7983 */ /* 0x000f220000300800 */
[----:B------:R-:W-:Y:S02]  /*11bb0*/  ISETP.GE.U32.AND P5, PT, R217, R0, PT ;  /* 0x00000000d900720c */ /* 0x000fe40003fa6070 */
[----:B------:R-:W-:Y:S01]  /*11bc0*/  F2FP.PACK_AB R7, R2, R7 ;  /* 0x000000070207723e */ /* 0x000fe200000000ff */
[----:B------:R1:W-:Y:S08]  /*11bd0*/  MUFU.EX2 R0, R33 ;  /* 0x0000002100007308 */ /* 0x0003f00000000800 */
[----:B------:R-:W1:Y:S08]  /*11be0*/  MUFU.EX2 R2, R23 ;  /* 0x0000001700027308 */ /* 0x000e700000000800 */
[----:B------:R-:W2:Y:S01]  /*11bf0*/  MUFU.EX2 R23, R48 ;  /* 0x0000003000177308 */ /* 0x000ea20000000800 */
[----:B-1----:R-:W-:-:S02]  /*11c00*/  PRMT R33, R156, 0x7610, R33 ;  /* 0x000076109c217816 */ /* 0x002fc40000000021 */
[----:B------:R-:W-:Y:S02]  /*11c10*/  PRMT R32, R156, 0x7632, R32 ;  /* 0x000076329c207816 */ /* 0x000fe40000000020 */
[----:B------:R-:W-:Y:S01]  /*11c20*/  SHF.R.U32.HI R4, RZ, 0x8, R11 ;  /* 0x00000008ff047819 */ /* 0x000fe2000001160b */
[----:B------:R-:W-:Y:S02]  /*11c30*/  @!P4 HADD2 R139, -R33.H0_H0, -RZ.H0_H0 ;  /* 0xa00000ff218bc230 */ /* 0x000fe40000000900 */
[----:B------:R-:W-:Y:S01]  /*11c40*/  @!P2 HADD2 R138, -R32.H0_H0, -RZ.H0_H0 ;  /* 0xa00000ff208aa230 */ /* 0x000fe20000000900 */
[----:B------:R-:W-:Y:S02]  /*11c50*/  LOP3.LUT R4, R4, 0xffff, RZ, 0xc0, !PT ;  /* 0x0000ffff04047812 */ /* 0x000fe400078ec0ff */
[----:B------:R-:W-:Y:S01]  /*11c60*/  F2FP.PACK_AB R29, R6, R8 ;  /* 0x00000008061d723e */ /* 0x000fe200000000ff */
[----:B------:R-:W-:Y:S01]  /*11c70*/  MUFU.EX2 R24, R37 ;  /* 0x0000002500187308 */ /* 0x000fe20000000800 */
[----:B------:R-:W-:Y:S01]  /*11c80*/  FMUL.FTZ R9, R87, R2 ;  /* 0x0000000257097220 */ /* 0x000fe20000410000 */
[----:B------:R-:W-:-:S06]  /*11c90*/  MOV R188, R193 ;  /* 0x000000c100bc7202 */ /* 0x000fcc0000000f00 */
[----:B------:R1:W-:Y:S01]  /*11ca0*/  MUFU.EX2 R64, R53 ;  /* 0x0000003500407308 */ /* 0x0003e20000000800 */
[----:B------:R-:W-:Y:S01]  /*11cb0*/  MOV R185, R215 ;  /* 0x000000d700b97202 */ /* 0x000fe20000000f00 */
[----:B------:R-:W-:Y:S01]  /*11cc0*/  IMAD.MOV.U32 R193, RZ, RZ, R178 ;  /* 0x000000ffffc17224 */ /* 0x000fe200078e00b2 */
[----:B------:R-:W-:Y:S01]  /*11cd0*/  PRMT R52, R22, 0x7632, R52 ;  /* 0x0000763216347816 */ /* 0x000fe20000000034 */
[----:B------:R-:W-:Y:S02]  /*11ce0*/  IMAD.MOV.U32 R186, RZ, RZ, R243 ;  /* 0x000000ffffba7224 */ /* 0x000fe400078e00f3 */
[----:B------:R-:W-:Y:S02]  /*11cf0*/  IMAD.MOV.U32 R196, RZ, RZ, R209 ;  /* 0x000000ffffc47224 */ /* 0x000fe400078e00d1 */
[----:B------:R-:W-:Y:S02]  /*11d00*/  IMAD.MOV.U32 R197, RZ, RZ, R207 ;  /* 0x000000ffffc57224 */ /* 0x000fe400078e00cf */
[-C--:B------:R-:W-:Y:S01]  /*11d10*/  FMUL.FTZ R173, R50, R2.reuse ;  /* 0x0000000232ad7220 */ /* 0x080fe20000410000 */
[----:B-1----:R-:W-:Y:S01]  /*11d20*/  PRMT R53, R22, 0x7610, R53 ;  /* 0x0000761016357816 */ /* 0x002fe20000000035 */
[----:B------:R-:W-:-:S02]  /*11d30*/  FMUL.FTZ R172, R66, R2 ;  /* 0x0000000242ac7220 */ /* 0x000fc40000410000 */
[-C--:B------:R-:W-:Y:S02]  /*11d40*/  FMUL.FTZ R156, R67, R2.reuse ;  /* 0x00000002439c7220 */ /* 0x080fe40000410000 */
[----:B------:R-:W-:Y:S01]  /*11d50*/  @!P5 HADD2 R164, -R53.H0_H0, -RZ.H0_H0 ;  /* 0xa00000ff35a4d230 */ /* 0x000fe20000000900 */
[-C--:B------:R-:W-:Y:S01]  /*11d60*/  FMUL.FTZ R243, R171, R2.reuse ;  /* 0x00000002abf37220 */ /* 0x080fe20000410000 */
[----:B------:R-:W-:Y:S01]  /*11d70*/  PRMT R66, R53, 0x5410, R52 ;  /* 0x0000541035427816 */ /* 0x000fe20000000034 */
[-C--:B------:R-:W-:Y:S02]  /*11d80*/  FMUL.FTZ R171, R82, R2.reuse ;  /* 0x0000000252ab7220 */ /* 0x080fe40000410000 */
[-C--:B------:R-:W-:Y:S02]  /*11d90*/  FMUL.FTZ R207, R98, R2.reuse ;  /* 0x0000000262cf7220 */ /* 0x080fe40000410000 */
[-C--:B------:R-:W-:Y:S01]  /*11da0*/  FMUL.FTZ R8, R102, R2.reuse ;  /* 0x0000000266087220 */ /* 0x080fe20000410000 */
[----:B------:R-:W-:Y:S01]  /*11db0*/  MOV R102, R9 ;  /* 0x0000000900667202 */ /* 0x000fe20000000f00 */
[-C--:B------:R-:W-:Y:S01]  /*11dc0*/  FMUL.FTZ R235, R114, R2.reuse ;  /* 0x0000000272eb7220 */ /* 0x080fe20000410000 */
[----:B------:R-:W-:Y:S01]  /*11dd0*/  @!P5 PRMT R53, R164, 0x5410, RZ ;  /* 0x00005410a435d816 */ /* 0x000fe200000000ff */
[----:B------:R-:W-:-:S02]  /*11de0*/  FMUL.FTZ R98, R130, R2 ;  /* 0x0000000282627220 */ /* 0x000fc40000410000 */
        /* <DEDUP_REMOVED lines=28> */
[----:B------:R-:W-:Y:S01]  /*11fb0*/  PRMT R36, R7, 0x7610, R36 ;  /* 0x0000761007247816 */ /* 0x000fe20000000024 */
[----:B------:R-:W-:Y:S01]  /*11fc0*/  FMUL.FTZ R158, R42, R3 ;  /* 0x000000032a9e7220 */ /* 0x000fe20000410000 */
[----:B--2---:R-:W-:Y:S01]  /*11fd0*/  LOP3.LUT R26, R35, R205, R174, 0x96, !PT ;  /* 0x000000cd231a7212 */ /* 0x004fe200078e96ae */
[----:B---3--:R-:W-:Y:S01]  /*11fe0*/  FFMA.FTZ R27, R184, R2, R0 ;  /* 0x00000002b81b7223 */ /* 0x008fe20000010000 */
[----:B------:R-:W-:Y:S01]  /*11ff0*/  F2FP.PACK_AB R0, R23, R0 ;  /* 0x000000001700723e */ /* 0x000fe200000000ff */
[----:B------:R-:W-:Y:S01]  /*12000*/  IMAD.MOV.U32 R174, RZ, RZ, R168 ;  /* 0x000000ffffae7224 */ /* 0x000fe200078e00a8 */
[----:B------:R-:W-:-:S02]  /*12010*/  PRMT R168, R33, 0x5410, R32 ;  /* 0x0000541021a87816 */ /* 0x000fc40000000020 */
[----:B------:R-:W-:Y:S02]  /*12020*/  PRMT R48, R0, 0x7632, R48 ;  /* 0x0000763200307816 */ /* 0x000fe40000000030 */
[----:B------:R-:W-:Y:S02]  /*12030*/  @!P4 PRMT R33, R139, 0x5410, RZ ;  /* 0x000054108b21c816 */ /* 0x000fe400000000ff */
[----:B------:R-:W-:Y:S02]  /*12040*/  @!P2 PRMT R32, R138, 0x5410, RZ ;  /* 0x000054108a20a816 */ /* 0x000fe400000000ff */
[C---:B------:R-:W-:Y:S02]  /*12050*/  ISETP.GE.U32.AND P4, PT, R217.reuse, R5, PT ;  /* 0x00000005d900720c */ /* 0x040fe40003f86070 */
[----:B------:R-:W-:Y:S01]  /*12060*/  ISETP.GE.U32.AND P2, PT, R217, R4, PT ;  /* 0x00000004d900720c */ /* 0x000fe20003f46070 */
[----:B------:R-:W-:Y:S01]  /*12070*/  IMAD.WIDE.U32 R4, R21, -0x2daee0ad, RZ ;  /* 0xd2511f5315047825 */ /* 0x000fe200078e00ff */
[----:B------:R-:W-:Y:S01]  /*12080*/  PRMT R49, R0, 0x7610, R49 ;  /* 0x0000761000317816 */ /* 0x000fe20000000031 */
[----:B------:R-:W-:Y:S01]  /*12090*/  @!P6 HADD2 R160, -R48.H0_H0, -RZ.H0_H0 ;  /* 0xa00000ff30a0e230 */ /* 0x000fe20000000900 */
[----:B------:R-:W-:-:S02]  /*120a0*/  LOP3.LUT R0, R20, 0xff, RZ, 0xc0, !PT ;  /* 0x000000ff14007812 */ /* 0x000fc400078ec0ff */
[----:B------:R-:W-:Y:S02]  /*120b0*/  LOP3.LUT R6, R5, R244, R10, 0x96, !PT ;  /* 0x000000f405067212 */ /* 0x000fe400078e960a */
        /* <DEDUP_REMOVED lines=8> */
[----:B------:R-:W1:Y:S01]  /*12140*/  MUFU.EX2 R0, R25 ;  /* 0x0000001900007308 */ /* 0x000e620000000800 */
[----:B------:R-:W-:Y:S02]  /*12150*/  IMAD.MOV.U32 R184, RZ, RZ, R242 ;  /* 0x000000ffffb87224 */ /* 0x000fe400078e00f2 */
[----:B------:R-:W-:-:S05]  /*12160*/  FMUL.FTZ R139, R163, R2 ;  /* 0x00000002a38b7220 */ /* 0x000fca0000410000 */
[----:B------:R2:W3:Y:S01]  /*12170*/  MUFU.EX2 R25, R65 ;  /* 0x0000004100197308 */ /* 0x0004e20000000800 */
[-C--:B------:R-:W-:Y:S02]  /*12180*/  FMUL.FTZ R242, R170, R2.reuse ;  /* 0x00000002aaf27220 */ /* 0x080fe40000410000 */
[----:B------:R-:W-:Y:S02]  /*12190*/  FMUL.FTZ R163, R118, R2 ;  /* 0x0000000276a37220 */ /* 0x000fe40000410000 */
[----:B------:R-:W-:Y:S02]  /*121a0*/  IMAD.MOV.U32 R10, RZ, RZ, R197 ;  /* 0x000000ffff0a7224 */ /* 0x000fe400078e00c5 */
[----:B------:R-:W-:Y:S02]  /*121b0*/  IMAD.MOV.U32 R170, RZ, RZ, R196 ;  /* 0x000000ffffaa7224 */ /* 0x000fe400078e00c4 */
[----:B------:R-:W-:Y:S02]  /*121c0*/  IMAD.MOV.U32 R67, RZ, RZ, R184 ;  /* 0x000000ffff437224 */ /* 0x000fe400078e00b8 */
[----:B------:R-:W-:-:S02]  /*121d0*/  IMAD.MOV.U32 R118, RZ, RZ, R156 ;  /* 0x000000ffff767224 */ /* 0x000fc400078e009c */
[-C--:B-1----:R-:W-:Y:S02]  /*121e0*/  FMUL.FTZ R152, R152, R0.reuse ;  /* 0x0000000098987220 */ /* 0x082fe40000410000 */
[-C--:B------:R-:W-:Y:S02]  /*121f0*/  FMUL.FTZ R153, R153, R0.reuse ;  /* 0x0000000099997220 */ /* 0x080fe40000410000 */
[----:B--2---:R-:W-:Y:S02]  /*12200*/  IMAD.MOV.U32 R65, RZ, RZ, R165 ;  /* 0x000000ffff417224 */ /* 0x004fe400078e00a5 */
        /* <DEDUP_REMOVED lines=23> */
[-C--:B----4-:R-:W-:Y:S02]  /*12380*/  FFMA.FTZ R28, R28, R0.reuse, R24 ;  /* 0x000000001c1c7223 */ /* 0x090fe40000010018 */
[-C--:B------:R-:W-:Y:S02]  /*12390*/  FMUL.FTZ R105, R105, R0.reuse ;  /* 0x0000000069697220 */ /* 0x080fe40000410000 */
[-C--:B------:R-:W-:Y:S02]  /*123a0*/  FMUL.FTZ R108, R108, R0.reuse ;  /* 0x000000006c6c7220 */ /* 0x080fe40000410000 */
[----:B------:R-:W-:-:S02]  /*123b0*/  FMUL.FTZ R109, R109, R0 ;  /* 0x000000006d6d7220 */ /* 0x000fc40000410000 */
[-C--:B------:R-:W-:Y:S02]  /*123c0*/  FMUL.FTZ R120, R120, R0.reuse ;  /* 0x0000000078787220 */ /* 0x080fe40000410000 */
[-C--:B------:R-:W-:Y:S02]  /*123d0*/  FMUL.FTZ R121, R121, R0.reuse ;  /* 0x0000000079797220 */ /* 0x080fe40000410000 */
[-C--:B------:R-:W-:Y:S02]  /*123e0*/  FMUL.FTZ R124, R124, R0.reuse ;  /* 0x000000007c7c7220 */ /* 0x080fe40000410000 */
[----:B------:R-:W-:Y:S01]  /*123f0*/  FMUL.FTZ R125, R125, R0 ;  /* 0x000000007d7d7220 */ /* 0x000fe20000410000 */
[----:B------:R-:W-:Y:S01]  /*12400*/  LOP3.LUT R0, R6, 0xff, RZ, 0xc0, !PT ;  /* 0x000000ff06007812 */ /* 0x000fe200078ec0ff */
[----:B------:R-:W-:-:S03]  /*12410*/  IMAD.MOV.U32 R176, RZ, RZ, R174 ;  /* 0x000000ffffb07224 */ /* 0x000fc600078e00ae */
[----:B------:R-:W-:Y:S01]  /*12420*/  ISETP.GE.U32.AND P5, PT, R217, R0, PT ;  /* 0x00000000d900720c */ /* 0x000fe20003fa6070 */
[----:B------:R-:W-:Y:S02]  /*12430*/  IMAD.MOV.U32 R174, RZ, RZ, R251 ;  /* 0x000000ffffae7224 */ /* 0x000fe400078e00fb */
[-C--:B------:R-:W-:Y:S02]  /*12440*/  FMUL.FTZ R251, R167, R2.reuse ;  /* 0x00000002a7fb7220 */ /* 0x080fe40000410000 */
[-C--:B------:R-:W-:Y:S02]  /*12450*/  FMUL.FTZ R175, R51, R2.reuse ;  /* 0x0000000233af7220 */ /* 0x080fe40000410000 */
[----:B------:R-:W-:Y:S01]  /*12460*/  FMUL.FTZ R20, R115, R2 ;  /* 0x0000000273147220 */ /* 0x000fe20000410000 */
[----:B---3--:R-:W-:Y:S01]  /*12470*/  F2FP.PACK_AB R2, R25, R64 ;  /* 0x000000401902723e */ /* 0x008fe200000000ff */
[----:B------:R-:W-:-:S03]  /*12480*/  @!P2 HADD2 R161, -R52.H0_H0, -RZ.H0_H0 ;  /* 0xa00000ff34a1a230 */ /* 0x000fc60000000900 */
[C---:B------:R-:W-:Y:S01]  /*12490*/  PRMT R40, R2.reuse, 0x7610, R40 ;  /* 0x0000761002287816 */ /* 0x040fe20000000028 */
[----:B------:R-:W-:Y:S01]  /*124a0*/  FMUL.FTZ R159, R43, R3 ;  /* 0x000000032b9f7220 */ /* 0x000fe20000410000 */
[----:B------:R-:W-:Y:S01]  /*124b0*/  SHF.R.U32.HI R0, RZ, 0x18, R6 ;  /* 0x00000018ff007819 */ /* 0x000fe20000011606 */
[----:B------:R-:W-:Y:S01]  /*124c0*/  @!P5 HADD2 R42, -R36.H0_H0, -RZ.H0_H0 ;  /* 0xa00000ff242ad230 */ /* 0x000fe20000000900 */
[----:B------:R-:W-:Y:S01]  /*124d0*/  PRMT R41, R2, 0x7632, R41 ;  /* 0x0000763202297816 */ /* 0x000fe20000000029 */
[----:B------:R-:W-:Y:S01]  /*124e0*/  @!P6 HADD2 R43, -R40.H0_H0, -RZ.H0_H0 ;  /* 0xa00000ff282be230 */ /* 0x000fe20000000900 */
[----:B------:R-:W-:Y:S02]  /*124f0*/  PRMT R39, R7, 0x7632, R39 ;  /* 0x0000763207277816 */ /* 0x000fe40000000027 */
[----:B------:R-:W-:Y:S02]  /*12500*/  @!P2 PRMT R52, R161, 0x5410, RZ ;  /* 0x00005410a134a816 */ /* 0x000fe400000000ff */
[----:B------:R-:W-:-:S02]  /*12510*/  ISETP.GE.U32.AND P2, PT, R217, R0, PT ;  /* 0x00000000d900720c */ /* 0x000fc40003f46070 */
[----:B------:R-:W-:Y:S02]  /*12520*/  LOP3.LUT R0, R6, 0xffff, RZ, 0xc0, !PT ;  /* 0x0000ffff06007812 */ /* 0x000fe400078ec0ff */
[----:B------:R-:W-:Y:S01]  /*12530*/  PRMT R55, R40, 0x5410, R41 ;  /* 0x0000541028377816 */ /* 0x000fe20000000029 */
[----:B------:R-:W2:Y:S01]  /*12540*/  LDL.LU.64 R6, [R1+0x18] ;  /* 0x0000180001067983 */ /* 0x000ea20000300a00 */
[----:B------:R-:W-:Y:S02]  /*12550*/  PRMT R131, R36, 0x5410, R39 ;  /* 0x0000541024837816 */ /* 0x000fe40000000027 */
[----:B------:R-:W-:Y:S02]  /*12560*/  @!P6 PRMT R40, R43, 0x5410, RZ ;  /* 0x000054102b28e816 */ /* 0x000fe400000000ff */
[----:B------:R-:W-:Y:S02]  /*12570*/  @!P5 PRMT R36, R42, 0x5410, RZ ;  /* 0x000054102a24d816 */ /* 0x000fe400000000ff */
[----:B------:R-:W3:Y:S01]  /*12580*/  LDL.LU.64 R42, [R1+0x10] ;  /* 0x00001000012a7983 */ /* 0x000ee20000300a00 */
[----:B------:R-:W-:Y:S01]  /*12590*/  SHF.R.U32.HI R0, RZ, 0x8, R0 ;  /* 0x00000008ff007819 */ /* 0x000fe20000011600 */
[----:B------:R-:W-:Y:S01]  /*125a0*/  MUFU.EX2 R44, R68 ;  /* 0x00000044002c7308 */ /* 0x000fe20000000800 */
[----:B------:R-:W-:-:S02]  /*125b0*/  @!P4 HADD2 R38, -R41.H0_H0, -RZ.H0_H0 ;  /* 0xa00000ff2926c230 */ /* 0x000fc40000000900 */
[----:B------:R-:W-:-:S05]  /*125c0*/  LOP3.LUT R0, R0, 0xffff, RZ, 0xc0, !PT ;  /* 0x0000ffff00007812 */ /* 0x000fca00078ec0ff */
[----:B------:R-:W1:Y:S01]  /*125d0*/  MUFU.EX2 R245, R69 ;  /* 0x0000004500f57308 */ /* 0x000e620000000800 */
[----:B------:R-:W-:Y:S02]  /*125e0*/  @!P4 PRMT R41, R38, 0x5410, RZ ;  /* 0x000054102629c816 */ /* 0x000fe400000000ff */
[----:B------:R-:W-:Y:S01]  /*125f0*/  ISETP.GE.U32.AND P4, PT, R217, R0, PT ;  /* 0x00000000d900720c */ /* 0x000fe20003f86070 */
[----:B------:R-:W-:Y:S01]  /*12600*/  IMAD.MOV.U32 R22, RZ, RZ, R198 ;  /* 0x000000ffff167224 */ /* 0x000fe200078e00c6 */
[----:B------:R-:W-:Y:S01]  /*12610*/  MOV R11, R199 ;  /* 0x000000c7000b7202 */ /* 0x000fe20000000f00 */
[----:B------:R-:W-:Y:S01]  /*12620*/  IMAD.MOV.U32 R160, RZ, RZ, R187 ;  /* 0x000000ffffa07224 */ /* 0x000fe200078e00bb */
[----:B------:R-:W-:Y:S01]  /*12630*/  MOV R86, R186 ;  /* 0x000000ba00567202 */ /* 0x000fe20000000f00 */
[----:B------:R-:W-:Y:S02]  /*12640*/  IMAD.MOV.U32 R87, RZ, RZ, R175 ;  /* 0x000000ffff577224 */ /* 0x000fe400078e00af */
[----:B------:R-:W-:-:S02]  /*12650*/  IMAD.MOV.U32 R115, RZ, RZ, R174 ;  /* 0x000000ffff737224 */ /* 0x000fc400078e00ae */
[----:B------:R-:W-:Y:S01]  /*12660*/  IMAD.MOV.U32 R161, RZ, RZ, R195 ;  /* 0x000000ffffa17224 */ /* 0x000fe200078e00c3 */
[----:B-1----:R-:W-:Y:S01]  /*12670*/  F2FP.PACK_AB R0, R245, R44 ;  /* 0x0000002cf500723e */ /* 0x002fe200000000ff */
[----:B------:R-:W-:Y:S02]  /*12680*/  IMAD.MOV.U32 R21, RZ, RZ, R194 ;  /* 0x000000ffff157224 */ /* 0x000fe400078e00c2 */
[-C--:B------:R-:W-:Y:S01]  /*12690*/  FMUL.FTZ R167, R47, R3.reuse ;  /* 0x000000032fa77220 */ /* 0x080fe20000410000 */
[----:B------:R-:W-:Y:S01]  /*126a0*/  PRMT R38, R0, 0x7610, R38 ;  /* 0x0000761000267816 */ /* 0x000fe20000000026 */
[-C--:B------:R-:W-:Y:S01]  /*126b0*/  FMUL.FTZ R154, R154, R3.reuse ;  /* 0x000000039a9a7220 */ /* 0x080fe20000410000 */
[----:B------:R-:W-:Y:S01]  /*126c0*/  PRMT R37, R0, 0x7632, R37 ;  /* 0x0000763200257816 */ /* 0x000fe20000000025 */
[-C--:B------:R-:W-:Y:S01]  /*126d0*/  FMUL.FTZ R155, R155, R3.reuse ;  /* 0x000000039b9b7220 */ /* 0x080fe20000410000 */
[----:B------:R-:W-:Y:S01]  /*126e0*/  @!P4 HADD2 R47, -R39.H0_H0, -RZ.H0_H0 ;  /* 0xa00000ff272fc230 */ /* 0x000fe20000000900 */
[-C--:B------:R-:W-:Y:S01]  /*126f0*/  FMUL.FTZ R150, R150, R3.reuse ;  /* 0x0000000396967220 */ /* 0x080fe20000410000 */
[----:B------:R-:W-:Y:S01]  /*12700*/  LOP3.LUT R0, R4, 0xff, RZ, 0xc0, !PT ;  /* 0x000000ff04007812 */ /* 0x000fe200078ec0ff */
        /* <DEDUP_REMOVED lines=27> */
[----:B------:R-:W-:Y:S02]  /*128c0*/  ISETP.GE.U32.AND P6, PT, R217, R0, PT ;  /* 0x00000000d900720c */ /* 0x000fe40003fc6070 */
[----:B------:R-:W-:Y:S01]  /*128d0*/  @!P4 PRMT R39, R47, 0x5410, RZ ;  /* 0x000054102f27c816 */ /* 0x000fe200000000ff */
[----:B------:R-:W-:Y:S01]  /*128e0*/  IMAD.MOV.U32 R47, RZ, RZ, R65 ;  /* 0x000000ffff2f7224 */ /* 0x000fe200078e0041 */
[----:B------:R-:W-:Y:S01]  /*128f0*/  MOV R68, R130 ;  /* 0x0000008200447202 */ /* 0x000fe20000000f00 */
[----:B------:R-:W-:Y:S02]  /*12900*/  IMAD.MOV.U32 R69, RZ, RZ, R161 ;  /* 0x000000ffff457224 */ /* 0x000fe400078e00a1 */
[----:B------:R-:W-:-:S02]  /*12910*/  IMAD.MOV.U32 R65, RZ, RZ, R118 ;  /* 0x000000ffff417224 */ /* 0x000fc400078e0076 */
[----:B------:R-:W-:Y:S02]  /*12920*/  IMAD.MOV.U32 R161, RZ, RZ, R86 ;  /* 0x000000ffffa17224 */ /* 0x000fe400078e0056 */
[----:B------:R-:W-:Y:S02]  /*12930*/  IMAD.MOV.U32 R118, RZ, RZ, R67 ;  /* 0x000000ffff767224 */ /* 0x000fe400078e0043 */
[----:B------:R-:W-:Y:S01]  /*12940*/  IMAD.MOV.U32 R130, RZ, RZ, R170 ;  /* 0x000000ffff827224 */ /* 0x000fe200078e00aa */
[----:B------:R-:W-:Y:S01]  /*12950*/  MOV R170, R10 ;  /* 0x0000000a00aa7202 */ /* 0x000fe20000000f00 */
[----:B------:R-:W-:Y:S01]  /*12960*/  IMAD.MOV.U32 R86, RZ, RZ, R22 ;  /* 0x000000ffff567224 */ /* 0x000fe200078e0016 */
[--C-:B------:R-:W-:Y:S01]  /*12970*/  SHF.R.U32.HI R22, RZ, 0x10, R4.reuse ;  /* 0x00000010ff167819 */ /* 0x100fe20000011604 */
[----:B------:R-:W-:Y:S01]  /*12980*/  IMAD.MOV.U32 R67, RZ, RZ, R11 ;  /* 0x000000ffff437224 */ /* 0x000fe200078e000b */
[----:B------:R-:W-:Y:S02]  /*12990*/  LOP3.LUT R11, R4, 0xffff, RZ, 0xc0, !PT ;  /* 0x0000ffff040b7812 */ /* 0x000fe400078ec0ff */
[----:B------:R-:W-:Y:S01]  /*129a0*/  SHF.R.U32.HI R10, RZ, 0x18, R4 ;  /* 0x00000018ff0a7819 */ /* 0x000fe20000011604 */
[----:B------:R-:W-:Y:S01]  /*129b0*/  @!P3 HADD2 R46, -R38.H0_H0, -RZ.H0_H0 ;  /* 0xa00000ff262eb230 */ /* 0x000fe20000000900 */
[----:B------:R-:W-:Y:S01]  /*129c0*/  IMAD.MOV.U32 R79, RZ, RZ, R115 ;  /* 0x000000ffff4f7224 */ /* 0x000fe200078e0073 */
[----:B------:R-:W-:-:S03]  /*129d0*/  PRMT R115, R38, 0x5410, R37 ;  /* 0x0000541026737816 */ /* 0x000fc60000000025 */
[----:B------:R-:W-:Y:S01]  /*129e0*/  @!P3 PRMT R38, R46, 0x5410, RZ ;  /* 0x000054102e26b816 */ /* 0x000fe200000000ff */
[----:B------:R-:W-:Y:S01]  /*129f0*/  IMAD.MOV.U32 R46, RZ, RZ, R9 ;  /* 0x000000ffff2e7224 */ /* 0x000fe200078e0009 */
[----:B------:R-:W-:-:S05]  /*12a00*/  @!P2 HADD2 R45, -R37.H0_H0, -RZ.H0_H0 ;  /* 0xa00000ff252da230 */ /* 0x000fca0000000900 */
[----:B------:R-:W-:Y:S02]  /*12a10*/  @!P2 PRMT R37, R45, 0x5410, RZ ;  /* 0x000054102d25a816 */ /* 0x000fe400000000ff */
[----:B------:R-:W-:Y:S01]  /*12a20*/  ISETP.GE.U32.AND P5, PT, R217, R10, PT ;  /* 0x0000000ad900720c */ /* 0x000fe20003fa6070 */
[----:B------:R-:W-:Y:S02]  /*12a30*/  IMAD.MOV.U32 R10, RZ, RZ, R86 ;  /* 0x000000ffff0a7224 */ /* 0x000fe400078e0056 */
[----:B------:R-:W-:Y:S02]  /*12a40*/  IMAD.MOV.U32 R86, RZ, RZ, R67 ;  /* 0x000000ffff567224 */ /* 0x000fe400078e0043 */
[----:B------:R-:W-:Y:S01]  /*12a50*/  IMAD.MOV.U32 R67, RZ, RZ, R170 ;  /* 0x000000ffff437224 */ /* 0x000fe200078e00aa */
[----:B------:R-:W-:Y:S01]  /*12a60*/  PRMT R26, R29, 0x7632, R26 ;  /* 0x000076321d1a7816 */ /* 0x000fe2000000001a */
[----:B------:R-:W-:Y:S02]  /*12a70*/  IMAD.MOV.U32 R170, RZ, RZ, R160 ;  /* 0x000000ffffaa7224 */ /* 0x000fe400078e00a0 */
[----:B------:R-:W-:-:S02]  /*12a80*/  IMAD.MOV.U32 R160, RZ, RZ, R222 ;  /* 0x000000ffffa07224 */ /* 0x000fc400078e00de */
[----:B------:R-:W-:Y:S01]  /*12a90*/  MUFU.EX2 R222, R85 ;  /* 0x0000005500de7308 */ /* 0x000fe20000000800 */
[----:B------:R-:W-:Y:S01]  /*12aa0*/  IMAD.MOV.U32 R45, RZ, RZ, R21 ;  /* 0x000000ffff2d7224 */ /* 0x000fe200078e0015 */
[----:B--2---:R-:W-:Y:S02]  /*12ab0*/  LOP3.LUT R3, R3, R238, R6, 0x96, !PT ;  /* 0x000000ee03037212 */ /* 0x004fe400078e9606 */
[----:B---3--:R-:W-:-:S03]  /*12ac0*/  LOP3.LUT R0, R43, R239, R34, 0x96, !PT ;  /* 0x000000ef2b007212 */ /* 0x008fc600078e9622 */
[----:B------:R-:W-:-:S04]  /*12ad0*/  IMAD.WIDE.U32 R4, R3, -0x326172a9, RZ ;  /* 0xcd9e8d5703047825 */ /* 0x000fc800078e00ff */
[----:B------:R-:W-:-:S05]  /*12ae0*/  IMAD.WIDE.U32 R6, R0, -0x2daee0ad, RZ ;  /* 0xd2511f5300067825 */ /* 0x000fca00078e00ff */
[----:B------:R-:W-:Y:S02]  /*12af0*/  LOP3.LUT R0, R7, R237, R2, 0x96, !PT ;  /* 0x000000ed07007212 */ /* 0x000fe400078e9602 */
[----:B------:R-:W-:-:S05]  /*12b00*/  LOP3.LUT R2, R5, R218, R42, 0x96, !PT ;  /* 0x000000da05027212 */ /* 0x000fca00078e962a */
[----:B------:R-:W-:-:S05]  /*12b10*/  IMAD.WIDE.U32 R2, R2, -0x2daee0ad, RZ ;  /* 0xd2511f5302027825 */ /* 0x000fca00078e00ff */
[----:B------:R-:W-:Y:S01]  /*12b20*/  LOP3.LUT R3, R3, R183, R6, 0x96, !PT ;  /* 0x000000b703037212 */ /* 0x000fe200078e9606 */
[----:B------:R-:W-:-:S05]  /*12b30*/  IMAD.WIDE.U32 R6, R0, -0x326172a9, RZ ;  /* 0xcd9e8d5700067825 */ /* 0x000fca00078e00ff */
[----:B------:R-:W-:Y:S01]  /*12b40*/  LOP3.LUT R0, R7, R47, R4, 0x96, !PT ;  /* 0x0000002f07007212 */ /* 0x000fe200078e9604 */
[----:B------:R-:W-:-:S04]  /*12b50*/  IMAD.MOV.U32 R43, RZ, RZ, R8 ;  /* 0x000000ffff2b7224 */ /* 0x000fc800078e0008 */
[----:B------:R-:W-:-:S05]  /*12b60*/  IMAD.WIDE.U32 R8, R0, -0x2daee0ad, RZ ;  /* 0xd2511f5300087825 */ /* 0x000fca00078e00ff */
[----:B------:R-:W-:Y:S01]  /*12b70*/  LOP3.LUT R2, R9, R182, R2, 0x96, !PT ;  /* 0x000000b609027212 */ /* 0x000fe200078e9602 */
[----:B------:R-:W-:-:S04]  /*12b80*/  IMAD.WIDE.U32 R4, R3, -0x326172a9, RZ ;  /* 0xcd9e8d5703047825 */ /* 0x000fc800078e00ff */
[----:B------:R-:W-:-:S05]  /*12b90*/  IMAD.WIDE.U32 R2, R2, -0x326172a9, RZ ;  /* 0xcd9e8d5702027825 */ /* 0x000fca00078e00ff */
[----:B------:R-:W-:-:S04]  /*12ba0*/  LOP3.LUT R0, R2, 0xff, RZ, 0xc0, !PT ;  /* 0x000000ff02007812 */ /* 0x000fc800078ec0ff */
[----:B------:R-:W-:Y:S02]  /*12bb0*/  ISETP.GE.U32.AND P2, PT, R217, R0, PT ;  /* 0x00000000d900720c */ /* 0x000fe40003f46070 */
[----:B------:R-:W-:Y:S01]  /*12bc0*/  SHF.R.U32.HI R0, RZ, 0x8, R11 ;  /* 0x00000008ff007819 */ /* 0x000fe2000001160b */
[----:B------:R-:W-:-:S03]  /*12bd0*/  FADD.FTZ R7, R23, R27 ;  /* 0x0000001b17077221 */ /* 0x000fc60000010000 */
[----:B------:R-:W-:Y:S01]  /*12be0*/  LOP3.LUT R0, R0, 0xffff, RZ, 0xc0, !PT ;  /* 0x0000ffff00007812 */ /* 0x000fe200078ec0ff */
[----:B------:R-:W-:Y:S01]  /*12bf0*/  IMAD.MOV.U32 R42, RZ, RZ, R20 ;  /* 0x000000ffff2a7224 */ /* 0x000fe200078e0014 */
[----:B------:R-:W-:Y:S02]  /*12c00*/  LOP3.LUT R4, R3, R181, R4, 0x96, !PT ;  /* 0x000000b503047212 */ /* 0x000fe400078e9604 */
[----:B------:R-:W-:Y:S02]  /*12c10*/  PRMT R27, R29, 0x7610, R27 ;  /* 0x000076101d1b7816 */ /* 0x000fe4000000001b */
[----:B------:R-:W-:Y:S02]  /*12c20*/  LOP3.LUT R3, R2, 0xffff, RZ, 0xc0, !PT ;  /* 0x0000ffff02037812 */ /* 0x000fe400078ec0ff */
[----:B------:R-:W-:Y:S02]  /*12c30*/  SHF.R.U32.HI R20, RZ, 0x10, R2 ;  /* 0x00000010ff147819 */ /* 0x000fe40000011602 */
[----:B------:R-:W-:-:S02]  /*12c40*/  ISETP.GE.U32.AND P4, PT, R217, R0, PT ;  /* 0x00000000d900720c */ /* 0x000fc40003f86070 */
[----:B------:R-:W-:Y:S01]  /*12c50*/  SHF.R.U32.HI R2, RZ, 0x18, R2 ;  /* 0x00000018ff027819 */ /* 0x000fe20000011602 */
[----:B------:R-:W-:Y:S01]  /*12c60*/  IMAD.MOV.U32 R9, RZ, RZ, R235 ;  /* 0x000000ffff097224 */ /* 0x000fe200078e00eb */
[----:B------:R1:W2:Y:S01]  /*12c70*/  MUFU.EX2 R0, R80 ;  /* 0x0000005000007308 */ /* 0x0002a20000000800 */
[----:B------:R-:W-:Y:S01]  /*12c80*/  @!P6 HADD2 R51, -R27.H0_H0, -RZ.H0_H0 ;  /* 0xa00000ff1b33e230 */ /* 0x000fe20000000900 */
[----:B------:R-:W-:Y:S02]  /*12c90*/  ISETP.GE.U32.AND P3, PT, R217, R2, PT ;  /* 0x00000002d900720c */ /* 0x000fe40003f66070 */
[----:B------:R-:W-:-:S04]  /*12ca0*/  LOP3.LUT R2, R22, 0xff, RZ, 0xc0, !PT ;  /* 0x000000ff16027812 */ /* 0x000fc800078ec0ff */
[----:B------:R-:W3:Y:S01]  /*12cb0*/  MUFU.EX2 R235, R84 ;  /* 0x0000005400eb7308 */ /* 0x000ee20000000800 */
[----:B------:R-:W-:Y:S01]  /*12cc0*/  @!P4 HADD2 R50, -R26.H0_H0, -RZ.H0_H0 ;  /* 0xa00000ff1a32c230 */ /* 0x000fe20000000900 */
[----:B-1----:R-:W-:Y:S01]  /*12cd0*/  IMAD.MOV.U32 R80, RZ, RZ, R130 ;  /* 0x000000ffff507224 */ /* 0x002fe200078e0082 */
[----:B------:R-:W-:Y:S02]  /*12ce0*/  PRMT R130, R27, 0x5410, R26 ;  /* 0x000054101b827816 */ /* 0x000fe4000000001a */
[----:B------:R-:W-:Y:S02]  /*12cf0*/  @!P6 PRMT R27, R51, 0x5410, RZ ;  /* 0x00005410331be816 */ /* 0x000fe400000000ff */
[----:B------:R-:W-:Y:S02]  /*12d00*/  ISETP.GE.U32.AND P6, PT, R217, R2, PT ;  /* 0x00000002d900720c */ /* 0x000fe40003fc6070 */
[----:B------:R-:W-:-:S04]  /*12d10*/  SHF.R.U32.HI R2, RZ, 0x8, R3 ;  /* 0x00000008ff027819 */ /* 0x000fc80000011603 */
[----:B------:R-:W-:Y:S02]  /*12d20*/  LOP3.LUT R2, R2, 0xffff, RZ, 0xc0, !PT ;  /* 0x0000ffff02027812 */ /* 0x000fe400078ec0ff */
[----:B------:R-:W-:Y:S01]  /*12d30*/  @!P4 PRMT R26, R50, 0x5410, RZ ;  /* 0x00005410321ac816 */ /* 0x000fe200000000ff */
[C---:B--2---:R-:W-:Y:S01]  /*12d40*/  FADD.FTZ R11, R0.reuse, R28 ;  /* 0x0000001c000b7221 */ /* 0x044fe20000010000 */
[----:B------:R-:W-:Y:S02]  /*12d50*/  ISETP.GE.U32.AND P4, PT, R217, R2, PT ;  /* 0x00000002d900720c */ /* 0x000fe40003f86070 */
[----:B------:R-:W-:Y:S02]  /*12d60*/  F2FP.PACK_AB R2, R0, R24 ;  /* 0x000000180002723e */ /* 0x000fe400000000ff */
[----:B---3--:R-:W-:Y:S02]  /*12d70*/  F2FP.PACK_AB R0, R222, R235 ;  /* 0x000000ebde00723e */ /* 0x008fe400000000ff */
[----:B------:R-:W-:-:S02]  /*12d80*/  MOV R84, R103 ;  /* 0x0000006700547202 */ /* 0x000fc40000000f00 */
[C---:B------:R-:W-:Y:S02]  /*12d90*/  PRMT R29, R0.reuse, 0x7610, R29 ;  /* 0x00007610001d7816 */ /* 0x040fe4000000001d */
[----:B------:R-:W-:Y:S02]  /*12da0*/  MOV R23, R9 ;  /* 0x0000000900177202 */ /* 0x000fe40000000f00 */
[----:B------:R1:W-:Y:S01]  /*12db0*/  MUFU.EX2 R9, R96 ;  /* 0x0000006000097308 */ /* 0x0003e20000000800 */
[----:B------:R-:W-:Y:S01]  /*12dc0*/  @!P6 HADD2 R54, -R29.H0_H0, -RZ.H0_H0 ;  /* 0xa00000ff1d36e230 */ /* 0x000fe20000000900 */
[----:B------:R-:W-:Y:S02]  /*12dd0*/  PRMT R28, R0, 0x7632, R28 ;  /* 0x00007632001c7816 */ /* 0x000fe4000000001c */
[----:B------:R-:W-:Y:S02]  /*12de0*/  LOP3.LUT R0, R4, 0xff, RZ, 0xc0, !PT ;  /* 0x000000ff04007812 */ /* 0x000fe400078ec0ff */
[----:B------:R-:W-:-:S02]  /*12df0*/  PRMT R103, R29, 0x5410, R28 ;  /* 0x000054101d677816 */ /* 0x000fc4000000001c */
[----:B------:R-:W-:Y:S01]  /*12e00*/  @!P6 PRMT R29, R54, 0x5410, RZ ;  /* 0x00005410361de816 */ /* 0x000fe200000000ff */
[----:B-1----:R-:W-:Y:S02]  /*12e10*/  IMAD.MOV.U32 R96, RZ, RZ, R84 ;  /* 0x000000ffff607224 */ /* 0x002fe400078e0054 */
[----:B------:R-:W-:Y:S02]  /*12e20*/  IMAD.MOV.U32 R84, RZ, RZ, R10 ;  /* 0x000000ffff547224 */ /* 0x000fe400078e000a */
[----:B------:R-:W1:Y:S01]  /*12e30*/  MUFU.EX2 R10, R97 ;  /* 0x00000061000a7308 */ /* 0x000e620000000800 */
[----:B------:R-:W-:Y:S02]  /*12e40*/  ISETP.GE.U32.AND P6, PT, R217, R0, PT ;  /* 0x00000000d900720c */ /* 0x000fe40003fc6070 */
[----:B------:R-:W-:Y:S01]  /*12e50*/  LOP3.LUT R0, R4, 0xffff, RZ, 0xc0, !PT ;  /* 0x0000ffff04007812 */ /* 0x000fe200078ec0ff */
[----:B------:R-:W-:Y:S01]  /*12e60*/  @!P5 HADD2 R56, -R28.H0_H0, -RZ.H0_H0 ;  /* 0xa00000ff1c38d230 */ /* 0x000fe20000000900 */
[----:B------:R-:W-:-:S02]  /*12e70*/  LOP3.LUT R21, R5, R82, R6, 0x96, !PT ;  /* 0x0000005205157212 */ /* 0x000fc400078e9606 */
[----:B------:R-:W-:Y:S02]  /*12e80*/  SHF.R.U32.HI R0, RZ, 0x8, R0 ;  /* 0x00000008ff007819 */ /* 0x000fe40000011600 */
[----:B------:R-:W-:Y:S01]  /*12e90*/  PRMT R6, R2, 0x7610, R6 ;  /* 0x0000761002067816 */ /* 0x000fe20000000006 */
[----:B------:R-:W-:Y:S01]  /*12ea0*/  FADD.FTZ R22, R64, R7 ;  /* 0x0000000740167221 */ /* 0x000fe20000010000 */
[----:B------:R-:W-:Y:S02]  /*12eb0*/  LOP3.LUT R0, R0, 0xffff, RZ, 0xc0, !PT ;  /* 0x0000ffff00007812 */ /* 0x000fe400078ec0ff */
[----:B------:R-:W-:Y:S01]  /*12ec0*/  @!P5 PRMT R28, R56, 0x5410, RZ ;  /* 0x00005410381cd816 */ /* 0x000fe200000000ff */
[----:B------:R-:W-:Y:S01]  /*12ed0*/  @!P6 HADD2 R57, -R6.H0_H0, -RZ.H0_H0 ;  /* 0xa00000ff0639e230 */ /* 0x000fe20000000900 */
[----:B-1----:R-:W-:Y:S02]  /*12ee0*/  F2FP.PACK_AB R7, R10, R9 ;  /* 0x000000090a07723e */ /* 0x002fe400000000ff */
[----:B------:R-:W-:Y:S01]  /*12ef0*/  PRMT R5, R2, 0x7632, R5 ;  /* 0x0000763202057816 */ /* 0x000fe20000000005 */
[----:B------:R-:W-:Y:S01]  /*12f00*/  IMAD.WIDE.U32 R2, R21, -0x2daee0ad, RZ ;  /* 0xd2511f5315027825 */ /* 0x000fe200078e00ff */
[----:B------:R-:W-:-:S02]  /*12f10*/  ISETP.GE.U32.AND P5, PT, R217, R0, PT ;  /* 0x00000000d900720c */ /* 0x000fc40003fa6070 */
[----:B------:R-:W-:Y:S02]  /*12f20*/  LOP3.LUT R0, R20, 0xff, RZ, 0xc0, !PT ;  /* 0x000000ff14007812 */ /* 0x000fe400078ec0ff */
[----:B------:R-:W-:Y:S02]  /*12f30*/  PRMT R21, R7, 0x7610, R21 ;  /* 0x0000761007157816 */ /* 0x000fe40000000015 */
[----:B------:R-:W-:Y:S02]  /*12f40*/  PRMT R54, R6, 0x5410, R5 ;  /* 0x0000541006367816 */ /* 0x000fe40000000005 */
[----:B------:R-:W-:Y:S01]  /*12f50*/  @!P6 PRMT R6, R57, 0x5410, RZ ;  /* 0x000054103906e816 */ /* 0x000fe200000000ff */
[----:B------:R-:W-:Y:S01]  /*12f60*/  IMAD.MOV.U32 R64, RZ, RZ, R23 ;  /* 0x000000ffff407224 */ /* 0x000fe200078e0017 */
[----:B------:R-:W-:Y:S01]  /*12f70*/  ISETP.GE.U32.AND P6, PT, R217, R0, PT ;  /* 0x00000000d900720c */ /* 0x000fe20003fc6070 */
[----:B------:R-:W-:Y:S01]  /*12f80*/  @!P2 HADD2 R59, -R21.H0_H0, -RZ.H0_H0 ;  /* 0xa00000ff153ba230 */ /* 0x000fe20000000900 */
[----:B------:R-:W-:-:S02]  /*12f90*/  LOP3.LUT R0, R3, R244, R8, 0x96, !PT ;  /* 0x000000f403007212 */ /* 0x000fc400078e9608 */
[----:B------:R-:W-:Y:S02]  /*12fa0*/  PRMT R7, R7, 0x7632, R7 ;  /* 0x0000763207077816 */ /* 0x000fe40000000007 */
[C---:B------:R-:W-:Y:S02]  /*12fb0*/  LOP3.LUT R8, R2.reuse, 0xff, RZ, 0xc0, !PT ;  /* 0x000000ff02087812 */ /* 0x040fe400078ec0ff */
[----:B------:R-:W-:Y:S02]  /*12fc0*/  LOP3.LUT R3, R2, 0xffff, RZ, 0xc0, !PT ;  /* 0x0000ffff02037812 */ /* 0x000fe400078ec0ff */
[--C-:B------:R-:W-:Y:S02]  /*12fd0*/  SHF.R.U32.HI R23, RZ, 0x10, R2.reuse ;  /* 0x00000010ff177819 */ /* 0x100fe40000011602 */
[----:B------:R-:W-:Y:S02]  /*12fe0*/  SHF.R.U32.HI R2, RZ, 0x18, R2 ;  /* 0x00000018ff027819 */ /* 0x000fe40000011602 */
[----:B------:R-:W-:-:S02]  /*12ff0*/  PRMT R51, R21, 0x5410, R7 ;  /* 0x0000541015337816 */ /* 0x000fc40000000007 */
[----:B------:R-:W-:Y:S01]  /*13000*/  @!P2 PRMT R21, R59, 0x5410, RZ ;  /* 0x000054103b15a816 */ /* 0x000fe200000000ff */
[----:B------:R-:W-:Y:S01]  /*13010*/  @!P5 HADD2 R58, -R5.H0_H0, -RZ.H0_H0 ;  /* 0xa00000ff053ad230 */ /* 0x000fe20000000900 */
[C---:B------:R-:W-:Y:S01]  /*13020*/  ISETP.GE.U32.AND P2, PT, R217.reuse, R2, PT ;  /* 0x00000002d900720c */ /* 0x040fe20003f46070 */
[----:B------:R-:W-:Y:S01]  /*13030*/  IMAD.MOV.U32 R59, RZ, RZ, R42 ;  /* 0x000000ffff3b7224 */ /* 0x000fe200078e002a */
[----:B------:R-:W-:Y:S01]  /*13040*/  SHF.R.U32.HI R2, RZ, 0x8, R3 ;  /* 0x00000008ff027819 */ /* 0x000fe20000011603 */
[----:B------:R-:W-:Y:S01]  /*13050*/  IMAD.MOV.U32 R42, RZ, RZ, R161 ;  /* 0x000000ffff2a7224 */ /* 0x000fe200078e00a1 */
[----:B------:R-:W-:Y:S01]  /*13060*/  @!P4 HADD2 R60, -R7.H0_H0, -RZ.H0_H0 ;  /* 0xa00000ff073cc230 */ /* 0x000fe20000000900 */
[----:B------:R-:W-:Y:S01]  /*13070*/  IMAD.MOV.U32 R161, RZ, RZ, R163 ;  /* 0x000000ffffa17224 */ /* 0x000fe200078e00a3 */
[----:B------:R-:W-:Y:S01]  /*13080*/  LOP3.LUT R3, R2, 0xffff, RZ, 0xc0, !PT ;  /* 0x0000ffff02037812 */ /* 0x000fe200078ec0ff */
[----:B------:R-:W-:Y:S01]  /*13090*/  IMAD.MOV.U32 R163, RZ, RZ, R170 ;  /* 0x000000ffffa37224 */ /* 0x000fe200078e00aa */
[----:B------:R-:W-:Y:S01]  /*130a0*/  @!P5 PRMT R5, R58, 0x5410, RZ ;  /* 0x000054103a05d816 */ /* 0x000fe200000000ff */
[----:B------:R-:W-:Y:S01]  /*130b0*/  IMAD.MOV.U32 R170, RZ, RZ, R219 ;  /* 0x000000ffffaa7224 */ /* 0x000fe200078e00db */
[----:B------:R-:W-:Y:S01]  /*130c0*/  ISETP.GE.U32.AND P5, PT, R217, R8, PT ;  /* 0x00000008d900720c */ /* 0x000fe20003fa6070 */
[----:B------:R-:W-:Y:S01]  /*130d0*/  MUFU.EX2 R2, R113 ;  /* 0x0000007100027308 */ /* 0x000fe20000000800 */
[----:B------:R-:W-:-:S02]  /*130e0*/  PRMT R8, R81, 0x7632, R8 ;  /* 0x0000763251087816 */ /* 0x000fc40000000008 */
[----:B------:R-:W-:Y:S01]  /*130f0*/  @!P4 PRMT R7, R60, 0x5410, RZ ;  /* 0x000054103c07c816 */ /* 0x000fe200000000ff */
[----:B------:R-:W-:Y:S01]  /*13100*/  FADD.FTZ R20, R9, R11 ;  /* 0x0000000b09147221 */ /* 0x000fe20000010000 */
[----:B------:R-:W-:-:S03]  /*13110*/  ISETP.GE.U32.AND P4, PT, R217, R3, PT ;  /* 0x00000003d900720c */ /* 0x000fc60003f86070 */
[----:B------:R-:W1:Y:S01]  /*13120*/  MUFU.EX2 R219, R112 ;  /* 0x0000007000db7308 */ /* 0x000e620000000800 */
[C---:B------:R-:W-:Y:S02]  /*13130*/  LOP3.LUT R3, R0.reuse, 0xffff, RZ, 0xc0, !PT ;  /* 0x0000ffff00037812 */ /* 0x040fe400078ec0ff */
[----:B------:R-:W-:Y:S01]  /*13140*/  PRMT R9, R81, 0x7610, R9 ;  /* 0x0000761051097816 */ /* 0x000fe20000000009 */
[----:B------:R-:W-:Y:S01]  /*13150*/  @!P3 HADD2 R61, -R8.H0_H0, -RZ.H0_H0 ;  /* 0xa00000ff083db230 */ /* 0x000fe20000000900 */
[----:B------:R-:W-:Y:S02]  /*13160*/  SHF.R.U32.HI R3, RZ, 0x8, R3 ;  /* 0x00000008ff037819 */ /* 0x000fe40000011603 */
[----:B------:R-:W-:Y:S01]  /*13170*/  LOP3.LUT R11, R0, 0xff, RZ, 0xc0, !PT ;  /* 0x000000ff000b7812 */ /* 0x000fe200078ec0ff */
[----:B------:R-:W-:Y:S01]  /*13180*/  @!P6 HADD2 R62, -R9.H0_H0, -RZ.H0_H0 ;  /* 0xa00000ff093ee230 */ /* 0x000fe20000000900 */
[----:B------:R-:W-:Y:S01]  /*13190*/  IMAD.MOV.U32 R57, RZ, RZ, R80 ;  /* 0x000000ffff397224 */ /* 0x000fe200078e0050 */
[----:B------:R-:W-:Y:S01]  /*131a0*/  PRMT R50, R9, 0x5410, R8 ;  /* 0x0000541009327816 */ /* 0x000fe20000000008 */
[----:B------:R-:W-:Y:S01]  /*131b0*/  IMAD.MOV.U32 R80, RZ, RZ, R69 ;  /* 0x000000ffff507224 */ /* 0x000fe200078e0045 */
[----:B------:R-:W-:Y:S01]  /*131c0*/  @!P3 PRMT R8, R61, 0x5410, RZ ;  /* 0x000054103d08b816 */ /* 0x000fe200000000ff */
[----:B------:R-:W-:Y:S01]  /*131d0*/  IMAD.MOV.U32 R69, RZ, RZ, R118 ;  /* 0x000000ffff457224 */ /* 0x000fe200078e0076 */
[----:B------:R-:W-:Y:S01]  /*131e0*/  LOP3.LUT R3, R3, 0xffff, RZ, 0xc0, !PT ;  /* 0x0000ffff03037812 */ /* 0x000fe200078ec0ff */
[----:B------:R-:W-:Y:S01]  /*131f0*/  IMAD.MOV.U32 R118, RZ, RZ, R86 ;  /* 0x000000ffff767224 */ /* 0x000fe200078e0056 */
[C---:B------:R-:W-:Y:S01]  /*13200*/  ISETP.GE.U32.AND P3, PT, R217.reuse, R11, PT ;  /* 0x0000000bd900720c */ /* 0x040fe20003f66070 */
[----:B------:R-:W-:Y:S01]  /*13210*/  IMAD.MOV.U32 R86, RZ, RZ, R160 ;  /* 0x000000ffff567224 */ /* 0x000fe200078e00a0 */
[----:B------:R-:W-:Y:S01]  /*13220*/  @!P6 PRMT R9, R62, 0x5410, RZ ;  /* 0x000054103e09e816 */ /* 0x000fe200000000ff */
[----:B------:R-:W-:Y:S01]  /*13230*/  IMAD.MOV.U32 R81, RZ, RZ, R218 ;  /* 0x000000ffff517224 */ /* 0x000fe200078e00da */
[----:B------:R-:W-:Y:S01]  /*13240*/  MOV R160, R211 ;  /* 0x000000d300a07202 */ /* 0x000fe20000000f00 */
[----:B------:R-:W-:Y:S01]  /*13250*/  MUFU.EX2 R218, R116 ;  /* 0x0000007400da7308 */ /* 0x000fe20000000800 */
[----:B------:R-:W-:-:S02]  /*13260*/  ISETP.GE.U32.AND P6, PT, R217, R3, PT ;  /* 0x00000003d900720c */ /* 0x000fc40003fc6070 */
[----:B-1----:R-:W-:Y:S01]  /*13270*/  F2FP.PACK_AB R3, R219, R2 ;  /* 0x00000002db03723e */ /* 0x002fe200000000ff */
[----:B------:R-:W-:-:S04]  /*13280*/  IMAD.MOV.U32 R113, RZ, RZ, R183 ;  /* 0x000000ffff717224 */ /* 0x000fc800078e00b7 */
[----:B------:R-:W1:Y:S01]  /*13290*/  MUFU.EX2 R211, R128 ;  /* 0x0000008000d37308 */ /* 0x000e620000000800 */
[----:B------:R-:W-:Y:S02]  /*132a0*/  IMAD.MOV.U32 R60, RZ, RZ, R182 ;  /* 0x000000ffff3c7224 */ /* 0x000fe400078e00b6 */
[----:B------:R-:W-:Y:S01]  /*132b0*/  FADD.FTZ R11, R25, R22 ;  /* 0x00000016190b7221 */ /* 0x000fe20000010000 */
[----:B------:R-:W-:-:S04]  /*132c0*/  PRMT R25, R3, 0x7610, R25 ;  /* 0x0000761003197816 */ /* 0x000fc80000000019 */
[----:B------:R-:W-:Y:S01]  /*132d0*/  MUFU.EX2 R183, R100 ;  /* 0x0000006400b77308 */ /* 0x000fe20000000800 */
[----:B------:R-:W-:Y:S01]  /*132e0*/  PRMT R24, R3, 0x7632, R24 ;  /* 0x0000763203187816 */ /* 0x000fe20000000018 */
[----:B------:R-:W-:Y:S01]  /*132f0*/  @!P3 HADD2 R63, -R25.H0_H0, -RZ.H0_H0 ;  /* 0xa00000ff193fb230 */ /* 0x000fe20000000900 */
[----:B------:R-:W-:-:S05]  /*13300*/  FADD.FTZ R10, R10, R20 ;  /* 0x000000140a0a7221 */ /* 0x000fca0000010000 */
[----:B------:R-:W2:Y:S01]  /*13310*/  MUFU.EX2 R182, R101 ;  /* 0x0000006500b67308 */ /* 0x000ea20000000800 */
[----:B------:R-:W-:Y:S01]  /*13320*/  MOV R85, R79 ;  /* 0x0000004f00557202 */ /* 0x000fe20000000f00 */
[----:B------:R-:W-:Y:S01]  /*13330*/  IMAD.MOV.U32 R97, RZ, RZ, R68 ;  /* 0x000000ffff617224 */ /* 0x000fe200078e0044 */
[----:B------:R-:W-:Y:S01]  /*13340*/  MOV R79, R87 ;  /* 0x00000057004f7202 */ /* 0x000fe20000000f00 */
[----:B------:R-:W-:Y:S01]  /*13350*/  IMAD.MOV.U32 R68, RZ, RZ, R67 ;  /* 0x000000ffff447224 */ /* 0x000fe200078e0043 */
[----:B------:R-:W-:Y:S01]  /*13360*/  LOP3.LUT R3, R23, 0xff, RZ, 0xc0, !PT ;  /* 0x000000ff17037812 */ /* 0x000fe200078ec0ff */
[----:B------:R-:W-:Y:S01]  /*13370*/  IMAD.MOV.U32 R87, RZ, RZ, R83 ;  /* 0x000000ffff577224 */ /* 0x000fe200078e0053 */
[----:B------:R-:W-:Y:S01]  /*13380*/  @!P6 HADD2 R70, -R24.H0_H0, -RZ.H0_H0 ;  /* 0xa00000ff1846e230 */ /* 0x000fe20000000900 */
[----:B------:R-:W-:Y:S01]  /*13390*/  PRMT R67, R25, 0x5410, R24 ;  /* 0x0000541019437816 */ /* 0x000fe20000000018 */
[----:B------:R-:W-:Y:S01]  /*133a0*/  FADD.FTZ R83, R2, R10 ;  /* 0x0000000a02537221 */ /* 0x000fe20000010000 */
[----:B------:R-:W-:-:S02]  /*133b0*/  @!P3 PRMT R25, R63, 0x5410, RZ ;  /* 0x000054103f19b816 */ /* 0x000fc400000000ff */
[--C-:B------:R-:W-:Y:S02]  /*133c0*/  SHF.R.U32.HI R2, RZ, 0x18, R4.reuse ;  /* 0x00000018ff027819 */ /* 0x100fe40000011604 */
[----:B------:R-:W-:Y:S02]  /*133d0*/  ISETP.GE.U32.AND P3, PT, R217, R3, PT ;  /* 0x00000003d900720c */ /* 0x000fe40003f66070 */
[----:B-1----:R-:W-:Y:S02]  /*133e0*/  F2FP.PACK_AB R3, R211, R218 ;  /* 0x000000dad303723e */ /* 0x002fe400000000ff */
[----:B------:R-:W-:Y:S02]  /*133f0*/  @!P6 PRMT R24, R70, 0x5410, RZ ;  /* 0x000054104618e816 */ /* 0x000fe400000000ff */
[----:B------:R-:W-:Y:S02]  /*13400*/  ISETP.GE.U32.AND P6, PT, R217, R2, PT ;  /* 0x00000002d900720c */ /* 0x000fe40003fc6070 */
[----:B------:R-:W-:-:S02]  /*13410*/  SHF.R.U32.HI R2, RZ, 0x10, R4 ;  /* 0x00000010ff027819 */ /* 0x000fc40000011604 */
[C---:B------:R-:W-:Y:S02]  /*13420*/  PRMT R22, R3.reuse, 0x7632, R22 ;  /* 0x0000763203167816 */ /* 0x040fe40000000016 */
[----:B--2---:R-:W-:Y:S01]  /*13430*/  F2FP.PACK_AB R4, R182, R183 ;  /* 0x000000b7b604723e */ /* 0x004fe200000000ff */
[----:B------:R-:W-:Y:S01]  /*13440*/  IMAD.MOV.U32 R58, RZ, RZ, R84 ;  /* 0x000000ffff3a7224 */ /* 0x000fe200078e0054 */
[----:B------:R-:W-:Y:S01]  /*13450*/  PRMT R23, R3, 0x7610, R23 ;  /* 0x0000761003177816 */ /* 0x000fe20000000017 */
[----:B------:R-:W-:Y:S01]  /*13460*/  @!P4 HADD2 R72, -R22.H0_H0, -RZ.H0_H0 ;  /* 0xa00000ff1648c230 */ /* 0x000fe20000000900 */
[----:B------:R-:W-:Y:S01]  /*13470*/  PRMT R20, R4, 0x7610, R20 ;  /* 0x0000761004147816 */ /* 0x000fe20000000014 */
[----:B------:R-:W-:Y:S02]  /*13480*/  IMAD.MOV.U32 R84, RZ, RZ, R114 ;  /* 0x000000ffff547224 */ /* 0x000fe400078e0072 */
[----:B------:R-:W-:Y:S01]  /*13490*/  IMAD.MOV.U32 R56, RZ, RZ, R65 ;  /* 0x000000ffff387224 */ /* 0x000fe200078e0041 */
[----:B------:R-:W-:Y:S01]  /*134a0*/  PRMT R65, R23, 0x5410, R22 ;  /* 0x0000541017417816 */ /* 0x000fe20000000016 */
[--C-:B------:R-:W-:Y:S01]  /*134b0*/  FADD.FTZ R114, R44, R11.reuse ;  /* 0x0000000b2c727221 */ /* 0x100fe20000010000 */
[----:B------:R-:W-:Y:S01]  /*134c0*/  @!P3 HADD2 R73, -R20.H0_H0, -RZ.H0_H0 ;  /* 0xa00000ff1449b230 */ /* 0x000fe20000000900 */
[----:B------:R-:W-:-:S02]  /*134d0*/  PRMT R11, R4, 0x7632, R11 ;  /* 0x00007632040b7816 */ /* 0x000fc4000000000b */
[----:B------:R-:W-:Y:S01]  /*134e0*/  @!P4 PRMT R22, R72, 0x5410, RZ ;  /* 0x000054104816c816 */ /* 0x000fe200000000ff */
[----:B------:R-:W-:Y:S02]  /*134f0*/  IMAD.MOV.U32 R72, RZ, RZ, R81 ;  /* 0x000000ffff487224 */ /* 0x000fe400078e0051 */
[----:B------:R-:W-:Y:S01]  /*13500*/  IMAD.MOV.U32 R81, RZ, RZ, R64 ;  /* 0x000000ffff517224 */ /* 0x000fe200078e0040 */
[----:B------:R-:W-:Y:S02]  /*13510*/  PRMT R64, R20, 0x5410, R11 ;  /* 0x0000541014407816 */ /* 0x000fe4000000000b */
[----:B------:R-:W-:Y:S02]  /*13520*/  @!P3 PRMT R20, R73, 0x5410, RZ ;  /* 0x000054104914b816 */ /* 0x000fe400000000ff */
[----:B------:R-:W2:Y:S01]  /*13530*/  LDL R73, [R1+0xc8] ;  /* 0x0000c80001497983 */ /* 0x000ea20000100800 */
[----:B------:R-:W-:Y:S01]  /*13540*/  IMAD.MOV.U32 R62, RZ, RZ, R181 ;  /* 0x000000ffff3e7224 */ /* 0x000fe200078e00b5 */
[----:B------:R-:W1:Y:S08]  /*13550*/  MUFU.EX2 R3, R136 ;  /* 0x0000008800037308 */ /* 0x000e700000000800 */
[----:B------:R-:W3:Y:S01]  /*13560*/  MUFU.EX2 R181, R137 ;  /* 0x0000008900b57308 */ /* 0x000ee20000000800 */
[----:B------:R-:W-:-:S02]  /*13570*/  IMAD.MOV.U32 R112, RZ, RZ, R252 ;  /* 0x000000ffff707224 */ /* 0x000fc400078e00fc */
[----:B-1----:R-:W-:Y:S01]  /*13580*/  FADD.FTZ R252, R3, R117 ;  /* 0x0000007503fc7221 */ /* 0x002fe20000010000 */
[----:B---3--:R-:W-:Y:S01]  /*13590*/  F2FP.PACK_AB R3, R181, R3 ;  /* 0x00000003b503723e */ /* 0x008fe200000000ff */
[----:B------:R-:W-:-:S03]  /*135a0*/  IMAD.MOV.U32 R137, RZ, RZ, R62 ;  /* 0x000000ffff897224 */ /* 0x000fc600078e003e */
[C---:B------:R-:W-:Y:S02]  /*135b0*/  PRMT R10, R3.reuse, 0x7610, R10 ;  /* 0x00007610030a7816 */ /* 0x040fe4000000000a */
[----:B------:R-:W-:Y:S01]  /*135c0*/  PRMT R4, R3, 0x7632, R4 ;  /* 0x0000763203047816 */ /* 0x000fe20000000004 */
[----:B------:R-:W-:Y:S02]  /*135d0*/  IMAD.MOV.U32 R44, RZ, RZ, R113 ;  /* 0x000000ffff2c7224 */ /* 0x000fe400078e0071 */
[----:B------:R-:W-:Y:S02]  /*135e0*/  IMAD.MOV.U32 R62, RZ, RZ, R96 ;  /* 0x000000ffff3e7224 */ /* 0x000fe400078e0060 */
[----:B------:R-:W-:Y:S02]  /*135f0*/  IMAD.MOV.U32 R113, RZ, RZ, R46 ;  /* 0x000000ffff717224 */ /* 0x000fe400078e002e */
[----:B------:R-:W-:Y:S02]  /*13600*/  IMAD.MOV.U32 R46, RZ, RZ, R247 ;  /* 0x000000ffff2e7224 */ /* 0x000fe400078e00f7 */
[----:B------:R-:W-:Y:S01]  /*13610*/  IMAD.MOV.U32 R96, RZ, RZ, R246 ;  /* 0x000000ffff607224 */ /* 0x000fe200078e00f6 */
[----:B------:R-:W-:Y:S04]  /*13620*/  ST.E.U16 [R12.64+-0x80], R33 ;  /* 0xffff80210c007985 */ /* 0x000fe8000c101504 */
[----:B------:R1:W-:Y:S01]  /*13630*/  ST.E.U16 [R12.64+-0x7e], R32 ;  /* 0xffff82200c007985 */ /* 0x0003e2000c101504 */
[----:B------:R-:W-:Y:S01]  /*13640*/  @!P5 HADD2 R71, -R23.H0_H0, -RZ.H0_H0 ;  /* 0xa00000ff1747d230 */ /* 0x000fe20000000900 */
[----:B------:R-:W-:-:S04]  /*13650*/  LOP3.LUT R2, R2, 0xff, RZ, 0xc0, !PT ;  /* 0x000000ff02027812 */ /* 0x000fc800078ec0ff */
[----:B------:R-:W-:Y:S02]  /*13660*/  @!P5 PRMT R23, R71, 0x5410, RZ ;  /* 0x000054104717d816 */ /* 0x000fe400000000ff */
[----:B------:R-:W-:Y:S02]  /*13670*/  ISETP.GE.U32.AND P5, PT, R217, R2, PT ;  /* 0x00000002d900720c */ /* 0x000fe40003fa6070 */
[--C-:B------:R-:W-:Y:S02]  /*13680*/  SHF.R.U32.HI R2, RZ, 0x18, R0.reuse ;  /* 0x00000018ff027819 */ /* 0x100fe40000011600 */
[----:B------:R-:W-:-:S04]  /*13690*/  SHF.R.U32.HI R0, RZ, 0x10, R0 ;  /* 0x00000010ff007819 */ /* 0x000fc80000011600 */
[----:B------:R-:W-:Y:S02]  /*136a0*/  LOP3.LUT R0, R0, 0xff, RZ, 0xc0, !PT ;  /* 0x000000ff00007812 */ /* 0x000fe400078ec0ff */
[C---:B------:R-:W-:Y:S02]  /*136b0*/  ISETP.GE.U32.AND P4, PT, R217.reuse, R2, PT ;  /* 0x00000002d900720c */ /* 0x040fe40003f86070 */
[----:B------:R-:W-:Y:S02]  /*136c0*/  ISETP.GE.U32.AND P3, PT, R217, R0, PT ;  /* 0x00000000d900720c */ /* 0x000fe40003f66070 */
[C---:B------:R-:W-:Y:S02]  /*136d0*/  PRMT R2, R129.reuse, 0x7610, R2 ;  /* 0x0000761081027816 */ /* 0x040fe40000000002 */
[----:B------:R-:W-:Y:S02]  /*136e0*/  PRMT R0, R129, 0x7632, R0 ;  /* 0x0000763281007816 */ /* 0x000fe40000000000 */
[----:B--2---:R-:W-:-:S05]  /*136f0*/  LOP3.LUT R3, R15, R73, R240, 0x96, !PT ;  /* 0x000000490f037212 */ /* 0x004fca00078e96f0 */
[----:B------:R-:W-:-:S05]  /*13700*/  IMAD.WIDE.U32 R246, R3, -0x326172a9, RZ ;  /* 0xcd9e8d5703f67825 */ /* 0x000fca00078e00ff */
[----:B------:R-:W-:-:S05]  /*13710*/  LOP3.LUT R3, R247, R239, R34, 0x96, !PT ;  /* 0x000000eff7037212 */ /* 0x000fca00078e9622 */
[----:B-1----:R-:W-:Y:S01]  /*13720*/  IMAD.WIDE.U32 R32, R3, -0x2daee0ad, RZ ;  /* 0xd2511f5303207825 */ /* 0x002fe200078e00ff */
[----:B------:R-:W-:Y:S02]  /*13730*/  LOP3.LUT R3, R31, R238, R14, 0x96, !PT ;  /* 0x000000ee1f037212 */ /* 0x000fe400078e960e */
[----:B------:R-:W2:Y:S04]  /*13740*/  LDL.LU.64 R14, [R1+0x1a0] ;  /* 0x0001a000010e7983 */ /* 0x000ea80000300a00 */
[----:B------:R-:W3:Y:S04]  /*13750*/  LDL R129, [R1+0x124] ;  /* 0x0001240001817983 */ /* 0x000ee80000100800 */
[----:B------:R-:W4:Y:S01]  /*13760*/  LDL R117, [R1+0xd4] ;  /* 0x0000d40001757983 */ /* 0x000f220000100800 */
[----:B------:R-:W-:Y:S01]  /*13770*/  LOP3.LUT R33, R33, R237, R30, 0x96, !PT ;  /* 0x000000ed21217212 */ /* 0x000fe200078e961e */
[----:B------:R-:W-:-:S04]  /*13780*/  IMAD.WIDE.U32 R30, R3, -0x326172a9, RZ ;  /* 0xcd9e8d57031e7825 */ /* 0x000fc800078e00ff */
[----:B------:R-:W-:Y:S01]  /*13790*/  IMAD.WIDE.U32 R70, R33, -0x326172a9, RZ ;  /* 0xcd9e8d5721467825 */ /* 0x000fe200078e00ff */
[----:B------:R-:W-:-:S04]  /*137a0*/  LOP3.LUT R31, R31, R72, R246, 0x96, !PT ;  /* 0x000000481f1f7212 */ /* 0x000fc800078e96f6 */
[----:B------:R-:W-:Y:S01]  /*137b0*/  LOP3.LUT R3, R71, R47, R30, 0x96, !PT ;  /* 0x0000002f47037212 */ /* 0x000fe200078e961e */
[----:B------:R-:W-:Y:S01]  /*137c0*/  @!P5 HADD2 R78, -R2.H0_H0, -RZ.H0_H0 ;  /* 0xa00000ff024ed230 */ /* 0x000fe20000000900 */
[----:B------:R-:W-:Y:S01]  /*137d0*/  IMAD.WIDE.U32 R30, R31, -0x2daee0ad, RZ ;  /* 0xd2511f531f1e7825 */ /* 0x000fe200078e00ff */
[----:B------:R-:W-:-:S03]  /*137e0*/  MOV R136, R60 ;  /* 0x0000003c00887202 */ /* 0x000fc60000000f00 */
[----:B------:R-:W-:Y:S01]  /*137f0*/  IMAD.WIDE.U32 R100, R3, -0x2daee0ad, RZ ;  /* 0xd2511f5303647825 */ /* 0x000fe200078e00ff */
[----:B------:R-:W-:Y:S02]  /*13800*/  MOV R61, R43 ;  /* 0x0000002b003d7202 */ /* 0x000fe40000000f00 */
[----:B------:R-:W-:Y:S01]  /*13810*/  PRMT R43, R2, 0x5410, R0 ;  /* 0x00005410022b7816 */ /* 0x000fe20000000000 */
[----:B------:R-:W-:Y:S01]  /*13820*/  ST.E.U16 [R18.64+-0x80], R49 ;  /* 0xffff803112007985 */ /* 0x000fe2000c101504 */
[----:B------:R-:W-:Y:S01]  /*13830*/  @!P5 PRMT R2, R78, 0x5410, RZ ;  /* 0x000054104e02d816 */ /* 0x000fe200000000ff */
[----:B------:R-:W-:Y:S01]  /*13840*/  @!P6 HADD2 R77, -R0.H0_H0, -RZ.H0_H0 ;  /* 0xa00000ff004de230 */ /* 0x000fe20000000900 */
[----:B------:R-:W-:Y:S01]  /*13850*/  LOP3.LUT R3, R101, R136, R30, 0x96, !PT ;  /* 0x0000008865037212 */ /* 0x000fe200078e961e */
[----:B------:R-:W-:Y:S01]  /*13860*/  ST.E.U16 [R18.64+-0x7e], R48 ;  /* 0xffff823012007985 */ /* 0x000fe2000c101504 */
[----:B------:R-:W-:Y:S02]  /*13870*/  IMAD.MOV.U32 R63, RZ, RZ, R112 ;  /* 0x000000ffff3f7224 */ /* 0x000fe400078e0070 */
[----:B------:R-:W-:Y:S01]  /*13880*/  IMAD.MOV.U32 R112, RZ, RZ, R61 ;  /* 0x000000ffff707224 */ /* 0x000fe200078e003d */
[----:B------:R1:W-:Y:S01]  /*13890*/  ST.E.U16 [R16.64+-0x80], R6 ;  /* 0xffff800610007985 */ /* 0x0003e2000c101504 */
[----:B------:R-:W-:Y:S01]  /*138a0*/  IMAD.MOV.U32 R116, RZ, RZ, R113 ;  /* 0x000000ffff747224 */ /* 0x000fe200078e0071 */
[----:B------:R-:W-:Y:S01]  /*138b0*/  MOV R61, R62 ;  /* 0x0000003e003d7202 */ /* 0x000fe20000000f00 */
[----:B------:R-:W-:Y:S01]  /*138c0*/  IMAD.MOV.U32 R113, RZ, RZ, R81 ;  /* 0x000000ffff717224 */ /* 0x000fe200078e0051 */
[----:B------:R-:W-:Y:S01]  /*138d0*/  ST.E.U16 [R16.64+-0x7e], R5 ;  /* 0xffff820510007985 */ /* 0x000fe2000c101504 */
[----:B------:R-:W-:-:S02]  /*138e0*/  IMAD.MOV.U32 R81, RZ, RZ, R59 ;  /* 0x000000ffff517224 */ /* 0x000fc400078e003b */
[----:B------:R-:W-:Y:S01]  /*138f0*/  IMAD.MOV.U32 R62, RZ, RZ, R58 ;  /* 0x000000ffff3e7224 */ /* 0x000fe200078e003a */
[----:B------:R-:W-:Y:S01]  /*13900*/  @!P6 PRMT R0, R77, 0x5410, RZ ;  /* 0x000054104d00e816 */ /* 0x000fe200000000ff */
[----:B------:R-:W-:Y:S02]  /*13910*/  IMAD.MOV.U32 R59, RZ, RZ, R85 ;  /* 0x000000ffff3b7224 */ /* 0x000fe400078e0055 */
[----:B------:R-:W-:Y:S02]  /*13920*/  IMAD.MOV.U32 R58, RZ, RZ, R80 ;  /* 0x000000ffff3a7224 */ /* 0x000fe400078e0050 */
[----:B------:R-:W-:Y:S02]  /*13930*/  IMAD.MOV.U32 R85, RZ, RZ, R69 ;  /* 0x000000ffff557224 */ /* 0x000fe400078e0045 */
[----:B------:R-:W-:Y:S01]  /*13940*/  IMAD.MOV.U32 R80, RZ, RZ, R68 ;  /* 0x000000ffff507224 */ /* 0x000fe200078e0044 */
[----:B-1----:R-:W-:-:S05]  /*13950*/  LOP3.LUT R6, R31, R44, R32, 0x96, !PT ;  /* 0x0000002c1f067212 */ /* 0x002fca00078e9620 */
[----:B------:R-:W-:-:S04]  /*13960*/  IMAD.WIDE.U32 R68, R6, -0x326172a9, RZ ;  /* 0xcd9e8d5706447825 */ /* 0x000fc800078e00ff */
[----:B------:R-:W-:-:S04]  /*13970*/  IMAD.MOV.U32 R60, RZ, RZ, R45 ;  /* 0x000000ffff3c7224 */ /* 0x000fc800078e002d */
[----:B------:R-:W-:Y:S02]  /*13980*/  IMAD.MOV.U32 R128, RZ, RZ, R60 ;  /* 0x000000ffff807224 */ /* 0x000fe400078e003c */
[----:B------:R-:W-:Y:S01]  /*13990*/  IMAD.MOV.U32 R60, RZ, RZ, R57 ;  /* 0x000000ffff3c7224 */ /* 0x000fe200078e0039 */
[----:B------:R-:W-:Y:S01]  /*139a0*/  MOV R57, R97 ;  /* 0x0000006100397202 */ /* 0x000fe20000000f00 */
[----:B------:R-:W-:Y:S01]  /*139b0*/  IMAD.MOV.U32 R97, RZ, RZ, R56 ;  /* 0x000000ffff617224 */ /* 0x000fe200078e0038 */
[----:B------:R-:W-:Y:S01]  /*139c0*/  @!P2 HADD2 R74, -R11.H0_H0, -RZ.H0_H0 ;  /* 0xa00000ff0b4aa230 */ /* 0x000fe20000000900 */
[----:B------:R-:W-:Y:S01]  /*139d0*/  IMAD.MOV.U32 R56, RZ, RZ, R42 ;  /* 0x000000ffff387224 */ /* 0x000fe200078e002a */
[----:B------:R-:W-:Y:S01]  /*139e0*/  @!P4 HADD2 R75, -R4.H0_H0, -RZ.H0_H0 ;  /* 0xa00000ff044bc230 */ /* 0x000fe20000000900 */
[----:B------:R-:W-:Y:S01]  /*139f0*/  IMAD.MOV.U32 R45, RZ, RZ, R102 ;  /* 0x000000ffff2d7224 */ /* 0x000fe200078e0066 */
[----:B------:R-:W-:Y:S02]  /*13a00*/  PRMT R102, R10, 0x5410, R4 ;  /* 0x000054100a667816 */ /* 0x000fe40000000004 */
[----:B------:R-:W-:-:S02]  /*13a10*/  @!P2 PRMT R11, R74, 0x5410, RZ ;  /* 0x000054104a0ba816 */ /* 0x000fc400000000ff */
[----:B------:R-:W-:Y:S01]  /*13a20*/  @!P4 PRMT R4, R75, 0x5410, RZ ;  /* 0x000054104b04c816 */ /* 0x000fe200000000ff */
[----:B--2---:R1:W-:Y:S04]  /*13a30*/  ST.E.U16 [R14.64+-0x80], R2 ;  /* 0xffff80020e007985 */ /* 0x0043e8000c101504 */
[----:B------:R2:W-:Y:S01]  /*13a40*/  ST.E.U16 [R14.64+-0x7e], R0 ;  /* 0xffff82000e007985 */ /* 0x0005e2000c101504 */
[----:B-1----:R-:W-:-:S05]  /*13a50*/  IMAD.WIDE.U32 R2, R3, -0x326172a9, RZ ;  /* 0xcd9e8d5703027825 */ /* 0x002fca00078e00ff */
[----:B------:R-:W-:Y:S02]  /*13a60*/  SHF.R.U32.HI R6, RZ, 0x10, R2 ;  /* 0x00000010ff067819 */ /* 0x000fe40000011602 */
[----:B--2---:R-:W-:Y:S02]  /*13a70*/  LOP3.LUT R0, R3, R137, R68, 0x96, !PT ;  /* 0x0000008903007212 */ /* 0x004fe400078e9644 */
[C---:B------:R-:W-:Y:S02]  /*13a80*/  LOP3.LUT R3, R2.reuse, 0xffff, RZ, 0xc0, !PT ;  /* 0x0000ffff02037812 */ /* 0x040fe400078ec0ff */
[----:B------:R-:W-:Y:S02]  /*13a90*/  LOP3.LUT R30, R2, 0xff, RZ, 0xc0, !PT ;  /* 0x000000ff021e7812 */ /* 0x000fe400078ec0ff */
[----:B------:R-:W-:Y:S02]  /*13aa0*/  SHF.R.U32.HI R5, RZ, 0x18, R2 ;  /* 0x00000018ff057819 */ /* 0x000fe40000011602 */
[----:B------:R-:W-:-:S02]  /*13ab0*/  LOP3.LUT R2, R6, 0xff, RZ, 0xc0, !PT ;  /* 0x000000ff06027812 */ /* 0x000fc400078ec0ff */
[----:B------:R-:W-:Y:S02]  /*13ac0*/  SHF.R.U32.HI R3, RZ, 0x8, R3 ;  /* 0x00000008ff037819 */ /* 0x000fe40000011603 */
[----:B------:R-:W-:Y:S02]  /*13ad0*/  PRMT R31, R2, 0x5410, R5 ;  /* 0x00005410021f7816 */ /* 0x000fe40000000005 */
[----:B------:R-:W-:Y:S02]  /*13ae0*/  LOP3.LUT R2, R0, 0xffff, RZ, 0xc0, !PT ;  /* 0x0000ffff00027812 */ /* 0x000fe400078ec0ff */
[----:B------:R-:W-:Y:S02]  /*13af0*/  PRMT R32, R30, 0x5410, R3 ;  /* 0x000054101e207816 */ /* 0x000fe40000000003 */
[----:B------:R-:W-:Y:S02]  /*13b00*/  SHF.R.U32.HI R3, RZ, 0x8, R2 ;  /* 0x00000008ff037819 */ /* 0x000fe40000011602 */
[----:B------:R-:W-:-:S04]  /*13b10*/  LOP3.LUT R2, R0, 0xff, RZ, 0xc0, !PT ;  /* 0x000000ff00027812 */ /* 0x000fc800078ec0ff */
[----:B------:R-:W-:Y:S02]  /*13b20*/  PRMT R42, R2, 0x5410, R3 ;  /* 0x00005410022a7816 */ /* 0x000fe40000000003 */
[--C-:B------:R-:W-:Y:S01]  /*13b30*/  SHF.R.U32.HI R3, RZ, 0x10, R0.reuse ;  /* 0x00000010ff037819 */ /* 0x100fe20000011600 */
[----:B---3--:R-:W-:Y:S01]  /*13b40*/  IMAD.WIDE.U32 R74, R129, -0x326172a9, RZ ;  /* 0xcd9e8d57814a7825 */ /* 0x008fe200078e00ff */
[----:B------:R-:W-:Y:S02]  /*13b50*/  SHF.R.U32.HI R2, RZ, 0x18, R0 ;  /* 0x00000018ff027819 */ /* 0x000fe40000011600 */
[----:B------:R-:W-:Y:S01]  /*13b60*/  LOP3.LUT R0, R3, 0xff, RZ, 0xc0, !PT ;  /* 0x000000ff03007812 */ /* 0x000fe200078ec0ff */
[----:B------:R-:W-:Y:S03]  /*13b70*/  ST.E.U16 [R12.64+-0x70], R53 ;  /* 0xffff90350c007985 */ /* 0x000fe6000c101504 */
[----:B------:R-:W-:-:S02]  /*13b80*/  PRMT R33, R0, 0x5410, R2 ;  /* 0x0000541000217816 */ /* 0x000fc40000000002 */
[----:B----4-:R-:W-:Y:S01]  /*13b90*/  LOP3.LUT R0, R117, R75, RZ, 0x3c, !PT ;  /* 0x0000004b75007212 */ /* 0x010fe200078e3cff */
[----:B------:R-:W-:Y:S04]  /*13ba0*/  ST.E.U16 [R12.64+-0x6e], R52 ;  /* 0xffff92340c007985 */ /* 0x000fe8000c101504 */
[----:B------:R-:W-:Y:S04]  /*13bb0*/  ST.E.U16 [R18.64+-0x70], R40 ;  /* 0xffff902812007985 */ /* 0x000fe8000c101504 */
[----:B------:R-:W-:Y:S04]  /*13bc0*/  ST.E.U16 [R18.64+-0x6e], R41 ;  /* 0xffff922912007985 */ /* 0x000fe8000c101504 */
[----:B------:R1:W-:Y:S01]  /*13bd0*/  ST.E.U16 [R16.64+-0x6e], R7 ;  /* 0xffff920710007985 */ /* 0x0003e2000c101504 */
[----:B------:R-:W-:-:S03]  /*13be0*/  LOP3.LUT R2, R35, R205, R74, 0x96, !PT ;  /* 0x000000cd23027212 */ /* 0x000fc600078e964a */
[----:B------:R-:W-:Y:S01]  /*13bf0*/  STL.64 [R1+0x140], R74 ;  /* 0x0001404a01007387 */ /* 0x000fe20000100a00 */
[----:B-1----:R-:W-:-:S05]  /*13c00*/  IMAD.WIDE.U32 R6, R0, -0x2daee0ad, RZ ;  /* 0xd2511f5300067825 */ /* 0x002fca00078e00ff */
[----:B------:R1:W-:Y:S01]  /*13c10*/  STL.64 [R1+0x30], R6 ;  /* 0x0000300601007387 */ /* 0x0003e20000100a00 */
[----:B------:R-:W-:-:S03]  /*13c20*/  LOP3.LUT R0, R7, R73, R240, 0x96, !PT ;  /* 0x0000004907007212 */ /* 0x000fc600078e96f0 */
[----:B------:R-:W2:Y:S04]  /*13c30*/  LDL.LU.64 R240, [R1+0x198] ;  /* 0x0001980001f07983 */ /* 0x000ea80000300a00 */
[----:B------:R-:W3:Y:S01]  /*13c40*/  LDL.LU R205, [R1+0x190] ;  /* 0x0001900001cd7983 */ /* 0x000ee20000300800 */
[----:B------:R-:W-:-:S04]  /*13c50*/  IMAD.WIDE.U32 R40, R0, -0x326172a9, RZ ;  /* 0xcd9e8d5700287825 */ /* 0x000fc800078e00ff */
[----:B------:R-:W-:Y:S01]  /*13c60*/  IMAD.WIDE.U32 R2, R2, -0x2daee0ad, RZ ;  /* 0xd2511f5302027825 */ /* 0x000fe200078e00ff */
[----:B------:R-:W-:Y:S01]  /*13c70*/  LOP3.LUT R5, R41, R239, R34, 0x96, !PT ;  /* 0x000000ef29057212 */ /* 0x000fe200078e9622 */
[----:B------:R-:W-:Y:S03]  /*13c80*/  ST.E.U16 [R16.64+-0x70], R21 ;  /* 0xffff901510007985 */ /* 0x000fe6000c101504 */
[----:B------:R-:W-:Y:S01]  /*13c90*/  LOP3.LUT R0, R3, R238, R6, 0x96, !PT ;  /* 0x000000ee03007212 */ /* 0x000fe200078e9606 */
[----:B------:R-:W-:Y:S04]  /*13ca0*/  ST.E.U16 [R14.64+-0x70], R9 ;  /* 0xffff90090e007985 */ /* 0x000fe8000c101504 */
[----:B------:R4:W-:Y:S01]  /*13cb0*/  ST.E.U16 [R14.64+-0x6e], R8 ;  /* 0xffff92080e007985 */ /* 0x0009e2000c101504 */
[----:B-1----:R-:W-:-:S04]  /*13cc0*/  IMAD.WIDE.U32 R6, R0, -0x326172a9, RZ ;  /* 0xcd9e8d5700067825 */ /* 0x002fc800078e00ff */
[----:B----4-:R-:W-:-:S05]  /*13cd0*/  IMAD.WIDE.U32 R8, R5, -0x2daee0ad, RZ ;  /* 0xd2511f5305087825 */ /* 0x010fca00078e00ff */
[----:B------:R-:W-:Y:S02]  /*13ce0*/  LOP3.LUT R0, R9, R237, R2, 0x96, !PT ;  /* 0x000000ed09007212 */ /* 0x000fe400078e9602 */
[----:B------:R-:W-:-:S03]  /*13cf0*/  LOP3.LUT R2, R7, R72, R40, 0x96, !PT ;  /* 0x0000004807027212 */ /* 0x000fc600078e9628 */
[----:B------:R-:W-:-:S04]  /*13d00*/  IMAD.WIDE.U32 R48, R0, -0x326172a9, RZ ;  /* 0xcd9e8d5700307825 */ /* 0x000fc800078e00ff */
[----:B------:R-:W-:Y:S01]  /*13d10*/  IMAD.WIDE.U32 R2, R2, -0x2daee0ad, RZ ;  /* 0xd2511f5302027825 */ /* 0x000fe200078e00ff */
[----:B------:R-:W-:-:S04]  /*13d20*/  LOP3.LUT R0, R49, R47, R6, 0x96, !PT ;  /* 0x0000002f31007212 */ /* 0x000fc800078e9606 */
[----:B------:R-:W-:Y:S02]  /*13d30*/  LOP3.LUT R5, R3, R44, R8, 0x96, !PT ;  /* 0x0000002c03057212 */ /* 0x000fe400078e9608 */
[----:B------:R-:W-:Y:S01]  /*13d40*/  MOV R44, R63 ;  /* 0x0000003f002c7202 */ /* 0x000fe20000000f00 */
[----:B------:R-:W-:Y:S02]  /*13d50*/  IMAD.MOV.U32 R63, RZ, RZ, R96 ;  /* 0x000000ffff3f7224 */ /* 0x000fe400078e0060 */
[----:B------:R-:W-:Y:S02]  /*13d60*/  IMAD.MOV.U32 R96, RZ, RZ, R45 ;  /* 0x000000ffff607224 */ /* 0x000fe400078e002d */
[----:B------:R-:W-:Y:S02]  /*13d70*/  IMAD.MOV.U32 R45, RZ, RZ, R46 ;  /* 0x000000ffff2d7224 */ /* 0x000fe400078e002e */
[----:B------:R-:W-:-:S05]  /*13d80*/  IMAD.WIDE.U32 R46, R0, -0x2daee0ad, RZ ;  /* 0xd2511f53002e7825 */ /* 0x000fca00078e00ff */
[----:B------:R-:W-:-:S05]  /*13d90*/  LOP3.LUT R2, R47, R136, R2, 0x96, !PT ;  /* 0x000000882f027212 */ /* 0x000fca00078e9602 */
[----:B------:R-:W-:Y:S01]  /*13da0*/  IMAD.WIDE.U32 R2, R2, -0x326172a9, RZ ;  /* 0xcd9e8d5702027825 */ /* 0x000fe200078e00ff */
[----:B------:R-:W-:-:S03]  /*13db0*/  @!P3 HADD2 R76, -R10.H0_H0, -RZ.H0_H0 ;  /* 0xa00000ff0a4cb230 */ /* 0x000fc60000000900 */
[----:B------:R-:W-:Y:S01]  /*13dc0*/  IMAD.MOV.U32 R136, RZ, RZ, R63 ;  /* 0x000000ffff887224 */ /* 0x000fe200078e003f */
[C---:B------:R-:W-:Y:S01]  /*13dd0*/  LOP3.LUT R0, R2.reuse, 0xffff, RZ, 0xc0, !PT ;  /* 0x0000ffff02007812 */ /* 0x040fe200078ec0ff */
[----:B------:R-:W-:Y:S01]  /*13de0*/  IMAD.MOV.U32 R63, RZ, RZ, R96 ;  /* 0x000000ffff3f7224 */ /* 0x000fe200078e0060 */
[----:B------:R-:W-:Y:S01]  /*13df0*/  MOV R96, R45 ;  /* 0x0000002d00607202 */ /* 0x000fe20000000f00 */
[----:B------:R-:W-:Y:S01]  /*13e00*/  IMAD.MOV.U32 R72, RZ, RZ, R44 ;  /* 0x000000ffff487224 */ /* 0x000fe200078e002c */
[----:B------:R-:W-:Y:S01]  /*13e10*/  SHF.R.U32.HI R0, RZ, 0x8, R0 ;  /* 0x00000008ff007819 */ /* 0x000fe20000011600 */
[----:B------:R-:W-:Y:S01]  /*13e20*/  IMAD.WIDE.U32 R44, R5, -0x326172a9, RZ ;  /* 0xcd9e8d57052c7825 */ /* 0x000fe200078e00ff */
[----:B------:R-:W-:Y:S02]  /*13e30*/  LOP3.LUT R6, R2, 0xff, RZ, 0xc0, !PT ;  /* 0x000000ff02067812 */ /* 0x000fe400078ec0ff */
[----:B------:R-:W-:Y:S02]  /*13e40*/  SHF.R.U32.HI R5, RZ, 0x10, R2 ;  /* 0x00000010ff057819 */ /* 0x000fe40000011602 */
[----:B------:R-:W-:-:S02]  /*13e50*/  PRMT R6, R6, 0x5410, R0 ;  /* 0x0000541006067816 */ /* 0x000fc40000000000 */
[----:B------:R-:W-:Y:S02]  /*13e60*/  @!P3 PRMT R10, R76, 0x5410, RZ ;  /* 0x000054104c0ab816 */ /* 0x000fe400000000ff */
[----:B------:R-:W-:Y:S01]  /*13e70*/  LOP3.LUT R0, R3, R137, R44, 0x96, !PT ;  /* 0x0000008903007212 */ /* 0x000fe200078e962c */
[----:B------:R-:W-:Y:S01]  /*13e80*/  ST.E.U16 [R12.64+-0x60], R36 ;  /* 0xffffa0240c007985 */ /* 0x000fe2000c101504 */
[----:B------:R-:W-:Y:S02]  /*13e90*/  SHF.R.U32.HI R3, RZ, 0x18, R2 ;  /* 0x00000018ff037819 */ /* 0x000fe40000011602 */
[----:B------:R-:W-:Y:S01]  /*13ea0*/  LOP3.LUT R2, R5, 0xff, RZ, 0xc0, !PT ;  /* 0x000000ff05027812 */ /* 0x000fe200078ec0ff */
[----:B------:R-:W-:Y:S04]  /*13eb0*/  ST.E.U16 [R12.64+-0x5e], R39 ;  /* 0xffffa2270c007985 */ /* 0x000fe8000c101504 */
[----:B------:R-:W-:Y:S01]  /*13ec0*/  ST.E.U16 [R18.64+-0x60], R38 ;  /* 0xffffa02612007985 */ /* 0x000fe2000c101504 */
[----:B------:R-:W-:-:S03]  /*13ed0*/  PRMT R30, R2, 0x5410, R3 ;  /* 0x00005410021e7816 */ /* 0x000fc60000000003 */
[----:B------:R-:W-:Y:S01]  /*13ee0*/  ST.E.U16 [R18.64+-0x5e], R37 ;  /* 0xffffa22512007985 */ /* 0x000fe2000c101504 */
[----:B------:R-:W-:-:S03]  /*13ef0*/  LOP3.LUT R2, R0, 0xffff, RZ, 0xc0, !PT ;  /* 0x0000ffff00027812 */ /* 0x000fc600078ec0ff */
        /* <DEDUP_REMOVED lines=8> */
[----:B------:R-:W-:-:S03]  /*13f80*/  SHF.R.U32.HI R3, RZ, 0x8, R2 ;  /* 0x00000008ff037819 */ /* 0x000fc60000011602 */
[----:B------:R-:W-:Y:S04]  /*13f90*/  ST.E.U16 [R16.64+-0x50], R23 ;  /* 0xffffb01710007985 */ /* 0x000fe8000c101504 */
[----:B------:R-:W-:Y:S01]  /*13fa0*/  ST.E.U16 [R16.64+-0x4e], R22 ;  /* 0xffffb21610007985 */ /* 0x000fe2000c101504 */
[----:B------:R-:W-:-:S03]  /*13fb0*/  LOP3.LUT R2, R0, 0xff, RZ, 0xc0, !PT ;  /* 0x000000ff00027812 */ /* 0x000fc600078ec0ff */
[----:B------:R-:W-:Y:S04]  /*13fc0*/  ST.E.U16 [R14.64+-0x50], R20 ;  /* 0xffffb0140e007985 */ /* 0x000fe8000c101504 */
[----:B------:R4:W-:Y:S04]  /*13fd0*/  ST.E.U16 [R14.64+-0x4e], R11 ;  /* 0xffffb20b0e007985 */ /* 0x0009e8000c101504 */
[----:B------:R-:W4:Y:S01]  /*13fe0*/  LDSM.16.MT88.4 R24, [R201+0xa000] ;  /* 0x00a00000c918783b */ /* 0x000f220000004200 */
[----:B------:R-:W-:-:S03]  /*13ff0*/  PRMT R7, R2, 0x5410, R3 ;  /* 0x0000541002077816 */ /* 0x000fc60000000003 */
[----:B------:R-:W-:Y:S01]  /*14000*/  LDSM.16.MT88.4 R36, [R206+0xa000] ;  /* 0x00a00000ce24783b */ /* 0x000fe20000004200 */
[----:B------:R-:W-:-:S03]  /*14010*/  SHF.R.U32.HI R3, RZ, 0x10, R0 ;  /* 0x00000010ff037819 */ /* 0x000fc60000011600 */
[----:B------:R-:W4:Y:S01]  /*14020*/  LDSM.16.MT88.4 R20, [R203+0xa000] ;  /* 0x00a00000cb14783b */ /* 0x000f220000004200 */
[----:B------:R-:W-:Y:S02]  /*14030*/  SHF.R.U32.HI R2, RZ, 0x18, R0 ;  /* 0x00000018ff027819 */ /* 0x000fe40000011600 */
[----:B------:R-:W-:-:S04]  /*14040*/  LOP3.LUT R0, R3, 0xff, RZ, 0xc0, !PT ;  /* 0x000000ff03007812 */ /* 0x000fc800078ec0ff */
[----:B------:R-:W-:Y:S01]  /*14050*/  PRMT R5, R0, 0x5410, R2 ;  /* 0x0000541000057816 */ /* 0x000fe20000000002 */
[--C-:B------:R-:W-:Y:S02]  /*14060*/  HSET2.LE.AND R0, R32, R221.reuse, PT ;  /* 0x000000dd20007233 */ /* 0x100fe40003803000 */
[--C-:B------:R-:W-:Y:S02]  /*14070*/  HSET2.LE.AND R2, R31, R221.reuse, PT ;  /* 0x000000dd1f027233 */ /* 0x100fe40003803000 */
[--C-:B------:R-:W-:Y:S01]  /*14080*/  HSET2.LE.AND R3, R6, R221.reuse, PT ;  /* 0x000000dd06037233 */ /* 0x100fe20003803000 */
[----:B-1----:R-:W-:Y:S01]  /*14090*/  LOP3.LUT R10, R66, R0, RZ, 0xc0, !PT ;  /* 0x00000000420a7212 */ /* 0x002fe200078ec0ff */
[--C-:B------:R-:W-:Y:S01]  /*140a0*/  HSET2.LE.AND R0, R42, R221.reuse, PT ;  /* 0x000000dd2a007233 */ /* 0x100fe20003803000 */
[----:B----4-:R-:W-:Y:S01]  /*140b0*/  LOP3.LUT R11, R55, R2, RZ, 0xc0, !PT ;  /* 0x00000002370b7212 */ /* 0x010fe200078ec0ff */
[--C-:B------:R-:W-:Y:S01]  /*140c0*/  HSET2.LE.AND R2, R33, R221.reuse, PT ;  /* 0x000000dd21027233 */ /* 0x100fe20003803000 */
[----:B------:R-:W-:Y:S01]  /*140d0*/  LOP3.LUT R6, R51, R3, RZ, 0xc0, !PT ;  /* 0x0000000333067212 */ /* 0x000fe200078ec0ff */
[--C-:B------:R-:W-:Y:S01]  /*140e0*/  HSET2.LE.AND R3, R5, R221.reuse, PT ;  /* 0x000000dd05037233 */ /* 0x100fe20003803000 */
[----:B------:R-:W-:Y:S01]  /*140f0*/  LOP3.LUT R8, R168, R0, RZ, 0xc0, !PT ;  /* 0x00000000a8087212 */ /* 0x000fe200078ec0ff */
[--C-:B------:R-:W-:Y:S01]  /*14100*/  HSET2.LE.AND R0, R30, R221.reuse, PT ;  /* 0x000000dd1e007233 */ /* 0x100fe20003803000 */
[----:B------:R-:W-:Y:S01]  /*14110*/  LOP3.LUT R9, R138, R2, RZ, 0xc0, !PT ;  /* 0x000000028a097212 */ /* 0x000fe200078ec0ff */
[----:B------:R-:W-:Y:S01]  /*14120*/  HSET2.LE.AND R2, R7, R221, PT ;  /* 0x000000dd07027233 */ /* 0x000fe20003803000 */
[----:B------:R-:W-:Y:S01]  /*14130*/  LOP3.LUT R5, R43, R3, RZ, 0xc0, !PT ;  /* 0x000000032b057212 */ /* 0x000fe200078ec0ff */
[----:B------:R-:W-:Y:S01]  /*14140*/  IMAD.MOV.U32 R78, RZ, RZ, R80 ;  /* 0x000000ffff4e7224 */ /* 0x000fe200078e0050 */
[----:B------:R-:W-:Y:S01]  /*14150*/  LOP3.LUT R7, R50, R0, RZ, 0xc0, !PT ;  /* 0x0000000032077212 */ /* 0x000fe200078ec0ff */
[----:B------:R-:W-:Y:S01]  /*14160*/  IMAD.MOV.U32 R129, RZ, RZ, R119 ;  /* 0x000000ffff817224 */ /* 0x000fe200078e0077 */
[----:B------:R-:W-:-:S02]  /*14170*/  LOP3.LUT R4, R54, R2, RZ, 0xc0, !PT ;  /* 0x0000000236047212 */ /* 0x000fc400078ec0ff */
[----:B------:R-:W-:Y:S01]  /*14180*/  MOV R77, R118 ;  /* 0x00000076004d7202 */ /* 0x000fe20000000f00 */
[----:B------:R-:W-:Y:S01]  /*14190*/  IMAD.MOV.U32 R74, RZ, RZ, R161 ;  /* 0x000000ffff4a7224 */ /* 0x000fe200078e00a1 */
[----:B------:R1:W-:Y:S01]  /*141a0*/  STL.64 [R1+0x20], R40 ;  /* 0x0000202801007387 */ /* 0x0003e20000100a00 */
[----:B------:R-:W-:Y:S01]  /*141b0*/  IMAD.MOV.U32 R119, RZ, RZ, R163 ;  /* 0x000000ffff777224 */ /* 0x000fe200078e00a3 */
[----:B------:R-:W-:Y:S01]  /*141c0*/  MOV R163, R139 ;  /* 0x0000008b00a37202 */ /* 0x000fe20000000f00 */
[----:B------:R-:W-:Y:S02]  /*141d0*/  IMAD.MOV.U32 R80, RZ, RZ, R160 ;  /* 0x000000ffff507224 */ /* 0x000fe400078e00a0 */
[----:B------:R-:W-:Y:S02]  /*141e0*/  IMAD.MOV.U32 R73, RZ, RZ, R72 ;  /* 0x000000ffff497224 */ /* 0x000fe400078e0048 */
[----:B------:R-:W-:Y:S01]  /*141f0*/  IMAD.MOV.U32 R117, RZ, RZ, R96 ;  /* 0x000000ffff757224 */ /* 0x000fe200078e0060 */
[----:B------:R-:W-:Y:S01]  /*14200*/  HMMA.16816.F32 R152, R4, R24, R152 ;  /* 0x000000180498723c */ /* 0x000fe20000001898 */
[----:B------:R-:W-:Y:S01]  /*14210*/  IMAD.MOV.U32 R160, RZ, RZ, R236 ;  /* 0x000000ffffa07224 */ /* 0x000fe200078e00ec */
[----:B------:R-:W4:Y:S01]  /*14220*/  LDSM.16.MT88.4 R32, [R206+0xb000] ;  /* 0x00b00000ce20783b */ /* 0x000f220000004200 */
[----:B------:R-:W-:-:S02]  /*14230*/  IMAD.MOV.U32 R161, RZ, RZ, R169 ;  /* 0x000000ffffa17224 */ /* 0x000fc400078e00a9 */
[----:B------:R-:W-:-:S03]  /*14240*/  IMAD.MOV.U32 R72, RZ, RZ, R136 ;  /* 0x000000ffff487224 */ /* 0x000fc600078e0088 */
[----:B------:R-:W-:Y:S01]  /*14250*/  HMMA.16816.F32 R176, R8, R22, R176 ;  /* 0x0000001608b0723c */ /* 0x000fe200000018b0 */
[----:B------:R-:W-:Y:S02]  /*14260*/  IMAD.MOV.U32 R118, RZ, RZ, R171 ;  /* 0x000000ffff767224 */ /* 0x000fe400078e00ab */
[----:B------:R-:W-:Y:S01]  /*14270*/  IMAD.MOV.U32 R76, RZ, RZ, R129 ;  /* 0x000000ffff4c7224 */ /* 0x000fe200078e0081 */
[----:B---3--:R-:W-:Y:S01]  /*14280*/  LDSM.16.MT88.4 R28, [R205+0xa000] ;  /* 0x00a00000cd1c783b */ /* 0x008fe20000004200 */
[----:B------:R-:W-:-:S03]  /*14290*/  IMAD.MOV.U32 R96, RZ, RZ, R170 ;  /* 0x000000ffff607224 */ /* 0x000fc600078e00aa */
[----:B------:R-:W-:Y:S01]  /*142a0*/  HMMA.16816.F32 R148, R4, R26, R148 ;  /* 0x0000001a0494723c */ /* 0x000fe20000001894 */
[----:B-1----:R-:W-:-:S07]  /*142b0*/  IMAD.MOV.U32 R41, RZ, RZ, R77 ;  /* 0x000000ffff297224 */ /* 0x002fce00078e004d */
[----:B------:R-:W-:Y:S01]  /*142c0*/  HMMA.16816.F32 R188, R8, R36, R188 ;  /* 0x0000002408bc723c */ /* 0x000fe200000018bc */
[----:B------:R-:W-:Y:S01]  /*142d0*/  IMAD.MOV.U32 R40, RZ, RZ, R78 ;  /* 0x000000ffff287224 */ /* 0x000fe200078e004e */
[----:B------:R-:W-:-:S06]  /*142e0*/  LOP3.LUT R2, R45, R82, R48, 0x96, !PT ;  /* 0x000000522d027212 */ /* 0x000fcc00078e9630 */
[C---:B------:R-:W-:Y:S08]  /*142f0*/  HMMA.16816.F32 R52, R4.reuse, R36, R156 ;  /* 0x000000240434723c */ /* 0x040ff0000000189c */
[----:B------:R-:W-:Y:S01]  /*14300*/  HMMA.16816.F32 R144, R4, R20, R144 ;  /* 0x000000140490723c */ /* 0x000fe20000001890 */
[----:B------:R-:W-:Y:S01]  /*14310*/  MOV R156, R41 ;  /* 0x00000029009c7202 */ /* 0x000fe20000000f00 */
[----:B------:R-:W-:Y:S01]  /*14320*/  IMAD.MOV.U32 R157, RZ, RZ, R40 ;  /* 0x000000ffff9d7224 */ /* 0x000fe200078e0028 */
[----:B------:R1:W5:Y:S04]  /*14330*/  LDL.LU R239, [R1+0x18c] ;  /* 0x00018c0001ef7983 */ /* 0x0003680000300800 */
[----:B------:R-:W-:Y:S01]  /*14340*/  LDSM.16.MT88.4 R40, [R205+0xb000] ;  /* 0x00b00000cd28783b */ /* 0x000fe20000004200 */
[C---:B--2---:R-:W-:Y:S08]  /*14350*/  HMMA.16816.F32 R168, R8.reuse, R24, R240 ;  /* 0x0000001808a8723c */ /* 0x044ff000000018f0 */
[C---:B------:R-:W-:Y:S01]  /*14360*/  HMMA.16816.F32 R136, R8.reuse, R26, R248 ;  /* 0x0000001a0888723c */ /* 0x040fe200000018f8 */
[----:B------:R-:W-:Y:S07]  /*14370*/  LDSM.16.MT88.4 R24, [R201+0xb000] ;  /* 0x00b00000c918783b */ /* 0x000fee0000004200 */
[----:B------:R-:W-:Y:S08]  /*14380*/  HMMA.16816.F32 R160, R8, R20, R160 ;  /* 0x0000001408a0723c */ /* 0x000ff000000018a0 */
[----:B------:R-:W-:Y:S01]  /*14390*/  HMMA.16816.F32 R140, R4, R22, R140 ;  /* 0x00000016048c723c */ /* 0x000fe2000000188c */
[----:B------:R-:W2:Y:S01]  /*143a0*/  LDSM.16.MT88.4 R20, [R203+0xb000] ;  /* 0x00b00000cb14783b */ /* 0x000ea20000004200 */
[----:B------:R-:W-:Y:S01]  /*143b0*/  IMAD.MOV.U32 R75, RZ, RZ, R74 ;  /* 0x000000ffff4b7224 */ /* 0x000fe200078e004a */
[----:B------:R-:W-:Y:S01]  /*143c0*/  MOV R74, R72 ;  /* 0x00000048004a7202 */ /* 0x000fe20000000f00 */
[----:B------:R-:W-:Y:S01]  /*143d0*/  IMAD.MOV.U32 R77, RZ, RZ, R117 ;  /* 0x000000ffff4d7224 */ /* 0x000fe200078e0075 */
[----:B------:R1:W5:Y:S01]  /*143e0*/  LDL.LU R238, [R1+0x188] ;  /* 0x0001880001ee7983 */ /* 0x0003620000300800 */
[----:B------:R-:W-:-:S02]  /*143f0*/  IMAD.MOV.U32 R129, RZ, RZ, R63 ;  /* 0x000000ffff817224 */ /* 0x000fc400078e003f */
[----:B------:R-:W-:Y:S01]  /*14400*/  IMAD.MOV.U32 R117, RZ, RZ, R128 ;  /* 0x000000ffff757224 */ /* 0x000fe200078e0080 */
[C---:B----4-:R-:W-:Y:S01]  /*14410*/  HMMA.16816.F32 R104, R4.reuse, R32, R104 ;  /* 0x000000200468723c */ /* 0x050fe20000001868 */
[----:B------:R-:W-:Y:S01]  /*14420*/  IMAD.MOV.U32 R78, RZ, RZ, R73 ;  /* 0x000000ffff4e7224 */ /* 0x000fe200078e0049 */
[----:B------:R1:W5:Y:S01]  /*14430*/  LDL.LU R237, [R1+0x184] ;  /* 0x0001840001ed7983 */ /* 0x0003620000300800 */
[----:B------:R-:W-:Y:S01]  /*14440*/  IMAD.MOV.U32 R72, RZ, RZ, R112 ;  /* 0x000000ffff487224 */ /* 0x000fe200078e0070 */
[----:B------:R-:W-:Y:S01]  /*14450*/  MOV R112, R60 ;  /* 0x0000003c00707202 */ /* 0x000fe20000000f00 */
[----:B------:R-:W-:Y:S01]  /*14460*/  IMAD.MOV.U32 R63, RZ, RZ, R61 ;  /* 0x000000ffff3f7224 */ /* 0x000fe200078e003d */
[----:B------:R-:W-:Y:S01]  /*14470*/  MOV R251, R129 ;  /* 0x0000008100fb7202 */ /* 0x000fe20000000f00 */
[----:B------:R-:W-:Y:S02]  /*14480*/  IMAD.MOV.U32 R128, RZ, RZ, R62 ;  /* 0x000000ffff807224 */ /* 0x000fe400078e003e */
[----:B------:R-:W-:Y:S01]  /*14490*/  IMAD.MOV.U32 R159, RZ, RZ, R76 ;  /* 0x000000ffff9f7224 */ /* 0x000fe200078e004c */
[----:B------:R-:W-:Y:S01]  /*144a0*/  HMMA.16816.F32 R108, R4, R34, R108 ;  /* 0x00000022046c723c */ /* 0x000fe2000000186c */
[----:B------:R-:W-:Y:S01]  /*144b0*/  IMAD.MOV.U32 R73, RZ, RZ, R116 ;  /* 0x000000ffff497224 */ /* 0x000fe200078e0074 */
[----:B------:R1:W5:Y:S01]  /*144c0*/  LDL.LU R236, [R1+0x180] ;  /* 0x0001800001ec7983 */ /* 0x0003620000300800 */
[----:B------:R-:W-:-:S02]  /*144d0*/  IMAD.MOV.U32 R61, RZ, RZ, R113 ;  /* 0x000000ffff3d7224 */ /* 0x000fc400078e0071 */
[----:B------:R-:W-:Y:S02]  /*144e0*/  IMAD.MOV.U32 R62, RZ, RZ, R81 ;  /* 0x000000ffff3e7224 */ /* 0x000fe400078e0051 */
[----:B------:R-:W-:Y:S01]  /*144f0*/  IMAD.MOV.U32 R60, RZ, RZ, R59 ;  /* 0x000000ffff3c7224 */ /* 0x000fe200078e003b */
[----:B------:R-:W-:Y:S01]  /*14500*/  MOV R59, R85 ;  /* 0x00000055003b7202 */ /* 0x000fe20000000f00 */
[----:B------:R-:W-:Y:S02]  /*14510*/  IMAD.MOV.U32 R113, RZ, RZ, R58 ;  /* 0x000000ffff717224 */ /* 0x000fe400078e003a */
[----:B------:R-:W-:Y:S02]  /*14520*/  IMAD.MOV.U32 R81, RZ, RZ, R57 ;  /* 0x000000ffff517224 */ /* 0x000fe400078e0039 */
[----:B------:R-:W-:Y:S02]  /*14530*/  IMAD.MOV.U32 R116, RZ, RZ, R56 ;  /* 0x000000ffff747224 */ /* 0x000fe400078e0038 */
[----:B------:R-:W-:-:S02]  /*14540*/  IMAD.MOV.U32 R58, RZ, RZ, R84 ;  /* 0x000000ffff3a7224 */ /* 0x000fc400078e0054 */
[----:B------:R-:W-:Y:S02]  /*14550*/  IMAD.MOV.U32 R57, RZ, RZ, R79 ;  /* 0x000000ffff397224 */ /* 0x000fe400078e004f */
[----:B------:R-:W-:Y:S02]  /*14560*/  IMAD.MOV.U32 R56, RZ, RZ, R220 ;  /* 0x000000ffff387224 */ /* 0x000fe400078e00dc */
[----:B------:R-:W-:Y:S01]  /*14570*/  IMAD.MOV.U32 R243, RZ, RZ, R63 ;  /* 0x000000fffff37224 */ /* 0x000fe200078e003f */
[----:B--2---:R-:W-:Y:S01]  /*14580*/  HMMA.16816.F32 R88, R4, R20, R88 ;  /* 0x000000140458723c */ /* 0x004fe20000001858 */
[----:B------:R-:W-:Y:S01]  /*14590*/  IMAD.MOV.U32 R63, RZ, RZ, R128 ;  /* 0x000000ffff3f7224 */ /* 0x000fe200078e0080 */
[----:B------:R1:W5:Y:S01]  /*145a0*/  LDL.LU R220, [R1+0x17c] ;  /* 0x00017c0001dc7983 */ /* 0x0003620000300800 */
[----:B------:R-:W-:Y:S02]  /*145b0*/  IMAD.MOV.U32 R84, RZ, RZ, R213 ;  /* 0x000000ffff547224 */ /* 0x000fe400078e00d5 */
[----:B------:R-:W-:Y:S01]  /*145c0*/  IMAD.MOV.U32 R250, RZ, RZ, R74 ;  /* 0x000000fffffa7224 */ /* 0x000fe200078e004a */
[----:B------:R-:W-:Y:S01]  /*145d0*/  MOV R74, R59 ;  /* 0x0000003b004a7202 */ /* 0x000fe20000000f00 */
[----:B------:R-:W-:-:S02]  /*145e0*/  IMAD.MOV.U32 R241, RZ, RZ, R73 ;  /* 0x000000fffff17224 */ /* 0x000fc400078e0049 */
[----:B------:R-:W-:Y:S02]  /*145f0*/  IMAD.MOV.U32 R242, RZ, RZ, R72 ;  /* 0x000000fffff27224 */ /* 0x000fe400078e0048 */
[----:B------:R-:W-:Y:S02]  /*14600*/  IMAD.MOV.U32 R85, RZ, RZ, R215 ;  /* 0x000000ffff557224 */ /* 0x000fe400078e00d7 */
[----:B------:R-:W-:Y:S01]  /*14610*/  IMAD.MOV.U32 R248, RZ, RZ, R77 ;  /* 0x000000fffff87224 */ /* 0x000fe200078e004d */
[----:B------:R-:W-:Y:S01]  /*14620*/  HMMA.16816.F32 R92, R4, R22, R92 ;  /* 0x00000016045c723c */ /* 0x000fe2000000185c */
[----:B------:R-:W-:Y:S01]  /*14630*/  IMAD.MOV.U32 R73, RZ, RZ, R58 ;  /* 0x000000ffff497224 */ /* 0x000fe200078e003a */
[----:B------:R1:W5:Y:S01]  /*14640*/  LDL.LU R215, [R1+0x178] ;  /* 0x0001780001d77983 */ /* 0x0003620000300800 */
[----:B------:R-:W-:Y:S02]  /*14650*/  IMAD.MOV.U32 R72, RZ, RZ, R57 ;  /* 0x000000ffff487224 */ /* 0x000fe400078e0039 */
[----:B------:R-:W-:-:S02]  /*14660*/  IMAD.MOV.U32 R129, RZ, RZ, R56 ;  /* 0x000000ffff817224 */ /* 0x000fc400078e0038 */
[----:B------:R-:W-:Y:S01]  /*14670*/  IMAD.MOV.U32 R77, RZ, RZ, R116 ;  /* 0x000000ffff4d7224 */ /* 0x000fe200078e0074 */
[----:B------:R-:W-:Y:S01]  /*14680*/  HMMA.16816.F32 R56, R4, R38, R164 ;  /* 0x000000260438723c */ /* 0x000fe200000018a4 */
        /* <DEDUP_REMOVED lines=10> */
[----:B------:R-:W-:Y:S02]  /*14730*/  IMAD.MOV.U32 R128, RZ, RZ, R86 ;  /* 0x000000ffff807224 */ /* 0x000fe400078e0056 */
[----:B------:R-:W-:Y:S01]  /*14740*/  IMAD.MOV.U32 R158, RZ, RZ, R75 ;  /* 0x000000ffff9e7224 */ /* 0x000fe200078e004b */
[----:B------:R-:W-:Y:S01]  /*14750*/  HMMA.16816.F32 R120, R4, R40, R120 ;  /* 0x000000280478723c */ /* 0x000fe20000001878 */
[----:B------:R-:W-:Y:S01]  /*14760*/  IMAD.MOV.U32 R112, RZ, RZ, R60 ;  /* 0x000000ffff707224 */ /* 0x000fe200078e003c */
[----:B------:R1:W5:Y:S01]  /*14770*/  LDL.LU R214, [R1+0x174] ;  /* 0x0001740001d67983 */ /* 0x0003620000300800 */
[----:B------:R-:W-:-:S02]  /*14780*/  IMAD.MOV.U32 R117, RZ, RZ, R85 ;  /* 0x000000ffff757224 */ /* 0x000fc400078e0055 */
[----:B------:R-:W-:Y:S01]  /*14790*/  IMAD.MOV.U32 R118, RZ, RZ, R87 ;  /* 0x000000ffff767224 */ /* 0x000fe200078e0057 */
[----:B------:R1:W5:Y:S01]  /*147a0*/  LDL.LU R213, [R1+0x170] ;  /* 0x0001700001d57983 */ /* 0x0003620000300800 */
[----:B------:R-:W-:Y:S01]  /*147b0*/  IMAD.MOV.U32 R84, RZ, RZ, R210 ;  /* 0x000000ffff547224 */ /* 0x000fe200078e00d2 */
[----:B------:R-:W-:Y:S01]  /*147c0*/  HMMA.16816.F32 R60, R4, R28, R172 ;  /* 0x0000001c043c723c */ /* 0x000fe200000018ac */
[----:B------:R-:W-:Y:S02]  /*147d0*/  IMAD.MOV.U32 R85, RZ, RZ, R212 ;  /* 0x000000ffff557224 */ /* 0x000fe400078e00d4 */
[----:B------:R-:W-:Y:S01]  /*147e0*/  IMAD.MOV.U32 R87, RZ, RZ, R209 ;  /* 0x000000ffff577224 */ /* 0x000fe200078e00d1 */
[----:B------:R1:W5:Y:S01]  /*147f0*/  LDL.LU R212, [R1+0x16c] ;  /* 0x00016c0001d47983 */ /* 0x0003620000300800 */
[----:B------:R-:W-:Y:S02]  /*14800*/  IMAD.MOV.U32 R86, RZ, RZ, R208 ;  /* 0x000000ffff567224 */ /* 0x000fe400078e00d0 */
[----:B------:R-:W-:Y:S01]  /*14810*/  IMAD.MOV.U32 R173, RZ, RZ, R74 ;  /* 0x000000ffffad7224 */ /* 0x000fe200078e004a */
[----:B------:R-:W-:Y:S01]  /*14820*/  MOV R174, R73 ;  /* 0x0000004900ae7202 */ /* 0x000fe20000000f00 */
[----:B------:R-:W-:-:S02]  /*14830*/  IMAD.MOV.U32 R175, RZ, RZ, R72 ;  /* 0x000000ffffaf7224 */ /* 0x000fc400078e0048 */
[----:B------:R-:W-:Y:S01]  /*14840*/  IMAD.WIDE.U32 R2, R2, -0x2daee0ad, RZ ;  /* 0xd2511f5302027825 */ /* 0x000fe200078e00ff */
[----:B------:R-:W-:Y:S01]  /*14850*/  HMMA.16816.F32 R72, R4, R30, R184 ;  /* 0x0000001e0448723c */ /* 0x000fe200000018b8 */
[----:B------:R1:W5:Y:S02]  /*14860*/  LDL.LU R210, [R1+0x168] ;  /* 0x0001680001d27983 */ /* 0x0003640000300800 */
[----:B------:R-:W-:Y:S01]  /*14870*/  IMAD.MOV.U32 R172, RZ, RZ, R77 ;  /* 0x000000ffffac7224 */ /* 0x000fe200078e004d */
[----:B------:R-:W-:Y:S01]  /*14880*/  LOP3.LUT R0, R2, 0xffff, RZ, 0xc0, !PT ;  /* 0x0000ffff02007812 */ /* 0x000fe200078ec0ff */
[----:B------:R1:W5:Y:S02]  /*14890*/  LDL.LU R209, [R1+0x164] ;  /* 0x0001640001d17983 */ /* 0x0003640000300800 */
[----:B------:R-:W-:Y:S02]  /*148a0*/  IMAD.MOV.U32 R184, RZ, RZ, R78 ;  /* 0x000000ffffb87224 */ /* 0x000fe400078e004e */
[----:B------:R-:W-:-:S02]  /*148b0*/  IMAD.MOV.U32 R187, RZ, RZ, R79 ;  /* 0x000000ffffbb7224 */ /* 0x000fc400078e004f */
[----:B------:R-:W-:Y:S01]  /*148c0*/  IMAD.MOV.U32 R186, RZ, RZ, R117 ;  /* 0x000000ffffba7224 */ /* 0x000fe200078e0075 */
[----:B------:R-:W-:Y:S01]  /*148d0*/  HMMA.16816.F32 R76, R4, R24, R192 ;  /* 0x00000018044c723c */ /* 0x000fe200000018c0 */
[----:B------:R-:W-:Y:S01]  /*148e0*/  IMAD.MOV.U32 R185, RZ, RZ, R129 ;  /* 0x000000ffffb97224 */ /* 0x000fe200078e0081 */
[----:B------:R1:W5:Y:S05]  /*148f0*/  LDL.LU R208, [R1+0x160] ;  /* 0x0001600001d07983 */ /* 0x00036a0000300800 */
[----:B------:R-:W-:Y:S01]  /*14900*/  IMAD.MOV.U32 R192, RZ, RZ, R85 ;  /* 0x000000ffffc07224 */ /* 0x000fe200078e0055 */
[----:B------:R-:W-:Y:S01]  /*14910*/  MOV R193, R84 ;  /* 0x0000005400c17202 */ /* 0x000fe20000000f00 */
[----:B------:R-:W-:-:S02]  /*14920*/  IMAD.MOV.U32 R194, RZ, RZ, R87 ;  /* 0x000000ffffc27224 */ /* 0x000fc400078e0057 */
[----:B------:R-:W-:Y:S02]  /*14930*/  IMAD.MOV.U32 R195, RZ, RZ, R86 ;  /* 0x000000ffffc37224 */ /* 0x000fe400078e0056 */
[----:B------:R-:W-:Y:S07]  /*14940*/  HMMA.16816.F32 R84, R4, R26, R196 ;  /* 0x0000001a0454723c */ /* 0x000fee00000018c4 */
[----:B------:R-:W-:Y:S02]  /*14950*/  IMAD.MOV.U32 R197, RZ, RZ, R116 ;  /* 0x000000ffffc57224 */ /* 0x000fe400078e0074 */
[----:B------:R-:W-:-:S02]  /*14960*/  IMAD.MOV.U32 R198, RZ, RZ, R119 ;  /* 0x000000ffffc67224 */ /* 0x000fc400078e0077 */
[----:B------:R-:W-:Y:S02]  /*14970*/  IMAD.MOV.U32 R199, RZ, RZ, R118 ;  /* 0x000000ffffc77224 */ /* 0x000fe400078e0076 */
[----:B------:R-:W-:Y:S07]  /*14980*/  HMMA.16816.F32 R116, R4, R42, R124 ;  /* 0x0000002a0474723c */ /* 0x000fee000000187c */
        /* <DEDUP_REMOVED lines=8> */
[C---:B------:R-:W-:Y:S08]  /*14a10*/  HMMA.16816.F32 R184, R8.reuse, R28, R184 ;  /* 0x0000001c08b8723c */ /* 0x040ff000000018b8 */
[C---:B------:R-:W-:Y:S01]  /*14a20*/  HMMA.16816.F32 R172, R8.reuse, R38, R172 ;  /* 0x0000002608ac723c */ /* 0x040fe200000018ac */
[----:B------:R-:W-:Y:S01]  /*14a30*/  IMAD.MOV.U32 R196, RZ, RZ, R128 ;  /* 0x000000ffffc47224 */ /* 0x000fe200078e0080 */
[----:B------:R1:W5:Y:S06]  /*14a40*/  LDL.LU R207, [R1+0x15c] ;  /* 0x00015c0001cf7983 */ /* 0x00036c0000300800 */
[----:B------:R-:W-:Y:S01]  /*14a50*/  HMMA.16816.F32 R248, R8, R20, R248 ;  /* 0x0000001408f8723c */ /* 0x000fe200000018f8 */
[----:B------:R-:W-:Y:S01]  /*14a60*/  IMAD.MOV.U32 R96, RZ, RZ, R202 ;  /* 0x000000ffff607224 */ /* 0x000fe200078e00ca */
[----:B------:R1:W5:Y:S01]  /*14a70*/  LDL.LU R204, [R1+0x158] ;  /* 0x0001580001cc7983 */ /* 0x0003620000300800 */
[----:B------:R-:W-:-:S02]  /*14a80*/  IMAD.MOV.U32 R97, RZ, RZ, R200 ;  /* 0x000000ffff617224 */ /* 0x000fc400078e00c8 */
[----:B------:R-:W-:Y:S01]  /*14a90*/  IMAD.MOV.U32 R129, RZ, RZ, R115 ;  /* 0x000000ffff817224 */ /* 0x000fe200078e0073 */
[----:B------:R1:W5:Y:S02]  /*14aa0*/  LDL.LU R202, [R1+0x154] ;  /* 0x0001540001ca7983 */ /* 0x0003640000300800 */
[C---:B------:R-:W-:Y:S02]  /*14ab0*/  HMMA.16816.F32 R28, R8.reuse, R30, R4 ;  /* 0x0000001e081c723c */ /* 0x040fe40000001804 */
[----:B------:R1:W5:Y:S06]  /*14ac0*/  LDL.LU R200, [R1+0x150] ;  /* 0x0001500001c87983 */ /* 0x00036c0000300800 */
        /* <DEDUP_REMOVED lines=8> */
[----:B------:R-:W-:Y:S01]  /*14b50*/  SHF.R.U32.HI R22, RZ, 0x18, R2 ;  /* 0x00000018ff167819 */ /* 0x000fe20000011602 */
[----:B------:R-:W-:Y:S01]  /*14b60*/  IMAD.MOV.U32 R23, RZ, RZ, R83 ;  /* 0x000000ffff177224 */ /* 0x000fe200078e0053 */
[----:B------:R-:W-:Y:S11]  /*14b70*/  LDSM.16.MT88.4 R164, [R201+0xa800] ;  /* 0x00a80000c9a4783b */ /* 0x000ff60000004200 */
[----:B------:R-:W-:Y:S10]  /*14b80*/  @!UPT UIADD3 URZ, URZ, URZ, URZ ;  /* 0x0000003f3f3ff290 */ /* 0x000ff4000fffe03f */
[----:B------:R-:W-:Y:S01]  /*14b90*/  MOV R48, R5 ;  /* 0x0000000500307202 */ /* 0x000fe20000000f00 */
[----:B------:R-:W-:Y:S01]  /*14ba0*/  IMAD.MOV.U32 R44, RZ, RZ, R4 ;  /* 0x000000ffff2c7224 */ /* 0x000fe200078e0004 */
[----:B------:R-:W-:Y:S02]  /*14bb0*/  SHF.R.U32.HI R5, RZ, 0x8, R0 ;  /* 0x00000008ff057819 */ /* 0x000fe40000011600 */
[----:B------:R-:W-:Y:S02]  /*14bc0*/  LOP3.LUT R0, R3, R244, R46, 0x96, !PT ;  /* 0x000000f403007212 */ /* 0x000fe400078e962e */
[----:B------:R-:W-:Y:S02]  /*14bd0*/  LOP3.LUT R4, R2, 0xff, RZ, 0xc0, !PT ;  /* 0x000000ff02047812 */ /* 0x000fe400078ec0ff */
[----:B------:R-:W-:Y:S01]  /*14be0*/  SHF.R.U32.HI R3, RZ, 0x10, R2 ;  /* 0x00000010ff037819 */ /* 0x000fe20000011602 */
[----:B------:R-:W-:Y:S01]  /*14bf0*/  IMAD.MOV.U32 R128, RZ, RZ, R7 ;  /* 0x000000ffff807224 */ /* 0x000fe200078e0007 */
[----:B------:R-:W-:-:S02]  /*14c00*/  LOP3.LUT R2, R0, 0xffff, RZ, 0xc0, !PT ;  /* 0x0000ffff00027812 */ /* 0x000fc400078ec0ff */
[----:B------:R-:W-:Y:S01]  /*14c10*/  PRMT R7, R4, 0x5410, R5 ;  /* 0x0000541004077816 */ /* 0x000fe20000000005 */
[----:B------:R-:W-:Y:S01]  /*14c20*/  IMAD.MOV.U32 R45, RZ, RZ, R6 ;  /* 0x000000ffff2d7224 */ /* 0x000fe200078e0006 */
[----:B------:R-:W-:Y:S02]  /*14c30*/  LOP3.LUT R4, R3, 0xff, RZ, 0xc0, !PT ;  /* 0x000000ff03047812 */ /* 0x000fe400078ec0ff */
[----:B------:R-:W-:Y:S02]  /*14c40*/  SHF.R.U32.HI R3, RZ, 0x10, R0 ;  /* 0x00000010ff037819 */ /* 0x000fe40000011600 */
[----:B------:R-:W-:Y:S02]  /*14c50*/  LOP3.LUT R21, R0, 0xff, RZ, 0xc0, !PT ;  /* 0x000000ff00157812 */ /* 0x000fe400078ec0ff */
[----:B------:R-:W-:Y:S02]  /*14c60*/  SHF.R.U32.HI R6, RZ, 0x8, R2 ;  /* 0x00000008ff067819 */ /* 0x000fe40000011602 */
[----:B------:R-:W-:Y:S01]  /*14c70*/  SHF.R.U32.HI R20, RZ, 0x18, R0 ;  /* 0x00000018ff147819 */ /* 0x000fe20000011600 */
[----:B------:R-:W-:Y:S01]  /*14c80*/  HSET2.LE.AND R0, R7, R221, PT ;  /* 0x000000dd07007233 */ /* 0x000fe20003803000 */
[----:B------:R-:W-:-:S02]  /*14c90*/  LOP3.LUT R5, R3, 0xff, RZ, 0xc0, !PT ;  /* 0x000000ff03057812 */ /* 0x000fc400078ec0ff */
[----:B------:R-:W-:Y:S02]  /*14ca0*/  PRMT R2, R4, 0x5410, R22 ;  /* 0x0000541004027816 */ /* 0x000fe40000000016 */
[----:B------:R-:W-:Y:S02]  /*14cb0*/  PRMT R3, R21, 0x5410, R6 ;  /* 0x0000541015037816 */ /* 0x000fe40000000006 */
[----:B------:R-:W-:Y:S01]  /*14cc0*/  LOP3.LUT R126, R65, R0, RZ, 0xc0, !PT ;  /* 0x00000000417e7212 */ /* 0x000fe200078ec0ff */
[--C-:B------:R-:W-:Y:S02]  /*14cd0*/  HSET2.LE.AND R2, R2, R221.reuse, PT ;  /* 0x000000dd02027233 */ /* 0x100fe40003803000 */
[----:B------:R-:W-:Y:S01]  /*14ce0*/  HSET2.LE.AND R0, R3, R221, PT ;  /* 0x000000dd03007233 */ /* 0x000fe20003803000 */
[----:B------:R-:W-:Y:S02]  /*14cf0*/  IMAD.MOV.U32 R4, RZ, RZ, R48 ;  /* 0x000000ffff047224 */ /* 0x000fe400078e0030 */
[----:B------:R-:W-:Y:S01]  /*14d00*/  LOP3.LUT R127, R64, R2, RZ, 0xc0, !PT ;  /* 0x00000002407f7212 */ /* 0x000fe200078ec0ff */
[----:B------:R-:W2:Y:S01]  /*14d10*/  LDSM.16.MT88.4 R48, [R206+0xa800] ;  /* 0x00a80000ce30783b */ /* 0x000ea20000004200 */
[----:B------:R-:W-:Y:S01]  /*14d20*/  LOP3.LUT R124, R67, R0, RZ, 0xc0, !PT ;  /* 0x00000000437c7212 */ /* 0x000fe200078ec0ff */
[----:B------:R-:W-:Y:S01]  /*14d30*/  HMMA.16816.F32 R192, R8, R24, R192 ;  /* 0x0000001808c0723c */ /* 0x000fe200000018c0 */
[----:B------:R-:W-:Y:S01]  /*14d40*/  MOV R21, R82 ;  /* 0x0000005200157202 */ /* 0x000fe20000000f00 */
[----:B------:R-:W3:Y:S01]  /*14d50*/  LDSM.16.MT88.4 R64, [R205+0xa800] ;  /* 0x00a80000cd40783b */ /* 0x000ee20000004200 */
[----:B------:R-:W-:-:S03]  /*14d60*/  IMAD.MOV.U32 R22, RZ, RZ, R114 ;  /* 0x000000ffff167224 */ /* 0x000fc600078e0072 */
[----:B------:R-:W4:Y:S02]  /*14d70*/  LDSM.16.MT88.4 R80, [R201+0xb800] ;  /* 0x00b80000c950783b */ /* 0x000f240000004200 */
[C---:B------:R-:W-:Y:S02]  /*14d80*/  HMMA.16816.F32 R196, R8.reuse, R26, R196 ;  /* 0x0000001a08c4723c */ /* 0x040fe400000018c4 */
[----:B------:R-:W-:Y:S06]  /*14d90*/  LDSM.16.MT88.4 R112, [R206+0xb800] ;  /* 0x00b80000ce70783b */ /* 0x000fec0000004200 */
[C---:B------:R-:W-:Y:S08]  /*14da0*/  HMMA.16816.F32 R240, R8.reuse, R32, R240 ;  /* 0x0000002008f0723c */ /* 0x040ff000000018f0 */
[C---:B------:R-:W-:Y:S01]  /*14db0*/  HMMA.16816.F32 R32, R8.reuse, R40, R156 ;  /* 0x000000280820723c */ /* 0x040fe2000000189c */
[----:B------:R-:W1:Y:S07]  /*14dc0*/  LDSM.16.MT88.4 R156, [R203+0xa800] ;  /* 0x00a80000cb9c783b */ /* 0x000e6e0000004200 */
[----:B------:R-:W-:Y:S01]  /*14dd0*/  HMMA.16816.F32 R24, R8, R42, R96 ;  /* 0x0000002a0818723c */ /* 0x000fe20000001860 */
[----:B------:R-:W1:Y:S04]  /*14de0*/  LDSM.16.MT88.4 R96, [R203+0xb800] ;  /* 0x00b80000cb60783b */ /* 0x000e680000004200 */
[----:B------:R-:W1:Y:S01]  /*14df0*/  LDSM.16.MT88.4 R8, [R205+0xb800] ;  /* 0x00b80000cd08783b */ /* 0x000e620000004200 */
[----:B------:R-:W-:-:S05]  /*14e00*/  PRMT R5, R5, 0x5410, R20 ;  /* 0x0000541005057816 */ /* 0x000fca0000000014 */
[----:B------:R-:W-:Y:S01]  /*14e10*/  HSET2.LE.AND R0, R5, R221, PT ;  /* 0x000000dd05007233 */ /* 0x000fe20003803000 */
[----:B------:R-:W-:-:S04]  /*14e20*/  LOP3.LUT R2, R69, R21, R70, 0x96, !PT ;  /* 0x0000001545027212 */ /* 0x000fc800078e9646 */
[----:B------:R-:W-:Y:S01]  /*14e30*/  LOP3.LUT R125, R102, R0, RZ, 0xc0, !PT ;  /* 0x00000000667d7212 */ /* 0x000fe200078ec0ff */
[----:B------:R-:W-:-:S04]  /*14e40*/  IMAD.WIDE.U32 R2, R2, -0x2daee0ad, RZ ;  /* 0xd2511f5302027825 */ /* 0x000fc800078e00ff */
[----:B------:R-:W-:Y:S02]  /*14e50*/  IMAD.MOV.U32 R7, RZ, RZ, R45 ;  /* 0x000000ffff077224 */ /* 0x000fe400078e002d */
[----:B------:R-:W-:Y:S02]  /*14e60*/  IMAD.MOV.U32 R6, RZ, RZ, R44 ;  /* 0x000000ffff067224 */ /* 0x000fe400078e002c */
[----:B--2---:R-:W-:Y:S01]  /*14e70*/  HMMA.16816.F32 R44, R124, R50, R56 ;  /* 0x000000327c2c723c */ /* 0x004fe20000001838 */
[----:B------:R-:W-:Y:S02]  /*14e80*/  LOP3.LUT R0, R3, R244, R100, 0x96, !PT ;  /* 0x000000f403007212 */ /* 0x000fe400078e9664 */
[----:B------:R-:W-:-:S05]  /*14e90*/  LOP3.LUT R3, R2, 0xffff, RZ, 0xc0, !PT ;  /* 0x0000ffff02037812 */ /* 0x000fca00078ec0ff */
[C---:B---3--:R-:W-:Y:S08]  /*14ea0*/  HMMA.16816.F32 R56, R124.reuse, R64, R60 ;  /* 0x000000407c38723c */ /* 0x048ff0000000183c */
[C---:B------:R-:W-:Y:S08]  /*14eb0*/  HMMA.16816.F32 R60, R124.reuse, R66, R72 ;  /* 0x000000427c3c723c */ /* 0x040ff00000001848 */
[C---:B----4-:R-:W-:Y:S08]  /*14ec0*/  HMMA.16816.F32 R72, R124.reuse, R80, R76 ;  /* 0x000000507c48723c */ /* 0x050ff0000000184c */
        /* <DEDUP_REMOVED lines=12> */
[----:B------:R-:W-:Y:S01]  /*14f90*/  IMAD.MOV.U32 R117, RZ, RZ, R4 ;  /* 0x000000ffff757224 */ /* 0x000fe200078e0004 */
[----:B------:R-:W-:Y:S01]  /*14fa0*/  SHF.R.U32.HI R4, RZ, 0x8, R3 ;  /* 0x00000008ff047819 */ /* 0x000fe20000011603 */
[----:B------:R-:W-:Y:S01]  /*14fb0*/  IMAD.MOV.U32 R116, RZ, RZ, R6 ;  /* 0x000000ffff747224 */ /* 0x000fe200078e0006 */
[----:B------:R-:W-:Y:S01]  /*14fc0*/  LOP3.LUT R3, R2, 0xff, RZ, 0xc0, !PT ;  /* 0x000000ff02037812 */ /* 0x000fe200078ec0ff */
[----:B------:R-:W-:Y:S01]  /*14fd0*/  IMAD.MOV.U32 R118, RZ, RZ, R7 ;  /* 0x000000ffff767224 */ /* 0x000fe200078e0007 */
[----:B------:R-:W-:-:S02]  /*14fe0*/  SHF.R.U32.HI R6, RZ, 0x10, R2 ;  /* 0x00000010ff067819 */ /* 0x000fc40000011602 */
[----:B------:R-:W-:Y:S02]  /*14ff0*/  SHF.R.U32.HI R7, RZ, 0x18, R2 ;  /* 0x00000018ff077819 */ /* 0x000fe40000011602 */
[C---:B------:R-:W-:Y:S02]  /*15000*/  LOP3.LUT R2, R0.reuse, 0xffff, RZ, 0xc0, !PT ;  /* 0x0000ffff00027812 */ /* 0x040fe400078ec0ff */
[----:B------:R-:W-:Y:S02]  /*15010*/  PRMT R20, R3, 0x5410, R4 ;  /* 0x0000541003147816 */ /* 0x000fe40000000004 */
        /* <DEDUP_REMOVED lines=10> */
[----:B------:R-:W-:Y:S02]  /*150c0*/  MOV R119, R128 ;  /* 0x0000008000777202 */ /* 0x000fe40000000f00 */
[----:B------:R-:W-:Y:S01]  /*150d0*/  LOP3.LUT R128, R131, R0, RZ, 0xc0, !PT ;  /* 0x0000000083807212 */ /* 0x000fe200078ec0ff */
[--C-:B------:R-:W-:Y:S02]  /*150e0*/  HSET2.LE.AND R0, R2, R221.reuse, PT ;  /* 0x000000dd02007233 */ /* 0x100fe40003803000 */
[--C-:B------:R-:W-:Y:S02]  /*150f0*/  HSET2.LE.AND R2, R20, R221.reuse, PT ;  /* 0x000000dd14027233 */ /* 0x100fe40003803000 */
[----:B------:R-:W-:Y:S01]  /*15100*/  HSET2.LE.AND R3, R3, R221, PT ;  /* 0x000000dd03037233 */ /* 0x000fe20003803000 */
[----:B------:R-:W-:-:S02]  /*15110*/  LOP3.LUT R129, R129, R0, RZ, 0xc0, !PT ;  /* 0x0000000081817212 */ /* 0x000fc400078ec0ff */
[----:B------:R-:W-:Y:S02]  /*15120*/  LOP3.LUT R130, R130, R2, RZ, 0xc0, !PT ;  /* 0x0000000282827212 */ /* 0x000fe400078ec0ff */
[----:B------:R-:W-:-:S07]  /*15130*/  LOP3.LUT R131, R103, R3, RZ, 0xc0, !PT ;  /* 0x0000000367837212 */ /* 0x000fce00078ec0ff */
[----:B------:R-:W-:Y:S01]  /*15140*/  HMMA.16816.F32 R52, R128, R64, R184 ;  /* 0x000000408034723c */ /* 0x000fe200000018b8 */
[----:B------:R-:W2:Y:S01]  /*15150*/  LDL R187, [R1+0xd8] ;  /* 0x0000d80001bb7983 */ /* 0x000ea20000100800 */
        /* <DEDUP_REMOVED lines=11> */
[----:B------:R1:W-:Y:S01]  /*15210*/  STL [R1+0x68], R222 ;  /* 0x000068de01007387 */ /* 0x0003e20000100800 */
[----:B------:R-:W-:-:S02]  /*15220*/  IMAD.MOV.U32 R4, RZ, RZ, R39 ;  /* 0x000000ffff047224 */ /* 0x000fc400078e0027 */
[----:B------:R-:W-:Y:S02]  /*15230*/  IMAD.MOV.U32 R5, RZ, RZ, R38 ;  /* 0x000000ffff057224 */ /* 0x000fe400078e0026 */
[----:B------:R-:W-:Y:S02]  /*15240*/  IMAD.MOV.U32 R6, RZ, RZ, R37 ;  /* 0x000000ffff067224 */ /* 0x000fe400078e0025 */
[----:B------:R-:W-:Y:S01]  /*15250*/  IMAD.MOV.U32 R7, RZ, RZ, R36 ;  /* 0x000000ffff077224 */ /* 0x000fe200078e0024 */
[----:B------:R-:W-:Y:S01]  /*15260*/  HMMA.16816.F32 R100, R128, R112, R240 ;  /* 0x000000708064723c */ /* 0x000fe200000018f0 */
[----:B------:R-:W-:-:S07]  /*15270*/  IADD3 R218, P2, R12, -0xc0, RZ ;  /* 0xffffff400cda7810 */ /* 0x000fce0007f5e0ff */
        /* <DEDUP_REMOVED lines=18> */
[----:B-1----:R-:W2:Y:S01]  /*153a0*/  LDL.LU.64 R6, [R1+0x128] ;  /* 0x0001280001067983 */ /* 0x002ea20000300a00 */
[----:B------:R-:W-:-:S04]  /*153b0*/  DEPBAR.LE SB0, 0x0 ;  /* 0x000080000000791a */ /* 0x000fc80000000000 */
[----:B------:R-:W3:Y:S04]  /*153c0*/  LDL.64 R22, [R1+0x60] ;  /* 0x0000600001167983 */ /* 0x000ee80000100a00 */
[----:B------:R-:W4:Y:S01]  /*153d0*/  LDL R248, [R1+0x44] ;  /* 0x0000440001f87983 */ /* 0x000f220000100800 */
[----:B------:R-:W-:Y:S01]  /*153e0*/  WARPSYNC 0xffffffff ;  /* 0xffffffff00007948 */ /* 0x000fe20003800000 */
[----:B------:R-:W-:Y:S02]  /*153f0*/  BSSY B1, `(.L_x_2250) ;  /* 0x00000bd000017945 */ /* 0x000fe40003800000 */
[----:B------:R-:W-:Y:S06]  /*15400*/  BAR.SYNC.DEFER_BLOCKING 0x0 ;  /* 0x0000000000007b1d */ /* 0x000fec0000010000 */
[----:B-----5:R-:W-:Y:S01]  /*15410*/  @P1 STS.128 [R220+0xa000], RZ ;  /* 0x00a000ffdc001388 */ /* 0x020fe20000000c00 */
[C---:B---3--:R-:W-:Y:S01]  /*15420*/  SHF.L.U64.HI R2, R22.reuse, 0x5, R23 ;  /* 0x0000000516027819 */ /* 0x048fe20000010217 */
[----:B------:R-:W-:Y:S01]  /*15430*/  IMAD.SHL.U32 R0, R22, 0x20, RZ ;  /* 0x0000002016007824 */ /* 0x000fe200078e00ff */
[----:B----4-:R-:W-:-:S04]  /*15440*/  IADD3 R184, R248, -0x4, RZ ;  /* 0xfffffffcf8b87810 */ /* 0x010fc80007ffe0ff */
[----:B------:R-:W-:Y:S01]  /*15450*/  SHF.R.S32.HI R5, RZ, 0x1f, R184 ;  /* 0x0000001fff057819 */ /* 0x000fe200000114b8 */
[----:B------:R-:W-:Y:S02]  /*15460*/  IMAD R4, R2, R184, RZ ;  /* 0x000000b802047224 */ /* 0x000fe400078e02ff */
[----:B--2---:R-:W-:-:S04]  /*15470*/  IMAD.WIDE.U32 R2, R184, R0, R6 ;  /* 0x00000000b8027225 */ /* 0x004fc800078e0006 */
[----:B------:R-:W-:Y:S01]  /*15480*/  IMAD R4, R5, R0, R4 ;  /* 0x0000000005047224 */ /* 0x000fe200078e0204 */
[----:B------:R-:W-:Y:S02]  /*15490*/  LEA R0, P2, R22, R2, 0x4 ;  /* 0x0000000216007211 */ /* 0x000fe400078420ff */
[CC--:B------:R-:W-:Y:S01]  /*154a0*/  @!P1 LEA R10, P5, R2.reuse, R238.reuse, 0x1 ;  /* 0x000000ee020a9211 */ /* 0x0c0fe200078a08ff */
[----:B------:R-:W-:Y:S01]  /*154b0*/  IMAD.IADD R3, R3, 0x1, R4 ;  /* 0x0000000103037824 */ /* 0x000fe200078e0204 */
[-C--:B------:R-:W-:Y:S02]  /*154c0*/  @!P0 LEA R6, P3, R2, R238.reuse, 0x1 ;  /* 0x000000ee02068211 */ /* 0x080fe400078608ff */
[----:B------:R-:W-:Y:S02]  /*154d0*/  @!P1 LEA R8, P4, R0, R238, 0x1 ;  /* 0x000000ee00089211 */ /* 0x000fe400078808ff */
[----:B------:R-:W-:Y:S02]  /*154e0*/  LEA.HI.X R5, R22, R3, R23, 0x4, P2 ;  /* 0x0000000316057211 */ /* 0x000fe400010f2417 */
[----:B------:R-:W-:-:S02]  /*154f0*/  @!P1 LEA.HI.X R11, R2, R239, R3, 0x1, P5 ;  /* 0x000000ef020b9211 */ /* 0x000fc400028f0c03 */
[----:B------:R-:W-:Y:S02]  /*15500*/  @!P0 LEA R4, P2, R0, R238, 0x1 ;  /* 0x000000ee00048211 */ /* 0x000fe400078408ff */
[-C--:B------:R-:W-:Y:S01]  /*15510*/  @!P0 LEA.HI.X R7, R2, R239.reuse, R3, 0x1, P3 ;  /* 0x000000ef02078211 */ /* 0x080fe200018f0c03 */
[----:B------:R-:W-:Y:S01]  /*15520*/  @!PT LDS RZ, [RZ] ;  /* 0x00000000fffff984 */ /* 0x000fe20000000800 */
[----:B------:R-:W-:Y:S01]  /*15530*/  @!PT LDS RZ, [RZ] ;  /* 0x00000000fffff984 */ /* 0x000fe20000000800 */
[----:B------:R-:W-:Y:S01]  /*15540*/  @!PT LDS RZ, [RZ] ;  /* 0x00000000fffff984 */ /* 0x000fe20000000800 */
[----:B------:R1:W-:Y:S01]  /*15550*/  @!P1 LDGSTS.E.BYPASS.LTC128B.128 [R220+0xa000], [R10.64] ;  /* 0x0a0000000adc9fae */ /* 0x0003e2000b901d44 */
[CCC-:B------:R-:W-:Y:S02]  /*15560*/  @!P1 LEA.HI.X R9, R0.reuse, R239.reuse, R5.reuse, 0x1, P4 ;  /* 0x000000ef00099211 */ /* 0x1c0fe400020f0c05 */
[----:B------:R-:W-:Y:S01]  /*15570*/  @!P0 LEA.HI.X R5, R0, R239, R5, 0x1, P2 ;  /* 0x000000ef00058211 */ /* 0x000fe200010f0c05 */
[----:B------:R-:W-:Y:S01]  /*15580*/  @P0 STS.128 [R220+0xb000], RZ ;  /* 0x00b000ffdc000388 */ /* 0x000fe20000000c00 */
[----:B------:R-:W-:-:S03]  /*15590*/  ISETP.GT.AND P2, PT, R184, R187, PT ;  /* 0x000000bbb800720c */ /* 0x000fc60003f44270 */
        /* <DEDUP_REMOVED lines=160> */
.L_x_2253:
[----:B------:R-:W-:Y:S05]  /*15fa0*/  BSYNC B0 ;  /* 0x0000000000007941 */ /* 0x000fea0003800000 */
.L_x_2252:
[----:B------:R-:W0:Y:S02]  /*15fb0*/  LDGDEPBAR ;  /* 0x00000000000079af */ /* 0x000e240000000000 */
.L_x_2251:
[----:B------:R-:W-:Y:S05]  /*15fc0*/  BSYNC B1 ;  /* 0x0000000000017941 */ /* 0x000fea0003800000 */
.L_x_2250:
[----:B------:R-:W2:Y:S04]  /*15fd0*/  LDL R0, [R1+0xa4] ;  /* 0x0000a40001007983 */ /* 0x000ea80000100800 */
[----:B------:R-:W3:Y:S04]  /*15fe0*/  S2R R2, SR_TID.X ;  /* 0x0000000000027919 */ /* 0x000ee80000002100 */
[----:B------:R-:W-:Y:S04]  /*15ff0*/  STL.64 [R1+0x198], R16 ;  /* 0x0001981001007387 */ /* 0x000fe80000100a00 */
[----:B------:R-:W-:Y:S04]  /*16000*/  STL.64 [R1+0x190], R14 ;  /* 0x0001900e01007387 */ /* 0x000fe80000100a00 */
[----:B------:R4:W-:Y:S04]  /*16010*/  STL.64 [R1+0x188], R238 ;  /* 0x000188ee01007387 */ /* 0x0009e80000100a00 */
[----:B------:R1:W-:Y:S04]  /*16020*/  STL [R1+0x184], R237 ;  /* 0x000184ed01007387 */ /* 0x0003e80000100800 */
[----:B------:R1:W-:Y:S01]  /*16030*/  STL [R1+0x180], R236 ;  /* 0x000180ec01007387 */ /* 0x0003e20000100800 */
[----:B---3--:R-:W-:-:S03]  /*16040*/  IMAD.SHL.U32 R2, R2, 0x2, RZ ;  /* 0x0000000202027824 */ /* 0x008fc600078e00ff */
[----:B------:R3:W-:Y:S02]  /*16050*/  STL [R1+0x17c], R220 ;  /* 0x00017cdc01007387 */ /* 0x0007e40000100800 */
[----:B------:R-:W-:Y:S02]  /*16060*/  LOP3.LUT R2, R2, 0x6, RZ, 0xc0, !PT ;  /* 0x0000000602027812 */ /* 0x000fe400078ec0ff */
[----:B------:R1:W-:Y:S03]  /*16070*/  STL [R1+0x178], R215 ;  /* 0x000178d701007387 */ /* 0x0003e60000100800 */
[----:B-1----:R-:W-:Y:S01]  /*16080*/  IMAD R4, R184, 0x20, R2 ;  /* 0x00000020b8047824 */ /* 0x002fe200078e0202 */
[----:B------:R1:W-:Y:S04]  /*16090*/  STL [R1+0x174], R214 ;  /* 0x000174d601007387 */ /* 0x0003e80000100800 */
[C---:B------:R-:W-:Y:S01]  /*160a0*/  IADD3 R11, R4.reuse, 0x1, RZ ;  /* 0x00000001040b7810 */ /* 0x040fe20007ffe0ff */
[----:B------:R-:W-:Y:S01]  /*160b0*/  STL [R1+0x170], R213 ;  /* 0x000170d501007387 */ /* 0x000fe20000100800 */
[----:B------:R-:W-:-:S02]  /*160c0*/  IADD3 R10, R4, 0x8, RZ ;  /* 0x00000008040a7810 */ /* 0x000fc40007ffe0ff */
[C---:B------:R-:W-:Y:S01]  /*160d0*/  IADD3 R9, R4.reuse, 0x9, RZ ;  /* 0x0000000904097810 */ /* 0x040fe20007ffe0ff */
[----:B------:R1:W-:Y:S01]  /*160e0*/  STL [R1+0x16c], R212 ;  /* 0x00016cd401007387 */ /* 0x0003e20000100800 */
[C---:B------:R-:W-:Y:S02]  /*160f0*/  IADD3 R8, R4.reuse, 0x10, RZ ;  /* 0x0000001004087810 */ /* 0x040fe40007ffe0ff */
[C---:B------:R-:W-:Y:S01]  /*16100*/  IADD3 R7, R4.reuse, 0x11, RZ ;  /* 0x0000001104077810 */ /* 0x040fe20007ffe0ff */
[----:B------:R-:W-:Y:S01]  /*16110*/  IMAD.IADD R3, R223, 0x1, -R9 ;  /* 0x00000001df037824 */ /* 0x000fe200078e0a09 */
[CC--:B------:R-:W-:Y:S01]  /*16120*/  ISETP.GE.AND P2, PT, R4.reuse, R228.reuse, PT ;  /* 0x000000e40400720c */ /* 0x0c0fe20003f46270 */
[----:B------:R1:W-:Y:S01]  /*16130*/  STL [R1+0x168], R210 ;  /* 0x000168d201007387 */ /* 0x0003e20000100800 */
[----:B------:R-:W-:Y:S02]  /*16140*/  ISETP.GE.AND P5, PT, R11, R228, PT ;  /* 0x000000e40b00720c */ /* 0x000fe40003fa6270 */
[----:B------:R-:W-:Y:S01]  /*16150*/  ISETP.GE.OR P2, PT, R4, R234, !P2 ;  /* 0x000000ea0400720c */ /* 0x000fe20005746670 */
[----:B------:R1:W-:Y:S01]  /*16160*/  STL [R1+0x164], R209 ;  /* 0x000164d101007387 */ /* 0x0003e20000100800 */
[----:B------:R-:W-:-:S02]  /*16170*/  ISETP.GE.AND P4, PT, R10, R228, PT ;  /* 0x000000e40a00720c */ /* 0x000fc40003f86270 */
[----:B------:R-:W-:Y:S01]  /*16180*/  ISETP.GE.OR P5, PT, R11, R234, !P5 ;  /* 0x000000ea0b00720c */ /* 0x000fe20006fa6670 */
[----:B------:R-:W-:Y:S01]  /*16190*/  STL [R1+0x160], R208 ;  /* 0x000160d001007387 */ /* 0x000fe20000100800 */
[C---:B------:R-:W-:Y:S02]  /*161a0*/  ISETP.GE.AND P3, PT, R9.reuse, R228, PT ;  /* 0x000000e40900720c */ /* 0x040fe40003f66270 */
[-C--:B------:R-:W-:Y:S01]  /*161b0*/  ISETP.GE.OR P4, PT, R10, R234.reuse, !P4 ;  /* 0x000000ea0a00720c */ /* 0x080fe20006786670 */
[----:B------:R-:W-:Y:S01]  /*161c0*/  STL [R1+0x15c], R207 ;  /* 0x00015ccf01007387 */ /* 0x000fe20000100800 */
[----:B------:R-:W-:-:S03]  /*161d0*/  ISETP.GE.OR P3, PT, R9, R234, !P3 ;  /* 0x000000ea0900720c */ /* 0x000fc60005f66670 */
[----:B------:R-:W-:Y:S04]  /*161e0*/  STL [R1+0x158], R204 ;  /* 0x000158cc01007387 */ /* 0x000fe80000100800 */
[----:B------:R-:W-:Y:S04]  /*161f0*/  STL [R1+0x154], R202 ;  /* 0x000154ca01007387 */ /* 0x000fe80000100800 */
[----:B------:R-:W-:Y:S04]  /*16200*/  STL [R1+0x150], R200 ;  /* 0x000150c801007387 */ /* 0x000fe80000100800 */
[----:B------:R-:W3:Y:S01]  /*16210*/  LDL.LU R211, [R1+0xa0] ;  /* 0x0000a00001d37983 */ /* 0x000ee20000300800 */
[----:B--2---:R-:W-:Y:S01]  /*16220*/  IMAD.MOV.U32 R29, RZ, RZ, R0 ;  /* 0x000000ffff1d7224 */ /* 0x004fe200078e0000 */
[----:B------:R-:W-:Y:S01]  /*16230*/  ISETP.GE.AND P6, PT, R4, R226, PT ;  /* 0x000000e20400720c */ /* 0x000fe20003fc6270 */
[C---:B------:R-:W-:Y:S01]  /*16240*/  IMAD.IADD R0, R223.reuse, 0x1, -R4 ;  /* 0x00000001df007824 */ /* 0x040fe200078e0a04 */
[----:B----4-:R-:W2:Y:S04]  /*16250*/  LDL.64 R238, [R1+0x38] ;  /* 0x0000380001ee7983 */ /* 0x010ea80000100a00 */
[----:B------:R-:W-:Y:S01]  /*16260*/  IABS R0, R0 ;  /* 0x0000000000007213 */ /* 0x000fe20000000000 */
[----:B------:R-:W4:Y:S04]  /*16270*/  LDL R237, [R1+0xc4] ;  /* 0x0000c40001ed7983 */ /* 0x000f280000100800 */
[----:B------:R-:W-:Y:S01]  /*16280*/  IMAD.MOV.U32 R2, RZ, RZ, R0 ;  /* 0x000000ffff027224 */ /* 0x000fe200078e0000 */
[----:B------:R-:W2:Y:S01]  /*16290*/  LDL R236, [R1+0xb4] ;  /* 0x0000b40001ec7983 */ /* 0x000ea20000100800 */
[----:B------:R-:W-:-:S02]  /*162a0*/  IMAD.IADD R0, R223, 0x1, -R11 ;  /* 0x00000001df007824 */ /* 0x000fc400078e0a0b */
[----:B------:R3:W3:Y:S01]  /*162b0*/  I2F R6, R2 ;  /* 0x0000000200067306 */ /* 0x0006e20000201400 */
[----:B------:R-:W2:Y:S02]  /*162c0*/  LDL.64 R14, [R1+0x48] ;  /* 0x00004800010e7983 */ /* 0x000ea40000100a00 */
[----:B------:R-:W-:Y:S02]  /*162d0*/  IABS R0, R0 ;  /* 0x0000000000007213 */ /* 0x000fe40000000000 */
[----:B---3--:R-:W3:Y:S04]  /*162e0*/  LDL R220, [R1+0xb8] ;  /* 0x0000b80001dc7983 */ /* 0x008ee80000100800 */
[----:B------:R-:W2:Y:S04]  /*162f0*/  LDL R215, [R1+0xbc] ;  /* 0x0000bc0001d77983 */ /* 0x000ea80000100800 */
[----:B-1----:R-:W2:Y:S01]  /*16300*/  LDL R214, [R1+0xa8] ;  /* 0x0000a80001d67983 */ /* 0x002ea20000100800 */
[----:B------:R-:W-:-:S03]  /*16310*/  IMAD.MOV.U32 R2, RZ, RZ, R0 ;  /* 0x000000ffff027224 */ /* 0x000fc600078e0000 */
[----:B------:R-:W2:Y:S01]  /*16320*/  LDL R212, [R1+0xac] ;  /* 0x0000ac0001d47983 */ /* 0x000ea20000100800 */
[----:B------:R-:W-:Y:S01]  /*16330*/  IMAD.IADD R0, R223, 0x1, -R10 ;  /* 0x00000001df007824 */ /* 0x000fe200078e0a0a */
[----:B------:R1:W1:Y:S01]  /*16340*/  I2F R5, R2 ;  /* 0x0000000200057306 */ /* 0x0002620000201400 */
[----:B------:R-:W-:Y:S01]  /*16350*/  FFMA.FTZ R21, R6, -R216, R180 ;  /* 0x800000d806157223 */ /* 0x000fe200000100b4 */
[----:B------:R-:W-:Y:S01]  /*16360*/  IADD3 R6, R4, 0x18, RZ ;  /* 0x0000001804067810 */ /* 0x000fe20007ffe0ff */
[----:B------:R-:W2:Y:S01]  /*16370*/  LDL R213, [R1+0xc0] ;  /* 0x0000c00001d57983 */ /* 0x000ea20000100800 */
[----:B------:R-:W-:Y:S02]  /*16380*/  IABS R0, R0 ;  /* 0x0000000000007213 */ /* 0x000fe40000000000 */
[----:B------:R-:W-:Y:S01]  /*16390*/  FSEL R27, R21, -INF , !P2 ;  /* 0xff800000151b7808 */ /* 0x000fe20005000000 */
[----:B------:R-:W2:Y:S01]  /*163a0*/  LDL R210, [R1+0xb0] ;  /* 0x0000b00001d27983 */ /* 0x000ea20000100800 */
[----:B------:R-:W-:-:S03]  /*163b0*/  ISETP.GE.AND P2, PT, R8, R228, PT ;  /* 0x000000e40800720c */ /* 0x000fc60003f46270 */
[----:B------:R-:W2:Y:S01]  /*163c0*/  LDL R209, [R1+0x6c] ;  /* 0x00006c0001d17983 */ /* 0x000ea20000100800 */
[----:B------:R-:W-:Y:S01]  /*163d0*/  ISETP.GE.OR P2, PT, R8, R234, !P2 ;  /* 0x000000ea0800720c */ /* 0x000fe20005746670 */
[----:B-1----:R-:W-:Y:S01]  /*163e0*/  IMAD.MOV.U32 R2, RZ, RZ, R0 ;  /* 0x000000ffff027224 */ /* 0x002fe200078e0000 */
[----:B------:R-:W-:Y:S01]  /*163f0*/  IABS R0, R3 ;  /* 0x0000000300007213 */ /* 0x000fe20000000000 */
[----:B------:R-:W-:Y:S02]  /*16400*/  IMAD.IADD R3, R223, 0x1, -R7 ;  /* 0x00000001df037824 */ /* 0x000fe400078e0a07 */
[----:B------:R-:W-:Y:S01]  /*16410*/  FFMA.FTZ R20, R5, -R216, R181 ;  /* 0x800000d805147223 */ /* 0x000fe200000100b5 */
[----:B------:R-:W-:Y:S01]  /*16420*/  IADD3 R5, R4, 0x19, RZ ;  /* 0x0000001904057810 */ /* 0x000fe20007ffe0ff */
[----:B------:R-:W1:Y:S03]  /*16430*/  I2F R2, R2 ;  /* 0x0000000200027306 */ /* 0x000e660000201400 */
[----:B------:R-:W-:-:S05]  /*16440*/  FSEL R26, R20, -INF , !P5 ;  /* 0xff800000141a7808 */ /* 0x000fca0006800000 */
[----:B------:R-:W1:Y:S02]  /*16450*/  I2F R0, R0 ;  /* 0x0000000000007306 */ /* 0x000e640000201400 */
[----:B-1----:R-:W-:-:S05]  /*16460*/  FFMA.FTZ R25, R2, -R216, R32 ;  /* 0x800000d802197223 */ /* 0x002fca0000010020 */
[----:B------:R-:W-:Y:S02]  /*16470*/  FSEL R25, R25, -INF , !P4 ;  /* 0xff80000019197808 */ /* 0x000fe40006000000 */
[----:B------:R-:W-:Y:S01]  /*16480*/  ISETP.GE.AND P4, PT, R7, R228, PT ;  /* 0x000000e40700720c */ /* 0x000fe20003f86270 */
[----:B------:R-:W-:Y:S02]  /*16490*/  FFMA.FTZ R24, R0, -R216, R33 ;  /* 0x800000d800187223 */ /* 0x000fe40000010021 */
[----:B------:R-:W-:Y:S01]  /*164a0*/  IMAD.IADD R0, R223, 0x1, -R8 ;  /* 0x00000001df007824 */ /* 0x000fe200078e0a08 */
[----:B------:R-:W-:Y:S02]  /*164b0*/  ISETP.GE.OR P4, PT, R7, R234, !P4 ;  /* 0x000000ea0700720c */ /* 0x000fe40006786670 */
[----:B------:R-:W-:Y:S02]  /*164c0*/  FSEL R24, R24, -INF , !P3 ;  /* 0xff80000018187808 */ /* 0x000fe40005800000 */
[----:B------:R-:W-:-:S02]  /*164d0*/  IABS R0, R0 ;  /* 0x0000000000007213 */ /* 0x000fc40000000000 */
[----:B------:R-:W-:-:S03]  /*164e0*/  ISETP.GE.AND P3, PT, R6, R228, PT ;  /* 0x000000e40600720c */ /* 0x000fc60003f66270 */
[----:B------:R-:W-:Y:S01]  /*164f0*/  IMAD.MOV.U32 R2, RZ, RZ, R0 ;  /* 0x000000ffff027224 */ /* 0x000fe200078e0000 */
[----:B------:R-:W-:Y:S02]  /*16500*/  IABS R0, R3 ;  /* 0x0000000300007213 */ /* 0x000fe40000000000 */
[----:B------:R-:W-:-:S03]  /*16510*/  ISETP.GE.OR P3, PT, R6, R234, !P3 ;  /* 0x000000ea0600720c */ /* 0x000fc60005f66670 */
[----:B------:R-:W1:Y:S08]  /*16520*/  I2F R2, R2 ;  /* 0x0000000200027306 */ /* 0x000e700000201400 */
        /* <DEDUP_REMOVED lines=8> */
[----:B------:R-:W-:-:S06]  /*165b0*/  IABS R0, R0 ;  /* 0x0000000000007213 */ /* 0x000fcc0000000000 */
[----:B------:R-:W1:Y:S02]  /*165c0*/  I2F R0, R0 ;  /* 0x0000000000007306 */ /* 0x000e640000201400 */
[----:B-1----:R-:W-:Y:S02]  /*165d0*/  FFMA.FTZ R3, R0, -R216, R136 ;  /* 0x800000d800037223 */ /* 0x002fe40000010088 */
[----:B------:R-:W-:-:S03]  /*165e0*/  IMAD.IADD R0, R223, 0x1, -R5 ;  /* 0x00000001df007824 */ /* 0x000fc600078e0a05 */
[----:B------:R-:W-:Y:S02]  /*165f0*/  FSEL R21, R3, -INF , !P3 ;  /* 0xff80000003157808 */ /* 0x000fe40005800000 */
[----:B------:R-:W-:Y:S02]  /*16600*/  IABS R0, R0 ;  /* 0x0000000000007213 */ /* 0x000fe40000000000 */
[----:B------:R-:W-:-:S04]  /*16610*/  MOV R3, UR7 ;  /* 0x0000000700037c02 */ /* 0x000fc80008000f00 */
[----:B------:R-:W1:Y:S02]  /*16620*/  I2F R0, R0 ;  /* 0x0000000000007306 */ /* 0x000e640000201400 */
[----:B-1----:R-:W-:Y:S01]  /*16630*/  FFMA.FTZ R2, R0, -R216, R137 ;  /* 0x800000d800027223 */ /* 0x002fe20000010089 */
[----:B------:R-:W-:-:S04]  /*16640*/  FMNMX.FTZ R0, R132, R27, !PT ;  /* 0x0000001b84007209 */ /* 0x000fc80007810000 */
[----:B------:R-:W-:Y:S02]  /*16650*/  FMNMX.FTZ R0, R26, R0, !PT ;  /* 0x000000001a007209 */ /* 0x000fe40007810000 */
[----:B------:R-:W-:Y:S02]  /*16660*/  FSEL R20, R2, -INF , !P2 ;  /* 0xff80000002147808 */ /* 0x000fe40005000000 */
        /* <DEDUP_REMOVED lines=10> */
[----:B------:R-:W-:-:S03]  /*16710*/  IMAD.U32 R2, RZ, RZ, UR6 ;  /* 0x00000006ff027e24 */ /* 0x000fc6000f8e00ff */
[----:B------:R-:W-:-:S04]  /*16720*/  FSETP.NEU.FTZ.AND P2, PT, R245, -INF , PT ;  /* 0xff800000f500780b */ /* 0x000fc80003f5d000 */
[----:B------:R-:W-:-:S05]  /*16730*/  FSEL R0, R245, RZ, P2 ;  /* 0x000000fff5007208 */ /* 0x000fca0001000000 */
[----:B------:R-:W-:Y:S02]  /*16740*/  FADD.FTZ R28, R132, -R0 ;  /* 0x80000000841c7221 */ /* 0x000fe40000010000 */
[----:B------:R-:W2:Y:S01]  /*16750*/  LD.E R0, [R2.64+0xdc] ;  /* 0x0000dc0402007980 */ /* 0x000ea2000c101900 */
[----:B------:R-:W-:-:S04]  /*16760*/  ISETP.GE.AND P4, PT, R4, R227, PT ;  /* 0x000000e30400720c */ /* 0x000fc80003f86270 */
[C---:B------:R-:W-:Y:S02]  /*16770*/  ISETP.GE.OR P4, PT, R4.reuse, R233, !P4 ;  /* 0x000000e90400720c */ /* 0x040fe40006786670 */
[C---:B------:R-:W-:Y:S02]  /*16780*/  ISETP.GE.AND P3, PT, R11.reuse, R227, PT ;  /* 0x000000e30b00720c */ /* 0x040fe40003f66270 */
[C---:B------:R-:W-:Y:S02]  /*16790*/  ISETP.GE.AND P5, PT, R11.reuse, R226, PT ;  /* 0x000000e20b00720c */ /* 0x040fe40003fa6270 */
[-C--:B------:R-:W-:Y:S02]  /*167a0*/  ISETP.GE.OR P6, PT, R4, R232.reuse, !P6 ;  /* 0x000000e80400720c */ /* 0x080fe400077c6670 */
[C---:B------:R-:W-:Y:S02]  /*167b0*/  ISETP.GE.OR P3, PT, R11.reuse, R233, !P3 ;  /* 0x000000e90b00720c */ /* 0x040fe40005f66670 */
[----:B------:R-:W-:Y:S01]  /*167c0*/  ISETP.GE.OR P5, PT, R11, R232, !P5 ;  /* 0x000000e80b00720c */ /* 0x000fe20006fa6670 */
[----:B--2---:R-:W-:-:S02]  /*167d0*/  FMUL.FTZ R3, R0, R245 ;  /* 0x000000f500037220 */ /* 0x004fc40000410000 */
[----:B------:R-:W-:-:S03]  /*167e0*/  FMUL.FTZ R2, R0, R28 ;  /* 0x0000001c00027220 */ /* 0x000fc60000410000 */
[----:B------:R-:W-:-:S03]  /*167f0*/  FSEL R3, R3, RZ, P2 ;  /* 0x000000ff03037208 */ /* 0x000fc60001000000 */
[----:B------:R-:W1:Y:S02]  /*16800*/  MUFU.EX2 R2, R2 ;  /* 0x0000000200027308 */ /* 0x000e640000000800 */
[-CC-:B------:R-:W-:Y:S02]  /*16810*/  FFMA.FTZ R27, R27, R0.reuse, -R3.reuse ;  /* 0x000000001b1b7223 */ /* 0x180fe40000010803 */
[-CC-:B------:R-:W-:Y:S02]  /*16820*/  FFMA.FTZ R26, R26, R0.reuse, -R3.reuse ;  /* 0x000000001a1a7223 */ /* 0x180fe40000010803 */
[-CC-:B------:R-:W-:Y:S02]  /*16830*/  FFMA.FTZ R132, R25, R0.reuse, -R3.reuse ;  /* 0x0000000019847223 */ /* 0x180fe40000010803 */
[-CC-:B------:R-:W-:Y:S02]  /*16840*/  FFMA.FTZ R136, R24, R0.reuse, -R3.reuse ;  /* 0x0000000018887223 */ /* 0x180fe40000010803 */
[----:B------:R-:W-:-:S02]  /*16850*/  FFMA.FTZ R172, R23, R0, -R3 ;  /* 0x0000000017ac7223 */ /* 0x000fc40000010803 */
[-CC-:B------:R-:W-:Y:S02]  /*16860*/  FFMA.FTZ R173, R22, R0.reuse, -R3.reuse ;  /* 0x0000000016ad7223 */ /* 0x180fe40000010803 */
[-CC-:B------:R-:W-:Y:S02]  /*16870*/  FFMA.FTZ R180, R21, R0.reuse, -R3.reuse ;  /* 0x0000000015b47223 */ /* 0x180fe40000010803 */
[----:B------:R-:W-:Y:S02]  /*16880*/  FFMA.FTZ R181, R20, R0, -R3 ;  /* 0x0000000014b57223 */ /* 0x000fe40000010803 */
[----:B------:R2:W2:Y:S01]  /*16890*/  MUFU.EX2 R3, R27 ;  /* 0x0000001b00037308 */ /* 0x0004a20000000800 */
[-C--:B-1----:R-:W-:Y:S02]  /*168a0*/  FMUL.FTZ R249, R161, R2.reuse ;  /* 0x00000002a1f97220 */ /* 0x082fe40000410000 */
[-C--:B------:R-:W-:Y:S02]  /*168b0*/  FMUL.FTZ R240, R164, R2.reuse ;  /* 0x00000002a4f07220 */ /* 0x080fe40000410000 */
[----:B------:R-:W-:-:S02]  /*168c0*/  FMUL.FTZ R241, R165, R2 ;  /* 0x00000002a5f17220 */ /* 0x000fc40000410000 */
[----:B------:R-:W-:Y:S02]  /*168d0*/  IMAD.MOV.U32 R161, RZ, RZ, R29 ;  /* 0x000000ffffa17224 */ /* 0x000fe400078e001d */
[-C--:B------:R-:W-:Y:S02]  /*168e0*/  FMUL.FTZ R168, R168, R2.reuse ;  /* 0x00000002a8a87220 */ /* 0x080fe40000410000 */
[-C--:B------:R-:W-:Y:S02]  /*168f0*/  FMUL.FTZ R169, R169, R2.reuse ;  /* 0x00000002a9a97220 */ /* 0x080fe40000410000 */
[-C--:B------:R-:W-:Y:S02]  /*16900*/  FMUL.FTZ R248, R160, R2.reuse ;  /* 0x00000002a0f87220 */ /* 0x080fe40000410000 */
[-C--:B------:R-:W-:Y:S02]  /*16910*/  FMUL.FTZ R28, R157, R2.reuse ;  /* 0x000000029d1c7220 */ /* 0x080fe40000410000 */
[----:B--2---:R-:W-:-:S02]  /*16920*/  FMUL.FTZ R27, R156, R2 ;  /* 0x000000029c1b7220 */ /* 0x004fc40000410000 */
        /* <DEDUP_REMOVED lines=24> */
[----:B------:R-:W-:Y:S02]  /*16ab0*/  FFMA.FTZ R20, R211, R2, R3 ;  /* 0x00000002d3147223 */ /* 0x000fe40000010003 */
[----:B------:R-:W1:Y:S02]  /*16ac0*/  MUFU.EX2 R2, R26 ;  /* 0x0000001a00027308 */ /* 0x000e640000000800 */
[C---:B-1----:R-:W-:Y:S01]  /*16ad0*/  FADD.FTZ R81, R2.reuse, R20 ;  /* 0x0000001402517221 */ /* 0x042fe20000010000 */
[----:B------:R-:W-:Y:S01]  /*16ae0*/  F2FP.PACK_AB R137, R2, R3 ;  /* 0x000000030289723e */ /* 0x000fe200000000ff */
[----:B------:R-:W-:-:S05]  /*16af0*/  IMAD.IADD R2, R230, 0x1, -R4 ;  /* 0x00000001e6027824 */ /* 0x000fca00078e0a04 */
[----:B------:R-:W-:-:S06]  /*16b00*/  IABS R2, R2 ;  /* 0x0000000200027213 */ /* 0x000fcc0000000000 */
[----:B------:R-:W1:Y:S02]  /*16b10*/  I2F R2, R2 ;  /* 0x0000000200027306 */ /* 0x000e640000201400 */
[----:B-1----:R-:W-:Y:S02]  /*16b20*/  FFMA.FTZ R3, R2, -R216, R182 ;  /* 0x800000d802037223 */ /* 0x002fe400000100b6 */
        /* <DEDUP_REMOVED lines=15> */
[----:B------:R-:W-:Y:S01]  /*16c20*/  FSEL R49, R3, -INF , !P4 ;  /* 0xff80000003317808 */ /* 0x000fe20006000000 */
[----:B-1----:R-:W-:Y:S02]  /*16c30*/  FFMA.FTZ R22, R2, -R216, R197 ;  /* 0x800000d802167223 */ /* 0x002fe400000100c5 */
[----:B------:R-:W-:-:S05]  /*16c40*/  IMAD.IADD R2, R229, 0x1, -R11 ;  /* 0x00000001e5027824 */ /* 0x000fca00078e0a0b */
[----:B------:R-:W-:Y:S01]  /*16c50*/  IABS R3, R2 ;  /* 0x0000000200037213 */ /* 0x000fe20000000000 */
[----:B------:R-:W-:-:S05]  /*16c60*/  IMAD.IADD R2, R230, 0x1, -R10 ;  /* 0x00000001e6027824 */ /* 0x000fca00078e0a0a */
[----:B------:R-:W-:-:S06]  /*16c70*/  IABS R2, R2 ;  /* 0x0000000200027213 */ /* 0x000fcc0000000000 */
[----:B------:R-:W1:Y:S08]  /*16c80*/  I2F R2, R2 ;  /* 0x0000000200027306 */ /* 0x000e700000201400 */
[----:B------:R-:W2:Y:S01]  /*16c90*/  I2F R3, R3 ;  /* 0x0000000300037306 */ /* 0x000ea20000201400 */
[-C--:B------:R-:W-:Y:S02]  /*16ca0*/  ISETP.GE.AND P2, PT, R4, R225.reuse, PT ;  /* 0x000000e10400720c */ /* 0x080fe40003f46270 */
[----:B------:R-:W-:Y:S01]  /*16cb0*/  ISETP.GE.AND P4, PT, R11, R225, PT ;  /* 0x000000e10b00720c */ /* 0x000fe20003f86270 */
[----:B-1----:R-:W-:-:S02]  /*16cc0*/  FFMA.FTZ R20, R2, -R216, R34 ;  /* 0x800000d802147223 */ /* 0x002fc40000010022 */
[--C-:B------:R-:W-:Y:S01]  /*16cd0*/  IMAD.IADD R2, R224, 0x1, -R10.reuse ;  /* 0x00000001e0027824 */ /* 0x100fe200078e0a0a */
[----:B------:R-:W-:Y:S01]  /*16ce0*/  ISETP.GE.OR P2, PT, R4, R231, !P2 ;  /* 0x000000e70400720c */ /* 0x000fe20005746670 */
[----:B------:R-:W-:-:S03]  /*16cf0*/  IMAD.IADD R4, R229, 0x1, -R10 ;  /* 0x00000001e5047824 */ /* 0x000fc600078e0a0a */
[----:B------:R-:W-:Y:S02]  /*16d00*/  IABS R2, R2 ;  /* 0x0000000200027213 */ /* 0x000fe40000000000 */
[----:B------:R-:W-:Y:S01]  /*16d10*/  ISETP.GE.OR P4, PT, R11, R231, !P4 ;  /* 0x000000e70b00720c */ /* 0x000fe20006786670 */
[----:B--2---:R-:W-:Y:S02]  /*16d20*/  FFMA.FTZ R11, R3, -R216, R199 ;  /* 0x800000d8030b7223 */ /* 0x004fe400000100c7 */
[----:B------:R-:W-:Y:S01]  /*16d30*/  IMAD.MOV.U32 R3, RZ, RZ, R2 ;  /* 0x000000ffff037224 */ /* 0x000fe200078e0002 */
[----:B------:R-:W-:-:S06]  /*16d40*/  IABS R2, R4 ;  /* 0x0000000400027213 */ /* 0x000fcc0000000000 */
[----:B------:R-:W1:Y:S08]  /*16d50*/  I2F R2, R2 ;  /* 0x0000000200027306 */ /* 0x000e700000201400 */
[----:B------:R-:W2:Y:S01]  /*16d60*/  I2F R3, R3 ;  /* 0x0000000300037306 */ /* 0x000ea20000201400 */
[----:B------:R-:W-:Y:S02]  /*16d70*/  FSEL R48, R24, -INF , !P6 ;  /* 0xff80000018307808 */ /* 0x000fe40007000000 */
[----:B------:R-:W-:Y:S01]  /*16d80*/  FSEL R24, R23, -INF , !P2 ;  /* 0xff80000017187808 */ /* 0x000fe20005000000 */
[----:B-1----:R-:W-:-:S02]  /*16d90*/  FFMA.FTZ R23, R2, -R216, R178 ;  /* 0x800000d802177223 */ /* 0x002fc400000100b2 */
[----:B------:R-:W-:-:S05]  /*16da0*/  IMAD.IADD R2, R230, 0x1, -R9 ;  /* 0x00000001e6027824 */ /* 0x000fca00078e0a09 */
[----:B------:R-:W-:Y:S01]  /*16db0*/  IABS R2, R2 ;  /* 0x0000000200027213 */ /* 0x000fe20000000000 */
[----:B--2---:R-:W-:Y:S02]  /*16dc0*/  FFMA.FTZ R26, R3, -R216, R176 ;  /* 0x800000d8031a7223 */ /* 0x004fe400000100b0 */
[----:B------:R-:W-:Y:S01]  /*16dd0*/  IMAD.IADD R3, R224, 0x1, -R9 ;  /* 0x00000001e0037824 */ /* 0x000fe200078e0a09 */
[----:B------:R-:W-:Y:S01]  /*16de0*/  FSEL R21, R21, -INF , !P3 ;  /* 0xff80000015157808 */ /* 0x000fe20005800000 */
[----:B------:R-:W-:Y:S01]  /*16df0*/  IMAD.MOV.U32 R4, RZ, RZ, R2 ;  /* 0x000000ffff047224 */ /* 0x000fe200078e0002 */
[C---:B------:R-:W-:Y:S02]  /*16e00*/  ISETP.GE.AND P6, PT, R10.reuse, R227, PT ;  /* 0x000000e30a00720c */ /* 0x040fe40003fc6270 */
[C---:B------:R-:W-:Y:S02]  /*16e10*/  ISETP.GE.AND P2, PT, R10.reuse, R226, PT ;  /* 0x000000e20a00720c */ /* 0x040fe40003f46270 */
[----:B------:R-:W-:-:S02]  /*16e20*/  ISETP.GE.AND P3, PT, R10, R225, PT ;  /* 0x000000e10a00720c */ /* 0x000fc40003f66270 */
[----:B------:R-:W-:Y:S01]  /*16e30*/  IABS R2, R3 ;  /* 0x0000000300027213 */ /* 0x000fe20000000000 */
[----:B------:R-:W-:Y:S01]  /*16e40*/  IMAD.IADD R3, R229, 0x1, -R9 ;  /* 0x00000001e5037824 */ /* 0x000fe200078e0a09 */
[C---:B------:R-:W-:Y:S02]  /*16e50*/  ISETP.GE.OR P6, PT, R10.reuse, R233, !P6 ;  /* 0x000000e90a00720c */ /* 0x040fe400077c6670 */
[C---:B------:R-:W-:Y:S02]  /*16e60*/  ISETP.GE.OR P2, PT, R10.reuse, R232, !P2 ;  /* 0x000000e80a00720c */ /* 0x040fe40005746670 */
[----:B------:R-:W-:Y:S02]  /*16e70*/  ISETP.GE.OR P3, PT, R10, R231, !P3 ;  /* 0x000000e70a00720c */ /* 0x000fe40005f66670 */
[----:B------:R1:W-:Y:S01]  /*16e80*/  I2F R10, R4 ;  /* 0x00000004000a7306 */ /* 0x0003e20000201400 */
[----:B------:R-:W-:Y:S02]  /*16e90*/  FSEL R52, R11, -INF , !P4 ;  /* 0xff8000000b347808 */ /* 0x000fe40006000000 */
[----:B------:R-:W-:-:S02]  /*16ea0*/  FSEL R37, R22, -INF , !P5 ;  /* 0xff80000016257808 */ /* 0x000fc40006800000 */
[----:B------:R-:W-:Y:S02]  /*16eb0*/  FSEL R11, R20, -INF , !P6 ;  /* 0xff800000140b7808 */ /* 0x000fe40007000000 */
[C---:B------:R-:W-:Y:S02]  /*16ec0*/  ISETP.GE.AND P5, PT, R9.reuse, R227, PT ;  /* 0x000000e30900720c */ /* 0x040fe40003fa6270 */
[C---:B------:R-:W-:Y:S02]  /*16ed0*/  ISETP.GE.AND P4, PT, R9.reuse, R226, PT ;  /* 0x000000e20900720c */ /* 0x040fe40003f86270 */
[C---:B------:R-:W-:Y:S02]  /*16ee0*/  ISETP.GE.AND P6, PT, R9.reuse, R225, PT ;  /* 0x000000e10900720c */ /* 0x040fe40003fc6270 */
[----:B-1----:R-:W-:Y:S02]  /*16ef0*/  IABS R4, R3 ;  /* 0x0000000300047213 */ /* 0x002fe40000000000 */
[----:B------:R1:W2:Y:S01]  /*16f00*/  I2F R3, R2 ;  /* 0x0000000200037306 */ /* 0x0002a20000201400 */
[----:B------:R-:W-:-:S02]  /*16f10*/  ISETP.GE.OR P5, PT, R9, R233, !P5 ;  /* 0x000000e90900720c */ /* 0x000fc40006fa6670 */
[C---:B------:R-:W-:Y:S02]  /*16f20*/  ISETP.GE.OR P4, PT, R9.reuse, R232, !P4 ;  /* 0x000000e80900720c */ /* 0x040fe40006786670 */
[----:B------:R-:W-:-:S03]  /*16f30*/  ISETP.GE.OR P6, PT, R9, R231, !P6 ;  /* 0x000000e70900720c */ /* 0x000fc600077c6670 */
[----:B------:R-:W-:Y:S01]  /*16f40*/  I2F R9, R4 ;  /* 0x0000000400097306 */ /* 0x000fe20000201400 */
[----:B-1----:R-:W-:-:S05]  /*16f50*/  IMAD.IADD R2, R230, 0x1, -R8 ;  /* 0x00000001e6027824 */ /* 0x002fca00078e0a08 */
[----:B------:R-:W-:-:S04]  /*16f60*/  IABS R2, R2 ;  /* 0x0000000200027213 */ /* 0x000fc80000000000 */
[----:B------:R1:W-:Y:S01]  /*16f70*/  I2F R4, R2 ;  /* 0x0000000200047306 */ /* 0x0003e20000201400 */
[----:B------:R-:W-:Y:S02]  /*16f80*/  IMAD.MOV.U32 R182, RZ, RZ, R25 ;  /* 0x000000ffffb67224 */ /* 0x000fe400078e0019 */
[----:B--2---:R-:W-:Y:S02]  /*16f90*/  FFMA.FTZ R25, R3, -R216, R177 ;  /* 0x800000d803197223 */ /* 0x004fe400000100b1 */
[----:B-1----:R-:W-:-:S05]  /*16fa0*/  IMAD.IADD R2, R224, 0x1, -R8 ;  /* 0x00000001e0027824 */ /* 0x002fca00078e0a08 */
[----:B------:R-:W-:-:S04]  /*16fb0*/  IABS R2, R2 ;  /* 0x0000000200027213 */ /* 0x000fc80000000000 */
[----:B------:R1:W2:Y:S02]  /*16fc0*/  I2F R3, R2 ;  /* 0x0000000200037306 */ /* 0x0002a40000201400 */
[----:B-1----:R-:W-:-:S05]  /*16fd0*/  IMAD.IADD R2, R229, 0x1, -R8 ;  /* 0x00000001e5027824 */ /* 0x002fca00078e0a08 */
[----:B------:R-:W-:Y:S01]  /*16fe0*/  IABS R2, R2 ;  /* 0x0000000200027213 */ /* 0x000fe20000000000 */
[----:B--2---:R-:W-:-:S04]  /*16ff0*/  FFMA.FTZ R22, R3, -R216, R188 ;  /* 0x800000d803167223 */ /* 0x004fc800000100bc */
[----:B------:R-:W-:Y:S02]  /*17000*/  IMAD.MOV.U32 R3, RZ, RZ, R2 ;  /* 0x000000ffff037224 */ /* 0x000fe400078e0002 */
[--C-:B------:R-:W-:Y:S02]  /*17010*/  IMAD.IADD R2, R230, 0x1, -R7.reuse ;  /* 0x00000001e6027824 */ /* 0x100fe400078e0a07 */
[----:B------:R-:W-:Y:S02]  /*17020*/  IMAD.MOV.U32 R199, RZ, RZ, R30 ;  /* 0x000000ffffc77224 */ /* 0x000fe400078e001e */
[----:B------:R-:W-:Y:S01]  /*17030*/  FFMA.FTZ R30, R4, -R216, R174 ;  /* 0x800000d8041e7223 */ /* 0x000fe200000100ae */
[----:B------:R-:W-:Y:S01]  /*17040*/  IABS R2, R2 ;  /* 0x0000000200027213 */ /* 0x000fe20000000000 */
[----:B------:R-:W-:Y:S01]  /*17050*/  IMAD.IADD R4, R229, 0x1, -R7 ;  /* 0x00000001e5047824 */ /* 0x000fe200078e0a07 */
[----:B------:R1:W2:Y:S01]  /*17060*/  I2F R20, R3 ;  /* 0x0000000300147306 */ /* 0x0002a20000201400 */
[----:B------:R-:W-:-:S02]  /*17070*/  IMAD.MOV.U32 R196, RZ, RZ, R31 ;  /* 0x000000ffffc47224 */ /* 0x000fc400078e001f */
[-C--:B------:R-:W-:Y:S02]  /*17080*/  FFMA.FTZ R31, R9, -R216.reuse, R179 ;  /* 0x800000d8091f7223 */ /* 0x080fe400000100b3 */
[----:B------:R-:W-:Y:S01]  /*17090*/  FFMA.FTZ R10, R10, -R216, R35 ;  /* 0x800000d80a0a7223 */ /* 0x000fe20000010023 */
[----:B------:R-:W-:Y:S01]  /*170a0*/  FSEL R26, R26, -INF , !P2 ;  /* 0xff8000001a1a7808 */ /* 0x000fe20005000000 */
[----:B------:R-:W-:Y:S02]  /*170b0*/  IMAD.MOV.U32 R183, RZ, RZ, R27 ;  /* 0x000000ffffb77224 */ /* 0x000fe400078e001b */
[----:B-1----:R-:W-:Y:S01]  /*170c0*/  IMAD.MOV.U32 R3, RZ, RZ, R2 ;  /* 0x000000ffff037224 */ /* 0x002fe200078e0002 */
[----:B------:R-:W-:Y:S01]  /*170d0*/  IABS R2, R4 ;  /* 0x0000000400027213 */ /* 0x000fe20000000000 */
[----:B------:R-:W4:Y:S02]  /*170e0*/  LDL.64 R178, [R1+0x148] ;  /* 0x0001480001b27983 */ /* 0x000f240000100a00 */
[----:B------:R1:W1:Y:S01]  /*170f0*/  I2F R9, R3 ;  /* 0x0000000300097306 */ /* 0x0002620000201400 */
[----:B------:R-:W-:-:S02]  /*17100*/  FSEL R27, R23, -INF , !P3 ;  /* 0xff800000171b7808 */ /* 0x000fc40005800000 */
[----:B------:R-:W-:Y:S02]  /*17110*/  FSEL R10, R10, -INF , !P5 ;  /* 0xff8000000a0a7808 */ /* 0x000fe40006800000 */
[C---:B------:R-:W-:Y:S02]  /*17120*/  ISETP.GE.AND P2, PT, R8.reuse, R227, PT ;  /* 0x000000e30800720c */ /* 0x040fe40003f46270 */
[C---:B------:R-:W-:Y:S02]  /*17130*/  ISETP.GE.AND P3, PT, R8.reuse, R226, PT ;  /* 0x000000e20800720c */ /* 0x040fe40003f66270 */
[----:B------:R-:W-:Y:S02]  /*17140*/  ISETP.GE.AND P5, PT, R8, R225, PT ;  /* 0x000000e10800720c */ /* 0x000fe40003fa6270 */
[----:B-1----:R-:W-:Y:S01]  /*17150*/  MOV R3, R2 ;  /* 0x0000000200037202 */ /* 0x002fe20000000f00 */
[C---:B------:R-:W-:Y:S02]  /*17160*/  IMAD.IADD R2, R230.reuse, 0x1, -R6 ;  /* 0x00000001e6027824 */ /* 0x040fe400078e0a06 */
[----:B------:R-:W-:-:S03]  /*17170*/  IMAD.IADD R4, R230, 0x1, -R5 ;  /* 0x00000001e6047824 */ /* 0x000fc600078e0a05 */
[----:B------:R-:W-:Y:S02]  /*17180*/  IABS R2, R2 ;  /* 0x0000000200027213 */ /* 0x000fe40000000000 */
[C---:B------:R-:W-:Y:S02]  /*17190*/  ISETP.GE.OR P2, PT, R8.reuse, R233, !P2 ;  /* 0x000000e90800720c */ /* 0x040fe40005746670 */
[C---:B------:R-:W-:Y:S02]  /*171a0*/  ISETP.GE.OR P3, PT, R8.reuse, R232, !P3 ;  /* 0x000000e80800720c */ /* 0x040fe40005f66670 */
[----:B------:R-:W-:Y:S02]  /*171b0*/  ISETP.GE.OR P5, PT, R8, R231, !P5 ;  /* 0x000000e70800720c */ /* 0x000fe40006fa6670 */
[----:B------:R1:W-:Y:S02]  /*171c0*/  I2F R8, R3 ;  /* 0x0000000300087306 */ /* 0x0003e40000201400 */
[----:B-1----:R-:W-:Y:S01]  /*171d0*/  IMAD.MOV.U32 R3, RZ, RZ, R2 ;  /* 0x000000ffff037224 */ /* 0x002fe200078e0002 */
[----:B------:R-:W-:Y:S01]  /*171e0*/  IABS R2, R4 ;  /* 0x0000000400027213 */ /* 0x000fe20000000000 */
[----:B--2---:R-:W-:-:S02]  /*171f0*/  FFMA.FTZ R4, R20, -R216, R190 ;  /* 0x800000d814047223 */ /* 0x004fc400000100be */
[----:B------:R-:W-:Y:S02]  /*17200*/  FFMA.FTZ R20, R9, -R216, R175 ;  /* 0x800000d809147223 */ /* 0x000fe400000100af */
[----:B------:R-:W2:Y:S01]  /*17210*/  LDL.64 R174, [R1+0xe0] ;  /* 0x0000e00001ae7983 */ /* 0x000ea20000100a00 */
[----:B------:R-:W1:Y:S01]  /*17220*/  I2F R2, R2 ;  /* 0x0000000200027306 */ /* 0x000e620000201400 */
[----:B------:R-:W-:-:S07]  /*17230*/  FSEL R25, R25, -INF , !P4 ;  /* 0xff80000019197808 */ /* 0x000fce0006000000 */
[----:B------:R-:W3:Y:S01]  /*17240*/  I2F R3, R3 ;  /* 0x0000000300037306 */ /* 0x000ee20000201400 */
[----:B------:R-:W-:Y:S01]  /*17250*/  IMAD.MOV.U32 R176, RZ, RZ, R29 ;  /* 0x000000ffffb07224 */ /* 0x000fe200078e001d */
[C---:B------:R-:W-:Y:S01]  /*17260*/  ISETP.GE.AND P4, PT, R7.reuse, R227, PT ;  /* 0x000000e30700720c */ /* 0x040fe20003f86270 */
[----:B-1----:R-:W-:Y:S02]  /*17270*/  FFMA.FTZ R29, R2, -R216, R139 ;  /* 0x800000d8021d7223 */ /* 0x002fe4000001008b */
[----:B------:R-:W-:Y:S01]  /*17280*/  IMAD.IADD R2, R224, 0x1, -R7 ;  /* 0x00000001e0027824 */ /* 0x000fe200078e0a07 */
[----:B------:R-:W-:Y:S01]  /*17290*/  ISETP.GE.OR P4, PT, R7, R233, !P4 ;  /* 0x000000e90700720c */ /* 0x000fe20006786670 */
[----:B------:R-:W-:Y:S01]  /*172a0*/  IMAD.MOV.U32 R197, RZ, RZ, R32 ;  /* 0x000000ffffc57224 */ /* 0x000fe200078e0020 */
[----:B------:R-:W-:Y:S01]  /*172b0*/  MOV R198, R28 ;  /* 0x0000001c00c67202 */ /* 0x000fe20000000f00 */
[-C--:B------:R-:W-:Y:S01]  /*172c0*/  FFMA.FTZ R23, R8, -R216.reuse, R191 ;  /* 0x800000d808177223 */ /* 0x080fe200000100bf */
[----:B------:R-:W-:Y:S01]  /*172d0*/  FSEL R9, R30, -INF , !P2 ;  /* 0xff8000001e097808 */ /* 0x000fe20005000000 */
[----:B---3--:R-:W-:Y:S01]  /*172e0*/  FFMA.FTZ R28, R3, -R216, R138 ;  /* 0x800000d8031c7223 */ /* 0x008fe2000001008a */
[----:B------:R-:W-:Y:S01]  /*172f0*/  IABS R2, R2 ;  /* 0x0000000200027213 */ /* 0x000fe20000000000 */
[----:B------:R-:W-:Y:S01]  /*17300*/  IMAD.IADD R3, R224, 0x1, -R6 ;  /* 0x00000001e0037824 */ /* 0x000fe200078e0a06 */
[----:B------:R-:W-:-:S02]  /*17310*/  ISETP.GE.AND P2, PT, R7, R225, PT ;  /* 0x000000e10700720c */ /* 0x000fc40003f46270 */
[----:B------:R-:W-:Y:S02]  /*17320*/  FSEL R22, R22, -INF , !P3 ;  /* 0xff80000016167808 */ /* 0x000fe40005800000 */
[----:B------:R-:W-:Y:S02]  /*17330*/  FSEL R32, R4, -INF , !P5 ;  /* 0xff80000004207808 */ /* 0x000fe40006800000 */
[----:B------:R-:W-:Y:S02]  /*17340*/  FSEL R8, R20, -INF , !P4 ;  /* 0xff80000014087808 */ /* 0x000fe40006000000 */
[C---:B------:R-:W-:Y:S02]  /*17350*/  ISETP.GE.AND P3, PT, R6.reuse, R227, PT ;  /* 0x000000e30600720c */ /* 0x040fe40003f66270 */
[C---:B------:R-:W-:Y:S02]  /*17360*/  ISETP.GE.AND P5, PT, R6.reuse, R226, PT ;  /* 0x000000e20600720c */ /* 0x040fe40003fa6270 */
[C---:B------:R-:W-:Y:S01]  /*17370*/  ISETP.GE.AND P4, PT, R6.reuse, R225, PT ;  /* 0x000000e10600720c */ /* 0x040fe20003f86270 */
[----:B------:R-:W-:Y:S01]  /*17380*/  IMAD.MOV.U32 R4, RZ, RZ, R2 ;  /* 0x000000ffff047224 */ /* 0x000fe200078e0002 */
[----:B------:R-:W-:Y:S01]  /*17390*/  ISETP.GE.OR P2, PT, R7, R231, !P2 ;  /* 0x000000e70700720c */ /* 0x000fe20005746670 */
[----:B------:R-:W-:Y:S01]  /*173a0*/  IMAD.IADD R2, R229, 0x1, -R6 ;  /* 0x00000001e5027824 */ /* 0x000fe200078e0a06 */
[----:B------:R-:W-:-:S02]  /*173b0*/  ISETP.GE.OR P3, PT, R6, R233, !P3 ;  /* 0x000000e90600720c */ /* 0x000fc40005f66670 */
[C---:B------:R-:W-:Y:S02]  /*173c0*/  ISETP.GE.OR P5, PT, R6.reuse, R232, !P5 ;  /* 0x000000e80600720c */ /* 0x040fe40006fa6670 */
[----:B------:R-:W-:Y:S02]  /*173d0*/  ISETP.GE.OR P4, PT, R6, R231, !P4 ;  /* 0x000000e70600720c */ /* 0x000fe40006786670 */
[----:B------:R-:W-:Y:S02]  /*173e0*/  IABS R6, R3 ;  /* 0x0000000300067213 */ /* 0x000fe40000000000 */
[----:B------:R-:W-:Y:S02]  /*173f0*/  FSEL R23, R23, -INF , !P2 ;  /* 0xff80000017177808 */ /* 0x000fe40005000000 */
[----:B------:R-:W-:Y:S02]  /*17400*/  ISETP.GE.AND P2, PT, R5, R227, PT ;  /* 0x000000e30500720c */ /* 0x000fe40003f46270 */
[----:B------:R-:W-:Y:S01]  /*17410*/  IABS R3, R2 ;  /* 0x0000000200037213 */ /* 0x000fe20000000000 */
[----:B------:R-:W-:Y:S01]  /*17420*/  IMAD.MOV.U32 R2, RZ, RZ, R6 ;  /* 0x000000ffff027224 */ /* 0x000fe200078e0006 */
[----:B------:R-:W-:-:S02]  /*17430*/  FSEL R33, R31, -INF , !P6 ;  /* 0xff8000001f217808 */ /* 0x000fc40007000000 */
[----:B------:R-:W-:Y:S01]  /*17440*/  ISETP.GE.AND P6, PT, R7, R226, PT ;  /* 0x000000e20700720c */ /* 0x000fe20003fc6270 */
[----:B------:R-:W-:Y:S01]  /*17450*/  I2F R30, R4 ;  /* 0x00000004001e7306 */ /* 0x000fe20000201400 */
[----:B------:R-:W-:Y:S02]  /*17460*/  ISETP.GE.OR P2, PT, R5, R233, !P2 ;  /* 0x000000e90500720c */ /* 0x000fe40005746670 */
[----:B------:R-:W-:Y:S02]  /*17470*/  ISETP.GE.OR P6, PT, R7, R232, !P6 ;  /* 0x000000e80700720c */ /* 0x000fe400077c6670 */
[----:B------:R-:W-:-:S03]  /*17480*/  FSEL R7, R28, -INF , !P3 ;  /* 0xff8000001c077808 */ /* 0x000fc60005800000 */
[----:B------:R1:W3:Y:S01]  /*17490*/  I2F R4, R2 ;  /* 0x0000000200047306 */ /* 0x0002e20000201400 */
[----:B------:R-:W-:Y:S02]  /*174a0*/  FSEL R6, R29, -INF , !P2 ;  /* 0xff8000001d067808 */ /* 0x000fe40005000000 */
[C---:B------:R-:W-:Y:S02]  /*174b0*/  ISETP.GE.AND P3, PT, R5.reuse, R226, PT ;  /* 0x000000e20500720c */ /* 0x040fe40003f66270 */
[----:B------:R-:W-:-:S03]  /*174c0*/  ISETP.GE.AND P2, PT, R5, R225, PT ;  /* 0x000000e10500720c */ /* 0x000fc60003f46270 */
[----:B------:R3:W-:Y:S01]  /*174d0*/  I2F R20, R3 ;  /* 0x0000000300147306 */ /* 0x0007e20000201400 */
[C---:B------:R-:W-:Y:S02]  /*174e0*/  ISETP.GE.OR P3, PT, R5.reuse, R232, !P3 ;  /* 0x000000e80500720c */ /* 0x040fe40005f66670 */
[----:B------:R-:W-:Y:S01]  /*174f0*/  ISETP.GE.OR P2, PT, R5, R231, !P2 ;  /* 0x000000e70500720c */ /* 0x000fe20005746670 */
[--C-:B-1----:R-:W-:Y:S02]  /*17500*/  IMAD.IADD R2, R224, 0x1, -R5.reuse ;  /* 0x00000001e0027824 */ /* 0x102fe400078e0a05 */
[----:B---3--:R-:W-:-:S03]  /*17510*/  IMAD.IADD R3, R229, 0x1, -R5 ;  /* 0x00000001e5037824 */ /* 0x008fc600078e0a05 */
[----:B------:R-:W-:Y:S02]  /*17520*/  IABS R2, R2 ;  /* 0x0000000200027213 */ /* 0x000fe40000000000 */
[----:B------:R-:W-:Y:S02]  /*17530*/  IABS R5, R3 ;  /* 0x0000000300057213 */ /* 0x000fe40000000000 */
[----:B------:R1:W3:Y:S01]  /*17540*/  I2F R3, R2 ;  /* 0x0000000200037306 */ /* 0x0002e20000201400 */
[----:B------:R-:W-:Y:S02]  /*17550*/  FFMA.FTZ R28, R4, -R216, R192 ;  /* 0x800000d8041c7223 */ /* 0x000fe400000100c0 */
[----:B-1----:R-:W-:-:S05]  /*17560*/  IMAD.MOV.U32 R2, RZ, RZ, R5 ;  /* 0x000000ffff027224 */ /* 0x002fca00078e0005 */
[----:B------:R1:W1:Y:S01]  /*17570*/  I2F R4, R2 ;  /* 0x0000000200047306 */ /* 0x0002620000201400 */
[----:B---3--:R-:W-:Y:S01]  /*17580*/  FFMA.FTZ R35, R3, -R216, R193 ;  /* 0x800000d803237223 */ /* 0x008fe200000100c1 */
        /* <DEDUP_REMOVED lines=30> */
[----:B------:R-:W3:Y:S01]  /*17770*/  SHFL.BFLY PT, R36, R3, 0x2, 0x1f ;  /* 0x0c401f0003247f89 */ /* 0x000ee200000e0000 */
[----:B------:R-:W-:Y:S02]  /*17780*/  FSEL R20, R35, -INF , !P3 ;  /* 0xff80000023147808 */ /* 0x000fe40005800000 */
[----:B------:R-:W-:Y:S02]  /*17790*/  FMNMX.FTZ R4, R28, R4, !PT ;  /* 0x000000041c047209 */ /* 0x000fe40007810000 */
[----:B-1----:R-:W-:Y:S02]  /*177a0*/  FMNMX.FTZ R5, R2, R34, !PT ;  /* 0x0000002202057209 */ /* 0x002fe40007810000 */
[----:B------:R-:W-:-:S05]  /*177b0*/  FMNMX.FTZ R2, R20, R4, !PT ;  /* 0x0000000414027209 */ /* 0x000fca0007810000 */
[----:B------:R-:W1:Y:S04]  /*177c0*/  SHFL.BFLY PT, R34, R2, 0x2, 0x1f ;  /* 0x0c401f0002227f89 */ /* 0x000e6800000e0000 */
[----:B------:R-:W1:Y:S01]  /*177d0*/  SHFL.BFLY PT, R35, R5, 0x1, 0x1f ;  /* 0x0c201f0005237f89 */ /* 0x000e6200000e0000 */
[----:B---3--:R-:W-:-:S05]  /*177e0*/  FMNMX.FTZ R4, R3, R36, !PT ;  /* 0x0000002403047209 */ /* 0x008fca0007810000 */
[----:B------:R-:W3:Y:S01]  /*177f0*/  SHFL.BFLY PT, R36, R4, 0x1, 0x1f ;  /* 0x0c201f0004247f89 */ /* 0x000ee200000e0000 */
[----:B-1----:R-:W-:Y:S02]  /*17800*/  FMNMX.FTZ R3, R2, R34, !PT ;  /* 0x0000002202037209 */ /* 0x002fe40007810000 */
[----:B------:R-:W-:-:S03]  /*17810*/  FMNMX.FTZ R211, R5, R35, !PT ;  /* 0x0000002305d37209 */ /* 0x000fc60007810000 */
[----:B------:R-:W1:Y:S01]  /*17820*/  SHFL.BFLY PT, R5, R3, 0x1, 0x1f ;  /* 0x0c201f0003057f89 */ /* 0x000e6200000e0000 */
[----:B------:R-:W-:Y:S01]  /*17830*/  FSETP.NEU.FTZ.AND P4, PT, R211, -INF , PT ;  /* 0xff800000d300780b */ /* 0x000fe20003f9d000 */
[----:B------:R-:W-:Y:S02]  /*17840*/  FMUL.FTZ R2, R0, R211 ;  /* 0x000000d300027220 */ /* 0x000fe40000410000 */
[----:B------:R-:W-:-:S03]  /*17850*/  IMAD.MOV.U32 R160, RZ, RZ, R235 ;  /* 0x000000ffffa07224 */ /* 0x000fc600078e00eb */
[----:B------:R-:W-:Y:S02]  /*17860*/  FSEL R2, R2, RZ, P4 ;  /* 0x000000ff02027208 */ /* 0x000fe40002000000 */
[----:B---3--:R-:W-:-:S03]  /*17870*/  FMNMX.FTZ R235, R4, R36, !PT ;  /* 0x0000002404eb7209 */ /* 0x008fc60007810000 */
        /* <DEDUP_REMOVED lines=9> */
[----:B------:R-:W-:Y:S02]  /*17910*/  FMUL.FTZ R2, R0, R235 ;  /* 0x000000eb00027220 */ /* 0x000fe40000410000 */
[----:B------:R-:W-:Y:S01]  /*17920*/  IMAD.MOV.U32 R113, RZ, RZ, R222 ;  /* 0x000000ffff717224 */ /* 0x000fe200078e00de */
[----:B-1----:R-:W-:Y:S02]  /*17930*/  FMNMX.FTZ R222, R3, R5, !PT ;  /* 0x0000000503de7209 */ /* 0x002fe40007810000 */
[----:B------:R-:W-:Y:S02]  /*17940*/  FSEL R4, R2, RZ, P2 ;  /* 0x000000ff02047208 */ /* 0x000fe40001000000 */
[----:B------:R-:W-:Y:S01]  /*17950*/  FSETP.NEU.FTZ.AND P3, PT, R222, -INF , PT ;  /* 0xff800000de00780b */ /* 0x000fe20003f7d000 */
[----:B------:R-:W-:-:S02]  /*17960*/  FMUL.FTZ R3, R0, R222 ;  /* 0x000000de00037220 */ /* 0x000fc40000410000 */
[----:B------:R-:W-:Y:S01]  /*17970*/  FFMA.FTZ R2, R24, R0, -R4 ;  /* 0x0000000018027223 */ /* 0x000fe20000010804 */
[----:B------:R-:W-:-:S03]  /*17980*/  FSEL R5, R235, RZ, P2 ;  /* 0x000000ffeb057208 */ /* 0x000fc60001000000 */
[----:B------:R1:W-:Y:S02]  /*17990*/  MUFU.EX2 R6, R2 ;  /* 0x0000000200067308 */ /* 0x0003e40000000800 */
[----:B------:R-:W-:Y:S01]  /*179a0*/  FADD.FTZ R9, R133, -R5 ;  /* 0x8000000585097221 */ /* 0x000fe20000010000 */
[----:B-1----:R-:W-:Y:S01]  /*179b0*/  FSEL R2, R3, RZ, P3 ;  /* 0x000000ff03027208 */ /* 0x002fe20001800000 */
[----:B------:R-:W-:-:S04]  /*179c0*/  FFMA.FTZ R3, R52, R0, -R4 ;  /* 0x0000000034037223 */ /* 0x000fc80000010804 */
[----:B------:R1:W-:Y:S01]  /*179d0*/  MUFU.EX2 R5, R3 ;  /* 0x0000000300057308 */ /* 0x0003e20000000800 */
[-CC-:B------:R-:W-:Y:S01]  /*179e0*/  FFMA.FTZ R53, R48, R0.reuse, -R2.reuse ;  /* 0x0000000030357223 */ /* 0x180fe20000010802 */
[----:B------:R-:W-:Y:S01]  /*179f0*/  FSEL R10, R222, RZ, P3 ;  /* 0x000000ffde0a7208 */ /* 0x000fe20001800000 */
[----:B------:R-:W-:Y:S02]  /*17a00*/  FFMA.FTZ R80, R37, R0, -R2 ;  /* 0x0000000025507223 */ /* 0x000fe40000010802 */
[----:B-1----:R-:W-:-:S06]  /*17a10*/  FMUL.FTZ R3, R0, R9 ;  /* 0x0000000900037220 */ /* 0x002fcc0000410000 */
[----:B------:R-:W1:Y:S01]  /*17a20*/  MUFU.EX2 R3, R3 ;  /* 0x0000000300037308 */ /* 0x000e620000000800 */
[-CC-:B------:R-:W-:Y:S01]  /*17a30*/  FFMA.FTZ R85, R26, R0.reuse, -R2.reuse ;  /* 0x000000001a557223 */ /* 0x180fe20000010802 */
[----:B------:R-:W-:Y:S01]  /*17a40*/  FSEL R9, R211, RZ, P4 ;  /* 0x000000ffd3097208 */ /* 0x000fe20002000000 */
[-CC-:B------:R-:W-:Y:S02]  /*17a50*/  FFMA.FTZ R97, R25, R0.reuse, -R2.reuse ;  /* 0x0000000019617223 */ /* 0x180fe40000010802 */
[-CC-:B------:R-:W-:Y:S02]  /*17a60*/  FFMA.FTZ R100, R22, R0.reuse, -R2.reuse ;  /* 0x0000000016647223 */ /* 0x180fe40000010802 */
[-CC-:B------:R-:W-:Y:S02]  /*17a70*/  FFMA.FTZ R101, R29, R0.reuse, -R2.reuse ;  /* 0x000000001d657223 */ /* 0x180fe40000010802 */
[-CC-:B------:R-:W-:Y:S02]  /*17a80*/  FFMA.FTZ R117, R28, R0.reuse, -R2.reuse ;  /* 0x000000001c757223 */ /* 0x180fe40000010802 */
[----:B------:R-:W-:-:S02]  /*17a90*/  FFMA.FTZ R128, R20, R0, -R2 ;  /* 0x0000000014807223 */ /* 0x000fc40000010802 */
[-C--:B------:R-:W-:Y:S01]  /*17aa0*/  FFMA.FTZ R2, R27, R0.reuse, -R4 ;  /* 0x000000001b027223 */ /* 0x080fe20000010804 */
[----:B------:R3:W1:Y:S01]  /*17ab0*/  MUFU.EX2 R8, R132 ;  /* 0x0000008400087308 */ /* 0x0006620000000800 */
[----:B------:R-:W-:Y:S02]  /*17ac0*/  FADD.FTZ R11, R135, -R9 ;  /* 0x80000009870b7221 */ /* 0x000fe40000010000 */
[----:B------:R-:W-:Y:S02]  /*17ad0*/  FADD.FTZ R10, R134, -R10 ;  /* 0x8000000a860a7221 */ /* 0x000fe40000010000 */
[-CC-:B------:R-:W-:Y:S02]  /*17ae0*/  FFMA.FTZ R9, R33, R0.reuse, -R4.reuse ;  /* 0x0000000021097223 */ /* 0x180fe40000010804 */
[-CC-:B------:R-:W-:Y:S01]  /*17af0*/  FFMA.FTZ R133, R23, R0.reuse, -R4.reuse ;  /* 0x0000000017857223 */ /* 0x180fe20000010804 */
[----:B------:R-:W2:Y:S01]  /*17b00*/  MUFU.EX2 R2, R2 ;  /* 0x0000000200027308 */ /* 0x000ea20000000800 */
[----:B------:R-:W-:-:S02]  /*17b10*/  FFMA.FTZ R112, R31, R0, -R4 ;  /* 0x000000001f707223 */ /* 0x000fc40000010804 */
[-CC-:B------:R-:W-:Y:S02]  /*17b20*/  FFMA.FTZ R116, R30, R0.reuse, -R4.reuse ;  /* 0x000000001e747223 */ /* 0x180fe40000010804 */
[----:B------:R-:W-:Y:S02]  /*17b30*/  FMUL.FTZ R23, R0, R11 ;  /* 0x0000000b00177220 */ /* 0x000fe40000410000 */
[----:B---3--:R-:W-:Y:S02]  /*17b40*/  FFMA.FTZ R132, R32, R0, -R4 ;  /* 0x0000000020847223 */ /* 0x008fe40000010804 */
[----:B-1----:R-:W-:Y:S02]  /*17b50*/  FFMA.FTZ R4, R113, R3, R6 ;  /* 0x0000000371047223 */ /* 0x002fe40000010006 */
[----:B------:R-:W-:Y:S02]  /*17b60*/  FMUL.FTZ R27, R0, R10 ;  /* 0x0000000a001b7220 */ /* 0x000fe40000410000 */
[----:B------:R1:W3:Y:S01]  /*17b70*/  MUFU.EX2 R0, R9 ;  /* 0x0000000900007308 */ /* 0x0002e20000000800 */
[----:B------:R-:W-:Y:S01]  /*17b80*/  F2FP.PACK_AB R129, R5, R6 ;  /* 0x000000060581723e */ /* 0x000fe200000000ff */
[----:B------:R-:W-:-:S02]  /*17b90*/  FADD.FTZ R10, R8, R81 ;  /* 0x00000051080a7221 */ /* 0x000fc40000010000 */
[----:B-1----:R-:W-:Y:S01]  /*17ba0*/  FADD.FTZ R9, R5, R4 ;  /* 0x0000000405097221 */ /* 0x002fe20000010000 */
[----:B--2---:R-:W-:-:S04]  /*17bb0*/  LOP3.LUT R4, R175, R184, RZ, 0x3c, !PT ;  /* 0x000000b8af047212 */ /* 0x004fc800078e3cff */
[----:B------:R-:W-:Y:S01]  /*17bc0*/  LOP3.LUT R4, R4, R239, RZ, 0x3c, !PT ;  /* 0x000000ef04047212 */ /* 0x000fe200078e3cff */
[----:B------:R-:W1:Y:S01]  /*17bd0*/  MUFU.EX2 R7, R136 ;  /* 0x0000008800077308 */ /* 0x000e620000000800 */
[----:B------:R-:W-:-:S03]  /*17be0*/  FADD.FTZ R5, R2, R9 ;  /* 0x0000000902057221 */ /* 0x000fc60000010000 */
[----:B------:R-:W-:Y:S01]  /*17bf0*/  IMAD.WIDE.U32 R34, R4, -0x326172a9, RZ ;  /* 0xcd9e8d5704227825 */ /* 0x000fe200078e00ff */
[----:B---3--:R-:W-:-:S03]  /*17c00*/  F2FP.PACK_AB R81, R0, R2 ;  /* 0x000000020051723e */ /* 0x008fc600000000ff */
[----:B------:R-:W-:Y:S01]  /*17c10*/  FADD.FTZ R113, R0, R5 ;  /* 0x0000000500717221 */ /* 0x000fe20000010000 */
[----:B----4-:R-:W-:Y:S02]  /*17c20*/  LOP3.LUT R0, R35, R237, R178, 0x96, !PT ;  /* 0x000000ed23007212 */ /* 0x010fe400078e96b2 */
[----:B------:R-:W2:Y:S03]  /*17c30*/  LDL.LU.64 R178, [R1+0x140] ;  /* 0x0001400001b27983 */ /* 0x000ea60000300a00 */
[----:B------:R-:W-:Y:S01]  /*17c40*/  IMAD.WIDE.U32 R48, R0, -0x2daee0ad, RZ ;  /* 0xd2511f5300307825 */ /* 0x000fe200078e00ff */
[----:B------:R-:W-:Y:S02]  /*17c50*/  LOP3.LUT R0, R247, R236, R34, 0x96, !PT ;  /* 0x000000ecf7007212 */ /* 0x000fe400078e9622 */
[C---:B-1----:R-:W-:Y:S01]  /*17c60*/  F2FP.PACK_AB R24, R7.reuse, R8 ;  /* 0x000000080718723e */ /* 0x042fe200000000ff */
        /* <DEDUP_REMOVED lines=24> */
[----:B------:R-:W3:Y:S01]  /*17df0*/  MUFU.EX2 R2, R173 ;  /* 0x000000ad00027308 */ /* 0x000ee20000000800 */
        /* <DEDUP_REMOVED lines=11> */
[----:B---3--:R-:W-:-:S04]  /*17eb0*/  FADD.FTZ R4, R2, R9 ;  /* 0x0000000902047221 */ /* 0x008fc80000010000 */
[----:B----4-:R-:W-:-:S04]  /*17ec0*/  FADD.FTZ R4, R8, R4 ;  /* 0x0000000408047221 */ /* 0x010fc80000010000 */
[----:B-1----:R-:W-:-:S05]  /*17ed0*/  FADD.FTZ R4, R6, R4 ;  /* 0x0000000406047221 */ /* 0x002fca0000010000 */
[----:B------:R1:W-:Y:S02]  /*17ee0*/  STL [R1+0xa0], R4 ;  /* 0x0000a00401007387 */ /* 0x0003e40000100800 */
[----:B-1----:R-:W-:Y:S02]  /*17ef0*/  SHF.R.U32.HI R4, RZ, 0x8, R11 ;  /* 0x00000008ff047819 */ /* 0x002fe4000001160b */
[----:B------:R-:W3:Y:S01]  /*17f00*/  LDL.LU R11, [R1+0x70] ;  /* 0x00007000010b7983 */ /* 0x000ee20000300800 */
[----:B------:R-:W-:Y:S02]  /*17f10*/  ISETP.GE.U32.AND P5, PT, R217, R0, PT ;  /* 0x00000000d900720c */ /* 0x000fe40003fa6070 */
[----:B------:R-:W-:Y:S01]  /*17f20*/  F2FP.PACK_AB R7, R2, R7 ;  /* 0x000000070207723e */ /* 0x000fe200000000ff */
[----:B------:R-:W-:Y:S08]  /*17f30*/  MUFU.EX2 R0, R36 ;  /* 0x0000002400007308 */ /* 0x000ff00000000800 */
[----:B------:R-:W1:Y:S08]  /*17f40*/  MUFU.EX2 R2, R23 ;  /* 0x0000001700027308 */ /* 0x000e700000000800 */
[----:B------:R-:W4:Y:S01]  /*17f50*/  MUFU.EX2 R21, R21 ;  /* 0x0000001500157308 */ /* 0x000f220000000800 */
[----:B------:R-:W-:-:S02]  /*17f60*/  PRMT R33, R137, 0x7610, R33 ;  /* 0x0000761089217816 */ /* 0x000fc40000000021 */
[----:B------:R-:W-:-:S03]  /*17f70*/  PRMT R32, R137, 0x7632, R32 ;  /* 0x0000763289207816 */ /* 0x000fc60000000020 */
[----:B------:R-:W-:Y:S02]  /*17f80*/  @!P4 HADD2 R135, -R33.H0_H0, -RZ.H0_H0 ;  /* 0xa00000ff2187c230 */ /* 0x000fe40000000900 */
[----:B------:R-:W-:Y:S01]  /*17f90*/  @!P2 HADD2 R134, -R32.H0_H0, -RZ.H0_H0 ;  /* 0xa00000ff2086a230 */ /* 0x000fe20000000900 */
[----:B------:R-:W-:Y:S02]  /*17fa0*/  LOP3.LUT R4, R4, 0xffff, RZ, 0xc0, !PT ;  /* 0x0000ffff04047812 */ /* 0x000fe400078ec0ff */
[----:B------:R-:W-:Y:S01]  /*17fb0*/  F2FP.PACK_AB R28, R6, R8 ;  /* 0x00000008061c723e */ /* 0x000fe200000000ff */
[----:B------:R4:W-:Y:S01]  /*17fc0*/  MUFU.EX2 R23, R53 ;  /* 0x0000003500177308 */ /* 0x0009e20000000800 */
[----:B------:R-:W-:-:S07]  /*17fd0*/  IMAD.MOV.U32 R188, RZ, RZ, R176 ;  /* 0x000000ffffbc7224 */ /* 0x000fce00078e00b0 */
[----:B------:R4:W-:Y:S01]  /*17fe0*/  MUFU.EX2 R30, R64 ;  /* 0x00000040001e7308 */ /* 0x0009e20000000800 */
[----:B-1----:R-:W-:Y:S01]  /*17ff0*/  FMUL.FTZ R9, R103, R2 ;  /* 0x0000000267097220 */ /* 0x002fe20000410000 */
[C---:B----4-:R-:W-:Y:S01]  /*18000*/  PRMT R53, R24.reuse, 0x7610, R53 ;  /* 0x0000761018357816 */ /* 0x050fe20000000035 */
[----:B------:R-:W-:Y:S01]  /*18010*/  IMAD.MOV.U32 R176, RZ, RZ, R242 ;  /* 0x000000ffffb07224 */ /* 0x000fe200078e00f2 */
[----:B------:R-:W-:-:S03]  /*18020*/  PRMT R64, R24, 0x7632, R64 ;  /* 0x0000763218407816 */ /* 0x000fc60000000040 */
[----:B------:R-:W-:Y:S01]  /*18030*/  @!P5 HADD2 R157, -R53.H0_H0, -RZ.H0_H0 ;  /* 0xa00000ff359dd230 */ /* 0x000fe20000000900 */
[----:B------:R-:W-:Y:S01]  /*18040*/  IMAD.MOV.U32 R177, RZ, RZ, R218 ;  /* 0x000000ffffb17224 */ /* 0x000fe200078e00da */
[----:B------:R-:W-:Y:S01]  /*18050*/  MOV R173, R198 ;  /* 0x000000c600ad7202 */ /* 0x000fe20000000f00 */
[----:B------:R-:W-:Y:S02]  /*18060*/  IMAD.MOV.U32 R136, RZ, RZ, R207 ;  /* 0x000000ffff887224 */ /* 0x000fe400078e00cf */
[----:B------:R-:W-:Y:S02]  /*18070*/  IMAD.MOV.U32 R137, RZ, RZ, R185 ;  /* 0x000000ffff897224 */ /* 0x000fe400078e00b9 */
[----:B------:R-:W-:Y:S01]  /*18080*/  IMAD.MOV.U32 R247, RZ, RZ, R204 ;  /* 0x000000fffff77224 */ /* 0x000fe200078e00cc */
[----:B------:R1:W-:Y:S01]  /*18090*/  MUFU.EX2 R24, R65 ;  /* 0x0000004100187308 */ /* 0x0003e20000000800 */
[----:B------:R-:W-:Y:S02]  /*180a0*/  IMAD.MOV.U32 R193, RZ, RZ, R251 ;  /* 0x000000ffffc17224 */ /* 0x000fe400078e00fb */
[-C--:B------:R-:W-:Y:S01]  /*180b0*/  FMUL.FTZ R198, R70, R2.reuse ;  /* 0x0000000246c67220 */ /* 0x080fe20000410000 */
[----:B------:R-:W-:Y:S01]  /*180c0*/  PRMT R70, R53, 0x5410, R64 ;  /* 0x0000541035467816 */ /* 0x000fe20000000040 */
[----:B------:R-:W-:-:S02]  /*180d0*/  FMUL.FTZ R8, R114, R2 ;  /* 0x0000000272087220 */ /* 0x000fc40000410000 */
[-C--:B------:R-:W-:Y:S02]  /*180e0*/  FMUL.FTZ R207, R118, R2.reuse ;  /* 0x0000000276cf7220 */ /* 0x080fe40000410000 */
[-C--:B------:R-:W-:Y:S01]  /*180f0*/  FMUL.FTZ R204, R119, R2.reuse ;  /* 0x0000000277cc7220 */ /* 0x080fe20000410000 */
[----:B------:R-:W-:Y:S01]  /*18100*/  @!P5 PRMT R53, R157, 0x5410, RZ ;  /* 0x000054109d35d816 */ /* 0x000fe200000000ff */
[-C--:B------:R-:W-:Y:S02]  /*18110*/  FMUL.FTZ R251, R163, R2.reuse ;  /* 0x00000002a3fb7220 */ /* 0x080fe40000410000 */
[----:B------:R-:W-:Y:S02]  /*18120*/  FMUL.FTZ R114, R130, R2 ;  /* 0x0000000282727220 */ /* 0x000fe40000410000 */
[----:B------:R-:W-:Y:S02]  /*18130*/  IMAD.MOV.U32 R118, RZ, RZ, R9 ;  /* 0x000000ffff767224 */ /* 0x000fe400078e0009 */
[----:B------:R-:W-:-:S02]  /*18140*/  IMAD.MOV.U32 R163, RZ, RZ, R136 ;  /* 0x000000ffffa37224 */ /* 0x000fc400078e0088 */
[----:B------:R-:W-:Y:S02]  /*18150*/  IMAD.MOV.U32 R130, RZ, RZ, R177 ;  /* 0x000000ffff827224 */ /* 0x000fe400078e00b1 */
[----:B-1----:R-:W-:Y:S02]  /*18160*/  IMAD.MOV.U32 R65, RZ, RZ, R176 ;  /* 0x000000ffff417224 */ /* 0x002fe400078e00b0 */
[----:B------:R-:W-:Y:S02]  /*18170*/  IMAD.MOV.U32 R9, RZ, RZ, R164 ;  /* 0x000000ffff097224 */ /* 0x000fe400078e00a4 */
[----:B------:R-:W-:Y:S02]  /*18180*/  IMAD.MOV.U32 R172, RZ, RZ, R183 ;  /* 0x000000ffffac7224 */ /* 0x000fe400078e00b7 */
[----:B------:R-:W-:Y:S02]  /*18190*/  IMAD.MOV.U32 R183, RZ, RZ, R250 ;  /* 0x000000ffffb77224 */ /* 0x000fe400078e00fa */
[----:B------:R-:W-:-:S02]  /*181a0*/  FMUL.FTZ R250, R162, R2 ;  /* 0x00000002a2fa7220 */ /* 0x000fc40000410000 */
[----:B------:R-:W-:Y:S01]  /*181b0*/  IMAD.MOV.U32 R162, RZ, RZ, R183 ;  /* 0x000000ffffa27224 */ /* 0x000fe200078e00b7 */
[C---:B------:R-:W-:Y:S01]  /*181c0*/  PRMT R36, R7.reuse, 0x7610, R36 ;  /* 0x0000761007247816 */ /* 0x040fe20000000024 */
[----:B------:R-:W-:Y:S01]  /*181d0*/  IMAD.MOV.U32 R183, RZ, RZ, R16 ;  /* 0x000000ffffb77224 */ /* 0x000fe200078e0010 */
[----:B------:R-:W-:Y:S02]  /*181e0*/  PRMT R29, R7, 0x7632, R29 ;  /* 0x00007632071d7816 */ /* 0x000fe4000000001d */
[----:B--2---:R-:W-:Y:S01]  /*181f0*/  LOP3.LUT R25, R35, R237, R178, 0x96, !PT ;  /* 0x000000ed23197212 */ /* 0x004fe200078e96b2 */
[----:B------:R-:W-:-:S04]  /*18200*/  IMAD.MOV.U32 R178, RZ, RZ, R160 ;  /* 0x000000ffffb27224 */ /* 0x000fc800078e00a0 */
[----:B------:R-:W-:Y:S01]  /*18210*/  FFMA.FTZ R26, R178, R2, R0 ;  /* 0x00000002b21a7223 */ /* 0x000fe20000010000 */
[----:B------:R-:W-:Y:S02]  /*18220*/  F2FP.PACK_AB R0, R21, R0 ;  /* 0x000000001500723e */ /* 0x000fe400000000ff */
[----:B------:R-:W-:Y:S02]  /*18230*/  PRMT R160, R33, 0x5410, R32 ;  /* 0x0000541021a07816 */ /* 0x000fe40000000020 */
[----:B------:R-:W-:Y:S02]  /*18240*/  PRMT R52, R0, 0x7632, R52 ;  /* 0x0000763200347816 */ /* 0x000fe40000000034 */
[----:B------:R-:W-:Y:S02]  /*18250*/  @!P4 PRMT R33, R135, 0x5410, RZ ;  /* 0x000054108721c816 */ /* 0x000fe400000000ff */
[----:B------:R-:W-:Y:S02]  /*18260*/  @!P2 PRMT R32, R134, 0x5410, RZ ;  /* 0x000054108620a816 */ /* 0x000fe400000000ff */
[----:B------:R-:W-:-:S02]  /*18270*/  ISETP.GE.U32.AND P4, PT, R217, R5, PT ;  /* 0x00000005d900720c */ /* 0x000fc40003f86070 */
[----:B------:R-:W-:Y:S01]  /*18280*/  ISETP.GE.U32.AND P2, PT, R217, R4, PT ;  /* 0x00000004d900720c */ /* 0x000fe20003f46070 */
[----:B------:R-:W-:Y:S01]  /*18290*/  IMAD.WIDE.U32 R4, R22, -0x2daee0ad, RZ ;  /* 0xd2511f5316047825 */ /* 0x000fe200078e00ff */
[----:B------:R-:W-:Y:S01]  /*182a0*/  PRMT R31, R0, 0x7610, R31 ;  /* 0x00007610001f7816 */ /* 0x000fe2000000001f */
[----:B------:R-:W-:Y:S01]  /*182b0*/  @!P6 HADD2 R139, -R52.H0_H0, -RZ.H0_H0 ;  /* 0xa00000ff348be230 */ /* 0x000fe20000000900 */
[----:B------:R-:W-:Y:S02]  /*182c0*/  LOP3.LUT R0, R20, 0xff, RZ, 0xc0, !PT ;  /* 0x000000ff14007812 */ /* 0x000fe400078ec0ff */
[----:B------:R-:W-:Y:S02]  /*182d0*/  LOP3.LUT R6, R5, R244, R10, 0x96, !PT ;  /* 0x000000f405067212 */ /* 0x000fe400078e960a */
[----:B------:R-:W-:Y:S02]  /*182e0*/  PRMT R134, R31, 0x5410, R52 ;  /* 0x000054101f867816 */ /* 0x000fe40000000034 */
[----:B------:R-:W-:-:S02]  /*182f0*/  @!P6 PRMT R52, R139, 0x5410, RZ ;  /* 0x000054108b34e816 */ /* 0x000fc400000000ff */
[----:B------:R-:W-:Y:S02]  /*18300*/  ISETP.GE.U32.AND P6, PT, R217, R0, PT ;  /* 0x00000000d900720c */ /* 0x000fe40003fc6070 */
[----:B------:R-:W-:Y:S01]  /*18310*/  SHF.R.U32.HI R0, RZ, 0x10, R6 ;  /* 0x00000010ff007819 */ /* 0x000fe20000011606 */
[----:B------:R-:W-:-:S03]  /*18320*/  @!P3 HADD2 R138, -R31.H0_H0, -RZ.H0_H0 ;  /* 0xa00000ff1f8ab230 */ /* 0x000fc60000000900 */
[----:B------:R-:W-:Y:S02]  /*18330*/  LOP3.LUT R0, R0, 0xff, RZ, 0xc0, !PT ;  /* 0x000000ff00007812 */ /* 0x000fe400078ec0ff */
[----:B------:R-:W-:Y:S02]  /*18340*/  @!P3 PRMT R31, R138, 0x5410, RZ ;  /* 0x000054108a1fb816 */ /* 0x000fe400000000ff */
[----:B------:R-:W-:Y:S02]  /*18350*/  ISETP.GE.U32.AND P3, PT, R217, R0, PT ;  /* 0x00000000d900720c */ /* 0x000fe40003f66070 */
[----:B------:R-:W1:Y:S01]  /*18360*/  MUFU.EX2 R0, R27 ;  /* 0x0000001b00007308 */ /* 0x000e620000000800 */
[----:B------:R-:W-:Y:S01]  /*18370*/  FMUL.FTZ R135, R102, R2 ;  /* 0x0000000266877220 */ /* 0x000fe20000410000 */
[----:B------:R-:W-:Y:S01]  /*18380*/  @!P2 HADD2 R156, -R64.H0_H0, -RZ.H0_H0 ;  /* 0xa00000ff409ca230 */ /* 0x000fe20000000900 */
[----:B------:R-:W-:-:S03]  /*18390*/  IMAD.MOV.U32 R20, RZ, RZ, R137 ;  /* 0x000000ffff147224 */ /* 0x000fc600078e0089 */
[----:B------:R-:W-:Y:S01]  /*183a0*/  MOV R119, R135 ;  /* 0x0000008700777202 */ /* 0x000fe20000000f00 */
[----:B------:R-:W-:Y:S01]  /*183b0*/  IMAD.MOV.U32 R135, RZ, RZ, R165 ;  /* 0x000000ffff877224 */ /* 0x000fe200078e00a5 */
[----:B------:R-:W-:Y:S01]  /*183c0*/  @!P2 PRMT R64, R156, 0x5410, RZ ;  /* 0x000054109c40a816 */ /* 0x000fe200000000ff */
[-C--:B-1----:R-:W-:Y:S02]  /*183d0*/  FMUL.FTZ R152, R152, R0.reuse ;  /* 0x0000000098987220 */ /* 0x082fe40000410000 */
        /* <DEDUP_REMOVED lines=31> */
[----:B---3--:R-:W-:Y:S01]  /*185d0*/  FFMA.FTZ R27, R11, R0, R23 ;  /* 0x000000000b1b7223 */ /* 0x008fe20000010017 */
[----:B------:R-:W-:-:S04]  /*185e0*/  LOP3.LUT R0, R6, 0xff, RZ, 0xc0, !PT ;  /* 0x000000ff06007812 */ /* 0x000fc800078ec0ff */
[C---:B------:R-:W-:Y:S02]  /*185f0*/  ISETP.GE.U32.AND P5, PT, R217.reuse, R0, PT ;  /* 0x00000000d900720c */ /* 0x040fe40003fa6070 */
[----:B------:R-:W-:Y:S01]  /*18600*/  SHF.R.U32.HI R0, RZ, 0x18, R6 ;  /* 0x00000018ff007819 */ /* 0x000fe20000011606 */
[----:B------:R-:W-:Y:S02]  /*18610*/  IMAD.MOV.U32 R11, RZ, RZ, R247 ;  /* 0x000000ffff0b7224 */ /* 0x000fe400078e00f7 */
[----:B------:R-:W-:Y:S01]  /*18620*/  IMAD.MOV.U32 R247, RZ, RZ, R17 ;  /* 0x000000fffff77224 */ /* 0x000fe200078e0011 */
[----:B------:R-:W-:Y:S01]  /*18630*/  ISETP.GE.U32.AND P2, PT, R217, R0, PT ;  /* 0x00000000d900720c */ /* 0x000fe20003f46070 */
[----:B------:R-:W2:Y:S01]  /*18640*/  LDL.LU.64 R16, [R1+0x20] ;  /* 0x0000200001107983 */ /* 0x000ea20000300a00 */
[----:B------:R-:W-:-:S03]  /*18650*/  LOP3.LUT R0, R6, 0xffff, RZ, 0xc0, !PT ;  /* 0x0000ffff06007812 */ /* 0x000fc600078ec0ff */
[----:B------:R-:W3:Y:S01]  /*18660*/  LDL.LU.64 R6, [R1+0x30] ;  /* 0x0000300001067983 */ /* 0x000ee20000300a00 */
        /* <DEDUP_REMOVED lines=27> */
[----:B------:R-:W-:Y:S01]  /*18820*/  F2FP.PACK_AB R2, R24, R30 ;  /* 0x0000001e1802723e */ /* 0x000fe200000000ff */
[----:B------:R-:W-:Y:S03]  /*18830*/  MUFU.EX2 R41, R68 ;  /* 0x0000004400297308 */ /* 0x000fe60000000800 */
[C---:B------:R-:W-:Y:S02]  /*18840*/  PRMT R40, R2.reuse, 0x7632, R40 ;  /* 0x0000763202287816 */ /* 0x040fe40000000028 */
[----:B------:R-:W-:Y:S01]  /*18850*/  PRMT R39, R2, 0x7610, R39 ;  /* 0x0000761002277816 */ /* 0x000fe20000000027 */
[----:B------:R-:W-:-:S02]  /*18860*/  IMAD.MOV.U32 R2, RZ, RZ, R219 ;  /* 0x000000ffff027224 */ /* 0x000fc400078e00db */
[----:B------:R-:W1:Y:S01]  /*18870*/  MUFU.EX2 R219, R69 ;  /* 0x0000004500db7308 */ /* 0x000e620000000800 */
[----:B------:R-:W-:Y:S01]  /*18880*/  SHF.R.U32.HI R0, RZ, 0x8, R0 ;  /* 0x00000008ff007819 */ /* 0x000fe20000011600 */
[----:B------:R-:W-:Y:S01]  /*18890*/  @!P4 HADD2 R38, -R40.H0_H0, -RZ.H0_H0 ;  /* 0xa00000ff2826c230 */ /* 0x000fe20000000900 */
[----:B------:R-:W-:Y:S02]  /*188a0*/  PRMT R56, R39, 0x5410, R40 ;  /* 0x0000541027387816 */ /* 0x000fe40000000028 */
[----:B------:R-:W-:Y:S02]  /*188b0*/  LOP3.LUT R0, R0, 0xffff, RZ, 0xc0, !PT ;  /* 0x0000ffff00007812 */ /* 0x000fe400078ec0ff */
[----:B------:R-:W-:Y:S02]  /*188c0*/  @!P4 PRMT R40, R38, 0x5410, RZ ;  /* 0x000054102628c816 */ /* 0x000fe400000000ff */
[----:B------:R-:W-:Y:S01]  /*188d0*/  ISETP.GE.U32.AND P4, PT, R217, R0, PT ;  /* 0x00000000d900720c */ /* 0x000fe20003f86070 */
[-C--:B------:R-:W-:Y:S01]  /*188e0*/  FMUL.FTZ R139, R43, R3.reuse ;  /* 0x000000032b8b7220 */ /* 0x080fe20000410000 */
[----:B------:R-:W-:Y:S01]  /*188f0*/  @!P6 HADD2 R43, -R39.H0_H0, -RZ.H0_H0 ;  /* 0xa00000ff272be230 */ /* 0x000fe20000000900 */
[----:B------:R-:W-:Y:S01]  /*18900*/  FMUL.FTZ R138, R42, R3 ;  /* 0x000000032a8a7220 */ /* 0x000fe20000410000 */
[----:B-1----:R-:W-:Y:S01]  /*18910*/  F2FP.PACK_AB R0, R219, R41 ;  /* 0x00000029db00723e */ /* 0x002fe200000000ff */
[----:B------:R-:W-:Y:S01]  /*18920*/  @!P5 HADD2 R42, -R36.H0_H0, -RZ.H0_H0 ;  /* 0xa00000ff242ad230 */ /* 0x000fe20000000900 */
[----:B------:R-:W-:Y:S01]  /*18930*/  IMAD.MOV.U32 R102, RZ, RZ, R179 ;  /* 0x000000ffff667224 */ /* 0x000fe200078e00b3 */
[----:B------:R-:W-:Y:S01]  /*18940*/  @!P6 PRMT R39, R43, 0x5410, RZ ;  /* 0x000054102b27e816 */ /* 0x000fe200000000ff */
[----:B------:R-:W-:Y:S01]  /*18950*/  IMAD.MOV.U32 R131, RZ, RZ, R178 ;  /* 0x000000ffff837224 */ /* 0x000fe200078e00b2 */
[----:B------:R-:W-:Y:S01]  /*18960*/  PRMT R38, R0, 0x7610, R38 ;  /* 0x0000761000267816 */ /* 0x000fe20000000026 */
[-C--:B------:R-:W-:Y:S01]  /*18970*/  FMUL.FTZ R154, R154, R3.reuse ;  /* 0x000000039a9a7220 */ /* 0x080fe20000410000 */
[----:B------:R-:W-:Y:S01]  /*18980*/  PRMT R37, R0, 0x7632, R37 ;  /* 0x0000763200257816 */ /* 0x000fe20000000025 */
        /* <DEDUP_REMOVED lines=30> */
[----:B------:R-:W-:Y:S02]  /*18b70*/  IMAD.MOV.U32 R43, RZ, RZ, R2 ;  /* 0x000000ffff2b7224 */ /* 0x000fe400078e0002 */
[----:B------:R-:W-:Y:S02]  /*18b80*/  IMAD.MOV.U32 R68, RZ, RZ, R65 ;  /* 0x000000ffff447224 */ /* 0x000fe400078e0041 */
[----:B------:R-:W-:Y:S01]  /*18b90*/  IMAD.MOV.U32 R65, RZ, RZ, R130 ;  /* 0x000000ffff417224 */ /* 0x000fe200078e0082 */
[----:B------:R-:W-:Y:S01]  /*18ba0*/  PRMT R130, R36, 0x5410, R29 ;  /* 0x0000541024827816 */ /* 0x000fe2000000001d */
[----:B------:R-:W-:Y:S01]  /*18bb0*/  IMAD.WIDE.U32 R2, R25, -0x2daee0ad, RZ ;  /* 0xd2511f5319027825 */ /* 0x000fe200078e00ff */
[----:B------:R-:W-:Y:S01]  /*18bc0*/  @!P4 HADD2 R46, -R29.H0_H0, -RZ.H0_H0 ;  /* 0xa00000ff1d2ec230 */ /* 0x000fe20000000900 */
[----:B------:R-:W-:Y:S01]  /*18bd0*/  @!P5 PRMT R36, R42, 0x5410, RZ ;  /* 0x000054102a24d816 */ /* 0x000fe200000000ff */
[----:B------:R-:W-:Y:S01]  /*18be0*/  @!P3 HADD2 R45, -R38.H0_H0, -RZ.H0_H0 ;  /* 0xa00000ff262db230 */ /* 0x000fe20000000900 */
[----:B------:R-:W-:Y:S01]  /*18bf0*/  ISETP.GE.U32.AND P5, PT, R217, R0, PT ;  /* 0x00000000d900720c */ /* 0x000fe20003fa6070 */
[----:B------:R-:W-:Y:S01]  /*18c00*/  IMAD.MOV.U32 R69, RZ, RZ, R131 ;  /* 0x000000ffff457224 */ /* 0x000fe200078e0083 */
[----:B------:R-:W-:Y:S01]  /*18c10*/  PRMT R131, R38, 0x5410, R37 ;  /* 0x0000541026837816 */ /* 0x000fe20000000025 */
[----:B------:R-:W-:Y:S01]  /*18c20*/  IMAD.MOV.U32 R42, RZ, RZ, R20 ;  /* 0x000000ffff2a7224 */ /* 0x000fe200078e0014 */
[----:B------:R-:W-:Y:S01]  /*18c30*/  @!P4 PRMT R29, R46, 0x5410, RZ ;  /* 0x000054102e1dc816 */ /* 0x000fe200000000ff */
[----:B------:R-:W-:Y:S01]  /*18c40*/  IMAD.MOV.U32 R46, RZ, RZ, R10 ;  /* 0x000000ffff2e7224 */ /* 0x000fe200078e000a */
[----:B------:R-:W-:-:S02]  /*18c50*/  @!P3 PRMT R38, R45, 0x5410, RZ ;  /* 0x000054102d26b816 */ /* 0x000fc400000000ff */
[----:B------:R-:W-:Y:S02]  /*18c60*/  MOV R45, R11 ;  /* 0x0000000b002d7202 */ /* 0x000fe40000000f00 */
[----:B------:R-:W-:Y:S02]  /*18c70*/  LOP3.LUT R11, R4, 0xffff, RZ, 0xc0, !PT ;  /* 0x0000ffff040b7812 */ /* 0x000fe400078ec0ff */
[--C-:B------:R-:W-:Y:S02]  /*18c80*/  SHF.R.U32.HI R20, RZ, 0x10, R4.reuse ;  /* 0x00000010ff147819 */ /* 0x100fe40000011604 */
[----:B------:R-:W-:Y:S01]  /*18c90*/  SHF.R.U32.HI R10, RZ, 0x18, R4 ;  /* 0x00000018ff0a7819 */ /* 0x000fe20000011604 */
[----:B------:R-:W-:-:S05]  /*18ca0*/  @!P2 HADD2 R44, -R37.H0_H0, -RZ.H0_H0 ;  /* 0xa00000ff252ca230 */ /* 0x000fca0000000900 */
[----:B------:R-:W-:Y:S01]  /*18cb0*/  @!P2 PRMT R37, R44, 0x5410, RZ ;  /* 0x000054102c25a816 */ /* 0x000fe200000000ff */
[----:B------:R-:W-:Y:S02]  /*18cc0*/  IMAD.MOV.U32 R44, RZ, RZ, R45 ;  /* 0x000000ffff2c7224 */ /* 0x000fe400078e002d */
[----:B------:R-:W-:Y:S02]  /*18cd0*/  IMAD.MOV.U32 R45, RZ, RZ, R46 ;  /* 0x000000ffff2d7224 */ /* 0x000fe400078e002e */
[----:B------:R-:W-:Y:S02]  /*18ce0*/  IMAD.MOV.U32 R46, RZ, RZ, R42 ;  /* 0x000000ffff2e7224 */ /* 0x000fe400078e002a */
[----:B------:R-:W-:Y:S02]  /*18cf0*/  IMAD.MOV.U32 R42, RZ, RZ, R43 ;  /* 0x000000ffff2a7224 */ /* 0x000fe400078e002b */
[----:B------:R-:W-:Y:S01]  /*18d00*/  IMAD.MOV.U32 R43, RZ, RZ, R9 ;  /* 0x000000ffff2b7224 */ /* 0x000fe200078e0009 */
[----:B------:R-:W-:-:S02]  /*18d10*/  ISETP.GE.U32.AND P3, PT, R217, R10, PT ;  /* 0x0000000ad900720c */ /* 0x000fc40003f66070 */
[----:B------:R-:W-:Y:S02]  /*18d20*/  PRMT R25, R28, 0x7632, R25 ;  /* 0x000076321c197816 */ /* 0x000fe40000000019 */
[----:B--2---:R-:W-:Y:S02]  /*18d30*/  LOP3.LUT R0, R17, R236, R34, 0x96, !PT ;  /* 0x000000ec11007212 */ /* 0x004fe400078e9622 */
[----:B---3--:R-:W-:-:S03]  /*18d40*/  LOP3.LUT R3, R3, R220, R6, 0x96, !PT ;  /* 0x000000dc03037212 */ /* 0x008fc600078e9606 */
[----:B------:R-:W-:-:S04]  /*18d50*/  IMAD.WIDE.U32 R6, R0, -0x2daee0ad, RZ ;  /* 0xd2511f5300067825 */ /* 0x000fc800078e00ff */
[----:B------:R-:W-:Y:S01]  /*18d60*/  IMAD.WIDE.U32 R4, R3, -0x326172a9, RZ ;  /* 0xcd9e8d5703047825 */ /* 0x000fe200078e00ff */
[----:B------:R-:W-:-:S04]  /*18d70*/  LOP3.LUT R0, R7, R215, R2, 0x96, !PT ;  /* 0x000000d707007212 */ /* 0x000fc800078e9602 */
[----:B------:R-:W-:Y:S01]  /*18d80*/  LOP3.LUT R2, R5, R214, R16, 0x96, !PT ;  /* 0x000000d605027212 */ /* 0x000fe200078e9610 */
[----:B------:R-:W-:Y:S01]  /*18d90*/  IMAD.MOV.U32 R5, RZ, RZ, R8 ;  /* 0x000000ffff057224 */ /* 0x000fe200078e0008 */
[----:B------:R-:W2:Y:S03]  /*18da0*/  LDL.LU.64 R16, [R1+0x198] ;  /* 0x0001980001107983 */ /* 0x000ea60000300a00 */
[----:B------:R-:W-:-:S05]  /*18db0*/  IMAD.WIDE.U32 R2, R2, -0x2daee0ad, RZ ;  /* 0xd2511f5302027825 */ /* 0x000fca00078e00ff */
[----:B------:R-:W-:Y:S01]  /*18dc0*/  LOP3.LUT R3, R3, R213, R6, 0x96, !PT ;  /* 0x000000d503037212 */ /* 0x000fe200078e9606 */
[----:B------:R-:W-:-:S05]  /*18dd0*/  IMAD.WIDE.U32 R6, R0, -0x326172a9, RZ ;  /* 0xcd9e8d5700067825 */ /* 0x000fca00078e00ff */
[----:B------:R-:W-:-:S05]  /*18de0*/  LOP3.LUT R0, R7, R212, R4, 0x96, !PT ;  /* 0x000000d407007212 */ /* 0x000fca00078e9604 */
[----:B------:R-:W-:-:S05]  /*18df0*/  IMAD.WIDE.U32 R8, R0, -0x2daee0ad, RZ ;  /* 0xd2511f5300087825 */ /* 0x000fca00078e00ff */
[----:B------:R-:W-:Y:S01]  /*18e00*/  LOP3.LUT R2, R9, R210, R2, 0x96, !PT ;  /* 0x000000d209027212 */ /* 0x000fe200078e9602 */
[----:B------:R-:W-:Y:S02]  /*18e10*/  IMAD.MOV.U32 R0, RZ, RZ, R5 ;  /* 0x000000ffff007224 */ /* 0x000fe400078e0005 */
[----:B------:R-:W-:-:S04]  /*18e20*/  IMAD.WIDE.U32 R4, R3, -0x326172a9, RZ ;  /* 0xcd9e8d5703047825 */ /* 0x000fc800078e00ff */
[----:B------:R-:W-:-:S04]  /*18e30*/  IMAD.WIDE.U32 R2, R2, -0x326172a9, RZ ;  /* 0xcd9e8d5702027825 */ /* 0x000fc800078e00ff */
[----:B------:R-:W-:Y:S01]  /*18e40*/  IMAD.MOV.U32 R7, RZ, RZ, R0 ;  /* 0x000000ffff077224 */ /* 0x000fe200078e0000 */
[----:B------:R-:W-:-:S04]  /*18e50*/  LOP3.LUT R0, R2, 0xff, RZ, 0xc0, !PT ;  /* 0x000000ff02007812 */ /* 0x000fc800078ec0ff */
[----:B------:R-:W-:Y:S02]  /*18e60*/  ISETP.GE.U32.AND P2, PT, R217, R0, PT ;  /* 0x00000000d900720c */ /* 0x000fe40003f46070 */
[----:B------:R-:W-:Y:S01]  /*18e70*/  SHF.R.U32.HI R0, RZ, 0x8, R11 ;  /* 0x00000008ff007819 */ /* 0x000fe2000001160b */
[----:B------:R-:W-:Y:S02]  /*18e80*/  IMAD.MOV.U32 R11, RZ, RZ, R218 ;  /* 0x000000ffff0b7224 */ /* 0x000fe400078e00da */
[----:B------:R-:W-:Y:S01]  /*18e90*/  IMAD.MOV.U32 R9, RZ, RZ, R22 ;  /* 0x000000ffff097224 */ /* 0x000fe200078e0016 */
[----:B------:R1:W-:Y:S01]  /*18ea0*/  MUFU.EX2 R218, R84 ;  /* 0x0000005400da7308 */ /* 0x0003e20000000800 */
[----:B------:R-:W-:Y:S02]  /*18eb0*/  LOP3.LUT R0, R0, 0xffff, RZ, 0xc0, !PT ;  /* 0x0000ffff00007812 */ /* 0x000fe400078ec0ff */
[----:B------:R-:W-:Y:S02]  /*18ec0*/  LOP3.LUT R4, R3, R209, R4, 0x96, !PT ;  /* 0x000000d103047212 */ /* 0x000fe400078e9604 */
[----:B------:R-:W-:-:S02]  /*18ed0*/  LOP3.LUT R3, R2, 0xffff, RZ, 0xc0, !PT ;  /* 0x0000ffff02037812 */ /* 0x000fc400078ec0ff */
[----:B------:R-:W-:Y:S02]  /*18ee0*/  SHF.R.U32.HI R10, RZ, 0x10, R2 ;  /* 0x00000010ff0a7819 */ /* 0x000fe40000011602 */
[----:B------:R-:W-:Y:S01]  /*18ef0*/  ISETP.GE.U32.AND P4, PT, R217, R0, PT ;  /* 0x00000000d900720c */ /* 0x000fe20003f86070 */
[----:B-1----:R-:W-:Y:S02]  /*18f00*/  IMAD.MOV.U32 R84, RZ, RZ, R11 ;  /* 0x000000ffff547224 */ /* 0x002fe400078e000b */
[----:B------:R-:W-:Y:S02]  /*18f10*/  IMAD.MOV.U32 R11, RZ, RZ, R7 ;  /* 0x000000ffff0b7224 */ /* 0x000fe400078e0007 */
[----:B------:R-:W-:Y:S02]  /*18f20*/  IMAD.MOV.U32 R7, RZ, RZ, R9 ;  /* 0x000000ffff077224 */ /* 0x000fe400078e0009 */
[--C-:B------:R-:W-:Y:S01]  /*18f30*/  FADD.FTZ R9, R21, R26.reuse ;  /* 0x0000001a15097221 */ /* 0x100fe20000010000 */
[----:B------:R-:W-:-:S02]  /*18f40*/  PRMT R26, R28, 0x7610, R26 ;  /* 0x000076101c1a7816 */ /* 0x000fc4000000001a */
[----:B------:R-:W-:Y:S01]  /*18f50*/  SHF.R.U32.HI R2, RZ, 0x18, R2 ;  /* 0x00000018ff027819 */ /* 0x000fe20000011602 */
[----:B------:R1:W3:Y:S02]  /*18f60*/  MUFU.EX2 R0, R80 ;  /* 0x0000005000007308 */ /* 0x0002e40000000800 */
[----:B------:R-:W-:Y:S01]  /*18f70*/  @!P5 HADD2 R47, -R26.H0_H0, -RZ.H0_H0 ;  /* 0xa00000ff1a2fd230 */ /* 0x000fe20000000900 */
[----:B------:R-:W-:Y:S01]  /*18f80*/  ISETP.GE.U32.AND P6, PT, R217, R2, PT ;  /* 0x00000002d900720c */ /* 0x000fe20003fc6070 */
[----:B------:R-:W-:Y:S01]  /*18f90*/  IMAD.MOV.U32 R21, RZ, RZ, R103 ;  /* 0x000000ffff157224 */ /* 0x000fe200078e0067 */
[----:B------:R-:W-:Y:S02]  /*18fa0*/  LOP3.LUT R2, R20, 0xff, RZ, 0xc0, !PT ;  /* 0x000000ff14027812 */ /* 0x000fe400078ec0ff */
[----:B------:R-:W-:Y:S02]  /*18fb0*/  PRMT R103, R26, 0x5410, R25 ;  /* 0x000054101a677816 */ /* 0x000fe40000000019 */
[----:B------:R-:W-:Y:S01]  /*18fc0*/  @!P5 PRMT R26, R47, 0x5410, RZ ;  /* 0x000054102f1ad816 */ /* 0x000fe200000000ff */
[----:B-1----:R-:W-:-:S02]  /*18fd0*/  IMAD.MOV.U32 R80, RZ, RZ, R187 ;  /* 0x000000ffff507224 */ /* 0x002fc400078e00bb */
[----:B------:R-:W1:Y:S01]  /*18fe0*/  MUFU.EX2 R187, R96 ;  /* 0x0000006000bb7308 */ /* 0x000e620000000800 */
[----:B------:R-:W-:Y:S02]  /*18ff0*/  ISETP.GE.U32.AND P5, PT, R217, R2, PT ;  /* 0x00000002d900720c */ /* 0x000fe40003fa6070 */
[----:B------:R-:W-:Y:S01]  /*19000*/  SHF.R.U32.HI R2, RZ, 0x8, R3 ;  /* 0x00000008ff027819 */ /* 0x000fe20000011603 */
[----:B------:R-:W-:-:S03]  /*19010*/  @!P4 HADD2 R50, -R25.H0_H0, -RZ.H0_H0 ;  /* 0xa00000ff1932c230 */ /* 0x000fc60000000900 */
[----:B------:R-:W-:Y:S02]  /*19020*/  LOP3.LUT R2, R2, 0xffff, RZ, 0xc0, !PT ;  /* 0x0000ffff02027812 */ /* 0x000fe400078ec0ff */
[----:B------:R-:W-:Y:S02]  /*19030*/  @!P4 PRMT R25, R50, 0x5410, RZ ;  /* 0x000054103219c816 */ /* 0x000fe400000000ff */
[----:B------:R-:W-:Y:S01]  /*19040*/  MOV R50, R21 ;  /* 0x0000001500327202 */ /* 0x000fe20000000f00 */
[C---:B---3--:R-:W-:Y:S01]  /*19050*/  FADD.FTZ R21, R0.reuse, R27 ;  /* 0x0000001b00157221 */ /* 0x048fe20000010000 */
[----:B------:R-:W-:Y:S02]  /*19060*/  ISETP.GE.U32.AND P4, PT, R217, R2, PT ;  /* 0x00000002d900720c */ /* 0x000fe40003f86070 */
[----:B------:R-:W-:Y:S02]  /*19070*/  F2FP.PACK_AB R2, R0, R23 ;  /* 0x000000170002723e */ /* 0x000fe400000000ff */
[----:B-1----:R-:W-:-:S04]  /*19080*/  F2FP.PACK_AB R0, R187, R218 ;  /* 0x000000dabb00723e */ /* 0x002fc800000000ff */
[C---:B------:R-:W-:Y:S01]  /*19090*/  PRMT R28, R0.reuse, 0x7610, R28 ;  /* 0x00007610001c7816 */ /* 0x040fe2000000001c */
[----:B------:R-:W-:Y:S01]  /*190a0*/  IMAD.MOV.U32 R96, RZ, RZ, R44 ;  /* 0x000000ffff607224 */ /* 0x000fe200078e002c */
[----:B------:R-:W-:Y:S01]  /*190b0*/  PRMT R27, R0, 0x7632, R27 ;  /* 0x00007632001b7816 */ /* 0x000fe2000000001b */
[----:B------:R-:W-:Y:S02]  /*190c0*/  IMAD.MOV.U32 R44, RZ, RZ, R45 ;  /* 0x000000ffff2c7224 */ /* 0x000fe400078e002d */
[----:B------:R-:W-:Y:S01]  /*190d0*/  @!P5 HADD2 R51, -R28.H0_H0, -RZ.H0_H0 ;  /* 0xa00000ff1c33d230 */ /* 0x000fe20000000900 */
[----:B------:R-:W-:Y:S01]  /*190e0*/  IMAD.MOV.U32 R45, RZ, RZ, R46 ;  /* 0x000000ffff2d7224 */ /* 0x000fe200078e002e */
[----:B------:R-:W-:Y:S01]  /*190f0*/  LOP3.LUT R0, R4, 0xff, RZ, 0xc0, !PT ;  /* 0x000000ff04007812 */ /* 0x000fe200078ec0ff */
[----:B------:R-:W-:Y:S01]  /*19100*/  IMAD.MOV.U32 R46, RZ, RZ, R102 ;  /* 0x000000ffff2e7224 */ /* 0x000fe200078e0066 */
[----:B------:R-:W-:Y:S02]  /*19110*/  PRMT R102, R28, 0x5410, R27 ;  /* 0x000054101c667816 */ /* 0x000fe4000000001b */
[----:B------:R-:W-:-:S02]  /*19120*/  @!P5 PRMT R28, R51, 0x5410, RZ ;  /* 0x00005410331cd816 */ /* 0x000fc400000000ff */
[----:B------:R-:W-:Y:S02]  /*19130*/  ISETP.GE.U32.AND P5, PT, R217, R0, PT ;  /* 0x00000000d900720c */ /* 0x000fe40003fa6070 */
[----:B------:R-:W-:Y:S01]  /*19140*/  LOP3.LUT R0, R4, 0xffff, RZ, 0xc0, !PT ;  /* 0x0000ffff04007812 */ /* 0x000fe200078ec0ff */
[----:B------:R-:W-:Y:S02]  /*19150*/  IMAD.MOV.U32 R20, RZ, RZ, R11 ;  /* 0x000000ffff147224 */ /* 0x000fe400078e000b */
[----:B------:R-:W-:Y:S01]  /*19160*/  IMAD.MOV.U32 R47, RZ, RZ, R7 ;  /* 0x000000ffff2f7224 */ /* 0x000fe200078e0007 */
[----:B------:R-:W-:Y:S01]  /*19170*/  MUFU.EX2 R11, R97 ;  /* 0x00000061000b7308 */ /* 0x000fe20000000800 */
[----:B------:R-:W-:Y:S01]  /*19180*/  SHF.R.U32.HI R0, RZ, 0x8, R0 ;  /* 0x00000008ff007819 */ /* 0x000fe20000011600 */
[----:B------:R-:W-:Y:S01]  /*19190*/  @!P3 HADD2 R54, -R27.H0_H0, -RZ.H0_H0 ;  /* 0xa00000ff1b36b230 */ /* 0x000fe20000000900 */
[--C-:B------:R-:W-:Y:S02]  /*191a0*/  LOP3.LUT R22, R5, R161, R6.reuse, 0x96, !PT ;  /* 0x000000a105167212 */ /* 0x100fe400078e9606 */
[----:B------:R-:W-:-:S03]  /*191b0*/  PRMT R6, R2, 0x7610, R6 ;  /* 0x0000761002067816 */ /* 0x000fc60000000006 */
[----:B------:R1:W3:Y:S01]  /*191c0*/  MUFU.EX2 R7, R85 ;  /* 0x0000005500077308 */ /* 0x0002e20000000800 */
[----:B------:R-:W-:Y:S01]  /*191d0*/  LOP3.LUT R0, R0, 0xffff, RZ, 0xc0, !PT ;  /* 0x0000ffff00007812 */ /* 0x000fe200078ec0ff */
[----:B------:R-:W-:Y:S01]  /*191e0*/  @!P5 HADD2 R57, -R6.H0_H0, -RZ.H0_H0 ;  /* 0xa00000ff0639d230 */ /* 0x000fe20000000900 */
[----:B------:R-:W-:Y:S02]  /*191f0*/  @!P3 PRMT R27, R54, 0x5410, RZ ;  /* 0x00005410361bb816 */ /* 0x000fe400000000ff */
[----:B------:R-:W-:Y:S01]  /*19200*/  PRMT R5, R2, 0x7632, R5 ;  /* 0x0000763202057816 */ /* 0x000fe20000000005 */
[----:B------:R-:W-:Y:S01]  /*19210*/  IMAD.WIDE.U32 R2, R22, -0x2daee0ad, RZ ;  /* 0xd2511f5316027825 */ /* 0x000fe200078e00ff */
[----:B------:R-:W-:Y:S02]  /*19220*/  ISETP.GE.U32.AND P3, PT, R217, R0, PT ;  /* 0x00000000d900720c */ /* 0x000fe40003f66070 */
[----:B------:R-:W-:Y:S01]  /*19230*/  LOP3.LUT R0, R10, 0xff, RZ, 0xc0, !PT ;  /* 0x000000ff0a007812 */ /* 0x000fe200078ec0ff */
[----:B-1----:R-:W-:Y:S01]  /*19240*/  IMAD.MOV.U32 R85, RZ, RZ, R55 ;  /* 0x000000ffff557224 */ /* 0x002fe200078e0037 */
[----:B------:R-:W-:-:S02]  /*19250*/  PRMT R55, R6, 0x5410, R5 ;  /* 0x0000541006377816 */ /* 0x000fc40000000005 */
[----:B------:R-:W-:Y:S02]  /*19260*/  @!P5 PRMT R6, R57, 0x5410, RZ ;  /* 0x000054103906d816 */ /* 0x000fe400000000ff */
[----:B------:R-:W-:Y:S02]  /*19270*/  ISETP.GE.U32.AND P5, PT, R217, R0, PT ;  /* 0x00000000d900720c */ /* 0x000fe40003fa6070 */
[----:B------:R-:W-:Y:S02]  /*19280*/  LOP3.LUT R0, R3, R244, R8, 0x96, !PT ;  /* 0x000000f403007212 */ /* 0x000fe400078e9608 */
[----:B---3--:R-:W-:Y:S01]  /*19290*/  F2FP.PACK_AB R8, R11, R7 ;  /* 0x000000070b08723e */ /* 0x008fe200000000ff */
[----:B------:R-:W-:-:S03]  /*192a0*/  IMAD.MOV.U32 R57, RZ, RZ, R47 ;  /* 0x000000ffff397224 */ /* 0x000fc600078e002f */
[C---:B------:R-:W-:Y:S01]  /*192b0*/  PRMT R23, R8.reuse, 0x7610, R23 ;  /* 0x0000761008177816 */ /* 0x040fe20000000017 */
[----:B------:R-:W-:Y:S01]  /*192c0*/  IMAD.MOV.U32 R47, RZ, RZ, R20 ;  /* 0x000000ffff2f7224 */ /* 0x000fe200078e0014 */
[----:B------:R-:W-:Y:S01]  /*192d0*/  PRMT R8, R8, 0x7632, R8 ;  /* 0x0000763208087816 */ /* 0x000fe20000000008 */
[----:B------:R-:W-:Y:S01]  /*192e0*/  FADD.FTZ R20, R30, R9 ;  /* 0x000000091e147221 */ /* 0x000fe20000010000 */
[C---:B------:R-:W-:Y:S01]  /*192f0*/  LOP3.LUT R9, R2.reuse, 0xff, RZ, 0xc0, !PT ;  /* 0x000000ff02097812 */ /* 0x040fe200078ec0ff */
[----:B------:R-:W-:Y:S01]  /*19300*/  @!P2 HADD2 R60, -R23.H0_H0, -RZ.H0_H0 ;  /* 0xa00000ff173ca230 */ /* 0x000fe20000000900 */
[----:B------:R-:W-:Y:S02]  /*19310*/  LOP3.LUT R3, R2, 0xffff, RZ, 0xc0, !PT ;  /* 0x0000ffff02037812 */ /* 0x000fe400078ec0ff */
[--C-:B------:R-:W-:Y:S02]  /*19320*/  SHF.R.U32.HI R30, RZ, 0x10, R2.reuse ;  /* 0x00000010ff1e7819 */ /* 0x100fe40000011602 */
[----:B------:R-:W-:-:S02]  /*19330*/  SHF.R.U32.HI R2, RZ, 0x18, R2 ;  /* 0x00000018ff027819 */ /* 0x000fc40000011602 */
[----:B------:R-:W-:Y:S02]  /*19340*/  PRMT R54, R23, 0x5410, R8 ;  /* 0x0000541017367816 */ /* 0x000fe40000000008 */
[----:B------:R-:W-:Y:S02]  /*19350*/  @!P2 PRMT R23, R60, 0x5410, RZ ;  /* 0x000054103c17a816 */ /* 0x000fe400000000ff */
[----:B------:R-:W-:Y:S01]  /*19360*/  ISETP.GE.U32.AND P2, PT, R217, R2, PT ;  /* 0x00000002d900720c */ /* 0x000fe20003f46070 */
[----:B------:R-:W-:Y:S01]  /*19370*/  @!P3 HADD2 R58, -R5.H0_H0, -RZ.H0_H0 ;  /* 0xa00000ff053ab230 */ /* 0x000fe20000000900 */
[----:B------:R-:W-:Y:S01]  /*19380*/  SHF.R.U32.HI R2, RZ, 0x8, R3 ;  /* 0x00000008ff027819 */ /* 0x000fe20000011603 */
[----:B------:R-:W-:Y:S01]  /*19390*/  @!P4 HADD2 R59, -R8.H0_H0, -RZ.H0_H0 ;  /* 0xa00000ff083bc230 */ /* 0x000fe20000000900 */
[----:B------:R-:W-:Y:S02]  /*193a0*/  PRMT R10, R81, 0x7610, R10 ;  /* 0x00007610510a7816 */ /* 0x000fe4000000000a */
[----:B------:R-:W-:-:S02]  /*193b0*/  LOP3.LUT R2, R2, 0xffff, RZ, 0xc0, !PT ;  /* 0x0000ffff02027812 */ /* 0x000fc400078ec0ff */
[----:B------:R-:W-:Y:S01]  /*193c0*/  @!P3 PRMT R5, R58, 0x5410, RZ ;  /* 0x000054103a05b816 */ /* 0x000fe200000000ff */
[----:B------:R-:W-:Y:S01]  /*193d0*/  @!P5 HADD2 R61, -R10.H0_H0, -RZ.H0_H0 ;  /* 0xa00000ff0a3dd230 */ /* 0x000fe20000000900 */
[----:B------:R-:W-:Y:S02]  /*193e0*/  ISETP.GE.U32.AND P3, PT, R217, R9, PT ;  /* 0x00000009d900720c */ /* 0x000fe40003f66070 */
[----:B------:R-:W-:Y:S02]  /*193f0*/  @!P4 PRMT R8, R59, 0x5410, RZ ;  /* 0x000054103b08c816 */ /* 0x000fe400000000ff */
[----:B------:R-:W-:Y:S02]  /*19400*/  PRMT R9, R81, 0x7632, R9 ;  /* 0x0000763251097816 */ /* 0x000fe40000000009 */
[----:B------:R-:W-:Y:S02]  /*19410*/  ISETP.GE.U32.AND P4, PT, R217, R2, PT ;  /* 0x00000002d900720c */ /* 0x000fe40003f86070 */
[----:B------:R1:W-:Y:S01]  /*19420*/  MUFU.EX2 R2, R100 ;  /* 0x0000006400027308 */ /* 0x0003e20000000800 */
[----:B------:R-:W-:-:S02]  /*19430*/  LOP3.LUT R3, R0, 0xff, RZ, 0xc0, !PT ;  /* 0x000000ff00037812 */ /* 0x000fc400078ec0ff */
[----:B------:R-:W-:Y:S02]  /*19440*/  PRMT R51, R10, 0x5410, R9 ;  /* 0x000054100a337816 */ /* 0x000fe40000000009 */
[----:B------:R-:W-:Y:S02]  /*19450*/  @!P5 PRMT R10, R61, 0x5410, RZ ;  /* 0x000054103d0ad816 */ /* 0x000fe400000000ff */
[----:B------:R-:W-:Y:S02]  /*19460*/  ISETP.GE.U32.AND P5, PT, R217, R3, PT ;  /* 0x00000003d900720c */ /* 0x000fe40003fa6070 */
[----:B------:R-:W-:Y:S01]  /*19470*/  LOP3.LUT R3, R0, 0xffff, RZ, 0xc0, !PT ;  /* 0x0000ffff00037812 */ /* 0x000fe200078ec0ff */
[----:B-1----:R-:W-:Y:S02]  /*19480*/  IMAD.MOV.U32 R100, RZ, RZ, R183 ;  /* 0x000000ffff647224 */ /* 0x002fe400078e00b7 */
[----:B------:R-:W1:Y:S01]  /*19490*/  MUFU.EX2 R183, R101 ;  /* 0x0000006500b77308 */ /* 0x000e620000000800 */
[----:B------:R-:W-:Y:S01]  /*194a0*/  SHF.R.U32.HI R3, RZ, 0x8, R3 ;  /* 0x00000008ff037819 */ /* 0x000fe20000011603 */
[----:B------:R-:W-:-:S03]  /*194b0*/  @!P6 HADD2 R62, -R9.H0_H0, -RZ.H0_H0 ;  /* 0xa00000ff093ee230 */ /* 0x000fc60000000900 */
[----:B------:R-:W-:Y:S02]  /*194c0*/  LOP3.LUT R3, R3, 0xffff, RZ, 0xc0, !PT ;  /* 0x0000ffff03037812 */ /* 0x000fe400078ec0ff */
[----:B------:R-:W-:Y:S02]  /*194d0*/  @!P6 PRMT R9, R62, 0x5410, RZ ;  /* 0x000054103e09e816 */ /* 0x000fe400000000ff */
[----:B------:R-:W-:Y:S01]  /*194e0*/  ISETP.GE.U32.AND P6, PT, R217, R3, PT ;  /* 0x00000003d900720c */ /* 0x000fe20003fc6070 */
[----:B------:R-:W-:Y:S01]  /*194f0*/  FADD.FTZ R21, R7, R21 ;  /* 0x0000001507157221 */ /* 0x000fe20000010000 */
[----:B-1----:R-:W-:-:S04]  /*19500*/  F2FP.PACK_AB R3, R183, R2 ;  /* 0x00000002b703723e */ /* 0x002fc800000000ff */
[C---:B------:R-:W-:Y:S01]  /*19510*/  PRMT R7, R3.reuse, 0x7610, R7 ;  /* 0x0000761003077816 */ /* 0x040fe20000000007 */
[----:B------:R-:W-:Y:S02]  /*19520*/  IMAD.MOV.U32 R60, RZ, RZ, R185 ;  /* 0x000000ffff3c7224 */ /* 0x000fe400078e00b9 */
[----:B------:R-:W-:Y:S01]  /*19530*/  FADD.FTZ R20, R24, R20 ;  /* 0x0000001418147221 */ /* 0x000fe20000010000 */
[----:B------:R-:W-:Y:S01]  /*19540*/  MUFU.EX2 R185, R117 ;  /* 0x0000007500b97308 */ /* 0x000fe20000000800 */
[----:B------:R-:W-:Y:S01]  /*19550*/  IMAD.MOV.U32 R62, RZ, RZ, R186 ;  /* 0x000000ffff3e7224 */ /* 0x000fe200078e00ba */
[----:B------:R-:W-:Y:S01]  /*19560*/  @!P5 HADD2 R63, -R7.H0_H0, -RZ.H0_H0 ;  /* 0xa00000ff073fd230 */ /* 0x000fe20000000900 */
[----:B------:R-:W-:Y:S01]  /*19570*/  PRMT R24, R3, 0x7632, R24 ;  /* 0x0000763203187816 */ /* 0x000fe20000000018 */
[----:B------:R-:W-:Y:S01]  /*19580*/  IMAD.MOV.U32 R101, RZ, RZ, R80 ;  /* 0x000000ffff657224 */ /* 0x000fe200078e0050 */
[----:B------:R-:W-:-:S03]  /*19590*/  SHF.R.U32.HI R3, RZ, 0x18, R4 ;  /* 0x00000018ff037819 */ /* 0x000fc60000011604 */
[----:B------:R-:W1:Y:S01]  /*195a0*/  MUFU.EX2 R186, R128 ;  /* 0x0000008000ba7308 */ /* 0x000e620000000800 */
[----:B------:R-:W-:Y:S02]  /*195b0*/  PRMT R80, R7, 0x5410, R24 ;  /* 0x0000541007507816 */ /* 0x000fe40000000018 */
[----:B------:R-:W-:Y:S02]  /*195c0*/  @!P5 PRMT R7, R63, 0x5410, RZ ;  /* 0x000054103f07d816 */ /* 0x000fe400000000ff */
[----:B------:R-:W-:Y:S02]  /*195d0*/  ISETP.GE.U32.AND P5, PT, R217, R3, PT ;  /* 0x00000003d900720c */ /* 0x000fe40003fa6070 */
[----:B------:R-:W-:Y:S01]  /*195e0*/  SHF.R.U32.HI R3, RZ, 0x10, R4 ;  /* 0x00000010ff037819 */ /* 0x000fe20000011604 */
[----:B------:R-:W-:Y:S01]  /*195f0*/  @!P6 HADD2 R66, -R24.H0_H0, -RZ.H0_H0 ;  /* 0xa00000ff1842e230 */ /* 0x000fe20000000900 */
[----:B------:R-:W-:Y:S02]  /*19600*/  IMAD.MOV.U32 R63, RZ, RZ, R182 ;  /* 0x000000ffff3f7224 */ /* 0x000fe400078e00b6 */
[----:B------:R-:W-:Y:S01]  /*19610*/  LOP3.LUT R3, R3, 0xff, RZ, 0xc0, !PT ;  /* 0x000000ff03037812 */ /* 0x000fe200078ec0ff */
[----:B------:R3:W-:Y:S01]  /*19620*/  MUFU.EX2 R182, R112 ;  /* 0x0000007000b67308 */ /* 0x0007e20000000800 */
[----:B------:R-:W-:-:S02]  /*19630*/  @!P6 PRMT R24, R66, 0x5410, RZ ;  /* 0x000054104218e816 */ /* 0x000fc400000000ff */
[----:B------:R-:W-:Y:S02]  /*19640*/  ISETP.GE.U32.AND P6, PT, R217, R3, PT ;  /* 0x00000003d900720c */ /* 0x000fe40003fc6070 */
[----:B-1----:R-:W-:-:S04]  /*19650*/  F2FP.PACK_AB R3, R186, R185 ;  /* 0x000000b9ba03723e */ /* 0x002fc800000000ff */
[----:B------:R-:W-:Y:S01]  /*19660*/  PRMT R22, R3, 0x7610, R22 ;  /* 0x0000761003167816 */ /* 0x000fe20000000016 */
[----:B---3--:R-:W-:Y:S02]  /*19670*/  IMAD.MOV.U32 R112, RZ, RZ, R181 ;  /* 0x000000ffff707224 */ /* 0x008fe400078e00b5 */
[----:B------:R-:W1:Y:S01]  /*19680*/  MUFU.EX2 R181, R116 ;  /* 0x0000007400b57308 */ /* 0x000e620000000800 */
[--C-:B------:R-:W-:Y:S01]  /*19690*/  FADD.FTZ R4, R11, R21.reuse ;  /* 0x000000150b047221 */ /* 0x100fe20000010000 */
[----:B------:R-:W-:Y:S01]  /*196a0*/  PRMT R21, R3, 0x7632, R21 ;  /* 0x0000763203157816 */ /* 0x000fe20000000015 */
[----:B------:R-:W-:Y:S01]  /*196b0*/  @!P3 HADD2 R71, -R22.H0_H0, -RZ.H0_H0 ;  /* 0xa00000ff1647b230 */ /* 0x000fe20000000900 */
[----:B------:R-:W-:Y:S02]  /*196c0*/  LOP3.LUT R3, R30, 0xff, RZ, 0xc0, !PT ;  /* 0x000000ff1e037812 */ /* 0x000fe400078ec0ff */
[----:B------:R-:W-:Y:S02]  /*196d0*/  PRMT R66, R22, 0x5410, R21 ;  /* 0x0000541016427816 */ /* 0x000fe40000000015 */
[----:B------:R-:W-:-:S02]  /*196e0*/  @!P3 PRMT R22, R71, 0x5410, RZ ;  /* 0x000054104716b816 */ /* 0x000fc400000000ff */
[----:B------:R-:W-:Y:S01]  /*196f0*/  ISETP.GE.U32.AND P3, PT, R217, R3, PT ;  /* 0x00000003d900720c */ /* 0x000fe20003f66070 */
[----:B------:R-:W-:Y:S01]  /*19700*/  FADD.FTZ R97, R2, R4 ;  /* 0x0000000402617221 */ /* 0x000fe20000010000 */
[----:B-1----:R-:W-:-:S04]  /*19710*/  F2FP.PACK_AB R3, R181, R182 ;  /* 0x000000b6b503723e */ /* 0x002fc800000000ff */
[----:B------:R-:W-:Y:S01]  /*19720*/  PRMT R4, R3, 0x7632, R4 ;  /* 0x0000763203047816 */ /* 0x000fe20000000004 */
[----:B------:R-:W-:-:S04]  /*19730*/  IMAD.MOV.U32 R116, RZ, RZ, R65 ;  /* 0x000000ffff747224 */ /* 0x000fc800078e0041 */
[----:B------:R-:W-:Y:S01]  /*19740*/  @!P2 HADD2 R83, -R4.H0_H0, -RZ.H0_H0 ;  /* 0xa00000ff0453a230 */ /* 0x000fe20000000900 */
[----:B------:R-:W-:-:S04]  /*19750*/  PRMT R65, R3, 0x5410, R4 ;  /* 0x0000541003417816 */ /* 0x000fc80000000004 */
[----:B------:R-:W-:Y:S02]  /*19760*/  @!P2 PRMT R4, R83, 0x5410, RZ ;  /* 0x000054105304a816 */ /* 0x000fe400000000ff */
[----:B------:R-:W3:Y:S01]  /*19770*/  LDL R83, [R1+0xc8] ;  /* 0x0000c80001537983 */ /* 0x000ee20000100800 */
[----:B------:R-:W-:Y:S02]  /*19780*/  IMAD.MOV.U32 R128, RZ, RZ, R46 ;  /* 0x000000ffff807224 */ /* 0x000fe400078e002e */
[----:B------:R-:W-:Y:S02]  /*19790*/  IMAD.MOV.U32 R46, RZ, RZ, R246 ;  /* 0x000000ffff2e7224 */ /* 0x000fe400078e00f6 */
[----:B------:R-:W-:Y:S02]  /*197a0*/  IMAD.MOV.U32 R61, RZ, RZ, R44 ;  /* 0x000000ffff3d7224 */ /* 0x000fe400078e002c */
[----:B------:R-:W-:Y:S01]  /*197b0*/  IMAD.MOV.U32 R44, RZ, RZ, R247 ;  /* 0x000000ffff2c7224 */ /* 0x000fe200078e00f7 */
[----:B------:R-:W-:Y:S01]  /*197c0*/  @!P3 HADD2 R82, -R3.H0_H0, -RZ.H0_H0 ;  /* 0xa00000ff0352b230 */ /* 0x000fe20000000900 */
[----:B------:R-:W-:Y:S01]  /*197d0*/  FADD.FTZ R81, R41, R20 ;  /* 0x0000001429517221 */ /* 0x000fe20000010000 */
[----:B------:R-:W-:Y:S01]  /*197e0*/  @P3 PRMT R41, R3, 0x7610, R41 ;  /* 0x0000761003293816 */ /* 0x000fe20000000029 */
[----:B------:R-:W-:Y:S04]  /*197f0*/  ST.E.U16 [R12.64+-0xc0], R33 ;  /* 0xffff40210c007985 */ /* 0x000fe8000c101504 */
[----:B------:R-:W-:Y:S01]  /*19800*/  ST.E.U16 [R12.64+-0xbe], R32 ;  /* 0xffff42200c007985 */ /* 0x000fe2000c101504 */
[----:B------:R-:W-:Y:S01]  /*19810*/  @!P4 HADD2 R67, -R21.H0_H0, -RZ.H0_H0 ;  /* 0xa00000ff1543c230 */ /* 0x000fe20000000900 */
[----:B------:R-:W-:-:S02]  /*19820*/  SHF.R.U32.HI R2, RZ, 0x18, R0 ;  /* 0x00000018ff027819 */ /* 0x000fc40000011600 */
[----:B------:R-:W-:Y:S02]  /*19830*/  SHF.R.U32.HI R0, RZ, 0x10, R0 ;  /* 0x00000010ff007819 */ /* 0x000fe40000011600 */
[----:B------:R-:W-:Y:S02]  /*19840*/  @!P4 PRMT R21, R67, 0x5410, RZ ;  /* 0x000054104315c816 */ /* 0x000fe400000000ff */
[----:B------:R-:W-:Y:S02]  /*19850*/  ISETP.GE.U32.AND P4, PT, R217, R2, PT ;  /* 0x00000002d900720c */ /* 0x000fe40003f86070 */
[----:B------:R-:W-:Y:S02]  /*19860*/  LOP3.LUT R0, R0, 0xff, RZ, 0xc0, !PT ;  /* 0x000000ff00007812 */ /* 0x000fe400078ec0ff */
[----:B------:R-:W-:Y:S02]  /*19870*/  PRMT R2, R129, 0x7610, R2 ;  /* 0x0000761081027816 */ /* 0x000fe40000000002 */
[----:B------:R-:W-:-:S02]  /*19880*/  @!P3 PRMT R41, R82, 0x5410, RZ ;  /* 0x000054105229b816 */ /* 0x000fc400000000ff */
[----:B------:R-:W-:Y:S01]  /*19890*/  ISETP.GE.U32.AND P3, PT, R217, R0, PT ;  /* 0x00000000d900720c */ /* 0x000fe20003f66070 */
[----:B------:R-:W-:Y:S01]  /*198a0*/  @!P6 HADD2 R99, -R2.H0_H0, -RZ.H0_H0 ;  /* 0xa00000ff0263e230 */ /* 0x000fe20000000900 */
[----:B------:R-:W-:Y:S01]  /*198b0*/  PRMT R0, R129, 0x7632, R0 ;  /* 0x0000763281007816 */ /* 0x000fe20000000000 */
[----:B------:R-:W-:-:S03]  /*198c0*/  IMAD.MOV.U32 R58, RZ, RZ, R50 ;  /* 0x000000ffff3a7224 */ /* 0x000fc600078e0032 */
[----:B------:R-:W-:Y:S02]  /*198d0*/  PRMT R50, R2, 0x5410, R0 ;  /* 0x0000541002327816 */ /* 0x000fe40000000000 */
[----:B------:R-:W-:Y:S02]  /*198e0*/  @!P6 PRMT R2, R99, 0x5410, RZ ;  /* 0x000054106302e816 */ /* 0x000fe400000000ff */
[----:B---3--:R-:W-:-:S05]  /*198f0*/  LOP3.LUT R246, R15, R83, R238, 0x96, !PT ;  /* 0x000000530ff67212 */ /* 0x008fca00078e96ee */
[----:B------:R1:W-:Y:S02]  /*19900*/  STL [R1+0x40], R246 ;  /* 0x000040f601007387 */ /* 0x0003e40000100800 */
[----:B-1----:R-:W-:-:S05]  /*19910*/  IMAD.WIDE.U32 R246, R246, -0x326172a9, RZ ;  /* 0xcd9e8d57f6f67825 */ /* 0x002fca00078e00ff */
[----:B------:R-:W-:-:S05]  /*19920*/  LOP3.LUT R3, R247, R236, R34, 0x96, !PT ;  /* 0x000000ecf7037212 */ /* 0x000fca00078e9622 */
[----:B------:R-:W-:Y:S01]  /*19930*/  IMAD.WIDE.U32 R32, R3, -0x2daee0ad, RZ ;  /* 0xd2511f5303207825 */ /* 0x000fe200078e00ff */
[----:B------:R-:W-:Y:S02]  /*19940*/  LOP3.LUT R3, R49, R220, R14, 0x96, !PT ;  /* 0x000000dc31037212 */ /* 0x000fe400078e960e */
[----:B------:R-:W3:Y:S04]  /*19950*/  LDL.LU.64 R14, [R1+0x190] ;  /* 0x00019000010e7983 */ /* 0x000ee80000300a00 */
[----:B------:R-:W4:Y:S04]  /*19960*/  LDL R99, [R1+0x124] ;  /* 0x0001240001637983 */ /* 0x000f280000100800 */
[----:B------:R-:W4:Y:S01]  /*19970*/  LDL R49, [R1+0xd4] ;  /* 0x0000d40001317983 */ /* 0x000f220000100800 */
[----:B------:R-:W-:Y:S01]  /*19980*/  IMAD.MOV.U32 R59, RZ, RZ, R47 ;  /* 0x000000ffff3b7224 */ /* 0x000fe200078e002f */
[----:B------:R-:W1:Y:S01]  /*19990*/  MUFU.EX2 R11, R132 ;  /* 0x00000084000b7308 */ /* 0x000e620000000800 */
[----:B------:R-:W-:-:S07]  /*199a0*/  IMAD.MOV.U32 R47, RZ, RZ, R180 ;  /* 0x000000ffff2f7224 */ /* 0x000fce00078e00b4 */
[----:B------:R-:W2:Y:S01]  /*199b0*/  MUFU.EX2 R180, R133 ;  /* 0x0000008500b47308 */ /* 0x000ea20000000800 */
[----:B------:R-:W-:Y:S01]  /*199c0*/  MOV R117, R45 ;  /* 0x0000002d00757202 */ /* 0x000fe20000000f00 */
[----:B------:R-:W-:Y:S02]  /*199d0*/  IMAD.MOV.U32 R45, RZ, RZ, R252 ;  /* 0x000000ffff2d7224 */ /* 0x000fe400078e00fc */
[----:B-1----:R-:W-:Y:S01]  /*199e0*/  FADD.FTZ R252, R11, R113 ;  /* 0x000000710bfc7221 */ /* 0x002fe20000010000 */
[----:B--2---:R-:W-:-:S04]  /*199f0*/  F2FP.PACK_AB R11, R180, R11 ;  /* 0x0000000bb40b723e */ /* 0x004fc800000000ff */
[C---:B------:R-:W-:Y:S02]  /*19a00*/  PRMT R20, R11.reuse, 0x7610, R20 ;  /* 0x000076100b147816 */ /* 0x040fe40000000014 */
[----:B------:R-:W-:Y:S02]  /*19a10*/  PRMT R11, R11, 0x7632, R11 ;  /* 0x000076320b0b7816 */ /* 0x000fe4000000000b */
[----:B------:R-:W-:Y:S01]  /*19a20*/  LOP3.LUT R33, R33, R215, R48, 0x96, !PT ;  /* 0x000000d721217212 */ /* 0x000fe200078e9630 */
[----:B------:R-:W-:Y:S02]  /*19a30*/  @!P3 HADD2 R87, -R20.H0_H0, -RZ.H0_H0 ;  /* 0xa00000ff1457b230 */ /* 0x000fe40000000900 */
[----:B------:R-:W-:Y:S01]  /*19a40*/  @!P4 HADD2 R86, -R11.H0_H0, -RZ.H0_H0 ;  /* 0xa00000ff0b56c230 */ /* 0x000fe20000000900 */
[----:B------:R-:W-:Y:S01]  /*19a50*/  PRMT R67, R20, 0x5410, R11 ;  /* 0x0000541014437816 */ /* 0x000fe2000000000b */
[----:B------:R1:W-:Y:S01]  /*19a60*/  ST.E.U16 [R18.64+-0xc0], R31 ;  /* 0xffff401f12007985 */ /* 0x0003e2000c101504 */
[----:B------:R-:W-:-:S02]  /*19a70*/  @!P3 PRMT R20, R87, 0x5410, RZ ;  /* 0x000054105714b816 */ /* 0x000fc400000000ff */
[----:B------:R-:W-:Y:S01]  /*19a80*/  @!P4 PRMT R11, R86, 0x5410, RZ ;  /* 0x00005410560bc816 */ /* 0x000fe200000000ff */
[----:B------:R-:W-:Y:S01]  /*19a90*/  IMAD.WIDE.U32 R86, R33, -0x326172a9, RZ ;  /* 0xcd9e8d5721567825 */ /* 0x000fe200078e00ff */
[----:B------:R-:W-:Y:S04]  /*19aa0*/  ST.E.U16 [R18.64+-0xbe], R52 ;  /* 0xffff423412007985 */ /* 0x000fe8000c101504 */
[----:B------:R2:W-:Y:S01]  /*19ab0*/  ST.E.U16 [R16.64+-0xc0], R6 ;  /* 0xffff400610007985 */ /* 0x0005e2000c101504 */
[----:B------:R-:W-:Y:S01]  /*19ac0*/  IMAD.MOV.U32 R113, RZ, RZ, R101 ;  /* 0x000000ffff717224 */ /* 0x000fe200078e0065 */
[----:B------:R-:W-:Y:S01]  /*19ad0*/  MOV R71, R100 ;  /* 0x0000006400477202 */ /* 0x000fe20000000f00 */
[----:B-1----:R-:W-:-:S05]  /*19ae0*/  IMAD.WIDE.U32 R30, R3, -0x326172a9, RZ ;  /* 0xcd9e8d57031e7825 */ /* 0x002fca00078e00ff */
[----:B------:R-:W-:Y:S02]  /*19af0*/  LOP3.LUT R3, R87, R212, R30, 0x96, !PT ;  /* 0x000000d457037212 */ /* 0x000fe400078e961e */
[----:B--2---:R-:W-:-:S03]  /*19b00*/  LOP3.LUT R6, R31, R214, R246, 0x96, !PT ;  /* 0x000000d61f067212 */ /* 0x004fc600078e96f6 */
[----:B------:R-:W-:-:S04]  /*19b10*/  IMAD.WIDE.U32 R100, R3, -0x2daee0ad, RZ ;  /* 0xd2511f5303647825 */ /* 0x000fc800078e00ff */
[----:B------:R-:W-:Y:S01]  /*19b20*/  IMAD.WIDE.U32 R30, R6, -0x2daee0ad, RZ ;  /* 0xd2511f53061e7825 */ /* 0x000fe200078e00ff */
[----:B------:R-:W-:Y:S01]  /*19b30*/  @!P5 HADD2 R98, -R0.H0_H0, -RZ.H0_H0 ;  /* 0xa00000ff0062d230 */ /* 0x000fe20000000900 */
[----:B------:R1:W-:Y:S03]  /*19b40*/  ST.E.U16 [R16.64+-0xbe], R5 ;  /* 0xffff420510007985 */ /* 0x0003e6000c101504 */
[----:B------:R-:W-:Y:S01]  /*19b50*/  LOP3.LUT R3, R101, R210, R30, 0x96, !PT ;  /* 0x000000d265037212 */ /* 0x000fe200078e961e */
[----:B------:R-:W-:Y:S01]  /*19b60*/  IMAD.MOV.U32 R132, RZ, RZ, R112 ;  /* 0x000000ffff847224 */ /* 0x000fe200078e0070 */
[----:B------:R-:W-:Y:S01]  /*19b70*/  @!P5 PRMT R0, R98, 0x5410, RZ ;  /* 0x000054106200d816 */ /* 0x000fe200000000ff */
[----:B------:R-:W-:Y:S02]  /*19b80*/  IMAD.MOV.U32 R129, RZ, RZ, R128 ;  /* 0x000000ffff817224 */ /* 0x000fe400078e0080 */
[----:B------:R-:W-:-:S02]  /*19b90*/  IMAD.MOV.U32 R112, RZ, RZ, R57 ;  /* 0x000000ffff707224 */ /* 0x000fc400078e0039 */
[----:B------:R-:W-:Y:S02]  /*19ba0*/  IMAD.MOV.U32 R128, RZ, RZ, R85 ;  /* 0x000000ffff807224 */ /* 0x000fe400078e0055 */
[----:B------:R-:W-:Y:S01]  /*19bb0*/  IMAD.MOV.U32 R57, RZ, RZ, R84 ;  /* 0x000000ffff397224 */ /* 0x000fe200078e0054 */
[----:B-1----:R-:W-:-:S05]  /*19bc0*/  LOP3.LUT R5, R31, R213, R32, 0x96, !PT ;  /* 0x000000d51f057212 */ /* 0x002fca00078e9620 */
[----:B------:R-:W-:-:S04]  /*19bd0*/  IMAD.WIDE.U32 R84, R5, -0x326172a9, RZ ;  /* 0xcd9e8d5705547825 */ /* 0x000fc800078e00ff */
[----:B------:R-:W-:Y:S02]  /*19be0*/  IMAD.MOV.U32 R82, RZ, RZ, R63 ;  /* 0x000000ffff527224 */ /* 0x000fe400078e003f */
[----:B------:R-:W-:Y:S02]  /*19bf0*/  IMAD.MOV.U32 R63, RZ, RZ, R117 ;  /* 0x000000ffff3f7224 */ /* 0x000fe400078e0075 */
[----:B------:R-:W-:Y:S02]  /*19c00*/  IMAD.MOV.U32 R117, RZ, RZ, R58 ;  /* 0x000000ffff757224 */ /* 0x000fe400078e003a */
[----:B------:R-:W-:Y:S02]  /*19c10*/  IMAD.MOV.U32 R58, RZ, RZ, R43 ;  /* 0x000000ffff3a7224 */ /* 0x000fe400078e002b */
[----:B------:R-:W-:Y:S02]  /*19c20*/  IMAD.MOV.U32 R133, RZ, RZ, R116 ;  /* 0x000000ffff857224 */ /* 0x000fe400078e0074 */
[----:B------:R-:W-:-:S02]  /*19c30*/  IMAD.MOV.U32 R116, RZ, RZ, R59 ;  /* 0x000000ffff747224 */ /* 0x000fc400078e003b */
[----:B------:R-:W-:Y:S01]  /*19c40*/  IMAD.MOV.U32 R59, RZ, RZ, R42 ;  /* 0x000000ffff3b7224 */ /* 0x000fe200078e002a */
[----:B---3--:R1:W-:Y:S04]  /*19c50*/  ST.E.U16 [R14.64+-0xc0], R2 ;  /* 0xffff40020e007985 */ /* 0x0083e8000c101504 */
        /* <DEDUP_REMOVED lines=16> */
[----:B----4-:R-:W-:Y:S01]  /*19d60*/  IMAD.WIDE.U32 R98, R99, -0x326172a9, RZ ;  /* 0xcd9e8d5763627825 */ /* 0x010fe200078e00ff */
[----:B------:R-:W-:Y:S02]  /*19d70*/  SHF.R.U32.HI R2, RZ, 0x18, R0 ;  /* 0x00000018ff027819 */ /* 0x000fe40000011600 */
[----:B------:R-:W-:Y:S01]  /*19d80*/  LOP3.LUT R0, R3, 0xff, RZ, 0xc0, !PT ;  /* 0x000000ff03007812 */ /* 0x000fe200078ec0ff */
[----:B------:R-:W-:Y:S03]  /*19d90*/  ST.E.U16 [R12.64+-0xb0], R53 ;  /* 0xffff50350c007985 */ /* 0x000fe6000c101504 */
[----:B------:R-:W-:Y:S01]  /*19da0*/  PRMT R42, R0, 0x5410, R2 ;  /* 0x00005410002a7816 */ /* 0x000fe20000000002 */
[----:B------:R-:W-:Y:S01]  /*19db0*/  ST.E.U16 [R12.64+-0xae], R64 ;  /* 0xffff52400c007985 */ /* 0x000fe2000c101504 */
[----:B------:R-:W-:-:S03]  /*19dc0*/  LOP3.LUT R0, R49, R99, RZ, 0x3c, !PT ;  /* 0x0000006331007212 */ /* 0x000fc600078e3cff */
[----:B------:R-:W-:Y:S04]  /*19dd0*/  ST.E.U16 [R18.64+-0xb0], R39 ;  /* 0xffff502712007985 */ /* 0x000fe8000c101504 */
[----:B------:R-:W-:Y:S04]  /*19de0*/  ST.E.U16 [R18.64+-0xae], R40 ;  /* 0xffff522812007985 */ /* 0x000fe8000c101504 */
[----:B------:R-:W-:Y:S04]  /*19df0*/  ST.E.U16 [R16.64+-0xb0], R23 ;  /* 0xffff501710007985 */ /* 0x000fe8000c101504 */
[----:B------:R-:W-:Y:S04]  /*19e00*/  ST.E.U16 [R16.64+-0xae], R8 ;  /* 0xffff520810007985 */ /* 0x000fe8000c101504 */
[----:B------:R1:W-:Y:S01]  /*19e10*/  ST.E.U16 [R14.64+-0xae], R9 ;  /* 0xffff52090e007985 */ /* 0x0003e2000c101504 */
[----:B------:R-:W-:-:S05]  /*19e20*/  LOP3.LUT R2, R35, R237, R98, 0x96, !PT ;  /* 0x000000ed23027212 */ /* 0x000fca00078e9662 */
[----:B------:R-:W-:-:S04]  /*19e30*/  IMAD.WIDE.U32 R2, R2, -0x2daee0ad, RZ ;  /* 0xd2511f5302027825 */ /* 0x000fc800078e00ff */
[----:B-1----:R-:W-:-:S05]  /*19e40*/  IMAD.WIDE.U32 R8, R0, -0x2daee0ad, RZ ;  /* 0xd2511f5300087825 */ /* 0x002fca00078e00ff */
[----:B------:R-:W-:-:S05]  /*19e50*/  LOP3.LUT R0, R9, R83, R238, 0x96, !PT ;  /* 0x0000005309007212 */ /* 0x000fca00078e96ee */
[----:B------:R-:W-:Y:S01]  /*19e60*/  IMAD.WIDE.U32 R48, R0, -0x326172a9, RZ ;  /* 0xcd9e8d5700307825 */ /* 0x000fe200078e00ff */
[----:B------:R-:W-:-:S04]  /*19e70*/  LOP3.LUT R0, R3, R220, R8, 0x96, !PT ;  /* 0x000000dc03007212 */ /* 0x000fc800078e9608 */
[----:B------:R-:W-:Y:S01]  /*19e80*/  LOP3.LUT R5, R49, R236, R34, 0x96, !PT ;  /* 0x000000ec31057212 */ /* 0x000fe200078e9622 */
[----:B------:R-:W-:Y:S04]  /*19e90*/  STL.64 [R1+0x128], R98 ;  /* 0x0001286201007387 */ /* 0x000fe80000100a00 */
[----:B------:R-:W-:Y:S01]  /*19ea0*/  IMAD.WIDE.U32 R30, R5, -0x2daee0ad, RZ ;  /* 0xd2511f53051e7825 */ /* 0x000fe200078e00ff */
[----:B------:R1:W-:Y:S04]  /*19eb0*/  STL.64 [R1+0x30], R8 ;  /* 0x0000300801007387 */ /* 0x0003e80000100a00 */
[----:B------:R2:W5:Y:S04]  /*19ec0*/  LDL.LU.64 R238, [R1+0x188] ;  /* 0x0001880001ee7983 */ /* 0x0005680000300a00 */
[----:B------:R2:W5:Y:S04]  /*19ed0*/  LDL.LU R237, [R1+0x184] ;  /* 0x0001840001ed7983 */ /* 0x0005680000300800 */
[----:B------:R3:W-:Y:S01]  /*19ee0*/  STL.64 [R1+0x20], R48 ;  /* 0x0000203001007387 */ /* 0x0007e20000100a00 */
[----:B------:R-:W-:-:S02]  /*19ef0*/  IMAD.MOV.U32 R83, RZ, RZ, R129 ;  /* 0x000000ffff537224 */ /* 0x000fc400078e0081 */
[----:B------:R-:W-:Y:S01]  /*19f00*/  IMAD.MOV.U32 R129, RZ, RZ, R132 ;  /* 0x000000ffff817224 */ /* 0x000fe200078e0084 */
[----:B------:R-:W-:Y:S01]  /*19f10*/  ST.E.U16 [R14.64+-0xb0], R10 ;  /* 0xffff500a0e007985 */ /* 0x000fe2000c101504 */
[----:B-1----:R-:W-:Y:S01]  /*19f20*/  IMAD.WIDE.U32 R8, R0, -0x326172a9, RZ ;  /* 0xcd9e8d5700087825 */ /* 0x002fe200078e00ff */
[----:B------:R-:W-:Y:S02]  /*19f30*/  LOP3.LUT R0, R31, R215, R2, 0x96, !PT ;  /* 0x000000d71f007212 */ /* 0x000fe400078e9602 */
[----:B------:R2:W5:Y:S02]  /*19f40*/  LDL.LU R236, [R1+0x180] ;  /* 0x0001800001ec7983 */ /* 0x0005640000300800 */
[----:B------:R-:W-:Y:S01]  /*19f50*/  LOP3.LUT R2, R9, R214, R48, 0x96, !PT ;  /* 0x000000d609027212 */ /* 0x000fe200078e9630 */
[----:B------:R-:W-:Y:S02]  /*19f60*/  IMAD.MOV.U32 R99, RZ, RZ, R113 ;  /* 0x000000ffff637224 */ /* 0x000fe400078e0071 */
[----:B------:R-:W-:Y:S01]  /*19f70*/  IMAD.MOV.U32 R132, RZ, RZ, R44 ;  /* 0x000000ffff847224 */ /* 0x000fe200078e002c */
[----:B------:R1:W-:Y:S01]  /*19f80*/  ST.E.U16 [R12.64+-0x9e], R29 ;  /* 0xffff621d0c007985 */ /* 0x0003e2000c101504 */
[----:B---3--:R-:W-:-:S03]  /*19f90*/  IMAD.WIDE.U32 R48, R0, -0x326172a9, RZ ;  /* 0xcd9e8d5700307825 */ /* 0x008fc600078e00ff */
[----:B------:R-:W-:Y:S02]  /*19fa0*/  ST.E.U16 [R12.64+-0xa0], R36 ;  /* 0xffff60240c007985 */ /* 0x000fe4000c101504 */
[----:B------:R-:W-:Y:S01]  /*19fb0*/  LOP3.LUT R0, R49, R212, R8, 0x96, !PT ;  /* 0x000000d431007212 */ /* 0x000fe200078e9608 */
[----:B------:R-:W-:Y:S01]  /*19fc0*/  IMAD.MOV.U32 R113, RZ, RZ, R133 ;  /* 0x000000ffff717224 */ /* 0x000fe200078e0085 */
[----:B------:R2:W5:Y:S01]  /*19fd0*/  LDL.LU R220, [R1+0x17c] ;  /* 0x00017c0001dc7983 */ /* 0x0005620000300800 */
[----:B------:R-:W-:Y:S02]  /*19fe0*/  IMAD.MOV.U32 R44, RZ, RZ, R45 ;  /* 0x000000ffff2c7224 */ /* 0x000fe400078e002d */
[----:B------:R-:W-:Y:S02]  /*19ff0*/  IMAD.MOV.U32 R133, RZ, RZ, R47 ;  /* 0x000000ffff857224 */ /* 0x000fe400078e002f */
[----:B------:R-:W-:Y:S01]  /*1a000*/  IMAD.WIDE.U32 R2, R2, -0x2daee0ad, RZ ;  /* 0xd2511f5302027825 */ /* 0x000fe200078e00ff */
[----:B------:R-:W-:Y:S01]  /*1a010*/  MOV R52, R99 ;  /* 0x0000006300347202 */ /* 0x000fe20000000f00 */
[----:B------:R-:W-:Y:S02]  /*1a020*/  ST.E.U16 [R18.64+-0xa0], R38 ;  /* 0xffff602612007985 */ /* 0x000fe4000c101504 */
[----:B------:R-:W-:-:S02]  /*1a030*/  IMAD.MOV.U32 R45, RZ, RZ, R46 ;  /* 0x000000ffff2d7224 */ /* 0x000fc400078e002e */
[----:B------:R-:W-:Y:S01]  /*1a040*/  IMAD.WIDE.U32 R46, R0, -0x2daee0ad, RZ ;  /* 0xd2511f53002e7825 */ /* 0x000fe200078e00ff */
[----:B------:R-:W-:Y:S01]  /*1a050*/  LOP3.LUT R5, R3, R213, R30, 0x96, !PT ;  /* 0x000000d503057212 */ /* 0x000fe200078e961e */
[----:B------:R-:W-:Y:S03]  /*1a060*/  ST.E.U16 [R18.64+-0x9e], R37 ;  /* 0xffff622512007985 */ /* 0x000fe6000c101504 */
[----:B------:R-:W-:Y:S01]  /*1a070*/  LOP3.LUT R2, R47, R210, R2, 0x96, !PT ;  /* 0x000000d22f027212 */ /* 0x000fe200078e9602 */
[----:B------:R-:W-:Y:S01]  /*1a080*/  IMAD.MOV.U32 R31, RZ, RZ, R163 ;  /* 0x000000ffff1f7224 */ /* 0x000fe200078e00a3 */
[----:B------:R2:W5:Y:S03]  /*1a090*/  LDL.LU R215, [R1+0x178] ;  /* 0x0001780001d77983 */ /* 0x0005660000300800 */
[----:B------:R-:W-:-:S04]  /*1a0a0*/  IMAD.WIDE.U32 R2, R2, -0x326172a9, RZ ;  /* 0xcd9e8d5702027825 */ /* 0x000fc800078e00ff */
[----:B------:R-:W-:Y:S01]  /*1a0b0*/  IMAD.MOV.U32 R99, RZ, RZ, R133 ;  /* 0x000000ffff637224 */ /* 0x000fe200078e0085 */
[C---:B------:R-:W-:Y:S01]  /*1a0c0*/  LOP3.LUT R0, R2.reuse, 0xffff, RZ, 0xc0, !PT ;  /* 0x0000ffff02007812 */ /* 0x040fe200078ec0ff */
[----:B------:R-:W-:Y:S01]  /*1a0d0*/  IMAD.MOV.U32 R133, RZ, RZ, R132 ;  /* 0x000000ffff857224 */ /* 0x000fe200078e0084 */
[----:B------:R-:W-:Y:S01]  /*1a0e0*/  LOP3.LUT R6, R2, 0xff, RZ, 0xc0, !PT ;  /* 0x000000ff02067812 */ /* 0x000fe200078ec0ff */
[----:B------:R-:W-:Y:S01]  /*1a0f0*/  IMAD.MOV.U32 R132, RZ, RZ, R44 ;  /* 0x000000ffff847224 */ /* 0x000fe200078e002c */
[----:B------:R-:W-:Y:S01]  /*1a100*/  SHF.R.U32.HI R0, RZ, 0x8, R0 ;  /* 0x00000008ff007819 */ /* 0x000fe20000011600 */
[----:B------:R-:W-:Y:S01]  /*1a110*/  IMAD.MOV.U32 R98, RZ, RZ, R45 ;  /* 0x000000ffff627224 */ /* 0x000fe200078e002d */
[----:B------:R3:W-:Y:S01]  /*1a120*/  ST.E.U16 [R16.64+-0xa0], R7 ;  /* 0xffff600710007985 */ /* 0x0007e2000c101504 */
[----:B------:R-:W-:Y:S01]  /*1a130*/  IMAD.WIDE.U32 R44, R5, -0x326172a9, RZ ;  /* 0xcd9e8d57052c7825 */ /* 0x000fe200078e00ff */
[----:B------:R-:W-:Y:S02]  /*1a140*/  SHF.R.U32.HI R5, RZ, 0x10, R2 ;  /* 0x00000010ff057819 */ /* 0x000fe40000011602 */
[----:B------:R-:W-:Y:S01]  /*1a150*/  PRMT R6, R6, 0x5410, R0 ;  /* 0x0000541006067816 */ /* 0x000fe20000000000 */
[----:B------:R-:W-:Y:S01]  /*1a160*/  ST.E.U16 [R16.64+-0x9e], R24 ;  /* 0xffff621810007985 */ /* 0x000fe2000c101504 */
[----:B------:R-:W-:-:S02]  /*1a170*/  LOP3.LUT R0, R3, R209, R44, 0x96, !PT ;  /* 0x000000d103007212 */ /* 0x000fc400078e962c */
[----:B------:R-:W-:Y:S01]  /*1a180*/  SHF.R.U32.HI R3, RZ, 0x18, R2 ;  /* 0x00000018ff037819 */ /* 0x000fe20000011602 */
[----:B------:R-:W-:Y:S01]  /*1a190*/  IMAD.MOV.U32 R40, RZ, RZ, R96 ;  /* 0x000000ffff287224 */ /* 0x000fe200078e0060 */
[----:B------:R-:W-:Y:S01]  /*1a1a0*/  LOP3.LUT R2, R5, 0xff, RZ, 0xc0, !PT ;  /* 0x000000ff05027812 */ /* 0x000fe200078ec0ff */
[----:B------:R-:W-:Y:S01]  /*1a1b0*/  IMAD.MOV.U32 R34, RZ, RZ, R112 ;  /* 0x000000ffff227224 */ /* 0x000fe200078e0070 */
[----:B------:R2:W5:Y:S02]  /*1a1c0*/  LDL.LU R214, [R1+0x174] ;  /* 0x0001740001d67983 */ /* 0x0005640000300800 */
[----:B-1----:R-:W-:Y:S02]  /*1a1d0*/  PRMT R29, R2, 0x5410, R3 ;  /* 0x00005410021d7816 */ /* 0x002fe40000000003 */
[C---:B------:R-:W-:Y:S01]  /*1a1e0*/  LOP3.LUT R2, R0.reuse, 0xffff, RZ, 0xc0, !PT ;  /* 0x0000ffff00027812 */ /* 0x040fe200078ec0ff */
[----:B------:R-:W-:Y:S03]  /*1a1f0*/  ST.E.U16 [R14.64+-0xa0], R20 ;  /* 0xffff60140e007985 */ /* 0x000fe6000c101504 */
[----:B------:R-:W-:Y:S01]  /*1a200*/  SHF.R.U32.HI R3, RZ, 0x8, R2 ;  /* 0x00000008ff037819 */ /* 0x000fe20000011602 */
[----:B------:R1:W-:Y:S01]  /*1a210*/  ST.E.U16 [R14.64+-0x9e], R11 ;  /* 0xffff620b0e007985 */ /* 0x0003e2000c101504 */
[----:B------:R-:W-:Y:S01]  /*1a220*/  LOP3.LUT R2, R0, 0xff, RZ, 0xc0, !PT ;  /* 0x000000ff00027812 */ /* 0x000fe200078ec0ff */
[----:B------:R-:W-:-:S02]  /*1a230*/  IMAD.MOV.U32 R53, RZ, RZ, R133 ;  /* 0x000000ffff357224 */ /* 0x000fc400078e0085 */
[----:B------:R-:W-:Y:S01]  /*1a240*/  IMAD.MOV.U32 R64, RZ, RZ, R132 ;  /* 0x000000ffff407224 */ /* 0x000fe200078e0084 */
[----:B------:R2:W5:Y:S01]  /*1a250*/  LDL.LU R213, [R1+0x170] ;  /* 0x0001700001d57983 */ /* 0x0005620000300800 */
[----:B---3--:R-:W-:Y:S02]  /*1a260*/  PRMT R7, R2, 0x5410, R3 ;  /* 0x0000541002077816 */ /* 0x008fe40000000003 */
[--C-:B------:R-:W-:Y:S01]  /*1a270*/  SHF.R.U32.HI R3, RZ, 0x10, R0.reuse ;  /* 0x00000010ff037819 */ /* 0x100fe20000011600 */
[----:B------:R-:W-:Y:S01]  /*1a280*/  ST.E.U16 [R12.64+-0x90], R26 ;  /* 0xffff701a0c007985 */ /* 0x000fe2000c101504 */
[----:B------:R-:W-:Y:S02]  /*1a290*/  SHF.R.U32.HI R2, RZ, 0x18, R0 ;  /* 0x00000018ff027819 */ /* 0x000fe40000011600 */
[----:B------:R-:W-:Y:S01]  /*1a2a0*/  LOP3.LUT R0, R3, 0xff, RZ, 0xc0, !PT ;  /* 0x000000ff03007812 */ /* 0x000fe200078ec0ff */
[--C-:B------:R-:W-:Y:S01]  /*1a2b0*/  HSET2.LE.AND R3, R6, R221.reuse, PT ;  /* 0x000000dd06037233 */ /* 0x100fe20003803000 */
[----:B------:R-:W-:Y:S02]  /*1a2c0*/  ST.E.U16 [R12.64+-0x8e], R25 ;  /* 0xffff72190c007985 */ /* 0x000fe4000c101504 */
[----:B------:R-:W-:Y:S01]  /*1a2d0*/  PRMT R5, R0, 0x5410, R2 ;  /* 0x0000541000057816 */ /* 0x000fe20000000002 */
[--C-:B------:R-:W-:Y:S01]  /*1a2e0*/  HSET2.LE.AND R0, R33, R221.reuse, PT ;  /* 0x000000dd21007233 */ /* 0x100fe20003803000 */
[----:B------:R-:W-:Y:S01]  /*1a2f0*/  LOP3.LUT R6, R54, R3, RZ, 0xc0, !PT ;  /* 0x0000000336067212 */ /* 0x000fe200078ec0ff */
[----:B------:R-:W-:Y:S02]  /*1a300*/  ST.E.U16 [R18.64+-0x90], R28 ;  /* 0xffff701c12007985 */ /* 0x000fe4000c101504 */
[--C-:B------:R-:W-:Y:S01]  /*1a310*/  HSET2.LE.AND R3, R5, R221.reuse, PT ;  /* 0x000000dd05037233 */ /* 0x100fe20003803000 */
[----:B------:R-:W-:Y:S01]  /*1a320*/  LOP3.LUT R10, R70, R0, RZ, 0xc0, !PT ;  /* 0x00000000460a7212 */ /* 0x000fe200078ec0ff */
[----:B------:R-:W-:Y:S01]  /*1a330*/  ST.E.U16 [R18.64+-0x8e], R27 ;  /* 0xffff721b12007985 */ /* 0x000fe2000c101504 */
[----:B------:R-:W-:-:S03]  /*1a340*/  HSET2.LE.AND R0, R43, R221, PT ;  /* 0x000000dd2b007233 */ /* 0x000fc60003803000 */
[----:B------:R-:W-:Y:S04]  /*1a350*/  ST.E.U16 [R16.64+-0x90], R22 ;  /* 0xffff701610007985 */ /* 0x000fe8000c101504 */
[----:B------:R-:W-:Y:S01]  /*1a360*/  ST.E.U16 [R16.64+-0x8e], R21 ;  /* 0xffff721510007985 */ /* 0x000fe2000c101504 */
[----:B------:R-:W-:-:S03]  /*1a370*/  LOP3.LUT R8, R160, R0, RZ, 0xc0, !PT ;  /* 0x00000000a0087212 */ /* 0x000fc600078ec0ff */
[----:B------:R-:W-:Y:S01]  /*1a380*/  ST.E.U16 [R14.64+-0x90], R41 ;  /* 0xffff70290e007985 */ /* 0x000fe2000c101504 */
[----:B------:R-:W-:-:S03]  /*1a390*/  LOP3.LUT R5, R50, R3, RZ, 0xc0, !PT ;  /* 0x0000000332057212 */ /* 0x000fc600078ec0ff */
[----:B------:R3:W-:Y:S01]  /*1a3a0*/  ST.E.U16 [R14.64+-0x8e], R4 ;  /* 0xffff72040e007985 */ /* 0x0007e2000c101504 */
[----:B------:R-:W-:-:S03]  /*1a3b0*/  HSET2.LE.AND R0, R29, R221, PT ;  /* 0x000000dd1d007233 */ /* 0x000fc60003803000 */
[----:B------:R-:W4:Y:S01]  /*1a3c0*/  LDSM.16.MT88.4 R36, [R206+0xa000] ;  /* 0x00a00000ce24783b */ /* 0x000f220000004200 */
[----:B------:R-:W-:-:S03]  /*1a3d0*/  IMAD.MOV.U32 R3, RZ, RZ, R31 ;  /* 0x000000ffff037224 */ /* 0x000fc600078e001f */
[----:B------:R-:W2:Y:S04]  /*1a3e0*/  LDSM.16.MT88.4 R24, [R201+0xa000] ;  /* 0x00a00000c918783b */ /* 0x000ea80000004200 */
[----:B------:R-:W2:Y:S04]  /*1a3f0*/  LDSM.16.MT88.4 R28, [R205+0xa000] ;  /* 0x00a00000cd1c783b */ /* 0x000ea80000004200 */
[----:B------:R-:W2:Y:S01]  /*1a400*/  LDSM.16.MT88.4 R20, [R203+0xa000] ;  /* 0x00a00000cb14783b */ /* 0x000ea20000004200 */
[----:B------:R-:W-:Y:S01]  /*1a410*/  HSET2.LE.AND R2, R32, R221, PT ;  /* 0x000000dd20027233 */ /* 0x000fe20003803000 */
[----:B------:R-:W-:-:S02]  /*1a420*/  IMAD.MOV.U32 R35, RZ, RZ, R128 ;  /* 0x000000ffff237224 */ /* 0x000fc400078e0080 */
[----:B------:R-:W-:Y:S01]  /*1a430*/  IMAD.MOV.U32 R112, RZ, RZ, R162 ;  /* 0x000000ffff707224 */ /* 0x000fe200078e00a2 */
[----:B------:R2:W5:Y:S01]  /*1a440*/  LDL.LU R212, [R1+0x16c] ;  /* 0x00016c0001d47983 */ /* 0x0005620000300800 */
[----:B-1----:R-:W-:Y:S01]  /*1a450*/  LOP3.LUT R11, R56, R2, RZ, 0xc0, !PT ;  /* 0x00000002380b7212 */ /* 0x002fe200078ec0ff */
[--C-:B------:R-:W-:Y:S01]  /*1a460*/  HSET2.LE.AND R2, R42, R221.reuse, PT ;  /* 0x000000dd2a027233 */ /* 0x100fe20003803000 */
[----:B------:R-:W-:Y:S01]  /*1a470*/  IMAD.MOV.U32 R50, RZ, RZ, R40 ;  /* 0x000000ffff327224 */ /* 0x000fe200078e0028 */
[----:B------:R1:W5:Y:S03]  /*1a480*/  LDL.LU R210, [R1+0x168] ;  /* 0x0001680001d27983 */ /* 0x0003660000300800 */
[----:B------:R-:W-:Y:S01]  /*1a490*/  LOP3.LUT R9, R134, R2, RZ, 0xc0, !PT ;  /* 0x0000000286097212 */ /* 0x000fe200078ec0ff */
[----:B------:R-:W-:Y:S01]  /*1a4a0*/  HSET2.LE.AND R2, R7, R221, PT ;  /* 0x000000dd07027233 */ /* 0x000fe20003803000 */
[----:B------:R-:W-:Y:S01]  /*1a4b0*/  LOP3.LUT R7, R51, R0, RZ, 0xc0, !PT ;  /* 0x0000000033077212 */ /* 0x000fe200078ec0ff */
[----:B------:R-:W-:Y:S01]  /*1a4c0*/  IMAD.MOV.U32 R42, RZ, RZ, R52 ;  /* 0x000000ffff2a7224 */ /* 0x000fe200078e0034 */
[----:B------:R1:W5:Y:S02]  /*1a4d0*/  LDL.LU R209, [R1+0x164] ;  /* 0x0001640001d17983 */ /* 0x0003640000300800 */
[----:B---3--:R-:W-:Y:S01]  /*1a4e0*/  LOP3.LUT R4, R55, R2, RZ, 0xc0, !PT ;  /* 0x0000000237047212 */ /* 0x008fe200078ec0ff */
[----:B------:R-:W-:-:S02]  /*1a4f0*/  IMAD.MOV.U32 R0, RZ, RZ, R53 ;  /* 0x000000ffff007224 */ /* 0x000fc400078e0035 */
[----:B------:R-:W-:Y:S02]  /*1a500*/  IMAD.MOV.U32 R43, RZ, RZ, R71 ;  /* 0x000000ffff2b7224 */ /* 0x000fe400078e0047 */
[----:B------:R-:W-:Y:S02]  /*1a510*/  IMAD.MOV.U32 R41, RZ, RZ, R117 ;  /* 0x000000ffff297224 */ /* 0x000fe400078e0075 */
[----:B------:R-:W-:Y:S01]  /*1a520*/  IMAD.MOV.U32 R40, RZ, RZ, R59 ;  /* 0x000000ffff287224 */ /* 0x000fe200078e003b */
[----:B----4-:R-:W-:Y:S01]  /*1a530*/  HMMA.16816.F32 R52, R4, R36, R136 ;  /* 0x000000240434723c */ /* 0x010fe20000001888 */
[----:B------:R-:W-:Y:S01]  /*1a540*/  IMAD.MOV.U32 R128, RZ, RZ, R135 ;  /* 0x000000ffff807224 */ /* 0x000fe200078e0087 */
[----:B------:R-:W-:Y:S01]  /*1a550*/  MOV R51, R35 ;  /* 0x0000002300337202 */ /* 0x000fe20000000f00 */
[----:B------:R-:W-:-:S04]  /*1a560*/  IMAD.MOV.U32 R96, RZ, RZ, R161 ;  /* 0x000000ffff607224 */ /* 0x000fc800078e00a1 */
        /* <DEDUP_REMOVED lines=8> */
[C---:B--2---:R-:W-:Y:S01]  /*1a5f0*/  HMMA.16816.F32 R132, R8.reuse, R26, R240 ;  /* 0x0000001a0884723c */ /* 0x044fe200000018f0 */
[----:B------:R-:W-:Y:S02]  /*1a600*/  IMAD.MOV.U32 R83, RZ, RZ, R63 ;  /* 0x000000ffff537224 */ /* 0x000fe400078e003f */
[----:B------:R-:W-:Y:S02]  /*1a610*/  IMAD.MOV.U32 R113, RZ, RZ, R62 ;  /* 0x000000ffff717224 */ /* 0x000fe400078e003e */
[----:B------:R-:W-:Y:S02]  /*1a620*/  IMAD.MOV.U32 R129, RZ, RZ, R61 ;  /* 0x000000ffff817224 */ /* 0x000fe400078e003d */
[----:B------:R-:W-:Y:S01]  /*1a630*/  IMAD.MOV.U32 R82, RZ, RZ, R60 ;  /* 0x000000ffff527224 */ /* 0x000fe200078e003c */
[----:B------:R-:W-:Y:S01]  /*1a640*/  HMMA.16816.F32 R168, R8, R24, R168 ;  /* 0x0000001808a8723c */ /* 0x000fe200000018a8 */
[----:B------:R-:W-:-:S02]  /*1a650*/  IMAD.MOV.U32 R2, RZ, RZ, R34 ;  /* 0x000000ffff027224 */ /* 0x000fc400078e0022 */
[----:B------:R-:W-:Y:S01]  /*1a660*/  IMAD.MOV.U32 R240, RZ, RZ, R40 ;  /* 0x000000fffff07224 */ /* 0x000fe200078e0028 */
[----:B------:R-:W-:Y:S04]  /*1a670*/  LDSM.16.MT88.4 R32, [R206+0xb000] ;  /* 0x00b00000ce20783b */ /* 0x000fe80000004200 */
[C---:B------:R-:W-:Y:S07]  /*1a680*/  HMMA.16816.F32 R60, R4.reuse, R28, R164 ;  /* 0x0000001c043c723c */ /* 0x040fee00000018a4 */
[----:B------:R-:W-:Y:S01]  /*1a690*/  IMAD.MOV.U32 R164, RZ, RZ, R42 ;  /* 0x000000ffffa47224 */ /* 0x000fe200078e002a */
[----:B------:R-:W-:Y:S01]  /*1a6a0*/  HMMA.16816.F32 R152, R4, R24, R152 ;  /* 0x000000180498723c */ /* 0x000fe20000001898 */
[----:B------:R-:W-:-:S02]  /*1a6b0*/  IMAD.MOV.U32 R165, RZ, RZ, R43 ;  /* 0x000000ffffa57224 */ /* 0x000fc400078e002b */
[----:B------:R-:W-:Y:S02]  /*1a6c0*/  IMAD.MOV.U32 R167, RZ, RZ, R41 ;  /* 0x000000ffffa77224 */ /* 0x000fe400078e0029 */
[----:B------:R-:W-:Y:S03]  /*1a6d0*/  LDSM.16.MT88.4 R40, [R205+0xb000] ;  /* 0x00b00000cd28783b */ /* 0x000fe60000004200 */
[----:B------:R-:W-:Y:S01]  /*1a6e0*/  HMMA.16816.F32 R148, R4, R26, R148 ;  /* 0x0000001a0494723c */ /* 0x000fe20000001894 */
[----:B------:R-:W2:Y:S07]  /*1a6f0*/  LDSM.16.MT88.4 R24, [R201+0xb000] ;  /* 0x00b00000c918783b */ /* 0x000eae0000004200 */
[-C--:B------:R-:W-:Y:S08]  /*1a700*/  HMMA.16816.F32 R160, R8, R20.reuse, R248 ;  /* 0x0000001408a0723c */ /* 0x080ff000000018f8 */
[C---:B------:R-:W-:Y:S08]  /*1a710*/  HMMA.16816.F32 R144, R4.reuse, R20, R144 ;  /* 0x000000140490723c */ /* 0x040ff00000001890 */
[-C--:B------:R-:W-:Y:S08]  /*1a720*/  HMMA.16816.F32 R140, R4, R22.reuse, R140 ;  /* 0x00000016048c723c */ /* 0x080ff0000000188c */
[----:B------:R-:W-:Y:S01]  /*1a730*/  HMMA.16816.F32 R172, R8, R22, R172 ;  /* 0x0000001608ac723c */ /* 0x000fe200000018ac */
[----:B------:R-:W3:Y:S01]  /*1a740*/  LDSM.16.MT88.4 R20, [R203+0xb000] ;  /* 0x00b00000cb14783b */ /* 0x000ee20000004200 */
[----:B------:R-:W-:-:S02]  /*1a750*/  IMAD.MOV.U32 R70, RZ, RZ, R116 ;  /* 0x000000ffff467224 */ /* 0x000fc400078e0074 */
[----:B------:R-:W-:Y:S02]  /*1a760*/  IMAD.MOV.U32 R71, RZ, RZ, R58 ;  /* 0x000000ffff477224 */ /* 0x000fe400078e003a */
[----:B------:R-:W-:Y:S02]  /*1a770*/  IMAD.MOV.U32 R116, RZ, RZ, R57 ;  /* 0x000000ffff747224 */ /* 0x000fe400078e0039 */
[----:B------:R-:W-:Y:S01]  /*1a780*/  IMAD.MOV.U32 R117, RZ, RZ, R208 ;  /* 0x000000ffff757224 */ /* 0x000fe200078e00d0 */
[----:B------:R-:W-:Y:S01]  /*1a790*/  MOV R241, R71 ;  /* 0x0000004700f17202 */ /* 0x000fe20000000f00 */
[----:B------:R-:W-:Y:S01]  /*1a7a0*/  IMAD.MOV.U32 R166, RZ, RZ, R70 ;  /* 0x000000ffffa67224 */ /* 0x000fe200078e0046 */
[----:B------:R-:W-:Y:S01]  /*1a7b0*/  HMMA.16816.F32 R56, R4, R38, R156 ;  /* 0x000000260438723c */ /* 0x000fe2000000189c */
[----:B------:R-:W-:Y:S01]  /*1a7c0*/  IMAD.MOV.U32 R242, RZ, RZ, R116 ;  /* 0x000000fffff27224 */ /* 0x000fe200078e0074 */
[----:B------:R1:W5:Y:S01]  /*1a7d0*/  LDL.LU R208, [R1+0x160] ;  /* 0x0001600001d07983 */ /* 0x0003620000300800 */
[----:B------:R-:W-:-:S02]  /*1a7e0*/  IMAD.MOV.U32 R243, RZ, RZ, R117 ;  /* 0x000000fffff37224 */ /* 0x000fc400078e0075 */
[----:B------:R-:W-:Y:S02]  /*1a7f0*/  IMAD.MOV.U32 R248, RZ, RZ, R69 ;  /* 0x000000fffff87224 */ /* 0x000fe400078e0045 */
[----:B------:R-:W-:Y:S01]  /*1a800*/  IMAD.MOV.U32 R249, RZ, RZ, R68 ;  /* 0x000000fffff97224 */ /* 0x000fe200078e0044 */
[----:B--2---:R-:W-:Y:S01]  /*1a810*/  HMMA.16816.F32 R72, R4, R24, R72 ;  /* 0x000000180448723c */ /* 0x004fe20000001848 */
[----:B------:R-:W-:Y:S02]  /*1a820*/  IMAD.MOV.U32 R250, RZ, RZ, R119 ;  /* 0x000000fffffa7224 */ /* 0x000fe400078e0077 */
[----:B------:R-:W-:-:S05]  /*1a830*/  IMAD.MOV.U32 R251, RZ, RZ, R118 ;  /* 0x000000fffffb7224 */ /* 0x000fca00078e0076 */
[C---:B------:R-:W-:Y:S08]  /*1a840*/  HMMA.16816.F32 R68, R4.reuse, R30, R176 ;  /* 0x0000001e0444723c */ /* 0x040ff000000018b0 */
[C---:B------:R-:W-:Y:S08]  /*1a850*/  HMMA.16816.F32 R76, R4.reuse, R26, R76 ;  /* 0x0000001a044c723c */ /* 0x040ff0000000184c */
[C---:B---3--:R-:W-:Y:S08]  /*1a860*/  HMMA.16816.F32 R88, R4.reuse, R20, R88 ;  /* 0x000000140458723c */ /* 0x048ff00000001858 */
[C---:B------:R-:W-:Y:S08]  /*1a870*/  HMMA.16816.F32 R92, R4.reuse, R22, R92 ;  /* 0x00000016045c723c */ /* 0x040ff0000000185c */
[C---:B------:R-:W-:Y:S08]  /*1a880*/  HMMA.16816.F32 R104, R4.reuse, R32, R104 ;  /* 0x000000200468723c */ /* 0x040ff00000001868 */
[C---:B------:R-:W-:Y:S08]  /*1a890*/  HMMA.16816.F32 R108, R4.reuse, R34, R108 ;  /* 0x00000022046c723c */ /* 0x040ff0000000186c */
[C---:B------:R-:W-:Y:S08]  /*1a8a0*/  HMMA.16816.F32 R120, R4.reuse, R40, R120 ;  /* 0x000000280478723c */ /* 0x040ff00000001878 */
[----:B------:R-:W-:Y:S07]  /*1a8b0*/  HMMA.16816.F32 R116, R4, R42, R124 ;  /* 0x0000002a0474723c */ /* 0x000fee000000187c */
[----:B------:R-:W-:-:S02]  /*1a8c0*/  IMAD.MOV.U32 R4, RZ, RZ, R0 ;  /* 0x000000ffff047224 */ /* 0x000fc400078e0000 */
[----:B------:R-:W-:Y:S02]  /*1a8d0*/  IMAD.MOV.U32 R5, RZ, RZ, R64 ;  /* 0x000000ffff057224 */ /* 0x000fe400078e0040 */
[----:B------:R-:W-:Y:S02]  /*1a8e0*/  IMAD.MOV.U32 R6, RZ, RZ, R98 ;  /* 0x000000ffff067224 */ /* 0x000fe400078e0062 */
[----:B------:R-:W-:-:S07]  /*1a8f0*/  IMAD.MOV.U32 R7, RZ, RZ, R99 ;  /* 0x000000ffff077224 */ /* 0x000fce00078e0063 */
[C---:B------:R-:W-:Y:S01]  /*1a900*/  HMMA.16816.F32 R4, R8.reuse, R20, R4 ;  /* 0x000000140804723c */ /* 0x040fe20000001804 */
[----:B------:R-:W-:Y:S02]  /*1a910*/  IMAD.MOV.U32 R124, RZ, RZ, R83 ;  /* 0x000000ffff7c7224 */ /* 0x000fe400078e0053 */
[----:B------:R-:W-:Y:S02]  /*1a920*/  IMAD.MOV.U32 R125, RZ, RZ, R113 ;  /* 0x000000ffff7d7224 */ /* 0x000fe400078e0071 */
[----:B------:R-:W-:Y:S02]  /*1a930*/  IMAD.MOV.U32 R126, RZ, RZ, R129 ;  /* 0x000000ffff7e7224 */ /* 0x000fe400078e0081 */
[----:B------:R-:W-:Y:S01]  /*1a940*/  IMAD.MOV.U32 R127, RZ, RZ, R82 ;  /* 0x000000ffff7f7224 */ /* 0x000fe200078e0052 */
[C---:B------:R-:W-:Y:S08]  /*1a950*/  HMMA.16816.F32 R192, R8.reuse, R36, R192 ;  /* 0x0000002408c0723c */ /* 0x040ff000000018c0 */
[----:B------:R-:W-:Y:S08]  /*1a960*/  HMMA.16816.F32 R136, R8, R38, R136 ;  /* 0x000000260888723c */ /* 0x000ff00000001888 */
[----:B------:R-:W-:-:S02]  /*1a970*/  IMAD.MOV.U32 R39, RZ, RZ, R4 ;  /* 0x000000ffff277224 */ /* 0x000fc400078e0004 */
[----:B------:R-:W-:Y:S02]  /*1a980*/  IMAD.MOV.U32 R38, RZ, RZ, R5 ;  /* 0x000000ffff267224 */ /* 0x000fe400078e0005 */
[----:B------:R-:W-:Y:S02]  /*1a990*/  IMAD.MOV.U32 R37, RZ, RZ, R6 ;  /* 0x000000ffff257224 */ /* 0x000fe400078e0006 */
[----:B------:R-:W-:Y:S02]  /*1a9a0*/  IMAD.MOV.U32 R36, RZ, RZ, R7 ;  /* 0x000000ffff247224 */ /* 0x000fe400078e0007 */
[----:B------:R-:W-:Y:S01]  /*1a9b0*/  HMMA.16816.F32 R4, R8, R22, R124 ;  /* 0x000000160804723c */ /* 0x000fe2000000187c */
[----:B------:R-:W-:Y:S01]  /*1a9c0*/  IMAD.MOV.U32 R158, RZ, RZ, R2 ;  /* 0x000000ffff9e7224 */ /* 0x000fe200078e0002 */
[----:B------:R-:W-:Y:S01]  /*1a9d0*/  LOP3.LUT R2, R45, R96, R48, 0x96, !PT ;  /* 0x000000602d027212 */ /* 0x000fe200078e9630 */
[----:B------:R-:W-:Y:S02]  /*1a9e0*/  IMAD.MOV.U32 R157, RZ, RZ, R3 ;  /* 0x000000ffff9d7224 */ /* 0x000fe400078e0003 */
[----:B------:R-:W-:-:S02]  /*1a9f0*/  IMAD.MOV.U32 R156, RZ, RZ, R50 ;  /* 0x000000ffff9c7224 */ /* 0x000fc400078e0032 */
[----:B------:R-:W-:Y:S02]  /*1aa00*/  IMAD.MOV.U32 R159, RZ, RZ, R51 ;  /* 0x000000ffff9f7224 */ /* 0x000fe400078e0033 */
[----:B------:R-:W-:Y:S01]  /*1aa10*/  IMAD.WIDE.U32 R2, R2, -0x2daee0ad, RZ ;  /* 0xd2511f5302027825 */ /* 0x000fe200078e00ff */
[C---:B------:R-:W-:Y:S01]  /*1aa20*/  HMMA.16816.F32 R188, R8.reuse, R30, R188 ;  /* 0x0000001e08bc723c */ /* 0x040fe200000018bc */
[----:B------:R-:W2:Y:S03]  /*1aa30*/  LDSM.16.MT88.4 R48, [R206+0xa800] ;  /* 0x00a80000ce30783b */ /* 0x000ea60000004200 */
[----:B------:R-:W-:Y:S02]  /*1aa40*/  LOP3.LUT R0, R3, R244, R46, 0x96, !PT ;  /* 0x000000f403007212 */ /* 0x000fe400078e962e */
[----:B------:R-:W-:Y:S02]  /*1aa50*/  LOP3.LUT R3, R2, 0xffff, RZ, 0xc0, !PT ;  /* 0x0000ffff02037812 */ /* 0x000fe400078ec0ff */
[----:B------:R-:W-:Y:S02]  /*1aa60*/  HMMA.16816.F32 R176, R8, R28, R156 ;  /* 0x0000001c08b0723c */ /* 0x000fe4000000189c */
[----:B------:R-:W-:-:S04]  /*1aa70*/  SHF.R.U32.HI R3, RZ, 0x8, R3 ;  /* 0x00000008ff037819 */ /* 0x000fc80000011603 */
[----:B------:R-:W-:Y:S01]  /*1aa80*/  IMAD.MOV.U32 R129, RZ, RZ, R5 ;  /* 0x000000ffff817224 */ /* 0x000fe200078e0005 */
[----:B------:R-:W-:Y:S01]  /*1aa90*/  SHF.R.U32.HI R5, RZ, 0x10, R2 ;  /* 0x00000010ff057819 */ /* 0x000fe20000011602 */
[----:B------:R-:W-:Y:S01]  /*1aaa0*/  IMAD.MOV.U32 R21, RZ, RZ, R4 ;  /* 0x000000ffff157224 */ /* 0x000fe200078e0004 */
[----:B------:R-:W-:Y:S01]  /*1aab0*/  MOV R157, R128 ;  /* 0x00000080009d7202 */ /* 0x000fe20000000f00 */
[----:B------:R-:W-:Y:S01]  /*1aac0*/  IMAD.MOV.U32 R128, RZ, RZ, R6 ;  /* 0x000000ffff807224 */ /* 0x000fe200078e0006 */
[----:B------:R-:W-:Y:S02]  /*1aad0*/  LOP3.LUT R6, R2, 0xff, RZ, 0xc0, !PT ;  /* 0x000000ff02067812 */ /* 0x000fe400078ec0ff */
[----:B------:R-:W-:Y:S02]  /*1aae0*/  SHF.R.U32.HI R4, RZ, 0x18, R2 ;  /* 0x00000018ff047819 */ /* 0x000fe40000011602 */
[----:B------:R-:W-:Y:S02]  /*1aaf0*/  LOP3.LUT R2, R5, 0xff, RZ, 0xc0, !PT ;  /* 0x000000ff05027812 */ /* 0x000fe400078ec0ff */
[----:B------:R-:W-:-:S02]  /*1ab00*/  PRMT R20, R6, 0x5410, R3 ;  /* 0x0000541006147816 */ /* 0x000fc40000000003 */
[----:B------:R-:W-:Y:S02]  /*1ab10*/  PRMT R5, R2, 0x5410, R4 ;  /* 0x0000541002057816 */ /* 0x000fe40000000004 */
[--C-:B------:R-:W-:Y:S02]  /*1ab20*/  SHF.R.U32.HI R3, RZ, 0x10, R0.reuse ;  /* 0x00000010ff037819 */ /* 0x100fe40000011600 */
[C---:B------:R-:W-:Y:S01]  /*1ab30*/  LOP3.LUT R2, R0.reuse, 0xffff, RZ, 0xc0, !PT ;  /* 0x0000ffff00027812 */ /* 0x040fe200078ec0ff */
[----:B------:R-:W-:Y:S01]  /*1ab40*/  IMAD.MOV.U32 R22, RZ, RZ, R7 ;  /* 0x000000ffff167224 */ /* 0x000fe200078e0007 */
[----:B------:R-:W-:Y:S02]  /*1ab50*/  SHF.R.U32.HI R6, RZ, 0x18, R0 ;  /* 0x00000018ff067819 */ /* 0x000fe40000011600 */
[----:B------:R-:W-:Y:S02]  /*1ab60*/  LOP3.LUT R3, R3, 0xff, RZ, 0xc0, !PT ;  /* 0x000000ff03037812 */ /* 0x000fe400078ec0ff */
[----:B------:R-:W-:-:S02]  /*1ab70*/  LOP3.LUT R7, R0, 0xff, RZ, 0xc0, !PT ;  /* 0x000000ff00077812 */ /* 0x000fc400078ec0ff */
[----:B------:R-:W-:Y:S01]  /*1ab80*/  SHF.R.U32.HI R4, RZ, 0x8, R2 ;  /* 0x00000008ff047819 */ /* 0x000fe20000011602 */
[--C-:B------:R-:W-:Y:S01]  /*1ab90*/  HSET2.LE.AND R2, R5, R221.reuse, PT ;  /* 0x000000dd05027233 */ /* 0x100fe20003803000 */
[----:B------:R-:W-:Y:S01]  /*1aba0*/  PRMT R3, R3, 0x5410, R6 ;  /* 0x0000541003037816 */ /* 0x000fe20000000006 */
[--C-:B------:R-:W-:Y:S01]  /*1abb0*/  HSET2.LE.AND R0, R20, R221.reuse, PT ;  /* 0x000000dd14007233 */ /* 0x100fe20003803000 */
[----:B------:R-:W-:Y:S01]  /*1abc0*/  PRMT R4, R7, 0x5410, R4 ;  /* 0x0000541007047816 */ /* 0x000fe20000000004 */
[----:B------:R-:W-:Y:S01]  /*1abd0*/  IMAD.MOV.U32 R156, RZ, RZ, R112 ;  /* 0x000000ffff9c7224 */ /* 0x000fe200078e0070 */
[----:B------:R-:W-:Y:S01]  /*1abe0*/  LOP3.LUT R127, R65, R2, RZ, 0xc0, !PT ;  /* 0x00000002417f7212 */ /* 0x000fe200078ec0ff */
[----:B------:R-:W-:Y:S01]  /*1abf0*/  IMAD.MOV.U32 R158, RZ, RZ, R207 ;  /* 0x000000ffff9e7224 */ /* 0x000fe200078e00cf */
[----:B------:R-:W-:Y:S01]  /*1ac00*/  LOP3.LUT R126, R66, R0, RZ, 0xc0, !PT ;  /* 0x00000000427e7212 */ /* 0x000fe200078ec0ff */
[----:B------:R-:W-:Y:S01]  /*1ac10*/  IMAD.MOV.U32 R159, RZ, RZ, R204 ;  /* 0x000000ffff9f7224 */ /* 0x000fe200078e00cc */
[----:B------:R-:W-:Y:S01]  /*1ac20*/  HSET2.LE.AND R2, R3, R221, PT ;  /* 0x000000dd03027233 */ /* 0x000fe20003803000 */
[----:B------:R-:W-:-:S02]  /*1ac30*/  IMAD.MOV.U32 R112, RZ, RZ, R202 ;  /* 0x000000ffff707224 */ /* 0x000fc400078e00ca */
[----:B------:R-:W-:Y:S01]  /*1ac40*/  IMAD.MOV.U32 R113, RZ, RZ, R200 ;  /* 0x000000ffff717224 */ /* 0x000fe200078e00c8 */
[----:B------:R-:W-:Y:S01]  /*1ac50*/  HSET2.LE.AND R0, R4, R221, PT ;  /* 0x000000dd04007233 */ /* 0x000fe20003803000 */
[C---:B------:R-:W-:Y:S01]  /*1ac60*/  HMMA.16816.F32 R196, R8.reuse, R24, R196 ;  /* 0x0000001808c4723c */ /* 0x040fe200000018c4 */
[----:B------:R-:W-:Y:S01]  /*1ac70*/  IMAD.MOV.U32 R20, RZ, RZ, R21 ;  /* 0x000000ffff147224 */ /* 0x000fe200078e0015 */
[----:B------:R-:W-:Y:S01]  /*1ac80*/  LOP3.LUT R125, R67, R2, RZ, 0xc0, !PT ;  /* 0x00000002437d7212 */ /* 0x000fe200078ec0ff */
[----:B------:R-:W-:Y:S01]  /*1ac90*/  IMAD.MOV.U32 R23, RZ, RZ, R81 ;  /* 0x000000ffff177224 */ /* 0x000fe200078e0051 */
[----:B------:R-:W-:Y:S01]  /*1aca0*/  MOV R5, R96 ;  /* 0x0000006000057202 */ /* 0x000fe20000000f00 */
[----:B------:R-:W-:Y:S01]  /*1acb0*/  IMAD.MOV.U32 R21, RZ, RZ, R97 ;  /* 0x000000ffff157224 */ /* 0x000fe200078e0061 */
[----:B------:R-:W-:Y:S01]  /*1acc0*/  LOP3.LUT R124, R80, R0, RZ, 0xc0, !PT ;  /* 0x00000000507c7212 */ /* 0x000fe200078ec0ff */
[----:B------:R-:W3:Y:S01]  /*1acd0*/  LDSM.16.MT88.4 R64, [R205+0xa800] ;  /* 0x00a80000cd40783b */ /* 0x000ee20000004200 */
[C---:B------:R-:W-:Y:S03]  /*1ace0*/  HMMA.16816.F32 R240, R8.reuse, R26, R240 ;  /* 0x0000001a08f0723c */ /* 0x040fe600000018f0 */
[----:B------:R-:W-:Y:S04]  /*1acf0*/  LDSM.16.MT88.4 R80, [R201+0xb800] ;  /* 0x00b80000c950783b */ /* 0x000fe80000004200 */
[----:B------:R-:W-:Y:S01]  /*1ad00*/  LDSM.16.MT88.4 R96, [R203+0xb800] ;  /* 0x00b80000cb60783b */ /* 0x000fe20000004200 */
[C---:B------:R-:W-:Y:S03]  /*1ad10*/  HMMA.16816.F32 R248, R8.reuse, R32, R248 ;  /* 0x0000002008f8723c */ /* 0x040fe600000018f8 */
[----:B------:R1:W5:Y:S05]  /*1ad20*/  LDL.LU R207, [R1+0x15c] ;  /* 0x00015c0001cf7983 */ /* 0x00036a0000300800 */
[----:B------:R-:W-:Y:S01]  /*1ad30*/  HMMA.16816.F32 R28, R8, R40, R156 ;  /* 0x00000028081c723c */ /* 0x000fe2000000189c */
[----:B------:R-:W4:Y:S01]  /*1ad40*/  LDSM.16.MT88.4 R156, [R203+0xa800] ;  /* 0x00a80000cb9c783b */ /* 0x000f220000004200 */
[----:B------:R-:W-:-:S03]  /*1ad50*/  LOP3.LUT R2, R85, R5, R86, 0x96, !PT ;  /* 0x0000000555027212 */ /* 0x000fc600078e9656 */
[----:B------:R1:W5:Y:S03]  /*1ad60*/  LDL.LU R204, [R1+0x158] ;  /* 0x0001580001cc7983 */ /* 0x0003660000300800 */
[C---:B------:R-:W-:Y:S01]  /*1ad70*/  HMMA.16816.F32 R32, R8.reuse, R34, R164 ;  /* 0x000000220820723c */ /* 0x040fe200000018a4 */
[----:B------:R-:W1:Y:S07]  /*1ad80*/  LDSM.16.MT88.4 R164, [R201+0xa800] ;  /* 0x00a80000c9a4783b */ /* 0x000e6e0000004200 */
[----:B------:R-:W-:Y:S01]  /*1ad90*/  HMMA.16816.F32 R24, R8, R42, R112 ;  /* 0x0000002a0818723c */ /* 0x000fe20000001870 */
[----:B------:R-:W1:Y:S04]  /*1ada0*/  LDSM.16.MT88.4 R112, [R206+0xb800] ;  /* 0x00b80000ce70783b */ /* 0x000e680000004200 */
[----:B------:R-:W1:Y:S01]  /*1adb0*/  LDSM.16.MT88.4 R8, [R205+0xb800] ;  /* 0x00b80000cd08783b */ /* 0x000e620000004200 */
[----:B------:R-:W-:-:S02]  /*1adc0*/  IMAD.WIDE.U32 R2, R2, -0x2daee0ad, RZ ;  /* 0xd2511f5302027825 */ /* 0x000fc400078e00ff */
[C---:B--2---:R-:W-:Y:S01]  /*1add0*/  HMMA.16816.F32 R44, R124.reuse, R50, R56 ;  /* 0x000000327c2c723c */ /* 0x044fe20000001838 */
[----:B------:R2:W5:Y:S02]  /*1ade0*/  LDL.LU R202, [R1+0x154] ;  /* 0x0001540001ca7983 */ /* 0x0005640000300800 */
[----:B------:R-:W-:Y:S02]  /*1adf0*/  LOP3.LUT R0, R3, R244, R100, 0x96, !PT ;  /* 0x000000f403007212 */ /* 0x000fe400078e9664 */
[C---:B------:R-:W-:Y:S01]  /*1ae00*/  LOP3.LUT R3, R2.reuse, 0xffff, RZ, 0xc0, !PT ;  /* 0x0000ffff02037812 */ /* 0x040fe200078ec0ff */
[----:B------:R2:W5:Y:S01]  /*1ae10*/  LDL.LU R200, [R1+0x150] ;  /* 0x0001500001c87983 */ /* 0x0005620000300800 */
[----:B------:R-:W-:Y:S01]  /*1ae20*/  SHF.R.U32.HI R6, RZ, 0x10, R2 ;  /* 0x00000010ff067819 */ /* 0x000fe20000011602 */
[----:B---3--:R-:W-:Y:S01]  /*1ae30*/  HMMA.16816.F32 R56, R124, R64, R60 ;  /* 0x000000407c38723c */ /* 0x008fe2000000183c */
[----:B------:R-:W-:Y:S02]  /*1ae40*/  SHF.R.U32.HI R4, RZ, 0x8, R3 ;  /* 0x00000008ff047819 */ /* 0x000fe40000011603 */
[----:B------:R-:W-:-:S02]  /*1ae50*/  LOP3.LUT R3, R2, 0xff, RZ, 0xc0, !PT ;  /* 0x000000ff02037812 */ /* 0x000fc400078ec0ff */
[----:B------:R-:W-:Y:S02]  /*1ae60*/  SHF.R.U32.HI R7, RZ, 0x18, R2 ;  /* 0x00000018ff077819 */ /* 0x000fe40000011602 */
[----:B------:R-:W-:Y:S01]  /*1ae70*/  LOP3.LUT R2, R0, 0xffff, RZ, 0xc0, !PT ;  /* 0x0000ffff00027812 */ /* 0x000fe200078ec0ff */
[C---:B------:R-:W-:Y:S08]  /*1ae80*/  HMMA.16816.F32 R40, R124.reuse, R48, R52 ;  /* 0x000000307c28723c */ /* 0x040ff00000001834 */
[C---:B----4-:R-:W-:Y:S08]  /*1ae90*/  HMMA.16816.F32 R144, R124.reuse, R156, R144 ;  /* 0x0000009c7c90723c */ /* 0x050ff00000001890 */
        /* <DEDUP_REMOVED lines=23> */
[----:B------:R-:W-:Y:S01]  /*1b010*/  PRMT R3, R4, 0x5410, R7 ;  /* 0x0000541004037816 */ /* 0x000fe20000000007 */
[----:B------:R-:W-:Y:S01]  /*1b020*/  IMAD.MOV.U32 R118, RZ, RZ, R128 ;  /* 0x000000ffff767224 */ /* 0x000fe200078e0080 */
[----:B------:R-:W-:Y:S01]  /*1b030*/  LOP3.LUT R128, R130, R0, RZ, 0xc0, !PT ;  /* 0x0000000082807212 */ /* 0x000fe200078ec0ff */
[--C-:B------:R-:W-:Y:S02]  /*1b040*/  HSET2.LE.AND R0, R2, R221.reuse, PT ;  /* 0x000000dd02007233 */ /* 0x100fe40003803000 */
[--C-:B------:R-:W-:Y:S02]  /*1b050*/  HSET2.LE.AND R2, R20, R221.reuse, PT ;  /* 0x000000dd14027233 */ /* 0x100fe40003803000 */
[----:B------:R-:W-:Y:S01]  /*1b060*/  HSET2.LE.AND R3, R3, R221, PT ;  /* 0x000000dd03037233 */ /* 0x000fe20003803000 */
[----:B------:R-:W-:Y:S01]  /*1b070*/  IMAD.MOV.U32 R117, RZ, RZ, R129 ;  /* 0x000000ffff757224 */ /* 0x000fe200078e0081 */
[----:B------:R-:W-:Y:S02]  /*1b080*/  LOP3.LUT R129, R131, R0, RZ, 0xc0, !PT ;  /* 0x0000000083817212 */ /* 0x000fe400078ec0ff */
[----:B------:R-:W-:-:S02]  /*1b090*/  LOP3.LUT R130, R103, R2, RZ, 0xc0, !PT ;  /* 0x0000000267827212 */ /* 0x000fc400078ec0ff */
[----:B------:R-:W-:-:S07]  /*1b0a0*/  LOP3.LUT R131, R102, R3, RZ, 0xc0, !PT ;  /* 0x0000000366837212 */ /* 0x000fce00078ec0ff */
[----:B------:R-:W-:Y:S01]  /*1b0b0*/  HMMA.16816.F32 R68, R128, R80, R196 ;  /* 0x000000508044723c */ /* 0x000fe200000018c4 */
[----:B------:R-:W3:Y:S01]  /*1b0c0*/  LDL R199, [R1+0xd8] ;  /* 0x0000d80001c77983 */ /* 0x000ee20000100800 */
        /* <DEDUP_REMOVED lines=15> */
[----:B------:R-:W-:Y:S02]  /*1b1c0*/  IMAD.MOV.U32 R87, RZ, RZ, R36 ;  /* 0x000000ffff577224 */ /* 0x000fe400078e0024 */
[----:B------:R-:W-:Y:S01]  /*1b1d0*/  IMAD.MOV.U32 R119, RZ, RZ, R22 ;  /* 0x000000ffff777224 */ /* 0x000fe200078e0016 */
[----:B------:R-:W-:Y:S01]  /*1b1e0*/  HMMA.16816.F32 R168, R128, R164, R168 ;  /* 0x000000a480a8723c */ /* 0x000fe200000018a8 */
[----:B------:R-:W-:Y:S01]  /*1b1f0*/  IADD3 R218, P2, R12, -0x100, RZ ;  /* 0xffffff000cda7810 */ /* 0x000fe20007f5e0ff */
[----:B------:R-:W-:-:S06]  /*1b200*/  IMAD.MOV.U32 R180, RZ, RZ, R184 ;  /* 0x000000ffffb47224 */ /* 0x000fcc00078e00b8 */
        /* <DEDUP_REMOVED lines=9> */
[----:B------:R-:W-:-:S02]  /*1b2a0*/  IMAD.MOV.U32 R135, RZ, RZ, R211 ;  /* 0x000000ffff877224 */ /* 0x000fc400078e00d3 */
[----:B------:R-:W-:-:S05]  /*1b2b0*/  IMAD.MOV.U32 R132, RZ, RZ, R245 ;  /* 0x000000ffff847224 */ /* 0x000fca00078e00f5 */
[----:B------:R-:W-:Y:S01]  /*1b2c0*/  HMMA.16816.F32 R48, R128, R50, R136 ;  /* 0x000000328030723c */ /* 0x000fe20000001888 */
[----:B------:R-:W-:Y:S02]  /*1b2d0*/  IMAD.MOV.U32 R133, RZ, RZ, R235 ;  /* 0x000000ffff857224 */ /* 0x000fe400078e00eb */
[----:B------:R-:W-:-:S05]  /*1b2e0*/  IMAD.MOV.U32 R134, RZ, RZ, R222 ;  /* 0x000000ffff867224 */ /* 0x000fca00078e00de */
[C---:B------:R-:W-:Y:S08]  /*1b2f0*/  HMMA.16816.F32 R64, R128.reuse, R66, R188 ;  /* 0x000000428040723c */ /* 0x040ff000000018bc */
[C---:B------:R-:W-:Y:S08]  /*1b300*/  HMMA.16816.F32 R80, R128.reuse, R82, R240 ;  /* 0x000000528050723c */ /* 0x040ff000000018f0 */
[C---:B------:R-:W-:Y:S08]  /*1b310*/  HMMA.16816.F32 R112, R128.reuse, R114, R32 ;  /* 0x000000728070723c */ /* 0x040ff00000001820 */
[C---:B------:R-:W-:Y:S08]  /*1b320*/  HMMA.16816.F32 R116, R128.reuse, R8, R28 ;  /* 0x000000088074723c */ /* 0x040ff0000000181c */
[----:B------:R-:W-:Y:S01]  /*1b330*/  HMMA.16816.F32 R128, R128, R10, R24 ;  /* 0x0000000a8080723c */ /* 0x000fe20000001818 */
[----:B---3--:R-:W-:Y:S11]  /*1b340*/  ISETP.GT.AND P3, PT, R184, R199, PT ;  /* 0x000000c7b800720c */ /* 0x008ff60003f64270 */
[----:B------:R-:W-:Y:S02]  /*1b350*/  @!UPT UIADD3 URZ, URZ, URZ, URZ ;  /* 0x0000003f3f3ff290 */ /* 0x000fe4000fffe03f */
[----:B------:R-:W-:Y:S05]  /*1b360*/  @!P3 BRA `(.L_x_2241) ;  /* 0x000061600000b947 */ /* 0x000fea0003800000 */
[----:B--2---:R-:W2:Y:S01]  /*1b370*/  LDL.64 R22, [R1+0x60] ;  /* 0x0000600001167983 */ /* 0x004ea20000100a00 */
        /* <DEDUP_REMOVED lines=13> */
[----:B------:R-:W-:Y:S02]  /*1b450*/  IMAD.MOV.U32 R2, RZ, RZ, R6 ;  /* 0x000000ffff027224 */ /* 0x000fe400078e0006 */
[-C--:B------:R-:W-:Y:S02]  /*1b460*/  IMAD R4, R5, R0.reuse, R4 ;  /* 0x0000000005047224 */ /* 0x080fe400078e0204 */
[----:B------:R-:W-:-:S04]  /*1b470*/  IMAD.WIDE.U32 R2, R196, R0, R2 ;  /* 0x00000000c4027225 */ /* 0x000fc800078e0002 */
[----:B------:R-:W-:Y:S01]  /*1b480*/  IMAD.IADD R3, R3, 0x1, R4 ;  /* 0x0000000103037824 */ /* 0x000fe200078e0204 */
[----:B------:R-:W-:Y:S02]  /*1b490*/  LEA R0, P2, R22, R2, 0x4 ;  /* 0x0000000216007211 */ /* 0x000fe400078420ff */
[CC--:B------:R-:W-:Y:S02]  /*1b4a0*/  @!P1 LEA R10, P5, R2.reuse, R238.reuse, 0x1 ;  /* 0x000000ee020a9211 */ /* 0x0c0fe400078a08ff */
        /* <DEDUP_REMOVED lines=32> */
[----:B------:R-:W-:Y:S04]  /*1b6b0*/  LDSM.16.M88.4 R136, [R200+0x8800] ;  /* 0x00880000c888783b */ /* 0x000fe80000000200 */
[----:B--2---:R-:W1:Y:S04]  /*1b6c0*/  LDSM.16.M88.4 R4, [R204+0x2000] ;  /* 0x00200000cc04783b */ /* 0x004e680000000200 */
        /* <DEDUP_REMOVED lines=84> */
[-C--:B-1----:R-:W-:Y:S08]  /*1bc10*/  HMMA.16816.F32 R188, R4, R20.reuse, R188 ;  /* 0x0000001404bc723c */ /* 0x082ff000000018bc */
[----:B--2---:R-:W-:Y:S08]  /*1bc20*/  HMMA.16816.F32 R176, R8, R20, R176 ;  /* 0x0000001408b0723c */ /* 0x004ff000000018b0 */
[-C--:B------:R-:W-:Y:S08]  /*1bc30*/  HMMA.16816.F32 R172, R4, R22.reuse, R172 ;  /* 0x0000001604ac723c */ /* 0x080ff000000018ac */
[----:B------:R-:W-:Y:S01]  /*1bc40*/  HMMA.16816.F32 R32, R8, R22, R32 ;  /* 0x000000160820723c */ /* 0x000fe20000001820 */
[----:B------:R-:W1:Y:S01]  /*1bc50*/  LDSM.16.M88.4 R20, [R207+0x1800] ;  /* 0x00180000cf14783b */ /* 0x000e620000000200 */
[----:B------:R-:W-:-:S04]  /*1bc60*/  DEPBAR.LE SB0, 0x0 ;  /* 0x000080000000791a */ /* 0x000fc80000000000 */
[----:B------:R-:W-:Y:S02]  /*1bc70*/  BSSY B1, `(.L_x_2254) ;  /* 0x0000035000017945 */ /* 0x000fe40003800000 */
[-C--:B-1----:R-:W-:Y:S08]  /*1bc80*/  HMMA.16816.F32 R180, R8, R20.reuse, R136 ;  /* 0x0000001408b4723c */ /* 0x082ff00000001888 */
[C---:B------:R-:W-:Y:S08]  /*1bc90*/  HMMA.16816.F32 R184, R4.reuse, R20, R132 ;  /* 0x0000001404b8723c */ /* 0x040ff00000001884 */
[-C--:B------:R-:W-:Y:S08]  /*1bca0*/  HMMA.16816.F32 R240, R4, R22.reuse, R28 ;  /* 0x0000001604f0723c */ /* 0x080ff0000000181c */
[----:B------:R-:W-:Y:S01]  /*1bcb0*/  HMMA.16816.F32 R192, R8, R22, R24 ;  /* 0x0000001608c0723c */ /* 0x000fe20000001818 */
[----:B------:R-:W-:Y:S06]  /*1bcc0*/  BAR.SYNC.DEFER_BLOCKING 0x0 ;  /* 0x0000000000007b1d */ /* 0x000fec0000010000 */
[----:B------:R-:W-:Y:S01]  /*1bcd0*/  @!UPT UIADD3 URZ, URZ, URZ, URZ ;  /* 0x0000003f3f3ff290 */ /* 0x000fe2000fffe03f */
[----:B------:R-:W-:Y:S11]  /*1bce0*/  @!P2 BRA `(.L_x_2255) ;  /* 0x000002d00000a947 */ /* 0x000ff60003800000 */
[----:B------:R-:W2:Y:S04]  /*1bcf0*/  LDL.64 R248, [R1+0xf0] ;  /* 0x0000f00001f87983 */ /* 0x000ea80000100a00 */
[----:B------:R-:W2:Y:S04]  /*1bd00*/  LDL R197, [R1+0xcc] ;  /* 0x0000cc0001c57983 */ /* 0x000ea80000100800 */
[----:B------:R-:W3:Y:S04]  /*1bd10*/  LDL R251, [R1+0x100] ;  /* 0x0001000001fb7983 */ /* 0x000ee80000100800 */
[----:B------:R-:W4:Y:S04]  /*1bd20*/  LDL R198, [R1+0x104] ;  /* 0x0001040001c67983 */ /* 0x000f280000100800 */
[----:B------:R-:W5:Y:S01]  /*1bd30*/  LDL R199, [R1+0x108] ;  /* 0x0001080001c77983 */ /* 0x000f620000100800 */
[----:B------:R-:W-:-:S04]  /*1bd40*/  IADD3 R0, R250, -0x6, RZ ;  /* 0xfffffffafa007810 */ /* 0x000fc80007ffe0ff */
[----:B------:R-:W-:Y:S01]  /*1bd50*/  SHF.R.S32.HI R4, RZ, 0x1f, R0 ;  /* 0x0000001fff047819 */ /* 0x000fe20000011400 */
[----:B------:R1:W-:Y:S01]  /*1bd60*/  @P1 STS.128 [R220+0x8000], RZ ;  /* 0x008000ffdc001388 */ /* 0x0003e20000000c00 */
[----:B------:R-:W-:Y:S01]  /*1bd70*/  BSSY B0, `(.L_x_2256) ;  /* 0x0000023000007945 */ /* 0x000fe20003800000 */
[----:B--2---:R-:W-:-:S04]  /*1bd80*/  IMAD.WIDE.U32 R2, R0, R197, R248 ;  /* 0x000000c500027225 */ /* 0x004fc800078e00f8 */
[----:B---3--:R-:W-:-:S04]  /*1bd90*/  IMAD R0, R251, R0, RZ ;  /* 0x00000000fb007224 */ /* 0x008fc800078e02ff */
[----:B------:R-:W-:Y:S01]  /*1bda0*/  IMAD R0, R4, R197, R0 ;  /* 0x000000c504007224 */ /* 0x000fe200078e0200 */
[----:B------:R-:W-:-:S03]  /*1bdb0*/  @!P1 LEA R4, P2, R2, R236, 0x1 ;  /* 0x000000ec02049211 */ /* 0x000fc600078408ff */
[----:B------:R-:W-:-:S05]  /*1bdc0*/  IMAD.IADD R0, R3, 0x1, R0 ;  /* 0x0000000103007824 */ /* 0x000fca00078e0200 */
        /* <DEDUP_REMOVED lines=8> */
[----:B----4-:R-:W-:-:S03]  /*1be50*/  IADD3 R2, P2, R198, R2, RZ ;  /* 0x00000002c6027210 */ /* 0x010fc60007f5e0ff */
[----:B------:R-:W-:Y:S01]  /*1be60*/  @!PT LDS RZ, [RZ] ;  /* 0x00000000fffff984 */ /* 0x000fe20000000800 */
[----:B------:R-:W-:Y:S01]  /*1be70*/  @!PT LDS RZ, [RZ] ;  /* 0x00000000fffff984 */ /* 0x000fe20000000800 */
[----:B------:R-:W-:Y:S01]  /*1be80*/  @!PT LDS RZ, [RZ] ;  /* 0x00000000fffff984 */ /* 0x000fe20000000800 */
[----:B------:R2:W-:Y:S02]  /*1be90*/  @!P0 LDGSTS.E.BYPASS.LTC128B.128 [R220+0x9000], [R4.64+0x80] ;  /* 0x0900008004dc8fae */ /* 0x0005e4000b901d44 */
[----:B-----5:R-:W-:Y:S02]  /*1bea0*/  IMAD.X R0, R199, 0x1, R0, P2 ;  /* 0x00000001c7007824 */ /* 0x020fe400010e0600 */
        /* <DEDUP_REMOVED lines=15> */
.L_x_2257:
[----:B------:R-:W-:Y:S05]  /*1bfa0*/  BSYNC B0 ;  /* 0x0000000000007941 */ /* 0x000fea0003800000 */
.L_x_2256:
[----:B------:R-:W0:Y:S02]  /*1bfb0*/  LDGDEPBAR ;  /* 0x00000000000079af */ /* 0x000e240000000000 */
.L_x_2255:
[----:B------:R-:W-:Y:S05]  /*1bfc0*/  BSYNC B1 ;  /* 0x0000000000017941 */ /* 0x000fea0003800000 */
.L_x_2254:
[----:B------:R-:W2:Y:S04]  /*1bfd0*/  LDL R8, [R1+0xb8] ;  /* 0x0000b80001087983 */ /* 0x000ea80000100800 */
[----:B------:R-:W3:Y:S04]  /*1bfe0*/  LDL R7, [R1+0xc0] ;  /* 0x0000c00001077983 */ /* 0x000ee80000100800 */
[----:B------:R-:W4:Y:S04]  /*1bff0*/  LDL R6, [R1+0xbc] ;  /* 0x0000bc0001067983 */ /* 0x000f280000100800 */
[----:B-1----:R-:W2:Y:S04]  /*1c000*/  LDL.LU.64 R4, [R1+0x48] ;  /* 0x0000480001047983 */ /* 0x002ea80000300a00 */
[----:B------:R-:W2:Y:S04]  /*1c010*/  LDL R2, [R1+0x6c] ;  /* 0x00006c0001027983 */ /* 0x000ea80000100800 */
[----:B------:R-:W3:Y:S04]  /*1c020*/  LDL R3, [R1+0xc4] ;  /* 0x0000c40001037983 */ /* 0x000ee80000100800 */
[----:B------:R-:W1:Y:S02]  /*1c030*/  S2R R0, SR_TID.X ;  /* 0x0000000000007919 */ /* 0x000e640000002100 */
[----:B-1----:R-:W-:-:S05]  /*1c040*/  IMAD.SHL.U32 R0, R0, 0x2, RZ ;  /* 0x0000000200007824 */ /* 0x002fca00078e00ff */
[----:B------:R-:W-:-:S05]  /*1c050*/  LOP3.LUT R0, R0, 0x6, RZ, 0xc0, !PT ;  /* 0x0000000600007812 */ /* 0x000fca00078ec0ff */
[----:B------:R-:W-:Y:S02]  /*1c060*/  IMAD R0, R196, 0x20, R0 ;  /* 0x00000020c4007824 */ /* 0x000fe400078e0200 */
[----:B--2---:R-:W-:Y:S02]  /*1c070*/  IMAD.MOV.U32 R134, RZ, RZ, R2 ;  /* 0x000000ffff867224 */ /* 0x004fe400078e0002 */
        /* <DEDUP_REMOVED lines=15> */
[----:B------:R-:W1:Y:S01]  /*1c170*/  I2F R2, R2 ;  /* 0x0000000200027306 */ /* 0x000e620000201400 */
[----:B----4-:R-:W-:Y:S02]  /*1c180*/  IMAD.MOV.U32 R198, RZ, RZ, R6 ;  /* 0x000000ffffc67224 */ /* 0x010fe400078e0006 */
[----:B---3--:R-:W-:Y:S02]  /*1c190*/  IMAD.MOV.U32 R199, RZ, RZ, R3 ;  /* 0x000000ffffc77224 */ /* 0x008fe400078e0003 */
[----:B-1----:R-:W-:Y:S01]  /*1c1a0*/  FFMA.FTZ R6, R2, -R216, R190 ;  /* 0x800000d802067223 */ /* 0x002fe200000100be */
[----:B------:R-:W-:-:S04]  /*1c1b0*/  IADD3 R2, R0, 0x1, RZ ;  /* 0x0000000100027810 */ /* 0x000fc80007ffe0ff */
[----:B------:R-:W-:-:S04]  /*1c1c0*/  IADD3 R3, R223, -R2, RZ ;  /* 0x80000002df037210 */ /* 0x000fc80007ffe0ff */
        /* <DEDUP_REMOVED lines=15> */
[C---:B------:R-:W-:Y:S02]  /*1c2c0*/  ISETP.GE.AND P5, PT, R2.reuse, R228, PT ;  /* 0x000000e40200720c */ /* 0x040fe40003fa6270 */
[C---:B------:R-:W-:Y:S02]  /*1c2d0*/  ISETP.GE.AND P0, PT, R2.reuse, R227, PT ;  /* 0x000000e30200720c */ /* 0x040fe40003f06270 */
[C---:B------:R-:W-:Y:S02]  /*1c2e0*/  ISETP.GE.AND P1, PT, R2.reuse, R226, PT ;  /* 0x000000e20200720c */ /* 0x040fe40003f26270 */
[C---:B------:R-:W-:Y:S02]  /*1c2f0*/  ISETP.GE.AND P2, PT, R2.reuse, R225, PT ;  /* 0x000000e10200720c */ /* 0x040fe40003f46270 */
[C---:B------:R-:W-:Y:S02]  /*1c300*/  ISETP.GE.OR P5, PT, R2.reuse, R234, !P5 ;  /* 0x000000ea0200720c */ /* 0x040fe40006fa6670 */
[----:B------:R-:W-:-:S02]  /*1c310*/  ISETP.GE.OR P0, PT, R2, R233, !P0 ;  /* 0x000000e90200720c */ /* 0x000fc40004706670 */
[C---:B------:R-:W-:Y:S02]  /*1c320*/  ISETP.GE.OR P1, PT, R2.reuse, R232, !P1 ;  /* 0x000000e80200720c */ /* 0x040fe40004f26670 */
[----:B------:R-:W-:Y:S02]  /*1c330*/  ISETP.GE.OR P2, PT, R2, R231, !P2 ;  /* 0x000000e70200720c */ /* 0x000fe40005746670 */
[----:B------:R-:W-:Y:S01]  /*1c340*/  IADD3 R2, R0, 0x8, RZ ;  /* 0x0000000800027810 */ /* 0x000fe20007ffe0ff */
[----:B-1----:R-:W-:-:S04]  /*1c350*/  FFMA.FTZ R191, R3, -R216, R191 ;  /* 0x800000d803bf7223 */ /* 0x002fc800000100bf */
        /* <DEDUP_REMOVED lines=13> */
[----:B------:R-:W-:Y:S02]  /*1c430*/  P2R R190, PR, RZ, 0x4 ;  /* 0x00000004ffbe7803 */ /* 0x000fe40000000000 */
[----:B------:R-:W-:-:S04]  /*1c440*/  ISETP.GE.AND P2, PT, R0, R228, PT ;  /* 0x000000e40000720c */ /* 0x000fc80003f46270 */
[----:B------:R-:W-:Y:S01]  /*1c450*/  ISETP.GE.OR P2, PT, R0, R234, !P2 ;  /* 0x000000ea0000720c */ /* 0x000fe20005746670 */
[----:B-1----:R-:W-:Y:S02]  /*1c460*/  FFMA.FTZ R21, R3, -R216, R172 ;  /* 0x800000d803157223 */ /* 0x002fe400000100ac */
[----:B------:R-:W-:Y:S01]  /*1c470*/  IMAD.IADD R3, R229, 0x1, -R2 ;  /* 0x00000001e5037824 */ /* 0x000fe200078e0a02 */
[----:B------:R-:W-:-:S04]  /*1c480*/  FSEL R28, R11, -INF , !P2 ;  /* 0xff8000000b1c7808 */ /* 0x000fc80005000000 */
[----:B------:R-:W-:Y:S02]  /*1c490*/  IABS R3, R3 ;  /* 0x0000000300037213 */ /* 0x000fe40000000000 */
[C---:B------:R-:W-:Y:S02]  /*1c4a0*/  ISETP.GE.AND P3, PT, R0.reuse, R227, PT ;  /* 0x000000e30000720c */ /* 0x040fe40003f66270 */
[C---:B------:R-:W-:Y:S02]  /*1c4b0*/  ISETP.GE.AND P4, PT, R0.reuse, R226, PT ;  /* 0x000000e20000720c */ /* 0x040fe40003f86270 */
[C---:B------:R-:W-:Y:S01]  /*1c4c0*/  ISETP.GE.AND P2, PT, R0.reuse, R225, PT ;  /* 0x000000e10000720c */ /* 0x040fe20003f46270 */
[----:B------:R-:W1:Y:S01]  /*1c4d0*/  I2F R3, R3 ;  /* 0x0000000300037306 */ /* 0x000e620000201400 */
[C---:B------:R-:W-:Y:S02]  /*1c4e0*/  ISETP.GE.OR P3, PT, R0.reuse, R233, !P3 ;  /* 0x000000e90000720c */ /* 0x040fe40005f66670 */
[----:B------:R-:W-:-:S02]  /*1c4f0*/  ISETP.GE.OR P4, PT, R0, R232, !P4 ;  /* 0x000000e80000720c */ /* 0x000fc40006786670 */
[----:B------:R-:W-:Y:S02]  /*1c500*/  ISETP.GE.OR P2, PT, R0, R231, !P2 ;  /* 0x000000e70000720c */ /* 0x000fe40005746670 */
[----:B------:R-:W-:Y:S02]  /*1c510*/  FSEL R32, R9, -INF , !P3 ;  /* 0xff80000009207808 */ /* 0x000fe40005800000 */
[----:B------:R-:W-:Y:S02]  /*1c520*/  FSEL R138, R8, -INF , !P4 ;  /* 0xff800000088a7808 */ /* 0x000fe40006000000 */
[----:B------:R-:W-:Y:S02]  /*1c530*/  FSEL R139, R6, -INF , !P2 ;  /* 0xff800000068b7808 */ /* 0x000fe40005000000 */
[C---:B------:R-:W-:Y:S02]  /*1c540*/  ISETP.GE.AND P3, PT, R2.reuse, R228, PT ;  /* 0x000000e40200720c */ /* 0x040fe40003f66270 */
[----:B------:R-:W-:-:S02]  /*1c550*/  ISETP.GE.AND P4, PT, R2, R227, PT ;  /* 0x000000e30200720c */ /* 0x000fc40003f86270 */
[C---:B------:R-:W-:Y:S02]  /*1c560*/  ISETP.GE.AND P2, PT, R2.reuse, R226, PT ;  /* 0x000000e20200720c */ /* 0x040fe40003f46270 */
[C---:B------:R-:W-:Y:S02]  /*1c570*/  ISETP.GE.AND P6, PT, R2.reuse, R225, PT ;  /* 0x000000e10200720c */ /* 0x040fe40003fc6270 */
[C---:B------:R-:W-:Y:S02]  /*1c580*/  ISETP.GE.OR P3, PT, R2.reuse, R234, !P3 ;  /* 0x000000ea0200720c */ /* 0x040fe40005f66670 */
[C---:B------:R-:W-:Y:S02]  /*1c590*/  ISETP.GE.OR P4, PT, R2.reuse, R233, !P4 ;  /* 0x000000e90200720c */ /* 0x040fe40006786670 */
[C---:B------:R-:W-:Y:S02]  /*1c5a0*/  ISETP.GE.OR P2, PT, R2.reuse, R232, !P2 ;  /* 0x000000e80200720c */ /* 0x040fe40005746670 */
[----:B------:R-:W-:-:S02]  /*1c5b0*/  ISETP.GE.OR P6, PT, R2, R231, !P6 ;  /* 0x000000e70200720c */ /* 0x000fc400077c6670 */
[----:B------:R-:W-:Y:S01]  /*1c5c0*/  IADD3 R2, R0, 0x9, RZ ;  /* 0x0000000900027810 */ /* 0x000fe20007ffe0ff */
[----:B-1----:R-:W-:-:S04]  /*1c5d0*/  FFMA.FTZ R189, R3, -R216, R174 ;  /* 0x800000d803bd7223 */ /* 0x002fc800000100ae */
        /* <DEDUP_REMOVED lines=14> */
[----:B------:R-:W-:-:S06]  /*1c6c0*/  IABS R3, R3 ;  /* 0x0000000300037213 */ /* 0x000fcc0000000000 */
[----:B------:R-:W1:Y:S01]  /*1c6d0*/  I2F R3, R3 ;  /* 0x0000000300037306 */ /* 0x000e620000201400 */
[----:B------:R-:W-:Y:S02]  /*1c6e0*/  FSEL R137, R10, -INF , !P1 ;  /* 0xff8000000a897808 */ /* 0x000fe40004800000 */
[----:B------:R-:W-:Y:S02]  /*1c6f0*/  FSEL R31, R20, -INF , !P0 ;  /* 0xff800000141f7808 */ /* 0x000fe40004000000 */
[----:B------:R-:W-:Y:S02]  /*1c700*/  FSEL R10, R7, -INF , !P3 ;  /* 0xff800000070a7808 */ /* 0x000fe40005800000 */
[C---:B------:R-:W-:Y:S02]  /*1c710*/  ISETP.GE.AND P0, PT, R2.reuse, R228, PT ;  /* 0x000000e40200720c */ /* 0x040fe40003f06270 */
[C---:B------:R-:W-:Y:S02]  /*1c720*/  ISETP.GE.AND P1, PT, R2.reuse, R227, PT ;  /* 0x000000e30200720c */ /* 0x040fe40003f26270 */
[----:B------:R-:W-:-:S02]  /*1c730*/  ISETP.GE.AND P3, PT, R2, R226, PT ;  /* 0x000000e20200720c */ /* 0x000fc40003f66270 */
[C---:B------:R-:W-:Y:S02]  /*1c740*/  ISETP.GE.AND P5, PT, R2.reuse, R225, PT ;  /* 0x000000e10200720c */ /* 0x040fe40003fa6270 */
[C---:B------:R-:W-:Y:S02]  /*1c750*/  ISETP.GE.OR P0, PT, R2.reuse, R234, !P0 ;  /* 0x000000ea0200720c */ /* 0x040fe40004706670 */
[C---:B------:R-:W-:Y:S02]  /*1c760*/  ISETP.GE.OR P1, PT, R2.reuse, R233, !P1 ;  /* 0x000000e90200720c */ /* 0x040fe40004f26670 */
[C---:B------:R-:W-:Y:S02]  /*1c770*/  ISETP.GE.OR P3, PT, R2.reuse, R232, !P3 ;  /* 0x000000e80200720c */ /* 0x040fe40005f66670 */
[----:B------:R-:W-:Y:S02]  /*1c780*/  ISETP.GE.OR P5, PT, R2, R231, !P5 ;  /* 0x000000e70200720c */ /* 0x000fe40006fa6670 */
        /* <DEDUP_REMOVED lines=9> */
[----:B-1----:R-:W-:Y:S01]  /*1c820*/  FFMA.FTZ R9, R3, -R216, R182 ;  /* 0x800000d803097223 */ /* 0x002fe200000100b6 */
[----:B------:R-:W-:-:S04]  /*1c830*/  IADD3 R3, R224, -R2, RZ ;  /* 0x80000002e0037210 */ /* 0x000fc80007ffe0ff */
        /* <DEDUP_REMOVED lines=59> */
[----:B------:R-:W-:Y:S02]  /*1cbf0*/  IABS R3, R3 ;  /* 0x0000000300037213 */ /* 0x000fe40000000000 */
[----:B------:R-:W-:-:S04]  /*1cc00*/  ISETP.GE.AND P0, PT, R2, R228, PT ;  /* 0x000000e40200720c */ /* 0x000fc80003f06270 */
[----:B------:R-:W1:Y:S01]  /*1cc10*/  I2F R3, R3 ;  /* 0x0000000300037306 */ /* 0x000e620000201400 */
[----:B------:R-:W-:Y:S02]  /*1cc20*/  ISETP.GE.OR P0, PT, R2, R234, !P0 ;  /* 0x000000ea0200720c */ /* 0x000fe40004706670 */
[----:B------:R-:W-:Y:S02]  /*1cc30*/  FSEL R6, R6, -INF , !P2 ;  /* 0xff80000006067808 */ /* 0x000fe40005000000 */
[----:B------:R-:W-:Y:S02]  /*1cc40*/  FSEL R25, R11, -INF , !P1 ;  /* 0xff8000000b197808 */ /* 0x000fe40004800000 */
[----:B------:R-:W-:Y:S02]  /*1cc50*/  FSEL R5, R5, -INF , !P0 ;  /* 0xff80000005057808 */ /* 0x000fe40004000000 */
[C---:B------:R-:W-:Y:S02]  /*1cc60*/  ISETP.GE.AND P1, PT, R2.reuse, R227, PT ;  /* 0x000000e30200720c */ /* 0x040fe40003f26270 */
[----:B------:R-:W-:-:S02]  /*1cc70*/  ISETP.GE.AND P0, PT, R2, R226, PT ;  /* 0x000000e20200720c */ /* 0x000fc40003f06270 */
[----:B------:R-:W-:Y:S02]  /*1cc80*/  ISETP.GE.AND P2, PT, R2, R225, PT ;  /* 0x000000e10200720c */ /* 0x000fe40003f46270 */
[----:B------:R-:W-:Y:S01]  /*1cc90*/  IADD3 R0, R0, 0x19, RZ ;  /* 0x0000001900007810 */ /* 0x000fe20007ffe0ff */
[----:B-1----:R-:W-:Y:S01]  /*1cca0*/  FFMA.FTZ R24, R3, -R216, R240 ;  /* 0x800000d803187223 */ /* 0x002fe200000100f0 */
[C---:B------:R-:W-:Y:S01]  /*1ccb0*/  ISETP.GE.OR P1, PT, R2.reuse, R233, !P1 ;  /* 0x000000e90200720c */ /* 0x040fe20004f26670 */
[----:B------:R-:W-:Y:S01]  /*1ccc0*/  IMAD.IADD R3, R229, 0x1, -R2 ;  /* 0x00000001e5037824 */ /* 0x000fe200078e0a02 */
[C---:B------:R-:W-:Y:S02]  /*1ccd0*/  ISETP.GE.OR P0, PT, R2.reuse, R232, !P0 ;  /* 0x000000e80200720c */ /* 0x040fe40004706670 */
[----:B------:R-:W-:Y:S01]  /*1cce0*/  ISETP.GE.OR P2, PT, R2, R231, !P2 ;  /* 0x000000e70200720c */ /* 0x000fe20005746670 */
        /* <DEDUP_REMOVED lines=8> */
[----:B------:R-:W-:-:S04]  /*1cd70*/  FMNMX.FTZ R132, R245, R28, !PT ;  /* 0x0000001cf5847209 */ /* 0x000fc80007810000 */
[----:B------:R-:W-:Y:S02]  /*1cd80*/  FMNMX.FTZ R132, R29, R132, !PT ;  /* 0x000000841d847209 */ /* 0x000fe40007810000 */
[----:B------:R-:W-:Y:S02]  /*1cd90*/  FSEL R24, R24, -INF , !P0 ;  /* 0xff80000018187808 */ /* 0x000fe40004000000 */
[----:B------:R-:W-:Y:S01]  /*1cda0*/  FMNMX.FTZ R132, R10, R132, !PT ;  /* 0x000000840a847209 */ /* 0x000fe20007810000 */
[----:B-1----:R-:W-:Y:S02]  /*1cdb0*/  FFMA.FTZ R9, R2, -R216, R195 ;  /* 0x800000d802097223 */ /* 0x002fe400000100c3 */
[----:B------:R-:W-:Y:S01]  /*1cdc0*/  IMAD.IADD R2, R224, 0x1, -R0 ;  /* 0x00000001e0027824 */ /* 0x000fe200078e0a00 */
[----:B------:R-:W-:-:S04]  /*1cdd0*/  ISETP.GE.AND P0, PT, R0, R228, PT ;  /* 0x000000e40000720c */ /* 0x000fc80003f06270 */
[----:B------:R-:W-:Y:S02]  /*1cde0*/  IABS R2, R2 ;  /* 0x0000000200027213 */ /* 0x000fe40000000000 */
[----:B------:R-:W-:Y:S02]  /*1cdf0*/  FMNMX.FTZ R132, R8, R132, !PT ;  /* 0x0000008408847209 */ /* 0x000fe40007810000 */
[----:B------:R-:W-:Y:S02]  /*1ce00*/  ISETP.GE.OR P0, PT, R0, R234, !P0 ;  /* 0x000000ea0000720c */ /* 0x000fe40004706670 */
[----:B------:R-:W1:Y:S01]  /*1ce10*/  I2F R2, R2 ;  /* 0x0000000200027306 */ /* 0x000e620000201400 */
[----:B------:R-:W-:Y:S02]  /*1ce20*/  FMNMX.FTZ R132, R7, R132, !PT ;  /* 0x0000008407847209 */ /* 0x000fe40007810000 */
[----:B------:R-:W-:Y:S02]  /*1ce30*/  FSEL R4, R4, -INF , !P0 ;  /* 0xff80000004047808 */ /* 0x000fe40004000000 */
[----:B------:R-:W-:-:S02]  /*1ce40*/  ISETP.GE.AND P0, PT, R0, R227, PT ;  /* 0x000000e30000720c */ /* 0x000fc40003f06270 */
[----:B------:R-:W-:Y:S02]  /*1ce50*/  FMNMX.FTZ R132, R6, R132, !PT ;  /* 0x0000008406847209 */ /* 0x000fe40007810000 */
[C---:B------:R-:W-:Y:S02]  /*1ce60*/  ISETP.GE.OR P0, PT, R0.reuse, R233, !P0 ;  /* 0x000000e90000720c */ /* 0x040fe40004706670 */
[----:B------:R-:W-:Y:S02]  /*1ce70*/  FMNMX.FTZ R132, R5, R132, !PT ;  /* 0x0000008405847209 */ /* 0x000fe40007810000 */
[----:B------:R-:W-:Y:S02]  /*1ce80*/  FSEL R9, R9, -INF , !P0 ;  /* 0xff80000009097808 */ /* 0x000fe40004000000 */
[C---:B------:R-:W-:Y:S02]  /*1ce90*/  ISETP.GE.AND P0, PT, R0.reuse, R226, PT ;  /* 0x000000e20000720c */ /* 0x040fe40003f06270 */
[----:B------:R-:W-:-:S02]  /*1cea0*/  ISETP.GE.AND P1, PT, R0, R225, PT ;  /* 0x000000e10000720c */ /* 0x000fc40003f26270 */
[----:B------:R-:W-:Y:S01]  /*1ceb0*/  FMNMX.FTZ R132, R4, R132, !PT ;  /* 0x0000008404847209 */ /* 0x000fe20007810000 */
[----:B-1----:R-:W-:Y:S01]  /*1cec0*/  FFMA.FTZ R23, R2, -R216, R241 ;  /* 0x800000d802177223 */ /* 0x002fe200000100f1 */
[C---:B------:R-:W-:Y:S01]  /*1ced0*/  ISETP.GE.OR P0, PT, R0.reuse, R232, !P0 ;  /* 0x000000e80000720c */ /* 0x040fe20004706670 */
[----:B------:R-:W-:Y:S01]  /*1cee0*/  IMAD.IADD R2, R229, 0x1, -R0 ;  /* 0x00000001e5027824 */ /* 0x000fe200078e0a00 */
[----:B------:R-:W-:Y:S02]  /*1cef0*/  ISETP.GE.OR P1, PT, R0, R231, !P1 ;  /* 0x000000e70000720c */ /* 0x000fe40004f26670 */
[----:B------:R-:W1:Y:S01]  /*1cf00*/  SHFL.BFLY PT, R0, R132, 0x2, 0x1f ;  /* 0x0c401f0084007f89 */ /* 0x000e6200000e0000 */
[----:B------:R-:W-:Y:S02]  /*1cf10*/  IABS R3, R3 ;  /* 0x0000000300037213 */ /* 0x000fe40000000000 */
[----:B------:R-:W-:Y:S02]  /*1cf20*/  IABS R2, R2 ;  /* 0x0000000200027213 */ /* 0x000fe40000000000 */
[----:B-1----:R-:W-:-:S05]  /*1cf30*/  FMNMX.FTZ R132, R132, R0, !PT ;  /* 0x0000000084847209 */ /* 0x002fca0007810000 */
[----:B------:R-:W1:Y:S01]  /*1cf40*/  SHFL.BFLY PT, R0, R132, 0x1, 0x1f ;  /* 0x0c201f0084007f89 */ /* 0x000e6200000e0000 */
[----:B------:R-:W2:Y:S08]  /*1cf50*/  I2F R3, R3 ;  /* 0x0000000300037306 */ /* 0x000eb00000201400 */
[----:B------:R-:W3:Y:S01]  /*1cf60*/  I2F R2, R2 ;  /* 0x0000000200027306 */ /* 0x000ee20000201400 */
[----:B------:R-:W-:-:S02]  /*1cf70*/  FSEL R23, R23, -INF , !P0 ;  /* 0xff80000017177808 */ /* 0x000fc40004000000 */
[----:B-1----:R-:W-:-:S04]  /*1cf80*/  FMNMX.FTZ R132, R132, R0, !PT ;  /* 0x0000000084847209 */ /* 0x002fc80007810000 */
[----:B------:R-:W-:Y:S01]  /*1cf90*/  FSETP.NEU.FTZ.AND P0, PT, R132, -INF , PT ;  /* 0xff8000008400780b */ /* 0x000fe20003f1d000 */
[-C--:B--2---:R-:W-:Y:S02]  /*1cfa0*/  FFMA.FTZ R176, R3, -R216.reuse, R242 ;  /* 0x800000d803b07223 */ /* 0x084fe400000100f2 */
[----:B---3--:R-:W-:Y:S01]  /*1cfb0*/  FFMA.FTZ R175, R2, -R216, R243 ;  /* 0x800000d802af7223 */ /* 0x008fe200000100f3 */
[----:B------:R-:W-:Y:S01]  /*1cfc0*/  FSEL R0, R132, RZ, P0 ;  /* 0x000000ff84007208 */ /* 0x000fe20000000000 */
[----:B------:R-:W-:Y:S01]  /*1cfd0*/  IMAD.U32 R3, RZ, RZ, UR7 ;  /* 0x00000007ff037e24 */ /* 0x000fe2000f8e00ff */
[----:B------:R-:W-:-:S03]  /*1cfe0*/  MOV R2, UR6 ;  /* 0x0000000600027c02 */ /* 0x000fc60008000f00 */
[----:B------:R-:W-:Y:S02]  /*1cff0*/  FADD.FTZ R26, R245, -R0 ;  /* 0x80000000f51a7221 */ /* 0x000fe40000010000 */
[----:B------:R-:W2:Y:S04]  /*1d000*/  LD.E R0, [R2.64+0xdc] ;  /* 0x0000dc0402007980 */ /* 0x000ea8000c101900 */
[----:B------:R1:W-:Y:S04]  /*1d010*/  STL.64 [R1+0x1b8], R14 ;  /* 0x0001b80e01007387 */ /* 0x0003e80000100a00 */
[----:B------:R-:W-:Y:S04]  /*1d020*/  STL [R1+0x18c], R239 ;  /* 0x00018cef01007387 */ /* 0x000fe80000100800 */
        /* <DEDUP_REMOVED lines=20> */
[----:B------:R-:W-:Y:S04]  /*1d170*/  STL [R1+0x1a4], R234 ;  /* 0x0001a4ea01007387 */ /* 0x000fe80000100800 */
[----:B------:R-:W-:Y:S04]  /*1d180*/  STL [R1+0x1a8], R227 ;  /* 0x0001a8e301007387 */ /* 0x000fe80000100800 */
[----:B------:R1:W-:Y:S04]  /*1d190*/  STL [R1+0x1ac], R233 ;  /* 0x0001ace901007387 */ /* 0x0003e80000100800 */
[----:B------:R1:W-:Y:S04]  /*1d1a0*/  STL [R1+0x1b0], R226 ;  /* 0x0001b0e201007387 */ /* 0x0003e80000100800 */
[----:B------:R-:W4:Y:S01]  /*1d1b0*/  LDL.LU R252, [R1+0xa0] ;  /* 0x0000a00001fc7983 */ /* 0x000f220000300800 */
[----:B------:R-:W-:-:S02]  /*1d1c0*/  IMAD.MOV.U32 R219, RZ, RZ, R199 ;  /* 0x000000ffffdb7224 */ /* 0x000fc400078e00c7 */
[----:B------:R-:W-:Y:S02]  /*1d1d0*/  IMAD.MOV.U32 R218, RZ, RZ, R198 ;  /* 0x000000ffffda7224 */ /* 0x000fe400078e00c6 */
[----:B--2---:R-:W-:-:S06]  /*1d1e0*/  FMUL.FTZ R2, R0, R26 ;  /* 0x0000001a00027220 */ /* 0x004fcc0000410000 */
[----:B------:R-:W2:Y:S01]  /*1d1f0*/  MUFU.EX2 R2, R2 ;  /* 0x0000000200027308 */ /* 0x000ea20000000800 */
[----:B------:R-:W-:-:S05]  /*1d200*/  FMUL.FTZ R3, R0, R132 ;  /* 0x0000008400037220 */ /* 0x000fca0000410000 */
[----:B------:R-:W-:-:S05]  /*1d210*/  FSEL R3, R3, RZ, P0 ;  /* 0x000000ff03037208 */ /* 0x000fca0000000000 */
[-CC-:B------:R-:W-:Y:S02]  /*1d220*/  FFMA.FTZ R33, R28, R0.reuse, -R3.reuse ;  /* 0x000000001c217223 */ /* 0x180fe40000010803 */
[-CC-:B------:R-:W-:Y:S02]  /*1d230*/  FFMA.FTZ R174, R29, R0.reuse, -R3.reuse ;  /* 0x000000001dae7223 */ /* 0x180fe40000010803 */
[-CC-:B------:R-:W-:Y:S02]  /*1d240*/  FFMA.FTZ R173, R10, R0.reuse, -R3.reuse ;  /* 0x000000000aad7223 */ /* 0x180fe40000010803 */
[-CC-:B------:R-:W-:Y:S02]  /*1d250*/  FFMA.FTZ R172, R8, R0.reuse, -R3.reuse ;  /* 0x0000000008ac7223 */ /* 0x180fe40000010803 */
[-CC-:B------:R-:W-:Y:S02]  /*1d260*/  FFMA.FTZ R179, R7, R0.reuse, -R3.reuse ;  /* 0x0000000007b37223 */ /* 0x180fe40000010803 */
[----:B------:R-:W-:-:S02]  /*1d270*/  FFMA.FTZ R180, R6, R0, -R3 ;  /* 0x0000000006b47223 */ /* 0x000fc40000010803 */
[-CC-:B------:R-:W-:Y:S02]  /*1d280*/  FFMA.FTZ R181, R5, R0.reuse, -R3.reuse ;  /* 0x0000000005b57223 */ /* 0x180fe40000010803 */
[----:B------:R-:W-:Y:S02]  /*1d290*/  FFMA.FTZ R182, R4, R0, -R3 ;  /* 0x0000000004b67223 */ /* 0x000fe40000010803 */
[----:B--2---:R-:W-:-:S05]  /*1d2a0*/  FMUL.FTZ R3, R36, R2 ;  /* 0x0000000224037220 */ /* 0x004fca0000410000 */
[----:B------:R-:W-:Y:S04]  /*1d2b0*/  STL [R1+0x50], R3 ;  /* 0x0000500301007387 */ /* 0x000fe80000100800 */
[----:B-1----:R-:W2:Y:S04]  /*1d2c0*/  LDL.LU.64 R14, [R1+0x38] ;  /* 0x00003800010e7983 */ /* 0x002ea80000300a00 */
[----:B------:R-:W2:Y:S01]  /*1d2d0*/  LDL.LU R34, [R1+0x74] ;  /* 0x0000740001227983 */ /* 0x000ea20000300800 */
[----:B------:R-:W1:Y:S01]  /*1d2e0*/  MUFU.EX2 R33, R33 ;  /* 0x0000002100217308 */ /* 0x000e620000000800 */
[----:B---3--:R-:W-:-:S02]  /*1d2f0*/  FMUL.FTZ R236, R156, R2 ;  /* 0x000000029cec7220 */ /* 0x008fc40000410000 */
[-C--:B------:R-:W-:Y:S02]  /*1d300*/  FMUL.FTZ R187, R52, R2.reuse ;  /* 0x0000000234bb7220 */ /* 0x080fe40000410000 */
[-C--:B----4-:R-:W-:Y:S02]  /*1d310*/  FMUL.FTZ R228, R112, R2.reuse ;  /* 0x0000000270e47220 */ /* 0x090fe40000410000 */
        /* <DEDUP_REMOVED lines=28> */
[----:B-1----:R-:W-:Y:S01]  /*1d4e0*/  FFMA.FTZ R36, R252, R2, R33 ;  /* 0x00000002fc247223 */ /* 0x002fe20000010021 */
        /* <DEDUP_REMOVED lines=20> */
[----:B------:R-:W-:-:S06]  /*1d630*/  FMUL.FTZ R2, R0, R2 ;  /* 0x0000000200027220 */ /* 0x000fcc0000410000 */
[----:B------:R-:W1:Y:S01]  /*1d640*/  MUFU.EX2 R2, R2 ;  /* 0x0000000200027308 */ /* 0x000e620000000800 */
[----:B------:R-:W-:Y:S02]  /*1d650*/  FFMA.FTZ R37, R21, R0, -R3 ;  /* 0x0000000015257223 */ /* 0x000fe40000010803 */
[----:B------:R-:W-:Y:S02]  /*1d660*/  IMAD.MOV.U32 R21, RZ, RZ, R156 ;  /* 0x000000ffff157224 */ /* 0x000fe400078e009c */
[----:B------:R-:W-:Y:S02]  /*1d670*/  IMAD.MOV.U32 R7, RZ, RZ, R218 ;  /* 0x000000ffff077224 */ /* 0x000fe400078e00da */
[----:B-1----:R-:W-:Y:S02]  /*1d680*/  FMUL.FTZ R210, R50, R2 ;  /* 0x0000000232d27220 */ /* 0x002fe40000410000 */
[----:B------:R-:W-:Y:S02]  /*1d690*/  IMAD.MOV.U32 R50, RZ, RZ, R21 ;  /* 0x000000ffff327224 */ /* 0x000fe400078e0015 */
[----:B------:R-:W-:Y:S01]  /*1d6a0*/  IMAD.MOV.U32 R21, RZ, RZ, R7 ;  /* 0x000000ffff157224 */ /* 0x000fe200078e0007 */
[----:B------:R-:W-:-:S02]  /*1d6b0*/  FSEL R7, R178, -INF , !P4 ;  /* 0xff800000b2077808 */ /* 0x000fc40006000000 */
[----:B------:R-:W4:Y:S01]  /*1d6c0*/  LDL.LU R178, [R1+0x68] ;  /* 0x0000680001b27983 */ /* 0x000f220000300800 */
[----:B------:R-:W-:-:S04]  /*1d6d0*/  FFMA.FTZ R4, R32, R0, -R3 ;  /* 0x0000000020047223 */ /* 0x000fc80000010803 */
        /* <DEDUP_REMOVED lines=49> */
[----:B------:R-:W-:Y:S02]  /*1d9f0*/  FFMA.FTZ R69, R9, R0, -R3 ;  /* 0x0000000009457223 */ /* 0x000fe40000010803 */
[----:B------:R-:W1:Y:S02]  /*1da00*/  SHFL.BFLY PT, R3, R2, 0x2, 0x1f ;  /* 0x0c401f0002037f89 */ /* 0x000e6400000e0000 */
[----:B-1----:R-:W-:-:S05]  /*1da10*/  FMNMX.FTZ R2, R3, R2, !PT ;  /* 0x0000000203027209 */ /* 0x002fca0007810000 */
[----:B------:R-:W1:Y:S01]  /*1da20*/  SHFL.BFLY PT, R3, R2, 0x1, 0x1f ;  /* 0x0c201f0002037f89 */ /* 0x000e6200000e0000 */
[----:B------:R-:W-:Y:S02]  /*1da30*/  IMAD.MOV.U32 R9, RZ, RZ, R184 ;  /* 0x000000ffff097224 */ /* 0x000fe400078e00b8 */
[----:B------:R-:W-:Y:S01]  /*1da40*/  IMAD.MOV.U32 R184, RZ, RZ, R134 ;  /* 0x000000ffffb87224 */ /* 0x000fe200078e0086 */
[----:B-1----:R-:W-:-:S04]  /*1da50*/  FMNMX.FTZ R134, R2, R3, !PT ;  /* 0x0000000302867209 */ /* 0x002fc80007810000 */
[----:B------:R-:W-:Y:S01]  /*1da60*/  FSETP.NEU.FTZ.AND P0, PT, R134, -INF , PT ;  /* 0xff8000008600780b */ /* 0x000fe20003f1d000 */
[----:B------:R-:W-:-:S03]  /*1da70*/  FMUL.FTZ R3, R0, R134 ;  /* 0x0000008600037220 */ /* 0x000fc60000410000 */
[----:B------:R-:W-:Y:S02]  /*1da80*/  FSEL R2, R134, RZ, P0 ;  /* 0x000000ff86027208 */ /* 0x000fe40000000000 */
[----:B------:R-:W-:-:S03]  /*1da90*/  FSEL R3, R3, RZ, P0 ;  /* 0x000000ff03037208 */ /* 0x000fc60000000000 */
[----:B------:R-:W-:Y:S02]  /*1daa0*/  FADD.FTZ R2, R222, -R2 ;  /* 0x80000002de027221 */ /* 0x000fe40000010000 */
[----:B------:R-:W-:Y:S02]  /*1dab0*/  FFMA.FTZ R4, R138, R0, -R3 ;  /* 0x000000008a047223 */ /* 0x000fe40000010803 */
[----:B------:R-:W-:Y:S01]  /*1dac0*/  FMUL.FTZ R2, R0, R2 ;  /* 0x0000000200027220 */ /* 0x000fe20000410000 */
[----:B------:R-:W-:Y:S02]  /*1dad0*/  MOV R11, R28 ;  /* 0x0000001c000b7202 */ /* 0x000fe40000000f00 */
[----:B------:R-:W-:Y:S08]  /*1dae0*/  MUFU.EX2 R28, R4 ;  /* 0x00000004001c7308 */ /* 0x000ff00000000800 */
[----:B------:R-:W1:Y:S01]  /*1daf0*/  MUFU.EX2 R2, R2 ;  /* 0x0000000200027308 */ /* 0x000e620000000800 */
[----:B------:R-:W-:Y:S01]  /*1db00*/  ISETP.NE.AND P0, PT, R190, RZ, PT ;  /* 0x000000ffbe00720c */ /* 0x000fe20003f05270 */
[----:B------:R-:W-:-:S02]  /*1db10*/  IMAD.MOV.U32 R211, RZ, RZ, R26 ;  /* 0x000000ffffd37224 */ /* 0x000fc400078e001a */
[----:B------:R-:W-:Y:S02]  /*1db20*/  IMAD.MOV.U32 R170, RZ, RZ, R168 ;  /* 0x000000ffffaa7224 */ /* 0x000fe400078e00a8 */
[----:B------:R-:W-:Y:S02]  /*1db30*/  IMAD.MOV.U32 R171, RZ, RZ, R169 ;  /* 0x000000ffffab7224 */ /* 0x000fe400078e00a9 */
[-CC-:B------:R-:W-:Y:S02]  /*1db40*/  FFMA.FTZ R20, R137, R0.reuse, -R3.reuse ;  /* 0x0000000089147223 */ /* 0x180fe40000010803 */
[----:B------:R-:W-:Y:S02]  /*1db50*/  FFMA.FTZ R26, R136, R0, -R3 ;  /* 0x00000000881a7223 */ /* 0x000fe40000010803 */
[----:B------:R-:W-:Y:S01]  /*1db60*/  IMAD.MOV.U32 R166, RZ, RZ, R10 ;  /* 0x000000ffffa67224 */ /* 0x000fe200078e000a */
[----:B------:R-:W-:Y:S01]  /*1db70*/  FSEL R10, R191, -INF , !P0 ;  /* 0xff800000bf0a7808 */ /* 0x000fe20004000000 */
        /* <DEDUP_REMOVED lines=32> */
[----:B---3--:R-:W-:Y:S01]  /*1dd80*/  FFMA.FTZ R30, R30, R2, R28 ;  /* 0x000000021e1e7223 */ /* 0x008fe2000001001c */
[----:B------:R-:W-:Y:S01]  /*1dd90*/  FMNMX.FTZ R2, R235, R139, !PT ;  /* 0x0000008beb027209 */ /* 0x000fe20007810000 */
[----:B------:R-:W-:Y:S01]  /*1dda0*/  IMAD.MOV.U32 R98, RZ, RZ, R9 ;  /* 0x000000ffff627224 */ /* 0x000fe200078e0009 */
[----:B------:R-:W-:Y:S02]  /*1ddb0*/  FSEL R9, R189, -INF , !P6 ;  /* 0xff800000bd097808 */ /* 0x000fe40007000000 */
[----:B------:R-:W-:Y:S01]  /*1ddc0*/  FMNMX.FTZ R2, R10, R2, !PT ;  /* 0x000000020a027209 */ /* 0x000fe20007810000 */
[----:B------:R-:W-:Y:S01]  /*1ddd0*/  IMAD.MOV.U32 R167, RZ, RZ, R8 ;  /* 0x000000ffffa77224 */ /* 0x000fe200078e0008 */
[----:B------:R-:W-:Y:S02]  /*1dde0*/  FSEL R8, R188, -INF , !P5 ;  /* 0xff800000bc087808 */ /* 0x000fe40006800000 */
[----:B------:R-:W-:Y:S01]  /*1ddf0*/  FMNMX.FTZ R2, R9, R2, !PT ;  /* 0x0000000209027209 */ /* 0x000fe20007810000 */
[----:B------:R-:W-:-:S03]  /*1de00*/  IMAD.MOV.U32 R159, RZ, RZ, R6 ;  /* 0x000000ffff9f7224 */ /* 0x000fc600078e0006 */
[----:B------:R-:W-:Y:S02]  /*1de10*/  FMNMX.FTZ R2, R8, R2, !PT ;  /* 0x0000000208027209 */ /* 0x000fe40007810000 */
[----:B------:R-:W-:Y:S02]  /*1de20*/  FSEL R6, R177, -INF , !P3 ;  /* 0xff800000b1067808 */ /* 0x000fe40005800000 */
[----:B------:R-:W-:Y:S01]  /*1de30*/  FMNMX.FTZ R2, R7, R2, !PT ;  /* 0x0000000207027209 */ /* 0x000fe20007810000 */
[----:B------:R-:W-:Y:S01]  /*1de40*/  IMAD.MOV.U32 R162, RZ, RZ, R5 ;  /* 0x000000ffffa27224 */ /* 0x000fe200078e0005 */
[----:B------:R-:W-:Y:S02]  /*1de50*/  FSEL R5, R176, -INF , !P2 ;  /* 0xff800000b0057808 */ /* 0x000fe40005000000 */
[----:B------:R-:W-:Y:S02]  /*1de60*/  FMNMX.FTZ R2, R6, R2, !PT ;  /* 0x0000000206027209 */ /* 0x000fe40007810000 */
[----:B------:R-:W-:Y:S01]  /*1de70*/  FSEL R4, R175, -INF , !P1 ;  /* 0xff800000af047808 */ /* 0x000fe20004800000 */
[--C-:B------:R-:W-:Y:S01]  /*1de80*/  FFMA.FTZ R31, R133, R0, -R3.reuse ;  /* 0x00000000851f7223 */ /* 0x100fe20000010803 */
[----:B------:R-:W-:Y:S01]  /*1de90*/  FMNMX.FTZ R2, R5, R2, !PT ;  /* 0x0000000205027209 */ /* 0x000fe20007810000 */
[--C-:B------:R-:W-:Y:S01]  /*1dea0*/  FFMA.FTZ R54, R27, R0, -R3.reuse ;  /* 0x000000001b367223 */ /* 0x100fe20000010803 */
[----:B------:R-:W2:Y:S02]  /*1deb0*/  LDL.LU.64 R176, [R1+0x148] ;  /* 0x0001480001b07983 */ /* 0x000ea40000300a00 */
[----:B------:R-:W-:Y:S01]  /*1dec0*/  FMNMX.FTZ R2, R4, R2, !PT ;  /* 0x0000000204027209 */ /* 0x000fe20007810000 */
[----:B------:R-:W-:-:S02]  /*1ded0*/  FFMA.FTZ R55, R25, R0, -R3 ;  /* 0x0000000019377223 */ /* 0x000fc40000010803 */
        /* <DEDUP_REMOVED lines=14> */
[----:B------:R-:W-:Y:S08]  /*1dfc0*/  MUFU.EX2 R11, R174 ;  /* 0x000000ae000b7308 */ /* 0x000ff00000000800 */
[----:B------:R-:W1:Y:S08]  /*1dfd0*/  MUFU.EX2 R2, R2 ;  /* 0x0000000200027308 */ /* 0x000e700000000800 */
[----:B------:R-:W4:Y:S01]  /*1dfe0*/  MUFU.EX2 R45, R27 ;  /* 0x0000001b002d7308 */ /* 0x000f220000000800 */
[----:B------:R-:W-:-:S02]  /*1dff0*/  IMAD.MOV.U32 R44, RZ, RZ, R163 ;  /* 0x000000ffff2c7224 */ /* 0x000fc400078e00a3 */
[----:B------:R-:W-:Y:S02]  /*1e000*/  IMAD.MOV.U32 R188, RZ, RZ, R170 ;  /* 0x000000ffffbc7224 */ /* 0x000fe400078e00aa */
[----:B------:R-:W-:Y:S01]  /*1e010*/  FFMA.FTZ R10, R10, R0, -R3 ;  /* 0x000000000a0a7223 */ /* 0x000fe20000010803 */
[----:B------:R-:W-:Y:S01]  /*1e020*/  MOV R115, R51 ;  /* 0x0000003300737202 */ /* 0x000fe20000000f00 */
[----:B------:R-:W-:Y:S01]  /*1e030*/  IMAD.MOV.U32 R190, RZ, RZ, R50 ;  /* 0x000000ffffbe7224 */ /* 0x000fe200078e0032 */
[----:B------:R3:W-:Y:S01]  /*1e040*/  MUFU.EX2 R24, R172 ;  /* 0x000000ac00187308 */ /* 0x0007e20000000800 */
[----:B------:R-:W-:Y:S02]  /*1e050*/  IMAD.MOV.U32 R51, RZ, RZ, R159 ;  /* 0x000000ffff337224 */ /* 0x000fe400078e009f */
[----:B------:R-:W-:Y:S02]  /*1e060*/  IMAD.MOV.U32 R222, RZ, RZ, R158 ;  /* 0x000000ffffde7224 */ /* 0x000fe400078e009e */
[----:B------:R-:W-:-:S02]  /*1e070*/  IMAD.MOV.U32 R50, RZ, RZ, R162 ;  /* 0x000000ffff327224 */ /* 0x000fc400078e00a2 */
[----:B------:R-:W-:Y:S02]  /*1e080*/  IMAD.MOV.U32 R124, RZ, RZ, R167 ;  /* 0x000000ffff7c7224 */ /* 0x000fe400078e00a7 */
[----:B------:R-:W-:Y:S02]  /*1e090*/  IMAD.MOV.U32 R125, RZ, RZ, R166 ;  /* 0x000000ffff7d7224 */ /* 0x000fe400078e00a6 */
[----:B------:R-:W-:Y:S02]  /*1e0a0*/  IMAD.MOV.U32 R189, RZ, RZ, R171 ;  /* 0x000000ffffbd7224 */ /* 0x000fe400078e00ab */
[-CC-:B------:R-:W-:Y:S02]  /*1e0b0*/  FFMA.FTZ R61, R6, R0.reuse, -R3.reuse ;  /* 0x00000000063d7223 */ /* 0x180fe40000010803 */
[----:B------:R-:W-:Y:S02]  /*1e0c0*/  FFMA.FTZ R56, R5, R0, -R3 ;  /* 0x0000000005387223 */ /* 0x000fe40000010803 */
[----:B---3--:R-:W-:Y:S01]  /*1e0d0*/  IMAD.MOV.U32 R172, RZ, RZ, R98 ;  /* 0x000000ffffac7224 */ /* 0x008fe200078e0062 */
[----:B------:R3:W-:Y:S01]  /*1e0e0*/  MUFU.EX2 R5, R31 ;  /* 0x0000001f00057308 */ /* 0x0007e20000000800 */
[----:B------:R-:W-:-:S02]  /*1e0f0*/  IMAD.MOV.U32 R174, RZ, RZ, R188 ;  /* 0x000000ffffae7224 */ /* 0x000fc400078e00bc */
[-C--:B-1----:R-:W-:Y:S02]  /*1e100*/  FMUL.FTZ R154, R154, R2.reuse ;  /* 0x000000029a9a7220 */ /* 0x082fe40000410000 */
[-C--:B------:R-:W-:Y:S02]  /*1e110*/  FMUL.FTZ R155, R155, R2.reuse ;  /* 0x000000029b9b7220 */ /* 0x080fe40000410000 */
[-C--:B------:R-:W-:Y:S02]  /*1e120*/  FMUL.FTZ R150, R150, R2.reuse ;  /* 0x0000000296967220 */ /* 0x080fe40000410000 */
[-C--:B------:R-:W-:Y:S02]  /*1e130*/  FMUL.FTZ R151, R151, R2.reuse ;  /* 0x0000000297977220 */ /* 0x080fe40000410000 */
[-C--:B------:R-:W-:Y:S02]  /*1e140*/  FMUL.FTZ R146, R146, R2.reuse ;  /* 0x0000000292927220 */ /* 0x080fe40000410000 */
[----:B------:R-:W-:-:S02]  /*1e150*/  FMUL.FTZ R147, R147, R2 ;  /* 0x0000000293937220 */ /* 0x000fc40000410000 */
[-C--:B------:R-:W-:Y:S01]  /*1e160*/  FMUL.FTZ R142, R142, R2.reuse ;  /* 0x000000028e8e7220 */ /* 0x080fe20000410000 */
[----:B---3--:R-:W-:Y:S01]  /*1e170*/  F2FP.PACK_AB R31, R11, R33 ;  /* 0x000000210b1f723e */ /* 0x008fe200000000ff */
        /* <DEDUP_REMOVED lines=25> */
[----:B----4-:R-:W-:Y:S02]  /*1e310*/  FFMA.FTZ R6, R178, R2, R45 ;  /* 0x00000002b2067223 */ /* 0x010fe4000001002d */
[----:B------:R-:W-:Y:S02]  /*1e320*/  IMAD.MOV.U32 R188, RZ, RZ, R44 ;  /* 0x000000ffffbc7224 */ /* 0x000fe400078e002c */
[----:B------:R-:W-:Y:S01]  /*1e330*/  FADD.FTZ R2, R11, R36 ;  /* 0x000000240b027221 */ /* 0x000fe20000010000 */
[----:B------:R1:W-:Y:S02]  /*1e340*/  MUFU.EX2 R44, R10 ;  /* 0x0000000a002c7308 */ /* 0x0003e40000000800 */
[----:B-1----:R-:W3:Y:S01]  /*1e350*/  LDL.64 R10, [R1+0xe0] ;  /* 0x0000e000010a7983 */ /* 0x002ee20000100a00 */
[----:B------:R-:W-:-:S02]  /*1e360*/  IMAD.MOV.U32 R175, RZ, RZ, R189 ;  /* 0x000000ffffaf7224 */ /* 0x000fc400078e00bd */
[----:B------:R-:W-:Y:S02]  /*1e370*/  IMAD.MOV.U32 R94, RZ, RZ, R124 ;  /* 0x000000ffff5e7224 */ /* 0x000fe400078e007c */
[----:B------:R-:W-:Y:S02]  /*1e380*/  IMAD.MOV.U32 R189, RZ, RZ, R190 ;  /* 0x000000ffffbd7224 */ /* 0x000fe400078e00be */
[----:B------:R-:W-:Y:S02]  /*1e390*/  IMAD.MOV.U32 R124, RZ, RZ, R115 ;  /* 0x000000ffff7c7224 */ /* 0x000fe400078e0073 */
[----:B------:R-:W-:Y:S02]  /*1e3a0*/  IMAD.MOV.U32 R190, RZ, RZ, R233 ;  /* 0x000000ffffbe7224 */ /* 0x000fe400078e00e9 */
[----:B------:R-:W-:Y:S01]  /*1e3b0*/  IMAD.MOV.U32 R115, RZ, RZ, R226 ;  /* 0x000000ffff737224 */ /* 0x000fe200078e00e2 */
[----:B------:R-:W4:Y:S04]  /*1e3c0*/  LDL R233, [R1+0xb4] ;  /* 0x0000b40001e97983 */ /* 0x000f280000100800 */
[----:B------:R-:W4:Y:S01]  /*1e3d0*/  LDL R226, [R1+0xa8] ;  /* 0x0000a80001e27983 */ /* 0x000f220000100800 */
[----:B------:R-:W-:-:S05]  /*1e3e0*/  IMAD.MOV.U32 R191, RZ, RZ, R21 ;  /* 0x000000ffffbf7224 */ /* 0x000fca00078e0015 */
[----:B------:R-:W-:Y:S01]  /*1e3f0*/  MOV R126, R191 ;  /* 0x000000bf007e7202 */ /* 0x000fe20000000f00 */
[----:B------:R-:W-:Y:S02]  /*1e400*/  IMAD.MOV.U32 R191, RZ, RZ, R228 ;  /* 0x000000ffffbf7224 */ /* 0x000fe400078e00e4 */
[----:B------:R-:W4:Y:S01]  /*1e410*/  LDL R228, [R1+0xac] ;  /* 0x0000ac0001e47983 */ /* 0x000f220000100800 */
[----:B------:R-:W-:Y:S02]  /*1e420*/  IMAD.MOV.U32 R127, RZ, RZ, R125 ;  /* 0x000000ffff7f7224 */ /* 0x000fe400078e007d */
[----:B------:R-:W-:Y:S02]  /*1e430*/  IMAD.MOV.U32 R125, RZ, RZ, R224 ;  /* 0x000000ffff7d7224 */ /* 0x000fe400078e00e0 */
[----:B------:R-:W4:Y:S01]  /*1e440*/  LDL R224, [R1+0xb0] ;  /* 0x0000b00001e07983 */ /* 0x000f220000100800 */
[----:B------:R-:W-:Y:S02]  /*1e450*/  IMAD.MOV.U32 R178, RZ, RZ, R222 ;  /* 0x000000ffffb27224 */ /* 0x000fe400078e00de */
[----:B------:R-:W-:-:S02]  /*1e460*/  IMAD.MOV.U32 R222, RZ, RZ, R218 ;  /* 0x000000ffffde7224 */ /* 0x000fc400078e00da */
[----:B------:R-:W4:Y:S01]  /*1e470*/  LDL R218, [R1+0xa4] ;  /* 0x0000a40001da7983 */ /* 0x000f220000100800 */
[----:B------:R1:W1:Y:S08]  /*1e480*/  MUFU.EX2 R21, R29 ;  /* 0x0000001d00157308 */ /* 0x0002700000000800 */
[----:B------:R-:W1:Y:S01]  /*1e490*/  MUFU.EX2 R23, R35 ;  /* 0x0000002300177308 */ /* 0x000e620000000800 */
[----:B------:R-:W-:-:S07]  /*1e4a0*/  FFMA.FTZ R9, R9, R0, -R3 ;  /* 0x0000000009097223 */ /* 0x000fce0000010803 */
[----:B------:R-:W1:Y:S02]  /*1e4b0*/  MUFU.EX2 R25, R173 ;  /* 0x000000ad00197308 */ /* 0x000e640000000800 */
[----:B-1----:R-:W-:-:S06]  /*1e4c0*/  FFMA.FTZ R29, R8, R0, -R3 ;  /* 0x00000000081d7223 */ /* 0x002fcc0000010803 */
[----:B------:R-:W1:Y:S01]  /*1e4d0*/  MUFU.EX2 R22, R22 ;  /* 0x0000001600167308 */ /* 0x000e620000000800 */
[-CC-:B------:R-:W-:Y:S02]  /*1e4e0*/  FFMA.FTZ R60, R7, R0.reuse, -R3.reuse ;  /* 0x00000000073c7223 */ /* 0x180fe40000010803 */
[----:B------:R-:W-:Y:S02]  /*1e4f0*/  FFMA.FTZ R57, R4, R0, -R3 ;  /* 0x0000000004397223 */ /* 0x000fe40000010803 */
[C---:B------:R-:W-:Y:S01]  /*1e500*/  FADD.FTZ R0, R21.reuse, R34 ;  /* 0x0000002215007221 */ /* 0x040fe20000010000 */
[----:B------:R-:W-:-:S03]  /*1e510*/  F2FP.PACK_AB R32, R21, R32 ;  /* 0x000000201520723e */ /* 0x000fc600000000ff */
[----:B------:R-:W-:Y:S02]  /*1e520*/  FADD.FTZ R0, R23, R0 ;  /* 0x0000000017007221 */ /* 0x000fe40000010000 */
[----:B------:R-:W-:Y:S02]  /*1e530*/  FADD.FTZ R2, R25, R2 ;  /* 0x0000000219027221 */ /* 0x000fe40000010000 */
[----:B-1----:R-:W-:Y:S01]  /*1e540*/  FADD.FTZ R21, R22, R0 ;  /* 0x0000000016157221 */ /* 0x002fe20000010000 */
[----:B------:R-:W1:Y:S01]  /*1e550*/  MUFU.EX2 R20, R20 ;  /* 0x0000001400147308 */ /* 0x000e620000000800 */
[----:B------:R-:W-:-:S07]  /*1e560*/  FADD.FTZ R27, R24, R2 ;  /* 0x00000002181b7221 */ /* 0x000fce0000010000 */
[----:B------:R-:W1:Y:S08]  /*1e570*/  MUFU.EX2 R4, R9 ;  /* 0x0000000900047308 */ /* 0x000e700000000800 */
[----:B------:R-:W1:Y:S01]  /*1e580*/  MUFU.EX2 R26, R26 ;  /* 0x0000001a001a7308 */ /* 0x000e620000000800 */
[----:B--2---:R-:W-:Y:S01]  /*1e590*/  IMAD.MOV.U32 R177, RZ, RZ, R178 ;  /* 0x000000ffffb17224 */ /* 0x004fe200078e00b2 */
[----:B------:R-:W-:Y:S01]  /*1e5a0*/  MOV R178, R51 ;  /* 0x0000003300b27202 */ /* 0x000fe20000000f00 */
[----:B------:R-:W-:-:S02]  /*1e5b0*/  FADD.FTZ R6, R44, R6 ;  /* 0x000000062c067221 */ /* 0x000fc40000010000 */
[----:B-1----:R-:W-:Y:S02]  /*1e5c0*/  FADD.FTZ R8, R20, R30 ;  /* 0x0000001e14087221 */ /* 0x002fe40000010000 */
[----:B------:R-:W-:Y:S02]  /*1e5d0*/  FADD.FTZ R6, R4, R6 ;  /* 0x0000000604067221 */ /* 0x000fe40000010000 */
[----:B------:R-:W-:Y:S01]  /*1e5e0*/  FADD.FTZ R8, R26, R8 ;  /* 0x000000081a087221 */ /* 0x000fe20000010000 */
[----:B------:R-:W-:-:S03]  /*1e5f0*/  F2FP.PACK_AB R47, R5, R26 ;  /* 0x0000001a052f723e */ /* 0x000fc600000000ff */
[----:B------:R-:W-:Y:S02]  /*1e600*/  FADD.FTZ R46, R5, R8 ;  /* 0x00000008052e7221 */ /* 0x000fe40000010000 */
[----:B------:R-:W-:Y:S01]  /*1e610*/  IMAD.MOV.U32 R173, RZ, RZ, R52 ;  /* 0x000000ffffad7224 */ /* 0x000fe200078e0034 */
[----:B---3--:R-:W-:-:S04]  /*1e620*/  LOP3.LUT R0, R11, R196, RZ, 0x3c, !PT ;  /* 0x000000c40b007212 */ /* 0x008fc800078e3cff */
[----:B------:R-:W-:Y:S02]  /*1e630*/  LOP3.LUT R2, R0, R15, RZ, 0x3c, !PT ;  /* 0x0000000f00027212 */ /* 0x000fe400078e3cff */
[----:B------:R-:W1:Y:S03]  /*1e640*/  MUFU.EX2 R0, R29 ;  /* 0x0000001d00007308 */ /* 0x000e660000000800 */
[----:B------:R-:W-:-:S05]  /*1e650*/  IMAD.WIDE.U32 R2, R2, -0x326172a9, RZ ;  /* 0xcd9e8d5702027825 */ /* 0x000fca00078e00ff */
[----:B------:R-:W-:Y:S01]  /*1e660*/  LOP3.LUT R7, R3, R172, R176, 0x96, !PT ;  /* 0x000000ac03077212 */ /* 0x000fe200078e96b0 */
[----:B------:R-:W-:-:S04]  /*1e670*/  IMAD.MOV.U32 R176, RZ, RZ, R50 ;  /* 0x000000ffffb07224 */ /* 0x000fc800078e0032 */
[----:B------:R-:W-:Y:S01]  /*1e680*/  IMAD.WIDE.U32 R50, R7, -0x2daee0ad, RZ ;  /* 0xd2511f5307327825 */ /* 0x000fe200078e00ff */
[----:B-1----:R-:W-:-:S04]  /*1e690*/  F2FP.PACK_AB R48, R0, R4 ;  /* 0x000000040030723e */ /* 0x002fc800000000ff */
[----:B------:R-:W-:Y:S01]  /*1e6a0*/  LOP3.LUT R4, R51, R127, R174, 0x96, !PT ;  /* 0x0000007f33047212 */ /* 0x000fe200078e96ae */
[----:B------:R-:W-:-:S04]  /*1e6b0*/  FADD.FTZ R52, R0, R6 ;  /* 0x0000000600347221 */ /* 0x000fc80000010000 */
[----:B------:R-:W-:Y:S01]  /*1e6c0*/  IMAD.WIDE.U32 R4, R4, -0x326172a9, RZ ;  /* 0xcd9e8d5704047825 */ /* 0x000fe200078e00ff */
[----:B----4-:R-:W-:-:S04]  /*1e6d0*/  LOP3.LUT R0, R247, R233, R2, 0x96, !PT ;  /* 0x000000e9f7007212 */ /* 0x010fc800078e9602 */
[----:B------:R-:W-:Y:S02]  /*1e6e0*/  LOP3.LUT R5, R5, R226, R246, 0x96, !PT ;  /* 0x000000e205057212 */ /* 0x000fe400078e96f6 */
[----:B------:R-:W2:Y:S01]  /*1e6f0*/  LDL.LU.64 R246, [R1+0x128] ;  /* 0x0001280001f67983 */ /* 0x000ea20000300a00 */
[----:B------:R-:W-:-:S05]  /*1e700*/  IMAD.WIDE.U32 R6, R0, -0x2daee0ad, RZ ;  /* 0xd2511f5300067825 */ /* 0x000fca00078e00ff */
[----:B------:R-:W-:-:S05]  /*1e710*/  LOP3.LUT R0, R7, R126, R50, 0x96, !PT ;  /* 0x0000007e07007212 */ /* 0x000fca00078e9632 */
[----:B------:R-:W-:-:S05]  /*1e720*/  IMAD.WIDE.U32 R8, R0, -0x326172a9, RZ ;  /* 0xcd9e8d5700087825 */ /* 0x000fca00078e00ff */
        /* <DEDUP_REMOVED lines=11> */
[----:B------:R-:W-:-:S04]  /*1e7e0*/  SHF.R.U32.HI R6, RZ, 0x8, R6 ;  /* 0x00000008ff067819 */ /* 0x000fc80000011606 */
[----:B------:R-:W-:-:S04]  /*1e7f0*/  LOP3.LUT R6, R6, 0xffff, RZ, 0xc0, !PT ;  /* 0x0000ffff06067812 */ /* 0x000fc800078ec0ff */
[C---:B------:R-:W-:Y:S02]  /*1e800*/  ISETP.GE.U32.AND P1, PT, R217.reuse, R6, PT ;  /* 0x00000006d900720c */ /* 0x040fe40003f26070 */
[--C-:B------:R-:W-:Y:S02]  /*1e810*/  SHF.R.U32.HI R6, RZ, 0x10, R0.reuse ;  /* 0x00000010ff067819 */ /* 0x100fe40000011600 */
[----:B------:R-:W-:Y:S02]  /*1e820*/  SHF.R.U32.HI R0, RZ, 0x18, R0 ;  /* 0x00000018ff007819 */ /* 0x000fe40000011600 */
[----:B------:R-:W-:Y:S02]  /*1e830*/  LOP3.LUT R6, R6, 0xff, RZ, 0xc0, !PT ;  /* 0x000000ff06067812 */ /* 0x000fe400078ec0ff */
[----:B------:R-:W-:Y:S02]  /*1e840*/  ISETP.GE.U32.AND P3, PT, R217, R0, PT ;  /* 0x00000000d900720c */ /* 0x000fe40003f66070 */
[----:B------:R-:W-:-:S02]  /*1e850*/  F2FP.PACK_AB R49, R20, R28 ;  /* 0x0000001c1431723e */ /* 0x000fc400000000ff */
[----:B------:R-:W-:Y:S02]  /*1e860*/  LOP3.LUT R0, R4, 0xff, RZ, 0xc0, !PT ;  /* 0x000000ff04007812 */ /* 0x000fe400078ec0ff */
[----:B------:R-:W-:Y:S02]  /*1e870*/  LOP3.LUT R20, R7, R218, R8, 0x96, !PT ;  /* 0x000000da07147212 */ /* 0x000fe400078e9608 */
[C---:B------:R-:W-:Y:S01]  /*1e880*/  ISETP.GE.U32.AND P0, PT, R217.reuse, R6, PT ;  /* 0x00000006d900720c */ /* 0x040fe20003f06070 */
[----:B------:R-:W-:Y:S01]  /*1e890*/  MUFU.EX2 R8, R179 ;  /* 0x000000b300087308 */ /* 0x000fe20000000800 */
[----:B------:R-:W-:-:S07]  /*1e8a0*/  ISETP.GE.U32.AND P2, PT, R217, R0, PT ;  /* 0x00000000d900720c */ /* 0x000fce0003f46070 */
[----:B------:R-:W1:Y:S01]  /*1e8b0*/  MUFU.EX2 R6, R37 ;  /* 0x0000002500067308 */ /* 0x000e620000000800 */
[----:B------:R-:W-:-:S07]  /*1e8c0*/  SHF.R.U32.HI R9, RZ, 0x10, R4 ;  /* 0x00000010ff097819 */ /* 0x000fce0000011604 */
[----:B------:R-:W3:Y:S01]  /*1e8d0*/  MUFU.EX2 R7, R180 ;  /* 0x000000b400077308 */ /* 0x000ee20000000800 */
[----:B------:R-:W-:-:S07]  /*1e8e0*/  LOP3.LUT R11, R4, 0xffff, RZ, 0xc0, !PT ;  /* 0x0000ffff040b7812 */ /* 0x000fce00078ec0ff */
[----:B------:R-:W4:Y:S01]  /*1e8f0*/  MUFU.EX2 R0, R53 ;  /* 0x0000003500007308 */ /* 0x000f220000000800 */
[----:B------:R-:W-:Y:S02]  /*1e900*/  SHF.R.U32.HI R4, RZ, 0x18, R4 ;  /* 0x00000018ff047819 */ /* 0x000fe40000011604 */
[----:B------:R-:W-:Y:S02]  /*1e910*/  LOP3.LUT R5, R9, 0xff, RZ, 0xc0, !PT ;  /* 0x000000ff09057812 */ /* 0x000fe400078ec0ff */
[C---:B------:R-:W-:Y:S01]  /*1e920*/  ISETP.GE.U32.AND P4, PT, R217.reuse, R4, PT ;  /* 0x00000004d900720c */ /* 0x040fe20003f86070 */
[----:B-1----:R-:W-:Y:S01]  /*1e930*/  FADD.FTZ R4, R6, R21 ;  /* 0x0000001506047221 */ /* 0x002fe20000010000 */
[----:B------:R-:W-:Y:S01]  /*1e940*/  ISETP.GE.U32.AND P5, PT, R217, R5, PT ;  /* 0x00000005d900720c */ /* 0x000fe20003fa6070 */
[----:B------:R-:W-:Y:S01]  /*1e950*/  FADD.FTZ R5, R8, R27 ;  /* 0x0000001b08057221 */ /* 0x000fe20000010000 */
[----:B------:R-:W-:Y:S01]  /*1e960*/  PRMT R37, R31, 0x7610, R37 ;  /* 0x000076101f257816 */ /* 0x000fe20000000025 */
[----:B------:R-:W-:-:S02]  /*1e970*/  IMAD.MOV.U32 R179, RZ, RZ, R172 ;  /* 0x000000ffffb37224 */ /* 0x000fc400078e00ac */
[----:B---3--:R-:W-:Y:S01]  /*1e980*/  FADD.FTZ R9, R7, R5 ;  /* 0x0000000507097221 */ /* 0x008fe20000010000 */
[----:B------:R-:W-:Y:S01]  /*1e990*/  PRMT R36, R31, 0x7632, R36 ;  /* 0x000076321f247816 */ /* 0x000fe20000000024 */
[C---:B----4-:R-:W-:Y:S01]  /*1e9a0*/  FADD.FTZ R26, R0.reuse, R4 ;  /* 0x00000004001a7221 */ /* 0x050fe20000010000 */
[----:B------:R-:W-:Y:S01]  /*1e9b0*/  F2FP.PACK_AB R21, R0, R6 ;  /* 0x000000060015723e */ /* 0x000fe200000000ff */
[----:B------:R-:W-:Y:S01]  /*1e9c0*/  IMAD.WIDE.U32 R4, R20, -0x2daee0ad, RZ ;  /* 0xd2511f5314047825 */ /* 0x000fe200078e00ff */
[----:B------:R-:W-:Y:S01]  /*1e9d0*/  SHF.R.U32.HI R6, RZ, 0x8, R11 ;  /* 0x00000008ff067819 */ /* 0x000fe2000001160b */
[----:B------:R-:W-:Y:S02]  /*1e9e0*/  @!P6 HADD2 R38, -R37.H0_H0, -RZ.H0_H0 ;  /* 0xa00000ff2526e230 */ /* 0x000fe40000000900 */
[----:B------:R-:W-:Y:S01]  /*1e9f0*/  IMAD.MOV.U32 R172, RZ, RZ, R173 ;  /* 0x000000ffffac7224 */ /* 0x000fe200078e00ad */
[----:B------:R-:W-:Y:S01]  /*1ea00*/  LOP3.LUT R6, R6, 0xffff, RZ, 0xc0, !PT ;  /* 0x0000ffff06067812 */ /* 0x000fe200078ec0ff */
[----:B------:R-:W-:Y:S01]  /*1ea10*/  IMAD.MOV.U32 R173, RZ, RZ, R177 ;  /* 0x000000ffffad7224 */ /* 0x000fe200078e00b1 */
[----:B------:R-:W-:Y:S01]  /*1ea20*/  LOP3.LUT R0, R5, R244, R10, 0x96, !PT ;  /* 0x000000f405007212 */ /* 0x000fe200078e960a */
[----:B------:R-:W-:-:S02]  /*1ea30*/  IMAD.MOV.U32 R177, RZ, RZ, R189 ;  /* 0x000000ffffb17224 */ /* 0x000fc400078e00bd */
[----:B------:R-:W-:Y:S01]  /*1ea40*/  IMAD.MOV.U32 R189, RZ, RZ, R83 ;  /* 0x000000ffffbd7224 */ /* 0x000fe200078e0053 */
[----:B------:R-:W-:Y:S02]  /*1ea50*/  PRMT R83, R37, 0x5410, R36 ;  /* 0x0000541025537816 */ /* 0x000fe40000000024 */
[----:B------:R-:W-:Y:S02]  /*1ea60*/  @!P6 PRMT R37, R38, 0x5410, RZ ;  /* 0x000054102625e816 */ /* 0x000fe400000000ff */
[----:B------:R-:W-:Y:S02]  /*1ea70*/  ISETP.GE.U32.AND P6, PT, R217, R6, PT ;  /* 0x00000006d900720c */ /* 0x000fe40003fc6070 */
[----:B------:R-:W-:Y:S01]  /*1ea80*/  SHF.R.U32.HI R6, RZ, 0x10, R0 ;  /* 0x00000010ff067819 */ /* 0x000fe20000011600 */
[----:B------:R-:W-:Y:S01]  /*1ea90*/  @!P1 HADD2 R39, -R36.H0_H0, -RZ.H0_H0 ;  /* 0xa00000ff24279230 */ /* 0x000fe20000000900 */
[----:B------:R-:W-:Y:S02]  /*1eaa0*/  F2FP.PACK_AB R23, R22, R23 ;  /* 0x000000171617723e */ /* 0x000fe400000000ff */
[----:B------:R-:W-:-:S02]  /*1eab0*/  LOP3.LUT R6, R6, 0xff, RZ, 0xc0, !PT ;  /* 0x000000ff06067812 */ /* 0x000fc400078ec0ff */
[----:B------:R-:W-:Y:S02]  /*1eac0*/  F2FP.PACK_AB R22, R7, R8 ;  /* 0x000000080716723e */ /* 0x000fe400000000ff */
[C---:B------:R-:W-:Y:S01]  /*1ead0*/  PRMT R34, R32.reuse, 0x7632, R34 ;  /* 0x0000763220227816 */ /* 0x040fe20000000022 */
[----:B------:R-:W1:Y:S01]  /*1eae0*/  MUFU.EX2 R7, R181 ;  /* 0x000000b500077308 */ /* 0x000e620000000800 */
[----:B------:R-:W-:Y:S01]  /*1eaf0*/  @!P1 PRMT R36, R39, 0x5410, RZ ;  /* 0x0000541027249816 */ /* 0x000fe200000000ff */
[----:B------:R-:W-:Y:S01]  /*1eb00*/  IMAD.MOV.U32 R235, RZ, RZ, R176 ;  /* 0x000000ffffeb7224 */ /* 0x000fe200078e00b0 */
[----:B------:R-:W-:Y:S01]  /*1eb10*/  ISETP.GE.U32.AND P1, PT, R217, R6, PT ;  /* 0x00000006d900720c */ /* 0x000fe20003f26070 */
[----:B------:R-:W-:Y:S01]  /*1eb20*/  @!P3 HADD2 R40, -R34.H0_H0, -RZ.H0_H0 ;  /* 0xa00000ff2228b230 */ /* 0x000fe20000000900 */
[----:B------:R-:W-:Y:S01]  /*1eb30*/  PRMT R35, R32, 0x7610, R35 ;  /* 0x0000761020237816 */ /* 0x000fe20000000023 */
[----:B------:R-:W-:Y:S02]  /*1eb40*/  IMAD.MOV.U32 R176, RZ, RZ, R188 ;  /* 0x000000ffffb07224 */ /* 0x000fe400078e00bc */
[----:B------:R-:W3:Y:S01]  /*1eb50*/  MUFU.EX2 R6, R182 ;  /* 0x000000b600067308 */ /* 0x000ee20000000800 */
[----:B------:R-:W-:Y:S01]  /*1eb60*/  IMAD.MOV.U32 R188, RZ, RZ, R114 ;  /* 0x000000ffffbc7224 */ /* 0x000fe200078e0072 */
[----:B------:R-:W-:Y:S01]  /*1eb70*/  LOP3.LUT R8, R0, 0xff, RZ, 0xc0, !PT ;  /* 0x000000ff00087812 */ /* 0x000fe200078ec0ff */
[----:B------:R-:W-:Y:S01]  /*1eb80*/  IMAD.MOV.U32 R114, RZ, RZ, R82 ;  /* 0x000000ffff727224 */ /* 0x000fe200078e0052 */
[----:B------:R-:W-:Y:S01]  /*1eb90*/  PRMT R82, R35, 0x5410, R34 ;  /* 0x0000541023527816 */ /* 0x000fe20000000022 */
[----:B------:R-:W-:Y:S01]  /*1eba0*/  @!P0 HADD2 R41, -R35.H0_H0, -RZ.H0_H0 ;  /* 0xa00000ff23298230 */ /* 0x000fe20000000900 */
[----:B------:R-:W-:-:S02]  /*1ebb0*/  @!P3 PRMT R34, R40, 0x5410, RZ ;  /* 0x000054102822b816 */ /* 0x000fc400000000ff */
[----:B------:R-:W-:Y:S02]  /*1ebc0*/  ISETP.GE.U32.AND P3, PT, R217, R8, PT ;  /* 0x00000008d900720c */ /* 0x000fe40003f66070 */
[----:B------:R-:W-:Y:S02]  /*1ebd0*/  SHF.R.U32.HI R8, RZ, 0x18, R0 ;  /* 0x00000018ff087819 */ /* 0x000fe40000011600 */
[----:B------:R-:W-:Y:S02]  /*1ebe0*/  @!P0 PRMT R35, R41, 0x5410, RZ ;  /* 0x0000541029238816 */ /* 0x000fe400000000ff */
[----:B------:R-:W-:Y:S01]  /*1ebf0*/  ISETP.GE.U32.AND P0, PT, R217, R8, PT ;  /* 0x00000008d900720c */ /* 0x000fe20003f06070 */
[----:B-1----:R-:W-:-:S04]  /*1ec00*/  FADD.FTZ R8, R7, R9 ;  /* 0x0000000907087221 */ /* 0x002fc80000010000 */
[----:B---3--:R-:W-:Y:S01]  /*1ec10*/  FADD.FTZ R8, R6, R8 ;  /* 0x0000000806087221 */ /* 0x008fe20000010000 */
[----:B------:R-:W-:-:S04]  /*1ec20*/  F2FP.PACK_AB R24, R24, R25 ;  /* 0x000000191818723e */ /* 0x000fc800000000ff */
[----:B------:R1:W-:Y:S04]  /*1ec30*/  STL [R1+0xa0], R8 ;  /* 0x0000a00801007387 */ /* 0x0003e80000100800 */
[----:B------:R-:W3:Y:S01]  /*1ec40*/  LDL.LU.64 R10, [R1+0x30] ;  /* 0x00003000010a7983 */ /* 0x000ee20000300a00 */
[----:B--2---:R-:W-:-:S03]  /*1ec50*/  LOP3.LUT R25, R3, R179, R246, 0x96, !PT ;  /* 0x000000b303197212 */ /* 0x004fc600078e96f6 */
[----:B------:R-:W2:Y:S01]  /*1ec60*/  LDL.LU.64 R246, [R1+0x20] ;  /* 0x0000200001f67983 */ /* 0x000ea20000300a00 */
[----:B------:R-:W-:Y:S02]  /*1ec70*/  LOP3.LUT R0, R0, 0xffff, RZ, 0xc0, !PT ;  /* 0x0000ffff00007812 */ /* 0x000fe400078ec0ff */
[C---:B------:R-:W-:Y:S02]  /*1ec80*/  PRMT R33, R24.reuse, 0x7610, R33 ;  /* 0x0000761018217816 */ /* 0x040fe40000000021 */
[----:B------:R-:W-:Y:S02]  /*1ec90*/  SHF.R.U32.HI R0, RZ, 0x8, R0 ;  /* 0x00000008ff007819 */ /* 0x000fe40000011600 */
[----:B------:R-:W-:Y:S01]  /*1eca0*/  PRMT R32, R24, 0x7632, R32 ;  /* 0x0000763218207816 */ /* 0x000fe20000000020 */
[----:B------:R-:W-:Y:S01]  /*1ecb0*/  @!P2 HADD2 R42, -R33.H0_H0, -RZ.H0_H0 ;  /* 0xa00000ff212aa230 */ /* 0x000fe20000000900 */
[----:B------:R-:W-:Y:S01]  /*1ecc0*/  IMAD.MOV.U32 R53, RZ, RZ, R94 ;  /* 0x000000ffff357224 */ /* 0x000fe200078e005e */
[----:B------:R-:W-:-:S02]  /*1ecd0*/  LOP3.LUT R0, R0, 0xffff, RZ, 0xc0, !PT ;  /* 0x0000ffff00007812 */ /* 0x000fc400078ec0ff */
[----:B------:R-:W-:Y:S02]  /*1ece0*/  MOV R94, R81 ;  /* 0x00000051005e7202 */ /* 0x000fe40000000f00 */
[----:B------:R-:W-:Y:S02]  /*1ecf0*/  PRMT R81, R33, 0x5410, R32 ;  /* 0x0000541021517816 */ /* 0x000fe40000000020 */
[----:B------:R-:W-:Y:S02]  /*1ed00*/  @!P2 PRMT R33, R42, 0x5410, RZ ;  /* 0x000054102a21a816 */ /* 0x000fe400000000ff */
[----:B------:R-:W-:Y:S02]  /*1ed10*/  ISETP.GE.U32.AND P2, PT, R217, R0, PT ;  /* 0x00000000d900720c */ /* 0x000fe40003f46070 */
[C---:B------:R-:W-:Y:S02]  /*1ed20*/  PRMT R30, R23.reuse, 0x7632, R30 ;  /* 0x00007632171e7816 */ /* 0x040fe4000000001e */
[----:B------:R-:W-:-:S03]  /*1ed30*/  PRMT R31, R23, 0x7610, R31 ;  /* 0x00007610171f7816 */ /* 0x000fc6000000001f */
[----:B------:R-:W-:Y:S01]  /*1ed40*/  @!P4 HADD2 R62, -R30.H0_H0, -RZ.H0_H0 ;  /* 0xa00000ff1e3ec230 */ /* 0x000fe20000000900 */
[----:B------:R-:W-:Y:S01]  /*1ed50*/  IMAD.MOV.U32 R95, RZ, RZ, R80 ;  /* 0x000000ffff5f7224 */ /* 0x000fe200078e0050 */
[----:B------:R-:W-:Y:S02]  /*1ed60*/  PRMT R38, R22, 0x7632, R38 ;  /* 0x0000763216267816 */ /* 0x000fe40000000026 */
[----:B------:R-:W-:Y:S02]  /*1ed70*/  PRMT R80, R31, 0x5410, R30 ;  /* 0x000054101f507816 */ /* 0x000fe4000000001e */
[----:B------:R-:W-:Y:S01]  /*1ed80*/  @!P4 PRMT R30, R62, 0x5410, RZ ;  /* 0x000054103e1ec816 */ /* 0x000fe200000000ff */
[----:B------:R-:W-:Y:S01]  /*1ed90*/  IMAD.MOV.U32 R62, RZ, RZ, R127 ;  /* 0x000000ffff3e7224 */ /* 0x000fe200078e007f */
[C---:B------:R-:W-:Y:S02]  /*1eda0*/  LOP3.LUT R0, R4.reuse, 0xff, RZ, 0xc0, !PT ;  /* 0x000000ff04007812 */ /* 0x040fe400078ec0ff */
[----:B------:R-:W-:-:S02]  /*1edb0*/  LOP3.LUT R24, R4, 0xffff, RZ, 0xc0, !PT ;  /* 0x0000ffff04187812 */ /* 0x000fc400078ec0ff */
[--C-:B------:R-:W-:Y:S02]  /*1edc0*/  SHF.R.U32.HI R23, RZ, 0x10, R4.reuse ;  /* 0x00000010ff177819 */ /* 0x100fe40000011604 */
[----:B------:R-:W-:Y:S01]  /*1edd0*/  SHF.R.U32.HI R20, RZ, 0x18, R4 ;  /* 0x00000018ff147819 */ /* 0x000fe20000011604 */
[----:B------:R-:W-:Y:S01]  /*1ede0*/  IMAD.WIDE.U32 R4, R25, -0x2daee0ad, RZ ;  /* 0xd2511f5319047825 */ /* 0x000fe200078e00ff */
[----:B------:R-:W-:Y:S01]  /*1edf0*/  PRMT R39, R22, 0x7610, R39 ;  /* 0x0000761016277816 */ /* 0x000fe20000000027 */
[----:B------:R-:W-:Y:S01]  /*1ee00*/  @!P2 HADD2 R64, -R38.H0_H0, -RZ.H0_H0 ;  /* 0xa00000ff2640a230 */ /* 0x000fe20000000900 */
[----:B------:R-:W-:Y:S01]  /*1ee10*/  PRMT R40, R21, 0x7632, R40 ;  /* 0x0000763215287816 */ /* 0x000fe20000000028 */
[----:B------:R-:W-:Y:S01]  /*1ee20*/  IMAD.MOV.U32 R180, RZ, RZ, R126 ;  /* 0x000000ffffb47224 */ /* 0x000fe200078e007e */
[----:B------:R-:W-:Y:S01]  /*1ee30*/  F2FP.PACK_AB R27, R6, R7 ;  /* 0x00000007061b723e */ /* 0x000fe200000000ff */
[----:B------:R-:W-:Y:S02]  /*1ee40*/  IMAD.MOV.U32 R126, RZ, RZ, R95 ;  /* 0x000000ffff7e7224 */ /* 0x000fe400078e005f */
[----:B------:R-:W-:-:S02]  /*1ee50*/  IMAD.MOV.U32 R95, RZ, RZ, R191 ;  /* 0x000000ffff5f7224 */ /* 0x000fc400078e00bf */
[----:B------:R-:W-:Y:S01]  /*1ee60*/  IMAD.MOV.U32 R191, RZ, RZ, R211 ;  /* 0x000000ffffbf7224 */ /* 0x000fe200078e00d3 */
[----:B------:R-:W-:Y:S01]  /*1ee70*/  PRMT R211, R39, 0x5410, R38 ;  /* 0x0000541027d37816 */ /* 0x000fe20000000026 */
[----:B------:R-:W-:Y:S01]  /*1ee80*/  @!P0 HADD2 R59, -R40.H0_H0, -RZ.H0_H0 ;  /* 0xa00000ff283b8230 */ /* 0x000fe20000000900 */
[----:B------:R-:W-:Y:S01]  /*1ee90*/  @!P2 PRMT R38, R64, 0x5410, RZ ;  /* 0x000054104026a816 */ /* 0x000fe200000000ff */
[----:B------:R-:W-:Y:S01]  /*1eea0*/  IMAD.MOV.U32 R127, RZ, RZ, R94 ;  /* 0x000000ffff7f7224 */ /* 0x000fe200078e005e */
[----:B------:R-:W-:Y:S02]  /*1eeb0*/  PRMT R41, R21, 0x7610, R41 ;  /* 0x0000761015297816 */ /* 0x000fe40000000029 */
[----:B------:R-:W-:Y:S01]  /*1eec0*/  ISETP.GE.U32.AND P2, PT, R217, R0, PT ;  /* 0x00000000d900720c */ /* 0x000fe20003f46070 */
[----:B------:R-:W-:Y:S02]  /*1eed0*/  IMAD.MOV.U32 R94, RZ, RZ, R190 ;  /* 0x000000ffff5e7224 */ /* 0x000fe400078e00be */
[----:B------:R-:W-:Y:S01]  /*1eee0*/  IMAD.MOV.U32 R190, RZ, RZ, R199 ;  /* 0x000000ffffbe7224 */ /* 0x000fe200078e00c7 */
[----:B------:R-:W-:Y:S01]  /*1eef0*/  PRMT R199, R41, 0x5410, R40 ;  /* 0x0000541029c77816 */ /* 0x000fe20000000028 */
[----:B------:R-:W-:Y:S01]  /*1ef00*/  @!P1 HADD2 R63, -R41.H0_H0, -RZ.H0_H0 ;  /* 0xa00000ff293f9230 */ /* 0x000fe20000000900 */
[----:B------:R-:W-:Y:S01]  /*1ef10*/  @!P0 PRMT R40, R59, 0x5410, RZ ;  /* 0x000054103b288816 */ /* 0x000fe200000000ff */
[----:B------:R-:W-:-:S03]  /*1ef20*/  IMAD.MOV.U32 R59, RZ, RZ, R180 ;  /* 0x000000ffff3b7224 */ /* 0x000fc600078e00b4 */
[----:B------:R-:W-:Y:S01]  /*1ef30*/  @!P1 PRMT R41, R63, 0x5410, RZ ;  /* 0x000054103f299816 */ /* 0x000fe200000000ff */
[----:B------:R-:W-:Y:S01]  /*1ef40*/  IMAD.MOV.U32 R63, RZ, RZ, R53 ;  /* 0x000000ffff3f7224 */ /* 0x000fe200078e0035 */
[----:B------:R-:W-:-:S05]  /*1ef50*/  @!P6 HADD2 R43, -R32.H0_H0, -RZ.H0_H0 ;  /* 0xa00000ff202be230 */ /* 0x000fca0000000900 */
[----:B------:R-:W-:Y:S01]  /*1ef60*/  @!P6 PRMT R32, R43, 0x5410, RZ ;  /* 0x000054102b20e816 */ /* 0x000fe200000000ff */
[----:B------:R-:W-:Y:S02]  /*1ef70*/  @!P3 HADD2 R65, -R39.H0_H0, -RZ.H0_H0 ;  /* 0xa00000ff2741b230 */ /* 0x000fe40000000900 */
[----:B------:R-:W-:-:S03]  /*1ef80*/  @!P5 HADD2 R58, -R31.H0_H0, -RZ.H0_H0 ;  /* 0xa00000ff1f3ad230 */ /* 0x000fc60000000900 */
[----:B------:R-:W-:Y:S02]  /*1ef90*/  @!P3 PRMT R39, R65, 0x5410, RZ ;  /* 0x000054104127b816 */ /* 0x000fe400000000ff */
[----:B------:R-:W-:Y:S02]  /*1efa0*/  ISETP.GE.U32.AND P3, PT, R217, R20, PT ;  /* 0x00000014d900720c */ /* 0x000fe40003f66070 */
[----:B------:R-:W-:Y:S02]  /*1efb0*/  @!P5 PRMT R31, R58, 0x5410, RZ ;  /* 0x000054103a1fd816 */ /* 0x000fe400000000ff */
[----:B---3--:R-:W-:-:S05]  /*1efc0*/  LOP3.LUT R6, R5, R62, R10, 0x96, !PT ;  /* 0x0000003e05067212 */ /* 0x008fca00078e960a */
[----:B------:R-:W-:Y:S01]  /*1efd0*/  IMAD.WIDE.U32 R6, R6, -0x326172a9, RZ ;  /* 0xcd9e8d5706067825 */ /* 0x000fe200078e00ff */
[----:B--2---:R-:W-:-:S05]  /*1efe0*/  LOP3.LUT R0, R247, R233, R2, 0x96, !PT ;  /* 0x000000e9f7007212 */ /* 0x004fca00078e9602 */
[----:B-1----:R-:W-:Y:S01]  /*1eff0*/  IMAD.WIDE.U32 R8, R0, -0x2daee0ad, RZ ;  /* 0xd2511f5300087825 */ /* 0x002fe200078e00ff */
[----:B------:R-:W-:-:S04]  /*1f000*/  LOP3.LUT R0, R7, R226, R246, 0x96, !PT ;  /* 0x000000e207007212 */ /* 0x000fc800078e96f6 */
[----:B------:R-:W-:Y:S01]  /*1f010*/  LOP3.LUT R9, R9, R59, R4, 0x96, !PT ;  /* 0x0000003b09097212 */ /* 0x000fe200078e9604 */
[----:B------:R-:W-:-:S05]  /*1f020*/  IMAD.WIDE.U32 R4, R0, -0x2daee0ad, RZ ;  /* 0xd2511f5300047825 */ /* 0x000fca00078e00ff */
[----:B------:R-:W-:Y:S01]  /*1f030*/  LOP3.LUT R7, R5, R63, R8, 0x96, !PT ;  /* 0x0000003f05077212 */ /* 0x000fe200078e9608 */
[----:B------:R-:W-:-:S05]  /*1f040*/  IMAD.WIDE.U32 R8, R9, -0x326172a9, RZ ;  /* 0xcd9e8d5709087825 */ /* 0x000fca00078e00ff */
[----:B------:R-:W-:-:S05]  /*1f050*/  LOP3.LUT R0, R9, R228, R6, 0x96, !PT ;  /* 0x000000e409007212 */ /* 0x000fca00078e9606 */
[----:B------:R-:W-:-:S05]  /*1f060*/  IMAD.WIDE.U32 R10, R0, -0x2daee0ad, RZ ;  /* 0xd2511f53000a7825 */ /* 0x000fca00078e00ff */
[----:B------:R-:W-:Y:S01]  /*1f070*/  LOP3.LUT R0, R11, R224, R4, 0x96, !PT ;  /* 0x000000e00b007212 */ /* 0x000fe200078e9604 */
[----:B------:R-:W-:-:S04]  /*1f080*/  IMAD.WIDE.U32 R6, R7, -0x326172a9, RZ ;  /* 0xcd9e8d5707067825 */ /* 0x000fc800078e00ff */
[----:B------:R-:W-:-:S05]  /*1f090*/  IMAD.WIDE.U32 R4, R0, -0x326172a9, RZ ;  /* 0xcd9e8d5700047825 */ /* 0x000fca00078e00ff */
[----:B------:R-:W-:Y:S02]  /*1f0a0*/  LOP3.LUT R0, R5, R184, R6, 0x96, !PT ;  /* 0x000000b805007212 */ /* 0x000fe400078e9606 */
[----:B------:R-:W-:-:S04]  /*1f0b0*/  LOP3.LUT R6, R4, 0xff, RZ, 0xc0, !PT ;  /* 0x000000ff04067812 */ /* 0x000fc800078ec0ff */
[----:B------:R-:W-:Y:S02]  /*1f0c0*/  ISETP.GE.U32.AND P6, PT, R217, R6, PT ;  /* 0x00000006d900720c */ /* 0x000fe40003fc6070 */
[----:B------:R-:W-:Y:S02]  /*1f0d0*/  SHF.R.U32.HI R6, RZ, 0x10, R4 ;  /* 0x00000010ff067819 */ /* 0x000fe40000011604 */
[----:B------:R-:W-:Y:S02]  /*1f0e0*/  LOP3.LUT R9, R4, 0xffff, RZ, 0xc0, !PT ;  /* 0x0000ffff04097812 */ /* 0x000fe400078ec0ff */
[----:B------:R-:W-:Y:S02]  /*1f0f0*/  LOP3.LUT R7, R7, R218, R8, 0x96, !PT ;  /* 0x000000da07077212 */ /* 0x000fe400078e9608 */
[----:B------:R-:W-:Y:S02]  /*1f100*/  SHF.R.U32.HI R4, RZ, 0x18, R4 ;  /* 0x00000018ff047819 */ /* 0x000fe40000011604 */
[----:B------:R-:W-:Y:S01]  /*1f110*/  LOP3.LUT R5, R6, 0xff, RZ, 0xc0, !PT ;  /* 0x000000ff06057812 */ /* 0x000fe200078ec0ff */
[----:B------:R-:W1:Y:S01]  /*1f120*/  MUFU.EX2 R8, R68 ;  /* 0x0000004400087308 */ /* 0x000e620000000800 */
[----:B------:R-:W-:-:S02]  /*1f130*/  ISETP.GE.U32.AND P4, PT, R217, R4, PT ;  /* 0x00000004d900720c */ /* 0x000fc40003f86070 */
[----:B------:R-:W-:Y:S01]  /*1f140*/  ISETP.GE.U32.AND P1, PT, R217, R5, PT ;  /* 0x00000005d900720c */ /* 0x000fe20003f26070 */
[----:B------:R-:W-:-:S04]  /*1f150*/  IMAD.WIDE.U32 R4, R7, -0x2daee0ad, RZ ;  /* 0xd2511f5307047825 */ /* 0x000fc800078e00ff */
[----:B------:R-:W2:Y:S01]  /*1f160*/  MUFU.EX2 R7, R69 ;  /* 0x0000004500077308 */ /* 0x000ea20000000800 */
[C---:B------:R-:W-:Y:S02]  /*1f170*/  LOP3.LUT R21, R4.reuse, 0xff, RZ, 0xc0, !PT ;  /* 0x000000ff04157812 */ /* 0x040fe400078ec0ff */
[----:B------:R-:W-:Y:S02]  /*1f180*/  LOP3.LUT R22, R4, 0xffff, RZ, 0xc0, !PT ;  /* 0x0000ffff04167812 */ /* 0x000fe400078ec0ff */
[--C-:B------:R-:W-:Y:S02]  /*1f190*/  SHF.R.U32.HI R25, RZ, 0x10, R4.reuse ;  /* 0x00000010ff197819 */ /* 0x100fe40000011604 */
[----:B------:R-:W-:Y:S02]  /*1f1a0*/  SHF.R.U32.HI R20, RZ, 0x18, R4 ;  /* 0x00000018ff147819 */ /* 0x000fe40000011604 */
[----:B------:R-:W-:Y:S02]  /*1f1b0*/  LOP3.LUT R6, R5, R244, R10, 0x96, !PT ;  /* 0x000000f405067212 */ /* 0x000fe400078e960a */
[----:B------:R-:W-:-:S02]  /*1f1c0*/  LOP3.LUT R4, R23, 0xff, RZ, 0xc0, !PT ;  /* 0x000000ff17047812 */ /* 0x000fc400078ec0ff */
[----:B------:R-:W-:Y:S02]  /*1f1d0*/  SHF.R.U32.HI R5, RZ, 0x8, R24 ;  /* 0x00000008ff057819 */ /* 0x000fe40000011618 */
[----:B------:R-:W-:Y:S02]  /*1f1e0*/  ISETP.GE.U32.AND P5, PT, R217, R4, PT ;  /* 0x00000004d900720c */ /* 0x000fe40003fa6070 */
[----:B------:R-:W-:Y:S01]  /*1f1f0*/  LOP3.LUT R4, R5, 0xffff, RZ, 0xc0, !PT ;  /* 0x0000ffff05047812 */ /* 0x000fe200078ec0ff */
[----:B-1----:R-:W-:-:S03]  /*1f200*/  FADD.FTZ R5, R8, R26 ;  /* 0x0000001a08057221 */ /* 0x002fc60000010000 */
[----:B------:R-:W-:Y:S01]  /*1f210*/  ISETP.GE.U32.AND P0, PT, R217, R4, PT ;  /* 0x00000004d900720c */ /* 0x000fe20003f06070 */
[----:B--2---:R-:W-:-:S05]  /*1f220*/  FADD.FTZ R4, R7, R5 ;  /* 0x0000000507047221 */ /* 0x004fca0000010000 */
[----:B------:R1:W-:Y:S04]  /*1f230*/  STL [R1+0x74], R4 ;  /* 0x0000740401007387 */ /* 0x0003e80000100800 */
[----:B------:R-:W2:Y:S04]  /*1f240*/  LDL R53, [R1+0x124] ;  /* 0x0001240001357983 */ /* 0x000ea80000100800 */
[----:B------:R-:W3:Y:S01]  /*1f250*/  LDL R180, [R1+0xd4] ;  /* 0x0000d40001b47983 */ /* 0x000ee20000100800 */
[----:B------:R-:W-:Y:S01]  /*1f260*/  @!P2 HADD2 R71, -R27.H0_H0, -RZ.H0_H0 ;  /* 0xa00000ff1b47a230 */ /* 0x000fe20000000900 */
[----:B------:R-:W-:Y:S01]  /*1f270*/  PRMT R26, R27, 0x7632, R26 ;  /* 0x000076321b1a7816 */ /* 0x000fe2000000001a */
[----:B------:R-:W-:-:S02]  /*1f280*/  IMAD.MOV.U32 R246, RZ, RZ, R235 ;  /* 0x000000fffff67224 */ /* 0x000fc400078e00eb */
[----:B------:R-:W-:Y:S02]  /*1f290*/  IMAD.MOV.U32 R235, RZ, RZ, R177 ;  /* 0x000000ffffeb7224 */ /* 0x000fe400078e00b1 */
[----:B------:R-:W-:Y:S01]  /*1f2a0*/  IMAD.MOV.U32 R177, RZ, RZ, R198 ;  /* 0x000000ffffb17224 */ /* 0x000fe200078e00c6 */
[----:B------:R-:W-:Y:S01]  /*1f2b0*/  PRMT R198, R27, 0x5410, R26 ;  /* 0x000054101bc67816 */ /* 0x000fe2000000001a */
[----:B------:R-:W-:Y:S01]  /*1f2c0*/  @!P0 HADD2 R70, -R26.H0_H0, -RZ.H0_H0 ;  /* 0xa00000ff1a468230 */ /* 0x000fe20000000900 */
[----:B------:R-:W-:Y:S02]  /*1f2d0*/  @!P2 PRMT R27, R71, 0x5410, RZ ;  /* 0x00005410471ba816 */ /* 0x000fe400000000ff */
[----:B-1----:R-:W-:-:S04]  /*1f2e0*/  SHF.R.U32.HI R4, RZ, 0x8, R9 ;  /* 0x00000008ff047819 */ /* 0x002fc80000011609 */
[----:B------:R-:W-:-:S04]  /*1f2f0*/  LOP3.LUT R4, R4, 0xffff, RZ, 0xc0, !PT ;  /* 0x0000ffff04047812 */ /* 0x000fc800078ec0ff */
[----:B------:R-:W-:Y:S02]  /*1f300*/  ISETP.GE.U32.AND P2, PT, R217, R4, PT ;  /* 0x00000004d900720c */ /* 0x000fe40003f46070 */
[----:B------:R-:W-:Y:S02]  /*1f310*/  LOP3.LUT R4, R0, 0xff, RZ, 0xc0, !PT ;  /* 0x000000ff00047812 */ /* 0x000fe400078ec0ff */
[----:B------:R-:W-:Y:S02]  /*1f320*/  F2FP.PACK_AB R7, R7, R8 ;  /* 0x000000080707723e */ /* 0x000fe400000000ff */
[----:B------:R-:W-:Y:S02]  /*1f330*/  @!P0 PRMT R26, R70, 0x5410, RZ ;  /* 0x00005410461a8816 */ /* 0x000fe400000000ff */
[----:B------:R-:W-:Y:S02]  /*1f340*/  ISETP.GE.U32.AND P0, PT, R217, R4, PT ;  /* 0x00000004d900720c */ /* 0x000fe40003f06070 */
[----:B------:R-:W-:-:S02]  /*1f350*/  LOP3.LUT R4, R0, 0xffff, RZ, 0xc0, !PT ;  /* 0x0000ffff00047812 */ /* 0x000fc400078ec0ff */
[C---:B------:R-:W-:Y:S02]  /*1f360*/  PRMT R29, R7.reuse, 0x7610, R29 ;  /* 0x00007610071d7816 */ /* 0x040fe4000000001d */
[----:B------:R-:W-:Y:S02]  /*1f370*/  SHF.R.U32.HI R4, RZ, 0x8, R4 ;  /* 0x00000008ff047819 */ /* 0x000fe40000011604 */
[----:B------:R-:W-:Y:S01]  /*1f380*/  MOV R247, R172 ;  /* 0x000000ac00f77202 */ /* 0x000fe20000000f00 */
[----:B------:R-:W-:Y:S01]  /*1f390*/  @!P5 HADD2 R72, -R29.H0_H0, -RZ.H0_H0 ;  /* 0xa00000ff1d48d230 */ /* 0x000fe20000000900 */
[----:B------:R-:W-:Y:S01]  /*1f3a0*/  PRMT R28, R7, 0x7632, R28 ;  /* 0x00007632071c7816 */ /* 0x000fe2000000001c */
[----:B------:R-:W-:Y:S01]  /*1f3b0*/  IMAD.MOV.U32 R172, RZ, RZ, R178 ;  /* 0x000000ffffac7224 */ /* 0x000fe200078e00b2 */
[----:B------:R-:W-:Y:S01]  /*1f3c0*/  LOP3.LUT R4, R4, 0xffff, RZ, 0xc0, !PT ;  /* 0x0000ffff04047812 */ /* 0x000fe200078ec0ff */
[----:B------:R-:W-:Y:S01]  /*1f3d0*/  IMAD.MOV.U32 R178, RZ, RZ, R125 ;  /* 0x000000ffffb27224 */ /* 0x000fe200078e007d */
[----:B------:R-:W1:Y:S01]  /*1f3e0*/  MUFU.EX2 R5, R54 ;  /* 0x0000003600057308 */ /* 0x000e620000000800 */
[----:B------:R-:W-:Y:S01]  /*1f3f0*/  IMAD.MOV.U32 R125, RZ, RZ, R197 ;  /* 0x000000ffff7d7224 */ /* 0x000fe200078e00c5 */
[----:B------:R-:W-:-:S02]  /*1f400*/  PRMT R197, R29, 0x5410, R28 ;  /* 0x000054101dc57816 */ /* 0x000fc4000000001c */
[----:B------:R-:W-:Y:S02]  /*1f410*/  @!P5 PRMT R29, R72, 0x5410, RZ ;  /* 0x00005410481dd816 */ /* 0x000fe400000000ff */
[----:B------:R-:W-:Y:S02]  /*1f420*/  ISETP.GE.U32.AND P5, PT, R217, R4, PT ;  /* 0x00000004d900720c */ /* 0x000fe40003fa6070 */
[----:B------:R4:W1:Y:S01]  /*1f430*/  MUFU.EX2 R4, R55 ;  /* 0x0000003700047308 */ /* 0x0008620000000800 */
[C---:B------:R-:W-:Y:S02]  /*1f440*/  PRMT R11, R49.reuse, 0x7610, R11 ;  /* 0x00007610310b7816 */ /* 0x040fe4000000000b */
[----:B------:R-:W-:-:S03]  /*1f450*/  PRMT R10, R49, 0x7632, R10 ;  /* 0x00007632310a7816 */ /* 0x000fc6000000000a */
[----:B------:R-:W-:-:S05]  /*1f460*/  @!P0 HADD2 R74, -R11.H0_H0, -RZ.H0_H0 ;  /* 0xa00000ff0b4a8230 */ /* 0x000fca0000000900 */
[----:B------:R-:W-:Y:S01]  /*1f470*/  @!P5 HADD2 R75, -R10.H0_H0, -RZ.H0_H0 ;  /* 0xa00000ff0a4bd230 */ /* 0x000fe20000000900 */
[----:B----4-:R-:W-:Y:S02]  /*1f480*/  PRMT R55, R11, 0x5410, R10 ;  /* 0x000054100b377816 */ /* 0x010fe4000000000a */
[----:B------:R-:W-:Y:S02]  /*1f490*/  @!P0 PRMT R11, R74, 0x5410, RZ ;  /* 0x000054104a0b8816 */ /* 0x000fe400000000ff */
[----:B------:R-:W-:Y:S02]  /*1f4a0*/  ISETP.GE.U32.AND P0, PT, R217, R20, PT ;  /* 0x00000014d900720c */ /* 0x000fe40003f06070 */
[----:B------:R-:W-:Y:S01]  /*1f4b0*/  @!P5 PRMT R10, R75, 0x5410, RZ ;  /* 0x000054104b0ad816 */ /* 0x000fe200000000ff */
[----:B------:R-:W4:Y:S01]  /*1f4c0*/  MUFU.EX2 R7, R66 ;  /* 0x0000004200077308 */ /* 0x000f220000000800 */
[----:B--2---:R-:W-:-:S05]  /*1f4d0*/  IMAD.WIDE.U32 R8, R53, -0x326172a9, RZ ;  /* 0xcd9e8d5735087825 */ /* 0x004fca00078e00ff */
[----:B------:R-:W-:Y:S01]  /*1f4e0*/  LOP3.LUT R43, R3, R179, R8, 0x96, !PT ;  /* 0x000000b3032b7212 */ /* 0x000fe200078e9608 */
[----:B-1----:R-:W-:Y:S01]  /*1f4f0*/  FADD.FTZ R3, R5, R46 ;  /* 0x0000002e05037221 */ /* 0x002fe20000010000 */
[----:B---3--:R-:W-:-:S03]  /*1f500*/  LOP3.LUT R42, R180, R9, RZ, 0x3c, !PT ;  /* 0x00000009b42a7212 */ /* 0x008fc600078e3cff */
[----:B------:R-:W-:Y:S01]  /*1f510*/  FADD.FTZ R20, R4, R3 ;  /* 0x0000000304147221 */ /* 0x000fe20000010000 */
[--C-:B------:R-:W-:Y:S02]  /*1f520*/  SHF.R.U32.HI R3, RZ, 0x18, R0.reuse ;  /* 0x00000018ff037819 */ /* 0x100fe40000011600 */
[----:B------:R-:W-:Y:S02]  /*1f530*/  PRMT R9, R47, 0x7610, R9 ;  /* 0x000076102f097816 */ /* 0x000fe40000000009 */
[----:B------:R-:W-:Y:S02]  /*1f540*/  ISETP.GE.U32.AND P5, PT, R217, R3, PT ;  /* 0x00000003d900720c */ /* 0x000fe40003fa6070 */
[--C-:B------:R-:W-:Y:S01]  /*1f550*/  SHF.R.U32.HI R3, RZ, 0x10, R0.reuse ;  /* 0x00000010ff037819 */ /* 0x100fe20000011600 */
[----:B------:R-:W-:Y:S01]  /*1f560*/  @!P6 HADD2 R76, -R9.H0_H0, -RZ.H0_H0 ;  /* 0xa00000ff094ce230 */ /* 0x000fe20000000900 */
[----:B------:R-:W-:Y:S02]  /*1f570*/  PRMT R0, R47, 0x7632, R0 ;  /* 0x000076322f007816 */ /* 0x000fe40000000000 */
[----:B------:R-:W-:-:S02]  /*1f580*/  LOP3.LUT R3, R3, 0xff, RZ, 0xc0, !PT ;  /* 0x000000ff03037812 */ /* 0x000fc400078ec0ff */
[----:B------:R-:W-:Y:S02]  /*1f590*/  PRMT R54, R9, 0x5410, R0 ;  /* 0x0000541009367816 */ /* 0x000fe40000000000 */
[----:B------:R-:W-:Y:S02]  /*1f5a0*/  @!P6 PRMT R9, R76, 0x5410, RZ ;  /* 0x000054104c09e816 */ /* 0x000fe400000000ff */
[----:B------:R-:W-:Y:S02]  /*1f5b0*/  ISETP.GE.U32.AND P6, PT, R217, R3, PT ;  /* 0x00000003d900720c */ /* 0x000fe40003fc6070 */
[----:B------:R-:W-:Y:S01]  /*1f5c0*/  SHF.R.U32.HI R3, RZ, 0x8, R22 ;  /* 0x00000008ff037819 */ /* 0x000fe20000011616 */
[----:B------:R-:W-:Y:S01]  /*1f5d0*/  @!P2 HADD2 R77, -R0.H0_H0, -RZ.H0_H0 ;  /* 0xa00000ff004da230 */ /* 0x000fe20000000900 */
[----:B------:R-:W-:Y:S02]  /*1f5e0*/  F2FP.PACK_AB R8, R4, R5 ;  /* 0x000000050408723e */ /* 0x000fe400000000ff */
[----:B------:R-:W-:-:S02]  /*1f5f0*/  LOP3.LUT R3, R3, 0xffff, RZ, 0xc0, !PT ;  /* 0x0000ffff03037812 */ /* 0x000fc400078ec0ff */
[C---:B------:R-:W-:Y:S02]  /*1f600*/  PRMT R4, R48.reuse, 0x7610, R4 ;  /* 0x0000761030047816 */ /* 0x040fe40000000004 */
[----:B------:R-:W-:Y:S02]  /*1f610*/  @!P2 PRMT R0, R77, 0x5410, RZ ;  /* 0x000054104d00a816 */ /* 0x000fe400000000ff */
[----:B------:R-:W-:Y:S01]  /*1f620*/  ISETP.GE.U32.AND P2, PT, R217, R3, PT ;  /* 0x00000003d900720c */ /* 0x000fe20003f46070 */
[----:B------:R-:W-:Y:S01]  /*1f630*/  @!P1 HADD2 R78, -R4.H0_H0, -RZ.H0_H0 ;  /* 0xa00000ff044e9230 */ /* 0x000fe20000000900 */
[----:B------:R-:W-:Y:S02]  /*1f640*/  PRMT R3, R48, 0x7632, R3 ;  /* 0x0000763230037816 */ /* 0x000fe40000000003 */
[----:B------:R-:W-:Y:S02]  /*1f650*/  LOP3.LUT R5, R6, 0xff, RZ, 0xc0, !PT ;  /* 0x000000ff06057812 */ /* 0x000fe400078ec0ff */
[----:B------:R-:W-:-:S02]  /*1f660*/  PRMT R53, R4, 0x5410, R3 ;  /* 0x0000541004357816 */ /* 0x000fc40000000003 */
[----:B------:R-:W-:Y:S02]  /*1f670*/  @!P1 PRMT R4, R78, 0x5410, RZ ;  /* 0x000054104e049816 */ /* 0x000fe400000000ff */
[----:B------:R-:W-:Y:S02]  /*1f680*/  ISETP.GE.U32.AND P1, PT, R217, R5, PT ;  /* 0x00000005d900720c */ /* 0x000fe40003f26070 */
[----:B------:R-:W-:Y:S01]  /*1f690*/  LOP3.LUT R5, R6, 0xffff, RZ, 0xc0, !PT ;  /* 0x0000ffff06057812 */ /* 0x000fe200078ec0ff */
[----:B------:R-:W-:-:S03]  /*1f6a0*/  @!P4 HADD2 R79, -R3.H0_H0, -RZ.H0_H0 ;  /* 0xa00000ff034fc230 */ /* 0x000fc60000000900 */
[----:B------:R-:W-:-:S04]  /*1f6b0*/  SHF.R.U32.HI R5, RZ, 0x8, R5 ;  /* 0x00000008ff057819 */ /* 0x000fc80000011605 */
[----:B------:R-:W-:Y:S02]  /*1f6c0*/  LOP3.LUT R5, R5, 0xffff, RZ, 0xc0, !PT ;  /* 0x0000ffff05057812 */ /* 0x000fe400078ec0ff */
[----:B------:R-:W-:Y:S02]  /*1f6d0*/  @!P4 PRMT R3, R79, 0x5410, RZ ;  /* 0x000054104f03c816 */ /* 0x000fe400000000ff */
[----:B------:R-:W-:Y:S02]  /*1f6e0*/  ISETP.GE.U32.AND P4, PT, R217, R5, PT ;  /* 0x00000005d900720c */ /* 0x000fe40003f86070 */
[C---:B------:R-:W-:Y:S01]  /*1f6f0*/  PRMT R23, R8.reuse, 0x7610, R23 ;  /* 0x0000761008177816 */ /* 0x040fe20000000017 */
[----:B------:R-:W1:Y:S01]  /*1f700*/  MUFU.EX2 R5, R67 ;  /* 0x0000004300057308 */ /* 0x000e620000000800 */
[----:B------:R-:W-:Y:S01]  /*1f710*/  IMAD.MOV.U32 R179, RZ, RZ, R94 ;  /* 0x000000ffffb37224 */ /* 0x000fe200078e005e */
[----:B------:R-:W-:Y:S01]  /*1f720*/  PRMT R22, R8, 0x7632, R22 ;  /* 0x0000763208167816 */ /* 0x000fe20000000016 */
[----:B------:R-:W-:Y:S01]  /*1f730*/  IMAD.MOV.U32 R94, RZ, RZ, R189 ;  /* 0x000000ffff5e7224 */ /* 0x000fe200078e00bd */
[----:B------:R-:W-:Y:S01]  /*1f740*/  @!P1 HADD2 R84, -R23.H0_H0, -RZ.H0_H0 ;  /* 0xa00000ff17549230 */ /* 0x000fe20000000900 */
[----:B------:R-:W-:Y:S01]  /*1f750*/  IMAD.MOV.U32 R189, RZ, RZ, R190 ;  /* 0x000000ffffbd7224 */ /* 0x000fe200078e00be */
[----:B------:R-:W-:Y:S01]  /*1f760*/  LOP3.LUT R8, R25, 0xff, RZ, 0xc0, !PT ;  /* 0x000000ff19087812 */ /* 0x000fe200078ec0ff */
[----:B------:R-:W-:Y:S01]  /*1f770*/  IMAD.MOV.U32 R190, RZ, RZ, R114 ;  /* 0x000000ffffbe7224 */ /* 0x000fe200078e0072 */
[----:B------:R-:W-:-:S02]  /*1f780*/  PRMT R114, R23, 0x5410, R22 ;  /* 0x0000541017727816 */ /* 0x000fc40000000016 */
[----:B------:R-:W-:Y:S02]  /*1f790*/  @!P1 PRMT R23, R84, 0x5410, RZ ;  /* 0x0000541054179816 */ /* 0x000fe400000000ff */
[----:B------:R-:W-:Y:S01]  /*1f7a0*/  ISETP.GE.U32.AND P1, PT, R217, R8, PT ;  /* 0x00000008d900720c */ /* 0x000fe20003f26070 */
[----:B----4-:R-:W-:-:S04]  /*1f7b0*/  FADD.FTZ R8, R7, R20 ;  /* 0x0000001407087221 */ /* 0x010fc80000010000 */
[----:B-1----:R-:W-:-:S05]  /*1f7c0*/  FADD.FTZ R46, R5, R8 ;  /* 0x00000008052e7221 */ /* 0x002fca0000010000 */
[----:B------:R-:W-:Y:S04]  /*1f7d0*/  STL [R1+0x70], R46 ;  /* 0x0000702e01007387 */ /* 0x000fe80000100800 */
[----:B------:R-:W2:Y:S04]  /*1f7e0*/  LDL R69, [R1+0xc8] ;  /* 0x0000c80001457983 */ /* 0x000ea80000100800 */
[----:B------:R-:W-:Y:S04]  /*1f7f0*/  ST.E.U16 [R12.64+-0x100], R37 ;  /* 0xffff00250c007985 */ /* 0x000fe8000c101504 */
[----:B------:R1:W-:Y:S04]  /*1f800*/  ST.E.U16 [R12.64+-0xfe], R36 ;  /* 0xffff02240c007985 */ /* 0x0003e8000c101504 */
[----:B------:R-:W-:Y:S04]  /*1f810*/  ST.E.U16 [R18.64+-0x100], R35 ;  /* 0xffff002312007985 */ /* 0x000fe8000c101504 */
[----:B------:R-:W-:Y:S04]  /*1f820*/  ST.E.U16 [R18.64+-0xfe], R34 ;  /* 0xffff022212007985 */ /* 0x000fe8000c101504 */
[----:B------:R2:W-:Y:S01]  /*1f830*/  ST.E.U16 [R16.64+-0xfe], R10 ;  /* 0xffff020a10007985 */ /* 0x0005e2000c101504 */
[----:B-1----:R-:W-:Y:S01]  /*1f840*/  IMAD.WIDE.U32 R36, R42, -0x2daee0ad, RZ ;  /* 0xd2511f532a247825 */ /* 0x002fe200078e00ff */
[----:B------:R-:W-:Y:S01]  /*1f850*/  F2FP.PACK_AB R5, R5, R7 ;  /* 0x000000070505723e */ /* 0x000fe200000000ff */
[----:B------:R-:W-:-:S02]  /*1f860*/  @!P4 HADD2 R85, -R22.H0_H0, -RZ.H0_H0 ;  /* 0xa00000ff1655c230 */ /* 0x000fc40000000900 */
[----:B------:R-:W-:Y:S01]  /*1f870*/  IMAD.MOV.U32 R180, RZ, RZ, R95 ;  /* 0x000000ffffb47224 */ /* 0x000fe200078e005f */
[----:B--2---:R-:W-:Y:S02]  /*1f880*/  LOP3.LUT R10, R37, R69, R14, 0x96, !PT ;  /* 0x00000045250a7212 */ /* 0x004fe400078e960e */
[----:B------:R-:W2:Y:S01]  /*1f890*/  LDL.LU.64 R14, [R1+0x1b8] ;  /* 0x0001b800010e7983 */ /* 0x000ea20000300a00 */
[----:B------:R-:W-:Y:S01]  /*1f8a0*/  IMAD.MOV.U32 R95, RZ, RZ, R188 ;  /* 0x000000ffff5f7224 */ /* 0x000fe200078e00bc */
[C---:B------:R-:W-:Y:S01]  /*1f8b0*/  PRMT R25, R5.reuse, 0x7610, R25 ;  /* 0x0000761005197816 */ /* 0x040fe20000000019 */
[----:B------:R-:W-:Y:S01]  /*1f8c0*/  IMAD.MOV.U32 R188, RZ, RZ, R191 ;  /* 0x000000ffffbc7224 */ /* 0x000fe200078e00bf */
[----:B------:R-:W-:Y:S01]  /*1f8d0*/  PRMT R24, R5, 0x7632, R24 ;  /* 0x0000763205187816 */ /* 0x000fe20000000018 */
[----:B------:R-:W-:Y:S01]  /*1f8e0*/  IMAD.MOV.U32 R65, RZ, RZ, R175 ;  /* 0x000000ffff417224 */ /* 0x000fe200078e00af */
[----:B------:R-:W-:Y:S01]  /*1f8f0*/  MOV R191, R186 ;  /* 0x000000ba00bf7202 */ /* 0x000fe20000000f00 */
[----:B------:R-:W-:Y:S01]  /*1f900*/  IMAD.MOV.U32 R175, RZ, RZ, R185 ;  /* 0x000000ffffaf7224 */ /* 0x000fe200078e00b9 */
[----:B------:R-:W-:Y:S01]  /*1f910*/  SHF.R.U32.HI R5, RZ, 0x18, R6 ;  /* 0x00000018ff057819 */ /* 0x000fe20000011606 */
[----:B------:R-:W-:Y:S01]  /*1f920*/  @!P3 HADD2 R73, -R28.H0_H0, -RZ.H0_H0 ;  /* 0xa00000ff1c49b230 */ /* 0x000fe20000000900 */
[----:B------:R-:W-:Y:S01]  /*1f930*/  MUFU.EX2 R186, R56 ;  /* 0x0000003800ba7308 */ /* 0x000fe20000000800 */
[----:B------:R-:W-:Y:S01]  /*1f940*/  @!P4 PRMT R22, R85, 0x5410, RZ ;  /* 0x000054105516c816 */ /* 0x000fe200000000ff */
[----:B------:R-:W-:Y:S01]  /*1f950*/  IMAD.MOV.U32 R68, RZ, RZ, R184 ;  /* 0x000000ffff447224 */ /* 0x000fe200078e00b8 */
[----:B------:R-:W-:-:S05]  /*1f960*/  ISETP.GE.U32.AND P4, PT, R217, R5, PT ;  /* 0x00000005d900720c */ /* 0x000fca0003f86070 */
[----:B------:R-:W1:Y:S01]  /*1f970*/  MUFU.EX2 R185, R57 ;  /* 0x0000003900b97308 */ /* 0x000e620000000800 */
[----:B------:R-:W-:Y:S02]  /*1f980*/  @!P3 PRMT R28, R73, 0x5410, RZ ;  /* 0x00005410491cb816 */ /* 0x000fe400000000ff */
[----:B------:R-:W-:-:S05]  /*1f990*/  ISETP.GE.U32.AND P3, PT, R217, R21, PT ;  /* 0x00000015d900720c */ /* 0x000fca0003f66070 */
[----:B------:R-:W3:Y:S08]  /*1f9a0*/  MUFU.EX2 R5, R60 ;  /* 0x0000003c00057308 */ /* 0x000ef00000000800 */
[----:B------:R-:W4:Y:S01]  /*1f9b0*/  MUFU.EX2 R184, R61 ;  /* 0x0000003d00b87308 */ /* 0x000f220000000800 */
[----:B------:R-:W-:Y:S01]  /*1f9c0*/  IMAD.MOV.U32 R181, RZ, RZ, R246 ;  /* 0x000000ffffb57224 */ /* 0x000fe200078e00f6 */
[----:B-1----:R-:W-:Y:S01]  /*1f9d0*/  F2FP.PACK_AB R7, R185, R186 ;  /* 0x000000bab907723e */ /* 0x002fe200000000ff */
[----:B------:R-:W-:Y:S01]  /*1f9e0*/  IMAD.MOV.U32 R246, RZ, RZ, R126 ;  /* 0x000000fffff67224 */ /* 0x000fe200078e007e */
[----:B------:R-:W-:Y:S01]  /*1f9f0*/  SHF.R.U32.HI R6, RZ, 0x10, R6 ;  /* 0x00000010ff067819 */ /* 0x000fe20000011606 */
[----:B------:R-:W-:Y:S01]  /*1fa00*/  IMAD.MOV.U32 R126, RZ, RZ, R172 ;  /* 0x000000ffff7e7224 */ /* 0x000fe200078e00ac */
[----:B------:R-:W-:Y:S01]  /*1fa10*/  F2FP.PACK_AB R8, R44, R45 ;  /* 0x0000002d2c08723e */ /* 0x000fe200000000ff */
[----:B------:R-:W-:Y:S01]  /*1fa20*/  IMAD.MOV.U32 R172, RZ, RZ, R176 ;  /* 0x000000ffffac7224 */ /* 0x000fe200078e00b0 */
[----:B------:R-:W-:Y:S01]  /*1fa30*/  @!P3 HADD2 R86, -R25.H0_H0, -RZ.H0_H0 ;  /* 0xa00000ff1956b230 */ /* 0x000fe20000000900 */
[----:B------:R-:W-:Y:S01]  /*1fa40*/  IMAD.MOV.U32 R64, RZ, RZ, R174 ;  /* 0x000000ffff407224 */ /* 0x000fe200078e00ae */
[----:B------:R-:W-:Y:S01]  /*1fa50*/  MOV R176, R177 ;  /* 0x000000b100b07202 */ /* 0x000fe20000000f00 */
[----:B------:R-:W-:Y:S01]  /*1fa60*/  IMAD.MOV.U32 R174, RZ, RZ, R187 ;  /* 0x000000ffffae7224 */ /* 0x000fe200078e00bb */
[C---:B------:R-:W-:Y:S01]  /*1fa70*/  PRMT R21, R7.reuse, 0x7610, R21 ;  /* 0x0000761007157816 */ /* 0x040fe20000000015 */
[----:B------:R-:W-:Y:S01]  /*1fa80*/  IMAD.MOV.U32 R177, RZ, RZ, R125 ;  /* 0x000000ffffb17224 */ /* 0x000fe200078e007d */
[----:B------:R-:W-:Y:S01]  /*1fa90*/  PRMT R20, R7, 0x7632, R20 ;  /* 0x0000763207147816 */ /* 0x000fe20000000014 */
[----:B---3--:R-:W-:Y:S01]  /*1faa0*/  FADD.FTZ R187, R5, R52 ;  /* 0x0000003405bb7221 */ /* 0x008fe20000010000 */
[----:B------:R-:W-:Y:S01]  /*1fab0*/  LOP3.LUT R6, R6, 0xff, RZ, 0xc0, !PT ;  /* 0x000000ff06067812 */ /* 0x000fe200078ec0ff */
[----:B------:R-:W-:Y:S01]  /*1fac0*/  IMAD.MOV.U32 R125, RZ, RZ, R113 ;  /* 0x000000ffff7d7224 */ /* 0x000fe200078e0071 */
[----:B----4-:R-:W-:-:S02]  /*1fad0*/  F2FP.PACK_AB R7, R184, R5 ;  /* 0x00000005b807723e */ /* 0x010fc400000000ff */
[----:B------:R-:W-:Y:S02]  /*1fae0*/  PRMT R5, R8, 0x7632, R5 ;  /* 0x0000763208057816 */ /* 0x000fe40000000005 */
[----:B------:R-:W-:Y:S02]  /*1faf0*/  PRMT R113, R25, 0x5410, R24 ;  /* 0x0000541019717816 */ /* 0x000fe40000000018 */
[----:B------:R-:W-:Y:S02]  /*1fb00*/  @!P3 PRMT R25, R86, 0x5410, RZ ;  /* 0x000054105619b816 */ /* 0x000fe400000000ff */
[----:B------:R-:W-:Y:S01]  /*1fb10*/  ISETP.GE.U32.AND P3, PT, R217, R6, PT ;  /* 0x00000006d900720c */ /* 0x000fe20003f66070 */
[----:B------:R-:W-:Y:S01]  /*1fb20*/  @!P5 HADD2 R92, -R5.H0_H0, -RZ.H0_H0 ;  /* 0xa00000ff055cd230 */ /* 0x000fe20000000900 */
[----:B------:R-:W-:Y:S01]  /*1fb30*/  PRMT R6, R8, 0x7610, R6 ;  /* 0x0000761008067816 */ /* 0x000fe20000000006 */
[----:B------:R-:W-:-:S03]  /*1fb40*/  IMAD.WIDE.U32 R34, R10, -0x326172a9, RZ ;  /* 0xcd9e8d570a227825 */ /* 0x000fc600078e00ff */
[----:B------:R-:W-:Y:S01]  /*1fb50*/  PRMT R52, R6, 0x5410, R5 ;  /* 0x0000541006347816 */ /* 0x000fe20000000005 */
[----:B------:R-:W-:Y:S01]  /*1fb60*/  @!P6 HADD2 R93, -R6.H0_H0, -RZ.H0_H0 ;  /* 0xa00000ff065de230 */ /* 0x000fe20000000900 */
[----:B------:R-:W-:Y:S01]  /*1fb70*/  @!P5 PRMT R5, R92, 0x5410, RZ ;  /* 0x000054105c05d816 */ /* 0x000fe200000000ff */
[----:B------:R1:W-:Y:S03]  /*1fb80*/  ST.E.U16 [R16.64+-0x100], R11 ;  /* 0xffff000b10007985 */ /* 0x0003e6000c101504 */
[----:B------:R-:W-:Y:S01]  /*1fb90*/  @!P6 PRMT R6, R93, 0x5410, RZ ;  /* 0x000054105d06e816 */ /* 0x000fe200000000ff */
[----:B-1----:R-:W-:Y:S01]  /*1fba0*/  IMAD.WIDE.U32 R10, R43, -0x2daee0ad, RZ ;  /* 0xd2511f532b0a7825 */ /* 0x002fe200078e00ff */
[C---:B------:R-:W-:Y:S02]  /*1fbb0*/  PRMT R8, R7.reuse, 0x7610, R8 ;  /* 0x0000761007087816 */ /* 0x040fe40000000008 */
[----:B------:R-:W-:Y:S01]  /*1fbc0*/  PRMT R7, R7, 0x7632, R7 ;  /* 0x0000763207077816 */ /* 0x000fe20000000007 */
[----:B------:R-:W-:-:S02]  /*1fbd0*/  IMAD.MOV.U32 R58, RZ, RZ, R180 ;  /* 0x000000ffff3a7224 */ /* 0x000fc400078e00b4 */
[----:B------:R-:W-:Y:S01]  /*1fbe0*/  IMAD.MOV.U32 R180, RZ, RZ, R247 ;  /* 0x000000ffffb47224 */ /* 0x000fe200078e00f7 */
[----:B------:R-:W-:Y:S01]  /*1fbf0*/  @!P3 HADD2 R91, -R8.H0_H0, -RZ.H0_H0 ;  /* 0xa00000ff085bb230 */ /* 0x000fe20000000900 */
[----:B------:R-:W-:Y:S01]  /*1fc00*/  IMAD.MOV.U32 R247, RZ, RZ, R235 ;  /* 0x000000fffff77224 */ /* 0x000fe200078e00eb */
[----:B------:R-:W-:Y:S01]  /*1fc10*/  @!P4 HADD2 R90, -R7.H0_H0, -RZ.H0_H0 ;  /* 0xa00000ff075ac230 */ /* 0x000fe20000000900 */
[----:B------:R-:W-:Y:S02]  /*1fc20*/  IMAD.MOV.U32 R67, RZ, RZ, R68 ;  /* 0x000000ffff437224 */ /* 0x000fe400078e0044 */
[----:B------:R-:W-:Y:S02]  /*1fc30*/  IMAD.MOV.U32 R235, RZ, RZ, R173 ;  /* 0x000000ffffeb7224 */ /* 0x000fe400078e00ad */
[----:B------:R-:W-:Y:S02]  /*1fc40*/  IMAD.MOV.U32 R173, RZ, RZ, R124 ;  /* 0x000000ffffad7224 */ /* 0x000fe400078e007c */
[----:B------:R-:W-:Y:S01]  /*1fc50*/  IMAD.MOV.U32 R124, RZ, RZ, R112 ;  /* 0x000000ffff7c7224 */ /* 0x000fe200078e0070 */
[----:B------:R-:W-:-:S02]  /*1fc60*/  PRMT R112, R8, 0x5410, R7 ;  /* 0x0000541008707816 */ /* 0x000fc40000000007 */
[----:B------:R-:W-:Y:S02]  /*1fc70*/  @!P3 PRMT R8, R91, 0x5410, RZ ;  /* 0x000054105b08b816 */ /* 0x000fe400000000ff */
[----:B------:R-:W-:Y:S01]  /*1fc80*/  @!P4 PRMT R7, R90, 0x5410, RZ ;  /* 0x000054105a07c816 */ /* 0x000fe200000000ff */
[----:B--2---:R1:W-:Y:S04]  /*1fc90*/  ST.E.U16 [R14.64+-0xfe], R5 ;  /* 0xffff02050e007985 */ /* 0x0043e8000c101504 */
[----:B------:R2:W-:Y:S04]  /*1fca0*/  ST.E.U16 [R14.64+-0x100], R6 ;  /* 0xffff00060e007985 */ /* 0x0005e8000c101504 */
[----:B------:R-:W-:Y:S04]  /*1fcb0*/  ST.E.U16 [R12.64+-0xf0], R33 ;  /* 0xffff10210c007985 */ /* 0x000fe8000c101504 */
[----:B------:R3:W-:Y:S01]  /*1fcc0*/  ST.E.U16 [R12.64+-0xee], R32 ;  /* 0xffff12200c007985 */ /* 0x0007e2000c101504 */
[----:B-1----:R-:W-:-:S02]  /*1fcd0*/  LOP3.LUT R5, R35, R233, R2, 0x96, !PT ;  /* 0x000000e923057212 */ /* 0x002fc400078e9602 */
[----:B--2---:R-:W-:-:S03]  /*1fce0*/  LOP3.LUT R6, R11, R62, R36, 0x96, !PT ;  /* 0x0000003e0b067212 */ /* 0x004fc600078e9624 */
[----:B---3--:R-:W-:-:S05]  /*1fcf0*/  IMAD.WIDE.U32 R32, R5, -0x2daee0ad, RZ ;  /* 0xd2511f5305207825 */ /* 0x008fca00078e00ff */
[----:B------:R-:W-:Y:S01]  /*1fd00*/  LOP3.LUT R5, R33, R59, R10, 0x96, !PT ;  /* 0x0000003b21057212 */ /* 0x000fe200078e960a */
[----:B------:R-:W-:-:S04]  /*1fd10*/  IMAD.WIDE.U32 R10, R6, -0x326172a9, RZ ;  /* 0xcd9e8d57060a7825 */ /* 0x000fc800078e00ff */
[----:B------:R-:W-:Y:S01]  /*1fd20*/  IMAD.WIDE.U32 R48, R5, -0x326172a9, RZ ;  /* 0xcd9e8d5705307825 */ /* 0x000fe200078e00ff */
[----:B------:R-:W-:Y:S01]  /*1fd30*/  LOP3.LUT R5, R11, R226, R34, 0x96, !PT ;  /* 0x000000e20b057212 */ /* 0x000fe200078e9622 */
[----:B------:R-:W-:Y:S03]  /*1fd40*/  ST.E.U16 [R18.64+-0xf0], R31 ;  /* 0xffff101f12007985 */ /* 0x000fe6000c101504 */
[----:B------:R-:W-:Y:S01]  /*1fd50*/  LOP3.LUT R6, R49, R228, R10, 0x96, !PT ;  /* 0x000000e431067212 */ /* 0x000fe200078e960a */
[----:B------:R-:W-:Y:S04]  /*1fd60*/  ST.E.U16 [R18.64+-0xee], R30 ;  /* 0xffff121e12007985 */ /* 0x000fe8000c101504 */
[----:B------:R-:W-:Y:S01]  /*1fd70*/  ST.E.U16 [R16.64+-0xf0], R9 ;  /* 0xffff100910007985 */ /* 0x000fe2000c101504 */
[----:B------:R-:W-:-:S03]  /*1fd80*/  IMAD.WIDE.U32 R42, R6, -0x2daee0ad, RZ ;  /* 0xd2511f53062a7825 */ /* 0x000fc600078e00ff */
[----:B------:R-:W-:Y:S04]  /*1fd90*/  ST.E.U16 [R16.64+-0xee], R0 ;  /* 0xffff120010007985 */ /* 0x000fe8000c101504 */
[----:B------:R1:W-:Y:S04]  /*1fda0*/  ST.E.U16 [R14.64+-0xf0], R4 ;  /* 0xffff10040e007985 */ /* 0x0003e8000c101504 */
[----:B------:R2:W-:Y:S04]  /*1fdb0*/  ST.E.U16 [R14.64+-0xee], R3 ;  /* 0xffff12030e007985 */ /* 0x0005e8000c101504 */
[----:B------:R-:W-:Y:S01]  /*1fdc0*/  ST.E.U16 [R12.64+-0xe0], R39 ;  /* 0xffff20270c007985 */ /* 0x000fe2000c101504 */
[----:B-1----:R-:W-:-:S05]  /*1fdd0*/  IMAD.WIDE.U32 R4, R5, -0x2daee0ad, RZ ;  /* 0xd2511f5305047825 */ /* 0x002fca00078e00ff */
[----:B------:R-:W-:Y:S02]  /*1fde0*/  LOP3.LUT R0, R43, R224, R4, 0x96, !PT ;  /* 0x000000e02b007212 */ /* 0x000fe400078e9604 */
[----:B------:R-:W-:-:S03]  /*1fdf0*/  LOP3.LUT R6, R5, R63, R32, 0x96, !PT ;  /* 0x0000003f05067212 */ /* 0x000fc600078e9620 */
[----:B------:R-:W-:Y:S01]  /*1fe00*/  IMAD.WIDE.U32 R4, R0, -0x326172a9, RZ ;  /* 0xcd9e8d5700047825 */ /* 0x000fe200078e00ff */
[----:B------:R-:W-:Y:S04]  /*1fe10*/  ST.E.U16 [R12.64+-0xde], R38 ;  /* 0xffff22260c007985 */ /* 0x000fe8000c101504 */
[C---:B------:R-:W-:Y:S01]  /*1fe20*/  LOP3.LUT R0, R4.reuse, 0xffff, RZ, 0xc0, !PT ;  /* 0x0000ffff04007812 */ /* 0x040fe200078ec0ff */
[----:B------:R-:W-:Y:S03]  /*1fe30*/  ST.E.U16 [R18.64+-0xe0], R41 ;  /* 0xffff202912007985 */ /* 0x000fe6000c101504 */
[----:B--2---:R-:W-:Y:S01]  /*1fe40*/  SHF.R.U32.HI R3, RZ, 0x8, R0 ;  /* 0x00000008ff037819 */ /* 0x004fe20000011600 */
[----:B------:R1:W-:Y:S01]  /*1fe50*/  ST.E.U16 [R18.64+-0xde], R40 ;  /* 0xffff222812007985 */ /* 0x0003e2000c101504 */
[----:B------:R-:W-:-:S04]  /*1fe60*/  LOP3.LUT R0, R4, 0xff, RZ, 0xc0, !PT ;  /* 0x000000ff04007812 */ /* 0x000fc800078ec0ff */
[----:B------:R-:W-:Y:S02]  /*1fe70*/  PRMT R43, R0, 0x5410, R3 ;  /* 0x00005410002b7816 */ /* 0x000fe40000000003 */
[----:B------:R-:W-:Y:S01]  /*1fe80*/  SHF.R.U32.HI R3, RZ, 0x10, R4 ;  /* 0x00000010ff037819 */ /* 0x000fe20000011604 */
[----:B------:R-:W-:Y:S04]  /*1fe90*/  ST.E.U16 [R16.64+-0xe0], R23 ;  /* 0xffff201710007985 */ /* 0x000fe8000c101504 */
[----:B------:R-:W-:Y:S04]  /*1fea0*/  ST.E.U16 [R16.64+-0xde], R22 ;  /* 0xffff221610007985 */ /* 0x000fe8000c101504 */
[----:B------:R2:W-:Y:S01]  /*1feb0*/  ST.E.U16 [R14.64+-0xe0], R8 ;  /* 0xffff20080e007985 */ /* 0x0005e2000c101504 */
[----:B-1----:R-:W-:-:S05]  /*1fec0*/  IMAD.WIDE.U32 R40, R6, -0x326172a9, RZ ;  /* 0xcd9e8d5706287825 */ /* 0x002fca00078e00ff */
[----:B------:R-:W-:Y:S02]  /*1fed0*/  LOP3.LUT R0, R5, R67, R40, 0x96, !PT ;  /* 0x0000004305007212 */ /* 0x000fe400078e9628 */
[----:B------:R-:W-:Y:S02]  /*1fee0*/  LOP3.LUT R5, R3, 0xff, RZ, 0xc0, !PT ;  /* 0x000000ff03057812 */ /* 0x000fe400078ec0ff */
[----:B------:R-:W-:Y:S01]  /*1fef0*/  LOP3.LUT R3, R0, 0xffff, RZ, 0xc0, !PT ;  /* 0x0000ffff00037812 */ /* 0x000fe200078ec0ff */
[----:B------:R1:W-:Y:S01]  /*1ff00*/  ST.E.U16 [R14.64+-0xde], R7 ;  /* 0xffff22070e007985 */ /* 0x0003e2000c101504 */
[----:B------:R-:W-:Y:S02]  /*1ff10*/  SHF.R.U32.HI R6, RZ, 0x18, R0 ;  /* 0x00000018ff067819 */ /* 0x000fe40000011600 */
[----:B--2---:R-:W-:Y:S02]  /*1ff20*/  SHF.R.U32.HI R8, RZ, 0x18, R4 ;  /* 0x00000018ff087819 */ /* 0x004fe40000011604 */
[----:B------:R-:W-:-:S02]  /*1ff30*/  SHF.R.U32.HI R4, RZ, 0x10, R0 ;  /* 0x00000010ff047819 */ /* 0x000fc40000011600 */
[----:B------:R-:W-:Y:S02]  /*1ff40*/  PRMT R5, R5, 0x5410, R8 ;  /* 0x0000541005057816 */ /* 0x000fe40000000008 */
[----:B-1----:R-:W-:Y:S02]  /*1ff50*/  LOP3.LUT R7, R0, 0xff, RZ, 0xc0, !PT ;  /* 0x000000ff00077812 */ /* 0x002fe400078ec0ff */
[----:B------:R-:W-:Y:S02]  /*1ff60*/  SHF.R.U32.HI R0, RZ, 0x8, R3 ;  /* 0x00000008ff007819 */ /* 0x000fe40000011603 */
[----:B------:R-:W-:Y:S02]  /*1ff70*/  LOP3.LUT R3, R4, 0xff, RZ, 0xc0, !PT ;  /* 0x000000ff04037812 */ /* 0x000fe400078ec0ff */
[----:B------:R-:W-:Y:S02]  /*1ff80*/  PRMT R0, R7, 0x5410, R0 ;  /* 0x0000541007007816 */ /* 0x000fe40000000000 */
[----:B------:R-:W-:-:S03]  /*1ff90*/  PRMT R3, R3, 0x5410, R6 ;  /* 0x0000541003037816 */ /* 0x000fc60000000006 */
[----:B------:R-:W-:-:S05]  /*1ffa0*/  HSET2.LE.AND R0, R0, R221, PT ;  /* 0x000000dd00007233 */ /* 0x000fca0003803000 */
[----:B------:R-:W-:Y:S01]  /*1ffb0*/  LOP3.LUT R4, R55, R0, RZ, 0xc0, !PT ;  /* 0x0000000037047212 */ /* 0x000fe200078ec0ff */
[--C-:B------:R-:W-:Y:S02]  /*1ffc0*/  HSET2.LE.AND R0, R3, R221.reuse, PT ;  /* 0x000000dd03007233 */ /* 0x100fe40003803000 */
[----:B------:R-:W-:-:S03]  /*1ffd0*/  HSET2.LE.AND R7, R5, R221, PT ;  /* 0x000000dd05077233 */ /* 0x000fc60003803000 */
[----:B------:R-:W-:Y:S02]  /*1ffe0*/  LOP3.LUT R5, R52, R0, RZ, 0xc0, !PT ;  /* 0x0000000034057212 */ /* 0x000fe400078ec0ff */
[----:B------:R-:W2:Y:S01]  /*1fff0*/  LDL.LU R52, [R1+0x40] ;  /* 0x0000400001347983 */ /* 0x000ea20000300800 */
[----:B------:R-:W-:Y:S02]  /*20000*/  @!P2 HADD2 R87, -R24.H0_H0, -RZ.H0_H0 ;  /* 0xa00000ff1857a230 */ /* 0x000fe40000000900 */
[----:B------:R-:W-:Y:S02]  /*20010*/  @!P1 HADD2 R88, -R21.H0_H0, -RZ.H0_H0 ;  /* 0xa00000ff15589230 */ /* 0x000fe40000000900 */
[----:B------:R-:W-:Y:S01]  /*20020*/  @!P0 HADD2 R89, -R20.H0_H0, -RZ.H0_H0 ;  /* 0xa00000ff14598230 */ /* 0x000fe20000000900 */
[----:B------:R-:W-:Y:S01]  /*20030*/  IMAD.MOV.U32 R182, RZ, RZ, R179 ;  /* 0x000000ffffb67224 */ /* 0x000fe200078e00b3 */
[----:B------:R-:W-:Y:S01]  /*20040*/  @!P2 PRMT R24, R87, 0x5410, RZ ;  /* 0x000054105718a816 */ /* 0x000fe200000000ff */
[----:B------:R-:W-:Y:S01]  /*20050*/  IMAD.MOV.U32 R179, RZ, RZ, R127 ;  /* 0x000000ffffb37224 */ /* 0x000fe200078e007f */
[----:B------:R-:W-:-:S02]  /*20060*/  PRMT R127, R21, 0x5410, R20 ;  /* 0x00005410157f7816 */ /* 0x000fc40000000014 */
[----:B------:R-:W-:Y:S02]  /*20070*/  @!P1 PRMT R21, R88, 0x5410, RZ ;  /* 0x0000541058159816 */ /* 0x000fe400000000ff */
[----:B------:R-:W-:Y:S01]  /*20080*/  @!P0 PRMT R20, R89, 0x5410, RZ ;  /* 0x0000541059148816 */ /* 0x000fe200000000ff */
[----:B------:R-:W-:Y:S04]  /*20090*/  ST.E.U16 [R12.64+-0xd0], R27 ;  /* 0xffff301b0c007985 */ /* 0x000fe8000c101504 */
[----:B------:R-:W-:Y:S04]  /*200a0*/  ST.E.U16 [R12.64+-0xce], R26 ;  /* 0xffff321a0c007985 */ /* 0x000fe8000c101504 */
[----:B------:R-:W-:Y:S04]  /*200b0*/  ST.E.U16 [R18.64+-0xd0], R29 ;  /* 0xffff301d12007985 */ /* 0x000fe8000c101504 */
[----:B------:R-:W-:Y:S04]  /*200c0*/  ST.E.U16 [R18.64+-0xce], R28 ;  /* 0xffff321c12007985 */ /* 0x000fe8000c101504 */
[----:B------:R-:W-:Y:S04]  /*200d0*/  ST.E.U16 [R16.64+-0xd0], R25 ;  /* 0xffff301910007985 */ /* 0x000fe8000c101504 */
[----:B------:R-:W-:Y:S04]  /*200e0*/  ST.E.U16 [R16.64+-0xce], R24 ;  /* 0xffff321810007985 */ /* 0x000fe8000c101504 */
[----:B------:R-:W-:Y:S04]  /*200f0*/  ST.E.U16 [R14.64+-0xd0], R21 ;  /* 0xffff30150e007985 */ /* 0x000fe8000c101504 */
[----:B------:R1:W-:Y:S04]  /*20100*/  ST.E.U16 [R14.64+-0xce], R20 ;  /* 0xffff32140e007985 */ /* 0x0003e8000c101504 */
[----:B------:R-:W3:Y:S04]  /*20110*/  LDSM.16.MT88.4 R36, [R201+0xa000] ;  /* 0x00a00000c924783b */ /* 0x000ee80000004200 */
[----:B------:R-:W4:Y:S04]  /*20120*/  LDSM.16.MT88.4 R28, [R203+0xa000] ;  /* 0x00a00000cb1c783b */ /* 0x000f280000004200 */
[----:B------:R-:W4:Y:S04]  /*20130*/  LDSM.16.MT88.4 R24, [R206+0xa000] ;  /* 0x00a00000ce18783b */ /* 0x000f280000004200 */
[----:B------:R-:W4:Y:S04]  /*20140*/  LDSM.16.MT88.4 R20, [R205+0xa000] ;  /* 0x00a00000cd14783b */ /* 0x000f280000004200 */
[----:B------:R-:W4:Y:S04]  /*20150*/  LDSM.16.MT88.4 R8, [R201+0xb000] ;  /* 0x00b00000c908783b */ /* 0x000f280000004200 */
[----:B------:R-:W4:Y:S04]  /*20160*/  LDSM.16.MT88.4 R16, [R203+0xb000] ;  /* 0x00b00000cb10783b */ /* 0x000f280000004200 */
[----:B------:R-:W4:Y:S04]  /*20170*/  LDSM.16.MT88.4 R32, [R206+0xb000] ;  /* 0x00b00000ce20783b */ /* 0x000f280000004200 */
[----:B------:R-:W4:Y:S01]  /*20180*/  LDSM.16.MT88.4 R44, [R205+0xb000] ;  /* 0x00b00000cd2c783b */ /* 0x000f220000004200 */
[----:B------:R-:W-:Y:S01]  /*20190*/  HSET2.LE.AND R3, R43, R221, PT ;  /* 0x000000dd2b037233 */ /* 0x000fe20003803000 */
[----:B------:R-:W-:-:S04]  /*201a0*/  LOP3.LUT R7, R53, R7, RZ, 0xc0, !PT ;  /* 0x0000000735077212 */ /* 0x000fc800078ec0ff */
[----:B------:R-:W-:Y:S01]  /*201b0*/  LOP3.LUT R6, R54, R3, RZ, 0xc0, !PT ;  /* 0x0000000336067212 */ /* 0x000fe200078ec0ff */
[----:B------:R-:W-:Y:S01]  /*201c0*/  IMAD.MOV.U32 R55, RZ, RZ, R65 ;  /* 0x000000ffff377224 */ /* 0x000fe200078e0041 */
[----:B------:R-:W-:Y:S01]  /*201d0*/  MOV R0, R62 ;  /* 0x0000003e00007202 */ /* 0x000fe20000000f00 */
[----:B------:R-:W-:Y:S02]  /*201e0*/  IMAD.MOV.U32 R54, RZ, RZ, R64 ;  /* 0x000000ffff367224 */ /* 0x000fe400078e0040 */
[----:B------:R-:W-:Y:S02]  /*201f0*/  IMAD.MOV.U32 R65, RZ, RZ, R182 ;  /* 0x000000ffff417224 */ /* 0x000fe400078e00b6 */
[----:B-1----:R-:W-:Y:S01]  /*20200*/  IMAD.MOV.U32 R14, RZ, RZ, R59 ;  /* 0x000000ffff0e7224 */ /* 0x002fe200078e003b */
[----:B---3--:R-:W-:Y:S01]  /*20210*/  HMMA.16816.F32 R152, R4, R36, R152 ;  /* 0x000000240498723c */ /* 0x008fe20000001898 */
[----:B------:R-:W-:Y:S02]  /*20220*/  IMAD.MOV.U32 R15, RZ, RZ, R63 ;  /* 0x000000ffff0f7224 */ /* 0x000fe400078e003f */
[----:B------:R-:W-:-:S02]  /*20230*/  IMAD.MOV.U32 R64, RZ, RZ, R58 ;  /* 0x000000ffff407224 */ /* 0x000fc400078e003a */
[----:B------:R-:W-:Y:S02]  /*20240*/  IMAD.MOV.U32 R66, RZ, RZ, R95 ;  /* 0x000000ffff427224 */ /* 0x000fe400078e005f */
[----:B------:R-:W-:Y:S01]  /*20250*/  IMAD.MOV.U32 R182, RZ, RZ, R94 ;  /* 0x000000ffffb67224 */ /* 0x000fe200078e005e */
[----:B------:R-:W-:Y:S01]  /*20260*/  HMMA.16816.F32 R148, R4, R38, R148 ;  /* 0x000000260494723c */ /* 0x000fe20000001894 */
[----:B------:R-:W-:Y:S02]  /*20270*/  IMAD.MOV.U32 R53, RZ, RZ, R55 ;  /* 0x000000ffff357224 */ /* 0x000fe400078e0037 */
[----:B------:R-:W-:-:S05]  /*20280*/  IMAD.MOV.U32 R55, RZ, RZ, R14 ;  /* 0x000000ffff377224 */ /* 0x000fca00078e000e */
[C---:B----4-:R-:W-:Y:S01]  /*20290*/  HMMA.16816.F32 R144, R4.reuse, R28, R144 ;  /* 0x0000001c0490723c */ /* 0x050fe20000001890 */
[----:B------:R-:W-:Y:S02]  /*202a0*/  IMAD.MOV.U32 R14, RZ, RZ, R226 ;  /* 0x000000ffff0e7224 */ /* 0x000fe400078e00e2 */
[----:B------:R1:W5:Y:S05]  /*202b0*/  LDL.LU R226, [R1+0x1b0] ;  /* 0x0001b00001e27983 */ /* 0x00036a0000300800 */
        /* <DEDUP_REMOVED lines=13> */
[----:B--2---:R-:W-:-:S04]  /*20390*/  IMAD.WIDE.U32 R6, R52, -0x326172a9, RZ ;  /* 0xcd9e8d5734067825 */ /* 0x004fc800078e00ff */
[----:B------:R-:W-:Y:S01]  /*203a0*/  IMAD.MOV.U32 R52, RZ, RZ, R54 ;  /* 0x000000ffff347224 */ /* 0x000fe200078e0036 */
[----:B------:R-:W-:Y:S02]  /*203b0*/  LOP3.LUT R2, R7, R233, R2, 0x96, !PT ;  /* 0x000000e907027212 */ /* 0x000fe400078e9602 */
[----:B------:R1:W5:Y:S02]  /*203c0*/  LDL.LU R233, [R1+0x1ac] ;  /* 0x0001ac0001e97983 */ /* 0x0003640000300800 */
[----:B------:R-:W-:Y:S02]  /*203d0*/  LOP3.LUT R3, R51, R0, R52, 0x96, !PT ;  /* 0x0000000033037212 */ /* 0x000fe400078e9634 */
[----:B------:R-:W-:Y:S01]  /*203e0*/  MOV R0, R55 ;  /* 0x0000003700007202 */ /* 0x000fe20000000f00 */
[----:B------:R-:W-:Y:S02]  /*203f0*/  IMAD.MOV.U32 R55, RZ, RZ, R14 ;  /* 0x000000ffff377224 */ /* 0x000fe400078e000e */
[----:B------:R-:W-:-:S02]  /*20400*/  IMAD.MOV.U32 R14, RZ, RZ, R67 ;  /* 0x000000ffff0e7224 */ /* 0x000fc400078e0043 */
[----:B------:R-:W-:Y:S02]  /*20410*/  IMAD.MOV.U32 R67, RZ, RZ, R182 ;  /* 0x000000ffff437224 */ /* 0x000fe400078e00b6 */
[----:B------:R-:W-:-:S04]  /*20420*/  IMAD.WIDE.U32 R4, R2, -0x2daee0ad, RZ ;  /* 0xd2511f5302047825 */ /* 0x000fc800078e00ff */
[----:B------:R-:W-:Y:S02]  /*20430*/  IMAD.MOV.U32 R182, RZ, RZ, R181 ;  /* 0x000000ffffb67224 */ /* 0x000fe400078e00b5 */
[----:B------:R-:W-:Y:S02]  /*20440*/  IMAD.MOV.U32 R181, RZ, RZ, R180 ;  /* 0x000000ffffb57224 */ /* 0x000fe400078e00b4 */
[----:B------:R-:W-:Y:S02]  /*20450*/  IMAD.MOV.U32 R180, RZ, RZ, R179 ;  /* 0x000000ffffb47224 */ /* 0x000fe400078e00b3 */
[----:B------:R-:W-:Y:S01]  /*20460*/  IMAD.MOV.U32 R54, RZ, RZ, R55 ;  /* 0x000000ffff367224 */ /* 0x000fe200078e0037 */
[----:B------:R-:W-:Y:S01]  /*20470*/  LOP3.LUT R0, R5, R0, R50, 0x96, !PT ;  /* 0x0000000005007212 */ /* 0x000fe200078e9632 */
        /* <DEDUP_REMOVED lines=12> */
[----:B------:R-:W-:Y:S01]  /*20540*/  MOV R173, R176 ;  /* 0x000000b000ad7202 */ /* 0x000fe20000000f00 */
[----:B------:R-:W-:Y:S02]  /*20550*/  IMAD.MOV.U32 R179, RZ, RZ, R246 ;  /* 0x000000ffffb37224 */ /* 0x000fe400078e00f6 */
[----:B------:R-:W-:-:S04]  /*20560*/  IMAD.WIDE.U32 R2, R3, -0x326172a9, RZ ;  /* 0xcd9e8d5703027825 */ /* 0x000fc800078e00ff */
[----:B------:R-:W-:-:S04]  /*20570*/  IMAD.WIDE.U32 R52, R0, -0x326172a9, RZ ;  /* 0xcd9e8d5700347825 */ /* 0x000fc800078e00ff */
[----:B------:R-:W-:Y:S02]  /*20580*/  IMAD.MOV.U32 R98, RZ, RZ, R14 ;  /* 0x000000ffff627224 */ /* 0x000fe400078e000e */
[----:B------:R-:W-:Y:S01]  /*20590*/  IMAD.MOV.U32 R246, RZ, RZ, R247 ;  /* 0x000000fffff67224 */ /* 0x000fe200078e00f7 */
[----:B------:R-:W-:Y:S01]  /*205a0*/  MOV R247, R126 ;  /* 0x0000007e00f77202 */ /* 0x000fe20000000f00 */
[----:B------:R-:W-:Y:S02]  /*205b0*/  IMAD.MOV.U32 R14, RZ, RZ, R15 ;  /* 0x000000ffff0e7224 */ /* 0x000fe400078e000f */
[----:B------:R-:W-:Y:S02]  /*205c0*/  IMAD.MOV.U32 R176, RZ, RZ, R177 ;  /* 0x000000ffffb07224 */ /* 0x000fe400078e00b1 */
[----:B------:R-:W-:Y:S02]  /*205d0*/  IMAD.MOV.U32 R15, RZ, RZ, R182 ;  /* 0x000000ffff0f7224 */ /* 0x000fe400078e00b6 */
[----:B------:R-:W-:-:S02]  /*205e0*/  IMAD.MOV.U32 R177, RZ, RZ, R178 ;  /* 0x000000ffffb17224 */ /* 0x000fc400078e00b2 */
[----:B------:R-:W-:Y:S01]  /*205f0*/  IMAD.MOV.U32 R182, RZ, RZ, R181 ;  /* 0x000000ffffb67224 */ /* 0x000fe200078e00b5 */
[----:B------:R-:W-:Y:S01]  /*20600*/  LOP3.LUT R3, R3, R54, R6, 0x96, !PT ;  /* 0x0000003603037212 */ /* 0x000fe200078e9606 */
[----:B------:R-:W-:Y:S01]  /*20610*/  IMAD.MOV.U32 R126, RZ, RZ, R235 ;  /* 0x000000ffff7e7224 */ /* 0x000fe200078e00eb */
[----:B------:R-:W-:Y:S01]  /*20620*/  LOP3.LUT R0, R53, R228, R2, 0x96, !PT ;  /* 0x000000e435007212 */ /* 0x000fe200078e9602 */
[----:B------:R-:W-:Y:S02]  /*20630*/  IMAD.MOV.U32 R181, RZ, RZ, R180 ;  /* 0x000000ffffb57224 */ /* 0x000fe400078e00b4 */
        /* <DEDUP_REMOVED lines=10> */
[----:B------:R-:W-:-:S04]  /*206e0*/  IMAD.WIDE.U32 R2, R3, -0x2daee0ad, RZ ;  /* 0xd2511f5303027825 */ /* 0x000fc800078e00ff */
[----:B------:R-:W-:-:S04]  /*206f0*/  IMAD.WIDE.U32 R54, R0, -0x2daee0ad, RZ ;  /* 0xd2511f5300367825 */ /* 0x000fc800078e00ff */
[----:B------:R-:W-:Y:S02]  /*20700*/  IMAD.MOV.U32 R178, RZ, RZ, R227 ;  /* 0x000000ffffb27224 */ /* 0x000fe400078e00e3 */
[----:B------:R-:W-:Y:S01]  /*20710*/  IMAD.MOV.U32 R173, RZ, RZ, R176 ;  /* 0x000000ffffad7224 */ /* 0x000fe200078e00b0 */
[----:B------:R1:W5:Y:S01]  /*20720*/  LDL.LU R227, [R1+0x1a8] ;  /* 0x0001a80001e37983 */ /* 0x0003620000300800 */
[----:B------:R-:W-:Y:S02]  /*20730*/  IMAD.MOV.U32 R177, RZ, RZ, R234 ;  /* 0x000000ffffb17224 */ /* 0x000fe400078e00ea */
[----:B------:R-:W-:Y:S01]  /*20740*/  IMAD.MOV.U32 R118, RZ, RZ, R182 ;  /* 0x000000ffff767224 */ /* 0x000fe200078e00b6 */
[----:B------:R1:W5:Y:S01]  /*20750*/  LDL.LU R234, [R1+0x1a4] ;  /* 0x0001a40001ea7983 */ /* 0x0003620000300800 */
[----:B------:R-:W-:Y:S01]  /*20760*/  IMAD.MOV.U32 R176, RZ, RZ, R229 ;  /* 0x000000ffffb07224 */ /* 0x000fe200078e00e5 */
[----:B------:R-:W-:Y:S01]  /*20770*/  LOP3.LUT R2, R55, R224, R2, 0x96, !PT ;  /* 0x000000e037027212 */ /* 0x000fe200078e9602 */
        /* <DEDUP_REMOVED lines=10> */
[----:B------:R1:W5:Y:S04]  /*20820*/  LDL.LU R230, [R1+0x194] ;  /* 0x0001940001e67983 */ /* 0x0003680000300800 */
[----:B------:R1:W5:Y:S04]  /*20830*/  LDL.LU R223, [R1+0x190] ;  /* 0x0001900001df7983 */ /* 0x0003680000300800 */
[----:B------:R-:W2:Y:S01]  /*20840*/  LDL.LU R100, [R1+0x50] ;  /* 0x0000500001647983 */ /* 0x000ea20000300800 */
[----:B------:R-:W-:Y:S01]  /*20850*/  LOP3.LUT R4, R3, R98, R4, 0x96, !PT ;  /* 0x0000006203047212 */ /* 0x000fe200078e9604 */
[----:B------:R-:W-:-:S04]  /*20860*/  IMAD.WIDE.U32 R2, R2, -0x326172a9, RZ ;  /* 0xcd9e8d5702027825 */ /* 0x000fc800078e00ff */
[----:B------:R-:W-:Y:S01]  /*20870*/  IMAD.WIDE.U32 R50, R4, -0x326172a9, RZ ;  /* 0xcd9e8d5704327825 */ /* 0x000fe200078e00ff */
[----:B------:R-:W-:-:S04]  /*20880*/  LOP3.LUT R0, R2, 0xffff, RZ, 0xc0, !PT ;  /* 0x0000ffff02007812 */ /* 0x000fc800078ec0ff */
[----:B------:R-:W-:Y:S02]  /*20890*/  SHF.R.U32.HI R5, RZ, 0x8, R0 ;  /* 0x00000008ff057819 */ /* 0x000fe40000011600 */
[----:B------:R-:W-:Y:S02]  /*208a0*/  LOP3.LUT R0, R3, R99, R50, 0x96, !PT ;  /* 0x0000006303007212 */ /* 0x000fe400078e9632 */
[----:B------:R-:W-:Y:S02]  /*208b0*/  LOP3.LUT R4, R2, 0xff, RZ, 0xc0, !PT ;  /* 0x000000ff02047812 */ /* 0x000fe400078ec0ff */
[--C-:B------:R-:W-:Y:S02]  /*208c0*/  SHF.R.U32.HI R6, RZ, 0x10, R2.reuse ;  /* 0x00000010ff067819 */ /* 0x100fe40000011602 */
[----:B------:R-:W-:Y:S02]  /*208d0*/  SHF.R.U32.HI R7, RZ, 0x18, R2 ;  /* 0x00000018ff077819 */ /* 0x000fe40000011602 */
[----:B------:R-:W-:-:S04]  /*208e0*/  LOP3.LUT R2, R0, 0xffff, RZ, 0xc0, !PT ;  /* 0x0000ffff00027812 */ /* 0x000fc800078ec0ff */
[----:B------:R-:W-:Y:S02]  /*208f0*/  SHF.R.U32.HI R3, RZ, 0x8, R2 ;  /* 0x00000008ff037819 */ /* 0x000fe40000011602 */
[----:B------:R-:W-:Y:S01]  /*20900*/  LOP3.LUT R2, R0, 0xff, RZ, 0xc0, !PT ;  /* 0x000000ff00027812 */ /* 0x000fe200078ec0ff */
[----:B------:R-:W-:-:S03]  /*20910*/  IMAD.MOV.U32 R116, RZ, RZ, R14 ;  /* 0x000000ffff747224 */ /* 0x000fc600078e000e */
[----:B------:R-:W-:Y:S02]  /*20920*/  PRMT R3, R2, 0x5410, R3 ;  /* 0x0000541002037816 */ /* 0x000fe40000000003 */
[--C-:B------:R-:W-:Y:S02]  /*20930*/  SHF.R.U32.HI R2, RZ, 0x10, R0.reuse ;  /* 0x00000010ff027819 */ /* 0x100fe40000011600 */
[----:B------:R-:W-:Y:S02]  /*20940*/  PRMT R14, R4, 0x5410, R5 ;  /* 0x00005410040e7816 */ /* 0x000fe40000000005 */
[----:B------:R-:W-:Y:S02]  /*20950*/  SHF.R.U32.HI R5, RZ, 0x18, R0 ;  /* 0x00000018ff057819 */ /* 0x000fe40000011600 */
[----:B------:R-:W-:Y:S01]  /*20960*/  LOP3.LUT R2, R2, 0xff, RZ, 0xc0, !PT ;  /* 0x000000ff02027812 */ /* 0x000fe200078ec0ff */
[----:B------:R-:W-:Y:S01]  /*20970*/  HSET2.LE.AND R0, R3, R221, PT ;  /* 0x000000dd03007233 */ /* 0x000fe20003803000 */
[----:B------:R-:W-:-:S02]  /*20980*/  LOP3.LUT R4, R6, 0xff, RZ, 0xc0, !PT ;  /* 0x000000ff06047812 */ /* 0x000fc400078ec0ff */
[----:B------:R-:W-:Y:S02]  /*20990*/  PRMT R2, R2, 0x5410, R5 ;  /* 0x0000541002027816 */ /* 0x000fe40000000005 */
[----:B------:R-:W-:Y:S02]  /*209a0*/  PRMT R3, R4, 0x5410, R7 ;  /* 0x0000541004037816 */ /* 0x000fe40000000007 */
[----:B------:R-:W-:Y:S01]  /*209b0*/  LOP3.LUT R4, R83, R0, RZ, 0xc0, !PT ;  /* 0x0000000053047212 */ /* 0x000fe200078ec0ff */
[--C-:B------:R-:W-:Y:S02]  /*209c0*/  HSET2.LE.AND R0, R2, R221.reuse, PT ;  /* 0x000000dd02007233 */ /* 0x100fe40003803000 */
[--C-:B------:R-:W-:Y:S02]  /*209d0*/  HSET2.LE.AND R2, R14, R221.reuse, PT ;  /* 0x000000dd0e027233 */ /* 0x100fe40003803000 */
[----:B------:R-:W-:-:S03]  /*209e0*/  HSET2.LE.AND R3, R3, R221, PT ;  /* 0x000000dd03037233 */ /* 0x000fc60003803000 */
[----:B------:R-:W-:Y:S02]  /*209f0*/  LOP3.LUT R6, R81, R2, RZ, 0xc0, !PT ;  /* 0x0000000251067212 */ /* 0x000fe400078ec0ff */
[----:B------:R-:W-:Y:S02]  /*20a00*/  LOP3.LUT R2, R41, R218, R48, 0x96, !PT ;  /* 0x000000da29027212 */ /* 0x000fe400078e9630 */
[----:B------:R-:W-:Y:S02]  /*20a10*/  LOP3.LUT R5, R82, R0, RZ, 0xc0, !PT ;  /* 0x0000000052057212 */ /* 0x000fe400078ec0ff */
[----:B------:R-:W-:Y:S01]  /*20a20*/  LOP3.LUT R7, R80, R3, RZ, 0xc0, !PT ;  /* 0x0000000350077212 */ /* 0x000fe200078ec0ff */
[----:B------:R-:W-:-:S04]  /*20a30*/  IMAD.WIDE.U32 R2, R2, -0x2daee0ad, RZ ;  /* 0xd2511f5302027825 */ /* 0x000fc800078e00ff */
        /* <DEDUP_REMOVED lines=9> */
[----:B------:R-:W-:Y:S01]  /*20ad0*/  MOV R158, R246 ;  /* 0x000000f6009e7202 */ /* 0x000fe20000000f00 */
[----:B------:R-:W-:Y:S01]  /*20ae0*/  IMAD.MOV.U32 R98, RZ, RZ, R204 ;  /* 0x000000ffff627224 */ /* 0x000fe200078e00cc */
[----:B------:R-:W-:Y:S01]  /*20af0*/  MOV R164, R236 ;  /* 0x000000ec00a47202 */ /* 0x000fe20000000f00 */
[----:B------:R-:W-:Y:S01]  /*20b00*/  IMAD.MOV.U32 R99, RZ, RZ, R202 ;  /* 0x000000ffff637224 */ /* 0x000fe200078e00ca */
[----:B------:R-:W-:Y:S01]  /*20b10*/  LDSM.16.MT88.4 R80, [R201+0xb800] ;  /* 0x00b80000c950783b */ /* 0x000fe20000004200 */
[----:B------:R-:W-:-:S02]  /*20b20*/  IMAD.MOV.U32 R180, RZ, RZ, R126 ;  /* 0x000000ffffb47224 */ /* 0x000fc400078e007e */
[----:B------:R-:W-:Y:S01]  /*20b30*/  IMAD.MOV.U32 R181, RZ, RZ, R235 ;  /* 0x000000ffffb57224 */ /* 0x000fe200078e00eb */
[----:B------:R-:W-:Y:S01]  /*20b40*/  LOP3.LUT R0, R3, R244, R42, 0x96, !PT ;  /* 0x000000f403007212 */ /* 0x000fe200078e962a */
[----:B------:R-:W-:Y:S01]  /*20b50*/  HMMA.16816.F32 R168, R4, R36, R192 ;  /* 0x0000002404a8723c */ /* 0x000fe200000018c0 */
[----:B------:R-:W-:Y:S02]  /*20b60*/  LOP3.LUT R3, R2, 0xffff, RZ, 0xc0, !PT ;  /* 0x0000ffff02037812 */ /* 0x000fe400078ec0ff */
[--C-:B------:R-:W-:Y:S02]  /*20b70*/  SHF.R.U32.HI R14, RZ, 0x10, R2.reuse ;  /* 0x00000010ff0e7819 */ /* 0x100fe40000011602 */
[----:B------:R-:W-:-:S03]  /*20b80*/  SHF.R.U32.HI R15, RZ, 0x18, R2 ;  /* 0x00000018ff0f7819 */ /* 0x000fc60000011602 */
[----:B------:R-:W-:Y:S01]  /*20b90*/  HMMA.16816.F32 R36, R4, R38, R240 ;  /* 0x000000260424723c */ /* 0x000fe200000018f0 */
[----:B------:R-:W-:-:S07]  /*20ba0*/  IMAD.MOV.U32 R159, RZ, RZ, R247 ;  /* 0x000000ffff9f7224 */ /* 0x000fce00078e00f7 */
[C---:B------:R-:W-:Y:S07]  /*20bb0*/  HMMA.16816.F32 R240, R4.reuse, R10, R96 ;  /* 0x0000000a04f0723c */ /* 0x040fee0000001860 */
[----:B------:R-:W-:Y:S01]  /*20bc0*/  LOP3.LUT R11, R2, 0xff, RZ, 0xc0, !PT ;  /* 0x000000ff020b7812 */ /* 0x000fe200078ec0ff */
[----:B------:R-:W-:Y:S01]  /*20bd0*/  HMMA.16816.F32 R180, R4, R8, R180 ;  /* 0x0000000804b4723c */ /* 0x000fe200000018b4 */
[C---:B------:R-:W-:Y:S02]  /*20be0*/  LOP3.LUT R2, R0.reuse, 0xffff, RZ, 0xc0, !PT ;  /* 0x0000ffff00027812 */ /* 0x040fe400078ec0ff */
[----:B------:R-:W-:-:S04]  /*20bf0*/  LOP3.LUT R10, R0, 0xff, RZ, 0xc0, !PT ;  /* 0x000000ff000a7812 */ /* 0x000fc800078ec0ff */
[----:B------:R-:W-:Y:S02]  /*20c00*/  SHF.R.U32.HI R8, RZ, 0x8, R3 ;  /* 0x00000008ff087819 */ /* 0x000fe40000011603 */
[--C-:B------:R-:W-:Y:S02]  /*20c10*/  SHF.R.U32.HI R3, RZ, 0x10, R0.reuse ;  /* 0x00000010ff037819 */ /* 0x100fe40000011600 */
[----:B------:R-:W-:Y:S02]  /*20c20*/  SHF.R.U32.HI R9, RZ, 0x18, R0 ;  /* 0x00000018ff097819 */ /* 0x000fe40000011600 */
[----:B------:R-:W-:Y:S02]  /*20c30*/  SHF.R.U32.HI R0, RZ, 0x8, R2 ;  /* 0x00000008ff007819 */ /* 0x000fe40000011602 */
[----:B------:R-:W-:Y:S01]  /*20c40*/  LOP3.LUT R2, R3, 0xff, RZ, 0xc0, !PT ;  /* 0x000000ff03027812 */ /* 0x000fe200078ec0ff */
[----:B------:R-:W-:Y:S03]  /*20c50*/  HMMA.16816.F32 R160, R4, R28, R248 ;  /* 0x0000001c04a0723c */ /* 0x000fe600000018f8 */
[----:B------:R-:W-:-:S05]  /*20c60*/  PRMT R2, R2, 0x5410, R9 ;  /* 0x0000541002027816 */ /* 0x000fca0000000009 */
[----:B------:R-:W-:Y:S01]  /*20c70*/  HMMA.16816.F32 R248, R4, R16, R156 ;  /* 0x0000001004f8723c */ /* 0x000fe2000000189c */
[----:B------:R-:W-:Y:S01]  /*20c80*/  PRMT R3, R11, 0x5410, R8 ;  /* 0x000054100b037816 */ /* 0x000fe20000000008 */
[----:B------:R-:W-:Y:S01]  /*20c90*/  HSET2.LE.AND R2, R2, R221, PT ;  /* 0x000000dd02027233 */ /* 0x000fe20003803000 */
[----:B------:R-:W-:-:S05]  /*20ca0*/  PRMT R0, R10, 0x5410, R0 ;  /* 0x000054100a007816 */ /* 0x000fca0000000000 */
[C---:B------:R-:W-:Y:S01]  /*20cb0*/  HMMA.16816.F32 R192, R4.reuse, R18, R116 ;  /* 0x0000001204c0723c */ /* 0x040fe20000001874 */
[----:B------:R-:W3:Y:S07]  /*20cc0*/  LDSM.16.MT88.4 R16, [R206+0xa800] ;  /* 0x00a80000ce10783b */ /* 0x000eee0000004200 */
[C---:B------:R-:W-:Y:S01]  /*20cd0*/  HMMA.16816.F32 R188, R4.reuse, R32, R188 ;  /* 0x0000002004bc723c */ /* 0x040fe200000018bc */
[----:B------:R-:W-:Y:S01]  /*20ce0*/  IMAD.MOV.U32 R101, RZ, RZ, R239 ;  /* 0x000000ffff657224 */ /* 0x000fe200078e00ef */
[----:B------:R-:W-:Y:S01]  /*20cf0*/  LOP3.LUT R8, R14, 0xff, RZ, 0xc0, !PT ;  /* 0x000000ff0e087812 */ /* 0x000fe200078ec0ff */
[----:B------:R-:W-:Y:S01]  /*20d00*/  IMAD.MOV.U32 R102, RZ, RZ, R238 ;  /* 0x000000ffff667224 */ /* 0x000fe200078e00ee */
[----:B------:R-:W-:Y:S01]  /*20d10*/  MOV R97, R124 ;  /* 0x0000007c00617202 */ /* 0x000fe20000000f00 */
[----:B------:R-:W-:Y:S01]  /*20d20*/  IMAD.MOV.U32 R103, RZ, RZ, R237 ;  /* 0x000000ffff677224 */ /* 0x000fe200078e00ed */
[----:B------:R-:W-:Y:S02]  /*20d30*/  LDSM.16.MT88.4 R156, [R203+0xa800] ;  /* 0x00a80000cb9c783b */ /* 0x000fe40000004200 */
[----:B------:R-:W-:Y:S02]  /*20d40*/  HMMA.16816.F32 R32, R4, R34, R64 ;  /* 0x000000220420723c */ /* 0x000fe40000001840 */
[----:B------:R-:W4:Y:S01]  /*20d50*/  LDSM.16.MT88.4 R64, [R205+0xa800] ;  /* 0x00a80000cd40783b */ /* 0x000f220000004200 */
[----:B------:R-:W-:-:S02]  /*20d60*/  IMAD.MOV.U32 R165, RZ, RZ, R220 ;  /* 0x000000ffffa57224 */ /* 0x000fc400078e00dc */
[----:B------:R-:W-:Y:S02]  /*20d70*/  IMAD.MOV.U32 R166, RZ, RZ, R215 ;  /* 0x000000ffffa67224 */ /* 0x000fe400078e00d7 */
[----:B------:R-:W-:Y:S02]  /*20d80*/  IMAD.MOV.U32 R167, RZ, RZ, R214 ;  /* 0x000000ffffa77224 */ /* 0x000fe400078e00d6 */
[----:B------:R-:W-:Y:S02]  /*20d90*/  IMAD.MOV.U32 R96, RZ, RZ, R125 ;  /* 0x000000ffff607224 */ /* 0x000fe400078e007d */
[----:B------:R-:W-:Y:S02]  /*20da0*/  IMAD.MOV.U32 R98, RZ, RZ, R222 ;  /* 0x000000ffff627224 */ /* 0x000fe400078e00de */
[----:B------:R-:W-:Y:S01]  /*20db0*/  IMAD.MOV.U32 R99, RZ, RZ, R200 ;  /* 0x000000ffff637224 */ /* 0x000fe200078e00c8 */
[--C-:B------:R-:W-:Y:S01]  /*20dc0*/  HSET2.LE.AND R0, R0, R221.reuse, PT ;  /* 0x000000dd00007233 */ /* 0x100fe20003803000 */
[----:B------:R-:W-:Y:S01]  /*20dd0*/  IMAD.MOV.U32 R136, RZ, RZ, R213 ;  /* 0x000000ffff887224 */ /* 0x000fe200078e00d5 */
[--C-:B------:R-:W-:Y:S01]  /*20de0*/  HSET2.LE.AND R3, R3, R221.reuse, PT ;  /* 0x000000dd03037233 */ /* 0x100fe20003803000 */
[----:B------:R-:W-:Y:S01]  /*20df0*/  IMAD.MOV.U32 R137, RZ, RZ, R212 ;  /* 0x000000ffff897224 */ /* 0x000fe200078e00d4 */
[----:B------:R-:W-:Y:S01]  /*20e00*/  PRMT R8, R8, 0x5410, R15 ;  /* 0x0000541008087816 */ /* 0x000fe2000000000f */
[----:B------:R-:W-:Y:S01]  /*20e10*/  IMAD.MOV.U32 R138, RZ, RZ, R210 ;  /* 0x000000ffff8a7224 */ /* 0x000fe200078e00d2 */
[----:B------:R-:W-:Y:S01]  /*20e20*/  LOP3.LUT R125, R112, R2, RZ, 0xc0, !PT ;  /* 0x00000002707d7212 */ /* 0x000fe200078ec0ff */
[----:B------:R-:W-:Y:S01]  /*20e30*/  IMAD.MOV.U32 R139, RZ, RZ, R209 ;  /* 0x000000ffff8b7224 */ /* 0x000fe200078e00d1 */
[----:B------:R-:W-:Y:S01]  /*20e40*/  LOP3.LUT R2, R51, R218, R52, 0x96, !PT ;  /* 0x000000da33027212 */ /* 0x000fe200078e9634 */
[C---:B------:R-:W-:Y:S01]  /*20e50*/  HMMA.16816.F32 R28, R4.reuse, R30, R164 ;  /* 0x0000001e041c723c */ /* 0x040fe200000018a4 */
[----:B------:R-:W1:Y:S01]  /*20e60*/  LDSM.16.MT88.4 R164, [R201+0xa800] ;  /* 0x00a80000c9a4783b */ /* 0x000e620000004200 */
[----:B------:R-:W-:Y:S01]  /*20e70*/  LOP3.LUT R124, R114, R0, RZ, 0xc0, !PT ;  /* 0x00000000727c7212 */ /* 0x000fe200078ec0ff */
[----:B------:R-:W-:Y:S01]  /*20e80*/  HSET2.LE.AND R0, R8, R221, PT ;  /* 0x000000dd08007233 */ /* 0x000fe20003803000 */
[----:B------:R-:W-:Y:S01]  /*20e90*/  LOP3.LUT R126, R113, R3, RZ, 0xc0, !PT ;  /* 0x00000003717e7212 */ /* 0x000fe200078ec0ff */
[----:B------:R-:W-:Y:S01]  /*20ea0*/  IMAD.WIDE.U32 R2, R2, -0x2daee0ad, RZ ;  /* 0xd2511f5302027825 */ /* 0x000fe200078e00ff */
[----:B------:R1:W5:Y:S02]  /*20eb0*/  LDL.LU R239, [R1+0x18c] ;  /* 0x00018c0001ef7983 */ /* 0x0003640000300800 */
[C---:B------:R-:W-:Y:S01]  /*20ec0*/  HMMA.16816.F32 R172, R4.reuse, R20, R172 ;  /* 0x0000001404ac723c */ /* 0x040fe200000018ac */
[----:B------:R-:W-:Y:S01]  /*20ed0*/  LOP3.LUT R127, R127, R0, RZ, 0xc0, !PT ;  /* 0x000000007f7f7212 */ /* 0x000fe200078ec0ff */
[----:B------:R1:W5:Y:S06]  /*20ee0*/  LDL.LU R238, [R1+0x188] ;  /* 0x0001880001ee7983 */ /* 0x00036c0000300800 */
[C---:B------:R-:W-:Y:S01]  /*20ef0*/  HMMA.16816.F32 R176, R4.reuse, R22, R176 ;  /* 0x0000001604b0723c */ /* 0x040fe200000018b0 */
[----:B------:R-:W-:Y:S07]  /*20f00*/  LDSM.16.MT88.4 R20, [R205+0xb800] ;  /* 0x00b80000cd14783b */ /* 0x000fee0000004200 */
[----:B------:R-:W-:Y:S01]  /*20f10*/  HMMA.16816.F32 R116, R4, R44, R96 ;  /* 0x0000002c0474723c */ /* 0x000fe20000001860 */
[----:B------:R-:W1:Y:S01]  /*20f20*/  LDSM.16.MT88.4 R96, [R203+0xb800] ;  /* 0x00b80000cb60783b */ /* 0x000e620000004200 */
[----:B------:R-:W-:-:S06]  /*20f30*/  LOP3.LUT R0, R3, R244, R54, 0x96, !PT ;  /* 0x000000f403007212 */ /* 0x000fcc00078e9636 */
[----:B------:R-:W-:Y:S01]  /*20f40*/  HMMA.16816.F32 R136, R4, R26, R136 ;  /* 0x0000001a0488723c */ /* 0x000fe20000001888 */
[----:B------:R-:W-:Y:S01]  /*20f50*/  SHF.R.U32.HI R10, RZ, 0x18, R2 ;  /* 0x00000018ff0a7819 */ /* 0x000fe20000011602 */
[----:B------:R1:W5:Y:S01]  /*20f60*/  LDL.LU R237, [R1+0x184] ;  /* 0x0001840001ed7983 */ /* 0x0003620000300800 */
[----:B------:R-:W-:Y:S02]  /*20f70*/  LOP3.LUT R3, R2, 0xffff, RZ, 0xc0, !PT ;  /* 0x0000ffff02037812 */ /* 0x000fe400078ec0ff */
[----:B------:R-:W-:Y:S01]  /*20f80*/  LOP3.LUT R9, R0, 0xff, RZ, 0xc0, !PT ;  /* 0x000000ff00097812 */ /* 0x000fe200078ec0ff */
[----:B------:R1:W5:Y:S01]  /*20f90*/  LDL.LU R236, [R1+0x180] ;  /* 0x0001800001ec7983 */ /* 0x0003620000300800 */
[----:B------:R-:W-:Y:S02]  /*20fa0*/  IMAD.MOV.U32 R26, RZ, RZ, R252 ;  /* 0x000000ffff1a7224 */ /* 0x000fe400078e00fc */
[----:B------:R-:W-:Y:S01]  /*20fb0*/  IMAD.MOV.U32 R27, RZ, RZ, R219 ;  /* 0x000000ffff1b7224 */ /* 0x000fe200078e00db */
[----:B------:R-:W-:Y:S01]  /*20fc0*/  SHF.R.U32.HI R8, RZ, 0x18, R0 ;  /* 0x00000018ff087819 */ /* 0x000fe20000011600 */
[C---:B---3--:R-:W-:Y:S01]  /*20fd0*/  HMMA.16816.F32 R40, R124.reuse, R16, R56 ;  /* 0x000000107c28723c */ /* 0x048fe20000001838 */
[----:B------:R3:W5:Y:S04]  /*20fe0*/  LDL.LU R220, [R1+0x17c] ;  /* 0x00017c0001dc7983 */ /* 0x0007680000300800 */
[----:B------:R3:W5:Y:S03]  /*20ff0*/  LDL.LU R215, [R1+0x178] ;  /* 0x0001780001d77983 */ /* 0x0007660000300800 */
[----:B----4-:R-:W-:Y:S01]  /*21000*/  HMMA.16816.F32 R56, R124, R64, R68 ;  /* 0x000000407c38723c */ /* 0x010fe20000001844 */
[----:B------:R3:W5:Y:S04]  /*21010*/  LDL.LU R214, [R1+0x174] ;  /* 0x0001740001d67983 */ /* 0x0007680000300800 */
[----:B------:R3:W5:Y:S02]  /*21020*/  LDL.LU R213, [R1+0x170] ;  /* 0x0001700001d57983 */ /* 0x0007640000300800 */
[----:B------:R-:W-:-:S02]  /*21030*/  IMAD.MOV.U32 R71, RZ, RZ, R128 ;  /* 0x000000ffff477224 */ /* 0x000fc400078e0080 */
[----:B------:R-:W-:Y:S01]  /*21040*/  IMAD.MOV.U32 R68, RZ, RZ, R131 ;  /* 0x000000ffff447224 */ /* 0x000fe200078e0083 */
[----:B------:R3:W5:Y:S01]  /*21050*/  LDL.LU R212, [R1+0x16c] ;  /* 0x00016c0001d47983 */ /* 0x0007620000300800 */
[----:B------:R-:W-:Y:S02]  /*21060*/  IMAD.MOV.U32 R69, RZ, RZ, R130 ;  /* 0x000000ffff457224 */ /* 0x000fe400078e0082 */
[----:B------:R-:W-:Y:S01]  /*21070*/  IMAD.MOV.U32 R70, RZ, RZ, R129 ;  /* 0x000000ffff467224 */ /* 0x000fe200078e0081 */
[----:B------:R3:W5:Y:S01]  /*21080*/  LDL.LU R210, [R1+0x168] ;  /* 0x0001680001d27983 */ /* 0x0007620000300800 */
[----:B-1----:R-:W-:Y:S03]  /*21090*/  HMMA.16816.F32 R152, R124, R164, R152 ;  /* 0x000000a47c98723c */ /* 0x002fe60000001898 */
[----:B------:R3:W5:Y:S04]  /*210a0*/  LDL.LU R209, [R1+0x164] ;  /* 0x0001640001d17983 */ /* 0x0007680000300800 */
[----:B------:R3:W5:Y:S01]  /*210b0*/  LDL.LU R208, [R1+0x160] ;  /* 0x0001600001d07983 */ /* 0x0007620000300800 */
[----:B--2---:R-:W-:Y:S03]  /*210c0*/  HMMA.16816.F32 R100, R4, R24, R100 ;  /* 0x000000180464723c */ /* 0x004fe60000001864 */
[----:B------:R3:W5:Y:S04]  /*210d0*/  LDL.LU R207, [R1+0x15c] ;  /* 0x00015c0001cf7983 */ /* 0x0007680000300800 */
[----:B------:R3:W5:Y:S01]  /*210e0*/  LDL.LU R204, [R1+0x158] ;  /* 0x0001580001cc7983 */ /* 0x0007620000300800 */
[----:B------:R-:W-:-:S03]  /*210f0*/  IMAD.MOV.U32 R24, RZ, RZ, R115 ;  /* 0x000000ffff187224 */ /* 0x000fc600078e0073 */
[----:B------:R-:W1:Y:S01]  /*21100*/  LDSM.16.MT88.4 R112, [R206+0xb800] ;  /* 0x00b80000ce70783b */ /* 0x000e620000004200 */
[----:B------:R-:W-:Y:S01]  /*21110*/  IMAD.MOV.U32 R25, RZ, RZ, R245 ;  /* 0x000000ffff197224 */ /* 0x000fe200078e00f5 */
[----:B------:R-:W-:Y:S02]  /*21120*/  HMMA.16816.F32 R148, R124, R166, R148 ;  /* 0x000000a67c94723c */ /* 0x000fe40000001894 */
[----:B------:R3:W5:Y:S04]  /*21130*/  LDL.LU R202, [R1+0x154] ;  /* 0x0001540001ca7983 */ /* 0x0007680000300800 */
[----:B------:R3:W5:Y:S02]  /*21140*/  LDL.LU R200, [R1+0x150] ;  /* 0x0001500001c87983 */ /* 0x0007640000300800 */
[----:B------:R-:W-:Y:S07]  /*21150*/  HMMA.16816.F32 R24, R4, R46, R24 ;  /* 0x0000002e0418723c */ /* 0x000fee0000001818 */
[----:B------:R-:W-:-:S02]  /*21160*/  LOP3.LUT R4, R0, 0xffff, RZ, 0xc0, !PT ;  /* 0x0000ffff00047812 */ /* 0x000fc400078ec0ff */
[----:B------:R-:W-:Y:S02]  /*21170*/  SHF.R.U32.HI R5, RZ, 0x10, R0 ;  /* 0x00000010ff057819 */ /* 0x000fe40000011600 */
[----:B------:R-:W-:Y:S02]  /*21180*/  SHF.R.U32.HI R6, RZ, 0x8, R3 ;  /* 0x00000008ff067819 */ /* 0x000fe40000011603 */
[----:B------:R-:W-:Y:S02]  /*21190*/  SHF.R.U32.HI R0, RZ, 0x8, R4 ;  /* 0x00000008ff007819 */ /* 0x000fe40000011604 */
[----:B------:R-:W-:Y:S02]  /*211a0*/  SHF.R.U32.HI R3, RZ, 0x10, R2 ;  /* 0x00000010ff037819 */ /* 0x000fe40000011602 */
[----:B------:R-:W-:Y:S02]  /*211b0*/  LOP3.LUT R7, R2, 0xff, RZ, 0xc0, !PT ;  /* 0x000000ff02077812 */ /* 0x000fe400078ec0ff */
[----:B------:R-:W-:-:S02]  /*211c0*/  LOP3.LUT R5, R5, 0xff, RZ, 0xc0, !PT ;  /* 0x000000ff05057812 */ /* 0x000fc400078ec0ff */
[----:B------:R-:W-:Y:S02]  /*211d0*/  PRMT R0, R9, 0x5410, R0 ;  /* 0x0000541009007816 */ /* 0x000fe40000000000 */
[----:B------:R-:W-:Y:S02]  /*211e0*/  LOP3.LUT R4, R3, 0xff, RZ, 0xc0, !PT ;  /* 0x000000ff03047812 */ /* 0x000fe400078ec0ff */
[----:B------:R-:W-:Y:S01]  /*211f0*/  PRMT R6, R7, 0x5410, R6 ;  /* 0x0000541007067816 */ /* 0x000fe20000000006 */
[--C-:B------:R-:W-:Y:S01]  /*21200*/  HSET2.LE.AND R0, R0, R221.reuse, PT ;  /* 0x000000dd00007233 */ /* 0x100fe20003803000 */
[----:B------:R-:W-:Y:S02]  /*21210*/  PRMT R2, R5, 0x5410, R8 ;  /* 0x0000541005027816 */ /* 0x000fe40000000008 */
[----:B------:R-:W-:Y:S01]  /*21220*/  PRMT R4, R4, 0x5410, R10 ;  /* 0x0000541004047816 */ /* 0x000fe2000000000a */
[--C-:B------:R-:W-:Y:S01]  /*21230*/  HSET2.LE.AND R3, R6, R221.reuse, PT ;  /* 0x000000dd06037233 */ /* 0x100fe20003803000 */
[----:B------:R-:W-:Y:S01]  /*21240*/  LOP3.LUT R128, R211, R0, RZ, 0xc0, !PT ;  /* 0x00000000d3807212 */ /* 0x000fe200078ec0ff */
[----:B------:R-:W-:-:S02]  /*21250*/  HSET2.LE.AND R2, R2, R221, PT ;  /* 0x000000dd02027233 */ /* 0x000fc40003803000 */
[----:B------:R-:W-:Y:S01]  /*21260*/  HSET2.LE.AND R4, R4, R221, PT ;  /* 0x000000dd04047233 */ /* 0x000fe20003803000 */
[----:B------:R-:W-:Y:S01]  /*21270*/  FADD.FTZ R0, R184, R187 ;  /* 0x000000bbb8007221 */ /* 0x000fe20000010000 */
[----:B------:R-:W-:Y:S02]  /*21280*/  LOP3.LUT R130, R198, R3, RZ, 0xc0, !PT ;  /* 0x00000003c6827212 */ /* 0x000fe400078ec0ff */
[----:B------:R-:W-:Y:S01]  /*21290*/  LOP3.LUT R129, R199, R2, RZ, 0xc0, !PT ;  /* 0x00000002c7817212 */ /* 0x000fe200078ec0ff */
[----:B------:R-:W-:Y:S01]  /*212a0*/  FADD.FTZ R0, R186, R0 ;  /* 0x00000000ba007221 */ /* 0x000fe20000010000 */
[----:B------:R-:W-:Y:S01]  /*212b0*/  LOP3.LUT R131, R197, R4, RZ, 0xc0, !PT ;  /* 0x00000004c5837212 */ /* 0x000fe200078ec0ff */
[----:B------:R-:W-:Y:S02]  /*212c0*/  HMMA.16816.F32 R44, R124, R18, R60 ;  /* 0x000000127c2c723c */ /* 0x000fe4000000183c */
[----:B------:R-:W-:-:S06]  /*212d0*/  FADD.FTZ R0, R185, R0 ;  /* 0x00000000b9007221 */ /* 0x000fcc0000010000 */
[C---:B------:R-:W-:Y:S01]  /*212e0*/  HMMA.16816.F32 R60, R124.reuse, R66, R72 ;  /* 0x000000427c3c723c */ /* 0x040fe20000001848 */
[----:B------:R3:W-:Y:S07]  /*212f0*/  STL [R1+0x68], R0 ;  /* 0x0000680001007387 */ /* 0x0007ee0000100800 */
[----:B------:R-:W-:Y:S08]  /*21300*/  HMMA.16816.F32 R72, R124, R80, R76 ;  /* 0x000000507c48723c */ /* 0x000ff0000000184c */
[----:B------:R-:W-:Y:S08]  /*21310*/  HMMA.16816.F32 R168, R128, R164, R168 ;  /* 0x000000a480a8723c */ /* 0x000ff000000018a8 */
[C---:B------:R-:W-:Y:S08]  /*21320*/  HMMA.16816.F32 R144, R124.reuse, R156, R144 ;  /* 0x0000009c7c90723c */ /* 0x040ff00000001890 */
[C---:B------:R-:W-:Y:S08]  /*21330*/  HMMA.16816.F32 R140, R124.reuse, R158, R140 ;  /* 0x0000009e7c8c723c */ /* 0x040ff0000000188c */
[C---:B------:R-:W-:Y:S08]  /*21340*/  HMMA.16816.F32 R76, R124.reuse, R82, R84 ;  /* 0x000000527c4c723c */ /* 0x040ff00000001854 */
[C---:B------:R-:W-:Y:S08]  /*21350*/  HMMA.16816.F32 R88, R124.reuse, R96, R88 ;  /* 0x000000607c58723c */ /* 0x040ff00000001858 */
[C---:B------:R-:W-:Y:S08]  /*21360*/  HMMA.16816.F32 R92, R124.reuse, R98, R92 ;  /* 0x000000627c5c723c */ /* 0x040ff0000000185c */
[C---:B-1----:R-:W-:Y:S08]  /*21370*/  HMMA.16816.F32 R104, R124.reuse, R112, R104 ;  /* 0x000000707c68723c */ /* 0x042ff00000001868 */
[C---:B------:R-:W-:Y:S08]  /*21380*/  HMMA.16816.F32 R108, R124.reuse, R114, R108 ;  /* 0x000000727c6c723c */ /* 0x040ff0000000186c */
[----:B------:R-:W-:Y:S08]  /*21390*/  HMMA.16816.F32 R120, R124, R20, R120 ;  /* 0x000000147c78723c */ /* 0x000ff00000001878 */
[----:B------:R-:W-:Y:S08]  /*213a0*/  HMMA.16816.F32 R164, R128, R166, R36 ;  /* 0x000000a680a4723c */ /* 0x000ff00000001824 */
        /* <DEDUP_REMOVED lines=15> */
[----:B------:R-:W-:Y:S01]  /*214a0*/  IADD3 R218, P0, R12, -0x140, RZ ;  /* 0xfffffec00cda7810 */ /* 0x000fe20007f1e0ff */
[----:B------:R-:W-:-:S03]  /*214b0*/  IMAD.MOV.U32 R180, RZ, RZ, R196 ;  /* 0x000000ffffb47224 */ /* 0x000fc600078e00c4 */
[----:B------:R-:W-:-:S03]  /*214c0*/  IADD3.X R219, R13, -0x1, RZ, P0, !PT ;  /* 0xffffffff0ddb7810 */ /* 0x000fc600007fe4ff */
.L_x_2241:
[----:B-123--:R-:W2:Y:S02]  /*214d0*/  LDL R0, [R1+0xd8] ;  /* 0x0000d80001007983 */ /* 0x00eea40000100800 */
[----:B--2---:R-:W-:-:S13]  /*214e0*/  ISETP.GT.AND P0, PT, R180, R0, PT ;  /* 0x00000000b400720c */ /* 0x004fda0003f04270 */
[----:B------:R-:W-:Y:S05]  /*214f0*/  @!P0 BRA `(.L_x_2258) ;  /* 0x0000562000008947 */ /* 0x000fea0003800000 */
[----:B------:R-:W2:Y:S01]  /*21500*/  LDL.LU R5, [R1+0x130] ;  /* 0x0001300001057983 */ /* 0x000ea20000300800 */
[----:B------:R-:W-:Y:S01]  /*21510*/  IMAD.MOV.U32 R139, RZ, RZ, R135 ;  /* 0x000000ffff8b7224 */ /* 0x000fe200078e0087 */
[----:B------:R-:W-:Y:S01]  /*21520*/  MOV R138, R132 ;  /* 0x00000084008a7202 */ /* 0x000fe20000000f00 */
[----:B------:R-:W-:Y:S01]  /*21530*/  IMAD.MOV.U32 R137, RZ, RZ, R133 ;  /* 0x000000ffff897224 */ /* 0x000fe200078e0085 */
[----:B------:R-:W-:Y:S01]  /*21540*/  MOV R136, R134 ;  /* 0x0000008600887202 */ /* 0x000fe20000000f00 */
[C---:B--2---:R-:W-:Y:S01]  /*21550*/  IMAD.SHL.U32 R2, R5.reuse, 0x8, RZ ;  /* 0x0000000805027824 */ /* 0x044fe200078e00ff */
[----:B------:R-:W-:Y:S01]  /*21560*/  SHF.R.S32.HI R3, RZ, 0x1f, R5 ;  /* 0x0000001fff037819 */ /* 0x000fe20000011405 */
[C---:B------:R-:W-:Y:S02]  /*21570*/  IMAD R0, R5.reuse, 0x48, RZ ;  /* 0x0000004805007824 */ /* 0x040fe400078e02ff */
[C-C-:B------:R-:W-:Y:S02]  /*21580*/  IMAD R4, R5.reuse, 0x38, R2.reuse ;  /* 0x0000003805047824 */ /* 0x140fe400078e0202 */
[----:B------:R-:W-:Y:S01]  /*21590*/  IMAD.WIDE.U32 R8, R5, 0x70, RZ ;  /* 0x0000007005087825 */ /* 0x000fe200078e00ff */
[----:B------:R-:W-:-:S02]  /*215a0*/  SHF.R.S32.HI R5, RZ, 0x1f, R2 ;  /* 0x0000001fff057819 */ /* 0x000fc40000011402 */
[----:B------:R-:W-:Y:S01]  /*215b0*/  IADD3 R4, R4, 0x1, RZ ;  /* 0x0000000104047810 */ /* 0x000fe20007ffe0ff */
[----:B------:R-:W-:Y:S01]  /*215c0*/  IMAD R6, R3, 0x70, RZ ;  /* 0x0000007003067824 */ /* 0x000fe200078e02ff */
[C---:B------:R-:W-:Y:S01]  /*215d0*/  SHF.L.U64.HI R5, R2.reuse, 0x1, R5 ;  /* 0x0000000102057819 */ /* 0x040fe20000010205 */
[----:B------:R-:W-:Y:S01]  /*215e0*/  STL.64 [R1+0x80], R8 ;  /* 0x0000800801007387 */ /* 0x000fe20000100a00 */
[----:B------:R-:W-:Y:S01]  /*215f0*/  SHF.R.S32.HI R3, RZ, 0x1f, R0 ;  /* 0x0000001fff037819 */ /* 0x000fe20000011400 */
[----:B------:R-:W-:Y:S01]  /*21600*/  IMAD.SHL.U32 R7, R2, 0x2, RZ ;  /* 0x0000000202077824 */ /* 0x000fe200078e00ff */
[----:B------:R-:W-:Y:S01]  /*21610*/  SHF.R.S32.HI R2, RZ, 0x1f, R4 ;  /* 0x0000001fff027819 */ /* 0x000fe20000011404 */
[----:B------:R1:W-:Y:S03]  /*21620*/  STL [R1+0x9c], R5 ;  /* 0x00009c0501007387 */ /* 0x0003e60000100800 */
[----:B------:R-:W-:Y:S01]  /*21630*/  SHF.L.U64.HI R2, R4, 0x1, R2 ;  /* 0x0000000104027819 */ /* 0x000fe20000010202 */
[----:B------:R-:W-:Y:S01]  /*21640*/  STL [R1+0x94], R7 ;  /* 0x0000940701007387 */ /* 0x000fe20000100800 */
[C---:B-1----:R-:W-:Y:S01]  /*21650*/  SHF.L.U64.HI R5, R0.reuse, 0x1, R3 ;  /* 0x0000000100057819 */ /* 0x042fe20000010203 */
[----:B------:R-:W-:Y:S01]  /*21660*/  IMAD.IADD R3, R9, 0x1, R6 ;  /* 0x0000000109037824 */ /* 0x000fe200078e0206 */
[----:B------:R-:W-:-:S03]  /*21670*/  SHF.L.U32 R0, R0, 0x1, RZ ;  /* 0x0000000100007819 */ /* 0x000fc600000006ff */
[----:B------:R-:W-:Y:S04]  /*21680*/  STL [R1+0x98], R5 ;  /* 0x0000980501007387 */ /* 0x000fe80000100800 */
[----:B------:R1:W-:Y:S04]  /*21690*/  STL [R1+0x90], R0 ;  /* 0x0000900001007387 */ /* 0x0003e80000100800 */
[----:B------:R2:W-:Y:S01]  /*216a0*/  STL [R1+0x7c], R3 ;  /* 0x00007c0301007387 */ /* 0x0005e20000100800 */
[----:B-1----:R-:W-:-:S05]  /*216b0*/  SHF.L.U32 R0, R4, 0x1, RZ ;  /* 0x0000000104007819 */ /* 0x002fca00000006ff */
[----:B------:R2:W-:Y:S04]  /*216c0*/  STL [R1+0x8c], R0 ;  /* 0x00008c0001007387 */ /* 0x0005e80000100800 */
[----:B------:R2:W-:Y:S02]  /*216d0*/  STL [R1+0x88], R2 ;  /* 0x0000880201007387 */ /* 0x0005e40000100800 */
.L_x_2261:
[----:B------:R-:W3:Y:S01]  /*216e0*/  LDL.64 R12, [R1+0x60] ;  /* 0x00006000010c7983 */ /* 0x000ee20000100a00 */
[----:B------:R-:W-:Y:S04]  /*216f0*/  DEPBAR.LE SB0, 0x0 ;  /* 0x000080000000791a */ /* 0x000fe80000000000 */
[----:B------:R-:W4:Y:S01]  /*21700*/  LDL R4, [R1+0xd0] ;  /* 0x0000d00001047983 */ /* 0x000f220000100800 */
[----:B------:R-:W-:Y:S01]  /*21710*/  WARPSYNC 0xffffffff ;  /* 0xffffffff00007948 */ /* 0x000fe20003800000 */
[----:B------:R-:W-:Y:S01]  /*21720*/  IADD3 R222, R180, -0x1, RZ ;  /* 0xffffffffb4de7810 */ /* 0x000fe20007ffe0ff */
[----:B------:R-:W-:Y:S01]  /*21730*/  BSSY B0, `(.L_x_2259) ;  /* 0x00000c3000007945 */ /* 0x000fe20003800000 */
[----:B--2---:R-:W4:Y:S02]  /*21740*/  LDL R3, [R1+0x78] ;  /* 0x0000780001037983 */ /* 0x004f240000100800 */
[----:B------:R-:W-:Y:S02]  /*21750*/  SHF.R.S32.HI R5, RZ, 0x1f, R222 ;  /* 0x0000001fff057819 */ /* 0x000fe400000114de */
[----:B------:R-:W2:Y:S04]  /*21760*/  LDL R0, [R1+0x13c] ;  /* 0x00013c0001007983 */ /* 0x000ea80000100800 */
[----:B------:R-:W2:Y:S04]  /*21770*/  LDL.64 R8, [R1+0xf8] ;  /* 0x0000f80001087983 */ /* 0x000ea80000100a00 */
[----:B------:R-:W2:Y:S04]  /*21780*/  LDL.64 R6, [R1+0x110] ;  /* 0x0001100001067983 */ /* 0x000ea80000100a00 */
[----:B------:R-:W-:Y:S06]  /*21790*/  BAR.SYNC.DEFER_BLOCKING 0x0 ;  /* 0x0000000000007b1d */ /* 0x000fec0000010000 */
[----:B------:R-:W2:Y:S01]  /*217a0*/  LDL R181, [R1+0xd8] ;  /* 0x0000d80001b57983 */ /* 0x000ea20000100800 */
[----:B---3--:R-:W-:Y:S02]  /*217b0*/  SHF.L.U64.HI R2, R12, 0x5, R13 ;  /* 0x000000050c027819 */ /* 0x008fe4000001020d */
[-C--:B----4-:R-:W-:Y:S03]  /*217c0*/  ISETP.GE.AND P3, PT, R4, R3.reuse, PT ;  /* 0x000000030400720c */ /* 0x090fe60003f66270 */
[----:B------:R-:W-:Y:S01]  /*217d0*/  IMAD R4, R2, R222, RZ ;  /* 0x000000de02047224 */ /* 0x000fe200078e02ff */
[----:B--2---:R-:W-:Y:S01]  /*217e0*/  ISETP.GE.AND P2, PT, R0, R3, PT ;  /* 0x000000030000720c */ /* 0x004fe20003f46270 */
[----:B------:R-:W-:Y:S02]  /*217f0*/  IMAD.SHL.U32 R0, R12, 0x20, RZ ;  /* 0x000000200c007824 */ /* 0x000fe400078e00ff */
[----:B------:R-:W-:Y:S02]  /*21800*/  IMAD.MOV.U32 R3, RZ, RZ, R9 ;  /* 0x000000ffff037224 */ /* 0x000fe400078e0009 */
[-C--:B------:R-:W-:Y:S02]  /*21810*/  IMAD R4, R5, R0.reuse, R4 ;  /* 0x0000000005047224 */ /* 0x080fe400078e0204 */
[----:B------:R-:W-:Y:S02]  /*21820*/  IMAD.MOV.U32 R2, RZ, RZ, R6 ;  /* 0x000000ffff027224 */ /* 0x000fe400078e0006 */
[----:B-----5:R-:W-:Y:S02]  /*21830*/  @P3 STS.128 [R220+0xa000], RZ ;  /* 0x00a000ffdc003388 */ /* 0x020fe40000000c00 */
[----:B------:R-:W-:Y:S04]  /*21840*/  IMAD.WIDE.U32 R2, R222, R0, R2 ;  /* 0x00000000de027225 */ /* 0x000fe800078e0002 */
[----:B------:R-:W-:Y:S01]  /*21850*/  IMAD.IADD R3, R3, 0x1, R4 ;  /* 0x0000000103037824 */ /* 0x000fe200078e0204 */
[CC--:B------:R-:W-:Y:S02]  /*21860*/  @!P3 LEA R10, P5, R2.reuse, R238.reuse, 0x1 ;  /* 0x000000ee020ab211 */ /* 0x0c0fe400078a08ff */
[C---:B------:R-:W-:Y:S02]  /*21870*/  @!P2 LEA R6, P1, R2.reuse, R238, 0x1 ;  /* 0x000000ee0206a211 */ /* 0x040fe400078208ff */
[CCC-:B------:R-:W-:Y:S02]  /*21880*/  @!P3 LEA.HI.X R11, R2.reuse, R239.reuse, R3.reuse, 0x1, P5 ;  /* 0x000000ef020bb211 */ /* 0x1c0fe400028f0c03 */
[----:B------:R-:W-:Y:S02]  /*21890*/  @!P2 LEA.HI.X R7, R2, R239, R3, 0x1, P1 ;  /* 0x000000ef0207a211 */ /* 0x000fe400008f0c03 */
[----:B------:R-:W-:Y:S01]  /*218a0*/  LEA R0, P0, R12, R2, 0x4 ;  /* 0x000000020c007211 */ /* 0x000fe200078020ff */
[----:B------:R-:W-:Y:S01]  /*218b0*/  @!PT LDS RZ, [RZ] ;  /* 0x00000000fffff984 */ /* 0x000fe20000000800 */
[----:B------:R-:W-:Y:S01]  /*218c0*/  @!PT LDS RZ, [RZ] ;  /* 0x00000000fffff984 */ /* 0x000fe20000000800 */
[----:B------:R-:W-:Y:S01]  /*218d0*/  @!PT LDS RZ, [RZ] ;  /* 0x00000000fffff984 */ /* 0x000fe20000000800 */
[----:B------:R1:W-:Y:S03]  /*218e0*/  @!P3 LDGSTS.E.BYPASS.LTC128B.128 [R220+0xa000], [R10.64] ;  /* 0x0a0000000adcbfae */ /* 0x0003e6000b901d44 */
[-C--:B------:R-:W-:Y:S01]  /*218f0*/  @!P3 LEA R8, P4, R0, R238.reuse, 0x1 ;  /* 0x000000ee0008b211 */ /* 0x080fe200078808ff */
[----:B------:R-:W-:Y:S01]  /*21900*/  @P2 STS.128 [R220+0xb000], RZ ;  /* 0x00b000ffdc002388 */ /* 0x000fe20000000c00 */
[----:B------:R-:W-:Y:S02]  /*21910*/  LEA.HI.X R5, R12, R3, R13, 0x4, P0 ;  /* 0x000000030c057211 */ /* 0x000fe400000f240d */
[C---:B------:R-:W-:Y:S01]  /*21920*/  @!P2 LEA R4, P0, R0.reuse, R238, 0x1 ;  /* 0x000000ee0004a211 */ /* 0x040fe200078008ff */
[----:B------:R-:W-:Y:S01]  /*21930*/  @!PT LDS RZ, [RZ] ;  /* 0x00000000fffff984 */ /* 0x000fe20000000800 */
[----:B------:R-:W-:Y:S01]  /*21940*/  @!PT LDS RZ, [RZ] ;  /* 0x00000000fffff984 */ /* 0x000fe20000000800 */
[----:B------:R-:W-:Y:S01]  /*21950*/  @!PT LDS RZ, [RZ] ;  /* 0x00000000fffff984 */ /* 0x000fe20000000800 */
[----:B------:R2:W-:Y:S01]  /*21960*/  @!P2 LDGSTS.E.BYPASS.LTC128B.128 [R220+0xb000], [R6.64+0x80] ;  /* 0x0b00008006dcafae */ /* 0x0005e2000b901d44 */
[CCC-:B------:R-:W-:Y:S02]  /*21970*/  @!P3 LEA.HI.X R9, R0.reuse, R239.reuse, R5.reuse, 0x1, P4 ;  /* 0x000000ef0009b211 */ /* 0x1c0fe400020f0c05 */
[----:B------:R-:W-:Y:S01]  /*21980*/  @!P2 LEA.HI.X R5, R0, R239, R5, 0x1, P0 ;  /* 0x000000ef0005a211 */ /* 0x000fe200000f0c05 */
[----:B------:R-:W-:Y:S01]  /*21990*/  @P3 STS.128 [R220+0xa800], RZ ;  /* 0x00a800ffdc003388 */ /* 0x000fe20000000c00 */
[----:B------:R-:W-:Y:S03]  /*219a0*/  ISETP.GT.AND P0, PT, R222, R181, PT ;  /* 0x000000b5de00720c */ /* 0x000fe60003f04270 */
        /* <DEDUP_REMOVED lines=9> */
[----:B------:R-:W-:Y:S04]  /*21a40*/  LDSM.16.M88.4 R32, [R202] ;  /* 0x00000000ca20783b */ /* 0x000fe80000000200 */
[----:B------:R-:W2:Y:S04]  /*21a50*/  LDSM.16.M88.4 R16, [R200+0x8000] ;  /* 0x00800000c810783b */ /* 0x000ea80000000200 */
[----:B------:R-:W1:Y:S04]  /*21a60*/  LDSM.16.M88.4 R28, [R202+0x2000] ;  /* 0x00200000ca1c783b */ /* 0x000e680000000200 */
[----:B------:R-:W3:Y:S04]  /*21a70*/  LDSM.16.M88.4 R132, [R200+0x8800] ;  /* 0x00880000c884783b */ /* 0x000ee80000000200 */
[----:B------:R-:W0:Y:S04]  /*21a80*/  LDGDEPBAR ;  /* 0x00000000000079af */ /* 0x000e280000000000 */
[----:B------:R-:W-:Y:S04]  /*21a90*/  LDSM.16.M88.4 R172, [R204] ;  /* 0x00000000ccac783b */ /* 0x000fe80000000200 */
[----:B------:R-:W-:Y:S01]  /*21aa0*/  LDSM.16.M88.4 R176, [R204+0x2000] ;  /* 0x00200000ccb0783b */ /* 0x000fe20000000200 */
[-C--:B--2---:R-:W-:Y:S08]  /*21ab0*/  HMMA.16816.F32 R4, R32, R16.reuse, RZ ;  /* 0x000000102004723c */ /* 0x084ff000000018ff */
[C---:B-1----:R-:W-:Y:S08]  /*21ac0*/  HMMA.16816.F32 R8, R28.reuse, R16, RZ ;  /* 0x000000101c08723c */ /* 0x042ff000000018ff */
[-C--:B------:R-:W-:Y:S08]  /*21ad0*/  HMMA.16816.F32 R12, R28, R18.reuse, RZ ;  /* 0x000000121c0c723c */ /* 0x080ff000000018ff */
[C---:B------:R-:W-:Y:S08]  /*21ae0*/  HMMA.16816.F32 R16, R32.reuse, R18, RZ ;  /* 0x000000122010723c */ /* 0x040ff000000018ff */
[-C--:B---3--:R-:W-:Y:S08]  /*21af0*/  HMMA.16816.F32 R20, R32, R132.reuse, RZ ;  /* 0x000000842014723c */ /* 0x088ff000000018ff */
        /* <DEDUP_REMOVED lines=14> */
[----:B------:R-:W-:Y:S04]  /*21be0*/  LDSM.16.M88.4 R132, [R210] ;  /* 0x00000000d284783b */ /* 0x000fe80000000200 */
[----:B------:R-:W1:Y:S03]  /*21bf0*/  LDSM.16.M88.4 R172, [R209+0x8000] ;  /* 0x00800000d1ac783b */ /* 0x000e660000000200 */
        /* <DEDUP_REMOVED lines=10> */
[----:B------:R-:W-:Y:S04]  /*21ca0*/  LDSM.16.M88.4 R132, [R208] ;  /* 0x00000000d084783b */ /* 0x000fe80000000200 */
[----:B------:R-:W1:Y:S03]  /*21cb0*/  LDSM.16.M88.4 R172, [R207] ;  /* 0x00000000cfac783b */ /* 0x000e660000000200 */
        /* <DEDUP_REMOVED lines=10> */
[----:B------:R-:W-:Y:S04]  /*21d60*/  LDSM.16.M88.4 R132, [R202+0x4000] ;  /* 0x00400000ca84783b */ /* 0x000fe80000000200 */
        /* <DEDUP_REMOVED lines=12> */
[----:B------:R-:W1:Y:S03]  /*21e30*/  LDSM.16.M88.4 R172, [R214] ;  /* 0x00000000d6ac783b */ /* 0x000e660000000200 */
        /* <DEDUP_REMOVED lines=28> */
[----:B------:R-:W1:Y:S01]  /*22000*/  LDSM.16.M88.4 R172, [R207+0x1800] ;  /* 0x00180000cfac783b */ /* 0x000e620000000200 */
[----:B------:R-:W-:Y:S04]  /*22010*/  DEPBAR.LE SB0, 0x0 ;  /* 0x000080000000791a */ /* 0x000fe80000000000 */
[----:B------:R-:W-:Y:S02]  /*22020*/  BAR.SYNC.DEFER_BLOCKING 0x0 ;  /* 0x0000000000007b1d */ /* 0x000fe40000010000 */
[-C--:B-1----:R-:W-:Y:S08]  /*22030*/  HMMA.16816.F32 R20, R132, R172.reuse, R20 ;  /* 0x000000ac8414723c */ /* 0x082ff00000001814 */
[C---:B------:R-:W-:Y:S08]  /*22040*/  HMMA.16816.F32 R24, R176.reuse, R172, R24 ;  /* 0x000000acb018723c */ /* 0x040ff00000001818 */
[-C--:B------:R-:W-:Y:S08]  /*22050*/  HMMA.16816.F32 R28, R176, R174.reuse, R28 ;  /* 0x000000aeb01c723c */ /* 0x080ff0000000181c */
[----:B------:R-:W-:Y:S01]  /*22060*/  HMMA.16816.F32 R32, R132, R174, R32 ;  /* 0x000000ae8420723c */ /* 0x000fe20000001820 */
[----:B------:R-:W-:Y:S07]  /*22070*/  @!UPT UIADD3 URZ, URZ, URZ, URZ ;  /* 0x0000003f3f3ff290 */ /* 0x000fee000fffe03f */
[----:B------:R-:W-:-:S11]  /*22080*/  @!P0 BRA `(.L_x_2260) ;  /* 0x000002d000008947 */ /* 0x000fd60003800000 */
[----:B------:R-:W2:Y:S01]  /*22090*/  LDL R188, [R1+0x100] ;  /* 0x0001000001bc7983 */ /* 0x000ea20000100800 */
[----:B------:R-:W-:Y:S03]  /*220a0*/  IADD3 R0, R180, -0x2, RZ ;  /* 0xfffffffeb4007810 */ /* 0x000fe60007ffe0ff */
[----:B------:R-:W3:Y:S01]  /*220b0*/  LDL.64 R186, [R1+0xf0] ;  /* 0x0000f00001ba7983 */ /* 0x000ee20000100a00 */
[----:B------:R-:W-:Y:S03]  /*220c0*/  SHF.R.S32.HI R133, RZ, 0x1f, R0 ;  /* 0x0000001fff857819 */ /* 0x000fe60000011400 */
[----:B------:R-:W4:Y:S04]  /*220d0*/  LDL.64 R184, [R1+0x118] ;  /* 0x0001180001b87983 */ /* 0x000f280000100a00 */
[----:B------:R-:W5:Y:S04]  /*220e0*/  LDL R183, [R1+0xcc] ;  /* 0x0000cc0001b77983 */ /* 0x000f680000100800 */
[----:B------:R-:W4:Y:S04]  /*220f0*/  LDL R182, [R1+0x104] ;  /* 0x0001040001b67983 */ /* 0x000f280000100800 */
[----:B------:R-:W4:Y:S04]  /*22100*/  LDL R181, [R1+0x108] ;  /* 0x0001080001b57983 */ /* 0x000f280000100800 */
[----:B------:R1:W-:Y:S01]  /*22110*/  @P3 STS.128 [R220+0x8000], RZ ;  /* 0x008000ffdc003388 */ /* 0x0003e20000000c00 */
[----:B--2---:R-:W-:Y:S02]  /*22120*/  IMAD R2, R188, R0, RZ ;  /* 0x00000000bc027224 */ /* 0x004fe400078e02ff */
[----:B---3--:R-:W-:Y:S02]  /*22130*/  IMAD.MOV.U32 R3, RZ, RZ, R187 ;  /* 0x000000ffff037224 */ /* 0x008fe400078e00bb */
[-C--:B-----5:R-:W-:Y:S02]  /*22140*/  IMAD R133, R133, R183.reuse, R2 ;  /* 0x000000b785857224 */ /* 0x0a0fe400078e0202 */
[----:B----4-:R-:W-:Y:S04]  /*22150*/  IMAD.MOV.U32 R2, RZ, RZ, R184 ;  /* 0x000000ffff027224 */ /* 0x010fe800078e00b8 */
[----:B------:R-:W-:Y:S04]  /*22160*/  IMAD.WIDE.U32 R2, R0, R183, R2 ;  /* 0x000000b700027225 */ /* 0x000fe800078e0002 */
[----:B------:R-:W-:Y:S01]  /*22170*/  IMAD.IADD R0, R3, 0x1, R133 ;  /* 0x0000000103007824 */ /* 0x000fe200078e0285 */
[CC--:B------:R-:W-:Y:S04]  /*22180*/  @!P3 LEA R132, P0, R2.reuse, R236.reuse, 0x1 ;  /* 0x000000ec0284b211 */ /* 0x0c0fe800078008ff */
[CCC-:B------:R-:W-:Y:S05]  /*22190*/  @!P3 LEA.HI.X R133, R2.reuse, R237.reuse, R0.reuse, 0x1, P0 ;  /* 0x000000ed0285b211 */ /* 0x1c0fea00000f0c00 */
[----:B------:R-:W-:Y:S01]  /*221a0*/  @!PT LDS RZ, [RZ] ;  /* 0x00000000fffff984 */ /* 0x000fe20000000800 */
[----:B------:R-:W-:Y:S01]  /*221b0*/  @!PT LDS RZ, [RZ] ;  /* 0x00000000fffff984 */ /* 0x000fe20000000800 */
[----:B------:R-:W-:Y:S01]  /*221c0*/  @!PT LDS RZ, [RZ] ;  /* 0x00000000fffff984 */ /* 0x000fe20000000800 */
[----:B------:R2:W-:Y:S04]  /*221d0*/  @!P3 LDGSTS.E.BYPASS.LTC128B.128 [R220+0x8000], [R132.64] ;  /* 0x0800000084dcbfae */ /* 0x0005e8000b901d44 */
[----:B------:R1:W-:Y:S01]  /*221e0*/  @P2 STS.128 [R220+0x9000], RZ ;  /* 0x009000ffdc002388 */ /* 0x0003e20000000c00 */
[C---:B--2---:R-:W-:Y:S04]  /*221f0*/  @!P2 LEA R132, P0, R2.reuse, R236, 0x1 ;  /* 0x000000ec0284a211 */ /* 0x044fe800078008ff */
[-CC-:B------:R-:W-:Y:S02]  /*22200*/  @!P2 LEA.HI.X R133, R2, R237.reuse, R0.reuse, 0x1, P0 ;  /* 0x000000ed0285a211 */ /* 0x180fe400000f0c00 */
[----:B------:R-:W-:Y:S03]  /*22210*/  IADD3 R2, P1, R182, R2, RZ ;  /* 0x00000002b6027210 */ /* 0x000fe60007f3e0ff */
[----:B------:R-:W-:Y:S01]  /*22220*/  @!PT LDS RZ, [RZ] ;  /* 0x00000000fffff984 */ /* 0x000fe20000000800 */
[----:B------:R-:W-:Y:S01]  /*22230*/  @!PT LDS RZ, [RZ] ;  /* 0x00000000fffff984 */ /* 0x000fe20000000800 */
[----:B------:R-:W-:Y:S01]  /*22240*/  @!PT LDS RZ, [RZ] ;  /* 0x00000000fffff984 */ /* 0x000fe20000000800 */
[----:B------:R2:W-:Y:S02]  /*22250*/  @!P2 LDGSTS.E.BYPASS.LTC128B.128 [R220+0x9000], [R132.64+0x80] ;  /* 0x0900008084dcafae */ /* 0x0005e4000b901d44 */
[----:B------:R-:W-:Y:S02]  /*22260*/  IMAD.X R0, R181, 0x1, R0, P1 ;  /* 0x00000001b5007824 */ /* 0x000fe400008e0600 */
[----:B------:R1:W-:Y:S01]  /*22270*/  @P3 STS.128 [R220+0x8800], RZ ;  /* 0x008800ffdc003388 */ /* 0x0003e20000000c00 */
[CC--:B--2---:R-:W-:Y:S04]  /*22280*/  @!P3 LEA R132, P0, R2.reuse, R236.reuse, 0x1 ;  /* 0x000000ec0284b211 */ /* 0x0c4fe800078008ff */
[CCC-:B------:R-:W-:Y:S05]  /*22290*/  @!P3 LEA.HI.X R133, R2.reuse, R237.reuse, R0.reuse, 0x1, P0 ;  /* 0x000000ed0285b211 */ /* 0x1c0fea00000f0c00 */
[----:B------:R-:W-:Y:S01]  /*222a0*/  @!PT LDS RZ, [RZ] ;  /* 0x00000000fffff984 */ /* 0x000fe20000000800 */
[----:B------:R-:W-:Y:S01]  /*222b0*/  @!PT LDS RZ, [RZ] ;  /* 0x00000000fffff984 */ /* 0x000fe20000000800 */
[----:B------:R-:W-:Y:S01]  /*222c0*/  @!PT LDS RZ, [RZ] ;  /* 0x00000000fffff984 */ /* 0x000fe20000000800 */
[----:B------:R2:W-:Y:S04]  /*222d0*/  @!P3 LDGSTS.E.BYPASS.LTC128B.128 [R220+0x8800], [R132.64] ;  /* 0x0880000084dcbfae */ /* 0x0005e8000b901d44 */
[----:B------:R1:W-:Y:S01]  /*222e0*/  @P2 STS.128 [R220+0x9800], RZ ;  /* 0x009800ffdc002388 */ /* 0x0003e20000000c00 */
[C---:B--2---:R-:W-:Y:S04]  /*222f0*/  @!P2 LEA R132, P0, R2.reuse, R236, 0x1 ;  /* 0x000000ec0284a211 */ /* 0x044fe800078008ff */
[----:B------:R-:W-:Y:S05]  /*22300*/  @!P2 LEA.HI.X R133, R2, R237, R0, 0x1, P0 ;  /* 0x000000ed0285a211 */ /* 0x000fea00000f0c00 */
[----:B------:R-:W-:Y:S01]  /*22310*/  @!PT LDS RZ, [RZ] ;  /* 0x00000000fffff984 */ /* 0x000fe20000000800 */
[----:B------:R-:W-:Y:S01]  /*22320*/  @!PT LDS RZ, [RZ] ;  /* 0x00000000fffff984 */ /* 0x000fe20000000800 */
[----:B------:R-:W-:Y:S01]  /*22330*/  @!PT LDS RZ, [RZ] ;  /* 0x00000000fffff984 */ /* 0x000fe20000000800 */
[----:B------:R1:W-:Y:S04]  /*22340*/  @!P2 LDGSTS.E.BYPASS.LTC128B.128 [R220+0x9800], [R132.64+0x80] ;  /* 0x0980008084dcafae */ /* 0x0003e8000b901d44 */
[----:B------:R-:W0:Y:S02]  /*22350*/  LDGDEPBAR ;  /* 0x00000000000079af */ /* 0x000e240000000000 */
.L_x_2260:
[----:B------:R-:W-:Y:S05]  /*22360*/  BSYNC B0 ;  /* 0x0000000000007941 */ /* 0x000fea0003800000 */
.L_x_2259:
[----:B------:R-:W2:Y:S08]  /*22370*/  S2R R0, SR_TID.X ;  /* 0x0000000000007919 */ /* 0x000eb00000002100 */
[----:B------:R-:W3:Y:S02]  /*22380*/  LDL R180, [R1+0x120] ;  /* 0x0001200001b47983 */ /* 0x000ee40000100800 */
[----:B---3--:R-:W-:Y:S04]  /*22390*/  IMAD.WIDE.U32 R180, R180, -0x2daee0ad, RZ ;  /* 0xd2511f53b4b47825 */ /* 0x008fe800078e00ff */
[----:B--2---:R-:W-:Y:S05]  /*223a0*/  IMAD.SHL.U32 R0, R0, 0x2, RZ ;  /* 0x0000000200007824 */ /* 0x004fea00078e00ff */
[----:B------:R-:W-:Y:S05]  /*223b0*/  LOP3.LUT R0, R0, 0x6, RZ, 0xc0, !PT ;  /* 0x0000000600007812 */ /* 0x000fea00078ec0ff */
[----:B-1----:R-:W-:Y:S04]  /*223c0*/  IMAD R132, R222, 0x20, R0 ;  /* 0x00000020de847824 */ /* 0x002fe800078e0200 */
[--C-:B------:R-:W-:Y:S01]  /*223d0*/  IMAD.IADD R0, R224, 0x1, -R132.reuse ;  /* 0x00000001e0007824 */ /* 0x100fe200078e0a84 */
[C---:B------:R-:W-:Y:S01]  /*223e0*/  IADD3 R134, R132.reuse, 0x1, RZ ;  /* 0x0000000184867810 */ /* 0x040fe20007ffe0ff */
[--C-:B------:R-:W-:Y:S01]  /*223f0*/  IMAD.IADD R2, R229, 0x1, -R132.reuse ;  /* 0x00000001e5027824 */ /* 0x100fe200078e0a84 */
[----:B------:R-:W-:Y:S02]  /*22400*/  IADD3 R135, R132, 0x8, RZ ;  /* 0x0000000884877810 */ /* 0x000fe40007ffe0ff */
[----:B------:R-:W-:Y:S02]  /*22410*/  IABS R0, R0 ;  /* 0x0000000000007213 */ /* 0x000fe40000000000 */
[C---:B------:R-:W-:Y:S02]  /*22420*/  ISETP.GE.AND P1, PT, R134.reuse, R226, PT ;  /* 0x000000e28600720c */ /* 0x040fe40003f26270 */
[C---:B------:R-:W-:Y:S01]  /*22430*/  ISETP.GE.AND P4, PT, R134.reuse, R225, PT ;  /* 0x000000e18600720c */ /* 0x040fe20003f86270 */
[----:B------:R1:W2:Y:S01]  /*22440*/  I2F R3, R0 ;  /* 0x0000000000037306 */ /* 0x0002a20000201400 */
[C---:B------:R-:W-:Y:S02]  /*22450*/  ISETP.GE.AND P5, PT, R134.reuse, R228, PT ;  /* 0x000000e48600720c */ /* 0x040fe40003fa6270 */
[C---:B------:R-:W-:Y:S02]  /*22460*/  ISETP.GE.AND P0, PT, R134.reuse, R227, PT ;  /* 0x000000e38600720c */ /* 0x040fe40003f06270 */
[C---:B------:R-:W-:Y:S02]  /*22470*/  ISETP.GE.OR P1, PT, R134.reuse, R232, !P1 ;  /* 0x000000e88600720c */ /* 0x040fe40004f26670 */
[C---:B------:R-:W-:Y:S02]  /*22480*/  ISETP.GE.OR P4, PT, R134.reuse, R231, !P4 ;  /* 0x000000e78600720c */ /* 0x040fe40006786670 */
[C---:B------:R-:W-:Y:S02]  /*22490*/  ISETP.GE.OR P5, PT, R134.reuse, R234, !P5 ;  /* 0x000000ea8600720c */ /* 0x040fe40006fa6670 */
[----:B------:R-:W-:Y:S02]  /*224a0*/  ISETP.GE.OR P0, PT, R134, R233, !P0 ;  /* 0x000000e98600720c */ /* 0x000fe40004706670 */
[C---:B------:R-:W-:Y:S02]  /*224b0*/  ISETP.GE.AND P2, PT, R132.reuse, R225, PT ;  /* 0x000000e18400720c */ /* 0x040fe40003f46270 */
[C---:B------:R-:W-:Y:S02]  /*224c0*/  ISETP.GE.AND P3, PT, R132.reuse, R226, PT ;  /* 0x000000e28400720c */ /* 0x040fe40003f66270 */
[C---:B------:R-:W-:Y:S02]  /*224d0*/  ISETP.GE.OR P2, PT, R132.reuse, R231, !P2 ;  /* 0x000000e78400720c */ /* 0x040fe40005746670 */
[C---:B------:R-:W-:Y:S02]  /*224e0*/  ISETP.GE.OR P3, PT, R132.reuse, R232, !P3 ;  /* 0x000000e88400720c */ /* 0x040fe40005f66670 */
[C---:B------:R-:W-:Y:S02]  /*224f0*/  ISETP.GE.AND P6, PT, R132.reuse, R228, PT ;  /* 0x000000e48400720c */ /* 0x040fe40003fc6270 */
[----:B-1----:R-:W-:Y:S01]  /*22500*/  IABS R0, R2 ;  /* 0x0000000200007213 */ /* 0x002fe20000000000 */
[----:B------:R-:W-:Y:S01]  /*22510*/  IMAD.IADD R2, R223, 0x1, -R132 ;  /* 0x00000001df027824 */ /* 0x000fe200078e0a84 */
[----:B------:R-:W-:Y:S01]  /*22520*/  ISETP.GE.OR P6, PT, R132, R234, !P6 ;  /* 0x000000ea8400720c */ /* 0x000fe200077c6670 */
[----:B--2---:R-:W-:Y:S01]  /*22530*/  FFMA.FTZ R8, R3, -R216, R8 ;  /* 0x800000d803087223 */ /* 0x004fe20000010008 */
[----:B------:R1:W2:Y:S02]  /*22540*/  I2F R133, R0 ;  /* 0x0000000000857306 */ /* 0x0002a40000201400 */
[----:B-1----:R-:W-:Y:S01]  /*22550*/  IABS R0, R2 ;  /* 0x0000000200007213 */ /* 0x002fe20000000000 */
[----:B------:R-:W-:Y:S02]  /*22560*/  IMAD.IADD R2, R230, 0x1, -R132 ;  /* 0x00000001e6027824 */ /* 0x000fe400078e0a84 */
[----:B--2---:R-:W-:Y:S01]  /*22570*/  FFMA.FTZ R10, R133, -R216, R10 ;  /* 0x800000d8850a7223 */ /* 0x004fe2000001000a */
[----:B------:R-:W-:Y:S04]  /*22580*/  IADD3 R133, R132, 0x9, RZ ;  /* 0x0000000984857810 */ /* 0x000fe80007ffe0ff */
[----:B------:R1:W2:Y:S01]  /*22590*/  I2F R174, R0 ;  /* 0x0000000000ae7306 */ /* 0x0002a20000201400 */
[----:B------:R-:W-:Y:S02]  /*225a0*/  FSEL R177, R10, -INF , !P2 ;  /* 0xff8000000ab17808 */ /* 0x000fe40005000000 */
[C---:B------:R-:W-:Y:S04]  /*225b0*/  ISETP.GE.AND P2, PT, R135.reuse, R226, PT ;  /* 0x000000e28700720c */ /* 0x040fe80003f46270 */
[C---:B------:R-:W-:Y:S02]  /*225c0*/  ISETP.GE.OR P2, PT, R135.reuse, R232, !P2 ;  /* 0x000000e88700720c */ /* 0x040fe40005746670 */
[----:B-1----:R-:W-:Y:S01]  /*225d0*/  IABS R0, R2 ;  /* 0x0000000200007213 */ /* 0x002fe20000000000 */
[----:B------:R-:W-:Y:S02]  /*225e0*/  IMAD.IADD R2, R224, 0x1, -R134 ;  /* 0x00000001e0027824 */ /* 0x000fe400078e0a86 */
[----:B--2---:R-:W-:Y:S01]  /*225f0*/  FFMA.FTZ R4, R174, -R216, R4 ;  /* 0x800000d8ae047223 */ /* 0x004fe20000010004 */
[----:B------:R1:W2:Y:S04]  /*22600*/  I2F R173, R0 ;  /* 0x0000000000ad7306 */ /* 0x0002a80000201400 */
[----:B------:R-:W-:Y:S02]  /*22610*/  FSEL R179, R4, -INF , !P6 ;  /* 0xff80000004b37808 */ /* 0x000fe40007000000 */
[C---:B------:R-:W-:Y:S04]  /*22620*/  ISETP.GE.AND P6, PT, R135.reuse, R225, PT ;  /* 0x000000e18700720c */ /* 0x040fe80003fc6270 */
[----:B------:R-:W-:Y:S02]  /*22630*/  ISETP.GE.OR P6, PT, R135, R231, !P6 ;  /* 0x000000e78700720c */ /* 0x000fe400077c6670 */
[----:B-1----:R-:W-:Y:S01]  /*22640*/  IABS R0, R2 ;  /* 0x0000000200007213 */ /* 0x002fe20000000000 */
[----:B------:R-:W-:Y:S02]  /*22650*/  IMAD.IADD R2, R229, 0x1, -R134 ;  /* 0x00000001e5027824 */ /* 0x000fe400078e0a86 */
[----:B--2---:R-:W-:Y:S01]  /*22660*/  FFMA.FTZ R6, R173, -R216, R6 ;  /* 0x800000d8ad067223 */ /* 0x004fe20000010006 */
[----:B------:R1:W2:Y:S02]  /*22670*/  I2F R172, R0 ;  /* 0x0000000000ac7306 */ /* 0x0002a40000201400 */
[----:B-1----:R-:W-:Y:S01]  /*22680*/  IABS R0, R2 ;  /* 0x0000000200007213 */ /* 0x002fe20000000000 */
[--C-:B------:R-:W-:Y:S02]  /*22690*/  IMAD.IADD R2, R223, 0x1, -R134.reuse ;  /* 0x00000001df027824 */ /* 0x100fe400078e0a86 */
[----:B--2---:R-:W-:Y:S05]  /*226a0*/  FFMA.FTZ R9, R172, -R216, R9 ;  /* 0x800000d8ac097223 */ /* 0x004fea0000010009 */
[----:B------:R1:W2:Y:S01]  /*226b0*/  I2F R176, R0 ;  /* 0x0000000000b07306 */ /* 0x0002a20000201400 */
[----:B------:R-:W-:Y:S01]  /*226c0*/  IMAD.IADD R134, R230, 0x1, -R134 ;  /* 0x00000001e6867824 */ /* 0x000fe200078e0a86 */
[----:B-1----:R-:W-:Y:S01]  /*226d0*/  IABS R0, R2 ;  /* 0x0000000200007213 */ /* 0x002fe20000000000 */
[----:B------:R-:W-:Y:S02]  /*226e0*/  IMAD.IADD R2, R224, 0x1, -R135 ;  /* 0x00000001e0027824 */ /* 0x000fe400078e0a87 */
[----:B--2---:R-:W-:Y:S01]  /*226f0*/  FFMA.FTZ R11, R176, -R216, R11 ;  /* 0x800000d8b00b7223 */ /* 0x004fe2000001000b */
[----:B------:R-:W-:Y:S04]  /*22700*/  FSEL R176, R9, -INF , !P1 ;  /* 0xff80000009b07808 */ /* 0x000fe80004800000 */
[----:B------:R1:W2:Y:S01]  /*22710*/  I2F R3, R0 ;  /* 0x0000000000037306 */ /* 0x0002a20000201400 */
[C---:B------:R-:W-:Y:S04]  /*22720*/  ISETP.GE.AND P1, PT, R135.reuse, R227, PT ;  /* 0x000000e38700720c */ /* 0x040fe80003f26270 */
[----:B------:R-:W-:Y:S02]  /*22730*/  ISETP.GE.OR P1, PT, R135, R233, !P1 ;  /* 0x000000e98700720c */ /* 0x000fe40004f26670 */
[----:B-1----:R-:W-:Y:S01]  /*22740*/  IABS R0, R2 ;  /* 0x0000000200007213 */ /* 0x002fe20000000000 */
[----:B------:R-:W-:Y:S02]  /*22750*/  IMAD.IADD R2, R229, 0x1, -R135 ;  /* 0x00000001e5027824 */ /* 0x000fe400078e0a87 */
[----:B--2---:R-:W-:Y:S01]  /*22760*/  FFMA.FTZ R5, R3, -R216, R5 ;  /* 0x800000d803057223 */ /* 0x004fe20000010005 */
[----:B------:R1:W2:Y:S01]  /*22770*/  I2F R175, R0 ;  /* 0x0000000000af7306 */ /* 0x0002a20000201400 */
[----:B------:R-:W-:Y:S01]  /*22780*/  IMAD.U32 R3, RZ, RZ, UR7 ;  /* 0x00000007ff037e24 */ /* 0x000fe2000f8e00ff */
[----:B-1----:R-:W-:Y:S01]  /*22790*/  IABS R0, R2 ;  /* 0x0000000200007213 */ /* 0x002fe20000000000 */
[----:B--2---:R-:W-:Y:S01]  /*227a0*/  FFMA.FTZ R12, R175, -R216, R12 ;  /* 0x800000d8af0c7223 */ /* 0x004fe2000001000c */
[----:B------:R-:W-:Y:S02]  /*227b0*/  FSEL R175, R8, -INF , !P3 ;  /* 0xff80000008af7808 */ /* 0x000fe40005800000 */
[C---:B------:R-:W-:Y:S01]  /*227c0*/  IADD3 R8, R132.reuse, 0x10, RZ ;  /* 0x0000001084087810 */ /* 0x040fe20007ffe0ff */
[----:B------:R-:W-:Y:S01]  /*227d0*/  IMAD.MOV.U32 R2, RZ, RZ, R0 ;  /* 0x000000ffff027224 */ /* 0x000fe200078e0000 */
[----:B------:R-:W-:Y:S01]  /*227e0*/  ISETP.GE.AND P3, PT, R132, R227, PT ;  /* 0x000000e38400720c */ /* 0x000fe20003f66270 */
[C-C-:B------:R-:W-:Y:S01]  /*227f0*/  IMAD.IADD R0, R223.reuse, 0x1, -R135.reuse ;  /* 0x00000001df007824 */ /* 0x140fe200078e0a87 */
[----:B------:R-:W-:Y:S01]  /*22800*/  FSEL R12, R12, -INF , !P2 ;  /* 0xff8000000c0c7808 */ /* 0x000fe20005000000 */
[----:B------:R1:W2:Y:S01]  /*22810*/  I2F R174, R2 ;  /* 0x0000000200ae7306 */ /* 0x0002a20000201400 */
[----:B------:R-:W-:Y:S01]  /*22820*/  ISETP.GE.OR P3, PT, R132, R233, !P3 ;  /* 0x000000e98400720c */ /* 0x000fe20005f66670 */
[----:B------:R-:W-:Y:S01]  /*22830*/  IMAD.IADD R4, R223, 0x1, -R8 ;  /* 0x00000001df047824 */ /* 0x000fe200078e0a08 */
[----:B------:R-:W-:Y:S02]  /*22840*/  IABS R0, R0 ;  /* 0x0000000000007213 */ /* 0x000fe40000000000 */
[----:B------:R-:W-:Y:S02]  /*22850*/  FSEL R178, R6, -INF , !P3 ;  /* 0xff80000006b27808 */ /* 0x000fe40005800000 */
[-C--:B------:R-:W-:Y:S02]  /*22860*/  ISETP.GE.AND P3, PT, R135, R228.reuse, PT ;  /* 0x000000e48700720c */ /* 0x080fe40003f66270 */
[----:B------:R-:W-:Y:S01]  /*22870*/  ISETP.GE.AND P2, PT, R133, R228, PT ;  /* 0x000000e48500720c */ /* 0x000fe20003f46270 */
[----:B------:R-:W3:Y:S01]  /*22880*/  I2F R173, R0 ;  /* 0x0000000000ad7306 */ /* 0x000ee20000201400 */
[-C--:B------:R-:W-:Y:S01]  /*22890*/  ISETP.GE.OR P3, PT, R135, R234.reuse, !P3 ;  /* 0x000000ea8700720c */ /* 0x080fe20005f66670 */
[----:B------:R-:W-:Y:S01]  /*228a0*/  IMAD.IADD R135, R230, 0x1, -R135 ;  /* 0x00000001e6877824 */ /* 0x000fe200078e0a87 */
[C---:B------:R-:W-:Y:S01]  /*228b0*/  ISETP.GE.OR P2, PT, R133.reuse, R234, !P2 ;  /* 0x000000ea8500720c */ /* 0x040fe20005746670 */
[----:B-1----:R-:W-:Y:S02]  /*228c0*/  IMAD.IADD R2, R224, 0x1, -R133 ;  /* 0x00000001e0027824 */ /* 0x002fe400078e0a85 */
[-C--:B--2---:R-:W-:Y:S05]  /*228d0*/  FFMA.FTZ R14, R174, -R216.reuse, R14 ;  /* 0x800000d8ae0e7223 */ /* 0x084fea000001000e */
[----:B------:R-:W-:Y:S02]  /*228e0*/  FSEL R14, R14, -INF , !P6 ;  /* 0xff8000000e0e7808 */ /* 0x000fe40007000000 */
[----:B------:R-:W-:Y:S01]  /*228f0*/  ISETP.GE.AND P6, PT, R133, R227, PT ;  /* 0x000000e38500720c */ /* 0x000fe20003fc6270 */
[----:B---3--:R-:W-:Y:S01]  /*22900*/  FFMA.FTZ R16, R173, -R216, R16 ;  /* 0x800000d8ad107223 */ /* 0x008fe20000010010 */
[----:B------:R-:W-:Y:S01]  /*22910*/  IABS R0, R2 ;  /* 0x0000000200007213 */ /* 0x000fe20000000000 */
[----:B------:R-:W-:Y:S01]  /*22920*/  IMAD.U32 R2, RZ, RZ, UR6 ;  /* 0x00000006ff027e24 */ /* 0x000fe2000f8e00ff */
[----:B------:R-:W-:Y:S02]  /*22930*/  FSEL R173, R11, -INF , !P4 ;  /* 0xff8000000bad7808 */ /* 0x000fe40006000000 */
[C---:B------:R-:W-:Y:S01]  /*22940*/  ISETP.GE.AND P4, PT, R133.reuse, R226, PT ;  /* 0x000000e28500720c */ /* 0x040fe20003f86270 */
[----:B------:R1:W2:Y:S01]  /*22950*/  I2F R172, R0 ;  /* 0x0000000000ac7306 */ /* 0x0002a20000201400 */
[C---:B------:R-:W-:Y:S02]  /*22960*/  ISETP.GE.OR P6, PT, R133.reuse, R233, !P6 ;  /* 0x000000e98500720c */ /* 0x040fe400077c6670 */
[----:B------:R-:W-:Y:S02]  /*22970*/  ISETP.GE.OR P4, PT, R133, R232, !P4 ;  /* 0x000000e88500720c */ /* 0x000fe40006786670 */
[----:B------:R-:W-:Y:S02]  /*22980*/  FSEL R16, R16, -INF , !P3 ;  /* 0xff80000010107808 */ /* 0x000fe40005800000 */
[C---:B------:R-:W-:Y:S04]  /*22990*/  ISETP.GE.AND P3, PT, R8.reuse, R226, PT ;  /* 0x000000e20800720c */ /* 0x040fe80003f66270 */
[----:B------:R-:W-:Y:S01]  /*229a0*/  ISETP.GE.OR P3, PT, R8, R232, !P3 ;  /* 0x000000e80800720c */ /* 0x000fe20005f66670 */
[----:B-1----:R1:W3:Y:S01]  /*229b0*/  LD.E R0, [R2.64+0xdc] ;  /* 0x0000dc0402007980 */ /* 0x0022e2000c101900 */
[----:B--2---:R-:W-:Y:S05]  /*229c0*/  FFMA.FTZ R13, R172, -R216, R13 ;  /* 0x800000d8ac0d7223 */ /* 0x004fea000001000d */
[----:B------:R-:W-:Y:S02]  /*229d0*/  FSEL R13, R13, -INF , !P4 ;  /* 0xff8000000d0d7808 */ /* 0x000fe40006000000 */
[C---:B------:R-:W-:Y:S04]  /*229e0*/  ISETP.GE.AND P4, PT, R8.reuse, R225, PT ;  /* 0x000000e10800720c */ /* 0x040fe80003f86270 */
[----:B------:R-:W-:Y:S02]  /*229f0*/  ISETP.GE.OR P4, PT, R8, R231, !P4 ;  /* 0x000000e70800720c */ /* 0x000fe40006786670 */
[----:B-1----:R-:W-:Y:S01]  /*22a00*/  IABS R3, R134 ;  /* 0x0000008600037213 */ /* 0x002fe20000000000 */
[--C-:B------:R-:W-:Y:S03]  /*22a10*/  IMAD.IADD R2, R229, 0x1, -R133.reuse ;  /* 0x00000001e5027824 */ /* 0x100fe600078e0a85 */
[----:B------:R1:W2:Y:S02]  /*22a20*/  I2F R172, R3 ;  /* 0x0000000300ac7306 */ /* 0x0002a40000201400 */
[----:B------:R-:W-:Y:S08]  /*22a30*/  IABS R2, R2 ;  /* 0x0000000200027213 */ /* 0x000ff00000000000 */
[----:B------:R4:W5:Y:S01]  /*22a40*/  I2F R134, R2 ;  /* 0x0000000200867306 */ /* 0x0009620000201400 */
[----:B-1----:R-:W-:Y:S02]  /*22a50*/  IMAD.IADD R3, R223, 0x1, -R133 ;  /* 0x00000001df037824 */ /* 0x002fe400078e0a85 */
[----:B--2---:R-:W-:Y:S01]  /*22a60*/  FFMA.FTZ R7, R172, -R216, R7 ;  /* 0x800000d8ac077223 */ /* 0x004fe20000010007 */
[----:B------:R-:W-:Y:S02]  /*22a70*/  FSEL R172, R5, -INF , !P5 ;  /* 0xff80000005ac7808 */ /* 0x000fe40006800000 */
[----:B------:R-:W-:Y:S02]  /*22a80*/  ISETP.GE.AND P5, PT, R133, R225, PT ;  /* 0x000000e18500720c */ /* 0x000fe40003fa6270 */
[----:B------:R-:W-:Y:S02]  /*22a90*/  FSEL R174, R7, -INF , !P0 ;  /* 0xff80000007ae7808 */ /* 0x000fe40004000000 */
[----:B------:R-:W-:Y:S01]  /*22aa0*/  ISETP.GE.OR P5, PT, R133, R231, !P5 ;  /* 0x000000e78500720c */ /* 0x000fe20006fa6670 */
[----:B------:R-:W-:Y:S01]  /*22ab0*/  IMAD.IADD R133, R230, 0x1, -R133 ;  /* 0x00000001e6857824 */ /* 0x000fe200078e0a85 */
[----:B----4-:R-:W-:Y:S01]  /*22ac0*/  IABS R2, R3 ;  /* 0x0000000300027213 */ /* 0x010fe20000000000 */
[--C-:B------:R-:W-:Y:S01]  /*22ad0*/  IMAD.IADD R3, R224, 0x1, -R8.reuse ;  /* 0x00000001e0037824 */ /* 0x100fe200078e0a08 */
[----:B------:R-:W-:Y:S01]  /*22ae0*/  ISETP.GE.AND P0, PT, R8, R228, PT ;  /* 0x000000e40800720c */ /* 0x000fe20003f06270 */
[----:B-----5:R-:W-:Y:S01]  /*22af0*/  FFMA.FTZ R15, R134, -R216, R15 ;  /* 0x800000d8860f7223 */ /* 0x020fe2000001000f */
[----:B------:R-:W-:Y:S01]  /*22b00*/  IABS R5, R133 ;  /* 0x0000008500057213 */ /* 0x000fe20000000000 */
[----:B------:R1:W2:Y:S01]  /*22b10*/  I2F R10, R2 ;  /* 0x00000002000a7306 */ /* 0x0002a20000201400 */
[C---:B------:R-:W-:Y:S02]  /*22b20*/  ISETP.GE.OR P0, PT, R8.reuse, R234, !P0 ;  /* 0x000000ea0800720c */ /* 0x040fe40004706670 */
[----:B------:R-:W-:Y:S02]  /*22b30*/  FSEL R15, R15, -INF , !P5 ;  /* 0xff8000000f0f7808 */ /* 0x000fe40006800000 */
[C---:B------:R-:W-:Y:S04]  /*22b40*/  ISETP.GE.AND P5, PT, R8.reuse, R227, PT ;  /* 0x000000e30800720c */ /* 0x040fe80003fa6270 */
[----:B------:R-:W-:Y:S02]  /*22b50*/  ISETP.GE.OR P5, PT, R8, R233, !P5 ;  /* 0x000000e90800720c */ /* 0x000fe40006fa6670 */
[----:B-1----:R-:W-:Y:S01]  /*22b60*/  IABS R2, R3 ;  /* 0x0000000300027213 */ /* 0x002fe20000000000 */
[-C--:B--2---:R-:W-:Y:S01]  /*22b70*/  FFMA.FTZ R17, R10, -R216.reuse, R17 ;  /* 0x800000d80a117223 */ /* 0x084fe20000010011 */
[----:B------:R-:W-:Y:S01]  /*22b80*/  IABS R3, R135 ;  /* 0x0000008700037213 */ /* 0x000fe20000000000 */
[----:B------:R-:W1:Y:S03]  /*22b90*/  I2F R10, R5 ;  /* 0x00000005000a7306 */ /* 0x000e660000201400 */
[----:B------:R-:W-:Y:S07]  /*22ba0*/  FSEL R17, R17, -INF , !P2 ;  /* 0xff80000011117808 */ /* 0x000fee0005000000 */
[----:B------:R2:W4:Y:S10]  /*22bb0*/  I2F R6, R2 ;  /* 0x0000000200067306 */ /* 0x0005340000201400 */
[----:B------:R5:W5:Y:S01]  /*22bc0*/  I2F R135, R3 ;  /* 0x0000000300877306 */ /* 0x000b620000201400 */
[-C--:B-1----:R-:W-:Y:S05]  /*22bd0*/  FFMA.FTZ R19, R10, -R216.reuse, R19 ;  /* 0x800000d80a137223 */ /* 0x082fea0000010013 */
[----:B------:R-:W-:Y:S01]  /*22be0*/  FSEL R19, R19, -INF , !P6 ;  /* 0xff80000013137808 */ /* 0x000fe20007000000 */
[----:B--2---:R-:W-:Y:S02]  /*22bf0*/  IMAD.IADD R2, R229, 0x1, -R8 ;  /* 0x00000001e5027824 */ /* 0x004fe400078e0a08 */
[----:B----4-:R-:W-:Y:S02]  /*22c00*/  FFMA.FTZ R24, R6, -R216, R24 ;  /* 0x800000d806187223 */ /* 0x010fe40000010018 */
[----:B------:R-:W-:Y:S01]  /*22c10*/  IMAD.IADD R8, R230, 0x1, -R8 ;  /* 0x00000001e6087824 */ /* 0x000fe200078e0a08 */
[----:B------:R-:W-:Y:S02]  /*22c20*/  IABS R2, R2 ;  /* 0x0000000200027213 */ /* 0x000fe40000000000 */
[----:B------:R-:W-:Y:S02]  /*22c30*/  FSEL R24, R24, -INF , !P3 ;  /* 0xff80000018187808 */ /* 0x000fe40005800000 */
[----:B------:R1:W2:Y:S01]  /*22c40*/  I2F R9, R2 ;  /* 0x0000000200097306 */ /* 0x0002a20000201400 */
[----:B-----5:R-:W-:Y:S01]  /*22c50*/  IADD3 R3, R132, 0x11, RZ ;  /* 0x0000001184037810 */ /* 0x020fe20007ffe0ff */
[----:B------:R-:W-:Y:S03]  /*22c60*/  FFMA.FTZ R18, R135, -R216, R18 ;  /* 0x800000d887127223 */ /* 0x000fe60000010012 */
[C---:B------:R-:W-:Y:S01]  /*22c70*/  ISETP.GE.AND P2, PT, R3.reuse, R226, PT ;  /* 0x000000e20300720c */ /* 0x040fe20003f46270 */
[--C-:B------:R-:W-:Y:S01]  /*22c80*/  IMAD.IADD R6, R224, 0x1, -R3.reuse ;  /* 0x00000001e0067824 */ /* 0x100fe200078e0a03 */
[----:B------:R-:W-:Y:S01]  /*22c90*/  ISETP.GE.AND P3, PT, R3, R225, PT ;  /* 0x000000e10300720c */ /* 0x000fe20003f66270 */
[--C-:B------:R-:W-:Y:S01]  /*22ca0*/  IMAD.IADD R5, R223, 0x1, -R3.reuse ;  /* 0x00000001df057824 */ /* 0x100fe200078e0a03 */
[----:B------:R-:W-:Y:S02]  /*22cb0*/  FSEL R18, R18, -INF , !P1 ;  /* 0xff80000012127808 */ /* 0x000fe40004800000 */
[C---:B------:R-:W-:Y:S02]  /*22cc0*/  ISETP.GE.AND P1, PT, R3.reuse, R228, PT ;  /* 0x000000e40300720c */ /* 0x040fe40003f26270 */
[C---:B------:R-:W-:Y:S02]  /*22cd0*/  ISETP.GE.OR P2, PT, R3.reuse, R232, !P2 ;  /* 0x000000e80300720c */ /* 0x040fe40005746670 */
[C---:B------:R-:W-:Y:S02]  /*22ce0*/  ISETP.GE.OR P3, PT, R3.reuse, R231, !P3 ;  /* 0x000000e70300720c */ /* 0x040fe40005f66670 */
[----:B------:R-:W-:Y:S02]  /*22cf0*/  ISETP.GE.OR P1, PT, R3, R234, !P1 ;  /* 0x000000ea0300720c */ /* 0x000fe40004f26670 */
[----:B-1----:R-:W-:Y:S01]  /*22d00*/  IABS R2, R4 ;  /* 0x0000000400027213 */ /* 0x002fe20000000000 */
[----:B--2---:R-:W-:Y:S04]  /*22d10*/  FFMA.FTZ R26, R9, -R216, R26 ;  /* 0x800000d8091a7223 */ /* 0x004fe8000001001a */
[----:B------:R-:W-:Y:S01]  /*22d20*/  IMAD.MOV.U32 R4, RZ, RZ, R2 ;  /* 0x000000ffff047224 */ /* 0x000fe200078e0002 */
[----:B------:R-:W-:Y:S02]  /*22d30*/  IABS R2, R6 ;  /* 0x0000000600027213 */ /* 0x000fe40000000000 */
[----:B------:R-:W-:Y:S01]  /*22d40*/  FSEL R26, R26, -INF , !P4 ;  /* 0xff8000001a1a7808 */ /* 0x000fe20006000000 */
[----:B------:R1:W2:Y:S01]  /*22d50*/  I2F R6, R4 ;  /* 0x0000000400067306 */ /* 0x0002a20000201400 */
[C---:B------:R-:W-:Y:S04]  /*22d60*/  ISETP.GE.AND P4, PT, R3.reuse, R227, PT ;  /* 0x000000e30300720c */ /* 0x040fe80003f86270 */
[----:B------:R-:W-:Y:S05]  /*22d70*/  ISETP.GE.OR P4, PT, R3, R233, !P4 ;  /* 0x000000e90300720c */ /* 0x000fea0006786670 */
[----:B------:R-:W4:Y:S01]  /*22d80*/  I2F R2, R2 ;  /* 0x0000000200027306 */ /* 0x000f220000201400 */
[--C-:B-1----:R-:W-:Y:S02]  /*22d90*/  IMAD.IADD R4, R229, 0x1, -R3.reuse ;  /* 0x00000001e5047824 */ /* 0x102fe400078e0a03 */
[----:B--2---:R-:W-:Y:S02]  /*22da0*/  FFMA.FTZ R20, R6, -R216, R20 ;  /* 0x800000d806147223 */ /* 0x004fe40000010014 */
[----:B------:R-:W-:Y:S01]  /*22db0*/  IMAD.IADD R3, R230, 0x1, -R3 ;  /* 0x00000001e6037824 */ /* 0x000fe200078e0a03 */
[----:B------:R-:W-:Y:S02]  /*22dc0*/  IABS R4, R4 ;  /* 0x0000000400047213 */ /* 0x000fe40000000000 */
[----:B------:R-:W-:Y:S02]  /*22dd0*/  FSEL R20, R20, -INF , !P0 ;  /* 0xff80000014147808 */ /* 0x000fe40004000000 */
[----:B------:R1:W2:Y:S01]  /*22de0*/  I2F R9, R4 ;  /* 0x0000000400097306 */ /* 0x0002a20000201400 */
[----:B----4-:R-:W-:Y:S01]  /*22df0*/  FFMA.FTZ R25, R2, -R216, R25 ;  /* 0x800000d802197223 */ /* 0x010fe20000010019 */
[C---:B------:R-:W-:Y:S02]  /*22e00*/  IADD3 R2, R132.reuse, 0x18, RZ ;  /* 0x0000001884027810 */ /* 0x040fe40007ffe0ff */
[----:B------:R-:W-:Y:S02]  /*22e10*/  IADD3 R132, R132, 0x19, RZ ;  /* 0x0000001984847810 */ /* 0x000fe40007ffe0ff */
[C---:B------:R-:W-:Y:S02]  /*22e20*/  ISETP.GE.AND P0, PT, R2.reuse, R226, PT ;  /* 0x000000e20200720c */ /* 0x040fe40003f06270 */
[----:B------:R-:W-:Y:S02]  /*22e30*/  FSEL R25, R25, -INF , !P2 ;  /* 0xff80000019197808 */ /* 0x000fe40005000000 */
[C---:B------:R-:W-:Y:S02]  /*22e40*/  ISETP.GE.AND P2, PT, R2.reuse, R225, PT ;  /* 0x000000e10200720c */ /* 0x040fe40003f46270 */
[C---:B------:R-:W-:Y:S02]  /*22e50*/  ISETP.GE.AND P6, PT, R2.reuse, R228, PT ;  /* 0x000000e40200720c */ /* 0x040fe40003fc6270 */
[C---:B------:R-:W-:Y:S02]  /*22e60*/  ISETP.GE.OR P0, PT, R2.reuse, R232, !P0 ;  /* 0x000000e80200720c */ /* 0x040fe40004706670 */
[C---:B------:R-:W-:Y:S02]  /*22e70*/  ISETP.GE.OR P2, PT, R2.reuse, R231, !P2 ;  /* 0x000000e70200720c */ /* 0x040fe40005746670 */
[----:B------:R-:W-:Y:S02]  /*22e80*/  ISETP.GE.OR P6, PT, R2, R234, !P6 ;  /* 0x000000ea0200720c */ /* 0x000fe400077c6670 */
[----:B-1----:R-:W-:Y:S01]  /*22e90*/  IABS R4, R5 ;  /* 0x0000000500047213 */ /* 0x002fe20000000000 */
[--C-:B------:R-:W-:Y:S02]  /*22ea0*/  IMAD.IADD R5, R224, 0x1, -R2.reuse ;  /* 0x00000001e0057824 */ /* 0x100fe400078e0a02 */
[-C--:B--2---:R-:W-:Y:S01]  /*22eb0*/  FFMA.FTZ R27, R9, -R216.reuse, R27 ;  /* 0x800000d8091b7223 */ /* 0x084fe2000001001b */
[----:B------:R1:W2:Y:S04]  /*22ec0*/  I2F R6, R4 ;  /* 0x0000000400067306 */ /* 0x0002a80000201400 */
[----:B------:R-:W-:Y:S02]  /*22ed0*/  FSEL R27, R27, -INF , !P3 ;  /* 0xff8000001b1b7808 */ /* 0x000fe40005800000 */
[C---:B------:R-:W-:Y:S04]  /*22ee0*/  ISETP.GE.AND P3, PT, R2.reuse, R227, PT ;  /* 0x000000e30200720c */ /* 0x040fe80003f66270 */
[----:B------:R-:W-:Y:S02]  /*22ef0*/  ISETP.GE.OR P3, PT, R2, R233, !P3 ;  /* 0x000000e90200720c */ /* 0x000fe40005f66670 */
[----:B-1----:R-:W-:Y:S01]  /*22f00*/  IABS R4, R5 ;  /* 0x0000000500047213 */ /* 0x002fe20000000000 */
[----:B--2---:R-:W-:Y:S01]  /*22f10*/  FFMA.FTZ R21, R6, -R216, R21 ;  /* 0x800000d806157223 */ /* 0x004fe20000010015 */
[----:B------:R-:W-:Y:S02]  /*22f20*/  IABS R5, R8 ;  /* 0x0000000800057213 */ /* 0x000fe40000000000 */
[----:B------:R1:W2:Y:S02]  /*22f30*/  I2F R7, R4 ;  /* 0x0000000400077306 */ /* 0x0002a40000201400 */
[----:B------:R-:W-:Y:S02]  /*22f40*/  FSEL R21, R21, -INF , !P1 ;  /* 0xff80000015157808 */ /* 0x000fe40004800000 */
[C---:B------:R-:W-:Y:S04]  /*22f50*/  ISETP.GE.AND P1, PT, R132.reuse, R226, PT ;  /* 0x000000e28400720c */ /* 0x040fe80003f26270 */
[----:B------:R-:W-:Y:S02]  /*22f60*/  ISETP.GE.OR P1, PT, R132, R232, !P1 ;  /* 0x000000e88400720c */ /* 0x000fe40004f26670 */
[----:B------:R4:W5:Y:S01]  /*22f70*/  I2F R10, R5 ;  /* 0x00000005000a7306 */ /* 0x0009620000201400 */
[----:B-1----:R-:W-:Y:S02]  /*22f80*/  IMAD.IADD R4, R229, 0x1, -R2 ;  /* 0x00000001e5047824 */ /* 0x002fe400078e0a02 */
[----:B--2---:R-:W-:Y:S03]  /*22f90*/  FFMA.FTZ R28, R7, -R216, R28 ;  /* 0x800000d8071c7223 */ /* 0x004fe6000001001c */
[----:B------:R-:W-:Y:S02]  /*22fa0*/  IABS R4, R4 ;  /* 0x0000000400047213 */ /* 0x000fe40000000000 */
[----:B------:R-:W-:Y:S02]  /*22fb0*/  FSEL R28, R28, -INF , !P0 ;  /* 0xff8000001c1c7808 */ /* 0x000fe40004000000 */
[C---:B------:R-:W-:Y:S01]  /*22fc0*/  ISETP.GE.AND P0, PT, R132.reuse, R225, PT ;  /* 0x000000e18400720c */ /* 0x040fe20003f06270 */
[----:B------:R1:W2:Y:S01]  /*22fd0*/  I2F R6, R4 ;  /* 0x0000000400067306 */ /* 0x0002a20000201400 */
[----:B----4-:R-:W-:Y:S02]  /*22fe0*/  IMAD.IADD R5, R223, 0x1, -R2 ;  /* 0x00000001df057824 */ /* 0x010fe400078e0a02 */
[----:B------:R-:W-:Y:S01]  /*22ff0*/  ISETP.GE.OR P0, PT, R132, R231, !P0 ;  /* 0x000000e78400720c */ /* 0x000fe20004706670 */
[----:B-----5:R-:W-:Y:S02]  /*23000*/  FFMA.FTZ R22, R10, -R216, R22 ;  /* 0x800000d80a167223 */ /* 0x020fe40000010016 */
[----:B------:R-:W-:Y:S03]  /*23010*/  IMAD.IADD R2, R230, 0x1, -R2 ;  /* 0x00000001e6027824 */ /* 0x000fe600078e0a02 */
[----:B------:R-:W-:Y:S02]  /*23020*/  FSEL R22, R22, -INF , !P5 ;  /* 0xff80000016167808 */ /* 0x000fe40006800000 */
[C---:B------:R-:W-:Y:S04]  /*23030*/  ISETP.GE.AND P5, PT, R132.reuse, R228, PT ;  /* 0x000000e48400720c */ /* 0x040fe80003fa6270 */
[----:B------:R-:W-:Y:S02]  /*23040*/  ISETP.GE.OR P5, PT, R132, R234, !P5 ;  /* 0x000000ea8400720c */ /* 0x000fe40006fa6670 */
[----:B-1----:R-:W-:Y:S01]  /*23050*/  IABS R4, R5 ;  /* 0x0000000500047213 */ /* 0x002fe20000000000 */
[----:B------:R-:W-:Y:S02]  /*23060*/  IMAD.IADD R5, R224, 0x1, -R132 ;  /* 0x00000001e0057824 */ /* 0x000fe400078e0a84 */
[-C--:B--2---:R-:W-:Y:S01]  /*23070*/  FFMA.FTZ R30, R6, -R216.reuse, R30 ;  /* 0x800000d8061e7223 */ /* 0x084fe2000001001e */
[----:B------:R1:W2:Y:S04]  /*23080*/  I2F R9, R4 ;  /* 0x0000000400097306 */ /* 0x0002a80000201400 */
[----:B------:R-:W-:Y:S02]  /*23090*/  FSEL R30, R30, -INF , !P2 ;  /* 0xff8000001e1e7808 */ /* 0x000fe40005000000 */
[C---:B------:R-:W-:Y:S04]  /*230a0*/  ISETP.GE.AND P2, PT, R132.reuse, R227, PT ;  /* 0x000000e38400720c */ /* 0x040fe80003f46270 */
[----:B------:R-:W-:Y:S02]  /*230b0*/  ISETP.GE.OR P2, PT, R132, R233, !P2 ;  /* 0x000000e98400720c */ /* 0x000fe40005746670 */
[----:B-1----:R-:W-:Y:S01]  /*230c0*/  IABS R4, R5 ;  /* 0x0000000500047213 */ /* 0x002fe20000000000 */
[-C--:B--2---:R-:W-:Y:S03]  /*230d0*/  FFMA.FTZ R32, R9, -R216.reuse, R32 ;  /* 0x800000d809207223 */ /* 0x084fe60000010020 */
[----:B------:R1:W2:Y:S02]  /*230e0*/  I2F R8, R4 ;  /* 0x0000000400087306 */ /* 0x0002a40000201400 */
[----:B------:R-:W-:Y:S02]  /*230f0*/  FSEL R32, R32, -INF , !P6 ;  /* 0xff80000020207808 */ /* 0x000fe40007000000 */
[----:B-1----:R-:W-:Y:S01]  /*23100*/  IABS R4, R3 ;  /* 0x0000000300047213 */ /* 0x002fe20000000000 */
[--C-:B------:R-:W-:Y:S02]  /*23110*/  IMAD.IADD R3, R229, 0x1, -R132.reuse ;  /* 0x00000001e5037824 */ /* 0x100fe400078e0a84 */
[-C--:B--2---:R-:W-:Y:S03]  /*23120*/  FFMA.FTZ R29, R8, -R216.reuse, R29 ;  /* 0x800000d8081d7223 */ /* 0x084fe6000001001d */
[----:B------:R1:W2:Y:S01]  /*23130*/  I2F R7, R4 ;  /* 0x0000000400077306 */ /* 0x0002a20000201400 */
[----:B------:R-:W-:Y:S02]  /*23140*/  IABS R3, R3 ;  /* 0x0000000300037213 */ /* 0x000fe40000000000 */
[----:B------:R-:W-:Y:S07]  /*23150*/  FSEL R29, R29, -INF , !P1 ;  /* 0xff8000001d1d7808 */ /* 0x000fee0004800000 */
[----:B------:R4:W5:Y:S01]  /*23160*/  I2F R5, R3 ;  /* 0x0000000300057306 */ /* 0x0009620000201400 */
[--C-:B-1----:R-:W-:Y:S02]  /*23170*/  IMAD.IADD R4, R223, 0x1, -R132.reuse ;  /* 0x00000001df047824 */ /* 0x102fe400078e0a84 */
[----:B--2---:R-:W-:Y:S05]  /*23180*/  FFMA.FTZ R23, R7, -R216, R23 ;  /* 0x800000d807177223 */ /* 0x004fea0000010017 */
[----:B------:R-:W-:Y:S02]  /*23190*/  FSEL R23, R23, -INF , !P4 ;  /* 0xff80000017177808 */ /* 0x000fe40006000000 */
[----:B----4-:R-:W-:Y:S01]  /*231a0*/  IABS R3, R4 ;  /* 0x0000000400037213 */ /* 0x010fe20000000000 */
[----:B-----5:R-:W-:Y:S01]  /*231b0*/  FFMA.FTZ R31, R5, -R216, R31 ;  /* 0x800000d8051f7223 */ /* 0x020fe2000001001f */
[----:B------:R-:W-:Y:S01]  /*231c0*/  IABS R4, R2 ;  /* 0x0000000200047213 */ /* 0x000fe20000000000 */
[----:B------:R-:W-:Y:S03]  /*231d0*/  IMAD.IADD R2, R230, 0x1, -R132 ;  /* 0x00000001e6027824 */ /* 0x000fe600078e0a84 */
[----:B------:R-:W-:Y:S01]  /*231e0*/  FSEL R31, R31, -INF , !P0 ;  /* 0xff8000001f1f7808 */ /* 0x000fe20004000000 */
[----:B------:R-:W1:Y:S01]  /*231f0*/  I2F R3, R3 ;  /* 0x0000000300037306 */ /* 0x000e620000201400 */
[----:B------:R-:W-:Y:S09]  /*23200*/  IABS R2, R2 ;  /* 0x0000000200027213 */ /* 0x000ff20000000000 */
[----:B------:R-:W2:Y:S10]  /*23210*/  I2F R2, R2 ;  /* 0x0000000200027306 */ /* 0x000eb40000201400 */
[----:B------:R-:W4:Y:S01]  /*23220*/  I2F R4, R4 ;  /* 0x0000000400047306 */ /* 0x000f220000201400 */
[-C--:B-1----:R-:W-:Y:S01]  /*23230*/  FFMA.FTZ R33, R3, -R216.reuse, R33 ;  /* 0x800000d803217223 */ /* 0x082fe20000010021 */
[----:B------:R-:W-:Y:S04]  /*23240*/  FMNMX.FTZ R3, R177, R137, !PT ;  /* 0x00000089b1037209 */ /* 0x000fe80007810000 */
[----:B------:R-:W-:Y:S01]  /*23250*/  FSEL R33, R33, -INF , !P5 ;  /* 0xff80000021217808 */ /* 0x000fe20006800000 */
[----:B--2---:R-:W-:Y:S01]  /*23260*/  FFMA.FTZ R35, R2, -R216, R35 ;  /* 0x800000d802237223 */ /* 0x004fe20000010023 */
[----:B------:R-:W-:Y:S04]  /*23270*/  FMNMX.FTZ R2, R175, R136, !PT ;  /* 0x00000088af027209 */ /* 0x000fe80007810000 */
[----:B------:R-:W-:Y:S02]  /*23280*/  FMNMX.FTZ R134, R176, R2, !PT ;  /* 0x00000002b0867209 */ /* 0x000fe40007810000 */
[----:B------:R-:W-:Y:S02]  /*23290*/  FMNMX.FTZ R2, R173, R3, !PT ;  /* 0x00000003ad027209 */ /* 0x000fe40007810000 */
[----:B------:R-:W-:Y:S01]  /*232a0*/  FMNMX.FTZ R134, R12, R134, !PT ;  /* 0x000000860c867209 */ /* 0x000fe20007810000 */
[----:B----4-:R-:W-:Y:S01]  /*232b0*/  FFMA.FTZ R34, R4, -R216, R34 ;  /* 0x800000d804227223 */ /* 0x010fe20000010022 */
        /* <DEDUP_REMOVED lines=23> */
[----:B------:R-:W-:Y:S01]  /*23430*/  FMNMX.FTZ R3, R23, R3, !PT ;  /* 0x0000000317037209 */ /* 0x000fe20007810000 */
[----:B------:R-:W1:Y:S01]  /*23440*/  SHFL.BFLY PT, R4, R134, 0x2, 0x1f ;  /* 0x0c401f0086047f89 */ /* 0x000e6200000e0000 */
[----:B------:R-:W-:Y:S02]  /*23450*/  FMNMX.FTZ R132, R33, R132, !PT ;  /* 0x0000008421847209 */ /* 0x000fe40007810000 */
[----:B------:R-:W-:Y:S02]  /*23460*/  FMNMX.FTZ R133, R31, R2, !PT ;  /* 0x000000021f857209 */ /* 0x000fe40007810000 */
[----:B------:R-:W-:Y:S02]  /*23470*/  FMNMX.FTZ R2, R34, R3, !PT ;  /* 0x0000000322027209 */ /* 0x000fe40007810000 */
[----:B------:R-:W-:Y:S01]  /*23480*/  FSEL R35, R35, -INF , !P2 ;  /* 0xff80000023237808 */ /* 0x000fe20005000000 */
[----:B------:R-:W2:Y:S03]  /*23490*/  SHFL.BFLY PT, R5, R132, 0x2, 0x1f ;  /* 0x0c401f0084057f89 */ /* 0x000ea600000e0000 */
[----:B------:R-:W-:Y:S05]  /*234a0*/  FMNMX.FTZ R2, R35, R2, !PT ;  /* 0x0000000223027209 */ /* 0x000fea0007810000 */
[----:B------:R-:W4:Y:S01]  /*234b0*/  SHFL.BFLY PT, R3, R133, 0x2, 0x1f ;  /* 0x0c401f0085037f89 */ /* 0x000f2200000e0000 */
[----:B-1----:R-:W-:Y:S07]  /*234c0*/  FMNMX.FTZ R134, R134, R4, !PT ;  /* 0x0000000486867209 */ /* 0x002fee0007810000 */
[----:B------:R-:W1:Y:S01]  /*234d0*/  SHFL.BFLY PT, R135, R2, 0x2, 0x1f ;  /* 0x0c401f0002877f89 */ /* 0x000e6200000e0000 */
[----:B--2---:R-:W-:Y:S07]  /*234e0*/  FMNMX.FTZ R132, R132, R5, !PT ;  /* 0x0000000584847209 */ /* 0x004fee0007810000 */
[----:B------:R-:W2:Y:S01]  /*234f0*/  SHFL.BFLY PT, R5, R132, 0x1, 0x1f ;  /* 0x0c201f0084057f89 */ /* 0x000ea200000e0000 */
[----:B----4-:R-:W-:Y:S07]  /*23500*/  FMNMX.FTZ R133, R133, R3, !PT ;  /* 0x0000000385857209 */ /* 0x010fee0007810000 */
[----:B------:R-:W4:Y:S01]  /*23510*/  SHFL.BFLY PT, R3, R134, 0x1, 0x1f ;  /* 0x0c201f0086037f89 */ /* 0x000f2200000e0000 */
[----:B-1----:R-:W-:Y:S07]  /*23520*/  FMNMX.FTZ R135, R2, R135, !PT ;  /* 0x0000008702877209 */ /* 0x002fee0007810000 */
[----:B------:R-:W1:Y:S01]  /*23530*/  SHFL.BFLY PT, R4, R133, 0x1, 0x1f ;  /* 0x0c201f0085047f89 */ /* 0x000e6200000e0000 */
[----:B--2---:R-:W-:Y:S07]  /*23540*/  FMNMX.FTZ R132, R132, R5, !PT ;  /* 0x0000000584847209 */ /* 0x004fee0007810000 */
[----:B------:R-:W2:Y:S01]  /*23550*/  SHFL.BFLY PT, R6, R135, 0x1, 0x1f ;  /* 0x0c201f0087067f89 */ /* 0x000ea200000e0000 */
[----:B------:R-:W-:Y:S01]  /*23560*/  FSETP.NEU.FTZ.AND P2, PT, R132, -INF , PT ;  /* 0xff8000008400780b */ /* 0x000fe20003f5d000 */
[----:B---3--:R-:W-:Y:S01]  /*23570*/  FMUL.FTZ R8, R0, R132 ;  /* 0x0000008400087220 */ /* 0x008fe20000410000 */
[----:B----4-:R-:W-:Y:S04]  /*23580*/  FMNMX.FTZ R134, R134, R3, !PT ;  /* 0x0000000386867209 */ /* 0x010fe80007810000 */
[----:B------:R-:W-:Y:S02]  /*23590*/  FSEL R8, R8, RZ, P2 ;  /* 0x000000ff08087208 */ /* 0x000fe40001000000 */
[----:B------:R-:W-:Y:S01]  /*235a0*/  FSETP.NEU.FTZ.AND P1, PT, R134, -INF , PT ;  /* 0xff8000008600780b */ /* 0x000fe20003f3d000 */
[----:B------:R-:W-:Y:S02]  /*235b0*/  FMUL.FTZ R10, R0, R134 ;  /* 0x00000086000a7220 */ /* 0x000fe40000410000 */
[--C-:B------:R-:W-:Y:S01]  /*235c0*/  FFMA.FTZ R186, R16, R0, -R8.reuse ;  /* 0x0000000010ba7223 */ /* 0x100fe20000010808 */
[----:B-1----:R-:W-:Y:S01]  /*235d0*/  FMNMX.FTZ R133, R133, R4, !PT ;  /* 0x0000000485857209 */ /* 0x002fe20007810000 */
[-CC-:B------:R-:W-:Y:S01]  /*235e0*/  FFMA.FTZ R190, R20, R0.reuse, -R8.reuse ;  /* 0x0000000014be7223 */ /* 0x180fe20000010808 */
[----:B------:R-:W-:Y:S01]  /*235f0*/  FSEL R4, R132, RZ, P2 ;  /* 0x000000ff84047208 */ /* 0x000fe20001000000 */
[-CC-:B------:R-:W-:Y:S01]  /*23600*/  FFMA.FTZ R191, R21, R0.reuse, -R8.reuse ;  /* 0x0000000015bf7223 */ /* 0x180fe20000010808 */
[----:B------:R-:W-:Y:S01]  /*23610*/  FSEL R10, R10, RZ, P1 ;  /* 0x000000ff0a0a7208 */ /* 0x000fe20000800000 */
[-CC-:B------:R-:W-:Y:S01]  /*23620*/  FFMA.FTZ R198, R32, R0.reuse, -R8.reuse ;  /* 0x0000000020c67223 */ /* 0x180fe20000010808 */
[----:B------:R-:W-:Y:S01]  /*23630*/  FSETP.NEU.FTZ.AND P0, PT, R133, -INF , PT ;  /* 0xff8000008500780b */ /* 0x000fe20003f1d000 */
[-C--:B------:R-:W-:Y:S01]  /*23640*/  FFMA.FTZ R240, R33, R0.reuse, -R8 ;  /* 0x0000000021f07223 */ /* 0x080fe20000010808 */
[----:B------:R-:W-:Y:S01]  /*23650*/  FSEL R3, R134, RZ, P1 ;  /* 0x000000ff86037208 */ /* 0x000fe20000800000 */
[----:B------:R-:W-:Y:S01]  /*23660*/  FFMA.FTZ R192, R24, R0, -R10 ;  /* 0x0000000018c07223 */ /* 0x000fe2000001080a */
[----:B--2---:R-:W-:Y:S01]  /*23670*/  FMNMX.FTZ R135, R135, R6, !PT ;  /* 0x0000000687877209 */ /* 0x004fe20007810000 */
[----:B------:R-:W-:Y:S01]  /*23680*/  FADD.FTZ R6, -R4, R138 ;  /* 0x0000008a04067221 */ /* 0x000fe20000010100 */
[----:B------:R-:W-:Y:S01]  /*23690*/  FSEL R2, R133, RZ, P0 ;  /* 0x000000ff85027208 */ /* 0x000fe20000000000 */
[----:B------:R-:W-:Y:S01]  /*236a0*/  FFMA.FTZ R4, R175, R0, -R10 ;  /* 0x00000000af047223 */ /* 0x000fe2000001080a */
[C---:B------:R-:W-:Y:S01]  /*236b0*/  FSETP.NEU.FTZ.AND P1, PT, R135.reuse, -INF , PT ;  /* 0xff8000008700780b */ /* 0x040fe20003f3d000 */
[----:B------:R-:W-:Y:S01]  /*236c0*/  FMUL.FTZ R9, R0, R133 ;  /* 0x0000008500097220 */ /* 0x000fe20000410000 */
[----:B------:R-:W2:Y:S01]  /*236d0*/  LDL R138, [R1+0xdc] ;  /* 0x0000dc00018a7983 */ /* 0x000ea20000100800 */
[----:B------:R1:W-:Y:S01]  /*236e0*/  MUFU.EX2 R175, R4 ;  /* 0x0000000400af7308 */ /* 0x0003e20000000800 */
[----:B------:R-:W-:Y:S01]  /*236f0*/  FADD.FTZ R5, -R2, R137 ;  /* 0x0000008902057221 */ /* 0x000fe20000010100 */
[----:B------:R-:W-:Y:S01]  /*23700*/  FSEL R2, R135, RZ, P1 ;  /* 0x000000ff87027208 */ /* 0x000fe20000800000 */
[----:B------:R-:W3:Y:S01]  /*23710*/  LDL.LU R16, [R1+0x70] ;  /* 0x0000700001107983 */ /* 0x000ee20000300800 */
[----:B------:R-:W-:Y:S01]  /*23720*/  FSEL R9, R9, RZ, P0 ;  /* 0x000000ff09097208 */ /* 0x000fe20000000000 */
[C---:B------:R-:W-:Y:S02]  /*23730*/  FMUL.FTZ R7, R0.reuse, R135 ;  /* 0x0000008700077220 */ /* 0x040fe40000410000 */
[----:B------:R-:W4:Y:S01]  /*23740*/  LDL.64 R20, [R1+0xe0] ;  /* 0x0000e00001147983 */ /* 0x000f220000100a00 */
[----:B------:R-:W-:Y:S02]  /*23750*/  FMUL.FTZ R6, R0, R6 ;  /* 0x0000000600067220 */ /* 0x000fe40000410000 */
[----:B------:R-:W-:Y:S01]  /*23760*/  FSEL R7, R7, RZ, P1 ;  /* 0x000000ff07077208 */ /* 0x000fe20000800000 */
[----:B------:R-:W-:Y:S02]  /*23770*/  FADD.FTZ R3, -R3, R136 ;  /* 0x0000008803037221 */ /* 0x000fe40000010100 */
[-CC-:B------:R-:W-:Y:S02]  /*23780*/  FFMA.FTZ R11, R179, R0.reuse, -R8.reuse ;  /* 0x00000000b30b7223 */ /* 0x180fe40000010808 */
[-CC-:B------:R-:W-:Y:S02]  /*23790*/  FFMA.FTZ R179, R174, R0.reuse, -R7.reuse ;  /* 0x00000000aeb37223 */ /* 0x180fe40000010807 */
[-CC-:B------:R-:W-:Y:S01]  /*237a0*/  FFMA.FTZ R183, R18, R0.reuse, -R7.reuse ;  /* 0x0000000012b77223 */ /* 0x180fe20000010807 */
[----:B------:R-:W-:Y:S01]  /*237b0*/  MUFU.EX2 R136, R11 ;  /* 0x0000000b00887308 */ /* 0x000fe20000000800 */
[-CC-:B------:R-:W-:Y:S02]  /*237c0*/  FFMA.FTZ R184, R19, R0.reuse, -R7.reuse ;  /* 0x0000000013b87223 */ /* 0x180fe40000010807 */
[-CC-:B------:R-:W-:Y:S02]  /*237d0*/  FFMA.FTZ R193, R22, R0.reuse, -R7.reuse ;  /* 0x0000000016c17223 */ /* 0x180fe40000010807 */
[-C--:B------:R-:W-:Y:S02]  /*237e0*/  FFMA.FTZ R194, R23, R0.reuse, -R7 ;  /* 0x0000000017c27223 */ /* 0x080fe40000010807 */
[----:B-1----:R-:W-:Y:S02]  /*237f0*/  FADD.FTZ R4, -R2, R139 ;  /* 0x0000008b02047221 */ /* 0x002fe40000010100 */
[-C--:B------:R-:W-:Y:S02]  /*23800*/  FFMA.FTZ R2, R177, R0.reuse, -R9 ;  /* 0x00000000b1027223 */ /* 0x080fe40000010809 */
[-CC-:B------:R-:W-:Y:S02]  /*23810*/  FFMA.FTZ R199, R34, R0.reuse, -R7.reuse ;  /* 0x0000000022c77223 */ /* 0x180fe40000010807 */
[----:B------:R1:W-:Y:S01]  /*23820*/  MUFU.EX2 R177, R2 ;  /* 0x0000000200b17308 */ /* 0x0003e20000000800 */
[-C--:B------:R-:W-:Y:S02]  /*23830*/  FFMA.FTZ R211, R35, R0.reuse, -R7 ;  /* 0x0000000023d37223 */ /* 0x080fe40000010807 */
[-CC-:B------:R-:W-:Y:S02]  /*23840*/  FFMA.FTZ R137, R172, R0.reuse, -R8.reuse ;  /* 0x00000000ac897223 */ /* 0x180fe40000010808 */
[-CC-:B------:R-:W-:Y:S02]  /*23850*/  FFMA.FTZ R195, R27, R0.reuse, -R9.reuse ;  /* 0x000000001bc37223 */ /* 0x180fe40000010809 */
[-C--:B------:R-:W-:Y:S02]  /*23860*/  FFMA.FTZ R187, R17, R0.reuse, -R8 ;  /* 0x0000000011bb7223 */ /* 0x080fe40000010808 */
[-CC-:B------:R-:W-:Y:S02]  /*23870*/  FFMA.FTZ R185, R12, R0.reuse, -R10.reuse ;  /* 0x000000000cb97223 */ /* 0x180fe4000001080a */
[-CC-:B------:R-:W-:Y:S02]  /*23880*/  FFMA.FTZ R189, R13, R0.reuse, -R10.reuse ;  /* 0x000000000dbd7223 */ /* 0x180fe4000001080a */
[-CC-:B------:R-:W-:Y:S02]  /*23890*/  FFMA.FTZ R197, R25, R0.reuse, -R10.reuse ;  /* 0x0000000019c57223 */ /* 0x180fe4000001080a */
[-CC-:B------:R-:W-:Y:S02]  /*238a0*/  FFMA.FTZ R235, R28, R0.reuse, -R10.reuse ;  /* 0x000000001ceb7223 */ /* 0x180fe4000001080a */
[-CC-:B------:R-:W-:Y:S02]  /*238b0*/  FFMA.FTZ R242, R29, R0.reuse, -R10.reuse ;  /* 0x000000001df27223 */ /* 0x180fe4000001080a */
[-CC-:B------:R-:W-:Y:S02]  /*238c0*/  FFMA.FTZ R182, R14, R0.reuse, -R9.reuse ;  /* 0x000000000eb67223 */ /* 0x180fe40000010809 */
[-CC-:B------:R-:W-:Y:S02]  /*238d0*/  FFMA.FTZ R188, R15, R0.reuse, -R9.reuse ;  /* 0x000000000fbc7223 */ /* 0x180fe40000010809 */
[-C--:B------:R-:W-:Y:S02]  /*238e0*/  FFMA.FTZ R196, R26, R0.reuse, -R9 ;  /* 0x000000001ac47223 */ /* 0x080fe40000010809 */
[----:B-1----:R-:W-:Y:S02]  /*238f0*/  FMUL.FTZ R2, R0, R3 ;  /* 0x0000000300027220 */ /* 0x002fe40000410000 */
[-C--:B------:R-:W-:Y:S02]  /*23900*/  FFMA.FTZ R3, R178, R0.reuse, -R7 ;  /* 0x00000000b2037223 */ /* 0x080fe40000010807 */
[-C--:B------:R-:W-:Y:S02]  /*23910*/  FFMA.FTZ R178, R176, R0.reuse, -R10 ;  /* 0x00000000b0b27223 */ /* 0x080fe4000001080a */
[----:B------:R1:W-:Y:S01]  /*23920*/  MUFU.EX2 R174, R3 ;  /* 0x0000000300ae7308 */ /* 0x0003e20000000800 */
[-CC-:B------:R-:W-:Y:S02]  /*23930*/  FFMA.FTZ R176, R173, R0.reuse, -R9.reuse ;  /* 0x00000000adb07223 */ /* 0x180fe40000010809 */
[-CC-:B------:R-:W-:Y:S02]  /*23940*/  FFMA.FTZ R241, R30, R0.reuse, -R9.reuse ;  /* 0x000000001ef17223 */ /* 0x180fe40000010809 */
[----:B------:R-:W-:Y:S02]  /*23950*/  FFMA.FTZ R243, R31, R0, -R9 ;  /* 0x000000001ff37223 */ /* 0x000fe40000010809 */
[C---:B------:R-:W-:Y:S03]  /*23960*/  FMUL.FTZ R4, R0.reuse, R4 ;  /* 0x0000000400047220 */ /* 0x040fe60000410000 */
[----:B------:R-:W5:Y:S01]  /*23970*/  MUFU.EX2 R2, R2 ;  /* 0x0000000200027308 */ /* 0x000f620000000800 */
[----:B-1----:R-:W-:Y:S02]  /*23980*/  FMUL.FTZ R3, R0, R5 ;  /* 0x0000000500037220 */ /* 0x002fe40000410000 */
[----:B------:R-:W3:Y:S07]  /*23990*/  LDL.LU R5, [R1+0x68] ;  /* 0x0000680001057983 */ /* 0x000eee0000300800 */
[----:B------:R-:W1:Y:S01]  /*239a0*/  MUFU.EX2 R0, R6 ;  /* 0x0000000600007308 */ /* 0x000e620000000800 */
[----:B------:R-:W3:Y:S01]  /*239b0*/  LDL R7, [R1+0xd4] ;  /* 0x0000d40001077983 */ /* 0x000ee20000100800 */
[C---:B-----5:R-:W-:Y:S03]  /*239c0*/  FMUL.FTZ R24, R2.reuse, R144 ;  /* 0x0000009002187220 */ /* 0x060fe60000410000 */
[----:B------:R-:W5:Y:S05]  /*239d0*/  LDL R144, [R1+0xc4] ;  /* 0x0000c40001907983 */ /* 0x000f6a0000100800 */
[----:B------:R-:W1:Y:S01]  /*239e0*/  MUFU.EX2 R3, R3 ;  /* 0x0000000300037308 */ /* 0x000e620000000800 */
        /* <DEDUP_REMOVED lines=8> */
[C---:B-1----:R-:W-:Y:S02]  /*23a70*/  FMUL.FTZ R32, R0.reuse, R156 ;  /* 0x0000009c00207220 */ /* 0x042fe40000410000 */
[----:B------:R-:W-:Y:S02]  /*23a80*/  FMUL.FTZ R17, R0, R165 ;  /* 0x000000a500117220 */ /* 0x000fe40000410000 */
        /* <DEDUP_REMOVED lines=10> */
[----:B------:R-:W-:Y:S02]  /*23b30*/  FMUL.FTZ R77, R2, R77 ;  /* 0x0000004d024d7220 */ /* 0x000fe40000410000 */
[C---:B------:R-:W-:Y:S02]  /*23b40*/  FMUL.FTZ R10, R3.reuse, R154 ;  /* 0x0000009a030a7220 */ /* 0x040fe40000410000 */
[C---:B------:R-:W-:Y:S02]  /*23b50*/  FMUL.FTZ R11, R3.reuse, R155 ;  /* 0x0000009b030b7220 */ /* 0x040fe40000410000 */
[C---:B------:R-:W-:Y:S02]  /*23b60*/  FMUL.FTZ R15, R3.reuse, R151 ;  /* 0x00000097030f7220 */ /* 0x040fe40000410000 */
[C---:B------:R-:W-:Y:S02]  /*23b70*/  FMUL.FTZ R26, R3.reuse, R146 ;  /* 0x00000092031a7220 */ /* 0x040fe40000410000 */
[C---:B------:R-:W-:Y:S01]  /*23b80*/  FMUL.FTZ R27, R3.reuse, R147 ;  /* 0x00000093031b7220 */ /* 0x040fe20000410000 */
        /* <DEDUP_REMOVED lines=69> */
[----:B--2---:R-:W-:Y:S01]  /*23fe0*/  IMAD.WIDE.U32 R138, R138, -0x326172a9, RZ ;  /* 0xcd9e8d578a8a7825 */ /* 0x004fe200078e00ff */
[----:B----4-:R-:W-:Y:S03]  /*23ff0*/  LOP3.LUT R172, R21, R222, RZ, 0x3c, !PT ;  /* 0x000000de15ac7212 */ /* 0x010fe600078e3cff */
[C---:B------:R-:W-:Y:S02]  /*24000*/  FMUL.FTZ R20, R0.reuse, R160 ;  /* 0x000000a000147220 */ /* 0x040fe40000410000 */
[----:B------:R-:W-:Y:S01]  /*24010*/  FMUL.FTZ R21, R0, R161 ;  /* 0x000000a100157220 */ /* 0x000fe20000410000 */
[----:B------:R-:W-:Y:S01]  /*24020*/  LOP3.LUT R172, R172, R181, RZ, 0x3c, !PT ;  /* 0x000000b5acac7212 */ /* 0x000fe200078e3cff */
[----:B---3--:R-:W-:Y:S02]  /*24030*/  FFMA.FTZ R181, R2, R16, R175 ;  /* 0x0000001002b57223 */ /* 0x008fe400000100af */
[----:B------:R-:W-:Y:S02]  /*24040*/  FMUL.FTZ R16, R0, R164 ;  /* 0x000000a400107220 */ /* 0x000fe40000410000 */
[----:B------:R-:W-:Y:S04]  /*24050*/  IMAD.WIDE.U32 R172, R172, -0x326172a9, RZ ;  /* 0xcd9e8d57acac7825 */ /* 0x000fe800078e00ff */
[----:B------:R-:W-:Y:S01]  /*24060*/  FFMA.FTZ R152, R3, R5, R177 ;  /* 0x0000000503987223 */ /* 0x000fe200000100b1 */
[----:B-1----:R-:W-:Y:S01]  /*24070*/  F2FP.PACK_AB R177, R146, R177 ;  /* 0x000000b192b1723e */ /* 0x002fe200000000ff */
[----:B------:R-:W2:Y:S01]  /*24080*/  LDL.LU R5, [R1+0xa0] ;  /* 0x0000a00001057983 */ /* 0x000ea20000300800 */
[----:B------:R1:W-:Y:S01]  /*24090*/  MUFU.EX2 R3, R137 ;  /* 0x0000008900037308 */ /* 0x0003e20000000800 */
[----:B------:R-:W-:Y:S01]  /*240a0*/  LOP3.LUT R2, R7, R139, RZ, 0x3c, !PT ;  /* 0x0000008b07027212 */ /* 0x000fe200078e3cff */
[----:B------:R-:W-:Y:S01]  /*240b0*/  IMAD.MOV.U32 R155, RZ, RZ, R7 ;  /* 0x000000ffff9b7224 */ /* 0x000fe200078e0007 */
[----:B------:R-:W3:Y:S03]  /*240c0*/  LDL.LU R6, [R1+0x74] ;  /* 0x0000740001067983 */ /* 0x000ee60000300800 */
[----:B------:R-:W-:Y:S01]  /*240d0*/  IMAD.WIDE.U32 R140, R2, -0x2daee0ad, RZ ;  /* 0xd2511f53028c7825 */ /* 0x000fe200078e00ff */
[----:B-----5:R-:W-:Y:S01]  /*240e0*/  LOP3.LUT R138, R173, R144, R138, 0x96, !PT ;  /* 0x00000090ad8a7212 */ /* 0x020fe200078e968a */
[----:B------:R-:W4:Y:S02]  /*240f0*/  LDL R156, [R1+0xc8] ;  /* 0x0000c800019c7983 */ /* 0x000f240000100800 */
[----:B------:R-:W5:Y:S01]  /*24100*/  MUFU.EX2 R2, R4 ;  /* 0x0000000400027308 */ /* 0x000f620000000800 */
[----:B------:R-:W-:Y:S01]  /*24110*/  IMAD.MOV.U32 R161, RZ, RZ, R155 ;  /* 0x000000ffffa17224 */ /* 0x000fe200078e009b */
[----:B------:R-:W4:Y:S01]  /*24120*/  LDL R150, [R1+0xbc] ;  /* 0x0000bc0001967983 */ /* 0x000f220000100800 */
[----:B------:R-:W-:Y:S03]  /*24130*/  IMAD.WIDE.U32 R138, R138, -0x2daee0ad, RZ ;  /* 0xd2511f538a8a7825 */ /* 0x000fe600078e00ff */
[----:B------:R-:W4:Y:S01]  /*24140*/  LDL R164, [R1+0xb8] ;  /* 0x0000b80001a47983 */ /* 0x000f220000100800 */
[----:B------:R-:W-:Y:S03]  /*24150*/  IMAD.MOV.U32 R160, RZ, RZ, R144 ;  /* 0x000000ffffa07224 */ /* 0x000fe600078e0090 */
[----:B------:R-:W4:Y:S01]  /*24160*/  LDL R186, [R1+0x6c] ;  /* 0x00006c0001ba7983 */ /* 0x000f220000100800 */
[----:B------:R-:W-:Y:S03]  /*24170*/  MUFU.EX2 R144, R185 ;  /* 0x000000b900907308 */ /* 0x000fe60000000800 */
[----:B-1----:R-:W4:Y:S04]  /*24180*/  LDL R137, [R1+0xc0] ;  /* 0x0000c00001897983 */ /* 0x002f280000100800 */
[----:B------:R-:W4:Y:S01]  /*24190*/  LDL R165, [R1+0xa4] ;  /* 0x0000a40001a57983 */ /* 0x000f220000100800 */
[C---:B-----5:R-:W-:Y:S03]  /*241a0*/  FMUL.FTZ R34, R2.reuse, R158 ;  /* 0x0000009e02227220 */ /* 0x060fe60000410000 */
[----:B------:R-:W5:Y:S01]  /*241b0*/  LDL R158, [R1+0xb4] ;  /* 0x0000b400019e7983 */ /* 0x000f620000100800 */
[C---:B------:R-:W-:Y:S02]  /*241c0*/  FMUL.FTZ R35, R2.reuse, R159 ;  /* 0x0000009f02237220 */ /* 0x040fe40000410000 */
[C---:B------:R-:W-:Y:S01]  /*241d0*/  FMUL.FTZ R23, R2.reuse, R163 ;  /* 0x000000a302177220 */ /* 0x040fe20000410000 */
[----:B------:R-:W5:Y:S01]  /*241e0*/  LDL R159, [R1+0xa8] ;  /* 0x0000a800019f7983 */ /* 0x000f620000100800 */
[----:B------:R-:W-:Y:S02]  /*241f0*/  FMUL.FTZ R22, R2, R162 ;  /* 0x000000a202167220 */ /* 0x000fe40000410000 */
[----:B------:R-:W-:Y:S01]  /*24200*/  FMUL.FTZ R4, R0, R168 ;  /* 0x000000a800047220 */ /* 0x000fe20000410000 */
[----:B------:R-:W5:Y:S01]  /*24210*/  LDL R163, [R1+0xac] ;  /* 0x0000ac0001a37983 */ /* 0x000f620000100800 */
[C---:B------:R-:W-:Y:S02]  /*24220*/  FMUL.FTZ R7, R2.reuse, R171 ;  /* 0x000000ab02077220 */ /* 0x040fe40000410000 */
[C---:B------:R-:W-:Y:S01]  /*24230*/  FMUL.FTZ R18, R2.reuse, R166 ;  /* 0x000000a602127220 */ /* 0x040fe20000410000 */
[----:B------:R-:W-:Y:S01]  /*24240*/  F2FP.PACK_AB R166, R147, R149 ;  /* 0x0000009593a6723e */ /* 0x000fe200000000ff */
[----:B------:R-:W5:Y:S01]  /*24250*/  LDL R162, [R1+0xb0] ;  /* 0x0000b00001a27983 */ /* 0x000f620000100800 */
        /* <DEDUP_REMOVED lines=25> */
[C---:B--2---:R-:W-:Y:S01]  /*243f0*/  FFMA.FTZ R153, R0.reuse, R5, R136 ;  /* 0x0000000500997223 */ /* 0x044fe20000010088 */
[C---:B------:R-:W-:Y:S01]  /*24400*/  F2FP.PACK_AB R136, R3.reuse, R136 ;  /* 0x000000880388723e */ /* 0x040fe200000000ff */
[----:B------:R-:W-:Y:S02]  /*24410*/  FMUL.FTZ R5, R0, R169 ;  /* 0x000000a900057220 */ /* 0x000fe40000410000 */
[C---:B---3--:R-:W-:Y:S02]  /*24420*/  FFMA.FTZ R151, R2.reuse, R6, R174 ;  /* 0x0000000602977223 */ /* 0x048fe400000100ae */
[----:B------:R-:W-:Y:S02]  /*24430*/  FMUL.FTZ R6, R2, R170 ;  /* 0x000000aa02067220 */ /* 0x000fe40000410000 */
[----:B------:R-:W-:Y:S01]  /*24440*/  FADD.FTZ R153, R3, R153 ;  /* 0x0000009903997221 */ /* 0x000fe20000010000 */
[----:B----4-:R-:W-:Y:S01]  /*24450*/  LOP3.LUT R0, R141, R156, R180, 0x96, !PT ;  /* 0x0000009c8d007212 */ /* 0x010fe200078e96b4 */
[----:B------:R-:W-:Y:S04]  /*24460*/  IMAD.MOV.U32 R183, RZ, RZ, R150 ;  /* 0x000000ffffb77224 */ /* 0x000fe800078e0096 */
[----:B------:R-:W-:Y:S01]  /*24470*/  IMAD.WIDE.U32 R142, R0, -0x326172a9, RZ ;  /* 0xcd9e8d57008e7825 */ /* 0x000fe200078e00ff */
[----:B------:R-:W-:Y:S01]  /*24480*/  LOP3.LUT R140, R139, R164, R140, 0x96, !PT ;  /* 0x000000a48b8c7212 */ /* 0x000fe200078e968c */
[----:B------:R-:W1:Y:S04]  /*24490*/  MUFU.EX2 R0, R179 ;  /* 0x000000b300007308 */ /* 0x000e680000000800 */
[----:B------:R-:W-:Y:S04]  /*244a0*/  IMAD.WIDE.U32 R140, R140, -0x326172a9, RZ ;  /* 0xcd9e8d578c8c7825 */ /* 0x000fe800078e00ff */
[----:B------:R-:W-:Y:S01]  /*244b0*/  IMAD.MOV.U32 R187, RZ, RZ, R137 ;  /* 0x000000ffffbb7224 */ /* 0x000fe200078e0089 */
[----:B-----5:R-:W-:Y:S05]  /*244c0*/  LOP3.LUT R2, R143, R158, R172, 0x96, !PT ;  /* 0x0000009e8f027212 */ /* 0x020fea00078e96ac */
[----:B------:R-:W-:Y:S04]  /*244d0*/  IMAD.WIDE.U32 R2, R2, -0x2daee0ad, RZ ;  /* 0xd2511f5302027825 */ /* 0x000fe800078e00ff */
[----:B-1----:R-:W-:Y:S01]  /*244e0*/  FADD.FTZ R151, R0, R151 ;  /* 0x0000009700977221 */ /* 0x002fe20000010000 */
[----:B------:R-:W-:Y:S02]  /*244f0*/  LOP3.LUT R3, R3, R150, R138, 0x96, !PT ;  /* 0x0000009603037212 */ /* 0x000fe400078e968a */
[----:B------:R-:W-:Y:S01]  /*24500*/  LOP3.LUT R138, R141, R159, R142, 0x96, !PT ;  /* 0x0000009f8d8a7212 */ /* 0x000fe200078e968e */
[----:B------:R-:W2:Y:S01]  /*24510*/  LDL R150, [R1+0x124] ;  /* 0x0001240001967983 */ /* 0x000ea20000100800 */
[----:B------:R1:W-:Y:S03]  /*24520*/  MUFU.EX2 R141, R189 ;  /* 0x000000bd008d7308 */ /* 0x0003e60000000800 */
[----:B------:R-:W-:Y:S05]  /*24530*/  IMAD.WIDE.U32 R138, R138, -0x2daee0ad, RZ ;  /* 0xd2511f538a8a7825 */ /* 0x000fea00078e00ff */
[----:B------:R-:W-:Y:S01]  /*24540*/  LOP3.LUT R154, R139, R137, R2, 0x96, !PT ;  /* 0x000000898b9a7212 */ /* 0x000fe200078e9602 */
[----:B------:R-:W-:Y:S01]  /*24550*/  IMAD.WIDE.U32 R2, R3, -0x326172a9, RZ ;  /* 0xcd9e8d5703027825 */ /* 0x000fe200078e00ff */
[----:B------:R-:W-:Y:S03]  /*24560*/  MUFU.EX2 R139, R188 ;  /* 0x000000bc008b7308 */ /* 0x000fe60000000800 */
[----:B------:R-:W-:Y:S01]  /*24570*/  IMAD.WIDE.U32 R154, R154, -0x326172a9, RZ ;  /* 0xcd9e8d579a9a7825 */ /* 0x000fe200078e00ff */
[----:B------:R-:W-:Y:S02]  /*24580*/  LOP3.LUT R140, R3, R163, R140, 0x96, !PT ;  /* 0x000000a3038c7212 */ /* 0x000fe400078e968c */
[----:B------:R-:W-:Y:S02]  /*24590*/  F2FP.PACK_AB R3, R145, R175 ;  /* 0x000000af9103723e */ /* 0x000fe400000000ff */
[----:B------:R-:W-:Y:S01]  /*245a0*/  LOP3.LUT R167, R155, R165, R2, 0x96, !PT ;  /* 0x000000a59ba77212 */ /* 0x000fe200078e9602 */
[----:B------:R-:W-:Y:S01]  /*245b0*/  IMAD.WIDE.U32 R178, R140, -0x2daee0ad, RZ ;  /* 0xd2511f538cb27825 */ /* 0x000fe200078e00ff */
[----:B------:R-:W3:Y:S03]  /*245c0*/  MUFU.EX2 R137, R184 ;  /* 0x000000b800897308 */ /* 0x000ee60000000800 */
[----:B------:R-:W-:Y:S01]  /*245d0*/  FADD.FTZ R155, R145, R181 ;  /* 0x000000b5919b7221 */ /* 0x000fe20000010000 */
[----:B------:R-:W-:Y:S01]  /*245e0*/  LOP3.LUT R142, R179, R162, R138, 0x96, !PT ;  /* 0x000000a2b38e7212 */ /* 0x000fe200078e968a */
[----:B------:R-:W4:Y:S01]  /*245f0*/  LDL R181, [R1+0x94] ;  /* 0x0000940001b57983 */ /* 0x000f220000100800 */
[----:B------:R-:W-:Y:S01]  /*24600*/  F2FP.PACK_AB R138, R0, R174 ;  /* 0x000000ae008a723e */ /* 0x000fe200000000ff */
[----:B------:R-:W-:Y:S02]  /*24610*/  IMAD.MOV.U32 R145, RZ, RZ, R156 ;  /* 0x000000ffff917224 */ /* 0x000fe400078e009c */
[----:B------:R-:W-:Y:S01]  /*24620*/  IMAD.WIDE.U32 R142, R142, -0x326172a9, RZ ;  /* 0xcd9e8d578e8e7825 */ /* 0x000fe200078e00ff */
[----:B------:R-:W5:Y:S03]  /*24630*/  MUFU.EX2 R140, R182 ;  /* 0x000000b6008c7308 */ /* 0x000f660000000800 */
[----:B-1----:R-:W-:Y:S01]  /*24640*/  IMAD.MOV.U32 R189, RZ, RZ, R158 ;  /* 0x000000ffffbd7224 */ /* 0x002fe200078e009e */
[----:B------:R-:W-:Y:S01]  /*24650*/  LOP3.LUT R0, R143, R186, R154, 0x96, !PT ;  /* 0x000000ba8f007212 */ /* 0x000fe200078e969a */
[----:B------:R1:W4:Y:S03]  /*24660*/  LDL.S16 R158, [R1+0x28] ;  /* 0x00002800019e7983 */ /* 0x0003260000100600 */
[C---:B------:R-:W-:Y:S04]  /*24670*/  LOP3.LUT R2, R0.reuse, 0xff, RZ, 0xc0, !PT ;  /* 0x000000ff00027812 */ /* 0x040fe800078ec0ff */
[----:B------:R-:W-:Y:S02]  /*24680*/  ISETP.GE.U32.AND P4, PT, R217, R2, PT ;  /* 0x00000002d900720c */ /* 0x000fe40003f86070 */
[----:B------:R-:W-:Y:S02]  /*24690*/  LOP3.LUT R2, R0, 0xffff, RZ, 0xc0, !PT ;  /* 0x0000ffff00027812 */ /* 0x000fe400078ec0ff */
[----:B---3--:R-:W-:Y:S02]  /*246a0*/  F2FP.PACK_AB R168, R137, R148 ;  /* 0x0000009489a8723e */ /* 0x008fe400000000ff */
[----:B------:R-:W-:Y:S04]  /*246b0*/  SHF.R.U32.HI R2, RZ, 0x8, R2 ;  /* 0x00000008ff027819 */ /* 0x000fe80000011602 */
[----:B------:R-:W-:Y:S02]  /*246c0*/  LOP3.LUT R2, R2, 0xffff, RZ, 0xc0, !PT ;  /* 0x0000ffff02027812 */ /* 0x000fe400078ec0ff */
[----:B-----5:R-:W-:Y:S02]  /*246d0*/  F2FP.PACK_AB R174, R139, R140 ;  /* 0x0000008c8bae723e */ /* 0x020fe400000000ff */
[C---:B------:R-:W-:Y:S02]  /*246e0*/  ISETP.GE.U32.AND P3, PT, R217.reuse, R2, PT ;  /* 0x00000002d900720c */ /* 0x040fe40003f66070 */
[--C-:B------:R-:W-:Y:S02]  /*246f0*/  SHF.R.U32.HI R2, RZ, 0x10, R0.reuse ;  /* 0x00000010ff027819 */ /* 0x100fe40000011600 */
[----:B------:R-:W-:Y:S02]  /*24700*/  SHF.R.U32.HI R0, RZ, 0x18, R0 ;  /* 0x00000018ff007819 */ /* 0x000fe40000011600 */
[----:B------:R-:W-:Y:S02]  /*24710*/  LOP3.LUT R2, R2, 0xff, RZ, 0xc0, !PT ;  /* 0x000000ff02027812 */ /* 0x000fe400078ec0ff */
[C---:B------:R-:W-:Y:S02]  /*24720*/  ISETP.GE.U32.AND P1, PT, R217.reuse, R0, PT ;  /* 0x00000000d900720c */ /* 0x040fe40003f26070 */
[----:B------:R-:W-:Y:S02]  /*24730*/  ISETP.GE.U32.AND P2, PT, R217, R2, PT ;  /* 0x00000002d900720c */ /* 0x000fe40003f46070 */
[----:B------:R-:W-:Y:S01]  /*24740*/  PRMT R2, R136, 0x7632, R2 ;  /* 0x0000763288027816 */ /* 0x000fe20000000002 */
[----:B--2---:R-:W-:Y:S04]  /*24750*/  IMAD.WIDE.U32 R156, R150, -0x326172a9, RZ ;  /* 0xcd9e8d57969c7825 */ /* 0x004fe800078e00ff */
[----:B------:R-:W-:Y:S01]  /*24760*/  FADD.FTZ R150, R146, R152 ;  /* 0x0000009892967221 */ /* 0x000fe20000010000 */
[----:B------:R-:W-:Y:S01]  /*24770*/  LOP3.LUT R0, R161, R157, RZ, 0x3c, !PT ;  /* 0x0000009da1007212 */ /* 0x000fe200078e3cff */
[----:B------:R2:W-:Y:S01]  /*24780*/  MUFU.EX2 R146, R190 ;  /* 0x000000be00927308 */ /* 0x0005e20000000800 */
[----:B------:R-:W-:Y:S03]  /*24790*/  LOP3.LUT R152, R173, R160, R156, 0x96, !PT ;  /* 0x000000a0ad987212 */ /* 0x000fe600078e969c */
[----:B------:R-:W-:Y:S04]  /*247a0*/  IMAD.WIDE.U32 R160, R0, -0x2daee0ad, RZ ;  /* 0xd2511f5300a07825 */ /* 0x000fe800078e00ff */
[----:B------:R-:W-:Y:S01]  /*247b0*/  FADD.FTZ R0, R149, R153 ;  /* 0x0000009995007221 */ /* 0x000fe20000010000 */
[----:B------:R-:W-:Y:S02]  /*247c0*/  LOP3.LUT R153, R161, R145, R180, 0x96, !PT ;  /* 0x00000091a1997212 */ /* 0x000fe400078e96b4 */
[----:B------:R3:W3:Y:S01]  /*247d0*/  MUFU.EX2 R145, R191 ;  /* 0x000000bf00917308 */ /* 0x0006e20000000800 */
[----:B------:R-:W-:Y:S02]  /*247e0*/  FADD.FTZ R149, R147, R0 ;  /* 0x0000000093957221 */ /* 0x000fe40000010000 */
[----:B------:R1:W5:Y:S01]  /*247f0*/  LDL.S16 R147, [R1+0x2c] ;  /* 0x00002c0001937983 */ /* 0x0003620000100600 */
[----:B------:R-:W-:Y:S02]  /*24800*/  FADD.FTZ R0, R148, R151 ;  /* 0x0000009794007221 */ /* 0x000fe40000010000 */
[----:B------:R-:W-:Y:S02]  /*24810*/  FADD.FTZ R148, R144, R155 ;  /* 0x0000009b90947221 */ /* 0x000fe40000010000 */
[----:B------:R-:W-:Y:S01]  /*24820*/  FADD.FTZ R156, R137, R0 ;  /* 0x00000000899c7221 */ /* 0x000fe20000010000 */
[----:B------:R-:W-:Y:S01]  /*24830*/  PRMT R137, R138, 0x7632, R137 ;  /* 0x000076328a897816 */ /* 0x000fe20000000089 */
[C---:B------:R-:W-:Y:S01]  /*24840*/  FADD.FTZ R155, R141.reuse, R148 ;  /* 0x000000948d9b7221 */ /* 0x040fe20000010000 */
[----:B------:R-:W-:Y:S01]  /*24850*/  F2FP.PACK_AB R0, R141, R144 ;  /* 0x000000908d00723e */ /* 0x000fe200000000ff */
[----:B--2---:R-:W-:Y:S02]  /*24860*/  IMAD.MOV.U32 R190, RZ, RZ, R164 ;  /* 0x000000ffffbe7224 */ /* 0x004fe400078e00a4 */
[----:B------:R-:W2:Y:S01]  /*24870*/  LDL R164, [R1+0x9c] ;  /* 0x00009c0001a47983 */ /* 0x000ea20000100800 */
[----:B----4-:R-:W-:Y:S05]  /*24880*/  @!P2 HADD2 R158, -R138.H0_H0, -RZ.H0_H0 ;  /* 0xa00000ff8a9ea230 */ /* 0x010fea0000000900 */
[----:B------:R-:W-:Y:S01]  /*24890*/  PRMT R151, R158, 0x7610, R151 ;  /* 0x000076109e977816 */ /* 0x000fe20000000097 */
[----:B---3--:R1:W3:Y:S01]  /*248a0*/  LDL.S16 R191, [R1+0x30] ;  /* 0x0000300001bf7983 */ /* 0x0082e20000100600 */
[----:B------:R-:W-:Y:S01]  /*248b0*/  F2FP.PACK_AB R176, R145, R146 ;  /* 0x0000009291b0723e */ /* 0x000fe200000000ff */
[----:B-----5:R-:W-:Y:S05]  /*248c0*/  @!P3 HADD2 R147, -R2.H0_H0, -RZ.H0_H0 ;  /* 0xa00000ff0293b230 */ /* 0x020fea0000000900 */
[----:B------:R-:W-:Y:S01]  /*248d0*/  PRMT R157, R147, 0x7610, R157 ;  /* 0x00007610939d7816 */ /* 0x000fe2000000009d */
[----:B---3--:R-:W-:Y:S05]  /*248e0*/  @!P4 HADD2 R191, -R136.H0_H0, -RZ.H0_H0 ;  /* 0xa00000ff88bfc230 */ /* 0x008fea0000000900 */
[----:B------:R-:W-:Y:S01]  /*248f0*/  PRMT R180, R191, 0x7610, R180 ;  /* 0x00007610bfb47816 */ /* 0x000fe200000000b4 */
[----:B------:R-:W-:Y:S04]  /*24900*/  @!P4 STL.S16 [R1+0x30], R191 ;  /* 0x000030bf0100c387 */ /* 0x000fe80000100600 */
[----:B------:R3:W-:Y:S04]  /*24910*/  @!P3 STL.S16 [R1+0x2c], R147 ;  /* 0x00002c930100b387 */ /* 0x0007e80000100600 */
[----:B------:R4:W-:Y:S01]  /*24920*/  @!P2 STL.S16 [R1+0x28], R158 ;  /* 0x0000289e0100a387 */ /* 0x0009e20000100600 */
[----:B---3--:R-:W-:Y:S01]  /*24930*/  FADD.FTZ R147, R140, R150 ;  /* 0x000000968c937221 */ /* 0x008fe20000010000 */
[----:B------:R-:W-:Y:S03]  /*24940*/  IADD3 R140, P0, R218, R181, RZ ;  /* 0x000000b5da8c7210 */ /* 0x000fe60007f1e0ff */
[----:B----4-:R-:W-:Y:S01]  /*24950*/  FADD.FTZ R158, R139, R147 ;  /* 0x000000938b9e7221 */ /* 0x010fe20000010000 */
[----:B------:R-:W-:Y:S01]  /*24960*/  PRMT R147, R136, 0x5410, R2 ;  /* 0x0000541088937816 */ /* 0x000fe20000000002 */
[----:B--2---:R-:W-:Y:S01]  /*24970*/  IMAD.X R141, R219, 0x1, R164, P0 ;  /* 0x00000001db8d7824 */ /* 0x004fe200000e06a4 */
[----:B------:R-:W-:Y:S02]  /*24980*/  @!P4 PRMT R136, R180, 0x5410, RZ ;  /* 0x00005410b488c816 */ /* 0x000fe400000000ff */
[----:B------:R-:W-:Y:S02]  /*24990*/  @!P3 PRMT R2, R157, 0x5410, RZ ;  /* 0x000054109d02b816 */ /* 0x000fe400000000ff */
[----:B------:R1:W2:Y:S04]  /*249a0*/  LDL.S16 R157, [R1+0x3c] ;  /* 0x00003c00019d7983 */ /* 0x0002a80000100600 */
[----:B------:R3:W-:Y:S04]  /*249b0*/  ST.E.U16 [R218.64], R136 ;  /* 0x00000088da007985 */ /* 0x0007e8000c101504 */
[----:B------:R4:W-:Y:S01]  /*249c0*/  ST.E.U16 [R218.64+0x2], R2 ;  /* 0x00000202da007985 */ /* 0x0009e2000c101504 */
[----:B---3--:R-:W-:Y:S01]  /*249d0*/  FADD.FTZ R136, R146, R149 ;  /* 0x0000009592887221 */ /* 0x008fe20000010000 */
[----:B------:R-:W-:Y:S02]  /*249e0*/  PRMT R146, R138, 0x5410, R137 ;  /* 0x000054108a927816 */ /* 0x000fe40000000089 */
[----:B------:R-:W-:Y:S01]  /*249f0*/  @!P2 PRMT R138, R151, 0x5410, RZ ;  /* 0x00005410978aa816 */ /* 0x000fe200000000ff */
[----:B------:R-:W-:Y:S01]  /*24a00*/  IMAD.WIDE.U32 R150, R153, -0x326172a9, RZ ;  /* 0xcd9e8d5799967825 */ /* 0x000fe200078e00ff */
[----:B----4-:R-:W-:Y:S03]  /*24a10*/  MUFU.EX2 R2, R194 ;  /* 0x000000c200027308 */ /* 0x010fe60000000800 */
[----:B------:R3:W-:Y:S01]  /*24a20*/  ST.E.U16 [R140.64], R138 ;  /* 0x0000008a8c007985 */ /* 0x0007e2000c101504 */
[----:B------:R-:W-:Y:S01]  /*24a30*/  LOP3.LUT R172, R151, R189, R172, 0x96, !PT ;  /* 0x000000bd97ac7212 */ /* 0x000fe200078e96ac */
[----:B------:R-:W-:Y:S04]  /*24a40*/  FADD.FTZ R164, R145, R136 ;  /* 0x0000008891a47221 */ /* 0x000fe80000010000 */
[----:B------:R-:W-:Y:S04]  /*24a50*/  IMAD.WIDE.U32 R172, R172, -0x2daee0ad, RZ ;  /* 0xd2511f53acac7825 */ /* 0x000fe800078e00ff */
[----:B---3--:R-:W-:Y:S02]  /*24a60*/  IMAD.WIDE.U32 R138, R152, -0x2daee0ad, RZ ;  /* 0xd2511f53988a7825 */ /* 0x008fe400078e00ff */
[----:B------:R-:W3:Y:S03]  /*24a70*/  LDL R152, [R1+0x7c] ;  /* 0x00007c0001987983 */ /* 0x000ee60000100800 */
[----:B------:R-:W-:Y:S02]  /*24a80*/  LOP3.LUT R144, R139, R190, R160, 0x96, !PT ;  /* 0x000000be8b907212 */ /* 0x000fe400078e96a0 */
[----:B------:R-:W-:Y:S01]  /*24a90*/  LOP3.LUT R148, R173, R183, R138, 0x96, !PT ;  /* 0x000000b7ad947212 */ /* 0x000fe200078e968a */
[----:B------:R-:W4:Y:S02]  /*24aa0*/  LDL.64 R190, [R1+0x80] ;  /* 0x0000800001be7983 */ /* 0x000f240000100a00 */
[----:B------:R-:W-:Y:S04]  /*24ab0*/  IMAD.WIDE.U32 R144, R144, -0x326172a9, RZ ;  /* 0xcd9e8d5790907825 */ /* 0x000fe800078e00ff */
[----:B------:R-:W-:Y:S01]  /*24ac0*/  IMAD.WIDE.U32 R148, R148, -0x326172a9, RZ ;  /* 0xcd9e8d5794947825 */ /* 0x000fe200078e00ff */
[----:B------:R-:W-:Y:S02]  /*24ad0*/  LOP3.LUT R138, R145, R159, R150, 0x96, !PT ;  /* 0x0000009f918a7212 */ /* 0x000fe400078e9696 */
[----:B------:R1:W5:Y:S01]  /*24ae0*/  LDL.S16 R159, [R1+0x58] ;  /* 0x00005800019f7983 */ /* 0x0003620000100600 */
[----:B------:R-:W1:Y:S01]  /*24af0*/  MUFU.EX2 R145, R193 ;  /* 0x000000c100917308 */ /* 0x000e620000000800 */
[----:B------:R-:W-:Y:S01]  /*24b00*/  LOP3.LUT R144, R149, R163, R144, 0x96, !PT ;  /* 0x000000a395907212 */ /* 0x000fe200078e9690 */
[----:B------:R-:W-:Y:S04]  /*24b10*/  IMAD.WIDE.U32 R138, R138, -0x2daee0ad, RZ ;  /* 0xd2511f538a8a7825 */ /* 0x000fe800078e00ff */
[----:B------:R-:W-:Y:S01]  /*24b20*/  IMAD.WIDE.U32 R180, R144, -0x2daee0ad, RZ ;  /* 0xd2511f5390b47825 */ /* 0x000fe200078e00ff */
[----:B------:R-:W-:Y:S03]  /*24b30*/  LOP3.LUT R160, R139, R187, R172, 0x96, !PT ;  /* 0x000000bb8ba07212 */ /* 0x000fe600078e96ac */
[----:B------:R-:W-:Y:S01]  /*24b40*/  MUFU.EX2 R149, R192 ;  /* 0x000000c000957308 */ /* 0x000fe20000000800 */
[----:B------:R-:W-:Y:S01]  /*24b50*/  LOP3.LUT R150, R181, R162, R138, 0x96, !PT ;  /* 0x000000a2b5967212 */ /* 0x000fe200078e968a */
[----:B------:R-:W-:Y:S04]  /*24b60*/  IMAD.WIDE.U32 R160, R160, -0x326172a9, RZ ;  /* 0xcd9e8d57a0a07825 */ /* 0x000fe800078e00ff */
[----:B------:R-:W-:Y:S01]  /*24b70*/  IMAD.WIDE.U32 R150, R150, -0x326172a9, RZ ;  /* 0xcd9e8d5796967825 */ /* 0x000fe200078e00ff */
[----:B------:R-:W-:Y:S03]  /*24b80*/  LOP3.LUT R165, R161, R165, R148, 0x96, !PT ;  /* 0x000000a5a1a57212 */ /* 0x000fe600078e9694 */
[----:B------:R-:W1:Y:S02]  /*24b90*/  MUFU.EX2 R148, R197 ;  /* 0x000000c500947308 */ /* 0x000e640000000800 */
[----:B-1----:R-:W-:Y:S08]  /*24ba0*/  F2FP.PACK_AB R169, R2, R145 ;  /* 0x0000009102a9723e */ /* 0x002ff000000000ff */
[----:B------:R-:W-:Y:S01]  /*24bb0*/  MUFU.EX2 R144, R196 ;  /* 0x000000c400907308 */ /* 0x000fe20000000800 */
[----:B------:R-:W-:Y:S01]  /*24bc0*/  F2FP.PACK_AB R173, R148, R149 ;  /* 0x0000009594ad723e */ /* 0x000fe200000000ff */
[----:B--2---:R-:W-:Y:S05]  /*24bd0*/  @!P1 HADD2 R157, -R137.H0_H0, -RZ.H0_H0 ;  /* 0xa00000ff899d9230 */ /* 0x004fea0000000900 */
[----:B------:R-:W-:Y:S01]  /*24be0*/  PRMT R136, R157, 0x7610, R136 ;  /* 0x000076109d887816 */ /* 0x000fe20000000088 */
[----:B------:R1:W-:Y:S03]  /*24bf0*/  @!P1 STL.S16 [R1+0x3c], R157 ;  /* 0x00003c9d01009387 */ /* 0x0003e60000100600 */
[----:B------:R-:W-:Y:S02]  /*24c00*/  @!P1 PRMT R137, R136, 0x5410, RZ ;  /* 0x0000541088899816 */ /* 0x000fe400000000ff */
[----:B------:R-:W-:Y:S03]  /*24c10*/  LOP3.LUT R136, R151, R186, R160, 0x96, !PT ;  /* 0x000000ba97887212 */ /* 0x000fe600078e96a0 */
[----:B------:R2:W-:Y:S01]  /*24c20*/  ST.E.U16 [R140.64+0x2], R137 ;  /* 0x000002898c007985 */ /* 0x0005e2000c101504 */
[----:B-1----:R-:W-:Y:S01]  /*24c30*/  MUFU.EX2 R157, R198 ;  /* 0x000000c6009d7308 */ /* 0x002fe20000000800 */
[----:B--2---:R-:W-:Y:S02]  /*24c40*/  FADD.FTZ R137, R145, R156 ;  /* 0x0000009c91897221 */ /* 0x004fe40000010000 */
[----:B------:R-:W-:Y:S01]  /*24c50*/  FADD.FTZ R145, R149, R155 ;  /* 0x0000009b95917221 */ /* 0x000fe20000010000 */
[--C-:B------:R-:W-:Y:S01]  /*24c60*/  SHF.R.U32.HI R149, RZ, 0x10, R136.reuse ;  /* 0x00000010ff957819 */ /* 0x100fe20000011688 */
[----:B------:R-:W-:Y:S01]  /*24c70*/  FADD.FTZ R162, R2, R137 ;  /* 0x0000008902a27221 */ /* 0x000fe20000010000 */
[----:B------:R-:W-:Y:S04]  /*24c80*/  LOP3.LUT R2, R136, 0xff, RZ, 0xc0, !PT ;  /* 0x000000ff88027812 */ /* 0x000fe800078ec0ff */
[----:B------:R-:W1:Y:S01]  /*24c90*/  MUFU.EX2 R137, R195 ;  /* 0x000000c300897308 */ /* 0x000e620000000800 */
[----:B------:R-:W-:Y:S01]  /*24ca0*/  FADD.FTZ R163, R148, R145 ;  /* 0x0000009194a37221 */ /* 0x000fe20000010000 */
[----:B------:R-:W-:Y:S02]  /*24cb0*/  SHF.R.U32.HI R148, RZ, 0x18, R136 ;  /* 0x00000018ff947819 */ /* 0x000fe40000011688 */
[----:B------:R-:W-:Y:S02]  /*24cc0*/  ISETP.GE.U32.AND P1, PT, R217, R2, PT ;  /* 0x00000002d900720c */ /* 0x000fe40003f26070 */
[----:B------:R-:W-:Y:S04]  /*24cd0*/  PRMT R2, R3, 0x7632, R2 ;  /* 0x0000763203027816 */ /* 0x000fe80000000002 */
[----:B------:R-:W2:Y:S10]  /*24ce0*/  MUFU.EX2 R155, R240 ;  /* 0x000000f0009b7308 */ /* 0x000eb40000000800 */
[----:B------:R-:W-:Y:S01]  /*24cf0*/  MUFU.EX2 R145, R199 ;  /* 0x000000c700917308 */ /* 0x000fe20000000800 */
[----:B-1----:R-:W-:Y:S02]  /*24d00*/  F2FP.PACK_AB R170, R137, R144 ;  /* 0x0000009089aa723e */ /* 0x002fe400000000ff */
[----:B----4-:R-:W-:Y:S05]  /*24d10*/  IADD3 R138, P0, R190, R140, RZ ;  /* 0x0000008cbe8a7210 */ /* 0x010fea0007f1e0ff */
[----:B---3--:R-:W-:Y:S01]  /*24d20*/  IMAD.X R139, R152, 0x1, R141, P0 ;  /* 0x00000001988b7824 */ /* 0x008fe200000e068d */
[----:B--2---:R-:W-:Y:S01]  /*24d30*/  F2FP.PACK_AB R172, R155, R157 ;  /* 0x0000009d9bac723e */ /* 0x004fe200000000ff */
[----:B-----5:R-:W-:Y:S05]  /*24d40*/  @!P1 HADD2 R159, -R3.H0_H0, -RZ.H0_H0 ;  /* 0xa00000ff039f9230 */ /* 0x020fea0000000900 */
[----:B------:R1:W-:Y:S01]  /*24d50*/  @!P1 STL.S16 [R1+0x58], R159 ;  /* 0x0000589f01009387 */ /* 0x0003e20000100600 */
[----:B------:R-:W-:Y:S03]  /*24d60*/  PRMT R153, R159, 0x7610, R153 ;  /* 0x000076109f997816 */ /* 0x000fe60000000099 */
[----:B------:R2:W3:Y:S04]  /*24d70*/  LDL.S16 R189, [R1+0x54] ;  /* 0x0000540001bd7983 */ /* 0x0004e80000100600 */
[----:B------:R-:W4:Y:S04]  /*24d80*/  LDL R187, [R1+0x90] ;  /* 0x0000900001bb7983 */ /* 0x000f280000100800 */
[----:B------:R-:W5:Y:S04]  /*24d90*/  LDL R183, [R1+0x98] ;  /* 0x0000980001b77983 */ /* 0x000f680000100800 */
[----:B------:R-:W2:Y:S04]  /*24da0*/  LDL R152, [R1+0x8c] ;  /* 0x00008c0001987983 */ /* 0x000ea80000100800 */
[----:B------:R-:W5:Y:S04]  /*24db0*/  LDL R161, [R1+0x88] ;  /* 0x0000880001a17983 */ /* 0x000f680000100800 */
[----:B------:R2:W5:Y:S01]  /*24dc0*/  LDL.S16 R156, [R1+0x50] ;  /* 0x00005000019c7983 */ /* 0x0005620000100600 */
[----:B-1----:R-:W-:Y:S02]  /*24dd0*/  PRMT R159, R3, 0x5410, R2 ;  /* 0x00005410039f7816 */ /* 0x002fe40000000002 */
[----:B------:R-:W-:Y:S02]  /*24de0*/  @!P1 PRMT R3, R153, 0x5410, RZ ;  /* 0x0000541099039816 */ /* 0x000fe400000000ff */
[----:B------:R-:W-:Y:S03]  /*24df0*/  ISETP.GE.U32.AND P1, PT, R217, R148, PT ;  /* 0x00000094d900720c */ /* 0x000fe60003f26070 */
[----:B------:R1:W-:Y:S02]  /*24e00*/  ST.E.U16 [R138.64], R3 ;  /* 0x000000038a007985 */ /* 0x0003e4000c101504 */
[----:B-1----:R-:W-:Y:S02]  /*24e10*/  LOP3.LUT R3, R136, 0xffff, RZ, 0xc0, !PT ;  /* 0x0000ffff88037812 */ /* 0x002fe400078ec0ff */
[----:B------:R-:W-:Y:S02]  /*24e20*/  LOP3.LUT R136, R149, 0xff, RZ, 0xc0, !PT ;  /* 0x000000ff95887812 */ /* 0x000fe400078ec0ff */
[----:B------:R-:W-:Y:S02]  /*24e30*/  SHF.R.U32.HI R3, RZ, 0x8, R3 ;  /* 0x00000008ff037819 */ /* 0x000fe40000011603 */
[C---:B------:R-:W-:Y:S02]  /*24e40*/  LOP3.LUT R139, R142.reuse, 0xff, RZ, 0xc0, !PT ;  /* 0x000000ff8e8b7812 */ /* 0x040fe400078ec0ff */
[----:B------:R-:W-:Y:S02]  /*24e50*/  LOP3.LUT R3, R3, 0xffff, RZ, 0xc0, !PT ;  /* 0x0000ffff03037812 */ /* 0x000fe400078ec0ff */
[C---:B------:R-:W-:Y:S02]  /*24e60*/  ISETP.GE.U32.AND P6, PT, R217.reuse, R139, PT ;  /* 0x0000008bd900720c */ /* 0x040fe40003fc6070 */
[C---:B------:R-:W-:Y:S02]  /*24e70*/  ISETP.GE.U32.AND P0, PT, R217.reuse, R3, PT ;  /* 0x00000003d900720c */ /* 0x040fe40003f06070 */
[--C-:B------:R-:W-:Y:S02]  /*24e80*/  SHF.R.U32.HI R3, RZ, 0x10, R142.reuse ;  /* 0x00000010ff037819 */ /* 0x100fe4000001168e */
[----:B------:R-:W-:Y:S02]  /*24e90*/  ISETP.GE.U32.AND P2, PT, R217, R136, PT ;  /* 0x00000088d900720c */ /* 0x000fe40003f46070 */
[----:B------:R-:W-:Y:S01]  /*24ea0*/  LOP3.LUT R139, R3, 0xff, RZ, 0xc0, !PT ;  /* 0x000000ff038b7812 */ /* 0x000fe200078ec0ff */
[----:B------:R-:W-:Y:S01]  /*24eb0*/  MUFU.EX2 R136, R235 ;  /* 0x000000eb00887308 */ /* 0x000fe20000000800 */
[----:B------:R-:W-:Y:S02]  /*24ec0*/  LOP3.LUT R3, R142, 0xffff, RZ, 0xc0, !PT ;  /* 0x0000ffff8e037812 */ /* 0x000fe400078ec0ff */
[----:B------:R-:W-:Y:S02]  /*24ed0*/  SHF.R.U32.HI R138, RZ, 0x18, R142 ;  /* 0x00000018ff8a7819 */ /* 0x000fe4000001168e */
[----:B------:R-:W-:Y:S02]  /*24ee0*/  SHF.R.U32.HI R3, RZ, 0x8, R3 ;  /* 0x00000008ff037819 */ /* 0x000fe40000011603 */
[----:B------:R-:W-:Y:S01]  /*24ef0*/  ISETP.GE.U32.AND P4, PT, R217, R139, PT ;  /* 0x0000008bd900720c */ /* 0x000fe20003f86070 */
[----:B------:R-:W-:Y:S01]  /*24f00*/  FADD.FTZ R139, R144, R158 ;  /* 0x0000009e908b7221 */ /* 0x000fe20000010000 */
[----:B------:R-:W-:Y:S02]  /*24f10*/  LOP3.LUT R3, R3, 0xffff, RZ, 0xc0, !PT ;  /* 0x0000ffff03037812 */ /* 0x000fe400078ec0ff */
[----:B------:R-:W-:Y:S02]  /*24f20*/  ISETP.GE.U32.AND P3, PT, R217, R138, PT ;  /* 0x0000008ad900720c */ /* 0x000fe40003f66070 */
[----:B------:R-:W1:Y:S01]  /*24f30*/  MUFU.EX2 R138, R211 ;  /* 0x000000d3008a7308 */ /* 0x000e620000000800 */
[----:B------:R-:W-:Y:S04]  /*24f40*/  LOP3.LUT R144, R150, 0xffff, RZ, 0xc0, !PT ;  /* 0x0000ffff96907812 */ /* 0x000fe800078ec0ff */
[----:B------:R-:W-:Y:S02]  /*24f50*/  SHF.R.U32.HI R144, RZ, 0x8, R144 ;  /* 0x00000008ff907819 */ /* 0x000fe40000011690 */
[----:B-1----:R-:W-:Y:S01]  /*24f60*/  F2FP.PACK_AB R171, R138, R145 ;  /* 0x000000918aab723e */ /* 0x002fe200000000ff */
[----:B---3--:R-:W-:Y:S05]  /*24f70*/  @!P0 HADD2 R189, -R2.H0_H0, -RZ.H0_H0 ;  /* 0xa00000ff02bd8230 */ /* 0x008fea0000000900 */
[----:B------:R1:W-:Y:S01]  /*24f80*/  @!P0 STL.S16 [R1+0x54], R189 ;  /* 0x000054bd01008387 */ /* 0x0003e20000100600 */
[----:B------:R-:W-:Y:S03]  /*24f90*/  PRMT R148, R189, 0x7610, R148 ;  /* 0x00007610bd947816 */ /* 0x000fe60000000094 */
[----:B------:R3:W3:Y:S01]  /*24fa0*/  LDL.S16 R190, [R1+0x48] ;  /* 0x0000480001be7983 */ /* 0x0006e20000100600 */
[----:B------:R-:W-:Y:S02]  /*24fb0*/  @!P0 PRMT R2, R148, 0x5410, RZ ;  /* 0x0000541094028816 */ /* 0x000fe400000000ff */
[C---:B----4-:R-:W-:Y:S02]  /*24fc0*/  IADD3 R148, P0, R218.reuse, R187, RZ ;  /* 0x000000bbda947210 */ /* 0x050fe40007f1e0ff */
[----:B--2---:R-:W-:Y:S03]  /*24fd0*/  IADD3 R152, P5, R218, R152, RZ ;  /* 0x00000098da987210 */ /* 0x004fe60007fbe0ff */
[C---:B-----5:R-:W-:Y:S02]  /*24fe0*/  IMAD.X R149, R219.reuse, 0x1, R183, P0 ;  /* 0x00000001db957824 */ /* 0x060fe400000e06b7 */
[----:B------:R2:W4:Y:S01]  /*24ff0*/  LDL.S16 R183, [R1+0x4c] ;  /* 0x00004c0001b77983 */ /* 0x0005220000100600 */
[----:B------:R-:W-:Y:S01]  /*25000*/  IMAD.X R153, R219, 0x1, R161, P5 ;  /* 0x00000001db997824 */ /* 0x000fe200028e06a1 */
[----:B------:R-:W-:Y:S01]  /*25010*/  ISETP.GE.U32.AND P5, PT, R217, R3, PT ;  /* 0x00000003d900720c */ /* 0x000fe20003fa6070 */
[----:B------:R-:W-:Y:S01]  /*25020*/  FADD.FTZ R161, R137, R139 ;  /* 0x0000008b89a17221 */ /* 0x000fe20000010000 */
[----:B------:R-:W-:Y:S01]  /*25030*/  PRMT R3, R177, 0x7610, R3 ;  /* 0x00007610b1037816 */ /* 0x000fe20000000003 */
[----:B------:R-:W-:Y:S01]  /*25040*/  MUFU.EX2 R139, R242 ;  /* 0x000000f2008b7308 */ /* 0x000fe20000000800 */
[----:B------:R5:W-:Y:S01]  /*25050*/  ST.E.U16 [R152.64], R2 ;  /* 0x0000000298007985 */ /* 0x000be2000c101504 */
[----:B------:R-:W-:Y:S02]  /*25060*/  LOP3.LUT R137, R150, 0xff, RZ, 0xc0, !PT ;  /* 0x000000ff96897812 */ /* 0x000fe400078ec0ff */
[----:B------:R-:W-:Y:S01]  /*25070*/  @!P2 HADD2 R156, -R3.H0_H0, -RZ.H0_H0 ;  /* 0xa00000ff039ca230 */ /* 0x000fe20000000900 */
[----:B-1----:R2:W2:Y:S01]  /*25080*/  LDL.S16 R189, [R1+0x5c] ;  /* 0x00005c0001bd7983 */ /* 0x0024a20000100600 */
[----:B------:R-:W-:Y:S01]  /*25090*/  ISETP.GE.U32.AND P0, PT, R217, R137, PT ;  /* 0x00000089d900720c */ /* 0x000fe20003f06070 */
[----:B------:R-:W-:Y:S02]  /*250a0*/  FADD.FTZ R137, R157, R164 ;  /* 0x000000a49d897221 */ /* 0x000fe40000010000 */
[----:B------:R-:W-:Y:S01]  /*250b0*/  PRMT R185, R156, 0x7610, R185 ;  /* 0x000076109cb97816 */ /* 0x000fe200000000b9 */
[----:B------:R1:W-:Y:S01]  /*250c0*/  @!P2 STL.S16 [R1+0x50], R156 ;  /* 0x0000509c0100a387 */ /* 0x0003e20000100600 */
[----:B------:R-:W-:Y:S01]  /*250d0*/  FADD.FTZ R155, R155, R137 ;  /* 0x000000899b9b7221 */ /* 0x000fe20000010000 */
[----:B------:R-:W-:Y:S01]  /*250e0*/  LOP3.LUT R137, R144, 0xffff, RZ, 0xc0, !PT ;  /* 0x0000ffff90897812 */ /* 0x000fe200078ec0ff */
[----:B------:R-:W-:Y:S03]  /*250f0*/  FADD.FTZ R144, R145, R162 ;  /* 0x000000a291907221 */ /* 0x000fe60000010000 */
[----:B------:R1:W-:Y:S01]  /*25100*/  STL [R1+0xa0], R155 ;  /* 0x0000a09b01007387 */ /* 0x0003e20000100800 */
[----:B------:R-:W-:Y:S01]  /*25110*/  FADD.FTZ R145, R138, R144 ;  /* 0x000000908a917221 */ /* 0x000fe20000010000 */
[C---:B------:R-:W-:Y:S02]  /*25120*/  PRMT R138, R166.reuse, 0x7632, R138 ;  /* 0x00007632a68a7816 */ /* 0x040fe4000000008a */
[----:B------:R2:W2:Y:S01]  /*25130*/  LDL.S16 R187, [R1+0x44] ;  /* 0x0000440001bb7983 */ /* 0x0004a20000100600 */
[----:B-----5:R-:W-:Y:S04]  /*25140*/  PRMT R2, R177, 0x7632, R2 ;  /* 0x00007632b1027816 */ /* 0x020fe80000000002 */
[----:B------:R-:W-:Y:S02]  /*25150*/  PRMT R158, R3, 0x5410, R2 ;  /* 0x00005410039e7816 */ /* 0x000fe40000000002 */
[----:B------:R-:W-:Y:S01]  /*25160*/  @!P2 PRMT R3, R185, 0x5410, RZ ;  /* 0x00005410b903a816 */ /* 0x000fe200000000ff */
[----:B-1----:R-:W-:Y:S01]  /*25170*/  MUFU.EX2 R156, R241 ;  /* 0x000000f1009c7308 */ /* 0x002fe20000000800 */
[----:B------:R1:W5:Y:S01]  /*25180*/  LDL.S16 R185, [R1+0x40] ;  /* 0x0000400001b97983 */ /* 0x0003620000100600 */
[----:B------:R-:W-:Y:S02]  /*25190*/  ISETP.GE.U32.AND P2, PT, R217, R137, PT ;  /* 0x00000089d900720c */ /* 0x000fe40003f46070 */
[----:B------:R-:W-:Y:S01]  /*251a0*/  PRMT R137, R166, 0x7610, R137 ;  /* 0x00007610a6897816 */ /* 0x000fe20000000089 */
[----:B------:R1:W-:Y:S01]  /*251b0*/  STL [R1+0x74], R145 ;  /* 0x0000749101007387 */ /* 0x0003e20000100800 */
[----:B------:R-:W-:Y:S03]  /*251c0*/  IMAD.WIDE.U32 R166, R167, -0x2daee0ad, RZ ;  /* 0xd2511f53a7a67825 */ /* 0x000fe600078e00ff */
[----:B------:R1:W-:Y:S01]  /*251d0*/  ST.E.U16 [R148.64], R3 ;  /* 0x0000000394007985 */ /* 0x0003e2000c101504 */
[----:B------:R-:W1:Y:S02]  /*251e0*/  MUFU.EX2 R155, R243 ;  /* 0x000000f3009b7308 */ /* 0x000e640000000800 */
[----:B-1----:R-:W-:Y:S04]  /*251f0*/  SHF.R.U32.HI R145, RZ, 0x10, R150 ;  /* 0x00000010ff917819 */ /* 0x002fe80000011696 */
[----:B------:R-:W-:Y:S02]  /*25200*/  LOP3.LUT R145, R145, 0xff, RZ, 0xc0, !PT ;  /* 0x000000ff91917812 */ /* 0x000fe400078ec0ff */
[----:B------:R-:W-:Y:S02]  /*25210*/  PRMT R3, R168, 0x7610, R3 ;  /* 0x00007610a8037816 */ /* 0x000fe40000000003 */
[----:B------:R-:W-:Y:S01]  /*25220*/  F2FP.PACK_AB R175, R155, R156 ;  /* 0x0000009c9baf723e */ /* 0x000fe200000000ff */
[----:B---3--:R-:W-:Y:S05]  /*25230*/  @!P1 HADD2 R190, -R2.H0_H0, -RZ.H0_H0 ;  /* 0xa00000ff02be9230 */ /* 0x008fea0000000900 */
[----:B------:R-:W-:Y:S01]  /*25240*/  @!P1 STL.S16 [R1+0x48], R190 ;  /* 0x000048be01009387 */ /* 0x000fe20000100600 */
[----:B------:R-:W-:Y:S04]  /*25250*/  PRMT R144, R190, 0x7610, R144 ;  /* 0x00007610be907816 */ /* 0x000fe80000000090 */
[----:B------:R-:W-:Y:S01]  /*25260*/  @!P1 PRMT R2, R144, 0x5410, RZ ;  /* 0x0000541090029816 */ /* 0x000fe200000000ff */
[----:B------:R-:W-:Y:S01]  /*25270*/  FADD.FTZ R144, R136, R163 ;  /* 0x000000a388907221 */ /* 0x000fe20000010000 */
[----:B------:R-:W-:Y:S01]  /*25280*/  F2FP.PACK_AB R136, R139, R136 ;  /* 0x000000888b88723e */ /* 0x000fe200000000ff */
[----:B----4-:R-:W-:Y:S01]  /*25290*/  @!P5 HADD2 R183, -R138.H0_H0, -RZ.H0_H0 ;  /* 0xa00000ff8ab7d230 */ /* 0x010fe20000000900 */
[----:B------:R-:W-:Y:S01]  /*252a0*/  ISETP.GE.U32.AND P1, PT, R217, R145, PT ;  /* 0x00000091d900720c */ /* 0x000fe20003f26070 */
[----:B------:R-:W-:Y:S01]  /*252b0*/  FADD.FTZ R139, R139, R144 ;  /* 0x000000908b8b7221 */ /* 0x000fe20000010000 */
[----:B------:R-:W-:Y:S01]  /*252c0*/  SHF.R.U32.HI R145, RZ, 0x18, R150 ;  /* 0x00000018ff917819 */ /* 0x000fe20000011696 */
[----:B------:R1:W-:Y:S01]  /*252d0*/  ST.E.U16 [R148.64+0x2], R2 ;  /* 0x0000020294007985 */ /* 0x0003e2000c101504 */
[----:B------:R-:W-:Y:S02]  /*252e0*/  PRMT R157, R183, 0x7610, R157 ;  /* 0x00007610b79d7816 */ /* 0x000fe4000000009d */
[----:B------:R-:W-:Y:S01]  /*252f0*/  PRMT R144, R137, 0x5410, R138 ;  /* 0x0000541089907816 */ /* 0x000fe2000000008a */
[----:B--2---:R-:W-:Y:S01]  /*25300*/  @!P6 HADD2 R189, -R137.H0_H0, -RZ.H0_H0 ;  /* 0xa00000ff89bde230 */ /* 0x004fe20000000900 */
[----:B------:R-:W-:Y:S04]  /*25310*/  @!P5 PRMT R138, R157, 0x5410, RZ ;  /* 0x000054109d8ad816 */ /* 0x000fe800000000ff */
[----:B------:R-:W-:Y:S01]  /*25320*/  @!P6 STL.S16 [R1+0x5c], R189 ;  /* 0x00005cbd0100e387 */ /* 0x000fe20000100600 */
[----:B------:R-:W-:Y:S03]  /*25330*/  PRMT R188, R189, 0x7610, R188 ;  /* 0x00007610bdbc7816 */ /* 0x000fe600000000bc */
[----:B------:R2:W3:Y:S01]  /*25340*/  LDL.S16 R164, [R1+0x38] ;  /* 0x0000380001a47983 */ /* 0x0004e20000100600 */
[----:B------:R-:W-:Y:S02]  /*25350*/  @!P6 PRMT R137, R188, 0x5410, RZ ;  /* 0x00005410bc89e816 */ /* 0x000fe400000000ff */
[----:B------:R-:W-:Y:S01]  /*25360*/  ISETP.GE.U32.AND P6, PT, R217, R145, PT ;  /* 0x00000091d900720c */ /* 0x000fe20003fc6070 */
[----:B------:R4:W-:Y:S01]  /*25370*/  STL [R1+0x70], R139 ;  /* 0x0000708b01007387 */ /* 0x0009e20000100800 */
[----:B------:R-:W-:Y:S03]  /*25380*/  @!P4 HADD2 R187, -R3.H0_H0, -RZ.H0_H0 ;  /* 0xa00000ff03bbc230 */ /* 0x000fe60000000900 */
[----:B------:R2:W-:Y:S04]  /*25390*/  @!P5 STL.S16 [R1+0x4c], R183 ;  /* 0x00004cb70100d387 */ /* 0x0005e80000100600 */
[----:B------:R-:W-:Y:S01]  /*253a0*/  ST.E.U16 [R218.64+0x10], R137 ;  /* 0x00001089da007985 */ /* 0x000fe2000c101504 */
[----:B-1----:R-:W-:Y:S02]  /*253b0*/  PRMT R2, R168, 0x7632, R2 ;  /* 0x00007632a8027816 */ /* 0x002fe40000000002 */
[----:B------:R-:W-:Y:S01]  /*253c0*/  PRMT R168, R187, 0x7610, R168 ;  /* 0x00007610bba87816 */ /* 0x000fe200000000a8 */
[----:B------:R1:W-:Y:S02]  /*253d0*/  ST.E.U16 [R218.64+0x12], R138 ;  /* 0x0000128ada007985 */ /* 0x0003e4000c101504 */
[----:B-----5:R-:W-:Y:S01]  /*253e0*/  @!P3 HADD2 R185, -R2.H0_H0, -RZ.H0_H0 ;  /* 0xa00000ff02b9b230 */ /* 0x020fe20000000900 */
[----:B----4-:R-:W-:Y:S04]  /*253f0*/  FADD.FTZ R139, R156, R161 ;  /* 0x000000a19c8b7221 */ /* 0x010fe80000010000 */
[----:B------:R-:W-:Y:S01]  /*25400*/  PRMT R156, R185, 0x7610, R156 ;  /* 0x00007610b99c7816 */ /* 0x000fe2000000009c */
[----:B--2---:R2:W4:Y:S01]  /*25410*/  LDL.S16 R183, [R1+0x34] ;  /* 0x0000340001b77983 */ /* 0x0045220000100600 */
[----:B------:R-:W-:Y:S01]  /*25420*/  FADD.FTZ R145, R155, R139 ;  /* 0x0000008b9b917221 */ /* 0x000fe20000010000 */
[----:B------:R-:W-:Y:S02]  /*25430*/  LOP3.LUT R139, R167, R244, R178, 0x96, !PT ;  /* 0x000000f4a78b7212 */ /* 0x000fe400078e96b2 */
[----:B------:R-:W-:Y:S02]  /*25440*/  LOP3.LUT R155, R143, R186, R154, 0x96, !PT ;  /* 0x000000ba8f9b7212 */ /* 0x000fe400078e969a */
[----:B------:R5:W-:Y:S01]  /*25450*/  STL [R1+0x68], R145 ;  /* 0x0000689101007387 */ /* 0x000be20000100800 */
[----:B------:R-:W-:Y:S03]  /*25460*/  LOP3.LUT R143, R142, 0xffff, RZ, 0xc0, !PT ;  /* 0x0000ffff8e8f7812 */ /* 0x000fe600078ec0ff */
[----:B------:R2:W2:Y:S01]  /*25470*/  LDL.S16 R157, [R1+0x20] ;  /* 0x00002000019d7983 */ /* 0x0004a20000100600 */
[--C-:B-1----:R-:W-:Y:S03]  /*25480*/  SHF.R.U32.HI R138, RZ, 0x18, R139.reuse ;  /* 0x00000018ff8a7819 */ /* 0x102fe6000001168b */
[----:B------:R-:W-:Y:S04]  /*25490*/  @!P4 STL.S16 [R1+0x44], R187 ;  /* 0x000044bb0100c387 */ /* 0x000fe80000100600 */
[----:B------:R1:W-:Y:S01]  /*254a0*/  @!P3 STL.S16 [R1+0x40], R185 ;  /* 0x000040b90100b387 */ /* 0x0003e20000100600 */
[----:B-----5:R-:W-:Y:S04]  /*254b0*/  LOP3.LUT R145, R139, 0xff, RZ, 0xc0, !PT ;  /* 0x000000ff8b917812 */ /* 0x020fe800078ec0ff */
[----:B------:R-:W-:Y:S02]  /*254c0*/  ISETP.GE.U32.AND P5, PT, R217, R145, PT ;  /* 0x00000091d900720c */ /* 0x000fe40003fa6070 */
[----:B------:R-:W-:Y:S02]  /*254d0*/  LOP3.LUT R145, R139, 0xffff, RZ, 0xc0, !PT ;  /* 0x0000ffff8b917812 */ /* 0x000fe400078ec0ff */
[----:B------:R-:W-:Y:S02]  /*254e0*/  SHF.R.U32.HI R139, RZ, 0x10, R139 ;  /* 0x00000010ff8b7819 */ /* 0x000fe4000001168b */
[----:B------:R-:W-:Y:S02]  /*254f0*/  SHF.R.U32.HI R145, RZ, 0x8, R145 ;  /* 0x00000008ff917819 */ /* 0x000fe40000011691 */
[----:B------:R-:W-:Y:S02]  /*25500*/  LOP3.LUT R139, R139, 0xff, RZ, 0xc0, !PT ;  /* 0x000000ff8b8b7812 */ /* 0x000fe400078ec0ff */
[----:B------:R-:W-:Y:S02]  /*25510*/  LOP3.LUT R137, R145, 0xffff, RZ, 0xc0, !PT ;  /* 0x0000ffff91897812 */ /* 0x000fe400078ec0ff */
[----:B------:R-:W-:Y:S02]  /*25520*/  PRMT R145, R3, 0x5410, R2 ;  /* 0x0000541003917816 */ /* 0x000fe40000000002 */
[----:B------:R-:W-:Y:S02]  /*25530*/  @!P4 PRMT R3, R168, 0x5410, RZ ;  /* 0x00005410a803c816 */ /* 0x000fe400000000ff */
[C---:B------:R-:W-:Y:S02]  /*25540*/  ISETP.GE.U32.AND P4, PT, R217.reuse, R137, PT ;  /* 0x00000089d900720c */ /* 0x040fe40003f86070 */
[----:B------:R-:W-:Y:S01]  /*25550*/  PRMT R137, R0, 0x7632, R137 ;  /* 0x0000763200897816 */ /* 0x000fe20000000089 */
[----:B------:R-:W-:Y:S01]  /*25560*/  ST.E.U16 [R140.64+0x10], R3 ;  /* 0x000010038c007985 */ /* 0x000fe2000c101504 */
[----:B------:R-:W-:Y:S02]  /*25570*/  @!P3 PRMT R2, R156, 0x5410, RZ ;  /* 0x000054109c02b816 */ /* 0x000fe400000000ff */
[----:B------:R-:W-:Y:S02]  /*25580*/  PRMT R156, R0, 0x5410, R137 ;  /* 0x00005410009c7816 */ /* 0x000fe40000000089 */
[C---:B------:R-:W-:Y:S01]  /*25590*/  ISETP.GE.U32.AND P3, PT, R217.reuse, R138, PT ;  /* 0x0000008ad900720c */ /* 0x040fe20003f66070 */
[----:B------:R-:W-:Y:S01]  /*255a0*/  ST.E.U16 [R140.64+0x12], R2 ;  /* 0x000012028c007985 */ /* 0x000fe2000c101504 */
[----:B---3--:R-:W-:Y:S05]  /*255b0*/  @!P0 HADD2 R164, -R0.H0_H0, -RZ.H0_H0 ;  /* 0xa00000ff00a48230 */ /* 0x008fea0000000900 */
[----:B------:R3:W-:Y:S01]  /*255c0*/  @!P0 STL.S16 [R1+0x38], R164 ;  /* 0x000038a401008387 */ /* 0x0007e20000100600 */
[----:B------:R-:W-:Y:S03]  /*255d0*/  PRMT R184, R164, 0x7610, R184 ;  /* 0x00007610a4b87816 */ /* 0x000fe600000000b8 */
[----:B-1----:R1:W5:Y:S01]  /*255e0*/  LDL.S16 R185, [R1+0x1c] ;  /* 0x00001c0001b97983 */ /* 0x0023620000100600 */
[----:B------:R-:W-:Y:S02]  /*255f0*/  @!P0 PRMT R0, R184, 0x5410, RZ ;  /* 0x00005410b8008816 */ /* 0x000fe400000000ff */
[----:B------:R-:W-:Y:S01]  /*25600*/  ISETP.GE.U32.AND P0, PT, R217, R139, PT ;  /* 0x0000008bd900720c */ /* 0x000fe20003f06070 */
[----:B------:R1:W5:Y:S01]  /*25610*/  LDL.S16 R168, [R1+0x24] ;  /* 0x0000240001a87983 */ /* 0x0003620000100600 */
[----:B------:R-:W-:Y:S03]  /*25620*/  PRMT R139, R171, 0x7632, R139 ;  /* 0x00007632ab8b7816 */ /* 0x000fe6000000008b */
[----:B------:R1:W5:Y:S04]  /*25630*/  LDL.S16 R184, [R1+0x18] ;  /* 0x0000180001b87983 */ /* 0x0003680000100600 */
[----:B------:R1:W-:Y:S01]  /*25640*/  ST.E.U16 [R152.64+0xe], R0 ;  /* 0x00000e0098007985 */ /* 0x0003e2000c101504 */
[----:B---3--:R-:W-:Y:S01]  /*25650*/  IMAD.WIDE.U32 R164, R165, -0x2daee0ad, RZ ;  /* 0xd2511f53a5a47825 */ /* 0x008fe200078e00ff */
[----:B----4-:R-:W-:Y:S04]  /*25660*/  @!P2 HADD2 R183, -R137.H0_H0, -RZ.H0_H0 ;  /* 0xa00000ff89b7a230 */ /* 0x010fe80000000900 */
[----:B------:R-:W-:Y:S01]  /*25670*/  LOP3.LUT R138, R165, R244, R180, 0x96, !PT ;  /* 0x000000f4a58a7212 */ /* 0x000fe200078e96b4 */
[----:B------:R3:W-:Y:S01]  /*25680*/  @!P2 STL.S16 [R1+0x34], R183 ;  /* 0x000034b70100a387 */ /* 0x0007e20000100600 */
[----:B------:R-:W-:Y:S02]  /*25690*/  PRMT R3, R183, 0x7610, R3 ;  /* 0x00007610b7037816 */ /* 0x000fe40000000003 */
[----:B------:R-:W-:Y:S02]  /*256a0*/  LOP3.LUT R2, R138, 0xff, RZ, 0xc0, !PT ;  /* 0x000000ff8a027812 */ /* 0x000fe400078ec0ff */
[----:B------:R-:W-:Y:S02]  /*256b0*/  @!P2 PRMT R137, R3, 0x5410, RZ ;  /* 0x000054100389a816 */ /* 0x000fe400000000ff */
[----:B------:R-:W-:Y:S02]  /*256c0*/  ISETP.GE.U32.AND P2, PT, R217, R2, PT ;  /* 0x00000002d900720c */ /* 0x000fe40003f46070 */
[C---:B------:R-:W-:Y:S01]  /*256d0*/  PRMT R2, R174.reuse, 0x7632, R2 ;  /* 0x00007632ae027816 */ /* 0x040fe20000000002 */
[----:B------:R4:W-:Y:S01]  /*256e0*/  ST.E.U16 [R152.64+0x10], R137 ;  /* 0x0000108998007985 */ /* 0x0009e2000c101504 */
[----:B-1----:R-:W-:Y:S02]  /*256f0*/  PRMT R0, R174, 0x7610, R0 ;  /* 0x00007610ae007816 */ /* 0x002fe40000000000 */
[----:B------:R-:W-:Y:S03]  /*25700*/  LOP3.LUT R3, R138, 0xffff, RZ, 0xc0, !PT ;  /* 0x0000ffff8a037812 */ /* 0x000fe600078ec0ff */
[----:B--2---:R-:W-:Y:S01]  /*25710*/  @!P1 HADD2 R157, -R0.H0_H0, -RZ.H0_H0 ;  /* 0xa00000ff009d9230 */ /* 0x004fe20000000900 */
[----:B------:R-:W-:Y:S04]  /*25720*/  SHF.R.U32.HI R3, RZ, 0x8, R3 ;  /* 0x00000008ff037819 */ /* 0x000fe80000011603 */
[----:B------:R-:W-:Y:S02]  /*25730*/  PRMT R177, R157, 0x7610, R177 ;  /* 0x000076109db17816 */ /* 0x000fe400000000b1 */
[----:B------:R-:W-:Y:S01]  /*25740*/  LOP3.LUT R3, R3, 0xffff, RZ, 0xc0, !PT ;  /* 0x0000ffff03037812 */ /* 0x000fe200078ec0ff */
[----:B---3--:R1:W2:Y:S04]  /*25750*/  LDL.S16 R183, [R1+0x14] ;  /* 0x0000140001b77983 */ /* 0x0082a80000100600 */
[----:B------:R3:W-:Y:S01]  /*25760*/  @!P1 STL.S16 [R1+0x20], R157 ;  /* 0x0000209d01009387 */ /* 0x0007e20000100600 */
[--C-:B----4-:R-:W-:Y:S02]  /*25770*/  SHF.R.U32.HI R137, RZ, 0x18, R138.reuse ;  /* 0x00000018ff897819 */ /* 0x110fe4000001168a */
[----:B------:R-:W-:Y:S04]  /*25780*/  SHF.R.U32.HI R138, RZ, 0x10, R138 ;  /* 0x00000010ff8a7819 */ /* 0x000fe8000001168a */
[----:B------:R-:W-:Y:S02]  /*25790*/  LOP3.LUT R138, R138, 0xff, RZ, 0xc0, !PT ;  /* 0x000000ff8a8a7812 */ /* 0x000fe400078ec0ff */
[----:B---3--:R-:W-:Y:S02]  /*257a0*/  PRMT R157, R0, 0x5410, R2 ;  /* 0x00005410009d7816 */ /* 0x008fe40000000002 */
[----:B------:R-:W-:Y:S02]  /*257b0*/  @!P1 PRMT R0, R177, 0x5410, RZ ;  /* 0x00005410b1009816 */ /* 0x000fe400000000ff */
[----:B------:R1:W3:Y:S01]  /*257c0*/  LDL.S16 R177, [R1+0x10] ;  /* 0x0000100001b17983 */ /* 0x0002e20000100600 */
[----:B------:R-:W-:Y:S02]  /*257d0*/  ISETP.GE.U32.AND P1, PT, R217, R3, PT ;  /* 0x00000003d900720c */ /* 0x000fe40003f26070 */
[C---:B------:R-:W-:Y:S01]  /*257e0*/  PRMT R3, R176.reuse, 0x7632, R3 ;  /* 0x00007632b0037816 */ /* 0x040fe20000000003 */
[----:B------:R4:W-:Y:S02]  /*257f0*/  ST.E.U16 [R148.64+0x10], R0 ;  /* 0x0000100094007985 */ /* 0x0009e4000c101504 */
[----:B----4-:R-:W-:Y:S01]  /*25800*/  PRMT R0, R176, 0x7610, R0 ;  /* 0x00007610b0007816 */ /* 0x010fe20000000000 */
[----:B-----5:R-:W-:Y:S04]  /*25810*/  @!P6 HADD2 R185, -R2.H0_H0, -RZ.H0_H0 ;  /* 0xa00000ff02b9e230 */ /* 0x020fe80000000900 */
[----:B------:R-:W-:Y:S01]  /*25820*/  @!P5 HADD2 R168, -R0.H0_H0, -RZ.H0_H0 ;  /* 0xa00000ff00a8d230 */ /* 0x000fe20000000900 */
[----:B------:R-:W-:Y:S01]  /*25830*/  @!P6 STL.S16 [R1+0x1c], R185 ;  /* 0x00001cb90100e387 */ /* 0x000fe20000100600 */
[----:B------:R-:W-:Y:S01]  /*25840*/  PRMT R163, R185, 0x7610, R163 ;  /* 0x00007610b9a37816 */ /* 0x000fe200000000a3 */
[----:B------:R-:W-:Y:S02]  /*25850*/  @!P4 HADD2 R184, -R3.H0_H0, -RZ.H0_H0 ;  /* 0xa00000ff03b8c230 */ /* 0x000fe40000000900 */
[----:B------:R4:W-:Y:S01]  /*25860*/  @!P5 STL.S16 [R1+0x24], R168 ;  /* 0x000024a80100d387 */ /* 0x0009e20000100600 */
[----:B------:R-:W-:Y:S02]  /*25870*/  PRMT R162, R168, 0x7610, R162 ;  /* 0x00007610a8a27816 */ /* 0x000fe400000000a2 */
[----:B------:R-:W-:Y:S02]  /*25880*/  @!P6 PRMT R2, R163, 0x5410, RZ ;  /* 0x00005410a302e816 */ /* 0x000fe400000000ff */
[----:B------:R1:W5:Y:S01]  /*25890*/  LDL.S16 R163, [R1+0xc] ;  /* 0x00000c0001a37983 */ /* 0x0003620000100600 */
[C---:B------:R-:W-:Y:S02]  /*258a0*/  ISETP.GE.U32.AND P6, PT, R217.reuse, R137, PT ;  /* 0x00000089d900720c */ /* 0x040fe40003fc6070 */
[----:B------:R-:W-:Y:S01]  /*258b0*/  LOP3.LUT R137, R166, 0xff, RZ, 0xc0, !PT ;  /* 0x000000ffa6897812 */ /* 0x000fe200078ec0ff */
[----:B------:R1:W-:Y:S01]  /*258c0*/  ST.E.U16 [R148.64+0x12], R2 ;  /* 0x0000120294007985 */ /* 0x0003e2000c101504 */
[----:B------:R-:W-:Y:S02]  /*258d0*/  PRMT R182, R184, 0x7610, R182 ;  /* 0x00007610b8b67816 */ /* 0x000fe400000000b6 */
[----:B----4-:R-:W-:Y:S02]  /*258e0*/  PRMT R168, R0, 0x5410, R3 ;  /* 0x0000541000a87816 */ /* 0x010fe40000000003 */
[----:B------:R-:W-:Y:S02]  /*258f0*/  @!P5 PRMT R0, R162, 0x5410, RZ ;  /* 0x00005410a200d816 */ /* 0x000fe400000000ff */
[----:B------:R4:W4:Y:S01]  /*25900*/  LDL.S16 R162, [R1+0x8] ;  /* 0x0000080001a27983 */ /* 0x0009220000100600 */
[----:B------:R-:W-:Y:S02]  /*25910*/  ISETP.GE.U32.AND P5, PT, R217, R137, PT ;  /* 0x00000089d900720c */ /* 0x000fe40003fa6070 */
[----:B------:R-:W-:Y:S01]  /*25920*/  PRMT R137, R169, 0x7632, R137 ;  /* 0x00007632a9897816 */ /* 0x000fe20000000089 */
[----:B------:R2:W-:Y:S01]  /*25930*/  ST.E.U16 [R218.64+0x20], R0 ;  /* 0x00002000da007985 */ /* 0x0005e2000c101504 */
[----:B------:R-:W-:Y:S02]  /*25940*/  @!P4 PRMT R3, R182, 0x5410, RZ ;  /* 0x00005410b603c816 */ /* 0x000fe400000000ff */
[----:B-1----:R-:W-:Y:S01]  /*25950*/  SHF.R.U32.HI R2, RZ, 0x10, R166 ;  /* 0x00000010ff027819 */ /* 0x002fe200000116a6 */
[----:B------:R-:W-:Y:S03]  /*25960*/  @!P4 STL.S16 [R1+0x18], R184 ;  /* 0x000018b80100c387 */ /* 0x000fe60000100600 */
[----:B------:R-:W-:Y:S01]  /*25970*/  LOP3.LUT R2, R2, 0xff, RZ, 0xc0, !PT ;  /* 0x000000ff02027812 */ /* 0x000fe200078ec0ff */
[----:B------:R1:W-:Y:S03]  /*25980*/  ST.E.U16 [R218.64+0x22], R3 ;  /* 0x00002203da007985 */ /* 0x0003e6000c101504 */
[----:B------:R-:W-:Y:S02]  /*25990*/  ISETP.GE.U32.AND P4, PT, R217, R2, PT ;  /* 0x00000002d900720c */ /* 0x000fe40003f86070 */
[----:B------:R-:W-:Y:S02]  /*259a0*/  PRMT R2, R173, 0x7610, R2 ;  /* 0x00007610ad027816 */ /* 0x000fe40000000002 */
[----:B--2---:R-:W-:Y:S04]  /*259b0*/  PRMT R0, R169, 0x7610, R0 ;  /* 0x00007610a9007816 */ /* 0x004fe80000000000 */
[----:B------:R-:W-:Y:S01]  /*259c0*/  PRMT R169, R0, 0x5410, R137 ;  /* 0x0000541000a97816 */ /* 0x000fe20000000089 */
[----:B------:R-:W-:Y:S01]  /*259d0*/  @!P0 HADD2 R183, -R0.H0_H0, -RZ.H0_H0 ;  /* 0xa00000ff00b78230 */ /* 0x000fe20000000900 */
[----:B-1----:R-:W-:Y:S04]  /*259e0*/  LOP3.LUT R3, R166, 0xffff, RZ, 0xc0, !PT ;  /* 0x0000ffffa6037812 */ /* 0x002fe800078ec0ff */
[----:B------:R-:W-:Y:S01]  /*259f0*/  @!P0 STL.S16 [R1+0x14], R183 ;  /* 0x000014b701008387 */ /* 0x000fe20000100600 */
[----:B------:R-:W-:Y:S02]  /*25a00*/  PRMT R174, R183, 0x7610, R174 ;  /* 0x00007610b7ae7816 */ /* 0x000fe400000000ae */
[----:B------:R-:W-:Y:S01]  /*25a10*/  SHF.R.U32.HI R3, RZ, 0x8, R3 ;  /* 0x00000008ff037819 */ /* 0x000fe20000011603 */
[----:B------:R1:W2:Y:S01]  /*25a20*/  LDL.S16 R154, [R1+0x4] ;  /* 0x00000400019a7983 */ /* 0x0002a20000100600 */
[----:B------:R-:W-:Y:S02]  /*25a30*/  @!P0 PRMT R0, R174, 0x5410, RZ ;  /* 0x00005410ae008816 */ /* 0x000fe400000000ff */
[----:B------:R-:W-:Y:S01]  /*25a40*/  ISETP.GE.U32.AND P0, PT, R217, R138, PT ;  /* 0x0000008ad900720c */ /* 0x000fe20003f06070 */
[----:B------:R1:W2:Y:S01]  /*25a50*/  LDL.S16 R174, [R1] ;  /* 0x0000000001ae7983 */ /* 0x0002a20000100600 */
[----:B---3--:R-:W-:Y:S01]  /*25a60*/  @!P3 HADD2 R177, -R137.H0_H0, -RZ.H0_H0 ;  /* 0xa00000ff89b1b230 */ /* 0x008fe20000000900 */
[----:B------:R-:W-:Y:S02]  /*25a70*/  LOP3.LUT R3, R3, 0xffff, RZ, 0xc0, !PT ;  /* 0x0000ffff03037812 */ /* 0x000fe400078ec0ff */
[----:B------:R3:W-:Y:S01]  /*25a80*/  ST.E.U16 [R140.64+0x20], R0 ;  /* 0x000020008c007985 */ /* 0x0007e2000c101504 */
[----:B------:R-:W-:Y:S02]  /*25a90*/  SHF.R.U32.HI R138, RZ, 0x18, R166 ;  /* 0x00000018ff8a7819 */ /* 0x000fe400000116a6 */
[----:B------:R-:W-:Y:S01]  /*25aa0*/  PRMT R176, R177, 0x7610, R176 ;  /* 0x00007610b1b07816 */ /* 0x000fe200000000b0 */
[----:B------:R-:W-:Y:S03]  /*25ab0*/  @!P3 STL.S16 [R1+0x10], R177 ;  /* 0x000010b10100b387 */ /* 0x000fe60000100600 */
[----:B------:R-:W-:Y:S02]  /*25ac0*/  @!P3 PRMT R137, R176, 0x5410, RZ ;  /* 0x00005410b089b816 */ /* 0x000fe400000000ff */
[----:B------:R-:W-:Y:S03]  /*25ad0*/  ISETP.GE.U32.AND P3, PT, R217, R138, PT ;  /* 0x0000008ad900720c */ /* 0x000fe60003f66070 */
[----:B------:R1:W-:Y:S10]  /*25ae0*/  ST.E.U16 [R140.64+0x22], R137 ;  /* 0x000022898c007985 */ /* 0x0003f4000c101504 */
[----:B------:R-:W-:Y:S01]  /*25af0*/  @!P3 HADD2 R249, -R139.H0_H0, -RZ.H0_H0 ;  /* 0xa00000ff8bf9b230 */ /* 0x000fe20000000900 */
[----:B---3--:R-:W-:Y:S02]  /*25b00*/  PRMT R0, R173, 0x7632, R0 ;  /* 0x00007632ad007816 */ /* 0x008fe40000000000 */
[----:B------:R-:W-:Y:S02]  /*25b10*/  SHF.R.U32.HI R173, RZ, 0x10, R150 ;  /* 0x00000010ffad7819 */ /* 0x000fe40000011696 */
[----:B------:R-:W-:Y:S02]  /*25b20*/  PRMT R197, R2, 0x5410, R0 ;  /* 0x0000541002c57816 */ /* 0x000fe40000000000 */
[----:B-1----:R-:W-:Y:S01]  /*25b30*/  LOP3.LUT R137, R164, 0xff, RZ, 0xc0, !PT ;  /* 0x000000ffa4897812 */ /* 0x002fe200078ec0ff */
[----:B-----5:R-:W-:Y:S05]  /*25b40*/  @!P2 HADD2 R163, -R2.H0_H0, -RZ.H0_H0 ;  /* 0xa00000ff02a3a230 */ /* 0x020fea0000000900 */
[----:B------:R-:W-:Y:S01]  /*25b50*/  PRMT R161, R163, 0x7610, R161 ;  /* 0x00007610a3a17816 */ /* 0x000fe200000000a1 */
[----:B------:R1:W-:Y:S03]  /*25b60*/  @!P2 STL.S16 [R1+0xc], R163 ;  /* 0x00000ca30100a387 */ /* 0x0003e60000100600 */
[----:B------:R-:W-:Y:S02]  /*25b70*/  @!P2 PRMT R2, R161, 0x5410, RZ ;  /* 0x00005410a102a816 */ /* 0x000fe400000000ff */
[C---:B------:R-:W-:Y:S02]  /*25b80*/  ISETP.GE.U32.AND P2, PT, R217.reuse, R3, PT ;  /* 0x00000003d900720c */ /* 0x040fe40003f46070 */
[----:B------:R-:W-:Y:S01]  /*25b90*/  PRMT R3, R170, 0x7610, R3 ;  /* 0x00007610aa037816 */ /* 0x000fe20000000003 */
[----:B------:R3:W-:Y:S01]  /*25ba0*/  ST.E.U16 [R152.64+0x1e], R2 ;  /* 0x00001e0298007985 */ /* 0x0007e2000c101504 */
[----:B------:R-:W-:Y:S01]  /*25bb0*/  LOP3.LUT R161, R142, 0xff, RZ, 0xc0, !PT ;  /* 0x000000ff8ea17812 */ /* 0x000fe200078ec0ff */
[----:B----4-:R-:W-:Y:S05]  /*25bc0*/  @!P1 HADD2 R162, -R0.H0_H0, -RZ.H0_H0 ;  /* 0xa00000ff00a29230 */ /* 0x010fea0000000900 */
[----:B------:R-:W-:Y:S01]  /*25bd0*/  PRMT R138, R162, 0x7610, R138 ;  /* 0x00007610a28a7816 */ /* 0x000fe2000000008a */
[----:B------:R4:W-:Y:S01]  /*25be0*/  @!P1 STL.S16 [R1+0x8], R162 ;  /* 0x000008a201009387 */ /* 0x0009e20000100600 */
[----:B-1----:R-:W-:Y:S02]  /*25bf0*/  SHF.R.U32.HI R163, RZ, 0x18, R142 ;  /* 0x00000018ffa37819 */ /* 0x002fe4000001168e */
[----:B------:R-:W-:Y:S02]  /*25c00*/  @!P1 PRMT R0, R138, 0x5410, RZ ;  /* 0x000054108a009816 */ /* 0x000fe400000000ff */
[----:B------:R-:W-:Y:S02]  /*25c10*/  ISETP.GE.U32.AND P1, PT, R217, R137, PT ;  /* 0x00000089d900720c */ /* 0x000fe40003f26070 */
[----:B------:R-:W-:Y:S01]  /*25c20*/  PRMT R137, R170, 0x7632, R137 ;  /* 0x00007632aa897816 */ /* 0x000fe20000000089 */
[----:B------:R1:W-:Y:S01]  /*25c30*/  ST.E.U16 [R152.64+0x20], R0 ;  /* 0x0000200098007985 */ /* 0x0003e2000c101504 */
[----:B------:R-:W-:Y:S02]  /*25c40*/  LOP3.LUT R138, R164, 0xffff, RZ, 0xc0, !PT ;  /* 0x0000ffffa48a7812 */ /* 0x000fe400078ec0ff */
[----:B------:R-:W-:Y:S02]  /*25c50*/  PRMT R196, R3, 0x5410, R137 ;  /* 0x0000541003c47816 */ /* 0x000fe40000000089 */
[----:B------:R-:W-:Y:S02]  /*25c60*/  SHF.R.U32.HI R138, RZ, 0x8, R138 ;  /* 0x00000008ff8a7819 */ /* 0x000fe4000001168a */
[----:B---3--:R-:W-:Y:S02]  /*25c70*/  SHF.R.U32.HI R2, RZ, 0x10, R164 ;  /* 0x00000010ff027819 */ /* 0x008fe400000116a4 */
[----:B------:R-:W-:Y:S01]  /*25c80*/  LOP3.LUT R138, R138, 0xffff, RZ, 0xc0, !PT ;  /* 0x0000ffff8a8a7812 */ /* 0x000fe200078ec0ff */
[----:B------:R-:W-:Y:S01]  /*25c90*/  @!P1 HADD2 R248, -R136.H0_H0, -RZ.H0_H0 ;  /* 0xa00000ff88f89230 */ /* 0x000fe20000000900 */
[----:B----4-:R-:W-:Y:S02]  /*25ca0*/  SHF.R.U32.HI R162, RZ, 0x10, R142 ;  /* 0x00000010ffa27819 */ /* 0x010fe4000001168e */
[----:B-1----:R-:W-:Y:S01]  /*25cb0*/  PRMT R0, R172, 0x7610, R0 ;  /* 0x00007610ac007816 */ /* 0x002fe20000000000 */
[----:B--2---:R-:W-:Y:S04]  /*25cc0*/  @!P0 HADD2 R154, -R3.H0_H0, -RZ.H0_H0 ;  /* 0xa00000ff039a8230 */ /* 0x004fe80000000900 */
[----:B------:R-:W-:Y:S02]  /*25cd0*/  @!P5 HADD2 R252, -R0.H0_H0, -RZ.H0_H0 ;  /* 0xa00000ff00fcd230 */ /* 0x000fe40000000900 */
[----:B------:R-:W-:Y:S01]  /*25ce0*/  @!P6 HADD2 R174, -R137.H0_H0, -RZ.H0_H0 ;  /* 0xa00000ff89aee230 */ /* 0x000fe20000000900 */
[----:B------:R-:W-:Y:S01]  /*25cf0*/  PRMT R170, R154, 0x7610, R170 ;  /* 0x000076109aaa7816 */ /* 0x000fe200000000aa */
[----:B------:R1:W-:Y:S03]  /*25d00*/  @!P0 STL.S16 [R1+0x4], R154 ;  /* 0x0000049a01008387 */ /* 0x0003e60000100600 */
[----:B------:R-:W-:Y:S01]  /*25d10*/  @!P0 PRMT R3, R170, 0x5410, RZ ;  /* 0x00005410aa038816 */ /* 0x000fe200000000ff */
[----:B------:R2:W-:Y:S01]  /*25d20*/  @!P6 STL.S16 [R1], R174 ;  /* 0x000000ae0100e387 */ /* 0x0005e20000100600 */
[----:B------:R-:W-:Y:S02]  /*25d30*/  ISETP.GE.U32.AND P0, PT, R217, R138, PT ;  /* 0x0000008ad900720c */ /* 0x000fe40003f06070 */
[----:B------:R-:W-:Y:S01]  /*25d40*/  PRMT R142, R174, 0x7610, R142 ;  /* 0x00007610ae8e7816 */ /* 0x000fe2000000008e */
[----:B------:R3:W-:Y:S01]  /*25d50*/  ST.E.U16 [R148.64+0x20], R3 ;  /* 0x0000200394007985 */ /* 0x0007e2000c101504 */
[----:B------:R-:W-:Y:S02]  /*25d60*/  PRMT R138, R172, 0x7632, R138 ;  /* 0x00007632ac8a7816 */ /* 0x000fe4000000008a */
[----:B------:R-:W-:Y:S01]  /*25d70*/  @!P6 PRMT R137, R142, 0x5410, RZ ;  /* 0x000054108e89e816 */ /* 0x000fe200000000ff */
[----:B------:R-:W4:Y:S01]  /*25d80*/  LDL R240, [R1+0xd8] ;  /* 0x0000d80001f07983 */ /* 0x000f220000100800 */
[----:B------:R-:W-:Y:S01]  /*25d90*/  SHF.R.U32.HI R142, RZ, 0x18, R164 ;  /* 0x00000018ff8e7819 */ /* 0x000fe200000116a4 */
[----:B------:R-:W-:Y:S02]  /*25da0*/  @!P2 HADD2 R251, -R138.H0_H0, -RZ.H0_H0 ;  /* 0xa00000ff8afba230 */ /* 0x000fe40000000900 */
[----:B------:R5:W-:Y:S01]  /*25db0*/  ST.E.U16 [R148.64+0x22], R137 ;  /* 0x0000228994007985 */ /* 0x000be2000c101504 */
[----:B-1----:R-:W-:Y:S02]  /*25dc0*/  LOP3.LUT R154, R151, R186, R160, 0x96, !PT ;  /* 0x000000ba979a7212 */ /* 0x002fe400078e96a0 */
[----:B--2---:R-:W-:Y:S02]  /*25dd0*/  SHF.R.U32.HI R174, RZ, 0x18, R150 ;  /* 0x00000018ffae7819 */ /* 0x004fe40000011696 */
[----:B---3--:R-:W-:Y:S02]  /*25de0*/  LOP3.LUT R3, R2, 0xff, RZ, 0xc0, !PT ;  /* 0x000000ff02037812 */ /* 0x008fe400078ec0ff */
[----:B------:R-:W-:Y:S02]  /*25df0*/  PRMT R2, R171, 0x7610, R2 ;  /* 0x00007610ab027816 */ /* 0x000fe40000000002 */
[----:B------:R-:W-:Y:S02]  /*25e00*/  ISETP.GE.U32.AND P6, PT, R217, R3, PT ;  /* 0x00000003d900720c */ /* 0x000fe40003fc6070 */
[----:B------:R-:W-:Y:S01]  /*25e10*/  SHF.R.U32.HI R3, RZ, 0x8, R143 ;  /* 0x00000008ff037819 */ /* 0x000fe2000001168f */
[----:B------:R-:W-:Y:S01]  /*25e20*/  @!P4 HADD2 R250, -R2.H0_H0, -RZ.H0_H0 ;  /* 0xa00000ff02fac230 */ /* 0x000fe20000000900 */
[----:B------:R-:W-:Y:S02]  /*25e30*/  PRMT R171, R0, 0x5410, R138 ;  /* 0x0000541000ab7816 */ /* 0x000fe4000000008a */
[----:B------:R-:W-:Y:S02]  /*25e40*/  @!P5 PRMT R0, R252, 0x5410, RZ ;  /* 0x00005410fc00d816 */ /* 0x000fe400000000ff */
[--C-:B------:R-:W-:Y:S02]  /*25e50*/  PRMT R172, R161, 0x5410, R3.reuse ;  /* 0x00005410a1ac7816 */ /* 0x100fe40000000003 */
[----:B------:R-:W-:Y:S01]  /*25e60*/  PRMT R3, R136, 0x7632, R3 ;  /* 0x0000763288037816 */ /* 0x000fe20000000003 */
[----:B------:R1:W-:Y:S01]  /*25e70*/  ST.E.U16 [R218.64+0x30], R0 ;  /* 0x00003000da007985 */ /* 0x0003e2000c101504 */
[----:B------:R-:W-:Y:S02]  /*25e80*/  @!P2 PRMT R138, R251, 0x5410, RZ ;  /* 0x00005410fb8aa816 */ /* 0x000fe400000000ff */
[----:B------:R-:W-:Y:S01]  /*25e90*/  PRMT R170, R2, 0x5410, R139 ;  /* 0x0000541002aa7816 */ /* 0x000fe2000000008b */
[----:B------:R-:W-:Y:S01]  /*25ea0*/  @!P0 HADD2 R247, -R3.H0_H0, -RZ.H0_H0 ;  /* 0xa00000ff03f78230 */ /* 0x000fe20000000900 */
[----:B------:R-:W-:Y:S01]  /*25eb0*/  @!P4 PRMT R2, R250, 0x5410, RZ ;  /* 0x00005410fa02c816 */ /* 0x000fe200000000ff */
[----:B------:R2:W-:Y:S01]  /*25ec0*/  ST.E.U16 [R218.64+0x32], R138 ;  /* 0x0000328ada007985 */ /* 0x0005e2000c101504 */
[----:B------:R-:W-:Y:S02]  /*25ed0*/  @!P3 PRMT R139, R249, 0x5410, RZ ;  /* 0x00005410f98bb816 */ /* 0x000fe400000000ff */
[----:B------:R-:W-:Y:S01]  /*25ee0*/  PRMT R211, R136, 0x5410, R3 ;  /* 0x0000541088d37816 */ /* 0x000fe20000000003 */
[----:B------:R3:W-:Y:S01]  /*25ef0*/  ST.E.U16 [R140.64+0x30], R2 ;  /* 0x000030028c007985 */ /* 0x0007e2000c101504 */
[----:B------:R-:W-:Y:S02]  /*25f00*/  @!P0 PRMT R3, R247, 0x5410, RZ ;  /* 0x00005410f7038816 */ /* 0x000fe400000000ff */
[----:B------:R-:W-:Y:S01]  /*25f10*/  ISETP.GE.U32.AND P5, PT, R217, R142, PT ;  /* 0x0000008ed900720c */ /* 0x000fe20003fa6070 */
[----:B------:R3:W-:Y:S01]  /*25f20*/  ST.E.U16 [R140.64+0x32], R139 ;  /* 0x0000328b8c007985 */ /* 0x0007e2000c101504 */
[----:B------:R-:W-:Y:S02]  /*25f30*/  @!P1 PRMT R136, R248, 0x5410, RZ ;  /* 0x00005410f8889816 */ /* 0x000fe400000000ff */
[----:B------:R-:W-:Y:S01]  /*25f40*/  LOP3.LUT R142, R150, 0xffff, RZ, 0xc0, !PT ;  /* 0x0000ffff968e7812 */ /* 0x000fe200078ec0ff */
[----:B------:R3:W-:Y:S01]  /*25f50*/  ST.E.U16 [R152.64+0x30], R3 ;  /* 0x0000300398007985 */ /* 0x0007e2000c101504 */
[----:B-----5:R-:W-:Y:S02]  /*25f60*/  LOP3.LUT R137, R162, 0xff, RZ, 0xc0, !PT ;  /* 0x000000ffa2897812 */ /* 0x020fe400078ec0ff */
[----:B------:R-:W-:Y:S01]  /*25f70*/  LOP3.LUT R161, R150, 0xff, RZ, 0xc0, !PT ;  /* 0x000000ff96a17812 */ /* 0x000fe200078ec0ff */
[----:B------:R-:W-:Y:S01]  /*25f80*/  ST.E.U16 [R152.64+0x2e], R136 ;  /* 0x00002e8898007985 */ /* 0x000fe2000c101504 */
[----:B------:R-:W-:Y:S02]  /*25f90*/  PRMT R163, R137, 0x5410, R163 ;  /* 0x0000541089a37816 */ /* 0x000fe400000000a3 */
[----:B------:R-:W-:Y:S02]  /*25fa0*/  LOP3.LUT R137, R155, 0xff, RZ, 0xc0, !PT ;  /* 0x000000ff9b897812 */ /* 0x000fe400078ec0ff */
[C---:B-1----:R-:W-:Y:S05]  /*25fb0*/  PRMT R0, R175.reuse, 0x7632, R0 ;  /* 0x00007632af007816 */ /* 0x042fea0000000000 */
[----:B------:R-:W-:Y:S01]  /*25fc0*/  @!P5 HADD2 R245, -R0.H0_H0, -RZ.H0_H0 ;  /* 0xa00000ff00f5d230 */ /* 0x000fe20000000900 */
[----:B--2---:R-:W-:Y:S02]  /*25fd0*/  SHF.R.U32.HI R138, RZ, 0x8, R142 ;  /* 0x00000008ff8a7819 */ /* 0x004fe4000001168e */
[----:B------:R-:W-:Y:S02]  /*25fe0*/  IADD3 R218, P0, R218, -0x40, RZ ;  /* 0xffffffc0dada7810 */ /* 0x000fe40007f1e0ff */
[----:B---3--:R-:W-:Y:S02]  /*25ff0*/  PRMT R2, R175, 0x7610, R2 ;  /* 0x00007610af027816 */ /* 0x008fe40000000002 */
[----:B------:R-:W-:Y:S01]  /*26000*/  PRMT R161, R161, 0x5410, R138 ;  /* 0x00005410a1a17816 */ /* 0x000fe2000000008a */
[--C-:B------:R-:W-:Y:S01]  /*26010*/  HSET2.LE.AND R138, R172, R221.reuse, PT ;  /* 0x000000ddac8a7233 */ /* 0x100fe20003803000 */
[----:B------:R-:W-:Y:S01]  /*26020*/  IADD3.X R219, R219, -0x1, RZ, P0, !PT ;  /* 0xffffffffdbdb7810 */ /* 0x000fe200007fe4ff */
[----:B------:R-:W-:Y:S02]  /*26030*/  @!P6 HADD2 R246, -R2.H0_H0, -RZ.H0_H0 ;  /* 0xa00000ff02f6e230 */ /* 0x000fe40000000900 */
[--C-:B------:R-:W-:Y:S01]  /*26040*/  HSET2.LE.AND R139, R163, R221.reuse, PT ;  /* 0x000000dda38b7233 */ /* 0x100fe20003803000 */
[----:B------:R-:W-:Y:S02]  /*26050*/  PRMT R3, R2, 0x5410, R0 ;  /* 0x0000541002037816 */ /* 0x000fe40000000000 */
[----:B------:R-:W-:Y:S02]  /*26060*/  @!P5 PRMT R0, R245, 0x5410, RZ ;  /* 0x00005410f500d816 */ /* 0x000fe400000000ff */
[----:B------:R-:W-:Y:S02]  /*26070*/  @!P6 PRMT R2, R246, 0x5410, RZ ;  /* 0x00005410f602e816 */ /* 0x000fe400000000ff */
[----:B------:R-:W-:Y:S01]  /*26080*/  LOP3.LUT R138, R144, R138, RZ, 0xc0, !PT ;  /* 0x0000008a908a7212 */ /* 0x000fe200078ec0ff */
[----:B------:R1:W-:Y:S01]  /*26090*/  ST.E.U16 [R148.64+0x32], R0 ;  /* 0x0000320094007985 */ /* 0x0003e2000c101504 */
[----:B------:R-:W-:Y:S03]  /*260a0*/  LOP3.LUT R139, R145, R139, RZ, 0xc0, !PT ;  /* 0x0000008b918b7212 */ /* 0x000fe600078ec0ff */
[----:B------:R2:W-:Y:S04]  /*260b0*/  ST.E.U16 [R148.64+0x30], R2 ;  /* 0x0000300294007985 */ /* 0x0005e8000c101504 */
[----:B------:R-:W3:Y:S08]  /*260c0*/  LDSM.16.MT88.4 R140, [R201+0xa000] ;  /* 0x00a00000c98c783b */ /* 0x000ef00000004200 */
[----:B------:R-:W5:Y:S08]  /*260d0*/  LDSM.16.MT88.4 R148, [R203+0xa000] ;  /* 0x00a00000cb94783b */ /* 0x000f700000004200 */
[----:B------:R-:W-:Y:S01]  /*260e0*/  LDSM.16.MT88.4 R184, [R201+0xb800] ;  /* 0x00b80000c9b8783b */ /* 0x000fe20000004200 */
[----:B-1----:R-:W-:Y:S04]  /*260f0*/  LOP3.LUT R0, R155, 0xffff, RZ, 0xc0, !PT ;  /* 0x0000ffff9b007812 */ /* 0x002fe800078ec0ff */
[----:B------:R-:W-:Y:S03]  /*26100*/  SHF.R.U32.HI R136, RZ, 0x8, R0 ;  /* 0x00000008ff887819 */ /* 0x000fe60000011600 */
[----:B------:R-:W-:Y:S01]  /*26110*/  LDSM.16.MT88.4 R188, [R203+0xb800] ;  /* 0x00b80000cbbc783b */ /* 0x000fe20000004200 */
[C---:B------:R-:W-:Y:S02]  /*26120*/  LOP3.LUT R0, R154.reuse, 0xffff, RZ, 0xc0, !PT ;  /* 0x0000ffff9a007812 */ /* 0x040fe400078ec0ff */
[--C-:B--2---:R-:W-:Y:S02]  /*26130*/  SHF.R.U32.HI R2, RZ, 0x10, R155.reuse ;  /* 0x00000010ff027819 */ /* 0x104fe4000001169b */
[----:B------:R-:W-:Y:S02]  /*26140*/  PRMT R137, R137, 0x5410, R136 ;  /* 0x0000541089897816 */ /* 0x000fe40000000088 */
[----:B------:R-:W-:Y:S01]  /*26150*/  LOP3.LUT R136, R154, 0xff, RZ, 0xc0, !PT ;  /* 0x000000ff9a887812 */ /* 0x000fe200078ec0ff */
[----:B------:R-:W-:Y:S01]  /*26160*/  LDSM.16.MT88.4 R192, [R206+0xb800] ;  /* 0x00b80000cec0783b */ /* 0x000fe20000004200 */
[----:B------:R-:W-:Y:S02]  /*26170*/  SHF.R.U32.HI R0, RZ, 0x8, R0 ;  /* 0x00000008ff007819 */ /* 0x000fe40000011600 */
[----:B------:R-:W-:Y:S02]  /*26180*/  SHF.R.U32.HI R155, RZ, 0x18, R155 ;  /* 0x00000018ff9b7819 */ /* 0x000fe4000001169b */
[----:B------:R-:W-:Y:S02]  /*26190*/  LOP3.LUT R2, R2, 0xff, RZ, 0xc0, !PT ;  /* 0x000000ff02027812 */ /* 0x000fe400078ec0ff */
[----:B------:R-:W-:Y:S01]  /*261a0*/  PRMT R160, R136, 0x5410, R0 ;  /* 0x0000541088a07816 */ /* 0x000fe20000000000 */
[--C-:B------:R-:W-:Y:S01]  /*261b0*/  HSET2.LE.AND R136, R137, R221.reuse, PT ;  /* 0x000000dd89887233 */ /* 0x100fe20003803000 */
[----:B------:R-:W-:Y:S02]  /*261c0*/  PRMT R2, R2, 0x5410, R155 ;  /* 0x0000541002027816 */ /* 0x000fe4000000009b */
[--C-:B------:R-:W-:Y:S01]  /*261d0*/  SHF.R.U32.HI R0, RZ, 0x10, R154.reuse ;  /* 0x00000010ff007819 */ /* 0x100fe2000001169a */
[--C-:B------:R-:W-:Y:S01]  /*261e0*/  HSET2.LE.AND R144, R160, R221.reuse, PT ;  /* 0x000000dda0907233 */ /* 0x100fe20003803000 */
[----:B------:R-:W-:Y:S01]  /*261f0*/  SHF.R.U32.HI R154, RZ, 0x18, R154 ;  /* 0x00000018ff9a7819 */ /* 0x000fe2000001169a */
[--C-:B------:R-:W-:Y:S01]  /*26200*/  HSET2.LE.AND R137, R2, R221.reuse, PT ;  /* 0x000000dd02897233 */ /* 0x100fe20003803000 */
[----:B------:R-:W-:Y:S02]  /*26210*/  LOP3.LUT R0, R0, 0xff, RZ, 0xc0, !PT ;  /* 0x000000ff00007812 */ /* 0x000fe400078ec0ff */
[----:B------:R-:W-:Y:S02]  /*26220*/  LOP3.LUT R136, R147, R136, RZ, 0xc0, !PT ;  /* 0x0000008893887212 */ /* 0x000fe400078ec0ff */
[----:B------:R-:W-:Y:S02]  /*26230*/  LOP3.LUT R147, R173, 0xff, RZ, 0xc0, !PT ;  /* 0x000000ffad937812 */ /* 0x000fe400078ec0ff */
[----:B------:R-:W-:Y:S02]  /*26240*/  PRMT R0, R0, 0x5410, R154 ;  /* 0x0000541000007816 */ /* 0x000fe4000000009a */
[----:B------:R-:W-:Y:S01]  /*26250*/  PRMT R147, R147, 0x5410, R174 ;  /* 0x0000541093937816 */ /* 0x000fe200000000ae */
[----:B------:R-:W1:Y:S01]  /*26260*/  LDSM.16.MT88.4 R152, [R206+0xa000] ;  /* 0x00a00000ce98783b */ /* 0x000e620000004200 */
[----:B------:R-:W-:Y:S01]  /*26270*/  LOP3.LUT R137, R146, R137, RZ, 0xc0, !PT ;  /* 0x0000008992897212 */ /* 0x000fe200078ec0ff */
[--C-:B------:R-:W-:Y:S01]  /*26280*/  HSET2.LE.AND R146, R161, R221.reuse, PT ;  /* 0x000000dda1927233 */ /* 0x100fe20003803000 */
[----:B------:R-:W-:Y:S01]  /*26290*/  LOP3.LUT R144, R159, R144, RZ, 0xc0, !PT ;  /* 0x000000909f907212 */ /* 0x000fe200078ec0ff */
[--C-:B------:R-:W-:Y:S01]  /*262a0*/  HSET2.LE.AND R145, R0, R221.reuse, PT ;  /* 0x000000dd00917233 */ /* 0x100fe20003803000 */
[----:B------:R-:W-:Y:S01]  /*262b0*/  LOP3.LUT R0, R167, R244, R178, 0x96, !PT ;  /* 0x000000f4a7007212 */ /* 0x000fe200078e96b2 */
[--C-:B------:R-:W-:Y:S01]  /*262c0*/  HSET2.LE.AND R147, R147, R221.reuse, PT ;  /* 0x000000dd93937233 */ /* 0x100fe20003803000 */
[----:B------:R-:W-:Y:S01]  /*262d0*/  LOP3.LUT R146, R156, R146, RZ, 0xc0, !PT ;  /* 0x000000929c927212 */ /* 0x000fe200078ec0ff */
[-C--:B---3--:R-:W-:Y:S01]  /*262e0*/  HMMA.16816.F32 R4, R136, R140.reuse, R4 ;  /* 0x0000008c8804723c */ /* 0x088fe20000001804 */
[----:B------:R-:W-:Y:S01]  /*262f0*/  LOP3.LUT R145, R158, R145, RZ, 0xc0, !PT ;  /* 0x000000919e917212 */ /* 0x000fe200078ec0ff */
[----:B------:R-:W-:Y:S01]  /*26300*/  LDSM.16.MT88.4 R160, [R206+0xb000] ;  /* 0x00b00000cea0783b */ /* 0x000fe20000004200 */
[----:B------:R-:W-:Y:S02]  /*26310*/  LOP3.LUT R147, R157, R147, RZ, 0xc0, !PT ;  /* 0x000000939d937212 */ /* 0x000fe400078ec0ff */
[----:B------:R-:W-:Y:S05]  /*26320*/  LOP3.LUT R2, R165, R244, R180, 0x96, !PT ;  /* 0x000000f4a5027212 */ /* 0x000fea00078e96b4 */
[C---:B------:R-:W-:Y:S01]  /*26330*/  HMMA.16816.F32 R8, R144.reuse, R140, R8 ;  /* 0x0000008c9008723c */ /* 0x040fe20000001808 */
[----:B------:R-:W-:Y:S07]  /*26340*/  LDSM.16.MT88.4 R156, [R201+0xb000] ;  /* 0x00b00000c99c783b */ /* 0x000fee0000004200 */
[-C--:B------:R-:W-:Y:S01]  /*26350*/  HMMA.16816.F32 R12, R144, R142.reuse, R12 ;  /* 0x0000008e900c723c */ /* 0x080fe2000000180c */
[----:B------:R-:W-:Y:S07]  /*26360*/  LDSM.16.MT88.4 R176, [R206+0xa800] ;  /* 0x00a80000ceb0783b */ /* 0x000fee0000004200 */
[C---:B------:R-:W-:Y:S01]  /*26370*/  HMMA.16816.F32 R16, R136.reuse, R142, R16 ;  /* 0x0000008e8810723c */ /* 0x040fe20000001810 */
[----:B------:R-:W2:Y:S07]  /*26380*/  LDSM.16.MT88.4 R140, [R205+0xa000] ;  /* 0x00a00000cd8c783b */ /* 0x000eae0000004200 */
[-C--:B-----5:R-:W-:Y:S01]  /*26390*/  HMMA.16816.F32 R20, R136, R148.reuse, R20 ;  /* 0x000000948814723c */ /* 0x0a0fe20000001814 */
[----:B------:R-:W-:Y:S07]  /*263a0*/  LDSM.16.MT88.4 R180, [R205+0xa800] ;  /* 0x00a80000cdb4783b */ /* 0x000fee0000004200 */
[C---:B------:R-:W-:Y:S08]  /*263b0*/  HMMA.16816.F32 R24, R144.reuse, R148, R24 ;  /* 0x000000949018723c */ /* 0x040ff00000001818 */
[-C--:B------:R-:W-:Y:S08]  /*263c0*/  HMMA.16816.F32 R28, R144, R150.reuse, R28 ;  /* 0x00000096901c723c */ /* 0x080ff0000000181c */
[C---:B------:R-:W-:Y:S01]  /*263d0*/  HMMA.16816.F32 R32, R136.reuse, R150, R32 ;  /* 0x000000968820723c */ /* 0x040fe20000001820 */
[----:B------:R-:W3:Y:S07]  /*263e0*/  LDSM.16.MT88.4 R148, [R203+0xb000] ;  /* 0x00b00000cb94783b */ /* 0x000eee0000004200 */
[-C--:B-1----:R-:W-:Y:S08]  /*263f0*/  HMMA.16816.F32 R36, R136, R152.reuse, R36 ;  /* 0x000000988824723c */ /* 0x082ff00000001824 */
[C---:B------:R-:W-:Y:S07]  /*26400*/  HMMA.16816.F32 R40, R144.reuse, R152, R40 ;  /* 0x000000989028723c */ /* 0x040fee0000001828 */
[----:B------:R-:W-:Y:S01]  /*26410*/  SHF.R.U32.HI R153, RZ, 0x10, R166 ;  /* 0x00000010ff997819 */ /* 0x000fe200000116a6 */
[-C--:B------:R-:W-:Y:S04]  /*26420*/  HMMA.16816.F32 R44, R144, R154.reuse, R44 ;  /* 0x0000009a902c723c */ /* 0x080fe8000000182c */
[----:B------:R-:W-:Y:S04]  /*26430*/  LOP3.LUT R153, R153, 0xff, RZ, 0xc0, !PT ;  /* 0x000000ff99997812 */ /* 0x000fe800078ec0ff */
[C---:B------:R-:W-:Y:S07]  /*26440*/  HMMA.16816.F32 R48, R136.reuse, R154, R48 ;  /* 0x0000009a8830723c */ /* 0x040fee0000001830 */
[----:B------:R-:W-:Y:S01]  /*26450*/  LOP3.LUT R155, R164, 0xff, RZ, 0xc0, !PT ;  /* 0x000000ffa49b7812 */ /* 0x000fe200078ec0ff */
[-C--:B--2---:R-:W-:Y:S08]  /*26460*/  HMMA.16816.F32 R52, R136, R140.reuse, R52 ;  /* 0x0000008c8834723c */ /* 0x084ff00000001834 */
[C---:B------:R-:W-:Y:S08]  /*26470*/  HMMA.16816.F32 R56, R144.reuse, R140, R56 ;  /* 0x0000008c9038723c */ /* 0x040ff00000001838 */
[-C--:B------:R-:W-:Y:S08]  /*26480*/  HMMA.16816.F32 R60, R144, R142.reuse, R60 ;  /* 0x0000008e903c723c */ /* 0x080ff0000000183c */
[C---:B------:R-:W-:Y:S01]  /*26490*/  HMMA.16816.F32 R64, R136.reuse, R142, R64 ;  /* 0x0000008e8840723c */ /* 0x040fe20000001840 */
[----:B------:R-:W1:Y:S07]  /*264a0*/  LDSM.16.MT88.4 R140, [R205+0xb000] ;  /* 0x00b00000cd8c783b */ /* 0x000e6e0000004200 */
[-C--:B------:R-:W-:Y:S08]  /*264b0*/  HMMA.16816.F32 R68, R136, R156.reuse, R68 ;  /* 0x0000009c8844723c */ /* 0x080ff00000001844 */
[C---:B------:R-:W-:Y:S01]  /*264c0*/  HMMA.16816.F32 R72, R144.reuse, R156, R72 ;  /* 0x0000009c9048723c */ /* 0x040fe20000001848 */
[----:B----4-:R-:W-:Y:S06]  /*264d0*/  ISETP.GT.AND P1, PT, R222, R240, PT ;  /* 0x000000f0de00720c */ /* 0x010fec0003f24270 */
[----:B------:R-:W-:Y:S01]  /*264e0*/  LOP3.LUT R156, R166, 0xff, RZ, 0xc0, !PT ;  /* 0x000000ffa69c7812 */ /* 0x000fe200078ec0ff */
[-C--:B------:R-:W-:Y:S08]  /*264f0*/  HMMA.16816.F32 R76, R144, R158.reuse, R76 ;  /* 0x0000009e904c723c */ /* 0x080ff0000000184c */
[C---:B------:R-:W-:Y:S08]  /*26500*/  HMMA.16816.F32 R80, R136.reuse, R158, R80 ;  /* 0x0000009e8850723c */ /* 0x040ff00000001850 */
[-C--:B---3--:R-:W-:Y:S08]  /*26510*/  HMMA.16816.F32 R84, R136, R148.reuse, R84 ;  /* 0x000000948854723c */ /* 0x088ff00000001854 */
[C---:B------:R-:W-:Y:S07]  /*26520*/  HMMA.16816.F32 R88, R144.reuse, R148, R88 ;  /* 0x000000949058723c */ /* 0x040fee0000001858 */
[----:B------:R-:W-:Y:S01]  /*26530*/  LOP3.LUT R148, R164, 0xffff, RZ, 0xc0, !PT ;  /* 0x0000ffffa4947812 */ /* 0x000fe200078ec0ff */
[-C--:B------:R-:W-:Y:S01]  /*26540*/  HMMA.16816.F32 R92, R144, R150.reuse, R92 ;  /* 0x00000096905c723c */ /* 0x080fe2000000185c */
[--C-:B------:R-:W-:Y:S03]  /*26550*/  SHF.R.U32.HI R149, RZ, 0x10, R164.reuse ;  /* 0x00000010ff957819 */ /* 0x100fe600000116a4 */
[----:B------:R-:W-:Y:S02]  /*26560*/  SHF.R.U32.HI R164, RZ, 0x18, R164 ;  /* 0x00000018ffa47819 */ /* 0x000fe400000116a4 */
[----:B------:R-:W-:Y:S02]  /*26570*/  SHF.R.U32.HI R152, RZ, 0x8, R148 ;  /* 0x00000008ff987819 */ /* 0x000fe40000011694 */
[C---:B------:R-:W-:Y:S01]  /*26580*/  HMMA.16816.F32 R96, R136.reuse, R150, R96 ;  /* 0x000000968860723c */ /* 0x040fe20000001860 */
[----:B------:R-:W-:Y:S03]  /*26590*/  LOP3.LUT R148, R0, 0xff, RZ, 0xc0, !PT ;  /* 0x000000ff00947812 */ /* 0x000fe600078ec0ff */
[----:B------:R-:W-:Y:S02]  /*265a0*/  PRMT R155, R155, 0x5410, R152 ;  /* 0x000054109b9b7816 */ /* 0x000fe40000000098 */
[----:B------:R-:W-:Y:S02]  /*265b0*/  SHF.R.U32.HI R152, RZ, 0x18, R0 ;  /* 0x00000018ff987819 */ /* 0x000fe40000011600 */
[-C--:B------:R-:W-:Y:S01]  /*265c0*/  HMMA.16816.F32 R100, R136, R160.reuse, R100 ;  /* 0x000000a08864723c */ /* 0x080fe20000001864 */
[----:B------:R-:W-:Y:S03]  /*265d0*/  LOP3.LUT R150, R166, 0xffff, RZ, 0xc0, !PT ;  /* 0x0000ffffa6967812 */ /* 0x000fe600078ec0ff */
[----:B------:R-:W-:Y:S02]  /*265e0*/  SHF.R.U32.HI R166, RZ, 0x18, R166 ;  /* 0x00000018ffa67819 */ /* 0x000fe400000116a6 */
[----:B------:R-:W-:Y:S02]  /*265f0*/  LOP3.LUT R151, R149, 0xff, RZ, 0xc0, !PT ;  /* 0x000000ff95977812 */ /* 0x000fe400078ec0ff */
[C---:B------:R-:W-:Y:S01]  /*26600*/  HMMA.16816.F32 R104, R144.reuse, R160, R104 ;  /* 0x000000a09068723c */ /* 0x040fe20000001868 */
[----:B------:R-:W-:Y:S03]  /*26610*/  PRMT R153, R153, 0x5410, R166 ;  /* 0x0000541099997816 */ /* 0x000fe600000000a6 */
[----:B------:R-:W-:Y:S02]  /*26620*/  SHF.R.U32.HI R154, RZ, 0x8, R150 ;  /* 0x00000008ff9a7819 */ /* 0x000fe40000011696 */
[----:B------:R-:W-:Y:S01]  /*26630*/  LOP3.LUT R150, R0, 0xffff, RZ, 0xc0, !PT ;  /* 0x0000ffff00967812 */ /* 0x000fe200078ec0ff */
[--C-:B------:R-:W-:Y:S01]  /*26640*/  HSET2.LE.AND R175, R153, R221.reuse, PT ;  /* 0x000000dd99af7233 */ /* 0x100fe20003803000 */
[-C--:B------:R-:W-:Y:S01]  /*26650*/  HMMA.16816.F32 R108, R144, R162.reuse, R108 ;  /* 0x000000a2906c723c */ /* 0x080fe2000000186c */
[----:B------:R-:W-:Y:S02]  /*26660*/  PRMT R160, R151, 0x5410, R164 ;  /* 0x0000541097a07816 */ /* 0x000fe400000000a4 */
[----:B------:R-:W2:Y:S01]  /*26670*/  LDSM.16.MT88.4 R164, [R201+0xa800] ;  /* 0x00a80000c9a4783b */ /* 0x000ea20000004200 */
[----:B------:R-:W-:Y:S02]  /*26680*/  PRMT R154, R156, 0x5410, R154 ;  /* 0x000054109c9a7816 */ /* 0x000fe4000000009a */
[----:B------:R-:W-:Y:S02]  /*26690*/  LOP3.LUT R151, R2, 0xff, RZ, 0xc0, !PT ;  /* 0x000000ff02977812 */ /* 0x000fe400078ec0ff */
[C---:B------:R-:W-:Y:S01]  /*266a0*/  HMMA.16816.F32 R112, R136.reuse, R162, R112 ;  /* 0x000000a28870723c */ /* 0x040fe20000001870 */
[----:B------:R-:W-:Y:S02]  /*266b0*/  SHF.R.U32.HI R149, RZ, 0x8, R150 ;  /* 0x00000008ff957819 */ /* 0x000fe40000011696 */
[----:B------:R-:W3:Y:S01]  /*266c0*/  LDSM.16.MT88.4 R156, [R203+0xa800] ;  /* 0x00a80000cb9c783b */ /* 0x000ee20000004200 */
[----:B------:R-:W-:Y:S01]  /*266d0*/  LOP3.LUT R175, R170, R175, RZ, 0xc0, !PT ;  /* 0x000000afaaaf7212 */ /* 0x000fe200078ec0ff */
[--C-:B------:R-:W-:Y:S01]  /*266e0*/  HSET2.LE.AND R174, R154, R221.reuse, PT ;  /* 0x000000dd9aae7233 */ /* 0x100fe20003803000 */
[----:B------:R-:W-:Y:S02]  /*266f0*/  PRMT R172, R148, 0x5410, R149 ;  /* 0x0000541094ac7816 */ /* 0x000fe40000000095 */
[-C--:B-1----:R-:W-:Y:S01]  /*26700*/  HMMA.16816.F32 R116, R136, R140.reuse, R116 ;  /* 0x0000008c8874723c */ /* 0x082fe20000001874 */
[----:B------:R-:W-:Y:S03]  /*26710*/  SHF.R.U32.HI R149, RZ, 0x10, R2 ;  /* 0x00000010ff957819 */ /* 0x000fe60000011602 */
[----:B------:R-:W-:Y:S01]  /*26720*/  SHF.R.U32.HI R148, RZ, 0x10, R0 ;  /* 0x00000010ff947819 */ /* 0x000fe20000011600 */
[--C-:B------:R-:W-:Y:S01]  /*26730*/  HSET2.LE.AND R172, R172, R221.reuse, PT ;  /* 0x000000ddacac7233 */ /* 0x100fe20003803000 */
[----:B------:R-:W-:Y:S02]  /*26740*/  LOP3.LUT R0, R2, 0xffff, RZ, 0xc0, !PT ;  /* 0x0000ffff02007812 */ /* 0x000fe400078ec0ff */
[C---:B------:R-:W-:Y:S01]  /*26750*/  HMMA.16816.F32 R120, R144.reuse, R140, R120 ;  /* 0x0000008c9078723c */ /* 0x040fe20000001878 */
[----:B------:R-:W-:Y:S03]  /*26760*/  LOP3.LUT R150, R148, 0xff, RZ, 0xc0, !PT ;  /* 0x000000ff94967812 */ /* 0x000fe600078ec0ff */
[----:B------:R-:W-:Y:S02]  /*26770*/  SHF.R.U32.HI R148, RZ, 0x8, R0 ;  /* 0x00000008ff947819 */ /* 0x000fe40000011600 */
[----:B------:R-:W-:Y:S02]  /*26780*/  LOP3.LUT R0, R149, 0xff, RZ, 0xc0, !PT ;  /* 0x000000ff95007812 */ /* 0x000fe400078ec0ff */
[-C--:B------:R-:W-:Y:S01]  /*26790*/  HMMA.16816.F32 R124, R144, R142.reuse, R124 ;  /* 0x0000008e907c723c */ /* 0x080fe2000000187c */
[----:B------:R-:W-:Y:S03]  /*267a0*/  PRMT R150, R150, 0x5410, R152 ;  /* 0x0000541096967816 */ /* 0x000fe60000000098 */
[----:B------:R-:W-:Y:S02]  /*267b0*/  SHF.R.U32.HI R2, RZ, 0x18, R2 ;  /* 0x00000018ff027819 */ /* 0x000fe40000011602 */
[--C-:B------:R-:W-:Y:S01]  /*267c0*/  HSET2.LE.AND R173, R150, R221.reuse, PT ;  /* 0x000000dd96ad7233 */ /* 0x100fe20003803000 */
[----:B------:R-:W-:Y:S01]  /*267d0*/  PRMT R148, R151, 0x5410, R148 ;  /* 0x0000541097947816 */ /* 0x000fe20000000094 */
[----:B------:R-:W-:Y:S01]  /*267e0*/  HMMA.16816.F32 R128, R136, R142, R128 ;  /* 0x0000008e8880723c */ /* 0x000fe20000001880 */
[----:B------:R-:W-:Y:S03]  /*267f0*/  PRMT R2, R0, 0x5410, R2 ;  /* 0x0000541000027816 */ /* 0x000fe60000000002 */
[----:B------:R-:W-:Y:S01]  /*26800*/  LOP3.LUT R172, R168, R172, RZ, 0xc0, !PT ;  /* 0x000000aca8ac7212 */ /* 0x000fe200078ec0ff */
[--C-:B------:R-:W-:Y:S01]  /*26810*/  HSET2.LE.AND R0, R148, R221.reuse, PT ;  /* 0x000000dd94007233 */ /* 0x100fe20003803000 */
[----:B------:R-:W-:Y:S01]  /*26820*/  LOP3.LUT R173, R169, R173, RZ, 0xc0, !PT ;  /* 0x000000ada9ad7212 */ /* 0x000fe200078ec0ff */
[--C-:B------:R-:W-:Y:S01]  /*26830*/  HSET2.LE.AND R2, R2, R221.reuse, PT ;  /* 0x000000dd02027233 */ /* 0x100fe20003803000 */
[----:B------:R-:W-:Y:S01]  /*26840*/  LOP3.LUT R174, R171, R174, RZ, 0xc0, !PT ;  /* 0x000000aeabae7212 */ /* 0x000fe200078ec0ff */
[--C-:B------:R-:W-:Y:S03]  /*26850*/  HSET2.LE.AND R138, R155, R221.reuse, PT ;  /* 0x000000dd9b8a7233 */ /* 0x100fe60003803000 */
[----:B------:R-:W-:Y:S01]  /*26860*/  HSET2.LE.AND R139, R160, R221, PT ;  /* 0x000000dda08b7233 */ /* 0x000fe20003803000 */
[----:B------:R-:W-:Y:S02]  /*26870*/  LOP3.LUT R136, R197, R0, RZ, 0xc0, !PT ;  /* 0x00000000c5887212 */ /* 0x000fe400078ec0ff */
[-C--:B--2---:R-:W-:Y:S01]  /*26880*/  HMMA.16816.F32 R168, R172, R164.reuse, R4 ;  /* 0x000000a4aca8723c */ /* 0x084fe20000001804 */
[----:B------:R-:W-:Y:S02]  /*26890*/  LOP3.LUT R137, R196, R2, RZ, 0xc0, !PT ;  /* 0x00000002c4897212 */ /* 0x000fe400078ec0ff */
[----:B------:R-:W-:Y:S01]  /*268a0*/  LOP3.LUT R138, R211, R138, RZ, 0xc0, !PT ;  /* 0x0000008ad38a7212 */ /* 0x000fe200078ec0ff */
[----:B------:R-:W1:Y:S01]  /*268b0*/  LDSM.16.MT88.4 R196, [R205+0xb800] ;  /* 0x00b80000cdc4783b */ /* 0x000e620000004200 */
[----:B------:R-:W-:Y:S07]  /*268c0*/  LOP3.LUT R139, R3, R139, RZ, 0xc0, !PT ;  /* 0x0000008b038b7212 */ /* 0x000fee00078ec0ff */
        /* <DEDUP_REMOVED lines=13> */
[----:B------:R-:W-:Y:S01]  /*269a0*/  IMAD.MOV.U32 R180, RZ, RZ, R222 ;  /* 0x000000ffffb47224 */ /* 0x000fe200078e00de */
        /* <DEDUP_REMOVED lines=16> */
[-C--:B------:R-:W-:Y:S07]  /*26ab0*/  HMMA.16816.F32 R124, R136, R198.reuse, R124 ;  /* 0x000000c6887c723c */ /* 0x080fee000000187c */
[----:B------:R-:W-:Y:S01]  /*26ac0*/  IMAD.MOV.U32 R139, RZ, RZ, R135 ;  /* 0x000000ffff8b7224 */ /* 0x000fe200078e0087 */
[----:B------:R-:W-:Y:S01]  /*26ad0*/  HMMA.16816.F32 R128, R172, R198, R128 ;  /* 0x000000c6ac80723c */ /* 0x000fe20000001880 */
[----:B------:R-:W-:Y:S03]  /*26ae0*/  IMAD.MOV.U32 R138, RZ, RZ, R132 ;  /* 0x000000ffff8a7224 */ /* 0x000fe600078e0084 */
[----:B------:R-:W-:Y:S02]  /*26af0*/  IMAD.MOV.U32 R137, RZ, RZ, R133 ;  /* 0x000000ffff897224 */ /* 0x000fe400078e0085 */
[----:B------:R-:W-:Y:S01]  /*26b00*/  IMAD.MOV.U32 R136, RZ, RZ, R134 ;  /* 0x000000ffff887224 */ /* 0x000fe200078e0086 */
[----:B------:R-:W-:-:S05]  /*26b10*/  @P1 BRA `(.L_x_2261) ;  /* 0xffffabc000001947 */ /* 0x000fca000383ffff */
.L_x_2258:
[----:B------:R-:W-:Y:S01]  /*26b20*/  IMAD.U32 R136, RZ, RZ, UR6 ;  /* 0x00000006ff887e24 */ /* 0x000fe2000f8e00ff */
[----:B------:R-:W-:Y:S01]  /*26b30*/  MOV R4, UR6 ;  /* 0x0000000600047c02 */ /* 0x000fe20008000f00 */
[----:B------:R-:W-:-:S02]  /*26b40*/  IMAD.U32 R137, RZ, RZ, UR7 ;  /* 0x00000007ff897e24 */ /* 0x000fc4000f8e00ff */
[----:B------:R-:W-:-:S03]  /*26b50*/  IMAD.U32 R5, RZ, RZ, UR7 ;  /* 0x00000007ff057e24 */ /* 0x000fc6000f8e00ff */
[----:B------:R1:W5:Y:S04]  /*26b60*/  LD.E R136, [R136.64+0xd8] ;  /* 0x0000d80488887980 */ /* 0x000368000c101900 */
[----:B------:R1:W5:Y:S01]  /*26b70*/  LD.E R4, [R4.64+0x17c] ;  /* 0x00017c0404047980 */ /* 0x000362000c101900 */
[----:B------:R-:W-:Y:S02]  /*26b80*/  MOV R8, 0x1f ;  /* 0x0000001f00087802 */ /* 0x000fe40000000f00 */
[----:B------:R-:W-:Y:S01]  /*26b90*/  MOV R7, 0xffffffff ;  /* 0xffffffff00077802 */ /* 0x000fe20000000f00 */
[----:B------:R-:W-:Y:S05]  /*26ba0*/  BRA.DIV ~URZ, `(.L_x_2262) ;  /* 0x000029a27f007947 */ /* 0x000fea000b800000 */
[----:B------:R-:W2:Y:S04]  /*26bb0*/  LDL R0, [R1+0xa0] ;  /* 0x0000a00001007983 */ /* 0x000ea80000100800 */
[----:B-12---:R1:W2:Y:S02]  /*26bc0*/  SHFL.BFLY PT, R5, R0, 0x2, 0x1f ;  /* 0x0c401f0000057f89 */ /* 0x0062a400000e0000 */
.L_x_2285:
[----:B-1----:R-:W3:Y:S02]  /*26bd0*/  LDL.LU R0, [R1+0xa0] ;  /* 0x0000a00001007983 */ /* 0x002ee40000300800 */
[----:B--23--:R-:W-:Y:S01]  /*26be0*/  FADD.FTZ R5, R5, R0 ;  /* 0x0000000005057221 */ /* 0x00cfe20000010000 */
[----:B------:R-:W-:Y:S05]  /*26bf0*/  BRA.DIV ~URZ, `(.L_x_2263) ;  /* 0x000029b27f007947 */ /* 0x000fea000b800000 */
[----:B------:R-:W2:Y:S04]  /*26c00*/  LDL.LU R7, [R1+0x74] ;  /* 0x0000740001077983 */ /* 0x000ea80000300800 */
[----:B------:R-:W3:Y:S04]  /*26c10*/  LDL.LU R3, [R1+0x70] ;  /* 0x0000700001037983 */ /* 0x000ee80000300800 */
[----:B------:R-:W4:Y:S04]  /*26c20*/  LDL.LU R10, [R1+0x68] ;  /* 0x00006800010a7983 */ /* 0x000f280000300800 */
[----:B------:R-:W1:Y:S02]  /*26c30*/  SHFL.BFLY PT, R8, R5, 0x1, 0x1f ;  /* 0x0c201f0005087f89 */ /* 0x000e6400000e0000 */
[----:B-1----:R-:W-:-:S02]  /*26c40*/  FADD.FTZ R172, R5, R8 ;  /* 0x0000000805ac7221 */ /* 0x002fc40000010000 */
[----:B--2---:R-:W1:Y:S04]  /*26c50*/  SHFL.BFLY PT, R2, R7, 0x2, 0x1f ;  /* 0x0c401f0007027f89 */ /* 0x004e6800000e0000 */
[----:B---3--:R-:W2:Y:S04]  /*26c60*/  SHFL.BFLY PT, R0, R3, 0x2, 0x1f ;  /* 0x0c401f0003007f89 */ /* 0x008ea800000e0000 */
[----:B----4-:R-:W3:Y:S01]  /*26c70*/  SHFL.BFLY PT, R6, R10, 0x2, 0x1f ;  /* 0x0c401f000a067f89 */ /* 0x010ee200000e0000 */
[----:B-1----:R-:W-:Y:S02]  /*26c80*/  FADD.FTZ R2, R2, R7 ;  /* 0x0000000702027221 */ /* 0x002fe40000010000 */
[----:B--2---:R-:W-:-:S03]  /*26c90*/  FADD.FTZ R0, R0, R3 ;  /* 0x0000000300007221 */ /* 0x004fc60000010000 */
[----:B------:R-:W1:Y:S01]  /*26ca0*/  SHFL.BFLY PT, R7, R2, 0x1, 0x1f ;  /* 0x0c201f0002077f89 */ /* 0x000e6200000e0000 */
[----:B---3--:R-:W-:-:S03]  /*26cb0*/  FADD.FTZ R6, R6, R10 ;  /* 0x0000000a06067221 */ /* 0x008fc60000010000 */
[----:B------:R-:W2:Y:S04]  /*26cc0*/  SHFL.BFLY PT, R3, R0, 0x1, 0x1f ;  /* 0x0c201f0000037f89 */ /* 0x000ea800000e0000 */
[----:B------:R3:W4:Y:S01]  /*26cd0*/  SHFL.BFLY PT, R9, R6, 0x1, 0x1f ;  /* 0x0c201f0006097f89 */ /* 0x00072200000e0000 */
[----:B-1----:R-:W-:Y:S02]  /*26ce0*/  FADD.FTZ R139, R2, R7 ;  /* 0x00000007028b7221 */ /* 0x002fe40000010000 */
[----:B--2---:R-:W-:Y:S02]  /*26cf0*/  FADD.FTZ R138, R0, R3 ;  /* 0x00000003008a7221 */ /* 0x004fe40000010000 */
.L_x_2286:
[----:B------:R-:W2:Y:S01]  /*26d00*/  LDL R175, [R1+0x10c] ;  /* 0x00010c0001af7983 */ /* 0x000ea20000100800 */
[----:B------:R-:W-:Y:S01]  /*26d10*/  FSETP.NE.FTZ.AND P5, PT, R172, RZ, PT ;  /* 0x000000ffac00720b */ /* 0x000fe20003fb5000 */
[----:B----4-:R-:W-:Y:S01]  /*26d20*/  FADD.FTZ R137, R9, R6 ;  /* 0x0000000609897221 */ /* 0x010fe20000010000 */
[----:B------:R-:W-:-:S02]  /*26d30*/  FSETP.NE.FTZ.AND P4, PT, R139, RZ, PT ;  /* 0x000000ff8b00720b */ /* 0x000fc40003f95000 */
[----:B------:R-:W-:Y:S02]  /*26d40*/  FSETP.NE.FTZ.AND P3, PT, R138, RZ, PT ;  /* 0x000000ff8a00720b */ /* 0x000fe40003f75000 */
[----:B------:R-:W-:Y:S02]  /*26d50*/  MOV R0, 0x3f800000 ;  /* 0x3f80000000007802 */ /* 0x000fe40000000f00 */
[----:B------:R-:W-:Y:S02]  /*26d60*/  MOV R3, 0x3f800000 ;  /* 0x3f80000000037802 */ /* 0x000fe40000000f00 */
[----:B------:R-:W-:Y:S02]  /*26d70*/  MOV R2, 0x3f800000 ;  /* 0x3f80000000027802 */ /* 0x000fe40000000f00 */
[----:B------:R-:W-:Y:S01]  /*26d80*/  FSETP.NE.FTZ.AND P0, PT, R137, RZ, PT ;  /* 0x000000ff8900720b */ /* 0x000fe20003f15000 */
[----:B------:R-:W1:Y:S08]  /*26d90*/  @P5 MUFU.RCP R0, R172 ;  /* 0x000000ac00005308 */ /* 0x000e700000001000 */
[----:B------:R-:W4:Y:S08]  /*26da0*/  @P4 MUFU.RCP R3, R139 ;  /* 0x0000008b00034308 */ /* 0x000f300000001000 */
[----:B------:R-:W3:Y:S01]  /*26db0*/  @P3 MUFU.RCP R2, R138 ;  /* 0x0000008a00023308 */ /* 0x000ee20000001000 */
[----:B-1---5:R-:W-:-:S04]  /*26dc0*/  FMUL.FTZ R0, R4, R0 ;  /* 0x0000000004007220 */ /* 0x022fc80000410000 */
[C---:B---3--:R-:W-:Y:S02]  /*26dd0*/  FMUL.FTZ R6, R0.reuse, R169 ;  /* 0x000000a900067220 */ /* 0x048fe40000410000 */
[----:B------:R-:W-:Y:S02]  /*26de0*/  FMUL.FTZ R12, R0, R161 ;  /* 0x000000a1000c7220 */ /* 0x000fe40000410000 */
[----:B----4-:R-:W-:Y:S02]  /*26df0*/  FMUL.FTZ R3, R4, R3 ;  /* 0x0000000304037220 */ /* 0x010fe40000410000 */
[C---:B------:R-:W-:Y:S02]  /*26e00*/  FMUL.FTZ R15, R0.reuse, R157 ;  /* 0x0000009d000f7220 */ /* 0x040fe40000410000 */
[C---:B------:R-:W-:Y:S02]  /*26e10*/  FMUL.FTZ R22, R0.reuse, R37 ;  /* 0x0000002500167220 */ /* 0x040fe40000410000 */
[----:B------:R-:W-:-:S02]  /*26e20*/  FMUL.FTZ R168, R0, R168 ;  /* 0x000000a800a87220 */ /* 0x000fc40000410000 */
[----:B------:R-:W-:Y:S02]  /*26e30*/  FMUL.FTZ R2, R4, R2 ;  /* 0x0000000204027220 */ /* 0x000fe40000410000 */
[----:B------:R-:W-:Y:S01]  /*26e40*/  FMUL.FTZ R164, R0, R164 ;  /* 0x000000a400a47220 */ /* 0x000fe20000410000 */
[----:B------:R-:W-:Y:S01]  /*26e50*/  F2FP.PACK_AB R6, R6, R168 ;  /* 0x000000a80606723e */ /* 0x000fe200000000ff */
[C---:B------:R-:W-:Y:S02]  /*26e60*/  FMUL.FTZ R165, R0.reuse, R165 ;  /* 0x000000a500a57220 */ /* 0x040fe40000410000 */
        /* <DEDUP_REMOVED lines=28> */
[----:B------:R-:W-:Y:S01]  /*27030*/  FMUL.FTZ R129, R0, R129 ;  /* 0x0000008100817220 */ /* 0x000fe20000410000 */
[----:B------:R-:W-:Y:S01]  /*27040*/  MOV R0, 0x3f800000 ;  /* 0x3f80000000007802 */ /* 0x000fe20000000f00 */
[C---:B------:R-:W-:Y:S02]  /*27050*/  FMUL.FTZ R21, R3.reuse, R39 ;  /* 0x0000002703157220 */ /* 0x040fe40000410000 */
[----:B------:R-:W-:Y:S02]  /*27060*/  FMUL.FTZ R39, R2, R93 ;  /* 0x0000005d02277220 */ /* 0x000fe40000410000 */
[----:B------:R-:W1:Y:S01]  /*27070*/  S2R R93, SR_TID.X ;  /* 0x00000000005d7919 */ /* 0x000e620000002100 */
[----:B------:R-:W3:Y:S01]  /*27080*/  @P0 MUFU.RCP R0, R137 ;  /* 0x0000008900000308 */ /* 0x000ee20000001000 */
[C---:B------:R-:W-:Y:S02]  /*27090*/  FMUL.FTZ R19, R3.reuse, R38 ;  /* 0x0000002603137220 */ /* 0x040fe40000410000 */
[----:B------:R-:W-:-:S02]  /*270a0*/  FMUL.FTZ R170, R3, R170 ;  /* 0x000000aa03aa7220 */ /* 0x000fc40000410000 */
        /* <DEDUP_REMOVED lines=11> */
[----:B---3--:R-:W-:Y:S01]  /*27160*/  FMUL.FTZ R0, R4, R0 ;  /* 0x0000000004007220 */ /* 0x008fe20000410000 */
[----:B------:R-:W-:Y:S01]  /*27170*/  F2FP.PACK_AB R4, R165, R164 ;  /* 0x000000a4a504723e */ /* 0x000fe200000000ff */
[----:B------:R-:W-:Y:S01]  /*27180*/  FMUL.FTZ R14, R3, R159 ;  /* 0x0000009f030e7220 */ /* 0x000fe20000410000 */
[----:B------:R-:W-:Y:S01]  /*27190*/  F2FP.PACK_AB R11, R11, R162 ;  /* 0x000000a20b0b723e */ /* 0x000fe200000000ff */
[----:B------:R-:W-:Y:S01]  /*271a0*/  FMUL.FTZ R38, R0, R95 ;  /* 0x0000005f00267220 */ /* 0x000fe20000410000 */
[----:B-1----:R-:W-:Y:S01]  /*271b0*/  SHF.R.S32.HI R95, RZ, 0x1f, R93 ;  /* 0x0000001fff5f7819 */ /* 0x002fe2000001145d */
[C---:B------:R-:W-:Y:S01]  /*271c0*/  FMUL.FTZ R27, R3.reuse, R50 ;  /* 0x00000032031b7220 */ /* 0x040fe20000410000 */
[----:B------:R-:W-:Y:S01]  /*271d0*/  F2FP.PACK_AB R14, R14, R158 ;  /* 0x0000009e0e0e723e */ /* 0x000fe200000000ff */
[C---:B------:R-:W-:Y:S02]  /*271e0*/  FMUL.FTZ R18, R3.reuse, R51 ;  /* 0x0000003303127220 */ /* 0x040fe40000410000 */
[----:B------:R-:W-:-:S02]  /*271f0*/  FMUL.FTZ R29, R3, R54 ;  /* 0x00000036031d7220 */ /* 0x000fc40000410000 */
[C---:B------:R-:W-:Y:S01]  /*27200*/  FMUL.FTZ R26, R3.reuse, R55 ;  /* 0x00000037031a7220 */ /* 0x040fe20000410000 */
[----:B------:R-:W-:Y:S01]  /*27210*/  F2FP.PACK_AB R18, R18, R27 ;  /* 0x0000001b1212723e */ /* 0x000fe200000000ff */
[----:B------:R-:W-:Y:S01]  /*27220*/  FMUL.FTZ R30, R3, R66 ;  /* 0x00000042031e7220 */ /* 0x000fe20000410000 */
[----:B------:R-:W-:Y:S01]  /*27230*/  F2FP.PACK_AB R27, R129, R128 ;  /* 0x00000080811b723e */ /* 0x000fe200000000ff */
        /* <DEDUP_REMOVED lines=20> */
[----:B------:R-:W-:Y:S02]  /*27380*/  FMUL.FTZ R131, R3, R131 ;  /* 0x0000008303837220 */ /* 0x000fe40000410000 */
        /* <DEDUP_REMOVED lines=35> */
[----:B------:R-:W-:-:S02]  /*275c0*/  FMUL.FTZ R89, R2, R89 ;  /* 0x0000005902597220 */ /* 0x000fc40000410000 */
[C---:B------:R-:W-:Y:S02]  /*275d0*/  FMUL.FTZ R92, R2.reuse, R92 ;  /* 0x0000005c025c7220 */ /* 0x040fe40000410000 */
[C---:B------:R-:W-:Y:S02]  /*275e0*/  FMUL.FTZ R104, R2.reuse, R104 ;  /* 0x0000006802687220 */ /* 0x040fe40000410000 */
        /* <DEDUP_REMOVED lines=10> */
[----:B------:R-:W-:-:S02]  /*27690*/  FMUL.FTZ R124, R2, R124 ;  /* 0x0000007c027c7220 */ /* 0x000fc40000410000 */
[----:B------:R-:W-:Y:S01]  /*276a0*/  FMUL.FTZ R65, R2, R125 ;  /* 0x0000007d02417220 */ /* 0x000fe20000410000 */
[----:B------:R-:W-:Y:S01]  /*276b0*/  LEA.HI R2, R95, R93, RZ, 0x2 ;  /* 0x0000005d5f027211 */ /* 0x000fe200078f10ff */
[C---:B------:R-:W-:Y:S01]  /*276c0*/  FMUL.FTZ R68, R0.reuse, R42 ;  /* 0x0000002a00447220 */ /* 0x040fe20000410000 */
[----:B------:R-:W-:Y:S01]  /*276d0*/  F2FP.PACK_AB R67, R67, R120 ;  /* 0x000000784343723e */ /* 0x000fe200000000ff */
[C---:B------:R-:W-:Y:S01]  /*276e0*/  FMUL.FTZ R73, R0.reuse, R46 ;  /* 0x0000002e00497220 */ /* 0x040fe20000410000 */
[----:B------:R-:W-:Y:S01]  /*276f0*/  SHF.R.S32.HI R3, RZ, 0x2, R2 ;  /* 0x00000002ff037819 */ /* 0x000fe20000011402 */
        /* <DEDUP_REMOVED lines=52> */
[----:B------:R-:W-:-:S02]  /*27a40*/  SHF.R.S32.HI R0, RZ, 0x1f, R2 ;  /* 0x0000001fff007819 */ /* 0x000fc40000011402 */
[----:B------:R-:W-:Y:S02]  /*27a50*/  F2FP.PACK_AB R66, R66, R122 ;  /* 0x0000007a4242723e */ /* 0x000fe400000000ff */
[----:B------:R-:W-:Y:S02]  /*27a60*/  LEA.HI R0, R0, R3, RZ, 0x3 ;  /* 0x0000000300007211 */ /* 0x000fe400078f18ff */
[----:B------:R-:W-:Y:S02]  /*27a70*/  F2FP.PACK_AB R64, R64, R126 ;  /* 0x0000007e4040723e */ /* 0x000fe400000000ff */
[----:B------:R-:W-:-:S04]  /*27a80*/  LOP3.LUT R0, R0, 0xfffffff8, RZ, 0xc0, !PT ;  /* 0xfffffff800007812 */ /* 0x000fc800078ec0ff */
[----:B------:R-:W-:Y:S02]  /*27a90*/  IADD3 R3, R3, -R0, RZ ;  /* 0x8000000003037210 */ /* 0x000fe40007ffe0ff */
[----:B------:R-:W-:Y:S02]  /*27aa0*/  LOP3.LUT R0, R2, 0x3ffffffc, RZ, 0xc0, !PT ;  /* 0x3ffffffc02007812 */ /* 0x000fe400078ec0ff */
[C---:B------:R-:W-:Y:S02]  /*27ab0*/  SHF.L.U32 R2, R3.reuse, 0x6, RZ ;  /* 0x0000000603027819 */ /* 0x040fe400000006ff */
[----:B------:R-:W-:Y:S02]  /*27ac0*/  IADD3 R30, -R0, R93, RZ ;  /* 0x0000005d001e7210 */ /* 0x000fe40007ffe1ff */
[----:B------:R-:W-:Y:S02]  /*27ad0*/  LOP3.LUT R0, R2, 0x1c0, RZ, 0xc0, !PT ;  /* 0x000001c002007812 */ /* 0x000fe400078ec0ff */
[----:B------:R-:W-:-:S02]  /*27ae0*/  LOP3.LUT R2, R3, 0x1, RZ, 0xc0, !PT ;  /* 0x0000000103027812 */ /* 0x000fc400078ec0ff */
[----:B------:R-:W-:Y:S02]  /*27af0*/  LEA R30, R34, R30, 0x9 ;  /* 0x0000001e221e7211 */ /* 0x000fe400078e48ff */
[----:B------:R-:W-:Y:S02]  /*27b00*/  LEA.HI R0, R0, R0, RZ, 0x1d ;  /* 0x0000000000007211 */ /* 0x000fe400078fe8ff */
[----:B------:R-:W-:Y:S02]  /*27b10*/  ISETP.NE.U32.AND P1, PT, R2, 0x1, PT ;  /* 0x000000010200780c */ /* 0x000fe40003f25070 */
[----:B------:R-:W-:Y:S02]  /*27b20*/  LEA R0, R30, R0, 0x1 ;  /* 0x000000001e007211 */ /* 0x000fe400078e08ff */
[----:B------:R-:W-:Y:S02]  /*27b30*/  F2FP.PACK_AB R34, R107, R106 ;  /* 0x0000006a6b22723e */ /* 0x000fe400000000ff */
[----:B------:R-:W-:-:S02]  /*27b40*/  SHF.L.U32 R0, R0, 0x1, RZ ;  /* 0x0000000100007819 */ /* 0x000fc400000006ff */
        /* <DEDUP_REMOVED lines=8> */
[----:B------:R-:W-:Y:S02]  /*27bd0*/  SEL R3, R3, 0xffffffe0, !P1 ;  /* 0xffffffe003037807 */ /* 0x000fe40004800000 */
[----:B--2---:R-:W-:Y:S01]  /*27be0*/  ISETP.NE.AND P1, PT, R175, -0x1, PT ;  /* 0xffffffffaf00780c */ /* 0x004fe20003f25270 */
[----:B------:R2:W-:Y:S04]  /*27bf0*/  STS [R2+0x400], R7 ;  /* 0x0004000702007388 */ /* 0x0005e80000000800 */
[----:B------:R-:W-:Y:S04]  /*27c00*/  STS [R0+0x2000], R9 ;  /* 0x0020000900007388 */ /* 0x000fe80000000800 */
[----:B------:R4:W-:Y:S01]  /*27c10*/  STS [R0+0x2400], R8 ;  /* 0x0024000800007388 */ /* 0x0009e20000000800 */
[----:B-1----:R-:W-:-:S03]  /*27c20*/  MOV R5, 0x40 ;  /* 0x0000004000057802 */ /* 0x002fc60000000f00 */
[----:B------:R-:W-:Y:S01]  /*27c30*/  STS [R2+0x2000], R10 ;  /* 0x0020000a02007388 */ /* 0x000fe20000000800 */
[----:B------:R-:W-:-:S03]  /*27c40*/  SEL R5, R5, 0xffffffc0, !P2 ;  /* 0xffffffc005057807 */ /* 0x000fc60005000000 */
[----:B------:R-:W-:Y:S01]  /*27c50*/  STS [R2+0x2400], R13 ;  /* 0x0024000d02007388 */ /* 0x000fe20000000800 */
[C---:B---3--:R-:W-:Y:S02]  /*27c60*/  IADD3 R4, R0.reuse, R3, RZ ;  /* 0x0000000300047210 */ /* 0x048fe40007ffe0ff */
[----:B------:R-:W-:Y:S02]  /*27c70*/  IADD3 R3, R3, R2, RZ ;  /* 0x0000000203037210 */ /* 0x000fe40007ffe0ff */
[-C--:B--2---:R-:W-:Y:S01]  /*27c80*/  IADD3 R7, R0, R5.reuse, RZ ;  /* 0x0000000500077210 */ /* 0x084fe20007ffe0ff */
[----:B------:R-:W-:Y:S01]  /*27c90*/  STS [R4], R12 ;  /* 0x0000000c04007388 */ /* 0x000fe20000000800 */
[----:B------:R-:W-:-:S03]  /*27ca0*/  IADD3 R6, R4, R5, RZ ;  /* 0x0000000504067210 */ /* 0x000fc60007ffe0ff */
[----:B------:R-:W-:Y:S01]  /*27cb0*/  STS [R4+0x400], R11 ;  /* 0x0004000b04007388 */ /* 0x000fe20000000800 */
[----:B----4-:R-:W-:-:S03]  /*27cc0*/  IADD3 R8, R5, R2, RZ ;  /* 0x0000000205087210 */ /* 0x010fc60007ffe0ff */
[----:B------:R-:W-:Y:S01]  /*27cd0*/  STS [R3], R15 ;  /* 0x0000000f03007388 */ /* 0x000fe20000000800 */
[----:B------:R-:W-:-:S03]  /*27ce0*/  IADD3 R5, R3, R5, RZ ;  /* 0x0000000503057210 */ /* 0x000fc60007ffe0ff */
        /* <DEDUP_REMOVED lines=35> */
[----:B-1----:R-:W-:-:S03]  /*27f20*/  MOV R2, UR6 ;  /* 0x0000000600027c02 */ /* 0x002fc60008000f00 */
        /* <DEDUP_REMOVED lines=19> */
[----:B-1----:R-:W3:Y:S01]  /*28060*/  @P1 LD.E.64 R6, [R2.64+0x88] ;  /* 0x0000880402061980 */ /* 0x002ee2000c101b00 */
[----:B------:R-:W-:-:S02]  /*28070*/  MOV R4, UR6 ;  /* 0x0000000600047c02 */ /* 0x000fc40008000f00 */
[----:B--2---:R-:W-:-:S05]  /*28080*/  MOV R5, UR7 ;  /* 0x0000000700057c02 */ /* 0x004fca0008000f00 */
[----:B------:R1:W2:Y:S04]  /*28090*/  LD.E.U16 R0, [R4.64+0x1c8] ;  /* 0x0001c80404007980 */ /* 0x0002a8000c101500 */
[----:B------:R-:W4:Y:S01]  /*280a0*/  @!P1 LD.E.64 R2, [R2.64+0x80] ;  /* 0x0000800402029980 */ /* 0x000f22000c101b00 */
[----:B------:R-:W-:Y:S02]  /*280b0*/  MOV R10, UR6 ;  /* 0x00000006000a7c02 */ /* 0x000fe40008000f00 */
[----:B------:R-:W-:Y:S01]  /*280c0*/  MOV R11, UR7 ;  /* 0x00000007000b7c02 */ /* 0x000fe20008000f00 */
[----:B------:R-:W4:Y:S01]  /*280d0*/  S2R R174, SR_CTAID.Y ;  /* 0x0000000000ae7919 */ /* 0x000f220000002600 */
[----:B------:R-:W-:Y:S02]  /*280e0*/  MOV R8, UR6 ;  /* 0x0000000600087c02 */ /* 0x000fe40008000f00 */
[----:B------:R-:W-:-:S02]  /*280f0*/  MOV R9, UR7 ;  /* 0x0000000700097c02 */ /* 0x000fc40008000f00 */
[----:B------:R-:W-:Y:S02]  /*28100*/  MOV R12, UR6 ;  /* 0x00000006000c7c02 */ /* 0x000fe40008000f00 */
[----:B------:R-:W-:Y:S01]  /*28110*/  MOV R13, UR7 ;  /* 0x00000007000d7c02 */ /* 0x000fe20008000f00 */
[----:B------:R1:W5:Y:S01]  /*28120*/  LD.E.64 R18, [R8.64+0x90] ;  /* 0x0000900408127980 */ /* 0x000362000c101b00 */
[----:B------:R-:W-:-:S03]  /*28130*/  MOV R24, 0x7f800000 ;  /* 0x7f80000000187802 */ /* 0x000fc60000000f00 */
[----:B------:R1:W5:Y:S01]  /*28140*/  LD.E.64 R16, [R12.64+0x70] ;  /* 0x000070040c107980 */ /* 0x000362000c101b00 */
[----:B------:R-:W-:Y:S01]  /*28150*/  MOV R25, 0x7f800000 ;  /* 0x7f80000000197802 */ /* 0x000fe20000000f00 */
[----:B-1----:R-:W1:Y:S08]  /*28160*/  @P4 MUFU.LG2 R9, R139 ;  /* 0x0000008b00094308 */ /* 0x002e700000000c00 */
[----:B------:R-:W-:Y:S08]  /*28170*/  @P0 MUFU.LG2 R12, R137 ;  /* 0x00000089000c0308 */ /* 0x000ff00000000c00 */
[----:B------:R-:W1:Y:S02]  /*28180*/  @P3 MUFU.LG2 R8, R138 ;  /* 0x0000008a00083308 */ /* 0x000e640000000c00 */
[----:B-1----:R-:W-:-:S04]  /*28190*/  @P4 FMUL.FTZ R9, R9, 0.69314718246459960938 ;  /* 0x3f31721809094820 */ /* 0x002fc80000410000 */
[----:B------:R-:W-:Y:S01]  /*281a0*/  @P4 FFMA.FTZ R25, R136, R135, R9 ;  /* 0x0000008788194223 */ /* 0x000fe20000010009 */
[----:B------:R-:W-:Y:S01]  /*281b0*/  BSSY B1, `(.L_x_2264) ;  /* 0x000002a000017945 */ /* 0x000fe20003800000 */
[----:B------:R-:W-:Y:S02]  /*281c0*/  MOV R21, 0x7f800000 ;  /* 0x7f80000000157802 */ /* 0x000fe40000000f00 */
[----:B------:R-:W-:Y:S02]  /*281d0*/  MOV R20, 0x7f800000 ;  /* 0x7f80000000147802 */ /* 0x000fe40000000f00 */
[----:B------:R-:W-:Y:S01]  /*281e0*/  PLOP3.LUT P4, PT, PT, PT, PT, 0x8, 0x0 ;  /* 0x000000000000781c */ /* 0x000fe20003f8e170 */
[----:B------:R-:W-:-:S04]  /*281f0*/  @P3 FMUL.FTZ R8, R8, 0.69314718246459960938 ;  /* 0x3f31721808083820 */ /* 0x000fc80000410000 */
[----:B------:R-:W-:Y:S02]  /*28200*/  @P3 FFMA.FTZ R20, R136, R134, R8 ;  /* 0x0000008688143223 */ /* 0x000fe40000010008 */
[-C--:B---3--:R-:W-:Y:S02]  /*28210*/  @P1 IMAD R14, R7, R175.reuse, RZ ;  /* 0x000000af070e1224 */ /* 0x088fe400078e02ff */
[----:B------:R-:W-:Y:S02]  /*28220*/  @P1 IMAD.WIDE.U32 R4, R6, R175, RZ ;  /* 0x000000af06041225 */ /* 0x000fe400078e00ff */
[----:B------:R1:W5:Y:S02]  /*28230*/  @!P1 LD.E.64 R6, [R10.64+0x88] ;  /* 0x000088040a069980 */ /* 0x000364000c101b00 */
[----:B-1----:R-:W1:Y:S02]  /*28240*/  @P5 MUFU.LG2 R10, R172 ;  /* 0x000000ac000a5308 */ /* 0x002e640000000c00 */
[----:B-1----:R-:W-:-:S04]  /*28250*/  @P5 FMUL.FTZ R10, R10, 0.69314718246459960938 ;  /* 0x3f3172180a0a5820 */ /* 0x002fc80000410000 */
[----:B------:R-:W-:Y:S01]  /*28260*/  @P5 FFMA.FTZ R24, R136, R132, R10 ;  /* 0x0000008488185223 */ /* 0x000fe2000001000a */
[----:B--2---:R-:W-:-:S04]  /*28270*/  PRMT R10, R0, 0x7770, RZ ;  /* 0x00007770000a7816 */ /* 0x004fc800000000ff */
[----:B------:R-:W-:Y:S02]  /*28280*/  ISETP.NE.AND P2, PT, R10, RZ, PT ;  /* 0x000000ff0a00720c */ /* 0x000fe40003f45270 */
[----:B------:R-:W-:-:S04]  /*28290*/  PRMT R10, R0, 0x7771, RZ ;  /* 0x00007771000a7816 */ /* 0x000fc800000000ff */
[----:B------:R-:W-:Y:S01]  /*282a0*/  ISETP.NE.OR P5, PT, R10, RZ, !P2 ;  /* 0x000000ff0a00720c */ /* 0x000fe200057a5670 */
[----:B----4-:R-:W-:Y:S01]  /*282b0*/  @!P1 IMAD R3, R3, R174, RZ ;  /* 0x000000ae03039224 */ /* 0x010fe200078e02ff */
[----:B------:R-:W-:Y:S01]  /*282c0*/  @!P1 SHF.R.S32.HI R11, RZ, 0x1f, R174 ;  /* 0x0000001fff0b9819 */ /* 0x000fe200000114ae */
[----:B------:R-:W-:-:S04]  /*282d0*/  @P0 FMUL.FTZ R0, R12, 0.69314718246459960938 ;  /* 0x3f3172180c000820 */ /* 0x000fc80000410000 */
[C---:B------:R-:W-:Y:S02]  /*282e0*/  @!P1 IMAD R9, R2.reuse, R11, R3 ;  /* 0x0000000b02099224 */ /* 0x040fe400078e0203 */
[----:B------:R-:W-:Y:S01]  /*282f0*/  @!P1 IMAD.WIDE.U32 R2, R2, R174, RZ ;  /* 0x000000ae02029225 */ /* 0x000fe200078e00ff */
[----:B------:R-:W-:Y:S02]  /*28300*/  @P1 IADD3 R23, R5, R14, RZ ;  /* 0x0000000e05171210 */ /* 0x000fe40007ffe0ff */
[----:B------:R-:W-:Y:S01]  /*28310*/  @P1 MOV R22, R4 ;  /* 0x0000000400161202 */ /* 0x000fe20000000f00 */
[--C-:B------:R-:W-:Y:S01]  /*28320*/  @P0 FFMA.FTZ R21, R136, R133, R0.reuse ;  /* 0x0000008588150223 */ /* 0x100fe20000010000 */
[----:B------:R-:W-:Y:S01]  /*28330*/  @!P1 IADD3 R23, R3, R9, RZ ;  /* 0x0000000903179210 */ /* 0x000fe20007ffe0ff */
[----:B------:R-:W-:Y:S01]  /*28340*/  CS2R R4, SRZ ;  /* 0x0000000000047805 */ /* 0x000fe2000001ff00 */
[----:B------:R-:W-:Y:S02]  /*28350*/  @!P1 MOV R22, R2 ;  /* 0x0000000200169202 */ /* 0x000fe40000000f00 */
[----:B------:R-:W-:Y:S01]  /*28360*/  PRMT R0, R10, 0x7610, R0 ;  /* 0x000076100a007816 */ /* 0x000fe20000000000 */
        /* <DEDUP_REMOVED lines=9> */
.L_x_2267:
[----:B------:R-:W-:Y:S05]  /*28400*/  BSYNC B0 ;  /* 0x0000000000007941 */ /* 0x000fea0003800000 */
.L_x_2266:
[----:B------:R-:W-:Y:S01]  /*28410*/  PLOP3.LUT P4, PT, PT, PT, PT, 0x80, 0x0 ;  /* 0x000000000000781c */ /* 0x000fe20003f8f070 */
[--C-:B------:R-:W-:Y:S01]  /*28420*/  IMAD.MOV.U32 R4, RZ, RZ, R175.reuse ;  /* 0x000000ffff047224 */ /* 0x100fe200078e00af */
[----:B------:R-:W-:Y:S02]  /*28430*/  SHF.R.S32.HI R5, RZ, 0x1f, R175 ;  /* 0x0000001fff057819 */ /* 0x000fe400000114af */
[----:B------:R-:W-:-:S04]  /*28440*/  PRMT R0, RZ, 0x7610, R0 ;  /* 0x00007610ff007816 */ /* 0x000fc80000000000 */
.L_x_2265:
[----:B------:R-:W-:Y:S05]  /*28450*/  BSYNC B1 ;  /* 0x0000000000017941 */ /* 0x000fea0003800000 */
.L_x_2264:
[----:B------:R-:W-:Y:S02]  /*28460*/  LOP3.LUT P0, RZ, R0, 0xff, RZ, 0xc0, !PT ;  /* 0x000000ff00ff7812 */ /* 0x000fe4000780c0ff */
[----:B------:R-:W-:Y:S02]  /*28470*/  MOV R2, UR6 ;  /* 0x0000000600027c02 */ /* 0x000fe40008000f00 */
[----:B------:R-:W-:-:S09]  /*28480*/  MOV R3, UR7 ;  /* 0x0000000700037c02 */ /* 0x000fd20008000f00 */
[----:B------:R2:W3:Y:S04]  /*28490*/  @P0 LD.E.64 R12, [R2.64+0xb0] ;  /* 0x0000b004020c0980 */ /* 0x0004e8000c101b00 */
[----:B--2---:R-:W5:Y:S01]  /*284a0*/  LD.E.64 R2, [R2.64+0xa0] ;  /* 0x0000a00402027980 */ /* 0x004f62000c101b00 */
[----:B------:R-:W-:Y:S01]  /*284b0*/  @P0 MOV R8, 0x1 ;  /* 0x0000000100080802 */ /* 0x000fe20000000f00 */
        /* <DEDUP_REMOVED lines=11> */
.L_x_2268:
[----:B------:R-:W-:Y:S01]  /*28570*/  WARPSYNC 0xffffffff ;  /* 0xffffffff00007948 */ /* 0x000fe20003800000 */
[----:B------:R-:W-:Y:S01]  /*28580*/  BAR.SYNC.DEFER_BLOCKING 0x0 ;  /* 0x0000000000007b1d */ /* 0x000fe20000010000 */
[----:B------:R-:W-:Y:S01]  /*28590*/  LOP3.LUT R9, R92, 0xffffffe0, RZ, 0xc0, !PT ;  /* 0xffffffe05c097812 */ /* 0x000fe200078ec0ff */
[----:B------:R-:W-:-:S04]  /*285a0*/  IMAD R8, R174, R8, RZ ;  /* 0x00000008ae087224 */ /* 0x000fc800078e02ff */
[----:B------:R-:W2:Y:S01]  /*285b0*/  S2R R27, SR_CTAID.X ;  /* 0x00000000001b7919 */ /* 0x000ea20000002500 */
[----:B------:R-:W-:Y:S01]  /*285c0*/  IMAD.IADD R9, R93, 0x1, -R9 ;  /* 0x000000015d097824 */ /* 0x000fe200078e0a09 */
[----:B------:R-:W-:Y:S01]  /*285d0*/  SEL R8, R8, RZ, !P4 ;  /* 0x000000ff08087207 */ /* 0x000fe20006000000 */
[----:B------:R-:W-:Y:S01]  /*285e0*/  BSSY B0, `(.L_x_2269) ;  /* 0x0000049000007945 */ /* 0x000fe20003800000 */
[----:B------:R-:W3:Y:S02]  /*285f0*/  S2R R26, SR_CTAID.Z ;  /* 0x00000000001a7919 */ /* 0x000ee40000002700 */
[----:B------:R-:W-:Y:S02]  /*28600*/  LOP3.LUT P2, RZ, R9, 0x3, RZ, 0xc0, !PT ;  /* 0x0000000309ff7812 */ /* 0x000fe4000784c0ff */
[----:B------:R4:W1:Y:S04]  /*28610*/  LDS.128 R32, [R220] ;  /* 0x00000000dc207984 */ /* 0x0008680000000c00 */
[----:B------:R4:W1:Y:S01]  /*28620*/  LDS.128 R40, [R220+0x800] ;  /* 0x00080000dc287984 */ /* 0x0008620000000c00 */
[----:B--2---:R-:W-:-:S03]  /*28630*/  IMAD R10, R27, R12, RZ ;  /* 0x0000000c1b0a7224 */ /* 0x004fc600078e02ff */
[----:B------:R4:W2:Y:S01]  /*28640*/  LDS.128 R48, [R220+0x1000] ;  /* 0x00100000dc307984 */ /* 0x0008a20000000c00 */
[----:B---3--:R-:W-:-:S03]  /*28650*/  IMAD R8, R26, R0, R8 ;  /* 0x000000001a087224 */ /* 0x008fc600078e0208 */
[----:B------:R4:W3:Y:S01]  /*28660*/  LDS.128 R56, [R220+0x1800] ;  /* 0x00180000dc387984 */ /* 0x0008e20000000c00 */
[----:B------:R-:W-:-:S03]  /*28670*/  IMAD.SHL.U32 R0, R10, 0x80, RZ ;  /* 0x000000800a007824 */ /* 0x000fc600078e00ff */
        /* <DEDUP_REMOVED lines=17> */
[----:B--23--:R-:W2:Y:S04]  /*28790*/  LDL.LU R11, [R1+0x134] ;  /* 0x00013400010b7983 */ /* 0x00cea80000300800 */
[----:B------:R-:W3:Y:S02]  /*287a0*/  S2R R8, SR_TID.X ;  /* 0x0000000000087919 */ /* 0x000ee40000002100 */
        /* <DEDUP_REMOVED lines=13> */
[C---:B------:R-:W-:Y:S02]  /*28880*/  IADD3 R5, R0.reuse, 0x8, RZ ;  /* 0x0000000800057810 */ /* 0x040fe40007ffe0ff */
[C---:B------:R-:W-:Y:S02]  /*28890*/  IADD3 R4, R0.reuse, 0x40, RZ ;  /* 0x0000004000047810 */ /* 0x040fe40007ffe0ff */
[C---:B------:R-:W-:Y:S02]  /*288a0*/  IADD3 R8, R0.reuse, 0x48, RZ ;  /* 0x0000004800087810 */ /* 0x040fe40007ffe0ff */
[-C--:B--2---:R-:W-:Y:S02]  /*288b0*/  ISETP.GE.AND P6, PT, R0, R11.reuse, PT ;  /* 0x0000000b0000720c */ /* 0x084fe40003fc6270 */
[-C--:B------:R-:W-:Y:S02]  /*288c0*/  ISETP.GE.AND P5, PT, R5, R11.reuse, PT ;  /* 0x0000000b0500720c */ /* 0x080fe40003fa6270 */
[----:B------:R-:W-:-:S02]  /*288d0*/  ISETP.GE.AND P4, PT, R4, R11, PT ;  /* 0x0000000b0400720c */ /* 0x000fc40003f86270 */
[----:B------:R-:W-:-:S07]  /*288e0*/  ISETP.GE.AND P3, PT, R8, R11, PT ;  /* 0x0000000b0800720c */ /* 0x000fce0003f66270 */
[-C--:B------:R-:W-:Y:S02]  /*288f0*/  @!P6 IMAD R0, R0, R12.reuse, RZ ;  /* 0x0000000c0000e224 */ /* 0x080fe400078e02ff */
[-C--:B------:R-:W-:Y:S02]  /*28900*/  @!P5 IMAD R5, R5, R12.reuse, RZ ;  /* 0x0000000c0505d224 */ /* 0x080fe400078e02ff */
[----:B------:R-:W-:Y:S01]  /*28910*/  @!P4 IMAD R15, R4, R12, RZ ;  /* 0x0000000c040fc224 */ /* 0x000fe200078e02ff */
[----:B------:R-:W-:Y:S01]  /*28920*/  @!P6 IADD3 R9, P0, R0, R14, RZ ;  /* 0x0000000e0009e210 */ /* 0x000fe20007f1e0ff */
[----:B------:R-:W-:-:S03]  /*28930*/  @!P3 IMAD R4, R8, R12, RZ ;  /* 0x0000000c0804b224 */ /* 0x000fc600078e02ff */
[----:B------:R-:W-:Y:S02]  /*28940*/  @!P6 LEA.HI.X.SX32 R11, R0, R13, 0x1, P0 ;  /* 0x0000000d000be211 */ /* 0x000fe400000f0eff */
[----:B-----5:R-:W-:Y:S02]  /*28950*/  @!P6 LEA R10, P0, R9, R2, 0x2 ;  /* 0x00000002090ae211 */ /* 0x020fe400078010ff */
[-C--:B------:R-:W-:Y:S02]  /*28960*/  @!P5 IADD3 R0, P2, R5, R14.reuse, RZ ;  /* 0x0000000e0500d210 */ /* 0x080fe40007f5e0ff */
[----:B------:R-:W-:Y:S02]  /*28970*/  @!P6 LEA.HI.X R11, R9, R3, R11, 0x2, P0 ;  /* 0x00000003090be211 */ /* 0x000fe400000f140b */
[-C--:B------:R-:W-:Y:S02]  /*28980*/  @!P4 IADD3 R12, P1, R15, R14.reuse, RZ ;  /* 0x0000000e0f0cc210 */ /* 0x080fe40007f3e0ff */
[----:B------:R-:W-:Y:S01]  /*28990*/  @!P3 IADD3 R14, P0, R4, R14, RZ ;  /* 0x0000000e040eb210 */ /* 0x000fe20007f1e0ff */
[----:B------:R2:W-:Y:S01]  /*289a0*/  @!P6 ST.E [R10.64], R24 ;  /* 0x000000180a00e985 */ /* 0x0005e2000c101904 */
[----:B------:R-:W-:-:S02]  /*289b0*/  @!P5 LEA.HI.X.SX32 R5, R5, R13, 0x1, P2 ;  /* 0x0000000d0505d211 */ /* 0x000fc400010f0eff */
[-C--:B------:R-:W-:Y:S02]  /*289c0*/  @!P4 LEA.HI.X.SX32 R15, R15, R13.reuse, 0x1, P1 ;  /* 0x0000000d0f0fc211 */ /* 0x080fe400008f0eff */
[-C--:B------:R-:W-:Y:S02]  /*289d0*/  @!P5 LEA R8, P2, R0, R2.reuse, 0x2 ;  /* 0x000000020008d211 */ /* 0x080fe400078410ff */
[----:B------:R-:W-:Y:S02]  /*289e0*/  @!P3 LEA.HI.X.SX32 R13, R4, R13, 0x1, P0 ;  /* 0x0000000d040db211 */ /* 0x000fe400000f0eff */
[-C--:B------:R-:W-:Y:S02]  /*289f0*/  @!P4 LEA R4, P1, R12, R2.reuse, 0x2 ;  /* 0x000000020c04c211 */ /* 0x080fe400078210ff */
[----:B------:R-:W-:Y:S02]  /*28a00*/  @!P3 LEA R2, P0, R14, R2, 0x2 ;  /* 0x000000020e02b211 */ /* 0x000fe400078010ff */
[----:B------:R-:W-:-:S02]  /*28a10*/  @!P5 LEA.HI.X R9, R0, R3, R5, 0x2, P2 ;  /* 0x000000030009d211 */ /* 0x000fc400010f1405 */
[-C--:B------:R-:W-:Y:S02]  /*28a20*/  @!P4 LEA.HI.X R5, R12, R3.reuse, R15, 0x2, P1 ;  /* 0x000000030c05c211 */ /* 0x080fe400008f140f */
[----:B------:R-:W-:Y:S01]  /*28a30*/  @!P3 LEA.HI.X R3, R14, R3, R13, 0x2, P0 ;  /* 0x000000030e03b211 */ /* 0x000fe200000f140d */
[----:B------:R2:W-:Y:S04]  /*28a40*/  @!P5 ST.E [R8.64], R25 ;  /* 0x000000190800d985 */ /* 0x0005e8000c101904 */
[----:B------:R2:W-:Y:S04]  /*28a50*/  @!P4 ST.E [R4.64], R20 ;  /* 0x000000140400c985 */ /* 0x0005e8000c101904 */
[----:B------:R2:W-:Y:S02]  /*28a60*/  @!P3 ST.E [R2.64], R21 ;  /* 0x000000150200b985 */ /* 0x0005e4000c101904 */
.L_x_2270:
[----:B--23--:R-:W-:Y:S05]  /*28a70*/  BSYNC B0 ;  /* 0x0000000000007941 */ /* 0x00cfea0003800000 */
.L_x_2269:
[----:B------:R-:W2:Y:S04]  /*28a80*/  LDL.LU R4, [R1+0x138] ;  /* 0x0001380001047983 */ /* 0x000ea80000300800 */
[----:B------:R-:W3:Y:S04]  /*28a90*/  LDL R21, [R1+0xd0] ;  /* 0x0000d00001157983 */ /* 0x000ee80000100800 */
[----:B------:R4:W5:Y:S04]  /*28aa0*/  LDL.64 R24, [R1+0xe8] ;  /* 0x0000e80001187983 */ /* 0x0009680000100a00 */
[----:B------:R4:W5:Y:S02]  /*28ab0*/  LDL R20, [R1+0x13c] ;  /* 0x00013c0001147983 */ /* 0x0009640000100800 */
[----:B-----5:R-:W-:-:S02]  /*28ac0*/  IMAD.U32 R2, RZ, RZ, UR6 ;  /* 0x00000006ff027e24 */ /* 0x020fc4000f8e00ff */
[----:B------:R-:W-:Y:S01]  /*28ad0*/  IMAD.U32 R3, RZ, RZ, UR7 ;  /* 0x00000007ff037e24 */ /* 0x000fe2000f8e00ff */
[----:B------:R-:W-:-:S04]  /*28ae0*/  LEA.HI R14, R95, R93, RZ, 0x3 ;  /* 0x0000005d5f0e7211 */ /* 0x000fc800078f18ff */
[----:B------:R3:W5:Y:S01]  /*28af0*/  LD.E R12, [R2.64+0xc0] ;  /* 0x0000c004020c7980 */ /* 0x000762000c101900 */
[----:B------:R-:W-:Y:S01]  /*28b00*/  SHF.R.S32.HI R5, RZ, 0x1f, R26 ;  /* 0x0000001fff057819 */ /* 0x000fe2000001141a */
[----:B------:R-:W-:Y:S01]  /*28b10*/  BSSY B0, `(.L_x_2271) ;  /* 0x0000017000007945 */ /* 0x000fe20003800000 */
[----:B--2---:R-:W-:Y:S01]  /*28b20*/  IMAD R15, R27, -0x80, R4 ;  /* 0xffffff801b0f7824 */ /* 0x004fe200078e0204 */
[----:B---3--:R-:W-:Y:S02]  /*28b30*/  IADD3 R2, P0, R21, R22, RZ ;  /* 0x0000001615027210 */ /* 0x008fe40007f1e0ff */
[----:B------:R-:W-:-:S04]  /*28b40*/  SHF.R.S32.HI R0, RZ, 0x1f, R21 ;  /* 0x0000001fff007819 */ /* 0x000fc80000011415 */
[----:B------:R-:W-:Y:S02]  /*28b50*/  IADD3.X R3, R0, R23, RZ, P0, !PT ;  /* 0x0000001700037210 */ /* 0x000fe400007fe4ff */
[----:B------:R-:W-:-:S04]  /*28b60*/  SHF.R.S32.HI R0, RZ, 0x3, R14 ;  /* 0x00000003ff007819 */ /* 0x000fc8000001140e */
[----:B------:R-:W-:Y:S01]  /*28b70*/  ISETP.GE.AND P0, PT, R0, R15, PT ;  /* 0x0000000f0000720c */ /* 0x000fe20003f06270 */
[-C--:B------:R-:W-:Y:S02]  /*28b80*/  IMAD R4, R19, R26.reuse, RZ ;  /* 0x0000001a13047224 */ /* 0x080fe400078e02ff */
[----:B------:R-:W-:-:S04]  /*28b90*/  IMAD.WIDE.U32 R10, R18, R26, R2 ;  /* 0x0000001a120a7225 */ /* 0x000fc800078e0002 */
[----:B------:R-:W-:-:S04]  /*28ba0*/  IMAD R4, R18, R5, R4 ;  /* 0x0000000512047224 */ /* 0x000fc800078e0204 */
[----:B------:R-:W-:Y:S02]  /*28bb0*/  IMAD.IADD R9, R11, 0x1, R4 ;  /* 0x000000010b097824 */ /* 0x000fe400078e0204 */
[----:B------:R-:W-:Y:S05]  /*28bc0*/  @P0 BRA `(.L_x_2272) ;  /* 0x000000b000000947 */ /* 0x000fea0003800000 */
[----:B----4-:R-:W-:Y:S01]  /*28bd0*/  IMAD R0, R25, R6, RZ ;  /* 0x0000000619007224 */ /* 0x010fe200078e02ff */
[-C--:B-----5:R-:W-:Y:S01]  /*28be0*/  ISETP.GE.AND P2, PT, R21, R12.reuse, PT ;  /* 0x0000000c1500720c */ /* 0x0a0fe20003f46270 */
[----:B------:R-:W-:Y:S01]  /*28bf0*/  IMAD.MOV.U32 R8, RZ, RZ, R10 ;  /* 0x000000ffff087224 */ /* 0x000fe200078e000a */
[----:B------:R-:W-:Y:S01]  /*28c00*/  ISETP.GE.AND P1, PT, R20, R12, PT ;  /* 0x0000000c1400720c */ /* 0x000fe20003f26270 */
[C---:B------:R-:W-:Y:S02]  /*28c10*/  IMAD R0, R24.reuse, R7, R0 ;  /* 0x0000000718007224 */ /* 0x040fe400078e0200 */
[----:B------:R-:W-:-:S05]  /*28c20*/  IMAD.WIDE.U32 R4, R24, R6, R8 ;  /* 0x0000000618047225 */ /* 0x000fca00078e0008 */
[----:B------:R-:W-:Y:S02]  /*28c30*/  IADD3 R0, R5, R0, RZ ;  /* 0x0000000005007210 */ /* 0x000fe40007ffe0ff */
[----:B------:R-:W-:-:S04]  /*28c40*/  LEA R2, P0, R4, R16, 0x1 ;  /* 0x0000001004027211 */ /* 0x000fc800078008ff */
[----:B------:R-:W-:-:S05]  /*28c50*/  LEA.HI.X R3, R4, R17, R0, 0x1, P0 ;  /* 0x0000001104037211 */ /* 0x000fca00000f0c00 */
[----:B-1----:R1:W-:Y:S04]  /*28c60*/  @!P2 ST.E.128 [R2.64], R32 ;  /* 0x000000200200a985 */ /* 0x0023e8000c101d04 */
[----:B------:R1:W-:Y:S02]  /*28c70*/  @!P1 ST.E.128 [R2.64+0x80], R28 ;  /* 0x0000801c02009985 */ /* 0x0003e4000c101d04 */
.L_x_2272:
[----:B----4-:R-:W-:Y:S05]  /*28c80*/  BSYNC B0 ;  /* 0x0000000000007941 */ /* 0x010fea0003800000 */
.L_x_2271:
[----:B------:R-:W-:Y:S01]  /*28c90*/  LEA.HI.SX32 R0, R14, 0x10, 0x1d ;  /* 0x000000100e007811 */ /* 0x000fe200078feaff */
[----:B------:R-:W-:Y:S03]  /*28ca0*/  BSSY B0, `(.L_x_2273) ;  /* 0x0000011000007945 */ /* 0x000fe60003800000 */
[----:B------:R-:W-:-:S13]  /*28cb0*/  ISETP.GE.AND P0, PT, R0, R15, PT ;  /* 0x0000000f0000720c */ /* 0x000fda0003f06270 */
[----:B------:R-:W-:Y:S05]  /*28cc0*/  @P0 BRA `(.L_x_2274) ;  /* 0x000000e000000947 */ /* 0x000fea0003800000 */
[----:B------:R-:W-:Y:S02]  /*28cd0*/  IADD3 R0, P0, R24, 0x10, RZ ;  /* 0x0000001018007810 */ /* 0x000fe40007f1e0ff */
[----:B-1----:R-:W-:Y:S02]  /*28ce0*/  MOV R3, R9 ;  /* 0x0000000900037202 */ /* 0x002fe40000000f00 */
[-C--:B-----5:R-:W-:Y:S01]  /*28cf0*/  ISETP.GE.AND P1, PT, R21, R12.reuse, PT ;  /* 0x0000000c1500720c */ /* 0x0a0fe20003f26270 */
[----:B------:R-:W-:Y:S01]  /*28d00*/  IMAD.X R2, RZ, RZ, R25, P0 ;  /* 0x000000ffff027224 */ /* 0x000fe200000e0619 */
[----:B------:R-:W-:-:S03]  /*28d10*/  ISETP.GE.AND P0, PT, R20, R12, PT ;  /* 0x0000000c1400720c */ /* 0x000fc60003f06270 */
[----:B------:R-:W-:Y:S02]  /*28d20*/  IMAD R13, R2, R6, RZ ;  /* 0x00000006020d7224 */ /* 0x000fe400078e02ff */
[----:B------:R-:W-:-:S04]  /*28d30*/  IMAD.MOV.U32 R2, RZ, RZ, R10 ;  /* 0x000000ffff027224 */ /* 0x000fc800078e000a */
[----:B------:R-:W-:-:S04]  /*28d40*/  IMAD.WIDE.U32 R4, R6, R0, R2 ;  /* 0x0000000006047225 */ /* 0x000fc800078e0002 */
[----:B------:R-:W-:Y:S01]  /*28d50*/  IMAD R0, R7, R0, R13 ;  /* 0x0000000007007224 */ /* 0x000fe200078e020d */
[----:B------:R-:W-:-:S03]  /*28d60*/  LEA R2, P2, R4, R16, 0x1 ;  /* 0x0000001004027211 */ /* 0x000fc600078408ff */
[----:B------:R-:W-:-:S05]  /*28d70*/  IMAD.IADD R0, R5, 0x1, R0 ;  /* 0x0000000105007824 */ /* 0x000fca00078e0200 */
[----:B------:R-:W-:-:S05]  /*28d80*/  LEA.HI.X R3, R4, R17, R0, 0x1, P2 ;  /* 0x0000001104037211 */ /* 0x000fca00010f0c00 */
[----:B------:R1:W-:Y:S04]  /*28d90*/  @!P1 ST.E.128 [R2.64], R40 ;  /* 0x0000002802009985 */ /* 0x0003e8000c101d04 */
[----:B------:R1:W-:Y:S02]  /*28da0*/  @!P0 ST.E.128 [R2.64+0x80], R36 ;  /* 0x0000802402008985 */ /* 0x0003e4000c101d04 */
.L_x_2274:
[----:B------:R-:W-:Y:S05]  /*28db0*/  BSYNC B0 ;  /* 0x0000000000007941 */ /* 0x000fea0003800000 */
.L_x_2273:
        /* <DEDUP_REMOVED lines=18> */
.L_x_2276:
[----:B------:R-:W-:Y:S05]  /*28ee0*/  BSYNC B0 ;  /* 0x0000000000007941 */ /* 0x000fea0003800000 */
.L_x_2275:
        /* <DEDUP_REMOVED lines=18> */
.L_x_2278:
[----:B------:R-:W-:Y:S05]  /*29010*/  BSYNC B0 ;  /* 0x0000000000007941 */ /* 0x000fea0003800000 */
.L_x_2277:
        /* <DEDUP_REMOVED lines=18> */
.L_x_2280:
[----:B------:R-:W-:Y:S05]  /*29140*/  BSYNC B0 ;  /* 0x0000000000007941 */ /* 0x000fea0003800000 */
.L_x_2279:
        /* <DEDUP_REMOVED lines=18> */
.L_x_2282:
[----:B------:R-:W-:Y:S05]  /*29270*/  BSYNC B0 ;  /* 0x0000000000007941 */ /* 0x000fea0003800000 */
.L_x_2281:
        /* <DEDUP_REMOVED lines=18> */
.L_x_2284:
[----:B------:R-:W-:Y:S05]  /*293a0*/  BSYNC B0 ;  /* 0x0000000000007941 */ /* 0x000fea0003800000 */
.L_x_2283:
[----:B------:R-:W-:Y:S01]  /*293b0*/  LEA.HI.SX32 R0, R14, 0x70, 0x1d ;  /* 0x000000700e007811 */ /* 0x000fe200078feaff */
[----:B-1----:R-:W-:Y:S01]  /*293c0*/  IMAD.MOV.U32 R3, RZ, RZ, 0x0 ;  /* 0x00000000ff037424 */ /* 0x002fe200078e00ff */
[----:B------:R-:W-:Y:S02]  /*293d0*/  MOV R13, 0x70 ;  /* 0x00000070000d7802 */ /* 0x000fe40000000f00 */
[----:B------:R-:W-:-:S03]  /*293e0*/  ISETP.GE.AND P0, PT, R0, R15, PT ;  /* 0x0000000f0000720c */ /* 0x000fc60003f06270 */
[----:B------:R-:W-:-:S10]  /*293f0*/  IMAD.MOV.U32 R2, RZ, RZ, R13 ;  /* 0x000000ffff027224 */ /* 0x000fd400078e000d */
[----:B------:R-:W-:Y:S05]  /*29400*/  @P0 RET.REL.NODEC R2 `(_ZN5flash16flash_fwd_kernelI23Flash_fwd_kernel_traitsILi128ELi128ELi32ELi4ELb0ELb0EN7cutlass6half_tE19Flash_kernel_traitsILi128ELi128ELi32ELi4ES3_EELb1ELb0ELb1ELb1ELb0ELb0ELb0ELb1EEEvNS_16Flash_fwd_paramsE) ;  /* 0xfffd6bf002000950 */ /* 0x000fea0003c3ffff */
[----:B------:R-:W-:Y:S02]  /*29410*/  IADD3 R0, P0, R24, 0x70, RZ ;  /* 0x0000007018007810 */ /* 0x000fe40007f1e0ff */
[----:B------:R-:W-:-:S03]  /*29420*/  MOV R3, R9 ;  /* 0x0000000900037202 */ /* 0x000fc60000000f00 */
[----:B------:R-:W-:Y:S01]  /*29430*/  IMAD.X R2, RZ, RZ, R25, P0 ;  /* 0x000000ffff027224 */ /* 0x000fe200000e0619 */
[----:B-----5:R-:W-:-:S03]  /*29440*/  ISETP.GE.AND P0, PT, R21, R12, PT ;  /* 0x0000000c1500720c */ /* 0x020fc60003f06270 */
[----:B------:R-:W-:Y:S02]  /*29450*/  IMAD R8, R2, R6, RZ ;  /* 0x0000000602087224 */ /* 0x000fe400078e02ff */
[----:B------:R-:W-:-:S04]  /*29460*/  IMAD.MOV.U32 R2, RZ, RZ, R10 ;  /* 0x000000ffff027224 */ /* 0x000fc800078e000a */
[----:B------:R-:W-:-:S04]  /*29470*/  IMAD.WIDE.U32 R4, R6, R0, R2 ;  /* 0x0000000006047225 */ /* 0x000fc800078e0002 */
[----:B------:R-:W-:Y:S01]  /*29480*/  IMAD R0, R7, R0, R8 ;  /* 0x0000000007007224 */ /* 0x000fe200078e0208 */
[----:B------:R-:W-:-:S03]  /*29490*/  LEA R2, P1, R4, R16, 0x1 ;  /* 0x0000001004027211 */ /* 0x000fc600078208ff */
[----:B------:R-:W-:Y:S02]  /*294a0*/  IMAD.IADD R0, R5, 0x1, R0 ;  /* 0x0000000105007824 */ /* 0x000fe400078e0200 */
[----:B------:R-:W-:-:S03]  /*294b0*/  IMAD.MOV.U32 R5, RZ, RZ, 0x0 ;  /* 0x00000000ff057424 */ /* 0x000fc600078e00ff */
[----:B------:R-:W-:Y:S02]  /*294c0*/  LEA.HI.X R3, R4, R17, R0, 0x1, P1 ;  /* 0x0000001104037211 */ /* 0x000fe400008f0c00 */
[----:B------:R-:W-:-:S03]  /*294d0*/  MOV R4, R13 ;  /* 0x0000000d00047202 */ /* 0x000fc60000000f00 */
[----:B------:R1:W-:Y:S01]  /*294e0*/  @!P0 ST.E.128 [R2.64], R88 ;  /* 0x0000005802008985 */ /* 0x0003e2000c101d04 */
[----:B------:R-:W-:-:S13]  /*294f0*/  ISETP.GE.AND P0, PT, R20, R12, PT ;  /* 0x0000000c1400720c */ /* 0x000fda0003f06270 */
[----:B------:R-:W-:Y:S05]  /*29500*/  @P0 RET.REL.NODEC R4 `(_ZN5flash16flash_fwd_kernelI23Flash_fwd_kernel_traitsILi128ELi128ELi32ELi4ELb0ELb0EN7cutlass6half_tE19Flash_kernel_traitsILi128ELi128ELi32ELi4ES3_EELb1ELb0ELb1ELb1ELb0ELb0ELb0ELb1EEEvNS_16Flash_fwd_paramsE) ;  /* 0xfffd6af004000950 */ /* 0x000fea0003c3ffff */
[----:B------:R2:W-:Y:S02]  /*29510*/  ST.E.128 [R2.64+0x80], R84 ;  /* 0x0000805402007985 */ /* 0x0005e4000c101d04 */
[----:B-12---:R-:W-:Y:S02]  /*29520*/  MOV R2, R13 ;  /* 0x0000000d00027202 */ /* 0x006fe40000000f00 */
[----:B------:R-:W-:-:S04]  /*29530*/  MOV R3, 0x0 ;  /* 0x0000000000037802 */ /* 0x000fc80000000f00 */
[----:B------:R-:W-:Y:S05]  /*29540*/  RET.REL.NODEC R2 `(_ZN5flash16flash_fwd_kernelI23Flash_fwd_kernel_traitsILi128ELi128ELi32ELi4ELb0ELb0EN7cutlass6half_tE19Flash_kernel_traitsILi128ELi128ELi32ELi4ES3_EELb1ELb0ELb1ELb1ELb0ELb0ELb0ELb1EEEvNS_16Flash_fwd_paramsE) ;  /* 0xfffd6ab002007950 */ /* 0x000fea0003c3ffff */
.L_x_2262:
[----:B------:R2:W5:Y:S01]  /*29550*/  LDL R0, [R1+0xa0] ;  /* 0x0000a00001007983 */ /* 0x0005620000100800 */
[----:B------:R-:W-:Y:S02]  /*29560*/  MOV R3, 0x2 ;  /* 0x0000000200037802 */ /* 0x000fe40000000f00 */
[----:B------:R-:W-:Y:S02]  /*29570*/  MOV R2, 0x29590 ;  /* 0x0002959000027802 */ /* 0x000fe40000000f00 */
[----:B-12--5:R-:W-:Y:S05]  /*29580*/  CALL.REL.NOINC `($__internal_0_$__cuda_sm70_shflsync_bfly_p) ;  /* 0x0000027000007944 */ /* 0x026fea0003c00000 */
[----:B------:R-:W-:Y:S01]  /*29590*/  MOV R5, R9 ;  /* 0x0000000900057202 */ /* 0x000fe20000000f00 */
[----:B------:R-:W-:Y:S05]  /*295a0*/  BRA `(.L_x_2285) ;  /* 0xffffd62000007947 */ /* 0x000fea000383ffff */
.L_x_2263:
[----:B------:R-:W-:Y:S01]  /*295b0*/  IMAD.MOV.U32 R0, RZ, RZ, R5 ;  /* 0x000000ffff007224 */ /* 0x000fe200078e0005 */
[----:B------:R-:W-:Y:S02]  /*295c0*/  MOV R3, 0x1 ;  /* 0x0000000100037802 */ /* 0x000fe40000000f00 */
[----:B------:R-:W-:Y:S02]  /*295d0*/  MOV R2, 0x295f0 ;  /* 0x000295f000027802 */ /* 0x000fe40000000f00 */
[----:B-----5:R-:W-:Y:S05]  /*295e0*/  CALL.REL.NOINC `($__internal_0_$__cuda_sm70_shflsync_bfly_p) ;  /* 0x0000021000007944 */ /* 0x020fea0003c00000 */
[----:B------:R1:W5:Y:S01]  /*295f0*/  LDL R0, [R1+0x74] ;  /* 0x0000740001007983 */ /* 0x0003620000100800 */
[----:B------:R-:W-:Y:S01]  /*29600*/  FADD.FTZ R172, R5, R9 ;  /* 0x0000000905ac7221 */ /* 0x000fe20000010000 */
[----:B------:R-:W-:Y:S02]  /*29610*/  MOV R3, 0x2 ;  /* 0x0000000200037802 */ /* 0x000fe40000000f00 */
[----:B------:R-:W-:-:S02]  /*29620*/  MOV R2, 0x29640 ;  /* 0x0002964000027802 */ /* 0x000fc40000000f00 */
[----:B-1---5:R-:W-:Y:S05]  /*29630*/  CALL.REL.NOINC `($__internal_0_$__cuda_sm70_shflsync_bfly_p) ;  /* 0x000001c000007944 */ /* 0x022fea0003c00000 */
[----:B------:R-:W2:Y:S01]  /*29640*/  LDL.LU R0, [R1+0x74] ;  /* 0x0000740001007983 */ /* 0x000ea20000300800 */
[----:B------:R-:W-:-:S02]  /*29650*/  MOV R3, 0x1 ;  /* 0x0000000100037802 */ /* 0x000fc40000000f00 */
[----:B------:R-:W-:Y:S01]  /*29660*/  MOV R2, 0x29690 ;  /* 0x0002969000027802 */ /* 0x000fe20000000f00 */
[----:B--2---:R-:W-:Y:S02]  /*29670*/  FADD.FTZ R0, R0, R9 ;  /* 0x0000000900007221 */ /* 0x004fe40000010000 */
[----:B------:R-:W-:Y:S05]  /*29680*/  CALL.REL.NOINC `($__internal_0_$__cuda_sm70_shflsync_bfly_p) ;  /* 0x0000017000007944 */ /* 0x000fea0003c00000 */
[----:B------:R-:W-:Y:S02]  /*29690*/  FADD.FTZ R139, R0, R9 ;  /* 0x00000009008b7221 */ /* 0x000fe40000010000 */
[----:B------:R1:W5:Y:S01]  /*296a0*/  LDL R0, [R1+0x70] ;  /* 0x0000700001007983 */ /* 0x0003620000100800 */
[----:B------:R-:W-:Y:S02]  /*296b0*/  MOV R3, 0x2 ;  /* 0x0000000200037802 */ /* 0x000fe40000000f00 */
[----:B------:R-:W-:Y:S02]  /*296c0*/  MOV R2, 0x296e0 ;  /* 0x000296e000027802 */ /* 0x000fe40000000f00 */
[----:B-1---5:R-:W-:Y:S05]  /*296d0*/  CALL.REL.NOINC `($__internal_0_$__cuda_sm70_shflsync_bfly_p) ;  /* 0x0000012000007944 */ /* 0x022fea0003c00000 */
[----:B------:R-:W2:Y:S01]  /*296e0*/  LDL.LU R0, [R1+0x70] ;  /* 0x0000700001007983 */ /* 0x000ea20000300800 */
[----:B------:R-:W-:Y:S02]  /*296f0*/  MOV R3, 0x1 ;  /* 0x0000000100037802 */ /* 0x000fe40000000f00 */
[----:B------:R-:W-:Y:S01]  /*29700*/  MOV R2, 0x29740 ;  /* 0x0002974000027802 */ /* 0x000fe20000000f00 */
[----:B--2---:R-:W-:-:S05]  /*29710*/  FADD.FTZ R138, R0, R9 ;  /* 0x00000009008a7221 */ /* 0x004fca0000010000 */
[----:B------:R-:W-:Y:S02]  /*29720*/  MOV R0, R138 ;  /* 0x0000008a00007202 */ /* 0x000fe40000000f00 */
[----:B------:R-:W-:Y:S05]  /*29730*/  CALL.REL.NOINC `($__internal_0_$__cuda_sm70_shflsync_bfly_p) ;  /* 0x000000c000007944 */ /* 0x000fea0003c00000 */
[----:B------:R1:W5:Y:S01]  /*29740*/  LDL R0, [R1+0x68] ;  /* 0x0000680001007983 */ /* 0x0003620000100800 */
[----:B------:R-:W-:Y:S01]  /*29750*/  FADD.FTZ R138, R138, R9 ;  /* 0x000000098a8a7221 */ /* 0x000fe20000010000 */
        /* <DEDUP_REMOVED lines=9> */
[----:B------:R-:W-:Y:S05]  /*297f0*/  BRA `(.L_x_2286) ;  /* 0xffffd50000007947 */ /* 0x000fea000383ffff */
        .weak           $__internal_0_$__cuda_sm70_shflsync_bfly_p
        .type           $__internal_0_$__cuda_sm70_shflsync_bfly_p,@function
        .size           $__internal_0_$__cuda_sm70_shflsync_bfly_p,(.L_x_2371 - $__internal_0_$__cuda_sm70_shflsync_bfly_p)
$__internal_0_$__cuda_sm70_shflsync_bfly_p:
[----:B------:R-:W-:Y:S04]  /*29800*/  WARPSYNC R7 ;  /* 0x0000000700007348 */ /* 0x000fe80003800000 */
[----:B------:R1:W2:Y:S02]  /*29810*/  SHFL.BFLY PT, R9, R0, R3, R8 ;  /* 0x0c00000300097389 */ /* 0x0002a400000e0008 */
[----:B-1----:R-:W-:-:S04]  /*29820*/  MOV R3, 0x0 ;  /* 0x0000000000037802 */ /* 0x002fc80000000f00 */
[----:B--2---:R-:W-:Y:S05]  /*29830*/  RET.REL.NODEC R2 `(_ZN5flash16flash_fwd_kernelI23Flash_fwd_kernel_traitsILi128ELi128ELi32ELi4ELb0ELb0EN7cutlass6half_tE19Flash_kernel_traitsILi128ELi128ELi32ELi4ES3_EELb1ELb0ELb1ELb1ELb0ELb0ELb0ELb1EEEvNS_16Flash_fwd_paramsE) ;  /* 0xfffd67c002007950 */ /* 0x004fea0003c3ffff */
.L_x_2287:
        /* <DEDUP_REMOVED lines=12> */
.L_x_2371:


//--------------------- .text._ZN5flash16flash_fwd_kernelI23Flash_fwd_kernel_traitsILi128ELi128ELi32ELi4ELb0ELb0EN7cutlass6half_tE19Flash_kernel_traitsILi128ELi128ELi32ELi4ES3_EELb0ELb0ELb1ELb1ELb0ELb0ELb1ELb0EEEvNS_16Flash_fwd_paramsE --------------------------
	.section	.text._ZN5flash16flash_fwd_kernelI23Flash_fwd_kernel_traitsILi128ELi128ELi32ELi4ELb0ELb0EN7cutlass6half_tE19Flash_kernel_traitsILi128ELi128ELi32ELi4ES3_EELb0ELb0ELb1ELb1ELb0ELb0ELb1ELb0EEEvNS_16Flash_fwd_paramsE,"ax",@progbits
	.sectioninfo	@"SHI_REGISTERS=255"
	.align	128
        .global         _ZN5flash16flash_fwd_kernelI23Flash_fwd_kernel_traitsILi128ELi128ELi32ELi4ELb0ELb0EN7cutlass6half_tE19Flash_kernel_traitsILi128ELi128ELi32ELi4ES3_EELb0ELb0ELb1ELb1ELb0ELb0ELb1ELb0EEEvNS_16Flash_fwd_paramsE
        .type           _ZN5flash16flash_fwd_kernelI23Flash_fwd_kernel_traitsILi128ELi128ELi32ELi4ELb0ELb0EN7cutlass6half_tE19Flash_kernel_traitsILi128ELi128ELi32ELi4ES3_EELb0ELb0ELb1ELb1ELb0ELb0ELb1ELb0EEEvNS_16Flash_fwd_paramsE,@function
        .size           _ZN5flash16flash_fwd_kernelI23Flash_fwd_kernel_traitsILi128ELi128ELi32ELi4ELb0ELb0EN7cutlass6half_tE19Flash_kernel_traitsILi128ELi128ELi32ELi4ES3_EELb0ELb0ELb1ELb1ELb0ELb0ELb1ELb0EEEvNS_16Flash_fwd_paramsE,(.L_x_2410 - _ZN5flash16flash_fwd_kernelI23Flash_fwd_kernel_traitsILi128ELi128ELi32ELi4ELb0ELb0EN7cutlass6half_tE19Flash_kernel_traitsILi128ELi128ELi32ELi4ES3_EELb0ELb0ELb1ELb1ELb0ELb0ELb1ELb0EEEvNS_16Flash_fwd_paramsE)
        .other          _ZN5flash16flash_fwd_kernelI23Flash_fwd_kernel_traitsILi128ELi128ELi32ELi4ELb0ELb0EN7cutlass6half_tE19Flash_kernel_traitsILi128ELi128ELi32ELi4ES3_EELb0ELb0ELb1ELb1ELb0ELb0ELb1ELb0EEEvNS_16Flash_fwd_paramsE,@"STO_CUDA_ENTRY STV_DEFAULT"
_ZN5flash16flash_fwd_kernelI23Flash_fwd_kernel_traitsILi128ELi128ELi32ELi4ELb0ELb0EN7cutlass6half_tE19Flash_kernel_traitsILi128ELi128ELi32ELi4ES3_EELb0ELb0ELb1ELb1ELb0ELb0ELb1ELb0EEEvNS_16Flash_fwd_paramsE:
.text._ZN5flash16flash_fwd_kernelI23Flash_fwd_kernel_traitsILi128ELi128ELi32ELi4ELb0ELb0EN7cutlass6half_tE19Flash_kernel_traitsILi128ELi128ELi32ELi4ES3_EELb0ELb0ELb1ELb1ELb0ELb0ELb1ELb0EEEvNS_16Flash_fwd_paramsE:
        /* <DEDUP_REMOVED lines=56> */
.L_x_2288:
[----:B------:R-:W-:Y:S02]  /*0380*/  ULDC UR6, c[0x0][0x218] ;  /* 0x0000860000067ab9 */ /* 0x000fe40000000800 */
.L_x_2289:
        /* <DEDUP_REMOVED lines=120> */
.L_x_2292:
[----:B------:R-:W-:Y:S05]  /*0b10*/  BSYNC B0 ;  /* 0x0000000000007941 */ /* 0x000fea0003800000 */
.L_x_2291:
        /* <DEDUP_REMOVED lines=18> */
.L_x_2294:
[----:B------:R-:W-:Y:S05]  /*0c40*/  BSYNC B0 ;  /* 0x0000000000007941 */ /* 0x000fea0003800000 */
.L_x_2293:
        /* <DEDUP_REMOVED lines=18> */
.L_x_2296:
[----:B------:R-:W-:Y:S05]  /*0d70*/  BSYNC B0 ;  /* 0x0000000000007941 */ /* 0x000fea0003800000 */
.L_x_2295:
        /* <DEDUP_REMOVED lines=18> */
.L_x_2298:
[----:B------:R-:W-:Y:S05]  /*0ea0*/  BSYNC B0 ;  /* 0x0000000000007941 */ /* 0x000fea0003800000 */
.L_x_2297:
        /* <DEDUP_REMOVED lines=18> */
.L_x_2300:
[----:B------:R-:W-:Y:S05]  /*0fd0*/  BSYNC B0 ;  /* 0x0000000000007941 */ /* 0x000fea0003800000 */
.L_x_2299:
        /* <DEDUP_REMOVED lines=18> */
.L_x_2302:
[----:B------:R-:W-:Y:S05]  /*1100*/  BSYNC B0 ;  /* 0x0000000000007941 */ /* 0x000fea0003800000 */
.L_x_2301:
        /* <DEDUP_REMOVED lines=18> */
.L_x_2304:
[----:B------:R-:W-:Y:S05]  /*1230*/  BSYNC B0 ;  /* 0x0000000000007941 */ /* 0x000fea0003800000 */
.L_x_2303:
        /* <DEDUP_REMOVED lines=18> */
.L_x_2306:
[----:B------:R-:W-:Y:S05]  /*1360*/  BSYNC B0 ;  /* 0x0000000000007941 */ /* 0x000fea0003800000 */
.L_x_2305:
        /* <DEDUP_REMOVED lines=67> */
.L_x_2290:
        /* <DEDUP_REMOVED lines=33> */
.L_x_2307:
        /* <DEDUP_REMOVED lines=45> */
.L_x_2308:
        /* <DEDUP_REMOVED lines=96> */
.L_x_2310:
[----:B------:R-:W-:Y:S05]  /*2280*/  BSYNC B0 ;  /* 0x0000000000007941 */ /* 0x000fea0003800000 */
.L_x_2309:
        /* <DEDUP_REMOVED lines=29> */
.L_x_2312:
[----:B------:R-:W-:Y:S05]  /*2460*/  BSYNC B0 ;  /* 0x0000000000007941 */ /* 0x000fea0003800000 */
.L_x_2311:
        /* <DEDUP_REMOVED lines=29> */
.L_x_2314:
[----:B------:R-:W-:Y:S05]  /*2640*/  BSYNC B0 ;  /* 0x0000000000007941 */ /* 0x000fea0003800000 */
.L_x_2313:
        /* <DEDUP_REMOVED lines=29> */
.L_x_2316:
[----:B------:R-:W-:Y:S05]  /*2820*/  BSYNC B0 ;  /* 0x0000000000007941 */ /* 0x000fea0003800000 */
.L_x_2315:
        /* <DEDUP_REMOVED lines=29> */
.L_x_2318:
[----:B------:R-:W-:Y:S05]  /*2a00*/  BSYNC B0 ;  /* 0x0000000000007941 */ /* 0x000fea0003800000 */
.L_x_2317:
        /* <DEDUP_REMOVED lines=29> */
.L_x_2320:
[----:B------:R-:W-:Y:S05]  /*2be0*/  BSYNC B0 ;  /* 0x0000000000007941 */ /* 0x000fea0003800000 */
.L_x_2319:
        /* <DEDUP_REMOVED lines=30> */
.L_x_2322:
[----:B------:R-:W-:Y:S05]  /*2dd0*/  BSYNC B0 ;  /* 0x0000000000007941 */ /* 0x000fea0003800000 */
.L_x_2321:
        /* <DEDUP_REMOVED lines=34> */
.L_x_2324:
[----:B------:R-:W-:Y:S05]  /*3000*/  BSYNC B0 ;  /* 0x0000000000007941 */ /* 0x000fea0003800000 */
.L_x_2323:
        /* <DEDUP_REMOVED lines=32> */
.L_x_2326:
[----:B------:R-:W-:Y:S05]  /*3210*/  BSYNC B0 ;  /* 0x0000000000007941 */ /* 0x000fea0003800000 */
.L_x_2325:
        /* <DEDUP_REMOVED lines=25> */
.L_x_2328:
[----:B------:R-:W-:Y:S05]  /*33b0*/  BSYNC B0 ;  /* 0x0000000000007941 */ /* 0x000fea0003800000 */
.L_x_2327:
        /* <DEDUP_REMOVED lines=67> */
.L_x_2330:
[----:B-1----:R-:W-:Y:S05]  /*37f0*/  BSYNC B0 ;  /* 0x0000000000007941 */ /* 0x002fea0003800000 */
.L_x_2329:
        /* <DEDUP_REMOVED lines=27> */
.L_x_2332:
[----:B------:R-:W-:Y:S05]  /*39b0*/  BSYNC B0 ;  /* 0x0000000000007941 */ /* 0x000fea0003800000 */
.L_x_2331:
        /* <DEDUP_REMOVED lines=29> */
[----:B------:R-:W-:Y:S01]  /*3b90*/  IMAD.IADD R72, R74, 0x1, R5 ;  /* 0x000000014a487824 */ /* 0x000fe200078e0205 */
[----:B------:R-:W-:Y:S01]  /*3ba0*/  LDSM.16.M88.4 R16, [R212+0x8000] ;  /* 0x00800000d410783b */ /* 0x000fe20000000200 */
[----:B------:R-:W-:Y:S01]  /*3bb0*/  IADD3 R2, R212, 0x8000, RZ ;  /* 0x00008000d4027810 */ /* 0x000fe20007ffe0ff */
[--C-:B------:R-:W-:Y:S01]  /*3bc0*/  IMAD R216, R4, 0x2, R214.reuse ;  /* 0x0000000204d87824 */ /* 0x100fe200078e02d6 */
[----:B------:R-:W-:Y:S01]  /*3bd0*/  IADD3 R223, R212, 0x8020, RZ ;  /* 0x00008020d4df7810 */ /* 0x000fe20007ffe0ff */
[----:B------:R-:W2:Y:S01]  /*3be0*/  LDSM.16.M88.4 R8, [R214+0x2000] ;  /* 0x00200000d608783b */ /* 0x000ea20000000200 */
[----:B------:R-:W-:Y:S01]  /*3bf0*/  @P1 IADD3 R223, R2, -0x20, RZ ;  /* 0xffffffe002df1810 */ /* 0x000fe20007ffe0ff */
[----:B------:R-:W-:Y:S01]  /*3c00*/  IMAD.MOV.U32 R2, RZ, RZ, 0x40 ;  /* 0x00000040ff027424 */ /* 0x000fe200078e00ff */
[----:B------:R-:W-:Y:S01]  /*3c10*/  IADD3 R230, R72, UR4, RZ ;  /* 0x0000000448e67c10 */ /* 0x000fe2000fffe0ff */
[----:B------:R-:W3:Y:S01]  /*3c20*/  LDSM.16.M88.4 R20, [R214] ;  /* 0x00000000d614783b */ /* 0x000ee20000000200 */
[----:B------:R-:W-:Y:S01]  /*3c30*/  IMAD R222, R0, 0x2, R214 ;  /* 0x0000000200de7824 */ /* 0x000fe200078e02d6 */
[----:B------:R-:W-:Y:S01]  /*3c40*/  IADD3 R102, R72, 0x8, RZ ;  /* 0x0000000848667810 */ /* 0x000fe20007ffe0ff */
[----:B------:R-:W-:Y:S01]  /*3c50*/  IMAD R220, R0, 0x2, R216 ;  /* 0x0000000200dc7824 */ /* 0x000fe200078e02d8 */
[----:B------:R-:W5:Y:S01]  /*3c60*/  LDSM.16.M88.4 R32, [R212+0x8800] ;  /* 0x00880000d420783b */ /* 0x000f620000000200 */
[----:B------:R-:W-:Y:S01]  /*3c70*/  SEL R2, R2, 0xffffffc0, !P2 ;  /* 0xffffffc002027807 */ /* 0x000fe20005000000 */
[----:B------:R-:W-:Y:S01]  /*3c80*/  IMAD.U32 R3, RZ, RZ, UR17 ;  /* 0x00000011ff037e24 */ /* 0x000fe2000f8e00ff */
[----:B------:R-:W-:Y:S01]  /*3c90*/  IADD3 R229, R102, UR4, RZ ;  /* 0x0000000466e57c10 */ /* 0x000fe2000fffe0ff */
[----:B------:R-:W-:Y:S01]  /*3ca0*/  LDSM.16.M88.4 R28, [R223] ;  /* 0x00000000df1c783b */ /* 0x000fe20000000200 */
[----:B------:R-:W-:Y:S01]  /*3cb0*/  IADD3 R101, R72, 0x40, RZ ;  /* 0x0000004048657810 */ /* 0x000fe20007ffe0ff */
[----:B------:R-:W-:Y:S01]  /*3cc0*/  IMAD.IADD R221, R212, 0x1, R2 ;  /* 0x00000001d4dd7824 */ /* 0x000fe200078e0202 */
[----:B------:R-:W-:Y:S01]  /*3cd0*/  IADD3 R100, R72, 0x48, RZ ;  /* 0x0000004848647810 */ /* 0x000fe20007ffe0ff */
[----:B------:R-:W1:Y:S01]  /*3ce0*/  LDSM.16.M88.4 R12, [R216+0x2000] ;  /* 0x00200000d80c783b */ /* 0x000e620000000200 */
[----:B------:R-:W-:Y:S01]  /*3cf0*/  IMAD.IADD R219, R2, 0x1, R223 ;  /* 0x0000000102db7824 */ /* 0x000fe200078e02df */
[----:B------:R-:W-:Y:S01]  /*3d00*/  IADD3 R228, R101, UR4, RZ ;  /* 0x0000000465e47c10 */ /* 0x000fe2000fffe0ff */
[----:B------:R-:W-:Y:S01]  /*3d10*/  IMAD R7, R3, 0x20, R73 ;  /* 0x0000002003077824 */ /* 0x000fe200078e0249 */
[----:B------:R-:W4:Y:S01]  /*3d20*/  LDSM.16.M88.4 R24, [R223+0x800] ;  /* 0x00080000df18783b */ /* 0x000f220000000200 */
[----:B------:R-:W-:Y:S01]  /*3d30*/  IADD3 R235, R100, UR4, RZ ;  /* 0x0000000464eb7c10 */ /* 0x000fe2000fffe0ff */
[----:B------:R-:W-:Y:S01]  /*3d40*/  ULDC UR4, c[0x0][0x2e8] ;  /* 0x0000ba0000047ab9 */ /* 0x000fe20000000800 */
[C---:B------:R-:W-:Y:S01]  /*3d50*/  IMAD.IADD R3, R230.reuse, 0x1, -R7 ;  /* 0x00000001e6037824 */ /* 0x040fe200078e0a07 */
[----:B------:R-:W-:Y:S01]  /*3d60*/  LDSM.16.M88.4 R60, [R221+0x8800] ;  /* 0x00880000dd3c783b */ /* 0x000fe20000000200 */
[C---:B------:R-:W-:Y:S01]  /*3d70*/  IADD3 R73, R7.reuse, 0x1, RZ ;  /* 0x0000000107497810 */ /* 0x040fe20007ffe0ff */
[----:B------:R-:W-:Y:S01]  /*3d80*/  UIADD3 UR4, UR22, UR4, URZ ;  /* 0x0000000416047290 */ /* 0x000fe2000fffe03f */
[C---:B------:R-:W-:Y:S01]  /*3d90*/  IADD3 R74, R7.reuse, 0x8, RZ ;  /* 0x00000008074a7810 */ /* 0x040fe20007ffe0ff */
[----:B------:R-:W-:Y:S01]  /*3da0*/  LDSM.16.M88.4 R44, [R221+0x8000] ;  /* 0x00800000dd2c783b */ /* 0x000fe20000000200 */
[----:B------:R-:W-:Y:S01]  /*3db0*/  IABS R3, R3 ;  /* 0x0000000300037213 */ /* 0x000fe20000000000 */
[C---:B------:R-:W-:Y:S01]  /*3dc0*/  IMAD.IADD R6, R230.reuse, 0x1, -R73 ;  /* 0x00000001e6067824 */ /* 0x040fe200078e0a49 */
[C---:B------:R-:W-:Y:S01]  /*3dd0*/  IADD3 R84, R7.reuse, 0x9, RZ ;  /* 0x0000000907547810 */ /* 0x040fe20007ffe0ff */
[----:B------:R-:W-:Y:S01]  /*3de0*/  IMAD.IADD R2, R230, 0x1, -R74 ;  /* 0x00000001e6027824 */ /* 0x000fe200078e0a4a */
[----:B------:R-:W-:Y:S01]  /*3df0*/  IADD3 R75, R7, 0x10, RZ ;  /* 0x00000010074b7810 */ /* 0x000fe20007ffe0ff */
[----:B------:R-:W-:Y:S01]  /*3e00*/  IMAD.MOV.U32 R5, RZ, RZ, R3 ;  /* 0x000000ffff057224 */ /* 0x000fe200078e0003 */
[----:B------:R-:W-:-:S02]  /*3e10*/  IABS R3, R6 ;  /* 0x0000000600037213 */ /* 0x000fc40000000000 */
[----:B------:R-:W-:Y:S01]  /*3e20*/  IABS R2, R2 ;  /* 0x0000000200027213 */ /* 0x000fe20000000000 */
[----:B------:R5:W-:Y:S01]  /*3e30*/  I2F R126, R5 ;  /* 0x00000005007e7306 */ /* 0x000be20000201400 */
[C---:B------:R-:W-:Y:S01]  /*3e40*/  IADD3 R85, R7.reuse, 0x11, RZ ;  /* 0x0000001107557810 */ /* 0x040fe20007ffe0ff */
[-C--:B--2---:R-:W-:Y:S01]  /*3e50*/  HMMA.16816.F32 R36, R8, R16.reuse, RZ ;  /* 0x000000100824723c */ /* 0x084fe200000018ff */
[C---:B------:R-:W-:Y:S02]  /*3e60*/  IADD3 R86, R7.reuse, 0x18, RZ ;  /* 0x0000001807567810 */ /* 0x040fe40007ffe0ff */
[----:B------:R-:W-:Y:S02]  /*3e70*/  IADD3 R87, R7, 0x19, RZ ;  /* 0x0000001907577810 */ /* 0x000fe40007ffe0ff */
[C---:B------:R-:W-:Y:S01]  /*3e80*/  IADD3 R226, R223.reuse, 0x800, RZ ;  /* 0x00000800dfe27810 */ /* 0x040fe20007ffe0ff */
[----:B------:R2:W-:Y:S01]  /*3e90*/  I2F R127, R3 ;  /* 0x00000003007f7306 */ /* 0x0005e20000201400 */
[C---:B------:R-:W-:Y:S01]  /*3ea0*/  IADD3 R225, R223.reuse, 0x1000, RZ ;  /* 0x00001000dfe17810 */ /* 0x040fe20007ffe0ff */
[----:B---3--:R-:W-:Y:S01]  /*3eb0*/  HMMA.16816.F32 R68, R20, R16, RZ ;  /* 0x000000101444723c */ /* 0x008fe200000018ff */
[----:B------:R-:W-:Y:S01]  /*3ec0*/  IADD3 R224, R223, 0x1800, RZ ;  /* 0x00001800dfe07810 */ /* 0x000fe20007ffe0ff */
[----:B-----5:R-:W-:-:S06]  /*3ed0*/  IMAD.IADD R5, R230, 0x1, -R84 ;  /* 0x00000001e6057824 */ /* 0x020fcc00078e0a54 */
[----:B------:R-:W-:Y:S01]  /*3ee0*/  HMMA.16816.F32 R56, R8, R18, RZ ;  /* 0x000000120838723c */ /* 0x000fe200000018ff */
[----:B--2---:R-:W-:Y:S01]  /*3ef0*/  IMAD.MOV.U32 R3, RZ, RZ, R2 ;  /* 0x000000ffff037224 */ /* 0x004fe200078e0002 */
[----:B------:R-:W-:-:S06]  /*3f00*/  IABS R2, R5 ;  /* 0x0000000500027213 */ /* 0x000fcc0000000000 */
[----:B------:R-:W-:Y:S01]  /*3f10*/  HMMA.16816.F32 R64, R20, R18, RZ ;  /* 0x000000121440723c */ /* 0x000fe200000018ff */
[----:B------:R-:W2:Y:S01]  /*3f20*/  LDSM.16.M88.4 R16, [R216] ;  /* 0x00000000d810783b */ /* 0x000ea20000000200 */
[C---:B------:R-:W-:Y:S01]  /*3f30*/  IMAD.IADD R5, R230.reuse, 0x1, -R75 ;  /* 0x00000001e6057824 */ /* 0x040fe200078e0a4b */
[----:B------:R3:W-:Y:S05]  /*3f40*/  I2F R129, R3 ;  /* 0x0000000300817306 */ /* 0x0007ea0000201400 */
[C---:B------:R-:W-:Y:S08]  /*3f50*/  HMMA.16816.F32 R40, R8.reuse, R32, RZ ;  /* 0x000000200828723c */ /* 0x040ff000000018ff */
[----:B------:R-:W-:Y:S01]  /*3f60*/  HMMA.16816.F32 R48, R8, R34, RZ ;  /* 0x000000220830723c */ /* 0x000fe200000018ff */
[----:B------:R-:W5:Y:S01]  /*3f70*/  LDSM.16.M88.4 R8, [R222+0x2000] ;  /* 0x00200000de08783b */ /* 0x000f620000000200 */
[----:B---3--:R-:W-:Y:S01]  /*3f80*/  IMAD.MOV.U32 R3, RZ, RZ, R2 ;  /* 0x000000ffff037224 */ /* 0x008fe200078e0002 */
[----:B------:R-:W-:Y:S01]  /*3f90*/  IABS R2, R5 ;  /* 0x0000000500027213 */ /* 0x000fe20000000000 */
[----:B------:R-:W-:-:S02]  /*3fa0*/  IMAD.IADD R5, R230, 0x1, -R85 ;  /* 0x00000001e6057824 */ /* 0x000fc400078e0a55 */
[----:B------:R3:W-:Y:S02]  /*3fb0*/  I2F R130, R3 ;  /* 0x0000000300827306 */ /* 0x0007e40000201400 */
[C---:B------:R-:W-:Y:S08]  /*3fc0*/  HMMA.16816.F32 R52, R20.reuse, R32, RZ ;  /* 0x000000201434723c */ /* 0x040ff000000018ff */
[----:B------:R-:W-:Y:S01]  /*3fd0*/  HMMA.16816.F32 R20, R20, R34, RZ ;  /* 0x000000221414723c */ /* 0x000fe200000018ff */
[----:B---3--:R-:W-:-:S07]  /*3fe0*/  IMAD.MOV.U32 R3, RZ, RZ, R2 ;  /* 0x000000ffff037224 */ /* 0x008fce00078e0002 */
[C---:B-1----:R-:W-:Y:S01]  /*3ff0*/  HMMA.16816.F32 R32, R12.reuse, R28, R36 ;  /* 0x0000001c0c20723c */ /* 0x042fe20000001824 */
[----:B------:R-:W-:Y:S01]  /*4000*/  IABS R2, R5 ;  /* 0x0000000500027213 */ /* 0x000fe20000000000 */
[----:B------:R-:W-:Y:S01]  /*4010*/  IMAD.IADD R5, R229, 0x1, -R7 ;  /* 0x00000001e5057824 */ /* 0x000fe200078e0a07 */
[----:B------:R1:W-:Y:S05]  /*4020*/  I2F R131, R3 ;  /* 0x0000000300837306 */ /* 0x0003ea0000201400 */
[C---:B----4-:R-:W-:Y:S03]  /*4030*/  HMMA.16816.F32 R36, R12.reuse, R24, R40 ;  /* 0x000000180c24723c */ /* 0x050fe60000001828 */
[----:B------:R3:W-:Y:S05]  /*4040*/  I2F R132, R2 ;  /* 0x0000000200847306 */ /* 0x0007ea0000201400 */
[----:B------:R-:W-:Y:S01]  /*4050*/  HMMA.16816.F32 R40, R12, R30, R56 ;  /* 0x0000001e0c28723c */ /* 0x000fe20000001838 */
[----:B-1----:R-:W-:-:S07]  /*4060*/  IMAD.IADD R3, R230, 0x1, -R86 ;  /* 0x00000001e6037824 */ /* 0x002fce00078e0a56 */
[----:B------:R-:W-:Y:S01]  /*4070*/  HMMA.16816.F32 R12, R12, R26, R48 ;  /* 0x0000001a0c0c723c */ /* 0x000fe20000001830 */
[----:B------:R-:W-:Y:S01]  /*4080*/  IABS R3, R3 ;  /* 0x0000000300037213 */ /* 0x000fe20000000000 */
[----:B---3--:R-:W-:-:S03]  /*4090*/  IMAD.IADD R2, R230, 0x1, -R87 ;  /* 0x00000001e6027824 */ /* 0x008fc600078e0a57 */
[----:B------:R1:W-:Y:S03]  /*40a0*/  I2F R133, R3 ;  /* 0x0000000300857306 */ /* 0x0003e60000201400 */
[----:B--2---:R-:W-:Y:S01]  /*40b0*/  HMMA.16816.F32 R56, R16, R28, R68 ;  /* 0x0000001c1038723c */ /* 0x004fe20000001844 */
[----:B------:R-:W-:-:S07]  /*40c0*/  IABS R2, R2 ;  /* 0x0000000200027213 */ /* 0x000fce0000000000 */
[----:B------:R-:W-:Y:S01]  /*40d0*/  HMMA.16816.F32 R68, R16, R24, R52 ;  /* 0x000000181044723c */ /* 0x000fe20000001834 */
[----:B-1----:R-:W-:Y:S01]  /*40e0*/  IMAD.MOV.U32 R3, RZ, RZ, R2 ;  /* 0x000000ffff037224 */ /* 0x002fe200078e0002 */
[----:B------:R-:W-:Y:S01]  /*40f0*/  IABS R2, R5 ;  /* 0x0000000500027213 */ /* 0x000fe20000000000 */
[----:B------:R-:W-:-:S05]  /*4100*/  IMAD.IADD R5, R228, 0x1, -R7 ;  /* 0x00000001e4057824 */ /* 0x000fca00078e0a07 */
[C---:B------:R-:W-:Y:S01]  /*4110*/  HMMA.16816.F32 R52, R16.reuse, R26, R20 ;  /* 0x0000001a1034723c */ /* 0x040fe20000001814 */
[----:B------:R-:W1:Y:S01]  /*4120*/  LDSM.16.M88.4 R20, [R222] ;  /* 0x00000000de14783b */ /* 0x000e620000000200 */
[----:B------:R2:W-:Y:S03]  /*4130*/  I2F R134, R3 ;  /* 0x0000000300867306 */ /* 0x0005e60000201400 */
[----:B------:R-:W-:Y:S03]  /*4140*/  LDSM.16.M88.4 R24, [R219+0x800] ;  /* 0x00080000db18783b */ /* 0x000fe60000000200 */
[----:B------:R-:W-:Y:S01]  /*4150*/  HMMA.16816.F32 R48, R16, R30, R64 ;  /* 0x0000001e1030723c */ /* 0x000fe20000001840 */
[----:B------:R-:W-:Y:S04]  /*4160*/  LDSM.16.M88.4 R28, [R219] ;  /* 0x00000000db1c783b */ /* 0x000fe80000000200 */
[----:B------:R-:W-:Y:S03]  /*4170*/  LDSM.16.M88.4 R16, [R220] ;  /* 0x00000000dc10783b */ /* 0x000fe60000000200 */
[----:B-----5:R-:W-:Y:S01]  /*4180*/  HMMA.16816.F32 R76, R8, R62, R12 ;  /* 0x0000003e084c723c */ /* 0x020fe2000000180c */
[----:B------:R-:W3:Y:S01]  /*4190*/  LDSM.16.M88.4 R12, [R220+0x2000] ;  /* 0x00200000dc0c783b */ /* 0x000ee20000000200 */
[----:B--2---:R-:W-:Y:S01]  /*41a0*/  IMAD.MOV.U32 R3, RZ, RZ, R2 ;  /* 0x000000ffff037224 */ /* 0x004fe200078e0002 */
[----:B------:R-:W-:Y:S01]  /*41b0*/  IABS R2, R5 ;  /* 0x0000000500027213 */ /* 0x000fe20000000000 */
[----:B------:R-:W-:-:S02]  /*41c0*/  IMAD.IADD R5, R228, 0x1, -R73 ;  /* 0x00000001e4057824 */ /* 0x000fc400078e0a49 */
[----:B------:R2:W-:Y:S02]  /*41d0*/  I2F R117, R3 ;  /* 0x0000000300757306 */ /* 0x0005e40000201400 */
[C---:B------:R-:W-:Y:S06]  /*41e0*/  HMMA.16816.F32 R64, R8.reuse, R44, R32 ;  /* 0x0000002c0840723c */ /* 0x040fec0000001820 */
[----:B------:R4:W-:Y:S02]  /*41f0*/  I2F R123, R2 ;  /* 0x00000002007b7306 */ /* 0x0009e40000201400 */
[----:B------:R-:W-:Y:S01]  /*4200*/  HMMA.16816.F32 R32, R8, R46, R40 ;  /* 0x0000002e0820723c */ /* 0x000fe20000001828 */
[----:B--2---:R-:W-:-:S07]  /*4210*/  IMAD.IADD R3, R235, 0x1, -R7 ;  /* 0x00000001eb037824 */ /* 0x004fce00078e0a07 */
[----:B------:R-:W-:Y:S01]  /*4220*/  HMMA.16816.F32 R80, R8, R60, R36 ;  /* 0x0000003c0850723c */ /* 0x000fe20000001824 */
[----:B------:R-:W-:Y:S01]  /*4230*/  LDSM.16.M88.4 R8, [R214+0x6000] ;  /* 0x00600000d608783b */ /* 0x000fe20000000200 */
[----:B------:R-:W-:Y:S01]  /*4240*/  IABS R3, R3 ;  /* 0x0000000300037213 */ /* 0x000fe20000000000 */
[----:B----4-:R-:W-:-:S03]  /*4250*/  IMAD.IADD R2, R229, 0x1, -R73 ;  /* 0x00000001e5027824 */ /* 0x010fc600078e0a49 */
[----:B------:R2:W-:Y:S02]  /*4260*/  I2F R121, R3 ;  /* 0x0000000300797306 */ /* 0x0005e40000201400 */
[----:B-1----:R-:W-:Y:S01]  /*4270*/  HMMA.16816.F32 R56, R20, R44, R56 ;  /* 0x0000002c1438723c */ /* 0x002fe20000001838 */
[----:B------:R-:W-:-:S07]  /*4280*/  IABS R2, R2 ;  /* 0x0000000200027213 */ /* 0x000fce0000000000 */
[----:B------:R-:W-:Y:S01]  /*4290*/  HMMA.16816.F32 R40, R20, R60, R68 ;  /* 0x0000003c1428723c */ /* 0x000fe20000001844 */
[----:B--2---:R-:W-:-:S07]  /*42a0*/  IMAD.MOV.U32 R3, RZ, RZ, R2 ;  /* 0x000000ffff037224 */ /* 0x004fce00078e0002 */
[C---:B------:R-:W-:Y:S01]  /*42b0*/  HMMA.16816.F32 R36, R20.reuse, R62, R52 ;  /* 0x0000003e1424723c */ /* 0x040fe20000001834 */
[----:B------:R-:W-:Y:S01]  /*42c0*/  IABS R2, R5 ;  /* 0x0000000500027213 */ /* 0x000fe20000000000 */
[C---:B------:R-:W-:Y:S01]  /*42d0*/  IMAD.IADD R5, R235.reuse, 0x1, -R73 ;  /* 0x00000001eb057824 */ /* 0x040fe200078e0a49 */
[----:B------:R1:W-:Y:S05]  /*42e0*/  I2F R122, R3 ;  /* 0x00000003007a7306 */ /* 0x0003ea0000201400 */
[----:B------:R-:W-:Y:S01]  /*42f0*/  HMMA.16816.F32 R48, R20, R46, R48 ;  /* 0x0000002e1430723c */ /* 0x000fe20000001830 */
[----:B------:R-:W-:Y:S07]  /*4300*/  LDSM.16.M88.4 R20, [R214+0x4000] ;  /* 0x00400000d614783b */ /* 0x000fee0000000200 */
[----:B---3--:R-:W-:Y:S01]  /*4310*/  HMMA.16816.F32 R60, R12, R30, R32 ;  /* 0x0000001e0c3c723c */ /* 0x008fe20000001820 */
[----:B------:R-:W2:Y:S01]  /*4320*/  LDSM.16.M88.4 R32, [R212+0x9000] ;  /* 0x00900000d420783b */ /* 0x000ea20000000200 */
[----:B-1----:R-:W-:Y:S01]  /*4330*/  IMAD.MOV.U32 R3, RZ, RZ, R2 ;  /* 0x000000ffff037224 */ /* 0x002fe200078e0002 */
[----:B------:R-:W-:Y:S01]  /*4340*/  IABS R2, R5 ;  /* 0x0000000500027213 */ /* 0x000fe20000000000 */
[----:B------:R-:W-:-:S02]  /*4350*/  IMAD.IADD R5, R235, 0x1, -R74 ;  /* 0x00000001eb057824 */ /* 0x000fc400078e0a4a */
[----:B------:R1:W-:Y:S02]  /*4360*/  I2F R120, R3 ;  /* 0x0000000300787306 */ /* 0x0003e40000201400 */
[C---:B------:R-:W-:Y:S01]  /*4370*/  HMMA.16816.F32 R52, R12.reuse, R28, R64 ;  /* 0x0000001c0c34723c */ /* 0x040fe20000001840 */
[----:B------:R-:W-:Y:S05]  /*4380*/  LDSM.16.M88.4 R64, [R221+0x9000] ;  /* 0x00900000dd40783b */ /* 0x000fea0000000200 */
[----:B------:R3:W-:Y:S02]  /*4390*/  I2F R116, R2 ;  /* 0x0000000200747306 */ /* 0x0007e40000201400 */
[----:B------:R-:W-:Y:S01]  /*43a0*/  HMMA.16816.F32 R44, R12, R24, R80 ;  /* 0x000000180c2c723c */ /* 0x000fe20000001850 */
[----:B-1----:R-:W-:-:S07]  /*43b0*/  IMAD.IADD R3, R229, 0x1, -R74 ;  /* 0x00000001e5037824 */ /* 0x002fce00078e0a4a */
[----:B------:R-:W-:Y:S01]  /*43c0*/  HMMA.16816.F32 R76, R12, R26, R76 ;  /* 0x0000001a0c4c723c */ /* 0x000fe2000000184c */
[----:B------:R-:W-:Y:S01]  /*43d0*/  IABS R3, R3 ;  /* 0x0000000300037213 */ /* 0x000fe20000000000 */
[----:B---3--:R-:W-:-:S06]  /*43e0*/  IMAD.IADD R2, R228, 0x1, -R74 ;  /* 0x00000001e4027824 */ /* 0x008fcc00078e0a4a */
[----:B------:R-:W-:Y:S01]  /*43f0*/  HMMA.16816.F32 R12, R16, R28, R56 ;  /* 0x0000001c100c723c */ /* 0x000fe20000001838 */
[----:B------:R-:W1:Y:S01]  /*4400*/  LDSM.16.M88.4 R56, [R212+0x9800] ;  /* 0x00980000d438783b */ /* 0x000e620000000200 */
[----:B------:R3:W-:Y:S01]  /*4410*/  I2F R103, R3 ;  /* 0x0000000300677306 */ /* 0x0007e20000201400 */
[----:B------:R-:W-:-:S05]  /*4420*/  IABS R2, R2 ;  /* 0x0000000200027213 */ /* 0x000fca0000000000 */
[C---:B------:R-:W-:Y:S01]  /*4430*/  HMMA.16816.F32 R48, R16.reuse, R30, R48 ;  /* 0x0000001e1030723c */ /* 0x040fe20000001830 */
[----:B------:R-:W-:Y:S07]  /*4440*/  LDSM.16.M88.4 R28, [R223+0x1000] ;  /* 0x00100000df1c783b */ /* 0x000fee0000000200 */
[----:B------:R-:W-:Y:S01]  /*4450*/  HMMA.16816.F32 R40, R16, R24, R40 ;  /* 0x000000181028723c */ /* 0x000fe20000001828 */
[----:B---3--:R-:W-:Y:S01]  /*4460*/  IMAD.MOV.U32 R3, RZ, RZ, R2 ;  /* 0x000000ffff037224 */ /* 0x008fe200078e0002 */
[----:B------:R-:W-:Y:S01]  /*4470*/  IABS R2, R5 ;  /* 0x0000000500027213 */ /* 0x000fe20000000000 */
[----:B------:R-:W-:-:S02]  /*4480*/  IMAD.IADD R5, R229, 0x1, -R84 ;  /* 0x00000001e5057824 */ /* 0x000fc400078e0a54 */
[----:B------:R3:W-:Y:S03]  /*4490*/  I2F R119, R3 ;  /* 0x0000000300777306 */ /* 0x0007e60000201400 */
[----:B------:R-:W-:Y:S01]  /*44a0*/  HMMA.16816.F32 R68, R16, R26, R36 ;  /* 0x0000001a1044723c */ /* 0x000fe20000001824 */
[----:B------:R-:W4:Y:S04]  /*44b0*/  LDSM.16.M88.4 R24, [R216+0x4000] ;  /* 0x00400000d818783b */ /* 0x000f280000000200 */
[----:B------:R-:W5:Y:S03]  /*44c0*/  LDSM.16.M88.4 R16, [R216+0x6000] ;  /* 0x00600000d810783b */ /* 0x000f660000000200 */
[----:B--2---:R-:W-:Y:S01]  /*44d0*/  HMMA.16816.F32 R12, R20, R32, R12 ;  /* 0x00000020140c723c */ /* 0x004fe2000000180c */
[----:B------:R-:W-:Y:S01]  /*44e0*/  LDSM.16.M88.4 R36, [R220+0x6000] ;  /* 0x00600000dc24783b */ /* 0x000fe20000000200 */
[----:B---3--:R-:W-:Y:S01]  /*44f0*/  IMAD.MOV.U32 R3, RZ, RZ, R2 ;  /* 0x000000ffff037224 */ /* 0x008fe200078e0002 */
[----:B------:R-:W-:-:S05]  /*4500*/  IABS R2, R5 ;  /* 0x0000000500027213 */ /* 0x000fca0000000000 */
[C---:B------:R-:W-:Y:S01]  /*4510*/  HMMA.16816.F32 R52, R8.reuse, R32, R52 ;  /* 0x000000200834723c */ /* 0x040fe20000001834 */
[C---:B------:R-:W-:Y:S01]  /*4520*/  IMAD.IADD R5, R228.reuse, 0x1, -R84 ;  /* 0x00000001e4057824 */ /* 0x040fe200078e0a54 */
[----:B------:R2:W-:Y:S06]  /*4530*/  I2F R115, R3 ;  /* 0x0000000300737306 */ /* 0x0005ec0000201400 */
[C---:B------:R-:W-:Y:S08]  /*4540*/  HMMA.16816.F32 R88, R8.reuse, R34, R60 ;  /* 0x000000220858723c */ /* 0x040ff0000000183c */
[----:B-1----:R-:W-:Y:S01]  /*4550*/  HMMA.16816.F32 R92, R8, R56, R44 ;  /* 0x00000038085c723c */ /* 0x002fe2000000182c */
[----:B------:R-:W1:Y:S01]  /*4560*/  LDSM.16.M88.4 R44, [R222+0x4000] ;  /* 0x00400000de2c783b */ /* 0x000e620000000200 */
[----:B--2---:R-:W-:Y:S01]  /*4570*/  IMAD.MOV.U32 R3, RZ, RZ, R2 ;  /* 0x000000ffff037224 */ /* 0x004fe200078e0002 */
[----:B------:R-:W-:Y:S01]  /*4580*/  IABS R2, R5 ;  /* 0x0000000500027213 */ /* 0x000fe20000000000 */
[----:B------:R-:W-:-:S02]  /*4590*/  IMAD.IADD R5, R228, 0x1, -R75 ;  /* 0x00000001e4057824 */ /* 0x000fc400078e0a4b */
[----:B------:R2:W-:Y:S02]  /*45a0*/  I2F R118, R3 ;  /* 0x0000000300767306 */ /* 0x0005e40000201400 */
[----:B------:R-:W-:Y:S06]  /*45b0*/  HMMA.16816.F32 R96, R8, R58, R76 ;  /* 0x0000003a0860723c */ /* 0x000fec000000184c */
[----:B------:R3:W-:Y:S02]  /*45c0*/  I2F R114, R2 ;  /* 0x0000000200727306 */ /* 0x0007e40000201400 */
[----:B----4-:R-:W-:Y:S01]  /*45d0*/  HMMA.16816.F32 R8, R24, R28, R12 ;  /* 0x0000001c1808723c */ /* 0x010fe2000000180c */
[----:B------:R-:W4:Y:S01]  /*45e0*/  LDSM.16.M88.4 R12, [R222+0x6000] ;  /* 0x00600000de0c783b */ /* 0x000f220000000200 */
[----:B--2---:R-:W-:-:S06]  /*45f0*/  IMAD.IADD R3, R235, 0x1, -R84 ;  /* 0x00000001eb037824 */ /* 0x004fcc00078e0a54 */
[----:B-----5:R-:W-:Y:S01]  /*4600*/  HMMA.16816.F32 R52, R16, R28, R52 ;  /* 0x0000001c1034723c */ /* 0x020fe20000001834 */
[----:B------:R-:W-:Y:S01]  /*4610*/  IABS R3, R3 ;  /* 0x0000000300037213 */ /* 0x000fe20000000000 */
[----:B---3--:R-:W-:-:S03]  /*4620*/  IMAD.IADD R2, R229, 0x1, -R75 ;  /* 0x00000001e5027824 */ /* 0x008fc600078e0a4b */
[----:B------:R2:W-:Y:S03]  /*4630*/  I2F R113, R3 ;  /* 0x0000000300717306 */ /* 0x0005e60000201400 */
[----:B------:R-:W-:Y:S01]  /*4640*/  HMMA.16816.F32 R60, R20, R34, R48 ;  /* 0x00000022143c723c */ /* 0x000fe20000001830 */
[----:B------:R-:W-:Y:S01]  /*4650*/  LDSM.16.M88.4 R48, [R219+0x1000] ;  /* 0x00100000db30783b */ /* 0x000fe20000000200 */
[----:B------:R-:W-:-:S03]  /*4660*/  IABS R2, R2 ;  /* 0x0000000200027213 */ /* 0x000fc60000000000 */
[----:B------:R-:W3:Y:S03]  /*4670*/  LDSM.16.M88.4 R32, [R220+0x4000] ;  /* 0x00400000dc20783b */ /* 0x000ee60000000200 */
[----:B------:R-:W-:Y:S01]  /*4680*/  HMMA.16816.F32 R80, R20, R56, R40 ;  /* 0x000000381450723c */ /* 0x000fe20000001828 */
[----:B--2---:R-:W-:-:S07]  /*4690*/  IMAD.MOV.U32 R3, RZ, RZ, R2 ;  /* 0x000000ffff037224 */ /* 0x004fce00078e0002 */
[----:B-1----:R-:W-:Y:S01]  /*46a0*/  HMMA.16816.F32 R40, R44, R64, R8 ;  /* 0x000000402c28723c */ /* 0x002fe20000001808 */
[----:B------:R-:W-:Y:S01]  /*46b0*/  IABS R2, R5 ;  /* 0x0000000500027213 */ /* 0x000fe20000000000 */
[----:B------:R-:W-:Y:S01]  /*46c0*/  IMAD.IADD R5, R235, 0x1, -R75 ;  /* 0x00000001eb057824 */ /* 0x000fe200078e0a4b */
[----:B------:R1:W-:Y:S05]  /*46d0*/  I2F R111, R3 ;  /* 0x00000003006f7306 */ /* 0x0003ea0000201400 */
[----:B------:R-:W-:Y:S01]  /*46e0*/  HMMA.16816.F32 R76, R20, R58, R68 ;  /* 0x0000003a144c723c */ /* 0x000fe20000001844 */
[----:B------:R-:W2:Y:S07]  /*46f0*/  LDSM.16.M88.4 R20, [R223+0x1800] ;  /* 0x00180000df14783b */ /* 0x000eae0000000200 */
[----:B----4-:R-:W-:Y:S01]  /*4700*/  HMMA.16816.F32 R8, R12, R64, R52 ;  /* 0x000000400c08723c */ /* 0x010fe20000001834 */
[----:B-1----:R-:W-:Y:S01]  /*4710*/  IMAD.MOV.U32 R3, RZ, RZ, R2 ;  /* 0x000000ffff037224 */ /* 0x002fe200078e0002 */
[----:B------:R-:W-:Y:S01]  /*4720*/  IABS R2, R5 ;  /* 0x0000000500027213 */ /* 0x000fe20000000000 */
[----:B------:R-:W-:-:S02]  /*4730*/  IMAD.IADD R5, R229, 0x1, -R85 ;  /* 0x00000001e5057824 */ /* 0x000fc400078e0a55 */
[----:B------:R1:W-:Y:S03]  /*4740*/  I2F R112, R3 ;  /* 0x0000000300707306 */ /* 0x0003e60000201400 */
[----:B------:R-:W-:Y:S08]  /*4750*/  HMMA.16816.F32 R56, R24, R30, R60 ;  /* 0x0000001e1838723c */ /* 0x000ff0000000183c */
[----:B---3--:R-:W-:Y:S01]  /*4760*/  HMMA.16816.F32 R68, R32, R48, R40 ;  /* 0x000000302044723c */ /* 0x008fe20000001828 */
[----:B-1----:R-:W-:Y:S01]  /*4770*/  IMAD.MOV.U32 R3, RZ, RZ, R2 ;  /* 0x000000ffff037224 */ /* 0x002fe200078e0002 */
[----:B------:R-:W-:Y:S01]  /*4780*/  IABS R2, R5 ;  /* 0x0000000500027213 */ /* 0x000fe20000000000 */
[----:B------:R-:W-:-:S05]  /*4790*/  IMAD.IADD R5, R228, 0x1, -R85 ;  /* 0x00000001e4057824 */ /* 0x000fca00078e0a55 */
[----:B------:R-:W-:Y:S01]  /*47a0*/  HMMA.16816.F32 R60, R36, R48, R8 ;  /* 0x00000030243c723c */ /* 0x000fe20000001808 */
[----:B------:R1:W-:Y:S01]  /*47b0*/  I2F R109, R3 ;  /* 0x00000003006d7306 */ /* 0x0003e20000201400 */
[----:B------:R-:W3:Y:S06]  /*47c0*/  LDSM.16.M88.4 R8, [R221+0x9800] ;  /* 0x00980000dd08783b */ /* 0x000eec0000000200 */
[C---:B------:R-:W-:Y:S08]  /*47d0*/  HMMA.16816.F32 R40, R16.reuse, R30, R88 ;  /* 0x0000001e1028723c */ /* 0x040ff00000001858 */
[----:B--2---:R-:W-:Y:S01]  /*47e0*/  HMMA.16816.F32 R52, R16, R20, R92 ;  /* 0x000000141034723c */ /* 0x004fe2000000185c */
[----:B-1----:R-:W-:Y:S01]  /*47f0*/  IMAD.MOV.U32 R3, RZ, RZ, R2 ;  /* 0x000000ffff037224 */ /* 0x002fe200078e0002 */
[----:B------:R-:W-:Y:S01]  /*4800*/  IABS R2, R5 ;  /* 0x0000000500027213 */ /* 0x000fe20000000000 */
[----:B------:R-:W-:-:S02]  /*4810*/  IMAD.IADD R5, R235, 0x1, -R85 ;  /* 0x00000001eb057824 */ /* 0x000fc400078e0a55 */
[----:B------:R1:W-:Y:S03]  /*4820*/  I2F R110, R3 ;  /* 0x00000003006e7306 */ /* 0x0003e60000201400 */
[----:B------:R-:W-:Y:S01]  /*4830*/  HMMA.16816.F32 R16, R16, R22, R96 ;  /* 0x000000161010723c */ /* 0x000fe20000001860 */
[----:B------:R-:W-:Y:S02]  /*4840*/  FMUL.FTZ R61, R61, c[0x0][0x2ec] ;  /* 0x0000bb003d3d7a20 */ /* 0x000fe40000410000 */
[----:B------:R-:W-:-:S05]  /*4850*/  FMUL.FTZ R62, R62, c[0x0][0x2ec] ;  /* 0x0000bb003e3e7a20 */ /* 0x000fca0000410000 */
[----:B------:R-:W-:Y:S01]  /*4860*/  HMMA.16816.F32 R28, R44, R66, R56 ;  /* 0x000000422c1c723c */ /* 0x000fe20000001838 */
[----:B------:R-:W-:Y:S01]  /*4870*/  MUFU.TANH R62, R62 ;  /* 0x0000003e003e7308 */ /* 0x000fe20000002400 */
[----:B-1----:R-:W-:Y:S01]  /*4880*/  IMAD.MOV.U32 R3, RZ, RZ, R2 ;  /* 0x000000ffff037224 */ /* 0x002fe200078e0002 */
[----:B------:R-:W-:Y:S01]  /*4890*/  IABS R2, R5 ;  /* 0x0000000500027213 */ /* 0x000fe20000000000 */
[----:B------:R-:W-:-:S04]  /*48a0*/  IMAD.IADD R5, R229, 0x1, -R86 ;  /* 0x00000001e5057824 */ /* 0x000fc800078e0a56 */
[C---:B------:R-:W-:Y:S01]  /*48b0*/  HMMA.16816.F32 R56, R24.reuse, R20, R80 ;  /* 0x000000141838723c */ /* 0x040fe20000001850 */
[----:B------:R1:W-:Y:S07]  /*48c0*/  I2F R108, R3 ;  /* 0x00000003006c7306 */ /* 0x0003ee0000201400 */
[----:B------:R-:W-:Y:S08]  /*48d0*/  HMMA.16816.F32 R24, R24, R22, R76 ;  /* 0x000000161818723c */ /* 0x000ff0000000184c */
[----:B---3--:R-:W-:Y:S01]  /*48e0*/  HMMA.16816.F32 R20, R12, R8, R52 ;  /* 0x000000080c14723c */ /* 0x008fe20000001834 */
[----:B-1----:R-:W-:Y:S01]  /*48f0*/  IMAD.MOV.U32 R3, RZ, RZ, R2 ;  /* 0x000000ffff037224 */ /* 0x002fe200078e0002 */
[----:B------:R-:W-:Y:S01]  /*4900*/  IABS R2, R5 ;  /* 0x0000000500027213 */ /* 0x000fe20000000000 */
[----:B------:R-:W-:-:S02]  /*4910*/  IMAD.IADD R5, R228, 0x1, -R86 ;  /* 0x00000001e4057824 */ /* 0x000fc400078e0a56 */
[----:B------:R1:W-:Y:S03]  /*4920*/  I2F R107, R3 ;  /* 0x00000003006b7306 */ /* 0x0003e60000201400 */
[C---:B------:R-:W-:Y:S05]  /*4930*/  HMMA.16816.F32 R40, R12.reuse, R66, R40 ;  /* 0x000000420c28723c */ /* 0x040fea0000001828 */
[----:B------:R-:W2:Y:S03]  /*4940*/  MUFU.TANH R66, R61 ;  /* 0x0000003d00427308 */ /* 0x000ea60000002400 */
[----:B------:R-:W-:Y:S01]  /*4950*/  HMMA.16816.F32 R52, R12, R10, R16 ;  /* 0x0000000a0c34723c */ /* 0x000fe20000001810 */
[----:B------:R-:W3:Y:S01]  /*4960*/  LDSM.16.M88.4 R12, [R219+0x1800] ;  /* 0x00180000db0c783b */ /* 0x000ee20000000200 */
[----:B------:R-:W-:-:S04]  /*4970*/  DEPBAR.LE SB0, 0x0 ;  /* 0x000080000000791a */ /* 0x000fc80000000000 */
[----:B-1----:R-:W-:Y:S01]  /*4980*/  IMAD.MOV.U32 R3, RZ, RZ, R2 ;  /* 0x000000ffff037224 */ /* 0x002fe200078e0002 */
[----:B------:R-:W-:Y:S01]  /*4990*/  IABS R2, R5 ;  /* 0x0000000500027213 */ /* 0x000fe20000000000 */
[----:B------:R-:W-:Y:S01]  /*49a0*/  IMAD.IADD R5, R235, 0x1, -R86 ;  /* 0x00000001eb057824 */ /* 0x000fe200078e0a56 */
[----:B------:R-:W-:Y:S01]  /*49b0*/  HMMA.16816.F32 R28, R32, R50, R28 ;  /* 0x00000032201c723c */ /* 0x000fe2000000181c */
[----:B------:R1:W-:Y:S07]  /*49c0*/  I2F R106, R3 ;  /* 0x00000003006a7306 */ /* 0x0003ee0000201400 */
[----:B------:R-:W-:Y:S08]  /*49d0*/  HMMA.16816.F32 R16, R44, R8, R56 ;  /* 0x000000082c10723c */ /* 0x000ff00000001838 */
[----:B------:R-:W-:Y:S01]  /*49e0*/  HMMA.16816.F32 R40, R36, R50, R40 ;  /* 0x000000322428723c */ /* 0x000fe20000001828 */
[----:B-1----:R-:W-:Y:S01]  /*49f0*/  IMAD.MOV.U32 R3, RZ, RZ, R2 ;  /* 0x000000ffff037224 */ /* 0x002fe200078e0002 */
[----:B------:R-:W-:Y:S01]  /*4a00*/  IABS R2, R5 ;  /* 0x0000000500027213 */ /* 0x000fe20000000000 */
[----:B------:R-:W-:-:S02]  /*4a10*/  IMAD.IADD R5, R229, 0x1, -R87 ;  /* 0x00000001e5057824 */ /* 0x000fc400078e0a57 */
[----:B------:R1:W-:Y:S03]  /*4a20*/  I2F R105, R3 ;  /* 0x0000000300697306 */ /* 0x0003e60000201400 */
[----:B------:R-:W-:Y:S02]  /*4a30*/  FMUL.FTZ R8, R31, c[0x0][0x2ec] ;  /* 0x0000bb001f087a20 */ /* 0x000fe40000410000 */
[----:B------:R-:W-:-:S03]  /*4a40*/  FMUL.FTZ R6, R30, c[0x0][0x2ec] ;  /* 0x0000bb001e067a20 */ /* 0x000fc60000410000 */
[----:B------:R4:W-:Y:S03]  /*4a50*/  MUFU.TANH R50, R8 ;  /* 0x0000000800327308 */ /* 0x0009e60000002400 */
[----:B---3--:R-:W-:Y:S01]  /*4a60*/  HMMA.16816.F32 R16, R32, R12, R16 ;  /* 0x0000000c2010723c */ /* 0x008fe20000001810 */
[----:B-1----:R-:W-:Y:S01]  /*4a70*/  IMAD.MOV.U32 R3, RZ, RZ, R2 ;  /* 0x000000ffff037224 */ /* 0x002fe200078e0002 */
[----:B------:R-:W-:Y:S01]  /*4a80*/  IABS R2, R5 ;  /* 0x0000000500027213 */ /* 0x000fe20000000000 */
[----:B------:R-:W-:-:S05]  /*4a90*/  IMAD.IADD R5, R228, 0x1, -R87 ;  /* 0x00000001e4057824 */ /* 0x000fca00078e0a57 */
[----:B------:R-:W-:Y:S01]  /*4aa0*/  HMMA.16816.F32 R20, R36, R12, R20 ;  /* 0x0000000c2414723c */ /* 0x000fe20000001814 */
[----:B------:R1:W-:Y:S07]  /*4ab0*/  I2F R104, R3 ;  /* 0x0000000300687306 */ /* 0x0003ee0000201400 */
[----:B----4-:R-:W-:Y:S01]  /*4ac0*/  HMMA.16816.F32 R8, R44, R10, R24 ;  /* 0x0000000a2c08723c */ /* 0x010fe20000001818 */
[----:B------:R3:W-:Y:S01]  /*4ad0*/  MUFU.TANH R30, R6 ;  /* 0x00000006001e7308 */ /* 0x0007e20000002400 */
[----:B-1----:R-:W-:Y:S01]  /*4ae0*/  IMAD.MOV.U32 R3, RZ, RZ, R2 ;  /* 0x000000ffff037224 */ /* 0x002fe200078e0002 */
[----:B------:R-:W-:Y:S01]  /*4af0*/  IABS R2, R5 ;  /* 0x0000000500027213 */ /* 0x000fe20000000000 */
[----:B------:R-:W-:-:S05]  /*4b00*/  IMAD.IADD R5, R235, 0x1, -R87 ;  /* 0x00000001eb057824 */ /* 0x000fca00078e0a57 */
[----:B------:R1:W-:Y:S01]  /*4b10*/  I2F R90, R3 ;  /* 0x00000003005a7306 */ /* 0x0003e20000201400 */
[----:B---3--:R-:W-:-:S04]  /*4b20*/  IADD3 R6, R100, UR4, RZ ;  /* 0x0000000464067c10 */ /* 0x008fc8000fffe0ff */
[----:B------:R-:W-:Y:S01]  /*4b30*/  IMNMX R236, R6, UR21, PT ;  /* 0x0000001506ec7c17 */ /* 0x000fe2000b800200 */
[----:B------:R-:W-:-:S09]  /*4b40*/  FMUL.FTZ R6, R40, c[0x0][0x2ec] ;  /* 0x0000bb0028067a20 */ /* 0x000fd20000410000 */
[----:B------:R-:W-:Y:S01]  /*4b50*/  HMMA.16816.F32 R8, R32, R14, R8 ;  /* 0x0000000e2008723c */ /* 0x000fe20000001808 */
[----:B------:R-:W-:Y:S01]  /*4b60*/  BAR.SYNC.DEFER_BLOCKING 0x0 ;  /* 0x0000000000007b1d */ /* 0x000fe20000010000 */
[----:B------:R-:W-:Y:S01]  /*4b70*/  ISETP.GE.AND P1, PT, R7, R236, PT ;  /* 0x000000ec0700720c */ /* 0x000fe20003f26270 */
[----:B-1----:R-:W-:Y:S01]  /*4b80*/  IMAD.MOV.U32 R3, RZ, RZ, R2 ;  /* 0x000000ffff037224 */ /* 0x002fe200078e0002 */
[----:B------:R-:W-:-:S03]  /*4b90*/  IABS R2, R5 ;  /* 0x0000000500027213 */ /* 0x000fc60000000000 */
[----:B------:R1:W-:Y:S01]  /*4ba0*/  MUFU.TANH R48, R6 ;  /* 0x0000000600307308 */ /* 0x0003e20000002400 */
[----:B------:R-:W-:Y:S01]  /*4bb0*/  IADD3 R5, R101, UR4, RZ ;  /* 0x0000000465057c10 */ /* 0x000fe2000fffe0ff */
[----:B------:R-:W-:Y:S03]  /*4bc0*/  HMMA.16816.F32 R12, R36, R14, R52 ;  /* 0x0000000e240c723c */ /* 0x000fe60000001834 */
[----:B------:R-:W-:Y:S02]  /*4bd0*/  IMNMX R237, R5, UR21, PT ;  /* 0x0000001505ed7c17 */ /* 0x000fe4000b800200 */
[----:B------:R-:W-:Y:S01]  /*4be0*/  IADD3 R5, R235, -c[0x0][0x2e4], RZ ;  /* 0x8000b900eb057a10 */ /* 0x000fe20007ffe0ff */
[----:B------:R3:W-:Y:S01]  /*4bf0*/  I2F R88, R2 ;  /* 0x0000000200587306 */ /* 0x0007e20000201400 */
[----:B------:R-:W-:Y:S02]  /*4c00*/  ISETP.GE.AND P3, PT, R7, R237, PT ;  /* 0x000000ed0700720c */ /* 0x000fe40003f66270 */
[----:B------:R-:W-:Y:S01]  /*4c10*/  IMNMX R231, RZ, R5, !PT ;  /* 0x00000005ffe77217 */ /* 0x000fe20007800200 */
[----:B------:R-:W-:Y:S01]  /*4c20*/  FMUL.FTZ R5, R43, c[0x0][0x2ec] ;  /* 0x0000bb002b057a20 */ /* 0x000fe20000410000 */
[----:B------:R-:W-:-:S02]  /*4c30*/  ISETP.GE.AND P2, PT, R73, R237, PT ;  /* 0x000000ed4900720c */ /* 0x000fc40003f46270 */
[----:B------:R-:W-:Y:S01]  /*4c40*/  ISETP.LT.OR P1, PT, R7, R231, P1 ;  /* 0x000000e70700720c */ /* 0x000fe20000f21670 */
[----:B------:R4:W-:Y:S01]  /*4c50*/  I2F R89, R3 ;  /* 0x0000000300597306 */ /* 0x0009e20000201400 */
[----:B-1----:R-:W-:Y:S02]  /*4c60*/  FMUL.FTZ R6, R42, c[0x0][0x2ec] ;  /* 0x0000bb002a067a20 */ /* 0x002fe40000410000 */
[----:B------:R-:W-:Y:S02]  /*4c70*/  FMUL.FTZ R10, R10, c[0x0][0x2ec] ;  /* 0x0000bb000a0a7a20 */ /* 0x000fe40000410000 */
[----:B------:R-:W-:Y:S02]  /*4c80*/  FMUL.FTZ R9, R9, c[0x0][0x2ec] ;  /* 0x0000bb0009097a20 */ /* 0x000fe40000410000 */
[----:B------:R-:W-:Y:S01]  /*4c90*/  FMUL.FTZ R11, R11, c[0x0][0x2ec] ;  /* 0x0000bb000b0b7a20 */ /* 0x000fe20000410000 */
[----:B------:R1:W-:Y:S01]  /*4ca0*/  MUFU.TANH R25, R6 ;  /* 0x0000000600197308 */ /* 0x0003e20000002400 */
[----:B---3--:R-:W-:-:S02]  /*4cb0*/  FMUL.FTZ R2, R68, c[0x0][0x2ec] ;  /* 0x0000bb0044027a20 */ /* 0x008fc40000410000 */
[----:B------:R-:W-:Y:S02]  /*4cc0*/  FMUL.FTZ R12, R12, c[0x0][0x2ec] ;  /* 0x0000bb000c0c7a20 */ /* 0x000fe40000410000 */
[----:B------:R-:W-:Y:S02]  /*4cd0*/  FMUL.FTZ R13, R13, c[0x0][0x2ec] ;  /* 0x0000bb000d0d7a20 */ /* 0x000fe40000410000 */
[----:B------:R-:W-:Y:S01]  /*4ce0*/  FMUL.FTZ R15, R15, c[0x0][0x2ec] ;  /* 0x0000bb000f0f7a20 */ /* 0x000fe20000410000 */
[----:B------:R3:W5:Y:S01]  /*4cf0*/  MUFU.TANH R68, R2 ;  /* 0x0000000200447308 */ /* 0x0007620000002400 */
[----:B----4-:R-:W-:-:S07]  /*4d00*/  FMUL.FTZ R3, R29, c[0x0][0x2ec] ;  /* 0x0000bb001d037a20 */ /* 0x010fce0000410000 */
[----:B------:R4:W-:Y:S01]  /*4d10*/  MUFU.TANH R61, R3 ;  /* 0x00000003003d7308 */ /* 0x0009e20000002400 */
[----:B-1----:R-:W-:Y:S02]  /*4d20*/  FMUL.FTZ R6, R17, c[0x0][0x2ec] ;  /* 0x0000bb0011067a20 */ /* 0x002fe40000410000 */
[----:B---3--:R-:W-:-:S05]  /*4d30*/  FMUL.FTZ R2, R69, c[0x0][0x2ec] ;  /* 0x0000bb0045027a20 */ /* 0x008fca0000410000 */
[----:B------:R2:W-:Y:S01]  /*4d40*/  MUFU.TANH R40, R6 ;  /* 0x0000000600287308 */ /* 0x0005e20000002400 */
[----:B----4-:R-:W-:-:S07]  /*4d50*/  IADD3 R3, R102, UR4, RZ ;  /* 0x0000000466037c10 */ /* 0x010fce000fffe0ff */
[----:B------:R1:W-:Y:S01]  /*4d60*/  MUFU.TANH R69, R2 ;  /* 0x0000000200457308 */ /* 0x0003e20000002400 */
[----:B------:R-:W-:Y:S02]  /*4d70*/  IMNMX R238, R3, UR21, PT ;  /* 0x0000001503ee7c17 */ /* 0x000fe4000b800200 */
[----:B------:R-:W-:Y:S02]  /*4d80*/  IADD3 R3, R228, -c[0x0][0x2e4], RZ ;  /* 0x8000b900e4037a10 */ /* 0x000fe40007ffe0ff */
[-C--:B------:R-:W-:Y:S01]  /*4d90*/  ISETP.GE.AND P5, PT, R7, R238.reuse, PT ;  /* 0x000000ee0700720c */ /* 0x080fe20003fa6270 */
[----:B--2---:R-:W-:Y:S01]  /*4da0*/  FFMA.FTZ R6, R120, -UR16, R66 ;  /* 0x8000001078067c23 */ /* 0x004fe20008010042 */
[----:B------:R-:W-:Y:S01]  /*4db0*/  IMNMX R232, RZ, R3, !PT ;  /* 0x00000003ffe87217 */ /* 0x000fe20007800200 */
[----:B-----5:R-:W-:Y:S01]  /*4dc0*/  FFMA.FTZ R3, R126, -UR16, R68 ;  /* 0x800000107e037c23 */ /* 0x020fe20008010044 */
[----:B------:R-:W-:Y:S01]  /*4dd0*/  ISETP.GE.AND P4, PT, R73, R238, PT ;  /* 0x000000ee4900720c */ /* 0x000fe20003f86270 */
[----:B------:R-:W-:Y:S01]  /*4de0*/  MUFU.TANH R10, R10 ;  /* 0x0000000a000a7308 */ /* 0x000fe20000002400 */
[----:B------:R-:W-:-:S02]  /*4df0*/  ISETP.LT.OR P3, PT, R7, R232, P3 ;  /* 0x000000e80700720c */ /* 0x000fc40001f61670 */
[----:B------:R-:W-:Y:S01]  /*4e00*/  ISETP.LT.OR P2, PT, R73, R232, P2 ;  /* 0x000000e84900720c */ /* 0x000fe20001741670 */
[----:B-1----:R-:W-:-:S03]  /*4e10*/  FMUL.FTZ R2, R70, c[0x0][0x2ec] ;  /* 0x0000bb0046027a20 */ /* 0x002fc60000410000 */
[----:B------:R-:W-:Y:S01]  /*4e20*/  FSEL R24, R6, -INF , !P2 ;  /* 0xff80000006187808 */ /* 0x000fe20005000000 */
[----:B------:R1:W-:Y:S01]  /*4e30*/  MUFU.TANH R65, R2 ;  /* 0x0000000200417308 */ /* 0x0003e20000002400 */
[----:B------:R-:W-:Y:S01]  /*4e40*/  ISETP.GE.AND P2, PT, R84, R238, PT ;  /* 0x000000ee5400720c */ /* 0x000fe20003f46270 */
[----:B------:R-:W-:Y:S02]  /*4e50*/  FMUL.FTZ R6, R23, c[0x0][0x2ec] ;  /* 0x0000bb0017067a20 */ /* 0x000fe40000410000 */
[----:B-1----:R-:W-:-:S04]  /*4e60*/  FMUL.FTZ R2, R71, c[0x0][0x2ec] ;  /* 0x0000bb0047027a20 */ /* 0x002fc80000410000 */
[----:B------:R1:W-:Y:S02]  /*4e70*/  MUFU.TANH R67, R2 ;  /* 0x0000000200437308 */ /* 0x0003e40000002400 */
[----:B-1----:R-:W-:-:S06]  /*4e80*/  FMUL.FTZ R2, R60, c[0x0][0x2ec] ;  /* 0x0000bb003c027a20 */ /* 0x002fcc0000410000 */
[----:B------:R1:W2:Y:S02]  /*4e90*/  MUFU.TANH R64, R2 ;  /* 0x0000000200407308 */ /* 0x0002a40000002400 */
[----:B-1----:R-:W-:-:S06]  /*4ea0*/  FMUL.FTZ R2, R63, c[0x0][0x2ec] ;  /* 0x0000bb003f027a20 */ /* 0x002fcc0000410000 */
[----:B------:R1:W3:Y:S02]  /*4eb0*/  MUFU.TANH R60, R2 ;  /* 0x00000002003c7308 */ /* 0x0002e40000002400 */
[----:B-1----:R-:W-:-:S06]  /*4ec0*/  FMUL.FTZ R2, R28, c[0x0][0x2ec] ;  /* 0x0000bb001c027a20 */ /* 0x002fcc0000410000 */
[----:B------:R1:W-:Y:S02]  /*4ed0*/  MUFU.TANH R51, R2 ;  /* 0x0000000200337308 */ /* 0x0003e40000002400 */
[----:B-1----:R-:W-:-:S04]  /*4ee0*/  IADD3 R2, R72, UR4, RZ ;  /* 0x0000000448027c10 */ /* 0x002fc8000fffe0ff */
[----:B------:R-:W-:Y:S02]  /*4ef0*/  IMNMX R239, R2, UR21, PT ;  /* 0x0000001502ef7c17 */ /* 0x000fe4000b800200 */
[----:B------:R-:W-:Y:S02]  /*4f00*/  IADD3 R2, R230, -c[0x0][0x2e4], RZ ;  /* 0x8000b900e6027a10 */ /* 0x000fe40007ffe0ff */
[----:B------:R-:W-:Y:S02]  /*4f10*/  ISETP.GE.AND P6, PT, R7, R239, PT ;  /* 0x000000ef0700720c */ /* 0x000fe40003fc6270 */
[----:B------:R-:W-:Y:S02]  /*4f20*/  IMNMX R234, RZ, R2, !PT ;  /* 0x00000002ffea7217 */ /* 0x000fe40007800200 */
[----:B------:R-:W-:Y:S02]  /*4f30*/  IADD3 R2, R229, -c[0x0][0x2e4], RZ ;  /* 0x8000b900e5027a10 */ /* 0x000fe40007ffe0ff */
[----:B------:R-:W-:-:S02]  /*4f40*/  ISETP.LT.OR P6, PT, R7, R234, P6 ;  /* 0x000000ea0700720c */ /* 0x000fc400037c1670 */
[----:B------:R-:W-:Y:S01]  /*4f50*/  IMNMX R233, RZ, R2, !PT ;  /* 0x00000002ffe97217 */ /* 0x000fe20007800200 */
[----:B------:R-:W-:Y:S01]  /*4f60*/  FMUL.FTZ R2, R41, c[0x0][0x2ec] ;  /* 0x0000bb0029027a20 */ /* 0x000fe20000410000 */
[----:B------:R-:W-:Y:S01]  /*4f70*/  ISETP.GE.AND P0, PT, R73, R239, PT ;  /* 0x000000ef4900720c */ /* 0x000fe20003f06270 */
[----:B------:R2:W-:Y:S01]  /*4f80*/  MUFU.TANH R41, R5 ;  /* 0x0000000500297308 */ /* 0x0005e20000002400 */
[-C--:B------:R-:W-:Y:S01]  /*4f90*/  ISETP.LT.OR P5, PT, R7, R233.reuse, P5 ;  /* 0x000000e90700720c */ /* 0x080fe20002fa1670 */
[----:B------:R-:W-:Y:S01]  /*4fa0*/  FMUL.FTZ R7, R19, c[0x0][0x2ec] ;  /* 0x0000bb0013077a20 */ /* 0x000fe20000410000 */
[C---:B------:R-:W-:Y:S02]  /*4fb0*/  ISETP.LT.OR P0, PT, R73.reuse, R234, P0 ;  /* 0x000000ea4900720c */ /* 0x040fe40000701670 */
[-C--:B------:R-:W-:Y:S02]  /*4fc0*/  ISETP.LT.OR P4, PT, R73, R233.reuse, P4 ;  /* 0x000000e94900720c */ /* 0x080fe40002781670 */
[----:B------:R-:W-:Y:S01]  /*4fd0*/  ISETP.LT.OR P2, PT, R84, R233, P2 ;  /* 0x000000e95400720c */ /* 0x000fe20001741670 */
[----:B------:R1:W-:Y:S01]  /*4fe0*/  MUFU.TANH R49, R2 ;  /* 0x0000000200317308 */ /* 0x0003e20000002400 */
[----:B--2---:R-:W-:-:S07]  /*4ff0*/  FFMA.FTZ R5, R123, -UR16, R64 ;  /* 0x800000107b057c23 */ /* 0x004fce0008010040 */
[----:B------:R2:W-:Y:S01]  /*5000*/  MUFU.TANH R31, R7 ;  /* 0x00000007001f7308 */ /* 0x0005e20000002400 */
[----:B------:R-:W-:Y:S01]  /*5010*/  FSEL R28, R5, -INF , !P3 ;  /* 0xff800000051c7808 */ /* 0x000fe20005800000 */
[----:B---3--:R-:W-:Y:S01]  /*5020*/  FFMA.FTZ R5, R116, -UR16, R60 ;  /* 0x8000001074057c23 */ /* 0x008fe2000801003c */
[----:B------:R-:W-:Y:S01]  /*5030*/  ISETP.GE.AND P3, PT, R74, R238, PT ;  /* 0x000000ee4a00720c */ /* 0x000fe20003f66270 */
[----:B-1----:R-:W-:Y:S01]  /*5040*/  FFMA.FTZ R2, R117, -UR16, R65 ;  /* 0x8000001075027c23 */ /* 0x002fe20008010041 */
[----:B------:R-:W-:Y:S01]  /*5050*/  FSEL R117, R3, -INF , !P6 ;  /* 0xff80000003757808 */ /* 0x000fe20007000000 */
[----:B------:R-:W-:Y:S01]  /*5060*/  FMUL.FTZ R3, R16, c[0x0][0x2ec] ;  /* 0x0000bb0010037a20 */ /* 0x000fe20000410000 */
[----:B------:R-:W-:Y:S02]  /*5070*/  ISETP.LT.OR P3, PT, R74, R233, P3 ;  /* 0x000000e94a00720c */ /* 0x000fe40001f61670 */
[----:B------:R-:W-:Y:S01]  /*5080*/  FSEL R128, R2, -INF , !P5 ;  /* 0xff80000002807808 */ /* 0x000fe20006800000 */
[----:B------:R1:W-:Y:S01]  /*5090*/  MUFU.TANH R27, R3 ;  /* 0x00000003001b7308 */ /* 0x0003e20000002400 */
[----:B------:R-:W-:Y:S01]  /*50a0*/  FFMA.FTZ R2, R121, -UR16, R62 ;  /* 0x8000001079027c23 */ /* 0x000fe2000801003e */
[----:B------:R-:W-:Y:S01]  /*50b0*/  ISETP.GE.AND P5, PT, R74, R239, PT ;  /* 0x000000ef4a00720c */ /* 0x000fe20003fa6270 */
[----:B--2---:R-:W-:Y:S01]  /*50c0*/  FMUL.FTZ R7, R20, c[0x0][0x2ec] ;  /* 0x0000bb0014077a20 */ /* 0x004fe20000410000 */
[----:B------:R-:W-:-:S02]  /*50d0*/  ISETP.GE.AND P6, PT, R73, R236, PT ;  /* 0x000000ec4900720c */ /* 0x000fc40003fc6270 */
[----:B------:R-:W-:Y:S01]  /*50e0*/  FSEL R29, R2, -INF , !P1 ;  /* 0xff800000021d7808 */ /* 0x000fe20004800000 */
[----:B------:R-:W-:Y:S01]  /*50f0*/  FFMA.FTZ R2, R122, -UR16, R67 ;  /* 0x800000107a027c23 */ /* 0x000fe20008010043 */
[C---:B------:R-:W-:Y:S01]  /*5100*/  ISETP.LT.OR P5, PT, R74.reuse, R234, P5 ;  /* 0x000000ea4a00720c */ /* 0x040fe20002fa1670 */
[----:B------:R-:W-:Y:S01]  /*5110*/  MUFU.TANH R20, R9 ;  /* 0x0000000900147308 */ /* 0x000fe20000002400 */
[----:B------:R-:W-:Y:S02]  /*5120*/  ISETP.GE.AND P1, PT, R74, R237, PT ;  /* 0x000000ed4a00720c */ /* 0x000fe40003f26270 */
[----:B------:R-:W-:Y:S01]  /*5130*/  FSEL R116, R2, -INF , !P4 ;  /* 0xff80000002747808 */ /* 0x000fe20006000000 */
[----:B------:R-:W-:Y:S01]  /*5140*/  FFMA.FTZ R2, R103, -UR16, R30 ;  /* 0x8000001067027c23 */ /* 0x000fe2000801001e */
[----:B------:R-:W-:Y:S01]  /*5150*/  ISETP.LT.OR P6, PT, R73, R231, P6 ;  /* 0x000000e74900720c */ /* 0x000fe200037c1670 */
[----:B-1----:R-:W-:Y:S01]  /*5160*/  FFMA.FTZ R3, R127, -UR16, R69 ;  /* 0x800000107f037c23 */ /* 0x002fe20008010045 */
[----:B------:R-:W-:Y:S01]  /*5170*/  ISETP.LT.OR P1, PT, R74, R232, P1 ;  /* 0x000000e84a00720c */ /* 0x000fe20000f21670 */
[----:B------:R-:W1:Y:S01]  /*5180*/  MUFU.TANH R9, R11 ;  /* 0x0000000b00097308 */ /* 0x000e620000002400 */
[----:B------:R-:W-:Y:S01]  /*5190*/  FSEL R103, R2, -INF , !P3 ;  /* 0xff80000002677808 */ /* 0x000fe20005800000 */
[----:B------:R-:W-:Y:S01]  /*51a0*/  FFMA.FTZ R2, R115, -UR16, R25 ;  /* 0x8000001073027c23 */ /* 0x000fe20008010019 */
[----:B------:R-:W-:Y:S01]  /*51b0*/  FSEL R102, R3, -INF , !P0 ;  /* 0xff80000003667808 */ /* 0x000fe20004000000 */
[----:B------:R-:W-:Y:S01]  /*51c0*/  FMUL.FTZ R3, R18, c[0x0][0x2ec] ;  /* 0x0000bb0012037a20 */ /* 0x000fe20000410000 */
[----:B------:R-:W-:-:S02]  /*51d0*/  ISETP.GE.AND P0, PT, R74, R236, PT ;  /* 0x000000ec4a00720c */ /* 0x000fc40003f06270 */
[----:B------:R-:W-:Y:S01]  /*51e0*/  ISETP.GE.AND P4, PT, R84, R239, PT ;  /* 0x000000ef5400720c */ /* 0x000fe20003f86270 */
[----:B------:R2:W3:Y:S01]  /*51f0*/  MUFU.TANH R16, R3 ;  /* 0x0000000300107308 */ /* 0x0004e20000002400 */
[----:B------:R-:W-:Y:S02]  /*5200*/  ISETP.LT.OR P0, PT, R74, R231, P0 ;  /* 0x000000e74a00720c */ /* 0x000fe40000701670 */
[----:B------:R-:W-:Y:S01]  /*5210*/  FSEL R26, R5, -INF , !P6 ;  /* 0xff800000051a7808 */ /* 0x000fe20007000000 */
[----:B------:R-:W-:Y:S01]  /*5220*/  FFMA.FTZ R5, R130, -UR16, R61 ;  /* 0x8000001082057c23 */ /* 0x000fe2000801003d */
[----:B------:R-:W-:Y:S01]  /*5230*/  FSEL R23, R2, -INF , !P0 ;  /* 0xff80000002177808 */ /* 0x000fe20004000000 */
[----:B------:R-:W-:Y:S01]  /*5240*/  FFMA.FTZ R2, R118, -UR16, R50 ;  /* 0x8000001076027c23 */ /* 0x000fe20008010032 */
[C---:B------:R-:W-:Y:S01]  /*5250*/  ISETP.GE.AND P6, PT, R84.reuse, R237, PT ;  /* 0x000000ed5400720c */ /* 0x040fe20003fc6270 */
[----:B------:R4:W-:Y:S01]  /*5260*/  MUFU.TANH R18, R7 ;  /* 0x0000000700127308 */ /* 0x0009e20000002400 */
[----:B------:R-:W-:Y:S01]  /*5270*/  ISETP.LT.OR P4, PT, R84, R234, P4 ;  /* 0x000000ea5400720c */ /* 0x000fe20002781670 */
[----:B-1----:R-:W-:Y:S01]  /*5280*/  FFMA.FTZ R9, R90, -UR16, R9 ;  /* 0x800000105a097c23 */ /* 0x002fe20008010009 */
[----:B------:R-:W-:-:S02]  /*5290*/  FSEL R100, R2, -INF , !P2 ;  /* 0xff80000002647808 */ /* 0x000fc40005000000 */
[C---:B------:R-:W-:Y:S02]  /*52a0*/  ISETP.LT.OR P6, PT, R84.reuse, R232, P6 ;  /* 0x000000e85400720c */ /* 0x040fe400037c1670 */
[----:B------:R-:W-:Y:S01]  /*52b0*/  ISETP.GE.AND P3, PT, R75, R239, PT ;  /* 0x000000ef4b00720c */ /* 0x000fe20003f66270 */
[----:B--2---:R-:W-:Y:S01]  /*52c0*/  FFMA.FTZ R3, R129, -UR16, R51 ;  /* 0x8000001081037c23 */ /* 0x004fe20008010033 */
[----:B------:R1:W-:Y:S01]  /*52d0*/  MUFU.TANH R25, R6 ;  /* 0x0000000600197308 */ /* 0x0003e20000002400 */
[----:B---3--:R-:W-:Y:S01]  /*52e0*/  FFMA.FTZ R2, R111, -UR16, R16 ;  /* 0x800000106f027c23 */ /* 0x008fe20008010010 */
[----:B------:R-:W-:Y:S02]  /*52f0*/  ISETP.LT.OR P3, PT, R75, R234, P3 ;  /* 0x000000ea4b00720c */ /* 0x000fe40001f61670 */
[----:B------:R-:W-:Y:S01]  /*5300*/  FSEL R101, R3, -INF , !P5 ;  /* 0xff80000003657808 */ /* 0x000fe20006800000 */
[----:B------:R-:W-:Y:S01]  /*5310*/  FMUL.FTZ R3, R21, c[0x0][0x2ec] ;  /* 0x0000bb0015037a20 */ /* 0x000fe20000410000 */
[----:B------:R-:W-:Y:S01]  /*5320*/  ISETP.GE.AND P5, PT, R84, R236, PT ;  /* 0x000000ec5400720c */ /* 0x000fe20003fa6270 */
[----:B----4-:R-:W-:Y:S01]  /*5330*/  FMUL.FTZ R7, R22, c[0x0][0x2ec] ;  /* 0x0000bb0016077a20 */ /* 0x010fe20000410000 */
[----:B------:R-:W-:Y:S01]  /*5340*/  ISETP.GE.AND P0, PT, R75, R237, PT ;  /* 0x000000ed4b00720c */ /* 0x000fe20003f06270 */
[----:B------:R2:W-:Y:S01]  /*5350*/  MUFU.TANH R30, R3 ;  /* 0x00000003001e7308 */ /* 0x0005e20000002400 */
[----:B------:R-:W-:-:S02]  /*5360*/  ISETP.LT.OR P5, PT, R84, R231, P5 ;  /* 0x000000e75400720c */ /* 0x000fc40002fa1670 */
[----:B------:R-:W-:Y:S01]  /*5370*/  FSEL R84, R5, -INF , !P4 ;  /* 0xff80000005547808 */ /* 0x000fe20006000000 */
[----:B------:R-:W-:Y:S01]  /*5380*/  FFMA.FTZ R5, R113, -UR16, R41 ;  /* 0x8000001071057c23 */ /* 0x000fe20008010029 */
[C---:B------:R-:W-:Y:S01]  /*5390*/  ISETP.GE.AND P4, PT, R75.reuse, R236, PT ;  /* 0x000000ec4b00720c */ /* 0x040fe20003f86270 */
[----:B-1----:R-:W-:Y:S02]  /*53a0*/  FFMA.FTZ R6, R114, -UR16, R49 ;  /* 0x8000001072067c23 */ /* 0x002fe40008010031 */
[----:B------:R-:W-:Y:S01]  /*53b0*/  MUFU.TANH R7, R7 ;  /* 0x0000000700077308 */ /* 0x000fe20000002400 */
[----:B------:R-:W-:Y:S02]  /*53c0*/  ISETP.LT.OR P4, PT, R75, R231, P4 ;  /* 0x000000e74b00720c */ /* 0x000fe40002781670 */
[C---:B------:R-:W-:Y:S02]  /*53d0*/  ISETP.GE.AND P2, PT, R85.reuse, R239, PT ;  /* 0x000000ef5500720c */ /* 0x040fe40003f46270 */
[----:B------:R-:W-:Y:S01]  /*53e0*/  FSEL R16, R6, -INF , !P6 ;  /* 0xff80000006107808 */ /* 0x000fe20007000000 */
[----:B------:R-:W-:Y:S01]  /*53f0*/  FMUL.FTZ R6, R14, c[0x0][0x2ec] ;  /* 0x0000bb000e067a20 */ /* 0x000fe20000410000 */
[----:B------:R-:W-:Y:S01]  /*5400*/  ISETP.GE.AND P6, PT, R85, R238, PT ;  /* 0x000000ee5500720c */ /* 0x000fe20003fc6270 */
[----:B--2---:R-:W-:Y:S01]  /*5410*/  FFMA.FTZ R3, R119, -UR16, R48 ;  /* 0x8000001077037c23 */ /* 0x004fe20008010030 */
[----:B------:R-:W-:Y:S01]  /*5420*/  FSEL R19, R5, -INF , !P5 ;  /* 0xff80000005137808 */ /* 0x000fe20006800000 */
[----:B------:R-:W-:Y:S01]  /*5430*/  FFMA.FTZ R5, R132, -UR16, R40 ;  /* 0x8000001084057c23 */ /* 0x000fe20008010028 */
[----:B------:R-:W-:Y:S01]  /*5440*/  ISETP.LT.OR P0, PT, R75, R232, P0 ;  /* 0x000000e84b00720c */ /* 0x000fe20000701670 */
[----:B------:R-:W1:Y:S01]  /*5450*/  MUFU.TANH R6, R6 ;  /* 0x0000000600067308 */ /* 0x000e620000002400 */
[----:B------:R-:W-:Y:S01]  /*5460*/  FSEL R21, R3, -INF , !P1 ;  /* 0xff80000003157808 */ /* 0x000fe20004800000 */
[----:B------:R-:W-:Y:S01]  /*5470*/  FMUL.FTZ R3, R8, c[0x0][0x2ec] ;  /* 0x0000bb0008037a20 */ /* 0x000fe20000410000 */
[----:B------:R-:W-:-:S02]  /*5480*/  ISETP.GE.AND P1, PT, R75, R238, PT ;  /* 0x000000ee4b00720c */ /* 0x000fc40003f26270 */
[----:B------:R-:W-:Y:S02]  /*5490*/  ISETP.LT.OR P2, PT, R85, R234, P2 ;  /* 0x000000ea5500720c */ /* 0x000fe40001741670 */
[-C--:B------:R-:W-:Y:S01]  /*54a0*/  ISETP.LT.OR P1, PT, R75, R233.reuse, P1 ;  /* 0x000000e94b00720c */ /* 0x080fe20000f21670 */
[----:B------:R2:W3:Y:S01]  /*54b0*/  MUFU.TANH R17, R3 ;  /* 0x0000000300117308 */ /* 0x0004e20000002400 */
[C---:B------:R-:W-:Y:S02]  /*54c0*/  ISETP.LT.OR P6, PT, R85.reuse, R233, P6 ;  /* 0x000000e95500720c */ /* 0x040fe400037c1670 */
[----:B------:R-:W-:Y:S02]  /*54d0*/  ISETP.GE.AND P5, PT, R85, R237, PT ;  /* 0x000000ed5500720c */ /* 0x000fe40003fa6270 */
[----:B------:R-:W-:Y:S02]  /*54e0*/  FSEL R118, R5, -INF , !P2 ;  /* 0xff80000005767808 */ /* 0x000fe40005000000 */
[----:B------:R-:W-:Y:S01]  /*54f0*/  ISETP.GE.AND P2, PT, R86, R236, PT ;  /* 0x000000ec5600720c */ /* 0x000fe20003f46270 */
[----:B------:R-:W4:Y:S01]  /*5500*/  MUFU.TANH R8, R12 ;  /* 0x0000000c00087308 */ /* 0x000f220000002400 */
[----:B------:R-:W-:Y:S01]  /*5510*/  ISETP.LT.OR P5, PT, R85, R232, P5 ;  /* 0x000000e85500720c */ /* 0x000fe20002fa1670 */
[----:B-1----:R-:W-:Y:S01]  /*5520*/  FFMA.FTZ R6, R104, -UR16, R6 ;  /* 0x8000001068067c23 */ /* 0x002fe20008010006 */
[----:B------:R-:W-:Y:S01]  /*5530*/  ISETP.LT.OR P2, PT, R86, R231, P2 ;  /* 0x000000e75600720c */ /* 0x000fe20001741670 */
[----:B--2---:R-:W-:Y:S01]  /*5540*/  FFMA.FTZ R3, R131, -UR16, R27 ;  /* 0x8000001083037c23 */ /* 0x004fe2000801001b */
[----:B------:R-:W-:Y:S01]  /*5550*/  FSEL R131, R2, -INF , !P1 ;  /* 0xff80000002837808 */ /* 0x000fe20004800000 */
[----:B------:R-:W-:Y:S01]  /*5560*/  FFMA.FTZ R2, R109, -UR16, R7 ;  /* 0x800000106d027c23 */ /* 0x000fe20008010007 */
[----:B------:R-:W-:Y:S01]  /*5570*/  ISETP.GE.AND P1, PT, R86, R239, PT ;  /* 0x000000ef5600720c */ /* 0x000fe20003f26270 */
[----:B---3--:R-:W-:Y:S01]  /*5580*/  FFMA.FTZ R5, R133, -UR16, R17 ;  /* 0x8000001085057c23 */ /* 0x008fe20008010011 */
[----:B------:R-:W-:Y:S01]  /*5590*/  FSEL R129, R3, -INF , !P3 ;  /* 0xff80000003817808 */ /* 0x000fe20005800000 */
[----:B------:R-:W-:Y:S01]  /*55a0*/  FFMA.FTZ R3, R112, -UR16, R18 ;  /* 0x8000001070037c23 */ /* 0x000fe20008010012 */
[----:B------:R-:W-:Y:S01]  /*55b0*/  FSEL R27, R2, -INF , !P4 ;  /* 0xff800000021b7808 */ /* 0x000fe20006000000 */
[----:B------:R-:W-:Y:S01]  /*55c0*/  FFMA.FTZ R2, R110, -UR16, R31 ;  /* 0x800000106e027c23 */ /* 0x000fe2000801001f */
[----:B------:R-:W-:Y:S01]  /*55d0*/  ISETP.GE.AND P3, PT, R85, R236, PT ;  /* 0x000000ec5500720c */ /* 0x000fe20003f66270 */
[----:B------:R-:W1:Y:S01]  /*55e0*/  MUFU.TANH R7, R13 ;  /* 0x0000000d00077308 */ /* 0x000e620000002400 */
[----:B------:R-:W-:Y:S01]  /*55f0*/  FSEL R22, R3, -INF , !P0 ;  /* 0xff80000003167808 */ /* 0x000fe20004000000 */
[----:B------:R-:W-:Y:S01]  /*5600*/  FFMA.FTZ R3, R108, -UR16, R30 ;  /* 0x800000106c037c23 */ /* 0x000fe2000801001e */
[----:B------:R-:W-:Y:S01]  /*5610*/  FSEL R130, R2, -INF , !P6 ;  /* 0xff80000002827808 */ /* 0x000fe20007000000 */
[----:B------:R-:W-:Y:S01]  /*5620*/  FFMA.FTZ R2, R107, -UR16, R25 ;  /* 0x800000106b027c23 */ /* 0x000fe20008010019 */
[C---:B------:R-:W-:Y:S01]  /*5630*/  ISETP.GE.AND P0, PT, R86.reuse, R238, PT ;  /* 0x000000ee5600720c */ /* 0x040fe20003f06270 */
[----:B----4-:R-:W-:Y:S01]  /*5640*/  FFMA.FTZ R8, R105, -UR16, R8 ;  /* 0x8000001069087c23 */ /* 0x010fe20008010008 */
[----:B------:R-:W-:-:S02]  /*5650*/  ISETP.GE.AND P4, PT, R86, R237, PT ;  /* 0x000000ed5600720c */ /* 0x000fc40003f86270 */
[----:B------:R-:W-:Y:S02]  /*5660*/  ISETP.LT.OR P3, PT, R85, R231, P3 ;  /* 0x000000e75500720c */ /* 0x000fe40001f61670 */
[C---:B------:R-:W-:Y:S02]  /*5670*/  ISETP.LT.OR P1, PT, R86.reuse, R234, P1 ;  /* 0x000000ea5600720c */ /* 0x040fe40000f21670 */
[C---:B------:R-:W-:Y:S02]  /*5680*/  ISETP.LT.OR P0, PT, R86.reuse, R233, P0 ;  /* 0x000000e95600720c */ /* 0x040fe40000701670 */
[----:B------:R-:W-:Y:S01]  /*5690*/  ISETP.LT.OR P4, PT, R86, R232, P4 ;  /* 0x000000e85600720c */ /* 0x000fe20002781670 */
[----:B-1----:R-:W-:Y:S01]  /*56a0*/  FFMA.FTZ R7, R89, -UR16, R7 ;  /* 0x8000001059077c23 */ /* 0x002fe20008010007 */
[----:B------:R-:W-:Y:S01]  /*56b0*/  FSEL R17, R3, -INF , !P5 ;  /* 0xff80000003117808 */ /* 0x000fe20006800000 */
[----:B------:R-:W-:Y:S01]  /*56c0*/  FFMA.FTZ R3, R106, -UR16, R10 ;  /* 0x800000106a037c23 */ /* 0x000fe2000801000a */
[----:B------:R-:W-:Y:S01]  /*56d0*/  FSEL R25, R2, -INF , !P3 ;  /* 0xff80000002197808 */ /* 0x000fe20005800000 */
[----:B------:R-:W-:Y:S01]  /*56e0*/  FFMA.FTZ R10, R134, -UR16, R20 ;  /* 0x80000010860a7c23 */ /* 0x000fe20008010014 */
[----:B------:R-:W-:-:S02]  /*56f0*/  FSEL R86, R5, -INF , !P1 ;  /* 0xff80000005567808 */ /* 0x000fc40004800000 */
[C---:B------:R-:W-:Y:S01]  /*5700*/  ISETP.GE.AND P6, PT, R87.reuse, R239, PT ;  /* 0x000000ef5700720c */ /* 0x040fe20003fc6270 */
[----:B------:R-:W1:Y:S01]  /*5710*/  MUFU.TANH R5, R15 ;  /* 0x0000000f00057308 */ /* 0x000e620000002400 */
[C---:B------:R-:W-:Y:S02]  /*5720*/  ISETP.GE.AND P5, PT, R87.reuse, R238, PT ;  /* 0x000000ee5700720c */ /* 0x040fe40003fa6270 */
[C---:B------:R-:W-:Y:S02]  /*5730*/  ISETP.GE.AND P3, PT, R87.reuse, R237, PT ;  /* 0x000000ed5700720c */ /* 0x040fe40003f66270 */
[C---:B------:R-:W-:Y:S02]  /*5740*/  ISETP.GE.AND P1, PT, R87.reuse, R236, PT ;  /* 0x000000ec5700720c */ /* 0x040fe40003f26270 */
[C---:B------:R-:W-:Y:S02]  /*5750*/  ISETP.LT.OR P6, PT, R87.reuse, R234, P6 ;  /* 0x000000ea5700720c */ /* 0x040fe400037c1670 */
[----:B------:R-:W-:-:S02]  /*5760*/  ISETP.LT.OR P5, PT, R87, R233, P5 ;  /* 0x000000e95700720c */ /* 0x000fc40002fa1670 */
[C---:B------:R-:W-:Y:S02]  /*5770*/  ISETP.LT.OR P3, PT, R87.reuse, R232, P3 ;  /* 0x000000e85700720c */ /* 0x040fe40001f61670 */
[----:B------:R-:W-:Y:S02]  /*5780*/  ISETP.LT.OR P1, PT, R87, R231, P1 ;  /* 0x000000e75700720c */ /* 0x000fe40000f21670 */
[----:B------:R-:W-:Y:S01]  /*5790*/  FSEL R87, R3, -INF , !P0 ;  /* 0xff80000003577808 */ /* 0x000fe20004000000 */
[----:B-1----:R-:W-:Y:S01]  /*57a0*/  FFMA.FTZ R5, R88, -UR16, R5 ;  /* 0x8000001058057c23 */ /* 0x002fe20008010005 */
[----:B------:R-:W-:Y:S02]  /*57b0*/  PLOP3.LUT P0, PT, PT, PT, UP0, 0x80, 0x0 ;  /* 0x000000000000781c */ /* 0x000fe40003f0f008 */
[----:B------:R-:W-:Y:S02]  /*57c0*/  LOP3.LUT R2, R124, R125, RZ, 0xfc, !PT ;  /* 0x0000007d7c027212 */ /* 0x000fe400078efcff */
        /* <DEDUP_REMOVED lines=47> */
.L_x_2335:
[----:B------:R-:W-:Y:S05]  /*5ac0*/  BSYNC B0 ;  /* 0x0000000000007941 */ /* 0x000fea0003800000 */
.L_x_2334:
[----:B------:R-:W0:Y:S02]  /*5ad0*/  LDGDEPBAR ;  /* 0x00000000000079af */ /* 0x000e240000000000 */
.L_x_2333:
        /* <DEDUP_REMOVED lines=72> */
[----:B---3--:R-:W-:-:S06]  /*5f60*/  FFMA.FTZ R0, R19, c[0x0][0x23c], -R2 ;  /* 0x00008f0013007a23 */ /* 0x008fcc0000010802 */
[----:B------:R1:W3:Y:S01]  /*5f70*/  MUFU.EX2 R133, R0 ;  /* 0x0000000000857308 */ /* 0x0002e20000000800 */
[----:B----4-:R-:W-:Y:S02]  /*5f80*/  F2FP.PACK_AB R4, R139, R132 ;  /* 0x000000848b04723e */ /* 0x010fe400000000ff */
[----:B-----5:R-:W-:Y:S02]  /*5f90*/  F2FP.PACK_AB R5, R248, R250 ;  /* 0x000000faf805723e */ /* 0x020fe400000000ff */
[----:B-1----:R-:W-:Y:S02]  /*5fa0*/  FMNMX.FTZ R0, R117, R102, !PT ;  /* 0x0000006675007209 */ /* 0x002fe40007810000 */
[----:B---3--:R-:W-:Y:S02]  /*5fb0*/  F2FP.PACK_AB R7, R133, R249 ;  /* 0x000000f98507723e */ /* 0x008fe400000000ff */
[----:B------:R-:W-:-:S04]  /*5fc0*/  FMNMX.FTZ R0, R101, R0, !PT ;  /* 0x0000000065007209 */ /* 0x000fc80007810000 */
[----:B------:R-:W-:Y:S01]  /*5fd0*/  FMNMX.FTZ R0, R84, R0, !PT ;  /* 0x0000000054007209 */ /* 0x000fe20007810000 */
[----:B------:R-:W-:Y:S03]  /*5fe0*/  HMMA.16816.F32 R148, R4, R32, RZ ;  /* 0x000000200494723c */ /* 0x000fe600000018ff */
[----:B------:R-:W-:-:S04]  /*5ff0*/  FMNMX.FTZ R0, R129, R0, !PT ;  /* 0x0000000081007209 */ /* 0x000fc80007810000 */
[----:B------:R-:W-:Y:S01]  /*6000*/  FMNMX.FTZ R0, R118, R0, !PT ;  /* 0x0000000076007209 */ /* 0x000fe20007810000 */
[----:B--2---:R-:W-:Y:S03]  /*6010*/  HMMA.16816.F32 R164, R4, R28, RZ ;  /* 0x0000001c04a4723c */ /* 0x004fe600000018ff */
        /* <DEDUP_REMOVED lines=25> */
[----:B------:R-:W-:Y:S01]  /*61b0*/  FFMA.FTZ R2, R18, c[0x0][0x23c], -R2 ;  /* 0x00008f0012027a23 */ /* 0x000fe20000010802 */
[----:B------:R-:W-:Y:S01]  /*61c0*/  LDSM.16.MT88.4 R20, [R213+0xb800] ;  /* 0x00b80000d514783b */ /* 0x000fe20000004200 */
[----:B------:R2:W-:Y:S01]  /*61d0*/  MUFU.EX2 R246, R8 ;  /* 0x0000000800f67308 */ /* 0x0005e20000000800 */
[----:B-1----:R-:W-:-:S02]  /*61e0*/  FMNMX.FTZ R0, R9, R0, !PT ;  /* 0x0000000009007209 */ /* 0x002fc40007810000 */
[----:B------:R-:W-:Y:S01]  /*61f0*/  LDSM.16.MT88.4 R16, [R217+0xa800] ;  /* 0x00a80000d910783b */ /* 0x000fe20000004200 */
[----:B------:R-:W-:Y:S01]  /*6200*/  HMMA.16816.F32 R168, R4, R30, RZ ;  /* 0x0000001e04a8723c */ /* 0x000fe200000018ff */
[----:B----4-:R-:W-:-:S03]  /*6210*/  FMNMX.FTZ R136, R3, R10, !PT ;  /* 0x0000000a03887209 */ /* 0x010fc60007810000 */
[----:B------:R1:W3:Y:S01]  /*6220*/  MUFU.EX2 R247, R2 ;  /* 0x0000000200f77308 */ /* 0x0002e20000000800 */
[----:B------:R-:W-:-:S03]  /*6230*/  FSETP.NEU.FTZ.AND P1, PT, R136, -INF , PT ;  /* 0xff8000008800780b */ /* 0x000fc60003f3d000 */
        /* <DEDUP_REMOVED lines=27> */
[----:B-1----:R-:W-:Y:S01]  /*63f0*/  FFMA.FTZ R3, R128, c[0x0][0x23c], -R0 ;  /* 0x00008f0080037a23 */ /* 0x002fe20000010800 */
[----:B------:R-:W-:-:S03]  /*6400*/  MOV R128, R141 ;  /* 0x0000008d00807202 */ /* 0x000fc60000000f00 */
        /* <DEDUP_REMOVED lines=17> */
[----:B-1----:R-:W-:-:S02]  /*6520*/  FFMA.FTZ R3, R129, c[0x0][0x23c], -R2 ;  /* 0x00008f0081037a23 */ /* 0x002fc40000010802 */
[----:B------:R-:W-:Y:S02]  /*6530*/  IMAD.MOV.U32 R129, RZ, RZ, R140 ;  /* 0x000000ffff817224 */ /* 0x000fe400078e008c */
[----:B------:R1:W-:Y:S03]  /*6540*/  MUFU.EX2 R207, R3 ;  /* 0x0000000300cf7308 */ /* 0x0003e60000000800 */
[----:B------:R-:W-:Y:S07]  /*6550*/  HMMA.16816.F32 R124, R124, R26, R4 ;  /* 0x0000001a7c7c723c */ /* 0x000fee0000001804 */
[----:B---3--:R-:W-:-:S02]  /*6560*/  F2FP.PACK_AB R4, R240, R243 ;  /* 0x000000f3f004723e */ /* 0x008fc400000000ff */
[----:B--2---:R-:W-:Y:S02]  /*6570*/  F2FP.PACK_AB R6, R242, R241 ;  /* 0x000000f1f206723e */ /* 0x004fe400000000ff */
[----:B----4-:R-:W-:Y:S01]  /*6580*/  F2FP.PACK_AB R5, R210, R211 ;  /* 0x000000d3d205723e */ /* 0x010fe200000000ff */
[----:B-1----:R-:W-:Y:S01]  /*6590*/  FFMA.FTZ R3, R118, c[0x0][0x23c], -R2 ;  /* 0x00008f0076037a23 */ /* 0x002fe20000010802 */
[----:B-----5:R-:W-:-:S03]  /*65a0*/  F2FP.PACK_AB R7, R209, R208 ;  /* 0x000000d0d107723e */ /* 0x020fc600000000ff */
[----:B------:R1:W-:Y:S04]  /*65b0*/  MUFU.EX2 R206, R3 ;  /* 0x0000000300ce7308 */ /* 0x0003e80000000800 */
[C---:B------:R-:W-:Y:S08]  /*65c0*/  HMMA.16816.F32 R144, R4.reuse, R32, RZ ;  /* 0x000000200490723c */ /* 0x040ff000000018ff */
[----:B------:R-:W-:Y:S01]  /*65d0*/  HMMA.16816.F32 R200, R4, R34, RZ ;  /* 0x0000002204c8723c */ /* 0x000fe200000018ff */
[----:B-1----:R-:W-:-:S02]  /*65e0*/  FFMA.FTZ R3, R86, c[0x0][0x23c], -R2 ;  /* 0x00008f0056037a23 */ /* 0x002fc40000010802 */
[----:B------:R-:W-:-:S05]  /*65f0*/  FFMA.FTZ R2, R85, c[0x0][0x23c], -R2 ;  /* 0x00008f0055027a23 */ /* 0x000fca0000010802 */
[C---:B------:R-:W-:Y:S01]  /*6600*/  HMMA.16816.F32 R32, R4.reuse, R36, RZ ;  /* 0x000000240420723c */ /* 0x040fe200000018ff */
[----:B------:R1:W-:Y:S06]  /*6610*/  MUFU.EX2 R205, R3 ;  /* 0x0000000300cd7308 */ /* 0x0003ec0000000800 */
[----:B------:R-:W-:Y:S01]  /*6620*/  MOV R36, R139 ;  /* 0x0000008b00247202 */ /* 0x000fe20000000f00 */
[----:B------:R-:W-:Y:S01]  /*6630*/  HMMA.16816.F32 R160, R4, R28, RZ ;  /* 0x0000001c04a0723c */ /* 0x000fe200000018ff */
[----:B------:R2:W3:Y:S01]  /*6640*/  MUFU.EX2 R204, R2 ;  /* 0x0000000200cc7308 */ /* 0x0004e20000000800 */
[----:B------:R-:W-:-:S06]  /*6650*/  MOV R37, R138 ;  /* 0x0000008a00257202 */ /* 0x000fcc0000000f00 */
[----:B------:R-:W-:Y:S01]  /*6660*/  HMMA.16816.F32 R196, R4, R30, RZ ;  /* 0x0000001e04c4723c */ /* 0x000fe200000018ff */
[----:B-1----:R-:W-:-:S07]  /*6670*/  IMAD.MOV.U32 R3, RZ, RZ, R133 ;  /* 0x000000ffff037224 */ /* 0x002fce00078e0085 */
[----:B------:R-:W-:Y:S01]  /*6680*/  HMMA.16816.F32 R28, R4, R52, RZ ;  /* 0x00000034041c723c */ /* 0x000fe200000018ff */
[----:B--2---:R-:W-:-:S04]  /*6690*/  FFMA.FTZ R2, R131, c[0x0][0x23c], -R0 ;  /* 0x00008f0083027a23 */ /* 0x004fc80000010800 */
[----:B------:R1:W-:Y:S02]  /*66a0*/  MUFU.EX2 R139, R2 ;  /* 0x00000002008b7308 */ /* 0x0003e40000000800 */
[----:B------:R-:W-:Y:S01]  /*66b0*/  MOV R53, R11 ;  /* 0x0000000b00357202 */ /* 0x000fe20000000f00 */
[C---:B------:R-:W-:Y:S08]  /*66c0*/  HMMA.16816.F32 R192, R4.reuse, R38, RZ ;  /* 0x0000002604c0723c */ /* 0x040ff000000018ff */
[----:B------:R-:W-:Y:S01]  /*66d0*/  HMMA.16816.F32 R188, R4, R54, RZ ;  /* 0x0000003604bc723c */ /* 0x000fe200000018ff */
[----:B-1----:R-:W-:Y:S01]  /*66e0*/  FFMA.FTZ R2, R130, c[0x0][0x23c], -R0 ;  /* 0x00008f0082027a23 */ /* 0x002fe20000010800 */
[----:B---3--:R-:W-:-:S06]  /*66f0*/  F2FP.PACK_AB R130, R204, R205 ;  /* 0x000000cdcc82723e */ /* 0x008fcc00000000ff */
[C---:B------:R-:W-:Y:S01]  /*6700*/  HMMA.16816.F32 R8, R4.reuse, R64, RZ ;  /* 0x000000400408723c */ /* 0x040fe200000018ff */
[----:B------:R1:W-:Y:S07]  /*6710*/  MUFU.EX2 R138, R2 ;  /* 0x00000002008a7308 */ /* 0x0003ee0000000800 */
        /* <DEDUP_REMOVED lines=8> */
[----:B------:R-:W1:Y:S05]  /*67a0*/  MUFU.EX2 R132, R0 ;  /* 0x0000000000847308 */ /* 0x000e6a0000000800 */
[C---:B------:R-:W-:Y:S08]  /*67b0*/  HMMA.16816.F32 R176, R4.reuse, R70, RZ ;  /* 0x0000004604b0723c */ /* 0x040ff000000018ff */
[----:B------:R-:W-:Y:S01]  /*67c0*/  HMMA.16816.F32 R116, R4, R80, RZ ;  /* 0x000000500474723c */ /* 0x000fe200000018ff */
[----:B-1----:R-:W-:-:S07]  /*67d0*/  F2FP.PACK_AB R131, R132, R133 ;  /* 0x000000858483723e */ /* 0x002fce00000000ff */
[----:B------:R-:W-:Y:S01]  /*67e0*/  HMMA.16816.F32 R140, R4, R82, RZ ;  /* 0x00000052048c723c */ /* 0x000fe200000018ff */
[----:B------:R-:W-:-:S04]  /*67f0*/  FADD.FTZ R0, R243, R240 ;  /* 0x000000f0f3007221 */ /* 0x000fc80000010000 */
[----:B------:R-:W-:Y:S02]  /*6800*/  FADD.FTZ R0, R241, R0 ;  /* 0x00000000f1007221 */ /* 0x000fe40000010000 */
[----:B------:R-:W-:Y:S01]  /*6810*/  MOV R7, R129 ;  /* 0x0000008100077202 */ /* 0x000fe20000000f00 */
[----:B------:R-:W-:Y:S01]  /*6820*/  IMAD.MOV.U32 R6, RZ, RZ, R128 ;  /* 0x000000ffff067224 */ /* 0x000fe200078e0080 */
[----:B------:R-:W-:Y:S01]  /*6830*/  F2FP.PACK_AB R128, R206, R207 ;  /* 0x000000cfce80723e */ /* 0x000fe200000000ff */
[----:B------:R-:W-:Y:S01]  /*6840*/  IMAD.MOV.U32 R5, RZ, RZ, R36 ;  /* 0x000000ffff057224 */ /* 0x000fe200078e0024 */
[----:B------:R-:W-:Y:S02]  /*6850*/  F2FP.PACK_AB R129, R138, R139 ;  /* 0x0000008b8a81723e */ /* 0x000fe400000000ff */
[----:B------:R-:W-:Y:S01]  /*6860*/  MOV R4, R37 ;  /* 0x0000002500047202 */ /* 0x000fe20000000f00 */
[----:B------:R-:W-:Y:S02]  /*6870*/  FADD.FTZ R2, R2, R5 ;  /* 0x0000000502027221 */ /* 0x000fe40000010000 */
[----:B------:R-:W-:-:S02]  /*6880*/  FADD.FTZ R5, R250, R248 ;  /* 0x000000f8fa057221 */ /* 0x000fc40000010000 */
[C---:B------:R-:W-:Y:S01]  /*6890*/  HMMA.16816.F32 R36, R128.reuse, R12, R32 ;  /* 0x0000000c8024723c */ /* 0x040fe20000001820 */
[----:B------:R-:W-:Y:S02]  /*68a0*/  FADD.FTZ R2, R4, R2 ;  /* 0x0000000204027221 */ /* 0x000fe40000010000 */
[----:B------:R-:W-:Y:S02]  /*68b0*/  FADD.FTZ R5, R249, R5 ;  /* 0x00000005f9057221 */ /* 0x000fe40000010000 */
[----:B------:R-:W-:Y:S02]  /*68c0*/  FADD.FTZ R4, R242, R0 ;  /* 0x00000000f2047221 */ /* 0x000fe40000010000 */
[----:B------:R-:W-:Y:S01]  /*68d0*/  MOV R35, R3 ;  /* 0x0000000300237202 */ /* 0x000fe20000000f00 */
[----:B------:R-:W-:Y:S01]  /*68e0*/  FADD.FTZ R3, R211, R210 ;  /* 0x000000d2d3037221 */ /* 0x000fe20000010000 */
[----:B------:R-:W-:Y:S01]  /*68f0*/  MOV R34, R53 ;  /* 0x0000003500227202 */ /* 0x000fe20000000f00 */
        /* <DEDUP_REMOVED lines=25> */
[----:B------:R-:W-:-:S03]  /*6a90*/  FADD.FTZ R246, R251, R2 ;  /* 0x00000002fbf67221 */ /* 0x000fc60000010000 */
[----:B------:R1:W-:Y:S01]  /*6aa0*/  STL [R1+0x4], R244 ;  /* 0x000004f401007387 */ /* 0x0003e20000100800 */
[C---:B------:R-:W-:Y:S03]  /*6ab0*/  HMMA.16816.F32 R68, R128.reuse, R20, R8 ;  /* 0x000000148044723c */ /* 0x040fe60000001808 */
        /* <DEDUP_REMOVED lines=63> */
[----:B------:R-:W-:-:S02]  /*6eb0*/  ISETP.GE.AND P0, PT, R0, R237, PT ;  /* 0x000000ed0000720c */ /* 0x000fc40003f06270 */
[----:B------:R-:W-:Y:S01]  /*6ec0*/  @!PT LDS RZ, [RZ] ;  /* 0x00000000fffff984 */ /* 0x000fe20000000800 */
[----:B------:R-:W-:Y:S01]  /*6ed0*/  @!PT LDS RZ, [RZ] ;  /* 0x00000000fffff984 */ /* 0x000fe20000000800 */
[----:B------:R-:W-:Y:S01]  /*6ee0*/  @!PT LDS RZ, [RZ] ;  /* 0x00000000fffff984 */ /* 0x000fe20000000800 */
[----:B------:R2:W-:Y:S01]  /*6ef0*/  @!P2 LDGSTS.E.BYPASS.LTC128B.128 [R227+0xb800], [R4.64+0x80] ;  /* 0x0b80008004e3afae */ /* 0x0005e2000b901d52 */
[C---:B------:R-:W-:Y:S02]  /*6f00*/  ISETP.GE.AND P6, PT, R0.reuse, R236, PT ;  /* 0x000000ec0000720c */ /* 0x040fe40003fc6270 */
[----:B------:R-:W-:Y:S01]  /*6f10*/  IABS R2, R2 ;  /* 0x0000000200027213 */ /* 0x000fe20000000000 */
[----:B------:R-:W-:Y:S01]  /*6f20*/  LDSM.16.M88.4 R16, [R212+0x8000] ;  /* 0x00800000d410783b */ /* 0x000fe20000000200 */
[C---:B------:R-:W-:Y:S02]  /*6f30*/  ISETP.LT.OR P4, PT, R0.reuse, R234, P4 ;  /* 0x000000ea0000720c */ /* 0x040fe40002781670 */
[C---:B------:R-:W-:Y:S01]  /*6f40*/  ISETP.LT.OR P1, PT, R0.reuse, R233, P1 ;  /* 0x000000e90000720c */ /* 0x040fe20000f21670 */
[----:B------:R-:W-:Y:S01]  /*6f50*/  LDSM.16.M88.4 R20, [R212+0x8800] ;  /* 0x00880000d414783b */ /* 0x000fe20000000200 */
[C---:B------:R-:W-:Y:S02]  /*6f60*/  ISETP.LT.OR P0, PT, R0.reuse, R232, P0 ;  /* 0x000000e80000720c */ /* 0x040fe40000701670 */
[----:B------:R-:W-:Y:S01]  /*6f70*/  ISETP.LT.OR P6, PT, R0, R231, P6 ;  /* 0x000000e70000720c */ /* 0x000fe200037c1670 */
        /* <DEDUP_REMOVED lines=22> */
[C---:B-1----:R-:W-:Y:S01]  /*70e0*/  HMMA.16816.F32 R184, R8.reuse, R24, R16 ;  /* 0x0000001808b8723c */ /* 0x042fe20000001810 */
[----:B------:R-:W1:Y:S07]  /*70f0*/  LDSM.16.M88.4 R16, [R222] ;  /* 0x00000000de10783b */ /* 0x000e6e0000000200 */
[C---:B------:R-:W-:Y:S08]  /*7100*/  HMMA.16816.F32 R180, R8.reuse, R28, R140 ;  /* 0x0000001c08b4723c */ /* 0x040ff0000000188c */
[C---:B------:R-:W-:Y:S01]  /*7110*/  HMMA.16816.F32 R176, R8.reuse, R30, R176 ;  /* 0x0000001e08b0723c */ /* 0x040fe200000018b0 */
[----:B------:R-:W-:Y:S07]  /*7120*/  LDSM.16.M88.4 R28, [R219] ;  /* 0x00000000db1c783b */ /* 0x000fee0000000200 */
[----:B------:R-:W-:Y:S01]  /*7130*/  HMMA.16816.F32 R8, R8, R26, R12 ;  /* 0x0000001a0808723c */ /* 0x000fe2000000180c */
[----:B------:R-:W4:Y:S04]  /*7140*/  LDSM.16.M88.4 R12, [R220+0x2000] ;  /* 0x00200000dc0c783b */ /* 0x000f280000000200 */
[----:B------:R-:W5:Y:S03]  /*7150*/  LDSM.16.M88.4 R24, [R219+0x800] ;  /* 0x00080000db18783b */ /* 0x000f660000000200 */
[C---:B--2---:R-:W-:Y:S08]  /*7160*/  HMMA.16816.F32 R140, R4.reuse, R32, R188 ;  /* 0x00000020048c723c */ /* 0x044ff000000018bc */
[C---:B---3--:R-:W-:Y:S08]  /*7170*/  HMMA.16816.F32 R204, R4.reuse, R20, R204 ;  /* 0x0000001404cc723c */ /* 0x048ff000000018cc */
[C---:B------:R-:W-:Y:S08]  /*7180*/  HMMA.16816.F32 R188, R4.reuse, R34, R196 ;  /* 0x0000002204bc723c */ /* 0x040ff000000018c4 */
[----:B------:R-:W-:Y:S01]  /*7190*/  HMMA.16816.F32 R192, R4, R22, R192 ;  /* 0x0000001604c0723c */ /* 0x000fe200000018c0 */
[----:B------:R-:W2:Y:S07]  /*71a0*/  LDSM.16.M88.4 R4, [R220] ;  /* 0x00000000dc04783b */ /* 0x000eae0000000200 */
[C---:B-1----:R-:W-:Y:S08]  /*71b0*/  HMMA.16816.F32 R196, R16.reuse, R32, R180 ;  /* 0x0000002010c4723c */ /* 0x042ff000000018b4 */
[C---:B------:R-:W-:Y:S08]  /*71c0*/  HMMA.16816.F32 R180, R16.reuse, R34, R176 ;  /* 0x0000002210b4723c */ /* 0x040ff000000018b0 */
[C---:B------:R-:W-:Y:S08]  /*71d0*/  HMMA.16816.F32 R176, R16.reuse, R20, R184 ;  /* 0x0000001410b0723c */ /* 0x040ff000000018b8 */
[----:B------:R-:W-:Y:S01]  /*71e0*/  HMMA.16816.F32 R32, R16, R22, R8 ;  /* 0x000000161020723c */ /* 0x000fe20000001808 */
[----:B------:R-:W-:Y:S04]  /*71f0*/  LDSM.16.M88.4 R8, [R214+0x6000] ;  /* 0x00600000d608783b */ /* 0x000fe80000000200 */
[----:B------:R-:W1:Y:S03]  /*7200*/  LDSM.16.M88.4 R20, [R212+0x9000] ;  /* 0x00900000d414783b */ /* 0x000e660000000200 */
[C---:B----4-:R-:W-:Y:S01]  /*7210*/  HMMA.16816.F32 R140, R12.reuse, R28, R140 ;  /* 0x0000001c0c8c723c */ /* 0x050fe2000000188c */
[----:B------:R-:W3:Y:S07]  /*7220*/  LDSM.16.M88.4 R16, [R212+0x9800] ;  /* 0x00980000d410783b */ /* 0x000eee0000000200 */
[C---:B------:R-:W-:Y:S08]  /*7230*/  HMMA.16816.F32 R188, R12.reuse, R30, R188 ;  /* 0x0000001e0cbc723c */ /* 0x040ff000000018bc */
[C---:B-----5:R-:W-:Y:S08]  /*7240*/  HMMA.16816.F32 R204, R12.reuse, R24, R204 ;  /* 0x000000180ccc723c */ /* 0x060ff000000018cc */
[----:B------:R-:W-:Y:S01]  /*7250*/  HMMA.16816.F32 R192, R12, R26, R192 ;  /* 0x0000001a0cc0723c */ /* 0x000fe200000018c0 */
[----:B------:R-:W4:Y:S07]  /*7260*/  LDSM.16.M88.4 R12, [R214+0x4000] ;  /* 0x00400000d60c783b */ /* 0x000f2e0000000200 */
[C---:B--2---:R-:W-:Y:S08]  /*7270*/  HMMA.16816.F32 R200, R4.reuse, R28, R196 ;  /* 0x0000001c04c8723c */ /* 0x044ff000000018c4 */
[C---:B------:R-:W-:Y:S08]  /*7280*/  HMMA.16816.F32 R184, R4.reuse, R24, R176 ;  /* 0x0000001804b8723c */ /* 0x040ff000000018b0 */
[C---:B------:R-:W-:Y:S01]  /*7290*/  HMMA.16816.F32 R196, R4.reuse, R30, R180 ;  /* 0x0000001e04c4723c */ /* 0x040fe200000018b4 */
[----:B------:R-:W-:Y:S07]  /*72a0*/  LDSM.16.M88.4 R28, [R224] ;  /* 0x00000000e01c783b */ /* 0x000fee0000000200 */
[----:B------:R-:W-:Y:S01]  /*72b0*/  HMMA.16816.F32 R24, R4, R26, R32 ;  /* 0x0000001a0418723c */ /* 0x000fe20000001820 */
[----:B------:R-:W-:Y:S04]  /*72c0*/  LDSM.16.M88.4 R4, [R216+0x6000] ;  /* 0x00600000d804783b */ /* 0x000fe80000000200 */
[----:B------:R-:W2:Y:S03]  /*72d0*/  LDSM.16.M88.4 R32, [R225] ;  /* 0x00000000e120783b */ /* 0x000ea60000000200 */
[C---:B-1----:R-:W-:Y:S08]  /*72e0*/  HMMA.16816.F32 R180, R8.reuse, R22, R188 ;  /* 0x0000001608b4723c */ /* 0x042ff000000018bc */
[C---:B------:R-:W-:Y:S08]  /*72f0*/  HMMA.16816.F32 R140, R8.reuse, R20, R140 ;  /* 0x00000014088c723c */ /* 0x040ff0000000188c */
[C---:B---3--:R-:W-:Y:S08]  /*7300*/  HMMA.16816.F32 R188, R8.reuse, R16, R204 ;  /* 0x0000001008bc723c */ /* 0x048ff000000018cc */
[----:B------:R-:W-:Y:S01]  /*7310*/  HMMA.16816.F32 R176, R8, R18, R192 ;  /* 0x0000001208b0723c */ /* 0x000fe200000018c0 */
[----:B------:R-:W1:Y:S07]  /*7320*/  LDSM.16.M88.4 R8, [R216+0x4000] ;  /* 0x00400000d808783b */ /* 0x000e6e0000000200 */
[C---:B----4-:R-:W-:Y:S08]  /*7330*/  HMMA.16816.F32 R204, R12.reuse, R22, R196 ;  /* 0x000000160ccc723c */ /* 0x050ff000000018c4 */
[C---:B------:R-:W-:Y:S01]  /*7340*/  HMMA.16816.F32 R208, R12.reuse, R20, R200 ;  /* 0x000000140cd0723c */ /* 0x040fe200000018c8 */
[----:B------:R-:W-:Y:S07]  /*7350*/  LDSM.16.M88.4 R20, [R221+0x9800] ;  /* 0x00980000dd14783b */ /* 0x000fee0000000200 */
[C---:B------:R-:W-:Y:S08]  /*7360*/  HMMA.16816.F32 R196, R12.reuse, R16, R184 ;  /* 0x000000100cc4723c */ /* 0x040ff000000018b8 */
[----:B------:R-:W-:Y:S01]  /*7370*/  HMMA.16816.F32 R12, R12, R18, R24 ;  /* 0x000000120c0c723c */ /* 0x000fe20000001818 */
[----:B------:R-:W-:Y:S04]  /*7380*/  LDSM.16.M88.4 R16, [R222+0x6000] ;  /* 0x00600000de10783b */ /* 0x000fe80000000200 */
[----:B------:R-:W3:Y:S03]  /*7390*/  LDSM.16.M88.4 R24, [R221+0x9000] ;  /* 0x00900000dd18783b */ /* 0x000ee60000000200 */
[C---:B--2---:R-:W-:Y:S08]  /*73a0*/  HMMA.16816.F32 R192, R4.reuse, R32, R140 ;  /* 0x0000002004c0723c */ /* 0x044ff0000000188c */
[C---:B------:R-:W-:Y:S08]  /*73b0*/  HMMA.16816.F32 R200, R4.reuse, R34, R180 ;  /* 0x0000002204c8723c */ /* 0x040ff000000018b4 */
[C---:B------:R-:W-:Y:S08]  /*73c0*/  HMMA.16816.F32 R188, R4.reuse, R28, R188 ;  /* 0x0000001c04bc723c */ /* 0x040ff000000018bc */
[----:B------:R-:W-:Y:S01]  /*73d0*/  HMMA.16816.F32 R176, R4, R30, R176 ;  /* 0x0000001e04b0723c */ /* 0x000fe200000018b0 */
[----:B------:R-:W2:Y:S07]  /*73e0*/  LDSM.16.M88.4 R4, [R222+0x4000] ;  /* 0x00400000de04783b */ /* 0x000eae0000000200 */
[C---:B-1----:R-:W-:Y:S08]  /*73f0*/  HMMA.16816.F32 R140, R8.reuse, R32, R208 ;  /* 0x00000020088c723c */ /* 0x042ff000000018d0 */
[C---:B------:R-:W-:Y:S08]  /*7400*/  HMMA.16816.F32 R184, R8.reuse, R34, R204 ;  /* 0x0000002208b8723c */ /* 0x040ff000000018cc */
[C---:B------:R-:W-:Y:S01]  /*7410*/  HMMA.16816.F32 R180, R8.reuse, R28, R196 ;  /* 0x0000001c08b4723c */ /* 0x040fe200000018c4 */
[----:B------:R1:W-:Y:S07]  /*7420*/  I2F R198, R3 ;  /* 0x0000000300c67306 */ /* 0x0003ee0000201400 */
[----:B------:R-:W-:Y:S01]  /*7430*/  HMMA.16816.F32 R8, R8, R30, R12 ;  /* 0x0000001e0808723c */ /* 0x000fe2000000180c */
[----:B------:R-:W-:Y:S01]  /*7440*/  LDSM.16.M88.4 R12, [R220+0x6000] ;  /* 0x00600000dc0c783b */ /* 0x000fe20000000200 */
[----:B------:R4:W-:Y:S03]  /*7450*/  I2F R197, R2 ;  /* 0x0000000200c57306 */ /* 0x0009e60000201400 */
[----:B------:R-:W5:Y:S03]  /*7460*/  LDSM.16.M88.4 R28, [R219+0x1000] ;  /* 0x00100000db1c783b */ /* 0x000f660000000200 */
[----:B---3--:R-:W-:Y:S01]  /*7470*/  HMMA.16816.F32 R32, R16, R24, R192 ;  /* 0x000000181020723c */ /* 0x008fe200000018c0 */
[----:B-1----:R-:W-:-:S05]  /*7480*/  IMAD.IADD R3, R228, 0x1, -R0 ;  /* 0x00000001e4037824 */ /* 0x002fca00078e0a00 */
[----:B------:R-:W-:Y:S02]  /*7490*/  IABS R3, R3 ;  /* 0x0000000300037213 */ /* 0x000fe40000000000 */
[C---:B------:R-:W-:Y:S01]  /*74a0*/  HMMA.16816.F32 R200, R16.reuse, R26, R200 ;  /* 0x0000001a10c8723c */ /* 0x040fe200000018c8 */
[----:B----4-:R-:W-:Y:S01]  /*74b0*/  IMAD.IADD R2, R235, 0x1, -R0 ;  /* 0x00000001eb027824 */ /* 0x010fe200078e0a00 */
[----:B------:R1:W-:Y:S04]  /*74c0*/  I2F R196, R3 ;  /* 0x0000000300c47306 */ /* 0x0003e80000201400 */
[----:B------:R-:W-:Y:S02]  /*74d0*/  IABS R2, R2 ;  /* 0x0000000200027213 */ /* 0x000fe40000000000 */
[C---:B------:R-:W-:Y:S08]  /*74e0*/  HMMA.16816.F32 R188, R16.reuse, R20, R188 ;  /* 0x0000001410bc723c */ /* 0x040ff000000018bc */
[----:B------:R-:W-:Y:S01]  /*74f0*/  HMMA.16816.F32 R176, R16, R22, R176 ;  /* 0x0000001610b0723c */ /* 0x000fe200000018b0 */
[----:B------:R-:W3:Y:S01]  /*7500*/  LDSM.16.M88.4 R16, [R219+0x1800] ;  /* 0x00180000db10783b */ /* 0x000ee20000000200 */
[----:B-1----:R-:W-:-:S04]  /*7510*/  IMAD.MOV.U32 R3, RZ, RZ, R2 ;  /* 0x000000ffff037224 */ /* 0x002fc800078e0002 */
[----:B------:R1:W-:Y:S02]  /*7520*/  I2F R195, R3 ;  /* 0x0000000300c37306 */ /* 0x0003e40000201400 */
[C---:B--2---:R-:W-:Y:S08]  /*7530*/  HMMA.16816.F32 R180, R4.reuse, R20, R180 ;  /* 0x0000001404b4723c */ /* 0x044ff000000018b4 */
[C---:B------:R-:W-:Y:S08]  /*7540*/  HMMA.16816.F32 R140, R4.reuse, R24, R140 ;  /* 0x00000018048c723c */ /* 0x040ff0000000188c */
[C---:B------:R-:W-:Y:S08]  /*7550*/  HMMA.16816.F32 R184, R4.reuse, R26, R184 ;  /* 0x0000001a04b8723c */ /* 0x040ff000000018b8 */
[----:B------:R-:W-:Y:S01]  /*7560*/  HMMA.16816.F32 R20, R4, R22, R8 ;  /* 0x000000160414723c */ /* 0x000fe20000001808 */
[----:B------:R-:W2:Y:S01]  /*7570*/  LDSM.16.M88.4 R8, [R220+0x4000] ;  /* 0x00400000dc08783b */ /* 0x000ea20000000200 */
[----:B------:R-:W-:-:S05]  /*7580*/  DEPBAR.LE SB0, 0x0 ;  /* 0x000080000000791a */ /* 0x000fca0000000000 */
[C---:B------:R-:W-:Y:S01]  /*7590*/  IADD3 R7, R0.reuse, 0x1, RZ ;  /* 0x0000000100077810 */ /* 0x040fe20007ffe0ff */
[C---:B-----5:R-:W-:Y:S01]  /*75a0*/  HMMA.16816.F32 R204, R12.reuse, R28, R32 ;  /* 0x0000001c0ccc723c */ /* 0x060fe20000001820 */
[C---:B------:R-:W-:Y:S02]  /*75b0*/  IADD3 R6, R0.reuse, 0x8, RZ ;  /* 0x0000000800067810 */ /* 0x040fe40007ffe0ff */
[----:B------:R-:W-:Y:S01]  /*75c0*/  IADD3 R5, R0, 0x9, RZ ;  /* 0x0000000900057810 */ /* 0x000fe20007ffe0ff */
[--C-:B------:R-:W-:Y:S01]  /*75d0*/  IMAD.IADD R4, R230, 0x1, -R7.reuse ;  /* 0x00000001e6047824 */ /* 0x100fe200078e0a07 */
[----:B------:R-:W-:Y:S01]  /*75e0*/  ISETP.GE.AND P5, PT, R7, R239, PT ;  /* 0x000000ef0700720c */ /* 0x000fe20003fa6270 */
[--C-:B-1----:R-:W-:Y:S02]  /*75f0*/  IMAD.IADD R3, R229, 0x1, -R7.reuse ;  /* 0x00000001e5037824 */ /* 0x102fe400078e0a07 */
[----:B------:R-:W-:Y:S01]  /*7600*/  HMMA.16816.F32 R200, R12, R30, R200 ;  /* 0x0000001e0cc8723c */ /* 0x000fe200000018c8 */
[----:B------:R-:W-:Y:S01]  /*7610*/  IABS R2, R4 ;  /* 0x0000000400027213 */ /* 0x000fe20000000000 */
[----:B------:R-:W-:Y:S01]  /*7620*/  IMAD.IADD R4, R235, 0x1, -R7 ;  /* 0x00000001eb047824 */ /* 0x000fe200078e0a07 */
[----:B------:R-:W-:-:S02]  /*7630*/  IABS R3, R3 ;  /* 0x0000000300037213 */ /* 0x000fc40000000000 */
[----:B------:R1:W-:Y:S01]  /*7640*/  I2F R194, R2 ;  /* 0x0000000200c27306 */ /* 0x0003e20000201400 */
[----:B------:R-:W-:Y:S01]  /*7650*/  BAR.SYNC.DEFER_BLOCKING 0x0 ;  /* 0x0000000000007b1d */ /* 0x000fe20000010000 */
[----:B------:R-:W-:Y:S01]  /*7660*/  ISETP.LT.OR P5, PT, R7, R234, P5 ;  /* 0x000000ea0700720c */ /* 0x000fe20002fa1670 */
[C---:B---3--:R-:W-:Y:S05]  /*7670*/  HMMA.16816.F32 R208, R12.reuse, R16, R188 ;  /* 0x000000100cd0723c */ /* 0x048fea00000018bc */
[----:B------:R3:W-:Y:S03]  /*7680*/  I2F R25, R3 ;  /* 0x0000000300197306 */ /* 0x0007e60000201400 */
[----:B------:R-:W-:Y:S01]  /*7690*/  HMMA.16816.F32 R240, R12, R18, R176 ;  /* 0x000000120cf0723c */ /* 0x000fe200000018b0 */
[----:B-1----:R-:W-:-:S07]  /*76a0*/  IMAD.IADD R2, R228, 0x1, -R7 ;  /* 0x00000001e4027824 */ /* 0x002fce00078e0a07 */
[----:B--2---:R-:W-:Y:S01]  /*76b0*/  HMMA.16816.F32 R188, R8, R28, R140 ;  /* 0x0000001c08bc723c */ /* 0x004fe2000000188c */
[----:B------:R-:W-:-:S05]  /*76c0*/  IABS R2, R2 ;  /* 0x0000000200027213 */ /* 0x000fca0000000000 */
[----:B---3--:R-:W-:Y:S01]  /*76d0*/  IMAD.MOV.U32 R3, RZ, RZ, R2 ;  /* 0x000000ffff037224 */ /* 0x008fe200078e0002 */
[----:B------:R-:W-:Y:S01]  /*76e0*/  IABS R2, R4 ;  /* 0x0000000400027213 */ /* 0x000fe20000000000 */
[C---:B------:R-:W-:Y:S02]  /*76f0*/  HMMA.16816.F32 R176, R8.reuse, R18, R20 ;  /* 0x0000001208b0723c */ /* 0x040fe40000001814 */
[----:B------:R1:W-:Y:S06]  /*7700*/  I2F R15, R3 ;  /* 0x00000003000f7306 */ /* 0x0003ec0000201400 */
[C---:B------:R-:W-:Y:S02]  /*7710*/  HMMA.16816.F32 R184, R8.reuse, R30, R184 ;  /* 0x0000001e08b8723c */ /* 0x040fe400000018b8 */
[----:B------:R2:W-:Y:S06]  /*7720*/  I2F R193, R2 ;  /* 0x0000000200c17306 */ /* 0x0005ec0000201400 */
[----:B------:R-:W-:Y:S01]  /*7730*/  HMMA.16816.F32 R180, R8, R16, R180 ;  /* 0x0000001008b4723c */ /* 0x000fe200000018b4 */
[----:B-1----:R-:W-:-:S05]  /*7740*/  IMAD.IADD R3, R230, 0x1, -R6 ;  /* 0x00000001e6037824 */ /* 0x002fca00078e0a06 */
[----:B------:R-:W-:Y:S01]  /*7750*/  IABS R3, R3 ;  /* 0x0000000300037213 */ /* 0x000fe20000000000 */
[----:B------:R-:W-:Y:S02]  /*7760*/  IMAD.IADD R8, R235, 0x1, -R5 ;  /* 0x00000001eb087824 */ /* 0x000fe400078e0a05 */
[--C-:B--2---:R-:W-:Y:S02]  /*7770*/  IMAD.IADD R2, R229, 0x1, -R6.reuse ;  /* 0x00000001e5027824 */ /* 0x104fe400078e0a06 */
[----:B------:R-:W-:Y:S02]  /*7780*/  IMAD.MOV.U32 R4, RZ, RZ, R3 ;  /* 0x000000ffff047224 */ /* 0x000fe400078e0003 */
[----:B------:R-:W-:Y:S01]  /*7790*/  FMUL.FTZ R11, R188, c[0x0][0x2ec] ;  /* 0x0000bb00bc0b7a20 */ /* 0x000fe20000410000 */
[----:B------:R-:W-:Y:S01]  /*77a0*/  IABS R3, R2 ;  /* 0x0000000200037213 */ /* 0x000fe20000000000 */
[----:B------:R-:W-:Y:S01]  /*77b0*/  IMAD.IADD R2, R228, 0x1, -R6 ;  /* 0x00000001e4027824 */ /* 0x000fe200078e0a06 */
[----:B------:R1:W-:Y:S04]  /*77c0*/  I2F R192, R4 ;  /* 0x0000000400c07306 */ /* 0x0003e80000201400 */
[----:B------:R-:W-:-:S04]  /*77d0*/  IABS R2, R2 ;  /* 0x0000000200027213 */ /* 0x000fc80000000000 */
[----:B------:R2:W-:Y:S01]  /*77e0*/  I2F R24, R3 ;  /* 0x0000000300187306 */ /* 0x0005e20000201400 */
[----:B-1----:R-:W-:-:S07]  /*77f0*/  IMAD.IADD R4, R235, 0x1, -R6 ;  /* 0x00000001eb047824 */ /* 0x002fce00078e0a06 */
[----:B------:R-:W1:Y:S01]  /*7800*/  MUFU.TANH R11, R11 ;  /* 0x0000000b000b7308 */ /* 0x000e620000002400 */
[----:B--2---:R-:W-:Y:S01]  /*7810*/  IMAD.MOV.U32 R3, RZ, RZ, R2 ;  /* 0x000000ffff037224 */ /* 0x004fe200078e0002 */
[----:B------:R-:W-:Y:S01]  /*7820*/  IABS R2, R4 ;  /* 0x0000000400027213 */ /* 0x000fe20000000000 */
[----:B------:R-:W-:-:S05]  /*7830*/  IMAD.IADD R4, R230, 0x1, -R5 ;  /* 0x00000001e6047824 */ /* 0x000fca00078e0a05 */
[----:B------:R2:W-:Y:S01]  /*7840*/  I2F R14, R3 ;  /* 0x00000003000e7306 */ /* 0x0005e20000201400 */
[----:B-1----:R-:W-:-:S05]  /*7850*/  FFMA.FTZ R11, R198, -UR16, R11 ;  /* 0x80000010c60b7c23 */ /* 0x002fca000801000b */
[----:B------:R-:W-:Y:S02]  /*7860*/  FSEL R11, R11, -INF , !P4 ;  /* 0xff8000000b0b7808 */ /* 0x000fe40006000000 */
[----:B------:R-:W-:Y:S01]  /*7870*/  ISETP.GE.AND P4, PT, R7, R238, PT ;  /* 0x000000ee0700720c */ /* 0x000fe20003f86270 */
[----:B--2---:R-:W-:Y:S01]  /*7880*/  IMAD.MOV.U32 R3, RZ, RZ, R2 ;  /* 0x000000ffff037224 */ /* 0x004fe200078e0002 */
[----:B------:R-:W-:Y:S01]  /*7890*/  IABS R2, R4 ;  /* 0x0000000400027213 */ /* 0x000fe20000000000 */
[--C-:B------:R-:W-:Y:S01]  /*78a0*/  IMAD.IADD R4, R229, 0x1, -R5.reuse ;  /* 0x00000001e5047824 */ /* 0x100fe200078e0a05 */
[----:B------:R-:W-:Y:S01]  /*78b0*/  ISETP.LT.OR P4, PT, R7, R233, P4 ;  /* 0x000000e90700720c */ /* 0x000fe20002781670 */
[----:B------:R1:W-:Y:S02]  /*78c0*/  I2F R143, R3 ;  /* 0x00000003008f7306 */ /* 0x0003e40000201400 */
[----:B-1----:R-:W-:Y:S01]  /*78d0*/  IMAD.MOV.U32 R3, RZ, RZ, R2 ;  /* 0x000000ffff037224 */ /* 0x002fe200078e0002 */
[----:B------:R-:W-:Y:S01]  /*78e0*/  IABS R2, R4 ;  /* 0x0000000400027213 */ /* 0x000fe20000000000 */
[----:B------:R-:W-:-:S04]  /*78f0*/  IMAD.IADD R4, R228, 0x1, -R5 ;  /* 0x00000001e4047824 */ /* 0x000fc800078e0a05 */
[----:B------:R1:W-:Y:S02]  /*7900*/  I2F R20, R3 ;  /* 0x0000000300147306 */ /* 0x0003e40000201400 */
[----:B-1----:R-:W-:Y:S01]  /*7910*/  IMAD.MOV.U32 R3, RZ, RZ, R2 ;  /* 0x000000ffff037224 */ /* 0x002fe200078e0002 */
[----:B------:R-:W-:Y:S02]  /*7920*/  IABS R2, R4 ;  /* 0x0000000400027213 */ /* 0x000fe40000000000 */
[----:B------:R-:W-:-:S03]  /*7930*/  IADD3 R4, R0, 0x10, RZ ;  /* 0x0000001000047810 */ /* 0x000fc60007ffe0ff */
        /* <DEDUP_REMOVED lines=14> */
[----:B------:R-:W-:-:S05]  /*7a20*/  IABS R2, R8 ;  /* 0x0000000800027213 */ /* 0x000fca0000000000 */
[----:B------:R1:W-:Y:S01]  /*7a30*/  I2F R140, R3 ;  /* 0x00000003008c7306 */ /* 0x0003e20000201400 */
[----:B------:R-:W-:Y:S02]  /*7a40*/  IMAD.MOV.U32 R8, RZ, RZ, R2 ;  /* 0x000000ffff087224 */ /* 0x000fe400078e0002 */
[----:B------:R-:W-:-:S05]  /*7a50*/  IMAD.IADD R2, R235, 0x1, -R4 ;  /* 0x00000001eb027824 */ /* 0x000fca00078e0a04 */
[----:B------:R2:W-:Y:S01]  /*7a60*/  I2F R26, R8 ;  /* 0x00000008001a7306 */ /* 0x0005e20000201400 */
[----:B------:R-:W-:Y:S02]  /*7a70*/  IABS R2, R2 ;  /* 0x0000000200027213 */ /* 0x000fe40000000000 */
[----:B-1----:R-:W-:-:S05]  /*7a80*/  IADD3 R3, R0, 0x11, RZ ;  /* 0x0000001100037810 */ /* 0x002fca0007ffe0ff */
[----:B------:R-:W-:Y:S02]  /*7a90*/  IMAD.IADD R9, R230, 0x1, -R3 ;  /* 0x00000001e6097824 */ /* 0x000fe400078e0a03 */
[----:B--2---:R-:W-:-:S03]  /*7aa0*/  IMAD.MOV.U32 R8, RZ, RZ, R2 ;  /* 0x000000ffff087224 */ /* 0x004fc600078e0002 */
[----:B------:R-:W-:Y:S01]  /*7ab0*/  IABS R2, R9 ;  /* 0x0000000900027213 */ /* 0x000fe20000000000 */
[--C-:B------:R-:W-:Y:S01]  /*7ac0*/  IMAD.IADD R9, R228, 0x1, -R3.reuse ;  /* 0x00000001e4097824 */ /* 0x100fe200078e0a03 */
[----:B------:R1:W-:Y:S03]  /*7ad0*/  I2F R139, R8 ;  /* 0x00000008008b7306 */ /* 0x0003e60000201400 */
[----:B-1----:R-:W-:Y:S02]  /*7ae0*/  IMAD.MOV.U32 R8, RZ, RZ, R2 ;  /* 0x000000ffff087224 */ /* 0x002fe400078e0002 */
[----:B------:R-:W-:-:S03]  /*7af0*/  IMAD.IADD R2, R229, 0x1, -R3 ;  /* 0x00000001e5027824 */ /* 0x000fc600078e0a03 */
[----:B------:R1:W-:Y:S02]  /*7b00*/  I2F R138, R8 ;  /* 0x00000008008a7306 */ /* 0x0003e40000201400 */
[----:B------:R-:W-:-:S05]  /*7b10*/  IABS R2, R2 ;  /* 0x0000000200027213 */ /* 0x000fca0000000000 */
[----:B-1----:R-:W-:Y:S01]  /*7b20*/  IMAD.MOV.U32 R8, RZ, RZ, R2 ;  /* 0x000000ffff087224 */ /* 0x002fe200078e0002 */
[----:B------:R-:W-:-:S03]  /*7b30*/  IABS R2, R9 ;  /* 0x0000000900027213 */ /* 0x000fc60000000000 */
[----:B------:R1:W-:Y:S02]  /*7b40*/  I2F R133, R8 ;  /* 0x0000000800857306 */ /* 0x0003e40000201400 */
[----:B------:R-:W-:Y:S02]  /*7b50*/  IMAD.MOV.U32 R9, RZ, RZ, R2 ;  /* 0x000000ffff097224 */ /* 0x000fe400078e0002 */
[----:B------:R-:W-:-:S04]  /*7b60*/  IMAD.IADD R2, R235, 0x1, -R3 ;  /* 0x00000001eb027824 */ /* 0x000fc800078e0a03 */
[----:B------:R2:W-:Y:S01]  /*7b70*/  I2F R132, R9 ;  /* 0x0000000900847306 */ /* 0x0005e20000201400 */
[----:B-1----:R-:W-:Y:S02]  /*7b80*/  IABS R8, R2 ;  /* 0x0000000200087213 */ /* 0x002fe40000000000 */
[C---:B------:R-:W-:Y:S02]  /*7b90*/  IADD3 R2, R0.reuse, 0x18, RZ ;  /* 0x0000001800027810 */ /* 0x040fe40007ffe0ff */
[----:B------:R-:W-:-:S03]  /*7ba0*/  IADD3 R0, R0, 0x19, RZ ;  /* 0x0000001900007810 */ /* 0x000fc60007ffe0ff */
[----:B------:R-:W-:Y:S02]  /*7bb0*/  IMAD.IADD R10, R229, 0x1, -R2 ;  /* 0x00000001e50a7824 */ /* 0x000fe400078e0a02 */
[----:B--2---:R-:W-:Y:S02]  /*7bc0*/  IMAD.MOV.U32 R9, RZ, RZ, R8 ;  /* 0x000000ffff097224 */ /* 0x004fe400078e0008 */
[----:B------:R-:W-:Y:S02]  /*7bd0*/  IMAD.IADD R8, R230, 0x1, -R2 ;  /* 0x00000001e6087824 */ /* 0x000fe400078e0a02 */
[----:B------:R1:W-:Y:S03]  /*7be0*/  I2F R35, R9 ;  /* 0x0000000900237306 */ /* 0x0003e60000201400 */
[----:B------:R-:W-:-:S05]  /*7bf0*/  IABS R8, R8 ;  /* 0x0000000800087213 */ /* 0x000fca0000000000 */
[----:B-1----:R-:W-:Y:S01]  /*7c00*/  IMAD.MOV.U32 R9, RZ, RZ, R8 ;  /* 0x000000ffff097224 */ /* 0x002fe200078e0008 */
[----:B------:R-:W-:-:S03]  /*7c10*/  IABS R8, R10 ;  /* 0x0000000a00087213 */ /* 0x000fc60000000000 */
[----:B------:R1:W-:Y:S02]  /*7c20*/  I2F R34, R9 ;  /* 0x0000000900227306 */ /* 0x0003e40000201400 */
[----:B-1----:R-:W-:Y:S02]  /*7c30*/  IMAD.MOV.U32 R9, RZ, RZ, R8 ;  /* 0x000000ffff097224 */ /* 0x002fe400078e0008 */
[----:B------:R-:W-:-:S04]  /*7c40*/  IMAD.IADD R8, R228, 0x1, -R2 ;  /* 0x00000001e4087824 */ /* 0x000fc800078e0a02 */
[----:B------:R1:W-:Y:S01]  /*7c50*/  I2F R33, R9 ;  /* 0x0000000900217306 */ /* 0x0003e20000201400 */
[----:B------:R-:W-:-:S05]  /*7c60*/  IABS R8, R8 ;  /* 0x0000000800087213 */ /* 0x000fca0000000000 */
[----:B------:R-:W-:-:S04]  /*7c70*/  IMAD.MOV.U32 R10, RZ, RZ, R8 ;  /* 0x000000ffff0a7224 */ /* 0x000fc800078e0008 */
[----:B------:R2:W-:Y:S01]  /*7c80*/  I2F R32, R10 ;  /* 0x0000000a00207306 */ /* 0x0005e20000201400 */
[----:B-1----:R-:W-:-:S05]  /*7c90*/  IMAD.IADD R9, R235, 0x1, -R2 ;  /* 0x00000001eb097824 */ /* 0x002fca00078e0a02 */
[----:B------:R-:W-:-:S05]  /*7ca0*/  IABS R8, R9 ;  /* 0x0000000900087213 */ /* 0x000fca0000000000 */
[----:B------:R-:W-:Y:S02]  /*7cb0*/  IMAD.MOV.U32 R9, RZ, RZ, R8 ;  /* 0x000000ffff097224 */ /* 0x000fe400078e0008 */
[--C-:B------:R-:W-:Y:S02]  /*7cc0*/  IMAD.IADD R8, R230, 0x1, -R0.reuse ;  /* 0x00000001e6087824 */ /* 0x100fe400078e0a00 */
[----:B--2---:R-:W-:Y:S01]  /*7cd0*/  IMAD.IADD R10, R229, 0x1, -R0 ;  /* 0x00000001e50a7824 */ /* 0x004fe200078e0a00 */
[----:B------:R1:W-:Y:S02]  /*7ce0*/  I2F R31, R9 ;  /* 0x00000009001f7306 */ /* 0x0003e40000201400 */
[----:B------:R-:W-:-:S05]  /*7cf0*/  IABS R8, R8 ;  /* 0x0000000800087213 */ /* 0x000fca0000000000 */
[----:B-1----:R-:W-:Y:S01]  /*7d00*/  IMAD.MOV.U32 R9, RZ, RZ, R8 ;  /* 0x000000ffff097224 */ /* 0x002fe200078e0008 */
[----:B------:R-:W-:Y:S01]  /*7d10*/  IABS R8, R10 ;  /* 0x0000000a00087213 */ /* 0x000fe20000000000 */
[----:B------:R-:W-:Y:S02]  /*7d20*/  IMAD.IADD R10, R235, 0x1, -R0 ;  /* 0x00000001eb0a7824 */ /* 0x000fe400078e0a00 */
        /* <DEDUP_REMOVED lines=8> */
[----:B------:R1:W-:Y:S08]  /*7db0*/  I2F R28, R9 ;  /* 0x00000009001c7306 */ /* 0x0003f00000201400 */
[----:B------:R2:W-:Y:S01]  /*7dc0*/  I2F R27, R8 ;  /* 0x00000008001b7306 */ /* 0x0005e20000201400 */
[----:B-1----:R-:W-:-:S07]  /*7dd0*/  FMUL.FTZ R9, R191, c[0x0][0x2ec] ;  /* 0x0000bb00bf097a20 */ /* 0x002fce0000410000 */
[----:B------:R1:W-:Y:S01]  /*7de0*/  MUFU.TANH R23, R10 ;  /* 0x0000000a00177308 */ /* 0x0003e20000002400 */
[----:B--2---:R-:W-:-:S07]  /*7df0*/  FMUL.FTZ R8, R189, c[0x0][0x2ec] ;  /* 0x0000bb00bd087a20 */ /* 0x004fce0000410000 */
[----:B------:R2:W-:Y:S08]  /*7e00*/  MUFU.TANH R21, R9 ;  /* 0x0000000900157308 */ /* 0x0005f00000002400 */
[----:B------:R3:W-:Y:S01]  /*7e10*/  MUFU.TANH R188, R8 ;  /* 0x0000000800bc7308 */ /* 0x0007e20000002400 */
[----:B-1----:R-:W-:Y:S02]  /*7e20*/  FMUL.FTZ R10, R206, c[0x0][0x2ec] ;  /* 0x0000bb00ce0a7a20 */ /* 0x002fe40000410000 */
[----:B--2---:R-:W-:-:S05]  /*7e30*/  FMUL.FTZ R9, R204, c[0x0][0x2ec] ;  /* 0x0000bb00cc097a20 */ /* 0x004fca0000410000 */
[----:B------:R1:W-:Y:S01]  /*7e40*/  MUFU.TANH R17, R10 ;  /* 0x0000000a00117308 */ /* 0x0003e20000002400 */
[----:B---3--:R-:W-:-:S07]  /*7e50*/  FMUL.FTZ R8, R190, c[0x0][0x2ec] ;  /* 0x0000bb00be087a20 */ /* 0x008fce0000410000 */
[----:B------:R-:W2:Y:S08]  /*7e60*/  MUFU.TANH R9, R9 ;  /* 0x0000000900097308 */ /* 0x000eb00000002400 */
[----:B------:R-:W3:Y:S01]  /*7e70*/  MUFU.TANH R8, R8 ;  /* 0x0000000800087308 */ /* 0x000ee20000002400 */
[----:B-1----:R-:W-:-:S07]  /*7e80*/  FMUL.FTZ R10, R207, c[0x0][0x2ec] ;  /* 0x0000bb00cf0a7a20 */ /* 0x002fce0000410000 */
[----:B------:R1:W-:Y:S01]  /*7e90*/  MUFU.TANH R190, R10 ;  /* 0x0000000a00be7308 */ /* 0x0003e20000002400 */
[----:B--2---:R-:W-:-:S05]  /*7ea0*/  FFMA.FTZ R9, R196, -UR16, R9 ;  /* 0x80000010c4097c23 */ /* 0x004fca0008010009 */
[----:B------:R-:W-:Y:S01]  /*7eb0*/  FSEL R16, R9, -INF , !P0 ;  /* 0xff80000009107808 */ /* 0x000fe20004000000 */
[----:B------:R-:W-:Y:S01]  /*7ec0*/  FFMA.FTZ R9, R25, -UR16, R21 ;  /* 0x8000001019097c23 */ /* 0x000fe20008010015 */
[----:B------:R-:W-:Y:S01]  /*7ed0*/  ISETP.GE.AND P0, PT, R7, R236, PT ;  /* 0x000000ec0700720c */ /* 0x000fe20003f06270 */
[----:B---3--:R-:W-:-:S03]  /*7ee0*/  FFMA.FTZ R8, R197, -UR16, R8 ;  /* 0x80000010c5087c23 */ /* 0x008fc60008010008 */
[C---:B------:R-:W-:Y:S02]  /*7ef0*/  ISETP.LT.OR P0, PT, R7.reuse, R231, P0 ;  /* 0x000000e70700720c */ /* 0x040fe40000701670 */
[----:B------:R-:W-:Y:S01]  /*7f00*/  FSEL R13, R8, -INF , !P1 ;  /* 0xff800000080d7808 */ /* 0x000fe20004800000 */
[----:B------:R-:W-:Y:S01]  /*7f10*/  FMUL.FTZ R8, R200, c[0x0][0x2ec] ;  /* 0x0000bb00c8087a20 */ /* 0x000fe20000410000 */
[C---:B------:R-:W-:Y:S01]  /*7f20*/  ISETP.GE.AND P1, PT, R7.reuse, R237, PT ;  /* 0x000000ed0700720c */ /* 0x040fe20003f26270 */
[----:B-1----:R-:W-:Y:S02]  /*7f30*/  FMUL.FTZ R10, R184, c[0x0][0x2ec] ;  /* 0x0000bb00b80a7a20 */ /* 0x002fe40000410000 */
[----:B------:R1:W-:Y:S01]  /*7f40*/  MUFU.TANH R19, R8 ;  /* 0x0000000800137308 */ /* 0x0003e20000002400 */
[----:B------:R-:W-:Y:S01]  /*7f50*/  ISETP.LT.OR P1, PT, R7, R232, P1 ;  /* 0x000000e80700720c */ /* 0x000fe20000f21670 */
[----:B------:R-:W-:Y:S02]  /*7f60*/  FFMA.FTZ R7, R195, -UR16, R17 ;  /* 0x80000010c3077c23 */ /* 0x000fe40008010011 */
[----:B------:R-:W-:-:S04]  /*7f70*/  FMUL.FTZ R17, R203, c[0x0][0x2ec] ;  /* 0x0000bb00cb117a20 */ /* 0x000fc80000410000 */
[----:B------:R2:W-:Y:S01]  /*7f80*/  MUFU.TANH R189, R10 ;  /* 0x0000000a00bd7308 */ /* 0x0005e20000002400 */
[----:B-1----:R-:W-:-:S07]  /*7f90*/  FMUL.FTZ R8, R201, c[0x0][0x2ec] ;  /* 0x0000bb00c9087a20 */ /* 0x002fce0000410000 */
[----:B------:R1:W-:Y:S01]  /*7fa0*/  MUFU.TANH R184, R8 ;  /* 0x0000000800b87308 */ /* 0x0003e20000002400 */
[----:B--2---:R-:W-:-:S07]  /*7fb0*/  FMUL.FTZ R10, R185, c[0x0][0x2ec] ;  /* 0x0000bb00b90a7a20 */ /* 0x004fce0000410000 */
[----:B------:R2:W-:Y:S01]  /*7fc0*/  MUFU.TANH R199, R10 ;  /* 0x0000000a00c77308 */ /* 0x0005e20000002400 */
[----:B-1----:R-:W-:Y:S02]  /*7fd0*/  FFMA.FTZ R8, R194, -UR16, R188 ;  /* 0x80000010c2087c23 */ /* 0x002fe400080100bc */
[----:B--2---:R-:W-:-:S05]  /*7fe0*/  FMUL.FTZ R10, R186, c[0x0][0x2ec] ;  /* 0x0000bb00ba0a7a20 */ /* 0x004fca0000410000 */
[----:B------:R1:W2:Y:S02]  /*7ff0*/  MUFU.TANH R22, R10 ;  /* 0x0000000a00167308 */ /* 0x0002a40000002400 */
[----:B-1----:R-:W-:-:S06]  /*8000*/  FMUL.FTZ R10, R187, c[0x0][0x2ec] ;  /* 0x0000bb00bb0a7a20 */ /* 0x002fcc0000410000 */
[----:B------:R1:W-:Y:S08]  /*8010*/  MUFU.TANH R187, R17 ;  /* 0x0000001100bb7308 */ /* 0x0003f00000002400 */
[----:B------:R3:W4:Y:S01]  /*8020*/  MUFU.TANH R191, R10 ;  /* 0x0000000a00bf7308 */ /* 0x0007220000002400 */
[----:B-1----:R-:W-:Y:S01]  /*8030*/  FSEL R17, R8, -INF , !P5 ;  /* 0xff80000008117808 */ /* 0x002fe20006800000 */
[----:B--2---:R-:W-:Y:S01]  /*8040*/  FFMA.FTZ R8, R24, -UR16, R22 ;  /* 0x8000001018087c23 */ /* 0x004fe20008010016 */
[----:B------:R-:W-:-:S04]  /*8050*/  ISETP.GE.AND P5, PT, R6, R238, PT ;  /* 0x000000ee0600720c */ /* 0x000fc80003fa6270 */
[----:B------:R-:W-:Y:S01]  /*8060*/  ISETP.LT.OR P5, PT, R6, R233, P5 ;  /* 0x000000e90600720c */ /* 0x000fe20002fa1670 */
[----:B---3--:R-:W-:-:S04]  /*8070*/  FMUL.FTZ R10, R202, c[0x0][0x2ec] ;  /* 0x0000bb00ca0a7a20 */ /* 0x008fc80000410000 */
[----:B------:R1:W2:Y:S02]  /*8080*/  MUFU.TANH R21, R10 ;  /* 0x0000000a00157308 */ /* 0x0002a40000002400 */
[----:B-1----:R-:W-:Y:S01]  /*8090*/  FFMA.FTZ R10, R15, -UR16, R23 ;  /* 0x800000100f0a7c23 */ /* 0x002fe20008010017 */
[----:B------:R-:W-:Y:S01]  /*80a0*/  FSEL R15, R7, -INF , !P6 ;  /* 0xff800000070f7808 */ /* 0x000fe20007000000 */
[----:B------:R-:W-:Y:S01]  /*80b0*/  FMUL.FTZ R7, R180, c[0x0][0x2ec] ;  /* 0x0000bb00b4077a20 */ /* 0x000fe20000410000 */
[----:B------:R-:W-:Y:S01]  /*80c0*/  FSEL R23, R9, -INF , !P4 ;  /* 0xff80000009177808 */ /* 0x000fe20006000000 */
[----:B------:R-:W-:Y:S01]  /*80d0*/  FMUL.FTZ R9, R182, c[0x0][0x2ec] ;  /* 0x0000bb00b6097a20 */ /* 0x000fe20000410000 */
[----:B------:R-:W-:Y:S01]  /*80e0*/  FSEL R25, R10, -INF , !P1 ;  /* 0xff8000000a197808 */ /* 0x000fe20004800000 */
[----:B------:R1:W3:Y:S01]  /*80f0*/  MUFU.TANH R185, R7 ;  /* 0x0000000700b97308 */ /* 0x0002e20000002400 */
[C---:B------:R-:W-:Y:S01]  /*8100*/  ISETP.GE.AND P6, PT, R6.reuse, R239, PT ;  /* 0x000000ef0600720c */ /* 0x040fe20003fc6270 */
[----:B------:R-:W-:Y:S01]  /*8110*/  FMUL.FTZ R10, R183, c[0x0][0x2ec] ;  /* 0x0000bb00b70a7a20 */ /* 0x000fe20000410000 */
[----:B------:R-:W-:-:S02]  /*8120*/  ISETP.GE.AND P4, PT, R6, R237, PT ;  /* 0x000000ed0600720c */ /* 0x000fc40003f86270 */
[C---:B------:R-:W-:Y:S02]  /*8130*/  ISETP.GE.AND P1, PT, R6.reuse, R236, PT ;  /* 0x000000ec0600720c */ /* 0x040fe40003f26270 */
[C---:B------:R-:W-:Y:S01]  /*8140*/  ISETP.LT.OR P6, PT, R6.reuse, R234, P6 ;  /* 0x000000ea0600720c */ /* 0x040fe200037c1670 */
[----:B------:R5:W2:Y:S01]  /*8150*/  MUFU.TANH R180, R9 ;  /* 0x0000000900b47308 */ /* 0x000aa20000002400 */
[C---:B------:R-:W-:Y:S02]  /*8160*/  ISETP.LT.OR P4, PT, R6.reuse, R232, P4 ;  /* 0x000000e80600720c */ /* 0x040fe40002781670 */
[----:B------:R-:W-:Y:S01]  /*8170*/  ISETP.LT.OR P1, PT, R6, R231, P1 ;  /* 0x000000e70600720c */ /* 0x000fe20000f21670 */
[----:B------:R-:W-:Y:S02]  /*8180*/  FFMA.FTZ R6, R193, -UR16, R190 ;  /* 0x80000010c1067c23 */ /* 0x000fe400080100be */
[----:B-1----:R-:W-:-:S03]  /*8190*/  FMUL.FTZ R7, R181, c[0x0][0x2ec] ;  /* 0x0000bb00b5077a20 */ /* 0x002fc60000410000 */
[----:B------:R-:W-:Y:S01]  /*81a0*/  FSEL R24, R6, -INF , !P0 ;  /* 0xff80000006187808 */ /* 0x000fe20004000000 */
[----:B------:R-:W-:Y:S01]  /*81b0*/  FMUL.FTZ R6, R208, c[0x0][0x2ec] ;  /* 0x0000bb00d0067a20 */ /* 0x000fe20000410000 */
[C---:B------:R-:W-:Y:S01]  /*81c0*/  ISETP.GE.AND P0, PT, R5.reuse, R239, PT ;  /* 0x000000ef0500720c */ /* 0x040fe20003f06270 */
[----:B------:R1:W1:Y:S03]  /*81d0*/  MUFU.TANH R188, R7 ;  /* 0x0000000700bc7308 */ /* 0x0002660000002400 */
[C---:B------:R-:W-:Y:S01]  /*81e0*/  ISETP.LT.OR P0, PT, R5.reuse, R234, P0 ;  /* 0x000000ea0500720c */ /* 0x040fe20000701670 */
[----:B-----5:R-:W-:Y:S01]  /*81f0*/  FFMA.FTZ R9, R14, -UR16, R19 ;  /* 0x800000100e097c23 */ /* 0x020fe20008010013 */
[----:B------:R-:W-:Y:S01]  /*8200*/  FSEL R19, R8, -INF , !P5 ;  /* 0xff80000008137808 */ /* 0x000fe20006800000 */
[----:B------:R-:W-:Y:S01]  /*8210*/  FFMA.FTZ R8, R12, -UR16, R184 ;  /* 0x800000100c087c23 */ /* 0x000fe200080100b8 */
[----:B------:R-:W-:Y:S01]  /*8220*/  ISETP.GE.AND P5, PT, R5, R237, PT ;  /* 0x000000ed0500720c */ /* 0x000fe20003fa6270 */
[----:B------:R5:W-:Y:S01]  /*8230*/  MUFU.TANH R186, R10 ;  /* 0x0000000a00ba7308 */ /* 0x000be20000002400 */
[----:B------:R-:W-:-:S02]  /*8240*/  FSEL R22, R9, -INF , !P4 ;  /* 0xff80000009167808 */ /* 0x000fc40006000000 */
[C---:B------:R-:W-:Y:S02]  /*8250*/  ISETP.GE.AND P4, PT, R5.reuse, R236, PT ;  /* 0x000000ec0500720c */ /* 0x040fe40003f86270 */
[C---:B------:R-:W-:Y:S02]  /*8260*/  ISETP.LT.OR P5, PT, R5.reuse, R232, P5 ;  /* 0x000000e80500720c */ /* 0x040fe40002fa1670 */
[----:B------:R-:W-:Y:S01]  /*8270*/  ISETP.LT.OR P4, PT, R5, R231, P4 ;  /* 0x000000e70500720c */ /* 0x000fe20002781670 */
[----:B-1----:R-:W-:Y:S01]  /*8280*/  FFMA.FTZ R7, R192, -UR16, R189 ;  /* 0x80000010c0077c23 */ /* 0x002fe200080100bd */
[----:B------:R1:W1:Y:S04]  /*8290*/  MUFU.TANH R9, R6 ;  /* 0x0000000600097308 */ /* 0x0002680000002400 */
[----:B------:R-:W-:Y:S01]  /*82a0*/  FSEL R14, R7, -INF , !P6 ;  /* 0xff800000070e7808 */ /* 0x000fe20007000000 */
[----:B----4-:R-:W-:Y:S01]  /*82b0*/  FFMA.FTZ R7, R18, -UR16, R191 ;  /* 0x8000001012077c23 */ /* 0x010fe200080100bf */
[----:B------:R-:W-:Y:S01]  /*82c0*/  ISETP.GE.AND P6, PT, R5, R238, PT ;  /* 0x000000ee0500720c */ /* 0x000fe20003fc6270 */
[----:B-----5:R-:W-:-:S03]  /*82d0*/  FMUL.FTZ R10, R210, c[0x0][0x2ec] ;  /* 0x0000bb00d20a7a20 */ /* 0x020fc60000410000 */
[----:B------:R-:W-:Y:S01]  /*82e0*/  ISETP.LT.OR P6, PT, R5, R233, P6 ;  /* 0x000000e90500720c */ /* 0x000fe200037c1670 */
[----:B--2---:R-:W-:Y:S01]  /*82f0*/  FFMA.FTZ R5, R143, -UR16, R21 ;  /* 0x800000108f057c23 */ /* 0x004fe20008010015 */
[----:B------:R-:W-:Y:S01]  /*8300*/  FSEL R21, R8, -INF , !P5 ;  /* 0xff80000008157808 */ /* 0x000fe20006800000 */
[----:B------:R-:W2:Y:S01]  /*8310*/  MUFU.TANH R181, R10 ;  /* 0x0000000a00b57308 */ /* 0x000ea20000002400 */
[----:B------:R-:W-:Y:S01]  /*8320*/  FSEL R18, R7, -INF , !P6 ;  /* 0xff80000007127808 */ /* 0x000fe20007000000 */
[----:B---3--:R-:W-:Y:S01]  /*8330*/  FFMA.FTZ R7, R141, -UR16, R185 ;  /* 0x800000108d077c23 */ /* 0x008fe200080100b9 */
[C---:B------:R-:W-:Y:S01]  /*8340*/  ISETP.GE.AND P6, PT, R4.reuse, R237, PT ;  /* 0x000000ed0400720c */ /* 0x040fe20003fc6270 */
[----:B-1----:R-:W-:Y:S01]  /*8350*/  FMUL.FTZ R6, R209, c[0x0][0x2ec] ;  /* 0x0000bb00d1067a20 */ /* 0x002fe20000410000 */
[C---:B------:R-:W-:Y:S01]  /*8360*/  ISETP.GE.AND P5, PT, R4.reuse, R236, PT ;  /* 0x000000ec0400720c */ /* 0x040fe20003fa6270 */
[----:B------:R-:W-:Y:S01]  /*8370*/  FMUL.FTZ R143, R211, c[0x0][0x2ec] ;  /* 0x0000bb00d38f7a20 */ /* 0x000fe20000410000 */
[C---:B------:R-:W-:Y:S01]  /*8380*/  ISETP.LT.OR P6, PT, R4.reuse, R232, P6 ;  /* 0x000000e80400720c */ /* 0x040fe200037c1670 */
[----:B------:R1:W-:Y:S01]  /*8390*/  MUFU.TANH R182, R6 ;  /* 0x0000000600b67308 */ /* 0x0003e20000002400 */
[----:B------:R-:W-:Y:S01]  /*83a0*/  ISETP.LT.OR P5, PT, R4, R231, P5 ;  /* 0x000000e70400720c */ /* 0x000fe20002fa1670 */
[----:B------:R-:W-:-:S06]  /*83b0*/  FMUL.FTZ R8, R178, c[0x0][0x2ec] ;  /* 0x0000bb00b2087a20 */ /* 0x000fcc0000410000 */
[----:B------:R3:W-:Y:S01]  /*83c0*/  MUFU.TANH R184, R143 ;  /* 0x0000008f00b87308 */ /* 0x0007e20000002400 */
[----:B-1----:R-:W-:Y:S01]  /*83d0*/  FFMA.FTZ R6, R20, -UR16, R199 ;  /* 0x8000001014067c23 */ /* 0x002fe200080100c7 */
[----:B------:R-:W-:Y:S01]  /*83e0*/  FSEL R20, R5, -INF , !P1 ;  /* 0xff80000005147808 */ /* 0x000fe20004800000 */
[----:B------:R-:W-:Y:S01]  /*83f0*/  FMUL.FTZ R5, R176, c[0x0][0x2ec] ;  /* 0x0000bb00b0057a20 */ /* 0x000fe20000410000 */
[----:B------:R-:W-:-:S04]  /*8400*/  ISETP.GE.AND P1, PT, R4, R239, PT ;  /* 0x000000ef0400720c */ /* 0x000fc80003f26270 */
[----:B------:R1:W-:Y:S01]  /*8410*/  MUFU.TANH R176, R8 ;  /* 0x0000000800b07308 */ /* 0x0003e20000002400 */
[----:B------:R-:W-:Y:S01]  /*8420*/  FSEL R12, R6, -INF , !P0 ;  /* 0xff800000060c7808 */ /* 0x000fe20004000000 */
[----:B------:R-:W-:Y:S01]  /*8430*/  FFMA.FTZ R6, R140, -UR16, R180 ;  /* 0x800000108c067c23 */ /* 0x000fe200080100b4 */
[C---:B------:R-:W-:Y:S02]  /*8440*/  ISETP.GE.AND P0, PT, R4.reuse, R238, PT ;  /* 0x000000ee0400720c */ /* 0x040fe40003f06270 */
[C---:B------:R-:W-:Y:S02]  /*8450*/  ISETP.LT.OR P1, PT, R4.reuse, R234, P1 ;  /* 0x000000ea0400720c */ /* 0x040fe40000f21670 */
[----:B------:R-:W-:Y:S01]  /*8460*/  ISETP.LT.OR P0, PT, R4, R233, P0 ;  /* 0x000000e90400720c */ /* 0x000fe20000701670 */
[----:B------:R4:W5:Y:S01]  /*8470*/  MUFU.TANH R183, R5 ;  /* 0x0000000500b77308 */ /* 0x0009620000002400 */
[----:B------:R-:W-:Y:S01]  /*8480*/  FFMA.FTZ R4, R142, -UR16, R187 ;  /* 0x800000108e047c23 */ /* 0x000fe200080100bb */
[----:B------:R-:W-:Y:S01]  /*8490*/  FSEL R142, R7, -INF , !P1 ;  /* 0xff800000078e7808 */ /* 0x000fe20004800000 */
[----:B------:R-:W-:Y:S01]  /*84a0*/  FMUL.FTZ R7, R242, c[0x0][0x2ec] ;  /* 0x0000bb00f2077a20 */ /* 0x000fe20000410000 */
[----:B---3--:R-:W-:Y:S01]  /*84b0*/  FSEL R143, R6, -INF , !P0 ;  /* 0xff800000068f7808 */ /* 0x008fe20004000000 */
[----:B------:R-:W-:Y:S01]  /*84c0*/  FFMA.FTZ R6, R138, -UR16, R188 ;  /* 0x800000108a067c23 */ /* 0x000fe200080100bc */
[----:B------:R-:W-:Y:S01]  /*84d0*/  ISETP.GE.AND P1, PT, R3, R238, PT ;  /* 0x000000ee0300720c */ /* 0x000fe20003f26270 */
[----:B------:R-:W-:Y:S01]  /*84e0*/  FMUL.FTZ R138, R243, c[0x0][0x2ec] ;  /* 0x0000bb00f38a7a20 */ /* 0x000fe20000410000 */
[C---:B------:R-:W-:Y:S01]  /*84f0*/  ISETP.GE.AND P0, PT, R3.reuse, R237, PT ;  /* 0x000000ed0300720c */ /* 0x040fe20003f06270 */
[----:B------:R-:W3:Y:S01]  /*8500*/  MUFU.TANH R7, R7 ;  /* 0x0000000700077308 */ /* 0x000ee20000002400 */
[----:B------:R-:W-:Y:S01]  /*8510*/  ISETP.LT.OR P1, PT, R3, R233, P1 ;  /* 0x000000e90300720c */ /* 0x000fe20000f21670 */
[----:B-1----:R-:W-:Y:S01]  /*8520*/  FMUL.FTZ R8, R179, c[0x0][0x2ec] ;  /* 0x0000bb00b3087a20 */ /* 0x002fe20000410000 */
[C---:B------:R-:W-:Y:S01]  /*8530*/  ISETP.LT.OR P0, PT, R3.reuse, R232, P0 ;  /* 0x000000e80300720c */ /* 0x040fe20000701670 */
[----:B----4-:R-:W-:Y:S01]  /*8540*/  FFMA.FTZ R5, R26, -UR16, R9 ;  /* 0x800000101a057c23 */ /* 0x010fe20008010009 */
[----:B------:R-:W-:Y:S01]  /*8550*/  FSEL R26, R4, -INF , !P4 ;  /* 0xff800000041a7808 */ /* 0x000fe20006000000 */
[----:B------:R-:W-:Y:S01]  /*8560*/  FMUL.FTZ R4, R240, c[0x0][0x2ec] ;  /* 0x0000bb00f0047a20 */ /* 0x000fe20000410000 */
[----:B------:R-:W-:Y:S01]  /*8570*/  ISETP.GE.AND P4, PT, R3, R239, PT ;  /* 0x000000ef0300720c */ /* 0x000fe20003f86270 */
[----:B------:R-:W-:Y:S01]  /*8580*/  FMUL.FTZ R9, R177, c[0x0][0x2ec] ;  /* 0x0000bb00b1097a20 */ /* 0x000fe20000410000 */
[----:B------:R-:W-:Y:S01]  /*8590*/  FSEL R180, R5, -INF , !P6 ;  /* 0xff80000005b47808 */ /* 0x000fe20007000000 */
[----:B------:R1:W4:Y:S01]  /*85a0*/  MUFU.TANH R10, R4 ;  /* 0x00000004000a7308 */ /* 0x0003220000002400 */
[----:B------:R-:W-:Y:S01]  /*85b0*/  ISETP.GE.AND P6, PT, R3, R236, PT ;  /* 0x000000ec0300720c */ /* 0x000fe20003fc6270 */
[----:B------:R-:W-:Y:S01]  /*85c0*/  FFMA.FTZ R5, R133, -UR16, R186 ;  /* 0x8000001085057c23 */ /* 0x000fe200080100ba */
[----:B------:R-:W-:-:S02]  /*85d0*/  ISETP.LT.OR P4, PT, R3, R234, P4 ;  /* 0x000000ea0300720c */ /* 0x000fc40002781670 */
[----:B------:R-:W-:Y:S01]  /*85e0*/  ISETP.LT.OR P6, PT, R3, R231, P6 ;  /* 0x000000e70300720c */ /* 0x000fe200037c1670 */
[----:B--2---:R-:W-:Y:S01]  /*85f0*/  FFMA.FTZ R3, R139, -UR16, R181 ;  /* 0x800000108b037c23 */ /* 0x004fe200080100b5 */
[----:B------:R-:W-:Y:S01]  /*8600*/  FSEL R141, R5, -INF , !P1 ;  /* 0xff800000058d7808 */ /* 0x000fe20004800000 */
[----:B-----5:R-:W-:Y:S01]  /*8610*/  FFMA.FTZ R5, R34, -UR16, R183 ;  /* 0x8000001022057c23 */ /* 0x020fe200080100b7 */
[----:B------:R-:W-:Y:S01]  /*8620*/  FSEL R140, R6, -INF , !P4 ;  /* 0xff800000068c7808 */ /* 0x000fe20006000000 */
[----:B---3--:R-:W-:Y:S01]  /*8630*/  FFMA.FTZ R6, R31, -UR16, R7 ;  /* 0x800000101f067c23 */ /* 0x008fe20008010007 */
[C---:B------:R-:W-:Y:S01]  /*8640*/  ISETP.GE.AND P4, PT, R2.reuse, R238, PT ;  /* 0x000000ee0200720c */ /* 0x040fe20003f86270 */
[----:B------:R-:W2:Y:S01]  /*8650*/  MUFU.TANH R9, R9 ;  /* 0x0000000900097308 */ /* 0x000ea20000002400 */
[C---:B------:R-:W-:Y:S02]  /*8660*/  ISETP.GE.AND P1, PT, R2.reuse, R237, PT ;  /* 0x000000ed0200720c */ /* 0x040fe40003f26270 */
[----:B------:R-:W-:Y:S01]  /*8670*/  ISETP.LT.OR P4, PT, R2, R233, P4 ;  /* 0x000000e90200720c */ /* 0x000fe20002781670 */
[----:B-1----:R-:W-:Y:S01]  /*8680*/  FFMA.FTZ R4, R132, -UR16, R182 ;  /* 0x8000001084047c23 */ /* 0x002fe200080100b6 */
[----:B------:R-:W-:Y:S01]  /*8690*/  FSEL R182, R3, -INF , !P5 ;  /* 0xff80000003b67808 */ /* 0x000fe20006800000 */
[----:B------:R-:W-:Y:S01]  /*86a0*/  FMUL.FTZ R132, R241, c[0x0][0x2ec] ;  /* 0x0000bb00f1847a20 */ /* 0x000fe20000410000 */
[----:B------:R-:W-:Y:S01]  /*86b0*/  ISETP.GE.AND P5, PT, R2, R239, PT ;  /* 0x000000ef0200720c */ /* 0x000fe20003fa6270 */
[----:B------:R-:W1:Y:S01]  /*86c0*/  MUFU.TANH R8, R8 ;  /* 0x0000000800087308 */ /* 0x000e620000002400 */
[----:B------:R-:W-:Y:S01]  /*86d0*/  FSEL R178, R4, -INF , !P0 ;  /* 0xff80000004b27808 */ /* 0x000fe20004000000 */
[----:B------:R-:W-:Y:S01]  /*86e0*/  FFMA.FTZ R4, R33, -UR16, R176 ;  /* 0x8000001021047c23 */ /* 0x000fe200080100b0 */
[----:B------:R-:W-:Y:S01]  /*86f0*/  ISETP.LT.OR P5, PT, R2, R234, P5 ;  /* 0x000000ea0200720c */ /* 0x000fe20002fa1670 */
[----:B----4-:R-:W-:Y:S01]  /*8700*/  FFMA.FTZ R3, R32, -UR16, R10 ;  /* 0x8000001020037c23 */ /* 0x010fe2000801000a */
[----:B------:R-:W-:-:S02]  /*8710*/  ISETP.GE.AND P0, PT, R2, R236, PT ;  /* 0x000000ec0200720c */ /* 0x000fc40003f06270 */
[----:B------:R-:W-:Y:S01]  /*8720*/  FSEL R133, R5, -INF , !P5 ;  /* 0xff80000005857808 */ /* 0x000fe20006800000 */
[----:B------:R-:W3:Y:S01]  /*8730*/  MUFU.TANH R7, R132 ;  /* 0x0000008400077308 */ /* 0x000ee20000002400 */
[C---:B------:R-:W-:Y:S02]  /*8740*/  ISETP.LT.OR P0, PT, R2.reuse, R231, P0 ;  /* 0x000000e70200720c */ /* 0x040fe40000701670 */
[----:B------:R-:W-:Y:S01]  /*8750*/  ISETP.LT.OR P1, PT, R2, R232, P1 ;  /* 0x000000e80200720c */ /* 0x000fe20000f21670 */
[----:B------:R-:W-:Y:S01]  /*8760*/  FFMA.FTZ R2, R35, -UR16, R184 ;  /* 0x8000001023027c23 */ /* 0x000fe200080100b8 */
[----:B------:R-:W-:Y:S02]  /*8770*/  FSEL R183, R6, -INF , !P0 ;  /* 0xff80000006b77808 */ /* 0x000fe40004000000 */
[----:B------:R-:W-:Y:S01]  /*8780*/  PLOP3.LUT P0, PT, PT, PT, UP0, 0x80, 0x0 ;  /* 0x000000000000781c */ /* 0x000fe20003f0f008 */
[----:B------:R-:W4:Y:S01]  /*8790*/  MUFU.TANH R5, R138 ;  /* 0x0000008a00057308 */ /* 0x000f220000002400 */
[----:B------:R-:W-:-:S02]  /*87a0*/  FSEL R181, R2, -INF , !P6 ;  /* 0xff80000002b57808 */ /* 0x000fc40007000000 */
[----:B------:R-:W-:Y:S01]  /*87b0*/  FSEL R139, R4, -INF , !P4 ;  /* 0xff800000048b7808 */ /* 0x000fe20006000000 */
[----:B--2---:R-:W-:Y:S01]  /*87c0*/  FFMA.FTZ R4, R30, -UR16, R9 ;  /* 0x800000101e047c23 */ /* 0x004fe20008010009 */
[----:B------:R-:W-:Y:S01]  /*87d0*/  FSEL R177, R3, -INF , !P1 ;  /* 0xff80000003b17808 */ /* 0x000fe20004800000 */
[----:B-1----:R-:W-:Y:S01]  /*87e0*/  FFMA.FTZ R3, R29, -UR16, R8 ;  /* 0x800000101d037c23 */ /* 0x002fe20008010008 */
[----:B------:R-:W-:Y:S01]  /*87f0*/  ISETP.GE.AND P6, PT, R0, R239, PT ;  /* 0x000000ef0000720c */ /* 0x000fe20003fc6270 */
[----:B---3--:R-:W-:Y:S01]  /*8800*/  FFMA.FTZ R2, R28, -UR16, R7 ;  /* 0x800000101c027c23 */ /* 0x008fe20008010007 */
[C---:B------:R-:W-:Y:S02]  /*8810*/  ISETP.GE.AND P5, PT, R0.reuse, R238, PT ;  /* 0x000000ee0000720c */ /* 0x040fe40003fa6270 */
[C---:B------:R-:W-:Y:S02]  /*8820*/  ISETP.GE.AND P4, PT, R0.reuse, R237, PT ;  /* 0x000000ed0000720c */ /* 0x040fe40003f86270 */
[----:B------:R-:W-:-:S02]  /*8830*/  ISETP.GE.AND P1, PT, R0, R236, PT ;  /* 0x000000ec0000720c */ /* 0x000fc40003f26270 */
[C---:B------:R-:W-:Y:S02]  /*8840*/  ISETP.LT.OR P6, PT, R0.reuse, R234, P6 ;  /* 0x000000ea0000720c */ /* 0x040fe400037c1670 */
[C---:B------:R-:W-:Y:S02]  /*8850*/  ISETP.LT.OR P5, PT, R0.reuse, R233, P5 ;  /* 0x000000e90000720c */ /* 0x040fe40002fa1670 */
[C---:B------:R-:W-:Y:S02]  /*8860*/  ISETP.LT.OR P4, PT, R0.reuse, R232, P4 ;  /* 0x000000e80000720c */ /* 0x040fe40002781670 */
[----:B------:R-:W-:Y:S01]  /*8870*/  ISETP.LT.OR P1, PT, R0, R231, P1 ;  /* 0x000000e70000720c */ /* 0x000fe20000f21670 */
[----:B----4-:R-:W-:Y:S01]  /*8880*/  FFMA.FTZ R0, R27, -UR16, R5 ;  /* 0x800000101b007c23 */ /* 0x010fe20008010005 */
[----:B------:R-:W-:Y:S02]  /*8890*/  FSEL R132, R4, -INF , !P6 ;  /* 0xff80000004847808 */ /* 0x000fe40007000000 */
[----:B------:R-:W-:-:S02]  /*88a0*/  FSEL R138, R3, -INF , !P5 ;  /* 0xff800000038a7808 */ /* 0x000fc40006800000 */
        /* <DEDUP_REMOVED lines=49> */
.L_x_2339:
[----:B------:R-:W-:Y:S05]  /*8bc0*/  BSYNC B0 ;  /* 0x0000000000007941 */ /* 0x000fea0003800000 */
.L_x_2338:
[----:B------:R-:W0:Y:S02]  /*8bd0*/  LDGDEPBAR ;  /* 0x00000000000079af */ /* 0x000e240000000000 */
.L_x_2337:
        /* <DEDUP_REMOVED lines=48> */
[----:B------:R-:W-:Y:S01]  /*8ee0*/  FSEL R3, R3, RZ, P6 ;  /* 0x000000ff03037208 */ /* 0x000fe20003000000 */
[----:B------:R-:W1:Y:S01]  /*8ef0*/  SHFL.BFLY PT, R6, R4, 0x2, 0x1f ;  /* 0x0c401f0004067f89 */ /* 0x000e6200000e0000 */
[----:B------:R-:W-:-:S03]  /*8f00*/  FSETP.NEU.FTZ.AND P5, PT, R206, -INF , PT ;  /* 0xff800000ce00780b */ /* 0x000fc60003fbd000 */
[----:B------:R-:W2:Y:S01]  /*8f10*/  SHFL.BFLY PT, R7, R0, 0x1, 0x1f ;  /* 0x0c201f0000077f89 */ /* 0x000ea200000e0000 */
[--C-:B------:R-:W-:Y:S01]  /*8f20*/  FFMA.FTZ R12, R12, c[0x0][0x23c], -R3.reuse ;  /* 0x00008f000c0c7a23 */ /* 0x100fe20000010803 */
[----:B------:R-:W-:Y:S01]  /*8f30*/  FSEL R2, R2, RZ, P5 ;  /* 0x000000ff02027208 */ /* 0x000fe20002800000 */
[--C-:B------:R-:W-:Y:S02]  /*8f40*/  FFMA.FTZ R14, R14, c[0x0][0x23c], -R3.reuse ;  /* 0x00008f000e0e7a23 */ /* 0x100fe40000010803 */
[----:B------:R3:W-:Y:S01]  /*8f50*/  MUFU.EX2 R191, R12 ;  /* 0x0000000c00bf7308 */ /* 0x0007e20000000800 */
[----:B------:R-:W-:Y:S02]  /*8f60*/  FFMA.FTZ R17, R17, c[0x0][0x23c], -R3 ;  /* 0x00008f0011117a23 */ /* 0x000fe40000010803 */
[--C-:B------:R-:W-:Y:S02]  /*8f70*/  FFMA.FTZ R19, R19, c[0x0][0x23c], -R2.reuse ;  /* 0x00008f0013137a23 */ /* 0x100fe40000010802 */
[----:B------:R-:W-:-:S02]  /*8f80*/  FFMA.FTZ R23, R23, c[0x0][0x23c], -R2 ;  /* 0x00008f0017177a23 */ /* 0x000fc40000010802 */
[--C-:B------:R-:W-:Y:S01]  /*8f90*/  FFMA.FTZ R13, R13, c[0x0][0x23c], -R2.reuse ;  /* 0x00008f000d0d7a23 */ /* 0x100fe20000010802 */
[----:B------:R-:W-:Y:S01]  /*8fa0*/  MUFU.EX2 R188, R19 ;  /* 0x0000001300bc7308 */ /* 0x000fe20000000800 */
[----:B------:R-:W-:Y:S02]  /*8fb0*/  FFMA.FTZ R11, R11, c[0x0][0x23c], -R3 ;  /* 0x00008f000b0b7a23 */ /* 0x000fe40000010803 */
[----:B------:R-:W-:Y:S01]  /*8fc0*/  FFMA.FTZ R18, R18, c[0x0][0x23c], -R2 ;  /* 0x00008f0012127a23 */ /* 0x000fe20000010802 */
[----:B-1----:R-:W-:-:S04]  /*8fd0*/  FMNMX.FTZ R4, R4, R6, !PT ;  /* 0x0000000604047209 */ /* 0x002fc80007810000 */
[----:B------:R-:W-:Y:S01]  /*8fe0*/  MUFU.EX2 R10, R23 ;  /* 0x00000017000a7308 */ /* 0x000fe20000000800 */
[----:B--2---:R-:W-:Y:S01]  /*8ff0*/  FMNMX.FTZ R205, R0, R7, !PT ;  /* 0x0000000700cd7209 */ /* 0x004fe20007810000 */
[----:B------:R-:W1:Y:S03]  /*9000*/  SHFL.BFLY PT, R5, R4, 0x1, 0x1f ;  /* 0x0c201f0004057f89 */ /* 0x000e6600000e0000 */
[C---:B------:R-:W-:Y:S01]  /*9010*/  FSETP.NEU.FTZ.AND P4, PT, R205.reuse, -INF , PT ;  /* 0xff800000cd00780b */ /* 0x040fe20003f9d000 */
[C---:B------:R-:W-:Y:S02]  /*9020*/  FMUL.FTZ R0, R205.reuse, c[0x0][0x23c] ;  /* 0x00008f00cd007a20 */ /* 0x040fe40000410000 */
[----:B------:R-:W-:Y:S01]  /*9030*/  MUFU.EX2 R186, R13 ;  /* 0x0000000d00ba7308 */ /* 0x000fe20000000800 */
[----:B------:R-:W-:Y:S02]  /*9040*/  FSEL R6, R205, RZ, P4 ;  /* 0x000000ffcd067208 */ /* 0x000fe40002000000 */
[----:B------:R-:W-:-:S05]  /*9050*/  FSEL R0, R0, RZ, P4 ;  /* 0x000000ff00007208 */ /* 0x000fca0002000000 */
        /* <DEDUP_REMOVED lines=8> */
[C---:B------:R-:W-:Y:S01]  /*90e0*/  FSETP.NEU.FTZ.AND P1, PT, R204.reuse, -INF , PT ;  /* 0xff800000cc00780b */ /* 0x040fe20003f3d000 */
[----:B---3--:R-:W-:Y:S01]  /*90f0*/  FMUL.FTZ R12, R204, c[0x0][0x23c] ;  /* 0x00008f00cc0c7a20 */ /* 0x008fe20000410000 */
[----:B------:R-:W-:Y:S01]  /*9100*/  FSEL R5, R206, RZ, P5 ;  /* 0x000000ffce057208 */ /* 0x000fe20002800000 */
[----:B------:R-:W-:Y:S01]  /*9110*/  FADD.FTZ R4, R136, -R4 ;  /* 0x8000000488047221 */ /* 0x000fe20000010000 */
[----:B------:R-:W-:Y:S01]  /*9120*/  MUFU.EX2 R185, R22 ;  /* 0x0000001600b97308 */ /* 0x000fe20000000800 */
[----:B------:R-:W-:Y:S02]  /*9130*/  MOV R136, R245 ;  /* 0x000000f500887202 */ /* 0x000fe40000000f00 */
[----:B------:R-:W-:Y:S01]  /*9140*/  FSEL R12, R12, RZ, P1 ;  /* 0x000000ff0c0c7208 */ /* 0x000fe20000800000 */
[----:B--2---:R-:W-:Y:S02]  /*9150*/  FMUL.FTZ R16, R4, c[0x0][0x23c] ;  /* 0x00008f0004107a20 */ /* 0x004fe40000410000 */
[----:B------:R-:W-:-:S02]  /*9160*/  FADD.FTZ R4, R135, -R5 ;  /* 0x8000000587047221 */ /* 0x000fc40000010000 */
[----:B------:R-:W1:Y:S01]  /*9170*/  MUFU.EX2 R184, R21 ;  /* 0x0000001500b87308 */ /* 0x000e620000000800 */
[--C-:B------:R-:W-:Y:S02]  /*9180*/  FFMA.FTZ R15, R15, c[0x0][0x23c], -R12.reuse ;  /* 0x00008f000f0f7a23 */ /* 0x100fe4000001080c */
[----:B------:R-:W-:Y:S02]  /*9190*/  FFMA.FTZ R20, R20, c[0x0][0x23c], -R12 ;  /* 0x00008f0014147a23 */ /* 0x000fe4000001080c */
[----:B------:R-:W-:Y:S02]  /*91a0*/  FADD.FTZ R5, R134, -R6 ;  /* 0x8000000686057221 */ /* 0x000fe40000010000 */
[----:B------:R-:W-:Y:S01]  /*91b0*/  FFMA.FTZ R24, R24, c[0x0][0x23c], -R12 ;  /* 0x00008f0018187a23 */ /* 0x000fe2000001080c */
[----:B------:R2:W-:Y:S01]  /*91c0*/  MUFU.EX2 R249, R15 ;  /* 0x0000000f00f97308 */ /* 0x0005e20000000800 */
[----:B------:R-:W-:-:S07]  /*91d0*/  FMUL.FTZ R5, R5, c[0x0][0x23c] ;  /* 0x00008f0005057a20 */ /* 0x000fce0000410000 */
[----:B------:R3:W-:Y:S01]  /*91e0*/  MUFU.EX2 R250, R20 ;  /* 0x0000001400fa7308 */ /* 0x0007e20000000800 */
[----:B-1----:R-:W-:Y:S01]  /*91f0*/  F2FP.PACK_AB R6, R184, R185 ;  /* 0x000000b9b806723e */ /* 0x002fe200000000ff */
[----:B--2---:R-:W-:Y:S01]  /*9200*/  FMUL.FTZ R15, R4, c[0x0][0x23c] ;  /* 0x00008f00040f7a20 */ /* 0x004fe20000410000 */
[----:B------:R-:W-:-:S05]  /*9210*/  FSEL R4, R204, RZ, P1 ;  /* 0x000000ffcc047208 */ /* 0x000fca0000800000 */
[----:B------:R-:W-:Y:S01]  /*9220*/  MUFU.EX2 R189, R11 ;  /* 0x0000000b00bd7308 */ /* 0x000fe20000000800 */
[----:B------:R-:W-:Y:S01]  /*9230*/  FADD.FTZ R4, R137, -R4 ;  /* 0x8000000489047221 */ /* 0x000fe20000010000 */
[----:B------:R-:W-:Y:S01]  /*9240*/  MOV R137, R10 ;  /* 0x0000000a00897202 */ /* 0x000fe20000000f00 */
[----:B---3--:R-:W1:Y:S02]  /*9250*/  LDSM.16.MT88.4 R20, [R213+0xa000] ;  /* 0x00a00000d514783b */ /* 0x008e640000004200 */
[----:B------:R-:W-:-:S03]  /*9260*/  FMUL.FTZ R4, R4, c[0x0][0x23c] ;  /* 0x00008f0004047a20 */ /* 0x000fc60000410000 */
[----:B------:R-:W2:Y:S01]  /*9270*/  MUFU.EX2 R17, R17 ;  /* 0x0000001100117308 */ /* 0x000ea20000000800 */
[----:B------:R-:W-:-:S07]  /*9280*/  F2FP.PACK_AB R9, R137, R186 ;  /* 0x000000ba8909723e */ /* 0x000fce00000000ff */
[----:B------:R3:W4:Y:S08]  /*9290*/  MUFU.EX2 R13, R4 ;  /* 0x00000004000d7308 */ /* 0x0007300000000800 */
[----:B------:R5:W5:Y:S01]  /*92a0*/  MUFU.EX2 R190, R18 ;  /* 0x0000001200be7308 */ /* 0x000b620000000800 */
[----:B--2---:R-:W-:Y:S01]  /*92b0*/  F2FP.PACK_AB R8, R17, R189 ;  /* 0x000000bd1108723e */ /* 0x004fe200000000ff */
[----:B---3--:R-:W-:-:S06]  /*92c0*/  FFMA.FTZ R4, R26, c[0x0][0x23c], -R12 ;  /* 0x00008f001a047a23 */ /* 0x008fcc000001080c */
[----:B------:R-:W-:Y:S01]  /*92d0*/  MUFU.EX2 R252, R25 ;  /* 0x0000001900fc7308 */ /* 0x000fe20000000800 */
[-C--:B----4-:R-:W-:Y:S02]  /*92e0*/  FMUL.FTZ R150, R150, R13.reuse ;  /* 0x0000000d96967220 */ /* 0x090fe40000410000 */
[-C--:B------:R-:W-:Y:S02]  /*92f0*/  FMUL.FTZ R151, R151, R13.reuse ;  /* 0x0000000d97977220 */ /* 0x080fe40000410000 */
[----:B------:R-:W-:Y:S01]  /*9300*/  FMUL.FTZ R154, R154, R13 ;  /* 0x0000000d9a9a7220 */ /* 0x000fe20000410000 */
[----:B-----5:R-:W-:Y:S02]  /*9310*/  MOV R18, R27 ;  /* 0x0000001b00127202 */ /* 0x020fe40000000f00 */
[----:B------:R2:W-:Y:S01]  /*9320*/  MUFU.EX2 R251, R24 ;  /* 0x0000001800fb7308 */ /* 0x0005e20000000800 */
[----:B------:R-:W-:Y:S01]  /*9330*/  F2FP.PACK_AB R11, R190, R188 ;  /* 0x000000bcbe0b723e */ /* 0x000fe200000000ff */
[-C--:B------:R-:W-:Y:S01]  /*9340*/  FMUL.FTZ R155, R155, R13.reuse ;  /* 0x0000000d9b9b7220 */ /* 0x080fe20000410000 */
[----:B------:R-:W-:Y:S01]  /*9350*/  F2FP.PACK_AB R10, R191, R18 ;  /* 0x00000012bf0a723e */ /* 0x000fe200000000ff */
[----:B------:R-:W-:-:S02]  /*9360*/  FMUL.FTZ R42, R42, R13 ;  /* 0x0000000d2a2a7220 */ /* 0x000fc40000410000 */
[-C--:B------:R-:W-:Y:S02]  /*9370*/  FMUL.FTZ R43, R43, R13.reuse ;  /* 0x0000000d2b2b7220 */ /* 0x080fe40000410000 */
[----:B------:R-:W3:Y:S01]  /*9380*/  MUFU.EX2 R16, R16 ;  /* 0x0000001000107308 */ /* 0x000ee20000000800 */
[-C--:B------:R-:W-:Y:S02]  /*9390*/  FMUL.FTZ R46, R46, R13.reuse ;  /* 0x0000000d2e2e7220 */ /* 0x080fe40000410000 */
[-C--:B------:R-:W-:Y:S02]  /*93a0*/  FMUL.FTZ R47, R47, R13.reuse ;  /* 0x0000000d2f2f7220 */ /* 0x080fe40000410000 */
[-C--:B------:R-:W-:Y:S02]  /*93b0*/  FMUL.FTZ R58, R58, R13.reuse ;  /* 0x0000000d3a3a7220 */ /* 0x080fe40000410000 */
[-C--:B------:R-:W-:Y:S01]  /*93c0*/  FMUL.FTZ R59, R59, R13.reuse ;  /* 0x0000000d3b3b7220 */ /* 0x080fe20000410000 */
[----:B------:R-:W4:Y:S01]  /*93d0*/  MUFU.EX2 R15, R15 ;  /* 0x0000000f000f7308 */ /* 0x000f220000000800 */
[----:B--2---:R-:W-:Y:S01]  /*93e0*/  LDSM.16.MT88.4 R24, [R213+0xb000] ;  /* 0x00b00000d518783b */ /* 0x004fe20000004200 */
[----:B------:R-:W-:-:S02]  /*93f0*/  FMUL.FTZ R166, R166, R13 ;  /* 0x0000000da6a67220 */ /* 0x000fc40000410000 */
[-C--:B------:R-:W-:Y:S02]  /*9400*/  FMUL.FTZ R167, R167, R13.reuse ;  /* 0x0000000da7a77220 */ /* 0x080fe40000410000 */
[----:B------:R-:W-:Y:S02]  /*9410*/  FMUL.FTZ R170, R170, R13 ;  /* 0x0000000daaaa7220 */ /* 0x000fe40000410000 */
[----:B------:R2:W5:Y:S01]  /*9420*/  MUFU.EX2 R14, R5 ;  /* 0x00000005000e7308 */ /* 0x0005620000000800 */
[-C--:B---3--:R-:W-:Y:S02]  /*9430*/  FMUL.FTZ R144, R144, R16.reuse ;  /* 0x0000001090907220 */ /* 0x088fe40000410000 */
[-C--:B------:R-:W-:Y:S02]  /*9440*/  FMUL.FTZ R145, R145, R16.reuse ;  /* 0x0000001091917220 */ /* 0x080fe40000410000 */
[-C--:B------:R-:W-:Y:S02]  /*9450*/  FMUL.FTZ R156, R156, R16.reuse ;  /* 0x000000109c9c7220 */ /* 0x080fe40000410000 */
[----:B------:R-:W-:Y:S01]  /*9460*/  FMUL.FTZ R157, R157, R16 ;  /* 0x000000109d9d7220 */ /* 0x000fe20000410000 */
[----:B------:R3:W3:Y:S01]  /*9470*/  MUFU.EX2 R248, R4 ;  /* 0x0000000400f87308 */ /* 0x0006e20000000800 */
[----:B----4-:R-:W-:-:S02]  /*9480*/  FMUL.FTZ R146, R146, R15 ;  /* 0x0000000f92927220 */ /* 0x010fc40000410000 */
[-C--:B------:R-:W-:Y:S02]  /*9490*/  FMUL.FTZ R147, R147, R15.reuse ;  /* 0x0000000f93937220 */ /* 0x080fe40000410000 */
[-C--:B------:R-:W-:Y:S02]  /*94a0*/  FMUL.FTZ R158, R158, R15.reuse ;  /* 0x0000000f9e9e7220 */ /* 0x080fe40000410000 */
[----:B------:R-:W-:Y:S01]  /*94b0*/  FMUL.FTZ R159, R159, R15 ;  /* 0x0000000f9f9f7220 */ /* 0x000fe20000410000 */
[----:B--2---:R-:W-:Y:S01]  /*94c0*/  F2FP.PACK_AB R5, R251, R249 ;  /* 0x000000f9fb05723e */ /* 0x004fe200000000ff */
[-C--:B-----5:R-:W-:Y:S01]  /*94d0*/  FMUL.FTZ R148, R148, R14.reuse ;  /* 0x0000000e94947220 */ /* 0x0a0fe20000410000 */
[----:B-1----:R-:W-:Y:S01]  /*94e0*/  HMMA.16816.F32 R144, R8, R20, R144 ;  /* 0x000000140890723c */ /* 0x002fe20000001890 */
[-C--:B------:R-:W-:Y:S02]  /*94f0*/  FMUL.FTZ R149, R149, R14.reuse ;  /* 0x0000000e95957220 */ /* 0x080fe40000410000 */
[----:B------:R-:W-:-:S02]  /*9500*/  FMUL.FTZ R152, R152, R14 ;  /* 0x0000000e98987220 */ /* 0x000fc40000410000 */
[-C--:B------:R-:W-:Y:S01]  /*9510*/  FMUL.FTZ R153, R153, R14.reuse ;  /* 0x0000000e99997220 */ /* 0x080fe20000410000 */
[-C--:B---3--:R-:W-:Y:S01]  /*9520*/  F2FP.PACK_AB R4, R252, R19.reuse ;  /* 0x00000013fc04723e */ /* 0x088fe200000000ff */
[----:B------:R-:W-:Y:S01]  /*9530*/  FMUL.FTZ R40, R40, R14 ;  /* 0x0000000e28287220 */ /* 0x000fe20000410000 */
[----:B------:R-:W-:Y:S01]  /*9540*/  F2FP.PACK_AB R7, R248, R250 ;  /* 0x000000faf807723e */ /* 0x000fe200000000ff */
        /* <DEDUP_REMOVED lines=17> */
[----:B------:R-:W-:Y:S01]  /*9660*/  FMUL.FTZ R171, R171, R13 ;  /* 0x0000000dabab7220 */ /* 0x000fe20000410000 */
[----:B------:R-:W-:Y:S01]  /*9670*/  MOV R158, R186 ;  /* 0x000000ba009e7202 */ /* 0x000fe20000000f00 */
[----:B------:R-:W-:-:S02]  /*9680*/  FMUL.FTZ R60, R60, R14 ;  /* 0x0000000e3c3c7220 */ /* 0x000fc40000410000 */
[C---:B------:R-:W-:Y:S01]  /*9690*/  HMMA.16816.F32 R196, R4.reuse, R28, R56 ;  /* 0x0000001c04c4723c */ /* 0x040fe20000001838 */
[----:B------:R-:W2:Y:S01]  /*96a0*/  LDSM.16.MT88.4 R56, [R217+0xb000] ;  /* 0x00b00000d938783b */ /* 0x000ea20000004200 */
        /* <DEDUP_REMOVED lines=20> */
[----:B------:R-:W1:Y:S01]  /*97f0*/  LDSM.16.MT88.4 R40, [R215+0xb000] ;  /* 0x00b00000d728783b */ /* 0x000e620000004200 */
[----:B------:R-:W-:-:S02]  /*9800*/  FMUL.FTZ R91, R91, R13 ;  /* 0x0000000d5b5b7220 */ /* 0x000fc40000410000 */
[-C--:B------:R-:W-:Y:S02]  /*9810*/  FMUL.FTZ R94, R94, R13.reuse ;  /* 0x0000000d5e5e7220 */ /* 0x080fe40000410000 */
[-C--:B------:R-:W-:Y:S02]  /*9820*/  FMUL.FTZ R95, R95, R13.reuse ;  /* 0x0000000d5f5f7220 */ /* 0x080fe40000410000 */
[----:B------:R-:W-:Y:S01]  /*9830*/  HMMA.16816.F32 R200, R4, R22, R44 ;  /* 0x0000001604c8723c */ /* 0x000fe2000000182c */
[----:B------:R-:W3:Y:S01]  /*9840*/  LDSM.16.MT88.4 R44, [R218+0xb000] ;  /* 0x00b00000da2c783b */ /* 0x000ee20000004200 */
        /* <DEDUP_REMOVED lines=14> */
[-C--:B------:R-:W-:Y:S02]  /*9930*/  FMUL.FTZ R124, R124, R14.reuse ;  /* 0x0000000e7c7c7220 */ /* 0x080fe40000410000 */
[----:B------:R-:W-:Y:S02]  /*9940*/  FMUL.FTZ R125, R125, R14 ;  /* 0x0000000e7d7d7220 */ /* 0x000fe40000410000 */
[-C--:B------:R-:W-:Y:S01]  /*9950*/  FMUL.FTZ R126, R126, R13.reuse ;  /* 0x0000000d7e7e7220 */ /* 0x080fe20000410000 */
[----:B--2---:R-:W-:Y:S01]  /*9960*/  HMMA.16816.F32 R120, R4, R56, R120 ;  /* 0x000000380478723c */ /* 0x004fe20000001878 */
        /* <DEDUP_REMOVED lines=14> */
[----:B---3--:R-:W-:Y:S01]  /*9a50*/  HMMA.16816.F32 R104, R4, R44, R104 ;  /* 0x0000002c0468723c */ /* 0x008fe20000001868 */
        /* <DEDUP_REMOVED lines=21> */
[-C--:B------:R-:W-:Y:S01]  /*9bb0*/  FMUL.FTZ R68, R68, R16.reuse ;  /* 0x0000001044447220 */ /* 0x080fe20000410000 */
[----:B------:R-:W-:Y:S01]  /*9bc0*/  MOV R127, R185 ;  /* 0x000000b9007f7202 */ /* 0x000fe20000000f00 */
[----:B------:R-:W-:Y:S01]  /*9bd0*/  FMUL.FTZ R69, R69, R16 ;  /* 0x0000001045457220 */ /* 0x000fe20000410000 */
[----:B------:R-:W-:Y:S01]  /*9be0*/  MOV R126, R184 ;  /* 0x000000b8007e7202 */ /* 0x000fe20000000f00 */
[----:B------:R-:W-:Y:S01]  /*9bf0*/  FMUL.FTZ R70, R70, R15 ;  /* 0x0000000f46467220 */ /* 0x000fe20000410000 */
[----:B------:R-:W-:Y:S01]  /*9c00*/  MOV R6, R157 ;  /* 0x0000009d00067202 */ /* 0x000fe20000000f00 */
[----:B------:R-:W-:Y:S01]  /*9c10*/  FMUL.FTZ R71, R71, R15 ;  /* 0x0000000f47477220 */ /* 0x000fe20000410000 */
[C---:B------:R-:W-:Y:S01]  /*9c20*/  HMMA.16816.F32 R36, R8.reuse, R20, R36 ;  /* 0x000000140824723c */ /* 0x040fe20000001824 */
[-C--:B------:R-:W-:Y:S01]  /*9c30*/  FMUL.FTZ R80, R80, R16.reuse ;  /* 0x0000001050507220 */ /* 0x080fe20000410000 */
[----:B------:R-:W-:Y:S01]  /*9c40*/  MOV R33, R189 ;  /* 0x000000bd00217202 */ /* 0x000fe20000000f00 */
[----:B------:R-:W-:Y:S01]  /*9c50*/  FMUL.FTZ R81, R81, R16 ;  /* 0x0000001051517220 */ /* 0x000fe20000410000 */
[----:B------:R-:W-:Y:S01]  /*9c60*/  MOV R32, R188 ;  /* 0x000000bc00207202 */ /* 0x000fe20000000f00 */
[----:B-1----:R-:W-:Y:S01]  /*9c70*/  FFMA.FTZ R4, R140, c[0x0][0x23c], -R3 ;  /* 0x00008f008c047a23 */ /* 0x002fe20000010803 */
[----:B------:R-:W-:Y:S01]  /*9c80*/  MOV R125, R127 ;  /* 0x0000007f007d7202 */ /* 0x000fe20000000f00 */
[----:B------:R-:W-:Y:S01]  /*9c90*/  FMUL.FTZ R82, R82, R15 ;  /* 0x0000000f52527220 */ /* 0x000fe20000410000 */
[----:B------:R-:W-:Y:S01]  /*9ca0*/  MOV R21, R137 ;  /* 0x0000008900157202 */ /* 0x000fe20000000f00 */
[----:B------:R1:W-:Y:S01]  /*9cb0*/  MUFU.EX2 R246, R4 ;  /* 0x0000000400f67308 */ /* 0x0003e20000000800 */
[----:B------:R-:W-:Y:S01]  /*9cc0*/  FMUL.FTZ R83, R83, R15 ;  /* 0x0000000f53537220 */ /* 0x000fe20000410000 */
[----:B------:R-:W-:Y:S01]  /*9cd0*/  HMMA.16816.F32 R188, R8, R34, R172 ;  /* 0x0000002208bc723c */ /* 0x000fe200000018ac */
[-C--:B------:R-:W-:Y:S01]  /*9ce0*/  FMUL.FTZ R84, R84, R16.reuse ;  /* 0x0000001054547220 */ /* 0x080fe20000410000 */
[----:B------:R-:W-:Y:S01]  /*9cf0*/  MOV R127, R33 ;  /* 0x00000021007f7202 */ /* 0x000fe20000000f00 */
[----:B------:R-:W-:Y:S01]  /*9d00*/  FMUL.FTZ R85, R85, R16 ;  /* 0x0000001055557220 */ /* 0x000fe20000410000 */
[----:B------:R-:W-:Y:S01]  /*9d10*/  LDSM.16.MT88.4 R172, [R215+0xa800] ;  /* 0x00a80000d7ac783b */ /* 0x000fe20000004200 */
[----:B------:R-:W-:-:S02]  /*9d20*/  FMUL.FTZ R86, R86, R15 ;  /* 0x0000000f56567220 */ /* 0x000fc40000410000 */
[-C--:B------:R-:W-:Y:S01]  /*9d30*/  FMUL.FTZ R87, R87, R15.reuse ;  /* 0x0000000f57577220 */ /* 0x080fe20000410000 */
[C---:B------:R-:W-:Y:S01]  /*9d40*/  HMMA.16816.F32 R184, R8.reuse, R22, R48 ;  /* 0x0000001608b8723c */ /* 0x040fe20000001830 */
[-C--:B------:R-:W-:Y:S01]  /*9d50*/  FMUL.FTZ R96, R96, R16.reuse ;  /* 0x0000001060607220 */ /* 0x080fe20000410000 */
[----:B------:R-:W-:Y:S01]  /*9d60*/  LDSM.16.MT88.4 R48, [R218+0xa800] ;  /* 0x00a80000da30783b */ /* 0x000fe20000004200 */
[----:B------:R-:W-:Y:S02]  /*9d70*/  FMUL.FTZ R97, R97, R16 ;  /* 0x0000001061617220 */ /* 0x000fe40000410000 */
[----:B------:R-:W-:Y:S02]  /*9d80*/  FMUL.FTZ R98, R98, R15 ;  /* 0x0000000f62627220 */ /* 0x000fe40000410000 */
[--C-:B-1----:R-:W-:Y:S01]  /*9d90*/  FFMA.FTZ R4, R133, c[0x0][0x23c], -R3.reuse ;  /* 0x00008f0085047a23 */ /* 0x102fe20000010803 */
[----:B------:R-:W-:Y:S01]  /*9da0*/  HMMA.16816.F32 R52, R8, R28, R52 ;  /* 0x0000001c0834723c */ /* 0x000fe20000001834 */
[----:B------:R-:W-:-:S02]  /*9db0*/  FFMA.FTZ R3, R132, c[0x0][0x23c], -R3 ;  /* 0x00008f0084037a23 */ /* 0x000fc40000010803 */
[-C--:B------:R-:W-:Y:S01]  /*9dc0*/  FMUL.FTZ R99, R99, R15.reuse ;  /* 0x0000000f63637220 */ /* 0x080fe20000410000 */
[----:B------:R-:W-:Y:S01]  /*9dd0*/  MUFU.EX2 R247, R4 ;  /* 0x0000000400f77308 */ /* 0x000fe20000000800 */
[-C--:B------:R-:W-:Y:S02]  /*9de0*/  FMUL.FTZ R100, R100, R16.reuse ;  /* 0x0000001064647220 */ /* 0x080fe40000410000 */
[-C--:B------:R-:W-:Y:S01]  /*9df0*/  FMUL.FTZ R101, R101, R16.reuse ;  /* 0x0000001065657220 */ /* 0x080fe20000410000 */
[----:B------:R-:W-:Y:S01]  /*9e00*/  HMMA.16816.F32 R132, R8, R30, R64 ;  /* 0x0000001e0884723c */ /* 0x000fe20000001840 */
[-C--:B------:R-:W-:Y:S01]  /*9e10*/  FMUL.FTZ R102, R102, R15.reuse ;  /* 0x0000000f66667220 */ /* 0x080fe20000410000 */
[----:B------:R-:W-:Y:S01]  /*9e20*/  LDSM.16.MT88.4 R64, [R217+0xa800] ;  /* 0x00a80000d940783b */ /* 0x000fe20000004200 */
[----:B------:R-:W-:Y:S01]  /*9e30*/  FMUL.FTZ R103, R103, R15 ;  /* 0x0000000f67677220 */ /* 0x000fe20000410000 */
[----:B------:R1:W-:Y:S01]  /*9e40*/  MUFU.EX2 R244, R3 ;  /* 0x0000000300f47308 */ /* 0x0003e20000000800 */
        /* <DEDUP_REMOVED lines=13> */
[----:B------:R1:W-:Y:S01]  /*9f20*/  MUFU.EX2 R142, R3 ;  /* 0x00000003008e7308 */ /* 0x0003e20000000800 */
[----:B------:R-:W-:Y:S01]  /*9f30*/  FMUL.FTZ R129, R129, R16 ;  /* 0x0000001081817220 */ /* 0x000fe20000410000 */
[----:B------:R-:W-:Y:S01]  /*9f40*/  LDSM.16.MT88.4 R96, [R215+0xb800] ;  /* 0x00b80000d760783b */ /* 0x000fe20000004200 */
[-C--:B------:R-:W-:Y:S02]  /*9f50*/  FMUL.FTZ R130, R130, R15.reuse ;  /* 0x0000000f82827220 */ /* 0x080fe40000410000 */
[----:B------:R-:W-:-:S02]  /*9f60*/  FMUL.FTZ R131, R131, R15 ;  /* 0x0000000f83837220 */ /* 0x000fc40000410000 */
[C---:B------:R-:W-:Y:S08]  /*9f70*/  HMMA.16816.F32 R100, R8.reuse, R44, R100 ;  /* 0x0000002c0864723c */ /* 0x040ff00000001864 */
[----:B------:R-:W-:Y:S01]  /*9f80*/  HMMA.16816.F32 R116, R8, R56, R116 ;  /* 0x000000380874723c */ /* 0x000fe20000001874 */
[----:B-1----:R-:W-:-:S04]  /*9f90*/  FFMA.FTZ R3, R141, c[0x0][0x23c], -R2 ;  /* 0x00008f008d037a23 */ /* 0x002fc80000010802 */
[----:B------:R1:W-:Y:S02]  /*9fa0*/  MUFU.EX2 R141, R3 ;  /* 0x00000003008d7308 */ /* 0x0003e40000000800 */
[--C-:B-1----:R-:W-:Y:S02]  /*9fb0*/  FFMA.FTZ R3, R139, c[0x0][0x23c], -R2.reuse ;  /* 0x00008f008b037a23 */ /* 0x102fe40000010802 */
[----:B------:R-:W-:-:S04]  /*9fc0*/  FFMA.FTZ R2, R138, c[0x0][0x23c], -R2 ;  /* 0x00008f008a027a23 */ /* 0x000fc80000010802 */
[----:B------:R-:W-:Y:S08]  /*9fd0*/  MUFU.EX2 R143, R3 ;  /* 0x00000003008f7308 */ /* 0x000ff00000000800 */
[----:B------:R1:W-:Y:S02]  /*9fe0*/  MUFU.EX2 R140, R2 ;  /* 0x00000002008c7308 */ /* 0x0003e40000000800 */
[----:B-1----:R-:W-:Y:S01]  /*9ff0*/  FFMA.FTZ R2, R180, c[0x0][0x23c], -R0 ;  /* 0x00008f00b4027a23 */ /* 0x002fe20000010800 */
[----:B------:R-:W-:-:S02]  /*a000*/  MOV R180, R126 ;  /* 0x0000007e00b47202 */ /* 0x000fc40000000f00 */
[----:B------:R-:W-:-:S03]  /*a010*/  MOV R126, R32 ;  /* 0x00000020007e7202 */ /* 0x000fc60000000f00 */
[----:B------:R1:W-:Y:S01]  /*a020*/  MUFU.EX2 R139, R2 ;  /* 0x00000002008b7308 */ /* 0x0003e20000000800 */
[C---:B------:R-:W-:Y:S01]  /*a030*/  HMMA.16816.F32 R32, R8.reuse, R26, R80 ;  /* 0x0000001a0820723c */ /* 0x040fe20000001850 */
[----:B------:R-:W-:Y:S07]  /*a040*/  LDSM.16.MT88.4 R80, [R213+0xb800] ;  /* 0x00b80000d550783b */ /* 0x000fee0000004200 */
[----:B------:R-:W-:Y:S01]  /*a050*/  HMMA.16816.F32 R24, R8, R46, R112 ;  /* 0x0000002e0818723c */ /* 0x000fe20000001870 */
[----:B------:R-:W-:Y:S01]  /*a060*/  LDSM.16.MT88.4 R112, [R218+0xb800] ;  /* 0x00b80000da70783b */ /* 0x000fe20000004200 */
[----:B-1----:R-:W-:Y:S01]  /*a070*/  FFMA.FTZ R2, R178, c[0x0][0x23c], -R0 ;  /* 0x00008f00b2027a23 */ /* 0x002fe20000010800 */
[----:B------:R-:W-:-:S02]  /*a080*/  MOV R178, R7 ;  /* 0x0000000700b27202 */ /* 0x000fc40000000f00 */
[----:B------:R-:W-:Y:S01]  /*a090*/  MOV R7, R159 ;  /* 0x0000009f00077202 */ /* 0x000fe20000000f00 */
[----:B------:R1:W2:Y:S02]  /*a0a0*/  MUFU.EX2 R138, R2 ;  /* 0x00000002008a7308 */ /* 0x0002a40000000800 */
[--C-:B-1----:R-:W-:Y:S01]  /*a0b0*/  FFMA.FTZ R2, R177, c[0x0][0x23c], -R0.reuse ;  /* 0x00008f00b1027a23 */ /* 0x102fe20000010800 */
[----:B------:R-:W-:Y:S01]  /*a0c0*/  MOV R177, R124 ;  /* 0x0000007c00b17202 */ /* 0x000fe20000000f00 */
[----:B------:R-:W-:Y:S01]  /*a0d0*/  FFMA.FTZ R0, R176, c[0x0][0x23c], -R0 ;  /* 0x00008f00b0007a23 */ /* 0x000fe20000010800 */
[----:B------:R-:W-:-:S03]  /*a0e0*/  MOV R124, R19 ;  /* 0x00000013007c7202 */ /* 0x000fc60000000f00 */
[----:B------:R1:W-:Y:S01]  /*a0f0*/  MUFU.EX2 R137, R2 ;  /* 0x0000000200897308 */ /* 0x0003e20000000800 */
[----:B------:R-:W-:Y:S02]  /*a100*/  MOV R176, R125 ;  /* 0x0000007d00b07202 */ /* 0x000fe40000000f00 */
[----:B------:R-:W-:Y:S02]  /*a110*/  MOV R125, R158 ;  /* 0x0000009e007d7202 */ /* 0x000fe40000000f00 */
[----:B------:R-:W-:Y:S02]  /*a120*/  MOV R3, R124 ;  /* 0x0000007c00037202 */ /* 0x000fe40000000f00 */
[----:B--2---:R-:W-:Y:S01]  /*a130*/  F2FP.PACK_AB R124, R138, R139 ;  /* 0x0000008b8a7c723e */ /* 0x004fe200000000ff */
[----:B------:R2:W-:Y:S01]  /*a140*/  MUFU.EX2 R136, R0 ;  /* 0x0000000000887308 */ /* 0x0005e20000000800 */
[--C-:B-1----:R-:W-:Y:S01]  /*a150*/  FFMA.FTZ R2, R179, c[0x0][0x23c], -R12.reuse ;  /* 0x00008f00b3027a23 */ /* 0x102fe2000001080c */
[----:B------:R-:W-:Y:S01]  /*a160*/  MOV R179, R17 ;  /* 0x0000001100b37202 */ /* 0x000fe20000000f00 */
[----:B--2---:R-:W-:Y:S01]  /*a170*/  FFMA.FTZ R0, R182, c[0x0][0x23c], -R12 ;  /* 0x00008f00b6007a23 */ /* 0x004fe2000001080c */
[----:B------:R-:W-:-:S02]  /*a180*/  MOV R182, R126 ;  /* 0x0000007e00b67202 */ /* 0x000fc40000000f00 */
[----:B------:R-:W-:Y:S02]  /*a190*/  MOV R126, R156 ;  /* 0x0000009c007e7202 */ /* 0x000fe40000000f00 */
[----:B------:R1:W-:Y:S01]  /*a1a0*/  MUFU.EX2 R19, R0 ;  /* 0x0000000000137308 */ /* 0x0003e20000000800 */
[----:B------:R-:W2:Y:S01]  /*a1b0*/  LDSM.16.MT88.4 R156, [R213+0xa800] ;  /* 0x00a80000d59c783b */ /* 0x000ea20000004200 */
[----:B-1----:R-:W-:Y:S01]  /*a1c0*/  FFMA.FTZ R0, R181, c[0x0][0x23c], -R12 ;  /* 0x00008f00b5007a23 */ /* 0x002fe2000001080c */
[----:B------:R-:W-:-:S05]  /*a1d0*/  MOV R181, R18 ;  /* 0x0000001200b57202 */ /* 0x000fca0000000f00 */
        /* <DEDUP_REMOVED lines=45> */
[----:B------:R-:W-:Y:S01]  /*a4b0*/  FADD.FTZ R0, R17, R0 ;  /* 0x0000000011007221 */ /* 0x000fe20000010000 */
[----:B------:R-:W-:Y:S01]  /*a4c0*/  MOV R137, R204 ;  /* 0x000000cc00897202 */ /* 0x000fe20000000f00 */
[----:B------:R-:W-:-:S02]  /*a4d0*/  FADD.FTZ R250, R140, R3 ;  /* 0x000000038cfa7221 */ /* 0x000fc40000010000 */
[----:B------:R-:W-:Y:S01]  /*a4e0*/  FADD.FTZ R251, R136, R2 ;  /* 0x0000000288fb7221 */ /* 0x000fe20000010000 */
[----:B------:R-:W-:Y:S01]  /*a4f0*/  MOV R136, R207 ;  /* 0x000000cf00887202 */ /* 0x000fe20000000f00 */
[----:B------:R-:W-:Y:S01]  /*a500*/  FADD.FTZ R248, R12, R0 ;  /* 0x000000000cf87221 */ /* 0x000fe20000010000 */
[-C--:B-1----:R-:W-:Y:S08]  /*a510*/  HMMA.16816.F32 R120, R124, R4.reuse, R120 ;  /* 0x000000047c78723c */ /* 0x082ff00000001878 */
[----:B------:R-:W-:Y:S07]  /*a520*/  HMMA.16816.F32 R116, R128, R4, R116 ;  /* 0x000000048074723c */ /* 0x000fee0000001874 */
        /* <DEDUP_REMOVED lines=10> */
[C---:B------:R-:W-:Y:S04]  /*a5d0*/  HMMA.16816.F32 R44, R124.reuse, R50, R200 ;  /* 0x000000327c2c723c */ /* 0x040fe800000018c8 */
[----:B------:R1:W-:Y:S04]  /*a5e0*/  STL [R1], R244 ;  /* 0x000000f401007387 */ /* 0x0003e80000100800 */
        /* <DEDUP_REMOVED lines=80> */
[----:B------:R-:W-:-:S02]  /*aaf0*/  ISETP.GE.AND P0, PT, R0, R237, PT ;  /* 0x000000ed0000720c */ /* 0x000fc40003f06270 */
[----:B------:R-:W-:Y:S01]  /*ab00*/  @P2 STS.128 [R227+0xb800], RZ ;  /* 0x00b800ffe3002388 */ /* 0x000fe20000000c00 */
[C---:B------:R-:W-:Y:S02]  /*ab10*/  ISETP.GE.AND P6, PT, R0.reuse, R236, PT ;  /* 0x000000ec0000720c */ /* 0x040fe40003fc6270 */
[----:B------:R-:W-:Y:S01]  /*ab20*/  IABS R2, R2 ;  /* 0x0000000200027213 */ /* 0x000fe20000000000 */
[----:B------:R-:W-:Y:S01]  /*ab30*/  @!PT LDS RZ, [RZ] ;  /* 0x00000000fffff984 */ /* 0x000fe20000000800 */
[----:B------:R-:W-:Y:S01]  /*ab40*/  @!PT LDS RZ, [RZ] ;  /* 0x00000000fffff984 */ /* 0x000fe20000000800 */
[----:B------:R-:W-:Y:S01]  /*ab50*/  @!PT LDS RZ, [RZ] ;  /* 0x00000000fffff984 */ /* 0x000fe20000000800 */
[----:B------:R2:W-:Y:S01]  /*ab60*/  @!P2 LDGSTS.E.BYPASS.LTC128B.128 [R227+0xb800], [R4.64+0x80] ;  /* 0x0b80008004e3afae */ /* 0x0005e2000b901d52 */
[C---:B------:R-:W-:Y:S02]  /*ab70*/  ISETP.LT.OR P4, PT, R0.reuse, R234, P4 ;  /* 0x000000ea0000720c */ /* 0x040fe40002781670 */
[C---:B------:R-:W-:Y:S01]  /*ab80*/  ISETP.LT.OR P1, PT, R0.reuse, R233, P1 ;  /* 0x000000e90000720c */ /* 0x040fe20000f21670 */
[----:B------:R-:W-:Y:S01]  /*ab90*/  LDSM.16.M88.4 R16, [R212+0x8000] ;  /* 0x00800000d410783b */ /* 0x000fe20000000200 */
[C---:B------:R-:W-:Y:S02]  /*aba0*/  ISETP.LT.OR P0, PT, R0.reuse, R232, P0 ;  /* 0x000000e80000720c */ /* 0x040fe40000701670 */
[----:B------:R-:W-:Y:S01]  /*abb0*/  ISETP.LT.OR P6, PT, R0, R231, P6 ;  /* 0x000000e70000720c */ /* 0x000fe200037c1670 */
        /* <DEDUP_REMOVED lines=65> */
[----:B------:R-:W3:Y:S04]  /*afd0*/  LDSM.16.M88.4 R16, [R222+0x6000] ;  /* 0x00600000de10783b */ /* 0x000ee80000000200 */
[----:B------:R-:W-:Y:S03]  /*afe0*/  LDSM.16.M88.4 R24, [R221+0x9000] ;  /* 0x00900000dd18783b */ /* 0x000fe60000000200 */
[C---:B--2---:R-:W-:Y:S08]  /*aff0*/  HMMA.16816.F32 R184, R4.reuse, R32, R132 ;  /* 0x0000002004b8723c */ /* 0x044ff00000001884 */
[C---:B------:R-:W-:Y:S08]  /*b000*/  HMMA.16816.F32 R192, R4.reuse, R34, R140 ;  /* 0x0000002204c0723c */ /* 0x040ff0000000188c */
[C---:B------:R-:W-:Y:S08]  /*b010*/  HMMA.16816.F32 R180, R4.reuse, R28, R180 ;  /* 0x0000001c04b4723c */ /* 0x040ff000000018b4 */
[----:B------:R-:W-:Y:S01]  /*b020*/  HMMA.16816.F32 R136, R4, R30, R136 ;  /* 0x0000001e0488723c */ /* 0x000fe20000001888 */
[----:B------:R-:W2:Y:S07]  /*b030*/  LDSM.16.M88.4 R4, [R222+0x4000] ;  /* 0x00400000de04783b */ /* 0x000eae0000000200 */
[C---:B-1----:R-:W-:Y:S08]  /*b040*/  HMMA.16816.F32 R132, R8.reuse, R32, R200 ;  /* 0x000000200884723c */ /* 0x042ff000000018c8 */
[C---:B------:R-:W-:Y:S01]  /*b050*/  HMMA.16816.F32 R176, R8.reuse, R34, R196 ;  /* 0x0000002208b0723c */ /* 0x040fe200000018c4 */
[----:B------:R1:W-:Y:S07]  /*b060*/  I2F R198, R3 ;  /* 0x0000000300c67306 */ /* 0x0003ee0000201400 */
[C---:B------:R-:W-:Y:S01]  /*b070*/  HMMA.16816.F32 R140, R8.reuse, R28, R188 ;  /* 0x0000001c088c723c */ /* 0x040fe200000018bc */
[----:B------:R4:W-:Y:S07]  /*b080*/  I2F R197, R2 ;  /* 0x0000000200c57306 */ /* 0x0009ee0000201400 */
[----:B------:R-:W-:Y:S01]  /*b090*/  HMMA.16816.F32 R8, R8, R30, R12 ;  /* 0x0000001e0808723c */ /* 0x000fe2000000180c */
[--C-:B-1----:R-:W-:Y:S01]  /*b0a0*/  IMAD.IADD R3, R228, 0x1, -R0.reuse ;  /* 0x00000001e4037824 */ /* 0x102fe200078e0a00 */
[----:B------:R-:W-:Y:S04]  /*b0b0*/  LDSM.16.M88.4 R12, [R220+0x6000] ;  /* 0x00600000dc0c783b */ /* 0x000fe80000000200 */
[----:B------:R-:W-:Y:S01]  /*b0c0*/  IABS R3, R3 ;  /* 0x0000000300037213 */ /* 0x000fe20000000000 */
[----:B------:R-:W1:Y:S01]  /*b0d0*/  LDSM.16.M88.4 R28, [R219+0x1000] ;  /* 0x00100000db1c783b */ /* 0x000e620000000200 */
[----:B---3--:R-:W-:Y:S01]  /*b0e0*/  HMMA.16816.F32 R180, R16, R20, R180 ;  /* 0x0000001410b4723c */ /* 0x008fe200000018b4 */
[----:B----4-:R-:W-:Y:S01]  /*b0f0*/  IMAD.IADD R2, R235, 0x1, -R0 ;  /* 0x00000001eb027824 */ /* 0x010fe200078e0a00 */
[----:B------:R3:W-:Y:S04]  /*b100*/  I2F R196, R3 ;  /* 0x0000000300c47306 */ /* 0x0007e80000201400 */
[----:B------:R-:W-:-:S02]  /*b110*/  IABS R2, R2 ;  /* 0x0000000200027213 */ /* 0x000fc40000000000 */
[----:B------:R-:W-:Y:S08]  /*b120*/  HMMA.16816.F32 R136, R16, R22, R136 ;  /* 0x000000161088723c */ /* 0x000ff00000001888 */
[----:B--2---:R-:W-:Y:S01]  /*b130*/  HMMA.16816.F32 R140, R4, R20, R140 ;  /* 0x00000014048c723c */ /* 0x004fe2000000188c */
[----:B---3--:R-:W-:-:S04]  /*b140*/  IMAD.MOV.U32 R3, RZ, RZ, R2 ;  /* 0x000000ffff037224 */ /* 0x008fc800078e0002 */
[----:B------:R2:W-:Y:S03]  /*b150*/  I2F R191, R3 ;  /* 0x0000000300bf7306 */ /* 0x0005e60000201400 */
[C---:B------:R-:W-:Y:S08]  /*b160*/  HMMA.16816.F32 R132, R4.reuse, R24, R132 ;  /* 0x000000180484723c */ /* 0x040ff00000001884 */
[C---:B------:R-:W-:Y:S08]  /*b170*/  HMMA.16816.F32 R176, R4.reuse, R26, R176 ;  /* 0x0000001a04b0723c */ /* 0x040ff000000018b0 */
[----:B------:R-:W-:Y:S01]  /*b180*/  HMMA.16816.F32 R20, R4, R22, R8 ;  /* 0x000000160414723c */ /* 0x000fe20000001808 */
[----:B------:R-:W3:Y:S06]  /*b190*/  LDSM.16.M88.4 R8, [R220+0x4000] ;  /* 0x00400000dc08783b */ /* 0x000eec0000000200 */
[C---:B------:R-:W-:Y:S01]  /*b1a0*/  IADD3 R7, R0.reuse, 0x1, RZ ;  /* 0x0000000100077810 */ /* 0x040fe20007ffe0ff */
[----:B------:R-:W-:Y:S01]  /*b1b0*/  HMMA.16816.F32 R32, R16, R24, R184 ;  /* 0x000000181020723c */ /* 0x000fe200000018b8 */
[----:B------:R-:W-:-:S02]  /*b1c0*/  IADD3 R6, R0, 0x8, RZ ;  /* 0x0000000800067810 */ /* 0x000fc40007ffe0ff */
[----:B------:R-:W-:Y:S01]  /*b1d0*/  IADD3 R5, R0, 0x9, RZ ;  /* 0x0000000900057810 */ /* 0x000fe20007ffe0ff */
[--C-:B------:R-:W-:Y:S01]  /*b1e0*/  IMAD.IADD R4, R230, 0x1, -R7.reuse ;  /* 0x00000001e6047824 */ /* 0x100fe200078e0a07 */
[----:B------:R-:W-:Y:S01]  /*b1f0*/  ISETP.GE.AND P5, PT, R7, R239, PT ;  /* 0x000000ef0700720c */ /* 0x000fe20003fa6270 */
[--C-:B--2---:R-:W-:Y:S02]  /*b200*/  IMAD.IADD R3, R229, 0x1, -R7.reuse ;  /* 0x00000001e5037824 */ /* 0x104fe400078e0a07 */
[----:B------:R-:W-:Y:S01]  /*b210*/  HMMA.16816.F32 R192, R16, R26, R192 ;  /* 0x0000001a10c0723c */ /* 0x000fe200000018c0 */
[----:B------:R-:W2:Y:S01]  /*b220*/  LDSM.16.M88.4 R16, [R219+0x1800] ;  /* 0x00180000db10783b */ /* 0x000ea20000000200 */
[----:B------:R-:W-:Y:S01]  /*b230*/  IABS R2, R4 ;  /* 0x0000000400027213 */ /* 0x000fe20000000000 */
[----:B------:R-:W-:Y:S01]  /*b240*/  IMAD.IADD R4, R235, 0x1, -R7 ;  /* 0x00000001eb047824 */ /* 0x000fe200078e0a07 */
[----:B------:R-:W-:Y:S01]  /*b250*/  IABS R3, R3 ;  /* 0x0000000300037213 */ /* 0x000fe20000000000 */
[----:B------:R-:W-:-:S04]  /*b260*/  DEPBAR.LE SB0, 0x0 ;  /* 0x000080000000791a */ /* 0x000fc80000000000 */
[----:B------:R4:W-:Y:S01]  /*b270*/  I2F R190, R2 ;  /* 0x0000000200be7306 */ /* 0x0009e20000201400 */
[----:B------:R-:W-:-:S06]  /*b280*/  ISETP.LT.OR P5, PT, R7, R234, P5 ;  /* 0x000000ea0700720c */ /* 0x000fcc0002fa1670 */
[C---:B-1----:R-:W-:Y:S01]  /*b290*/  HMMA.16816.F32 R200, R12.reuse, R28, R32 ;  /* 0x0000001c0cc8723c */ /* 0x042fe20000001820 */
[----:B------:R1:W-:Y:S07]  /*b2a0*/  I2F R189, R3 ;  /* 0x0000000300bd7306 */ /* 0x0003ee0000201400 */
[----:B------:R-:W-:Y:S01]  /*b2b0*/  HMMA.16816.F32 R192, R12, R30, R192 ;  /* 0x0000001e0cc0723c */ /* 0x000fe200000018c0 */
[----:B----4-:R-:W-:-:S05]  /*b2c0*/  IMAD.IADD R2, R228, 0x1, -R7 ;  /* 0x00000001e4027824 */ /* 0x010fca00078e0a07 */
[----:B------:R-:W-:Y:S02]  /*b2d0*/  IABS R2, R2 ;  /* 0x0000000200027213 */ /* 0x000fe40000000000 */
[----:B---3--:R-:W-:Y:S03]  /*b2e0*/  HMMA.16816.F32 R184, R8, R28, R132 ;  /* 0x0000001c08b8723c */ /* 0x008fe60000001884 */
[----:B-1----:R-:W-:Y:S01]  /*b2f0*/  IMAD.MOV.U32 R3, RZ, RZ, R2 ;  /* 0x000000ffff037224 */ /* 0x002fe200078e0002 */
[----:B------:R-:W-:-:S03]  /*b300*/  IABS R2, R4 ;  /* 0x0000000400027213 */ /* 0x000fc60000000000 */
[----:B------:R1:W-:Y:S01]  /*b310*/  I2F R25, R3 ;  /* 0x0000000300197306 */ /* 0x0003e20000201400 */
[----:B------:R-:W-:Y:S07]  /*b320*/  HMMA.16816.F32 R176, R8, R30, R176 ;  /* 0x0000001e08b0723c */ /* 0x000fee00000018b0 */
[----:B------:R3:W-:Y:S01]  /*b330*/  I2F R188, R2 ;  /* 0x0000000200bc7306 */ /* 0x0007e20000201400 */
[----:B--2---:R-:W-:Y:S01]  /*b340*/  HMMA.16816.F32 R240, R12, R18, R136 ;  /* 0x000000120cf0723c */ /* 0x004fe20000001888 */
[----:B-1----:R-:W-:-:S07]  /*b350*/  IMAD.IADD R3, R230, 0x1, -R6 ;  /* 0x00000001e6037824 */ /* 0x002fce00078e0a06 */
[----:B------:R-:W-:Y:S01]  /*b360*/  HMMA.16816.F32 R208, R12, R16, R180 ;  /* 0x000000100cd0723c */ /* 0x000fe200000018b4 */
[----:B------:R-:W-:Y:S01]  /*b370*/  IABS R3, R3 ;  /* 0x0000000300037213 */ /* 0x000fe20000000000 */
[----:B---3--:R-:W-:-:S06]  /*b380*/  IMAD.IADD R2, R229, 0x1, -R6 ;  /* 0x00000001e5027824 */ /* 0x008fcc00078e0a06 */
[C---:B------:R-:W-:Y:S01]  /*b390*/  HMMA.16816.F32 R180, R8.reuse, R18, R20 ;  /* 0x0000001208b4723c */ /* 0x040fe20000001814 */
[----:B------:R-:W-:Y:S01]  /*b3a0*/  IMAD.MOV.U32 R4, RZ, RZ, R3 ;  /* 0x000000ffff047224 */ /* 0x000fe200078e0003 */
[----:B------:R-:W-:Y:S01]  /*b3b0*/  IABS R3, R2 ;  /* 0x0000000200037213 */ /* 0x000fe20000000000 */
[----:B------:R-:W-:Y:S02]  /*b3c0*/  IMAD.IADD R2, R228, 0x1, -R6 ;  /* 0x00000001e4027824 */ /* 0x000fe400078e0a06 */
[----:B------:R1:W-:Y:S03]  /*b3d0*/  I2F R139, R4 ;  /* 0x00000004008b7306 */ /* 0x0003e60000201400 */
[----:B------:R-:W-:Y:S01]  /*b3e0*/  HMMA.16816.F32 R140, R8, R16, R140 ;  /* 0x00000010088c723c */ /* 0x000fe2000000188c */
[----:B------:R-:W-:-:S04]  /*b3f0*/  IABS R2, R2 ;  /* 0x0000000200027213 */ /* 0x000fc80000000000 */
[----:B------:R2:W-:Y:S02]  /*b400*/  I2F R26, R3 ;  /* 0x00000003001a7306 */ /* 0x0005e40000201400 */
[C---:B------:R-:W-:Y:S02]  /*b410*/  IMAD.IADD R8, R235.reuse, 0x1, -R5 ;  /* 0x00000001eb087824 */ /* 0x040fe400078e0a05 */
[----:B------:R-:W-:Y:S02]  /*b420*/  FMUL.FTZ R11, R184, c[0x0][0x2ec] ;  /* 0x0000bb00b80b7a20 */ /* 0x000fe40000410000 */
[----:B-1----:R-:W-:-:S04]  /*b430*/  IMAD.IADD R4, R235, 0x1, -R6 ;  /* 0x00000001eb047824 */ /* 0x002fc800078e0a06 */
[----:B------:R-:W1:Y:S01]  /*b440*/  MUFU.TANH R11, R11 ;  /* 0x0000000b000b7308 */ /* 0x000e620000002400 */
[----:B--2---:R-:W-:Y:S01]  /*b450*/  IMAD.MOV.U32 R3, RZ, RZ, R2 ;  /* 0x000000ffff037224 */ /* 0x004fe200078e0002 */
[----:B------:R-:W-:Y:S01]  /*b460*/  IABS R2, R4 ;  /* 0x0000000400027213 */ /* 0x000fe20000000000 */
[----:B------:R-:W-:-:S05]  /*b470*/  IMAD.IADD R4, R230, 0x1, -R5 ;  /* 0x00000001e6047824 */ /* 0x000fca00078e0a05 */
[----:B------:R2:W-:Y:S01]  /*b480*/  I2F R15, R3 ;  /* 0x00000003000f7306 */ /* 0x0005e20000201400 */
[----:B-1----:R-:W-:-:S05]  /*b490*/  FFMA.FTZ R11, R198, -UR16, R11 ;  /* 0x80000010c60b7c23 */ /* 0x002fca000801000b */
[----:B------:R-:W-:Y:S01]  /*b4a0*/  FSEL R11, R11, -INF , !P4 ;  /* 0xff8000000b0b7808 */ /* 0x000fe20006000000 */
[----:B------:R-:W-:Y:S01]  /*b4b0*/  BAR.SYNC.DEFER_BLOCKING 0x0 ;  /* 0x0000000000007b1d */ /* 0x000fe20000010000 */
        /* <DEDUP_REMOVED lines=114> */
[----:B-1----:R-:W-:Y:S02]  /*bbe0*/  FMUL.FTZ R8, R193, c[0x0][0x2ec] ;  /* 0x0000bb00c1087a20 */ /* 0x002fe40000410000 */
[----:B--2---:R-:W-:-:S05]  /*bbf0*/  FMUL.FTZ R10, R177, c[0x0][0x2ec] ;  /* 0x0000bb00b10a7a20 */ /* 0x004fca0000410000 */
[----:B------:R1:W-:Y:S02]  /*bc00*/  MUFU.TANH R199, R10 ;  /* 0x0000000a00c77308 */ /* 0x0003e40000002400 */
[----:B-1----:R-:W-:-:S06]  /*bc10*/  FMUL.FTZ R10, R178, c[0x0][0x2ec] ;  /* 0x0000bb00b20a7a20 */ /* 0x002fcc0000410000 */
[----:B------:R-:W-:Y:S08]  /*bc20*/  MUFU.TANH R178, R16 ;  /* 0x0000001000b27308 */ /* 0x000ff00000002400 */
[----:B------:R1:W2:Y:S02]  /*bc30*/  MUFU.TANH R22, R10 ;  /* 0x0000000a00167308 */ /* 0x0002a40000002400 */
[----:B-1----:R-:W-:-:S06]  /*bc40*/  FMUL.FTZ R10, R179, c[0x0][0x2ec] ;  /* 0x0000bb00b30a7a20 */ /* 0x002fcc0000410000 */
[----:B------:R1:W3:Y:S08]  /*bc50*/  MUFU.TANH R179, R8 ;  /* 0x0000000800b37308 */ /* 0x0002f00000002400 */
[----:B------:R4:W5:Y:S01]  /*bc60*/  MUFU.TANH R187, R10 ;  /* 0x0000000a00bb7308 */ /* 0x0009620000002400 */
[----:B-1----:R-:W-:-:S05]  /*bc70*/  FFMA.FTZ R8, R190, -UR16, R184 ;  /* 0x80000010be087c23 */ /* 0x002fca00080100b8 */
[----:B------:R-:W-:Y:S01]  /*bc80*/  FSEL R16, R8, -INF , !P5 ;  /* 0xff80000008107808 */ /* 0x000fe20006800000 */
[----:B--2---:R-:W-:Y:S01]  /*bc90*/  FFMA.FTZ R8, R26, -UR16, R22 ;  /* 0x800000101a087c23 */ /* 0x004fe20008010016 */
[----:B------:R-:W-:Y:S01]  /*bca0*/  ISETP.GE.AND P5, PT, R6, R238, PT ;  /* 0x000000ee0600720c */ /* 0x000fe20003fa6270 */
[----:B----4-:R-:W-:-:S03]  /*bcb0*/  FMUL.FTZ R10, R194, c[0x0][0x2ec] ;  /* 0x0000bb00c20a7a20 */ /* 0x010fc60000410000 */
[----:B------:R-:W-:Y:S01]  /*bcc0*/  ISETP.LT.OR P5, PT, R6, R233, P5 ;  /* 0x000000e90600720c */ /* 0x000fe20002fa1670 */
[----:B------:R1:W2:Y:S02]  /*bcd0*/  MUFU.TANH R176, R10 ;  /* 0x0000000a00b07308 */ /* 0x0002a40000002400 */
[----:B-1----:R-:W-:Y:S01]  /*bce0*/  FFMA.FTZ R10, R25, -UR16, R20 ;  /* 0x80000010190a7c23 */ /* 0x002fe20008010014 */
[----:B------:R-:W-:Y:S01]  /*bcf0*/  FSEL R25, R7, -INF , !P6 ;  /* 0xff80000007197808 */ /* 0x000fe20007000000 */
[----:B------:R-:W-:Y:S01]  /*bd00*/  FMUL.FTZ R7, R140, c[0x0][0x2ec] ;  /* 0x0000bb008c077a20 */ /* 0x000fe20000410000 */
[----:B------:R-:W-:Y:S01]  /*bd10*/  FSEL R20, R9, -INF , !P4 ;  /* 0xff80000009147808 */ /* 0x000fe20006000000 */
[----:B------:R-:W-:Y:S01]  /*bd20*/  FMUL.FTZ R9, R142, c[0x0][0x2ec] ;  /* 0x0000bb008e097a20 */ /* 0x000fe20000410000 */
[----:B------:R-:W-:Y:S01]  /*bd30*/  FSEL R23, R10, -INF , !P1 ;  /* 0xff8000000a177808 */ /* 0x000fe20004800000 */
[----:B------:R1:W4:Y:S01]  /*bd40*/  MUFU.TANH R177, R7 ;  /* 0x0000000700b17308 */ /* 0x0003220000002400 */
[C---:B------:R-:W-:Y:S01]  /*bd50*/  ISETP.GE.AND P6, PT, R6.reuse, R239, PT ;  /* 0x000000ef0600720c */ /* 0x040fe20003fc6270 */
[----:B------:R-:W-:Y:S01]  /*bd60*/  FMUL.FTZ R10, R143, c[0x0][0x2ec] ;  /* 0x0000bb008f0a7a20 */ /* 0x000fe20000410000 */
[----:B------:R-:W-:-:S02]  /*bd70*/  ISETP.GE.AND P4, PT, R6, R237, PT ;  /* 0x000000ed0600720c */ /* 0x000fc40003f86270 */
[C---:B------:R-:W-:Y:S02]  /*bd80*/  ISETP.GE.AND P1, PT, R6.reuse, R236, PT ;  /* 0x000000ec0600720c */ /* 0x040fe40003f26270 */
[C---:B------:R-:W-:Y:S01]  /*bd90*/  ISETP.LT.OR P6, PT, R6.reuse, R234, P6 ;  /* 0x000000ea0600720c */ /* 0x040fe200037c1670 */
[----:B------:R2:W-:Y:S01]  /*bda0*/  MUFU.TANH R143, R10 ;  /* 0x0000000a008f7308 */ /* 0x0005e20000002400 */
[C---:B------:R-:W-:Y:S02]  /*bdb0*/  ISETP.LT.OR P4, PT, R6.reuse, R232, P4 ;  /* 0x000000e80600720c */ /* 0x040fe40002781670 */
[----:B------:R-:W-:Y:S01]  /*bdc0*/  ISETP.LT.OR P1, PT, R6, R231, P1 ;  /* 0x000000e70600720c */ /* 0x000fe20000f21670 */
[----:B------:R-:W-:Y:S02]  /*bdd0*/  FFMA.FTZ R6, R188, -UR16, R186 ;  /* 0x80000010bc067c23 */ /* 0x000fe400080100ba */
[----:B-1----:R-:W-:-:S03]  /*bde0*/  FMUL.FTZ R7, R141, c[0x0][0x2ec] ;  /* 0x0000bb008d077a20 */ /* 0x002fc60000410000 */
[----:B------:R-:W-:Y:S01]  /*bdf0*/  FSEL R26, R6, -INF , !P0 ;  /* 0xff800000061a7808 */ /* 0x000fe20004000000 */
[----:B------:R1:W-:Y:S01]  /*be00*/  MUFU.TANH R141, R9 ;  /* 0x00000009008d7308 */ /* 0x0003e20000002400 */
[----:B------:R-:W-:Y:S01]  /*be10*/  FMUL.FTZ R6, R208, c[0x0][0x2ec] ;  /* 0x0000bb00d0067a20 */ /* 0x000fe20000410000 */
[----:B------:R-:W-:-:S04]  /*be20*/  ISETP.GE.AND P0, PT, R5, R239, PT ;  /* 0x000000ef0500720c */ /* 0x000fc80003f06270 */
[----:B------:R-:W-:Y:S01]  /*be30*/  ISETP.LT.OR P0, PT, R5, R234, P0 ;  /* 0x000000ea0500720c */ /* 0x000fe20000701670 */
[----:B--2---:R-:W-:Y:S01]  /*be40*/  FMUL.FTZ R10, R210, c[0x0][0x2ec] ;  /* 0x0000bb00d20a7a20 */ /* 0x004fe20000410000 */
[----:B------:R2:W-:Y:S01]  /*be50*/  MUFU.TANH R186, R7 ;  /* 0x0000000700ba7308 */ /* 0x0005e20000002400 */
[----:B-1----:R-:W-:Y:S01]  /*be60*/  FFMA.FTZ R9, R15, -UR16, R19 ;  /* 0x800000100f097c23 */ /* 0x002fe20008010013 */
[----:B------:R-:W-:Y:S01]  /*be70*/  FSEL R19, R8, -INF , !P5 ;  /* 0xff80000008137808 */ /* 0x000fe20006800000 */
[----:B---3--:R-:W-:Y:S01]  /*be80*/  FFMA.FTZ R8, R13, -UR16, R179 ;  /* 0x800000100d087c23 */ /* 0x008fe200080100b3 */
[----:B------:R-:W-:-:S04]  /*be90*/  ISETP.GE.AND P5, PT, R5, R237, PT ;  /* 0x000000ed0500720c */ /* 0x000fc80003fa6270 */
[----:B------:R-:W-:Y:S01]  /*bea0*/  MUFU.TANH R140, R10 ;  /* 0x0000000a008c7308 */ /* 0x000fe20000002400 */
[----:B------:R-:W-:Y:S02]  /*beb0*/  FSEL R22, R9, -INF , !P4 ;  /* 0xff80000009167808 */ /* 0x000fe40006000000 */
[----:B------:R-:W-:Y:S01]  /*bec0*/  ISETP.GE.AND P4, PT, R5, R236, PT ;  /* 0x000000ec0500720c */ /* 0x000fe20003f86270 */
[----:B--2---:R-:W-:Y:S01]  /*bed0*/  FFMA.FTZ R7, R139, -UR16, R185 ;  /* 0x800000108b077c23 */ /* 0x004fe200080100b9 */
[----:B------:R-:W-:Y:S01]  /*bee0*/  ISETP.LT.OR P5, PT, R5, R232, P5 ;  /* 0x000000e80500720c */ /* 0x000fe20002fa1670 */
[----:B------:R-:W-:Y:S01]  /*bef0*/  FMUL.FTZ R139, R211, c[0x0][0x2ec] ;  /* 0x0000bb00d38b7a20 */ /* 0x000fe20000410000 */
[----:B------:R-:W-:Y:S01]  /*bf00*/  ISETP.LT.OR P4, PT, R5, R231, P4 ;  /* 0x000000e70500720c */ /* 0x000fe20002781670 */
[----:B------:R1:W2:Y:S01]  /*bf10*/  MUFU.TANH R9, R6 ;  /* 0x0000000600097308 */ /* 0x0002a20000002400 */
[----:B------:R-:W-:Y:S01]  /*bf20*/  FSEL R15, R7, -INF , !P6 ;  /* 0xff800000070f7808 */ /* 0x000fe20007000000 */
[----:B-----5:R-:W-:Y:S01]  /*bf30*/  FFMA.FTZ R7, R18, -UR16, R187 ;  /* 0x8000001012077c23 */ /* 0x020fe200080100bb */
[----:B------:R-:W-:-:S04]  /*bf40*/  ISETP.GE.AND P6, PT, R5, R238, PT ;  /* 0x000000ee0500720c */ /* 0x000fc80003fc6270 */
[----:B------:R-:W-:Y:S01]  /*bf50*/  ISETP.LT.OR P6, PT, R5, R233, P6 ;  /* 0x000000e90500720c */ /* 0x000fe200037c1670 */
[----:B------:R-:W-:Y:S01]  /*bf60*/  FFMA.FTZ R5, R24, -UR16, R176 ;  /* 0x8000001018057c23 */ /* 0x000fe200080100b0 */
[----:B------:R-:W-:Y:S02]  /*bf70*/  MUFU.TANH R139, R139 ;  /* 0x0000008b008b7308 */ /* 0x000fe40000002400 */
[----:B------:R-:W-:Y:S01]  /*bf80*/  FSEL R18, R7, -INF , !P6 ;  /* 0xff80000007127808 */ /* 0x000fe20007000000 */
[----:B----4-:R-:W-:Y:S01]  /*bf90*/  FFMA.FTZ R7, R137, -UR16, R177 ;  /* 0x8000001089077c23 */ /* 0x010fe200080100b1 */
[----:B------:R-:W-:Y:S01]  /*bfa0*/  FSEL R24, R5, -INF , !P1 ;  /* 0xff80000005187808 */ /* 0x000fe20004800000 */
[----:B------:R-:W-:Y:S01]  /*bfb0*/  FMUL.FTZ R5, R180, c[0x0][0x2ec] ;  /* 0x0000bb00b4057a20 */ /* 0x000fe20000410000 */
[C---:B------:R-:W-:Y:S01]  /*bfc0*/  ISETP.GE.AND P1, PT, R4.reuse, R239, PT ;  /* 0x000000ef0400720c */ /* 0x040fe20003f26270 */
[----:B-1----:R-:W-:Y:S01]  /*bfd0*/  FMUL.FTZ R6, R209, c[0x0][0x2ec] ;  /* 0x0000bb00d1067a20 */ /* 0x002fe20000410000 */
[C---:B------:R-:W-:Y:S01]  /*bfe0*/  ISETP.GE.AND P6, PT, R4.reuse, R237, PT ;  /* 0x000000ed0400720c */ /* 0x040fe20003fc6270 */
[----:B------:R2:W1:Y:S01]  /*bff0*/  MUFU.TANH R137, R5 ;  /* 0x0000000500897308 */ /* 0x0004620000002400 */
[----:B------:R-:W-:-:S02]  /*c000*/  ISETP.LT.OR P1, PT, R4, R234, P1 ;  /* 0x000000ea0400720c */ /* 0x000fc40000f21670 */
[----:B------:R-:W-:-:S05]  /*c010*/  ISETP.LT.OR P6, PT, R4, R232, P6 ;  /* 0x000000e80400720c */ /* 0x000fca00037c1670 */
[----:B------:R3:W-:Y:S01]  /*c020*/  MUFU.TANH R142, R6 ;  /* 0x00000006008e7308 */ /* 0x0007e20000002400 */
[----:B--2---:R-:W-:Y:S02]  /*c030*/  FFMA.FTZ R5, R27, -UR16, R9 ;  /* 0x800000101b057c23 */ /* 0x004fe40008010009 */
[----:B------:R-:W-:-:S03]  /*c040*/  FMUL.FTZ R9, R181, c[0x0][0x2ec] ;  /* 0x0000bb00b5097a20 */ /* 0x000fc60000410000 */
[----:B------:R-:W-:Y:S01]  /*c050*/  FSEL R184, R5, -INF , !P6 ;  /* 0xff80000005b87808 */ /* 0x000fe20007000000 */
[----:B------:R-:W-:Y:S01]  /*c060*/  FFMA.FTZ R5, R133, -UR16, R143 ;  /* 0x8000001085057c23 */ /* 0x000fe2000801008f */
[-C--:B------:R-:W-:Y:S01]  /*c070*/  ISETP.GE.AND P6, PT, R3, R236.reuse, PT ;  /* 0x000000ec0300720c */ /* 0x080fe20003fc6270 */
[----:B---3--:R-:W-:Y:S01]  /*c080*/  FFMA.FTZ R6, R21, -UR16, R199 ;  /* 0x8000001015067c23 */ /* 0x008fe200080100c7 */
[----:B------:R-:W-:Y:S01]  /*c090*/  FSEL R21, R8, -INF , !P5 ;  /* 0xff80000008157808 */ /* 0x000fe20006800000 */
[----:B------:R-:W-:Y:S01]  /*c0a0*/  FMUL.FTZ R8, R182, c[0x0][0x2ec] ;  /* 0x0000bb00b6087a20 */ /* 0x000fe20000410000 */
[----:B------:R-:W-:Y:S01]  /*c0b0*/  ISETP.GE.AND P5, PT, R4, R236, PT ;  /* 0x000000ec0400720c */ /* 0x000fe20003fa6270 */
[----:B------:R-:W-:Y:S01]  /*c0c0*/  MUFU.TANH R9, R9 ;  /* 0x0000000900097308 */ /* 0x000fe20000002400 */
[----:B------:R-:W-:Y:S01]  /*c0d0*/  FSEL R13, R6, -INF , !P0 ;  /* 0xff800000060d7808 */ /* 0x000fe20004000000 */
[----:B------:R-:W-:Y:S01]  /*c0e0*/  FFMA.FTZ R6, R136, -UR16, R141 ;  /* 0x8000001088067c23 */ /* 0x000fe2000801008d */
[----:B------:R-:W-:-:S02]  /*c0f0*/  ISETP.GE.AND P0, PT, R4, R238, PT ;  /* 0x000000ee0400720c */ /* 0x000fc40003f06270 */
[C---:B------:R-:W-:Y:S02]  /*c100*/  ISETP.LT.OR P5, PT, R4.reuse, R231, P5 ;  /* 0x000000e70400720c */ /* 0x040fe40002fa1670 */
[----:B------:R-:W-:Y:S01]  /*c110*/  ISETP.LT.OR P0, PT, R4, R233, P0 ;  /* 0x000000e90400720c */ /* 0x000fe20000701670 */
[----:B------:R-:W-:Y:S01]  /*c120*/  FFMA.FTZ R4, R138, -UR16, R178 ;  /* 0x800000108a047c23 */ /* 0x000fe200080100b2 */
[----:B------:R-:W-:Y:S01]  /*c130*/  FSEL R178, R7, -INF , !P1 ;  /* 0xff80000007b27808 */ /* 0x000fe20004800000 */
[----:B------:R-:W-:Y:S01]  /*c140*/  FMUL.FTZ R7, R242, c[0x0][0x2ec] ;  /* 0x0000bb00f2077a20 */ /* 0x000fe20000410000 */
[----:B------:R-:W-:Y:S01]  /*c150*/  FSEL R179, R6, -INF , !P0 ;  /* 0xff80000006b37808 */ /* 0x000fe20004000000 */
[----:B------:R2:W-:Y:S01]  /*c160*/  MUFU.TANH R136, R8 ;  /* 0x0000000800887308 */ /* 0x0005e20000002400 */
[----:B------:R-:W-:Y:S01]  /*c170*/  FSEL R27, R4, -INF , !P4 ;  /* 0xff800000041b7808 */ /* 0x000fe20006000000 */
[----:B------:R-:W-:Y:S01]  /*c180*/  FMUL.FTZ R4, R240, c[0x0][0x2ec] ;  /* 0x0000bb00f0047a20 */ /* 0x000fe20000410000 */
[C---:B------:R-:W-:Y:S01]  /*c190*/  ISETP.GE.AND P4, PT, R3.reuse, R239, PT ;  /* 0x000000ef0300720c */ /* 0x040fe20003f86270 */
[----:B------:R-:W-:Y:S01]  /*c1a0*/  FFMA.FTZ R6, R134, -UR16, R186 ;  /* 0x8000001086067c23 */ /* 0x000fe200080100ba */
[----:B------:R-:W-:Y:S01]  /*c1b0*/  ISETP.GE.AND P1, PT, R3, R238, PT ;  /* 0x000000ee0300720c */ /* 0x000fe20003f26270 */
[----:B------:R-:W-:Y:S01]  /*c1c0*/  FMUL.FTZ R134, R243, c[0x0][0x2ec] ;  /* 0x0000bb00f3867a20 */ /* 0x000fe20000410000 */
[C---:B------:R-:W-:Y:S01]  /*c1d0*/  ISETP.GE.AND P0, PT, R3.reuse, R237, PT ;  /* 0x000000ed0300720c */ /* 0x040fe20003f06270 */
[----:B------:R-:W3:Y:S01]  /*c1e0*/  MUFU.TANH R7, R7 ;  /* 0x0000000700077308 */ /* 0x000ee20000002400 */
[----:B------:R-:W-:-:S02]  /*c1f0*/  ISETP.LT.OR P4, PT, R3, R234, P4 ;  /* 0x000000ea0300720c */ /* 0x000fc40002781670 */
[C---:B------:R-:W-:Y:S02]  /*c200*/  ISETP.LT.OR P1, PT, R3.reuse, R233, P1 ;  /* 0x000000e90300720c */ /* 0x040fe40000f21670 */
[C---:B------:R-:W-:Y:S02]  /*c210*/  ISETP.LT.OR P0, PT, R3.reuse, R232, P0 ;  /* 0x000000e80300720c */ /* 0x040fe40000701670 */
[----:B------:R-:W-:Y:S01]  /*c220*/  ISETP.LT.OR P6, PT, R3, R231, P6 ;  /* 0x000000e70300720c */ /* 0x000fe200037c1670 */
[----:B------:R-:W-:Y:S01]  /*c230*/  FFMA.FTZ R3, R135, -UR16, R140 ;  /* 0x8000001087037c23 */ /* 0x000fe2000801008c */
[----:B------:R4:W5:Y:S01]  /*c240*/  MUFU.TANH R10, R4 ;  /* 0x00000004000a7308 */ /* 0x0009620000002400 */
[----:B------:R-:W-:Y:S01]  /*c250*/  FSEL R177, R5, -INF , !P1 ;  /* 0xff80000005b17808 */ /* 0x000fe20004800000 */
[----:B--2---:R-:W-:Y:S01]  /*c260*/  FMUL.FTZ R8, R183, c[0x0][0x2ec] ;  /* 0x0000bb00b7087a20 */ /* 0x004fe20000410000 */
[----:B------:R-:W-:Y:S01]  /*c270*/  FSEL R176, R6, -INF , !P4 ;  /* 0xff80000006b07808 */ /* 0x000fe20006000000 */
[----:B-1----:R-:W-:Y:S01]  /*c280*/  FFMA.FTZ R5, R34, -UR16, R137 ;  /* 0x8000001022057c23 */ /* 0x002fe20008010089 */
[----:B------:R-:W-:-:S02]  /*c290*/  FSEL R186, R3, -INF , !P5 ;  /* 0xff80000003ba7808 */ /* 0x000fc40006800000 */
[C---:B------:R-:W-:Y:S01]  /*c2a0*/  ISETP.GE.AND P5, PT, R2.reuse, R239, PT ;  /* 0x000000ef0200720c */ /* 0x040fe20003fa6270 */
[----:B---3--:R-:W-:Y:S01]  /*c2b0*/  FFMA.FTZ R6, R31, -UR16, R7 ;  /* 0x800000101f067c23 */ /* 0x008fe20008010007 */
[C---:B------:R-:W-:Y:S01]  /*c2c0*/  ISETP.GE.AND P4, PT, R2.reuse, R238, PT ;  /* 0x000000ee0200720c */ /* 0x040fe20003f86270 */
[----:B------:R-:W1:Y:S01]  /*c2d0*/  MUFU.TANH R8, R8 ;  /* 0x0000000800087308 */ /* 0x000e620000002400 */
[C---:B------:R-:W-:Y:S02]  /*c2e0*/  ISETP.LT.OR P5, PT, R2.reuse, R234, P5 ;  /* 0x000000ea0200720c */ /* 0x040fe40002fa1670 */
[----:B------:R-:W-:Y:S02]  /*c2f0*/  ISETP.GE.AND P1, PT, R2, R237, PT ;  /* 0x000000ed0200720c */ /* 0x000fe40003f26270 */
[----:B------:R-:W-:Y:S01]  /*c300*/  FSEL R133, R5, -INF , !P5 ;  /* 0xff80000005857808 */ /* 0x000fe20006800000 */
[----:B----4-:R-:W-:Y:S01]  /*c310*/  FFMA.FTZ R4, R132, -UR16, R142 ;  /* 0x8000001084047c23 */ /* 0x010fe2000801008e */
[C---:B------:R-:W-:Y:S01]  /*c320*/  ISETP.LT.OR P4, PT, R2.reuse, R233, P4 ;  /* 0x000000e90200720c */ /* 0x040fe20002781670 */
[----:B------:R-:W-:Y:S01]  /*c330*/  FMUL.FTZ R132, R241, c[0x0][0x2ec] ;  /* 0x0000bb00f1847a20 */ /* 0x000fe20000410000 */
[----:B------:R-:W-:Y:S01]  /*c340*/  MUFU.TANH R5, R134 ;  /* 0x0000008600057308 */ /* 0x000fe20000002400 */
[----:B------:R-:W-:Y:S01]  /*c350*/  ISETP.LT.OR P1, PT, R2, R232, P1 ;  /* 0x000000e80200720c */ /* 0x000fe20000f21670 */
[----:B-----5:R-:W-:Y:S01]  /*c360*/  FFMA.FTZ R3, R32, -UR16, R10 ;  /* 0x8000001020037c23 */ /* 0x020fe2000801000a */
[----:B------:R-:W-:Y:S01]  /*c370*/  FSEL R182, R4, -INF , !P0 ;  /* 0xff80000004b67808 */ /* 0x000fe20004000000 */
[----:B------:R-:W-:Y:S01]  /*c380*/  FFMA.FTZ R4, R33, -UR16, R136 ;  /* 0x8000001021047c23 */ /* 0x000fe20008010088 */
[----:B------:R-:W-:-:S02]  /*c390*/  ISETP.GE.AND P0, PT, R2, R236, PT ;  /* 0x000000ec0200720c */ /* 0x000fc40003f06270 */
[----:B------:R-:W-:Y:S01]  /*c3a0*/  FSEL R181, R3, -INF , !P1 ;  /* 0xff80000003b57808 */ /* 0x000fe20004800000 */
[----:B------:R-:W2:Y:S01]  /*c3b0*/  MUFU.TANH R7, R132 ;  /* 0x0000008400077308 */ /* 0x000ea20000002400 */
[----:B------:R-:W-:Y:S01]  /*c3c0*/  ISETP.LT.OR P0, PT, R2, R231, P0 ;  /* 0x000000e70200720c */ /* 0x000fe20000701670 */
[----:B------:R-:W-:Y:S01]  /*c3d0*/  FFMA.FTZ R2, R35, -UR16, R139 ;  /* 0x8000001023027c23 */ /* 0x000fe2000801008b */
[----:B------:R-:W-:Y:S01]  /*c3e0*/  FSEL R139, R4, -INF , !P4 ;  /* 0xff800000048b7808 */ /* 0x000fe20006000000 */
[----:B------:R-:W-:Y:S01]  /*c3f0*/  FFMA.FTZ R4, R30, -UR16, R9 ;  /* 0x800000101e047c23 */ /* 0x000fe20008010009 */
[----:B------:R-:W-:Y:S01]  /*c400*/  FSEL R187, R6, -INF , !P0 ;  /* 0xff80000006bb7808 */ /* 0x000fe20004000000 */
[----:B-1----:R-:W-:Y:S01]  /*c410*/  FFMA.FTZ R3, R29, -UR16, R8 ;  /* 0x800000101d037c23 */ /* 0x002fe20008010008 */
[----:B------:R-:W-:Y:S02]  /*c420*/  PLOP3.LUT P0, PT, PT, PT, UP0, 0x80, 0x0 ;  /* 0x000000000000781c */ /* 0x000fe40003f0f008 */
[----:B------:R-:W-:-:S02]  /*c430*/  FSEL R185, R2, -INF , !P6 ;  /* 0xff80000002b97808 */ /* 0x000fc40007000000 */
[C---:B------:R-:W-:Y:S02]  /*c440*/  ISETP.GE.AND P6, PT, R0.reuse, R239, PT ;  /* 0x000000ef0000720c */ /* 0x040fe40003fc6270 */
[C---:B------:R-:W-:Y:S02]  /*c450*/  ISETP.GE.AND P5, PT, R0.reuse, R238, PT ;  /* 0x000000ee0000720c */ /* 0x040fe40003fa6270 */
[----:B------:R-:W-:Y:S01]  /*c460*/  ISETP.GE.AND P4, PT, R0, R237, PT ;  /* 0x000000ed0000720c */ /* 0x000fe20003f86270 */
[----:B--2---:R-:W-:Y:S01]  /*c470*/  FFMA.FTZ R2, R28, -UR16, R7 ;  /* 0x800000101c027c23 */ /* 0x004fe20008010007 */
[C---:B------:R-:W-:Y:S02]  /*c480*/  ISETP.GE.AND P1, PT, R0.reuse, R236, PT ;  /* 0x000000ec0000720c */ /* 0x040fe40003f26270 */
[C---:B------:R-:W-:Y:S02]  /*c490*/  ISETP.LT.OR P6, PT, R0.reuse, R234, P6 ;  /* 0x000000ea0000720c */ /* 0x040fe400037c1670 */
[----:B------:R-:W-:-:S02]  /*c4a0*/  ISETP.LT.OR P5, PT, R0, R233, P5 ;  /* 0x000000e90000720c */ /* 0x000fc40002fa1670 */
[C---:B------:R-:W-:Y:S02]  /*c4b0*/  ISETP.LT.OR P4, PT, R0.reuse, R232, P4 ;  /* 0x000000e80000720c */ /* 0x040fe40002781670 */
[----:B------:R-:W-:Y:S01]  /*c4c0*/  ISETP.LT.OR P1, PT, R0, R231, P1 ;  /* 0x000000e70000720c */ /* 0x000fe20000f21670 */
[----:B------:R-:W-:Y:S01]  /*c4d0*/  FFMA.FTZ R0, R12, -UR16, R5 ;  /* 0x800000100c007c23 */ /* 0x000fe20008010005 */
        /* <DEDUP_REMOVED lines=51> */
.L_x_2342:
[----:B------:R-:W-:Y:S05]  /*c810*/  BSYNC B0 ;  /* 0x0000000000007941 */ /* 0x000fea0003800000 */
.L_x_2341:
[----:B------:R-:W0:Y:S02]  /*c820*/  LDGDEPBAR ;  /* 0x00000000000079af */ /* 0x000e240000000000 */
.L_x_2340:
        /* <DEDUP_REMOVED lines=41> */
[----:B------:R-:W-:-:S02]  /*cac0*/  FMNMX.FTZ R2, R183, R2, !PT ;  /* 0x00000002b7027209 */ /* 0x000fc40007810000 */
[----:B------:R-:W-:Y:S02]  /*cad0*/  MOV R190, R29 ;  /* 0x0000001d00be7202 */ /* 0x000fe40000000f00 */
[----:B------:R-:W-:Y:S01]  /*cae0*/  MOV R192, R28 ;  /* 0x0000001c00c07202 */ /* 0x000fe20000000f00 */
[----:B------:R-:W4:Y:S01]  /*caf0*/  SHFL.BFLY PT, R137, R2, 0x2, 0x1f ;  /* 0x0c401f0002897f89 */ /* 0x000f2200000e0000 */
[----:B-1----:R-:W-:Y:S02]  /*cb00*/  FMNMX.FTZ R134, R134, R3, !PT ;  /* 0x0000000386867209 */ /* 0x002fe40007810000 */
[----:B--2---:R-:W-:-:S03]  /*cb10*/  FMNMX.FTZ R0, R0, R4, !PT ;  /* 0x0000000400007209 */ /* 0x004fc60007810000 */
[----:B------:R-:W1:Y:S01]  /*cb20*/  SHFL.BFLY PT, R4, R134, 0x1, 0x1f ;  /* 0x0c201f0086047f89 */ /* 0x000e6200000e0000 */
[----:B---3--:R-:W-:-:S03]  /*cb30*/  FMNMX.FTZ R136, R136, R5, !PT ;  /* 0x0000000588887209 */ /* 0x008fc60007810000 */
[----:B------:R-:W2:Y:S01]  /*cb40*/  SHFL.BFLY PT, R135, R0, 0x1, 0x1f ;  /* 0x0c201f0000877f89 */ /* 0x000ea200000e0000 */
[C---:B------:R-:W-:Y:S01]  /*cb50*/  FSETP.NEU.FTZ.AND P6, PT, R136.reuse, -INF , PT ;  /* 0xff8000008800780b */ /* 0x040fe20003fdd000 */
[----:B------:R-:W-:Y:S01]  /*cb60*/  FMUL.FTZ R12, R136, c[0x0][0x23c] ;  /* 0x00008f00880c7a20 */ /* 0x000fe20000410000 */
[----:B----4-:R-:W-:-:S04]  /*cb70*/  FMNMX.FTZ R137, R137, R2, !PT ;  /* 0x0000000289897209 */ /* 0x010fc80007810000 */
[----:B------:R-:W-:-:S05]  /*cb80*/  FSEL R12, R12, RZ, P6 ;  /* 0x000000ff0c0c7208 */ /* 0x000fca0003000000 */
[--C-:B------:R-:W-:Y:S02]  /*cb90*/  FFMA.FTZ R16, R16, c[0x0][0x23c], -R12.reuse ;  /* 0x00008f0010107a23 */ /* 0x100fe4000001080c */
[--C-:B------:R-:W-:Y:S02]  /*cba0*/  FFMA.FTZ R15, R15, c[0x0][0x23c], -R12.reuse ;  /* 0x00008f000f0f7a23 */ /* 0x100fe4000001080c */
[----:B------:R-:W-:Y:S01]  /*cbb0*/  MUFU.EX2 R6, R16 ;  /* 0x0000001000067308 */ /* 0x000fe20000000800 */
[----:B-1----:R-:W-:Y:S01]  /*cbc0*/  FMNMX.FTZ R134, R134, R4, !PT ;  /* 0x0000000486867209 */ /* 0x002fe20007810000 */
[--C-:B------:R-:W-:Y:S02]  /*cbd0*/  FFMA.FTZ R13, R13, c[0x0][0x23c], -R12.reuse ;  /* 0x00008f000d0d7a23 */ /* 0x100fe4000001080c */
[----:B------:R-:W-:Y:S01]  /*cbe0*/  FFMA.FTZ R11, R11, c[0x0][0x23c], -R12 ;  /* 0x00008f000b0b7a23 */ /* 0x000fe2000001080c */
[----:B--2---:R-:W-:Y:S01]  /*cbf0*/  FMNMX.FTZ R135, R0, R135, !PT ;  /* 0x0000008700877209 */ /* 0x004fe20007810000 */
[C---:B------:R-:W-:Y:S01]  /*cc00*/  FMUL.FTZ R2, R134.reuse, c[0x0][0x23c] ;  /* 0x00008f0086027a20 */ /* 0x040fe20000410000 */
[----:B------:R-:W1:Y:S01]  /*cc10*/  SHFL.BFLY PT, R0, R137, 0x1, 0x1f ;  /* 0x0c201f0089007f89 */ /* 0x000e6200000e0000 */
[----:B------:R-:W-:Y:S01]  /*cc20*/  FSETP.NEU.FTZ.AND P4, PT, R134, -INF , PT ;  /* 0xff8000008600780b */ /* 0x000fe20003f9d000 */
[----:B------:R-:W-:Y:S01]  /*cc30*/  MUFU.EX2 R32, R15 ;  /* 0x0000000f00207308 */ /* 0x000fe20000000800 */
[C---:B------:R-:W-:Y:S01]  /*cc40*/  FMUL.FTZ R3, R135.reuse, c[0x0][0x23c] ;  /* 0x00008f0087037a20 */ /* 0x040fe20000410000 */
[----:B------:R-:W-:-:S02]  /*cc50*/  FSETP.NEU.FTZ.AND P5, PT, R135, -INF , PT ;  /* 0xff8000008700780b */ /* 0x000fc40003fbd000 */
[----:B------:R-:W-:Y:S02]  /*cc60*/  FSEL R2, R2, RZ, P4 ;  /* 0x000000ff02027208 */ /* 0x000fe40002000000 */
[----:B------:R-:W-:Y:S02]  /*cc70*/  FSEL R3, R3, RZ, P5 ;  /* 0x000000ff03037208 */ /* 0x000fe40002800000 */
[----:B------:R-:W2:Y:S01]  /*cc80*/  MUFU.EX2 R189, R13 ;  /* 0x0000000d00bd7308 */ /* 0x000ea20000000800 */
[--C-:B------:R-:W-:Y:S02]  /*cc90*/  FFMA.FTZ R22, R22, c[0x0][0x23c], -R2.reuse ;  /* 0x00008f0016167a23 */ /* 0x100fe40000010802 */
[--C-:B------:R-:W-:Y:S02]  /*cca0*/  FFMA.FTZ R20, R20, c[0x0][0x23c], -R3.reuse ;  /* 0x00008f0014147a23 */ /* 0x100fe40000010803 */
[----:B------:R-:W-:Y:S02]  /*ccb0*/  FFMA.FTZ R21, R21, c[0x0][0x23c], -R2 ;  /* 0x00008f0015157a23 */ /* 0x000fe40000010802 */
[--C-:B------:R-:W-:Y:S01]  /*ccc0*/  FFMA.FTZ R19, R19, c[0x0][0x23c], -R3.reuse ;  /* 0x00008f0013137a23 */ /* 0x100fe20000010803 */
[----:B------:R-:W-:Y:S01]  /*ccd0*/  MUFU.EX2 R252, R20 ;  /* 0x0000001400fc7308 */ /* 0x000fe20000000800 */
[----:B------:R-:W-:-:S02]  /*cce0*/  FFMA.FTZ R14, R14, c[0x0][0x23c], -R3 ;  /* 0x00008f000e0e7a23 */ /* 0x000fc40000010803 */
[----:B------:R-:W-:Y:S02]  /*ccf0*/  FFMA.FTZ R18, R18, c[0x0][0x23c], -R3 ;  /* 0x00008f0012127a23 */ /* 0x000fe40000010803 */
[--C-:B------:R-:W-:Y:S01]  /*cd00*/  FFMA.FTZ R17, R17, c[0x0][0x23c], -R2.reuse ;  /* 0x00008f0011117a23 */ /* 0x100fe20000010802 */
[----:B-1----:R-:W-:Y:S01]  /*cd10*/  FMNMX.FTZ R137, R137, R0, !PT ;  /* 0x0000000089897209 */ /* 0x002fe20007810000 */
[----:B------:R-:W-:Y:S01]  /*cd20*/  FFMA.FTZ R0, R23, c[0x0][0x23c], -R2 ;  /* 0x00008f0017007a23 */ /* 0x000fe20000010802 */
[----:B------:R-:W-:Y:S01]  /*cd30*/  MUFU.EX2 R250, R22 ;  /* 0x0000001600fa7308 */ /* 0x000fe20000000800 */
[----:B--2---:R-:W-:Y:S02]  /*cd40*/  F2FP.PACK_AB R10, R189, R32 ;  /* 0x00000020bd0a723e */ /* 0x004fe400000000ff */
[----:B------:R-:W-:-:S05]  /*cd50*/  FSETP.NEU.FTZ.AND P1, PT, R137, -INF , PT ;  /* 0xff8000008900780b */ /* 0x000fca0003f3d000 */
[----:B------:R1:W-:Y:S08]  /*cd60*/  MUFU.EX2 R248, R0 ;  /* 0x0000000000f87308 */ /* 0x0003f00000000800 */
[----:B------:R2:W-:Y:S01]  /*cd70*/  MUFU.EX2 R251, R21 ;  /* 0x0000001500fb7308 */ /* 0x0005e20000000800 */
[----:B-1----:R-:W-:-:S07]  /*cd80*/  FMUL.FTZ R0, R137, c[0x0][0x23c] ;  /* 0x00008f0089007a20 */ /* 0x002fce0000410000 */
[----:B------:R1:W-:Y:S01]  /*cd90*/  MUFU.EX2 R191, R19 ;  /* 0x0000001300bf7308 */ /* 0x0003e20000000800 */
[----:B------:R-:W-:Y:S01]  /*cda0*/  FSEL R0, R0, RZ, P1 ;  /* 0x000000ff00007208 */ /* 0x000fe20000800000 */
[----:B--2---:R-:W2:Y:S06]  /*cdb0*/  LDSM.16.MT88.4 R20, [R213+0xa000] ;  /* 0x00a00000d514783b */ /* 0x004eac0000004200 */
[----:B------:R-:W-:Y:S01]  /*cdc0*/  MUFU.EX2 R7, R14 ;  /* 0x0000000e00077308 */ /* 0x000fe20000000800 */
[--C-:B------:R-:W-:Y:S02]  /*cdd0*/  FFMA.FTZ R4, R25, c[0x0][0x23c], -R0.reuse ;  /* 0x00008f0019047a23 */ /* 0x100fe40000010800 */
[----:B------:R-:W-:-:S05]  /*cde0*/  FFMA.FTZ R5, R24, c[0x0][0x23c], -R0 ;  /* 0x00008f0018057a23 */ /* 0x000fca0000010800 */
[----:B------:R3:W-:Y:S01]  /*cdf0*/  MUFU.EX2 R245, R4 ;  /* 0x0000000400f57308 */ /* 0x0007e20000000800 */
[----:B-1----:R-:W-:Y:S02]  /*ce00*/  MOV R19, R6 ;  /* 0x0000000600137202 */ /* 0x002fe40000000f00 */
[----:B------:R-:W-:-:S05]  /*ce10*/  FSEL R6, R134, RZ, P4 ;  /* 0x000000ff86067208 */ /* 0x000fca0002000000 */
[----:B------:R1:W-:Y:S01]  /*ce20*/  MUFU.EX2 R246, R5 ;  /* 0x0000000500f67308 */ /* 0x0003e20000000800 */
[----:B---3--:R-:W-:-:S07]  /*ce30*/  FFMA.FTZ R4, R26, c[0x0][0x23c], -R0 ;  /* 0x00008f001a047a23 */ /* 0x008fce0000010800 */
[----:B------:R-:W3:Y:S01]  /*ce40*/  MUFU.EX2 R33, R11 ;  /* 0x0000000b00217308 */ /* 0x000ee20000000800 */
[----:B-1----:R-:W-:-:S07]  /*ce50*/  FSEL R5, R135, RZ, P5 ;  /* 0x000000ff87057208 */ /* 0x002fce0002800000 */
[----:B------:R1:W-:Y:S08]  /*ce60*/  MUFU.EX2 R247, R4 ;  /* 0x0000000400f77308 */ /* 0x0003f00000000800 */
[----:B------:R-:W4:Y:S01]  /*ce70*/  MUFU.EX2 R188, R18 ;  /* 0x0000001200bc7308 */ /* 0x000f220000000800 */
[----:B---3--:R-:W-:Y:S02]  /*ce80*/  F2FP.PACK_AB R8, R19, R33 ;  /* 0x000000211308723e */ /* 0x008fe400000000ff */
[----:B-1----:R-:W-:-:S05]  /*ce90*/  FSEL R4, R136, RZ, P6 ;  /* 0x000000ff88047208 */ /* 0x002fca0003000000 */
[----:B------:R1:W-:Y:S01]  /*cea0*/  MUFU.EX2 R249, R17 ;  /* 0x0000001100f97308 */ /* 0x0003e20000000800 */
[----:B------:R-:W-:Y:S01]  /*ceb0*/  FADD.FTZ R4, R207, -R4 ;  /* 0x80000004cf047221 */ /* 0x000fe20000010000 */
[----:B----4-:R-:W-:-:S03]  /*cec0*/  F2FP.PACK_AB R11, R188, R191 ;  /* 0x000000bfbc0b723e */ /* 0x010fc600000000ff */
[----:B------:R-:W-:Y:S01]  /*ced0*/  FMUL.FTZ R16, R4, c[0x0][0x23c] ;  /* 0x00008f0004107a20 */ /* 0x000fe20000410000 */
[----:B------:R-:W-:Y:S01]  /*cee0*/  MOV R18, R190 ;  /* 0x000000be00127202 */ /* 0x000fe20000000f00 */
[----:B------:R-:W-:Y:S02]  /*cef0*/  FADD.FTZ R4, R206, -R5 ;  /* 0x80000005ce047221 */ /* 0x000fe40000010000 */
[----:B------:R-:W-:Y:S01]  /*cf00*/  FADD.FTZ R5, R205, -R6 ;  /* 0x80000006cd057221 */ /* 0x000fe20000010000 */
[----:B------:R-:W-:Y:S01]  /*cf10*/  F2FP.PACK_AB R6, R251, R250 ;  /* 0x000000fafb06723e */ /* 0x000fe200000000ff */
[----:B------:R-:W-:Y:S01]  /*cf20*/  FMUL.FTZ R15, R4, c[0x0][0x23c] ;  /* 0x00008f00040f7a20 */ /* 0x000fe20000410000 */
[----:B------:R-:W-:Y:S01]  /*cf30*/  FSEL R4, R137, RZ, P1 ;  /* 0x000000ff89047208 */ /* 0x000fe20000800000 */
[----:B------:R-:W-:Y:S01]  /*cf40*/  FMUL.FTZ R5, R5, c[0x0][0x23c] ;  /* 0x00008f0005057a20 */ /* 0x000fe20000410000 */
[----:B------:R-:W3:Y:S01]  /*cf50*/  MUFU.EX2 R16, R16 ;  /* 0x0000001000107308 */ /* 0x000ee20000000800 */
[----:B-1----:R-:W-:-:S02]  /*cf60*/  MOV R17, R7 ;  /* 0x0000000700117202 */ /* 0x002fc40000000f00 */
[----:B------:R-:W-:Y:S02]  /*cf70*/  FADD.FTZ R4, R204, -R4 ;  /* 0x80000004cc047221 */ /* 0x000fe40000010000 */
[----:B------:R-:W-:Y:S02]  /*cf80*/  F2FP.PACK_AB R9, R252, R17 ;  /* 0x00000011fc09723e */ /* 0x000fe400000000ff */
[----:B------:R-:W-:Y:S01]  /*cf90*/  FMUL.FTZ R4, R4, c[0x0][0x23c] ;  /* 0x00008f0004047a20 */ /* 0x000fe20000410000 */
[----:B------:R-:W1:Y:S08]  /*cfa0*/  MUFU.EX2 R15, R15 ;  /* 0x0000000f000f7308 */ /* 0x000e700000000800 */
[----:B------:R4:W5:Y:S01]  /*cfb0*/  MUFU.EX2 R13, R4 ;  /* 0x00000004000d7308 */ /* 0x0009620000000800 */
[----:B---3--:R-:W-:-:S02]  /*cfc0*/  FMUL.FTZ R144, R144, R16 ;  /* 0x0000001090907220 */ /* 0x008fc40000410000 */
[-C--:B------:R-:W-:Y:S02]  /*cfd0*/  FMUL.FTZ R145, R145, R16.reuse ;  /* 0x0000001091917220 */ /* 0x080fe40000410000 */
[-C--:B------:R-:W-:Y:S02]  /*cfe0*/  FMUL.FTZ R156, R156, R16.reuse ;  /* 0x000000109c9c7220 */ /* 0x080fe40000410000 */
[----:B------:R-:W-:Y:S01]  /*cff0*/  FMUL.FTZ R157, R157, R16 ;  /* 0x000000109d9d7220 */ /* 0x000fe20000410000 */
[----:B------:R3:W3:Y:S01]  /*d000*/  MUFU.EX2 R14, R5 ;  /* 0x00000005000e7308 */ /* 0x0006e20000000800 */
[-C--:B-1----:R-:W-:Y:S02]  /*d010*/  FMUL.FTZ R146, R146, R15.reuse ;  /* 0x0000000f92927220 */ /* 0x082fe40000410000 */
[-C--:B------:R-:W-:Y:S02]  /*d020*/  FMUL.FTZ R147, R147, R15.reuse ;  /* 0x0000000f93937220 */ /* 0x080fe40000410000 */
[----:B------:R-:W-:-:S02]  /*d030*/  FMUL.FTZ R158, R158, R15 ;  /* 0x0000000f9e9e7220 */ /* 0x000fc40000410000 */
[----:B------:R-:W-:Y:S02]  /*d040*/  FMUL.FTZ R159, R159, R15 ;  /* 0x0000000f9f9f7220 */ /* 0x000fe40000410000 */
[----:B----4-:R-:W-:Y:S01]  /*d050*/  FFMA.FTZ R4, R27, c[0x0][0x23c], -R0 ;  /* 0x00008f001b047a23 */ /* 0x010fe20000010800 */
[C---:B--2---:R-:W-:Y:S01]  /*d060*/  HMMA.16816.F32 R144, R8.reuse, R20, R144 ;  /* 0x000000140890723c */ /* 0x044fe20000001890 */
[-C--:B-----5:R-:W-:Y:S01]  /*d070*/  FMUL.FTZ R150, R150, R13.reuse ;  /* 0x0000000d96967220 */ /* 0x0a0fe20000410000 */
[----:B------:R-:W-:Y:S01]  /*d080*/  LDSM.16.MT88.4 R24, [R213+0xb000] ;  /* 0x00b00000d518783b */ /* 0x000fe20000004200 */
[----:B------:R1:W2:Y:S01]  /*d090*/  MUFU.EX2 R244, R4 ;  /* 0x0000000400f47308 */ /* 0x0002a20000000800 */
[----:B------:R-:W-:Y:S01]  /*d0a0*/  FMUL.FTZ R151, R151, R13 ;  /* 0x0000000d97977220 */ /* 0x000fe20000410000 */
[----:B---3--:R-:W-:Y:S01]  /*d0b0*/  F2FP.PACK_AB R5, R247, R245 ;  /* 0x000000f5f705723e */ /* 0x008fe200000000ff */
[-C--:B------:R-:W-:Y:S02]  /*d0c0*/  FMUL.FTZ R148, R148, R14.reuse ;  /* 0x0000000e94947220 */ /* 0x080fe40000410000 */
[----:B------:R-:W-:Y:S01]  /*d0d0*/  HMMA.16816.F32 R208, R8, R22, R156 ;  /* 0x0000001608d0723c */ /* 0x000fe2000000189c */
[----:B------:R-:W-:-:S02]  /*d0e0*/  FMUL.FTZ R149, R149, R14 ;  /* 0x0000000e95957220 */ /* 0x000fc40000410000 */
[-C--:B------:R-:W-:Y:S02]  /*d0f0*/  FMUL.FTZ R152, R152, R14.reuse ;  /* 0x0000000e98987220 */ /* 0x080fe40000410000 */
[----:B------:R-:W-:Y:S02]  /*d100*/  FMUL.FTZ R153, R153, R14 ;  /* 0x0000000e99997220 */ /* 0x000fe40000410000 */
[----:B------:R-:W-:Y:S01]  /*d110*/  FMUL.FTZ R154, R154, R13 ;  /* 0x0000000d9a9a7220 */ /* 0x000fe20000410000 */
[----:B------:R-:W-:Y:S01]  /*d120*/  MOV R159, R33 ;  /* 0x00000021009f7202 */ /* 0x000fe20000000f00 */
[----:B------:R-:W-:Y:S01]  /*d130*/  FMUL.FTZ R155, R155, R13 ;  /* 0x0000000d9b9b7220 */ /* 0x000fe20000410000 */
[----:B------:R-:W-:Y:S01]  /*d140*/  MOV R158, R32 ;  /* 0x00000020009e7202 */ /* 0x000fe20000000f00 */
[-C--:B------:R-:W-:Y:S01]  /*d150*/  FMUL.FTZ R40, R40, R14.reuse ;  /* 0x0000000e28287220 */ /* 0x080fe20000410000 */
[----:B-1----:R-:W-:Y:S01]  /*d160*/  F2FP.PACK_AB R4, R248, R249 ;  /* 0x000000f9f804723e */ /* 0x002fe200000000ff */
[----:B------:R-:W-:Y:S01]  /*d170*/  FMUL.FTZ R41, R41, R14 ;  /* 0x0000000e29297220 */ /* 0x000fe20000410000 */
[----:B--2---:R-:W-:Y:S01]  /*d180*/  F2FP.PACK_AB R7, R244, R246 ;  /* 0x000000f6f407723e */ /* 0x004fe200000000ff */
[----:B------:R-:W-:Y:S01]  /*d190*/  FMUL.FTZ R44, R44, R14 ;  /* 0x0000000e2c2c7220 */ /* 0x000fe20000410000 */
[----:B------:R-:W-:Y:S01]  /*d1a0*/  MOV R157, R31 ;  /* 0x0000001f009d7202 */ /* 0x000fe20000000f00 */
[-C--:B------:R-:W-:Y:S01]  /*d1b0*/  FMUL.FTZ R42, R42, R13.reuse ;  /* 0x0000000d2a2a7220 */ /* 0x080fe20000410000 */
[----:B------:R-:W-:Y:S01]  /*d1c0*/  MOV R156, R30 ;  /* 0x0000001e009c7202 */ /* 0x000fe20000000f00 */
[----:B------:R-:W-:Y:S01]  /*d1d0*/  FMUL.FTZ R43, R43, R13 ;  /* 0x0000000d2b2b7220 */ /* 0x000fe20000410000 */
[----:B------:R-:W1:Y:S01]  /*d1e0*/  LDSM.16.MT88.4 R28, [R217+0xa000] ;  /* 0x00a00000d91c783b */ /* 0x000e620000004200 */
[----:B------:R-:W-:Y:S01]  /*d1f0*/  HMMA.16816.F32 R148, R4, R20, R148 ;  /* 0x000000140494723c */ /* 0x000fe20000001894 */
[----:B------:R-:W-:-:S02]  /*d200*/  FMUL.FTZ R45, R45, R14 ;  /* 0x0000000e2d2d7220 */ /* 0x000fc40000410000 */
[-C--:B------:R-:W-:Y:S01]  /*d210*/  FMUL.FTZ R46, R46, R13.reuse ;  /* 0x0000000d2e2e7220 */ /* 0x080fe20000410000 */
[----:B------:R-:W-:Y:S01]  /*d220*/  LDSM.16.MT88.4 R32, [R215+0xb000] ;  /* 0x00b00000d720783b */ /* 0x000fe20000004200 */
[-C--:B------:R-:W-:Y:S02]  /*d230*/  FMUL.FTZ R47, R47, R13.reuse ;  /* 0x0000000d2f2f7220 */ /* 0x080fe40000410000 */
[-C--:B------:R-:W-:Y:S01]  /*d240*/  FMUL.FTZ R164, R164, R14.reuse ;  /* 0x0000000ea4a47220 */ /* 0x080fe20000410000 */
[----:B------:R-:W-:Y:S01]  /*d250*/  HMMA.16816.F32 R152, R4, R22, R152 ;  /* 0x000000160498723c */ /* 0x000fe20000001898 */
[----:B------:R-:W2:Y:S01]  /*d260*/  LDSM.16.MT88.4 R20, [R218+0xa000] ;  /* 0x00a00000da14783b */ /* 0x000ea20000004200 */
        /* <DEDUP_REMOVED lines=27> */
[C---:B--2---:R-:W-:Y:S01]  /*d420*/  HMMA.16816.F32 R204, R4.reuse, R20, R40 ;  /* 0x0000001404cc723c */ /* 0x044fe20000001828 */
[----:B------:R-:W1:Y:S01]  /*d430*/  LDSM.16.MT88.4 R40, [R218+0xb000] ;  /* 0x00b00000da28783b */ /* 0x000e620000004200 */
[----:B------:R-:W-:Y:S02]  /*d440*/  FMUL.FTZ R79, R79, R13 ;  /* 0x0000000d4f4f7220 */ /* 0x000fe40000410000 */
[-C--:B------:R-:W-:Y:S02]  /*d450*/  FMUL.FTZ R89, R89, R14.reuse ;  /* 0x0000000e59597220 */ /* 0x080fe40000410000 */
[-C--:B------:R-:W-:Y:S02]  /*d460*/  FMUL.FTZ R92, R92, R14.reuse ;  /* 0x0000000e5c5c7220 */ /* 0x080fe40000410000 */
        /* <DEDUP_REMOVED lines=46> */
[C---:B------:R-:W-:Y:S01]  /*d750*/  HMMA.16816.F32 R116, R8.reuse, R44, R116 ;  /* 0x0000002c0874723c */ /* 0x040fe20000001874 */
[----:B------:R-:W-:Y:S01]  /*d760*/  MOV R126, R191 ;  /* 0x000000bf007e7202 */ /* 0x000fe20000000f00 */
[-C--:B------:R-:W-:Y:S01]  /*d770*/  FMUL.FTZ R130, R130, R15.reuse ;  /* 0x0000000f82827220 */ /* 0x080fe20000410000 */
[----:B------:R1:W-:Y:S01]  /*d780*/  MUFU.EX2 R241, R4 ;  /* 0x0000000400f17308 */ /* 0x0003e20000000800 */
[----:B------:R-:W-:Y:S01]  /*d790*/  MOV R127, R192 ;  /* 0x000000c0007f7202 */ /* 0x000fe20000000f00 */
[----:B------:R-:W-:Y:S01]  /*d7a0*/  FMUL.FTZ R131, R131, R15 ;  /* 0x0000000f83837220 */ /* 0x000fe20000410000 */
[----:B------:R-:W-:Y:S01]  /*d7b0*/  MOV R125, R189 ;  /* 0x000000bd007d7202 */ /* 0x000fe20000000f00 */
[----:B------:R-:W-:Y:S01]  /*d7c0*/  FMUL.FTZ R160, R160, R16 ;  /* 0x00000010a0a07220 */ /* 0x000fe20000410000 */
[----:B------:R-:W-:Y:S01]  /*d7d0*/  MOV R124, R188 ;  /* 0x000000bc007c7202 */ /* 0x000fe20000000f00 */
[----:B------:R-:W-:Y:S01]  /*d7e0*/  FMUL.FTZ R161, R161, R16 ;  /* 0x00000010a1a17220 */ /* 0x000fe20000410000 */
[----:B------:R-:W-:Y:S01]  /*d7f0*/  HMMA.16816.F32 R36, R8, R20, R36 ;  /* 0x000000140824723c */ /* 0x000fe20000001824 */
[----:B------:R-:W-:-:S02]  /*d800*/  FMUL.FTZ R162, R162, R15 ;  /* 0x0000000fa2a27220 */ /* 0x000fc40000410000 */
[-C--:B------:R-:W-:Y:S02]  /*d810*/  FMUL.FTZ R163, R163, R15.reuse ;  /* 0x0000000fa3a37220 */ /* 0x080fe40000410000 */
[-C--:B------:R-:W-:Y:S02]  /*d820*/  FMUL.FTZ R172, R172, R16.reuse ;  /* 0x00000010acac7220 */ /* 0x080fe40000410000 */
[----:B------:R-:W-:Y:S01]  /*d830*/  FMUL.FTZ R173, R173, R16 ;  /* 0x00000010adad7220 */ /* 0x000fe20000410000 */
[----:B------:R-:W-:Y:S01]  /*d840*/  HMMA.16816.F32 R188, R8, R22, R48 ;  /* 0x0000001608bc723c */ /* 0x000fe20000001830 */
[----:B-1----:R-:W-:Y:S01]  /*d850*/  FFMA.FTZ R4, R176, c[0x0][0x23c], -R12 ;  /* 0x00008f00b0047a23 */ /* 0x002fe2000001080c */
[----:B------:R-:W-:Y:S01]  /*d860*/  LDSM.16.MT88.4 R48, [R218+0xa800] ;  /* 0x00a80000da30783b */ /* 0x000fe20000004200 */
[-C--:B------:R-:W-:Y:S02]  /*d870*/  FMUL.FTZ R174, R174, R15.reuse ;  /* 0x0000000faeae7220 */ /* 0x080fe40000410000 */
[----:B------:R-:W1:Y:S01]  /*d880*/  MUFU.EX2 R242, R4 ;  /* 0x0000000400f27308 */ /* 0x000e620000000800 */
        /* <DEDUP_REMOVED lines=9> */
[----:B------:R-:W-:Y:S01]  /*d920*/  FMUL.FTZ R66, R66, R15 ;  /* 0x0000000f42427220 */ /* 0x000fe20000410000 */
[----:B-1----:R-:W-:Y:S01]  /*d930*/  F2FP.PACK_AB R128, R242, R241 ;  /* 0x000000f1f280723e */ /* 0x002fe200000000ff */
[----:B------:R-:W-:Y:S02]  /*d940*/  FFMA.FTZ R4, R133, c[0x0][0x23c], -R12 ;  /* 0x00008f0085047a23 */ /* 0x000fe4000001080c */
[-C--:B------:R-:W-:Y:S01]  /*d950*/  FMUL.FTZ R67, R67, R15.reuse ;  /* 0x0000000f43437220 */ /* 0x080fe20000410000 */
[----:B------:R-:W-:Y:S01]  /*d960*/  HMMA.16816.F32 R192, R8, R142, R172 ;  /* 0x0000008e08c0723c */ /* 0x000fe200000018ac */
[----:B------:R1:W-:Y:S01]  /*d970*/  MUFU.EX2 R243, R4 ;  /* 0x0000000400f37308 */ /* 0x0003e20000000800 */
[-C--:B------:R-:W-:Y:S01]  /*d980*/  FMUL.FTZ R68, R68, R16.reuse ;  /* 0x0000001044447220 */ /* 0x080fe20000410000 */
[----:B------:R-:W2:Y:S01]  /*d990*/  LDSM.16.MT88.4 R172, [R215+0xa800] ;  /* 0x00a80000d7ac783b */ /* 0x000ea20000004200 */
        /* <DEDUP_REMOVED lines=9> */
[----:B-1----:R-:W-:Y:S01]  /*da30*/  FFMA.FTZ R4, R132, c[0x0][0x23c], -R12 ;  /* 0x00008f0084047a23 */ /* 0x002fe2000001080c */
[----:B------:R-:W1:Y:S01]  /*da40*/  LDSM.16.MT88.4 R64, [R217+0xa800] ;  /* 0x00a80000d940783b */ /* 0x000e620000004200 */
[----:B------:R-:W-:-:S02]  /*da50*/  FMUL.FTZ R84, R84, R16 ;  /* 0x0000001054547220 */ /* 0x000fc40000410000 */
[----:B------:R-:W3:Y:S01]  /*da60*/  MUFU.EX2 R240, R4 ;  /* 0x0000000400f07308 */ /* 0x000ee20000000800 */
[-C--:B------:R-:W-:Y:S02]  /*da70*/  FMUL.FTZ R85, R85, R16.reuse ;  /* 0x0000001055557220 */ /* 0x080fe40000410000 */
        /* <DEDUP_REMOVED lines=8> */
[----:B------:R-:W-:Y:S01]  /*db00*/  LDSM.16.MT88.4 R80, [R213+0xb800] ;  /* 0x00b80000d550783b */ /* 0x000fe20000004200 */
[----:B------:R-:W-:Y:S01]  /*db10*/  FMUL.FTZ R100, R100, R16 ;  /* 0x0000001064647220 */ /* 0x000fe20000410000 */
[----:B---3--:R-:W-:Y:S01]  /*db20*/  F2FP.PACK_AB R130, R240, R243 ;  /* 0x000000f3f082723e */ /* 0x008fe200000000ff */
[----:B------:R-:W-:-:S02]  /*db30*/  FFMA.FTZ R4, R179, c[0x0][0x23c], -R3 ;  /* 0x00008f00b3047a23 */ /* 0x000fc40000010803 */
[-C--:B------:R-:W-:Y:S01]  /*db40*/  FMUL.FTZ R101, R101, R16.reuse ;  /* 0x0000001065657220 */ /* 0x080fe20000410000 */
[C---:B------:R-:W-:Y:S01]  /*db50*/  HMMA.16816.F32 R84, R8.reuse, R32, R84 ;  /* 0x000000200854723c */ /* 0x040fe20000001854 */
[----:B------:R3:W-:Y:S01]  /*db60*/  MUFU.EX2 R178, R4 ;  /* 0x0000000400b27308 */ /* 0x0007e20000000800 */
[-C--:B------:R-:W-:Y:S02]  /*db70*/  FMUL.FTZ R102, R102, R15.reuse ;  /* 0x0000000f66667220 */ /* 0x080fe40000410000 */
[-C--:B------:R-:W-:Y:S02]  /*db80*/  FMUL.FTZ R103, R103, R15.reuse ;  /* 0x0000000f67677220 */ /* 0x080fe40000410000 */
[-C--:B------:R-:W-:Y:S02]  /*db90*/  FMUL.FTZ R112, R112, R16.reuse ;  /* 0x0000001070707220 */ /* 0x080fe40000410000 */
[----:B------:R-:W-:Y:S01]  /*dba0*/  FMUL.FTZ R113, R113, R16 ;  /* 0x0000001071717220 */ /* 0x000fe20000410000 */
[----:B------:R-:W-:Y:S01]  /*dbb0*/  HMMA.16816.F32 R32, R8, R34, R96 ;  /* 0x000000220820723c */ /* 0x000fe20000001860 */
[-C--:B------:R-:W-:Y:S01]  /*dbc0*/  FMUL.FTZ R114, R114, R15.reuse ;  /* 0x0000000f72727220 */ /* 0x080fe20000410000 */
[----:B------:R-:W-:Y:S01]  /*dbd0*/  LDSM.16.MT88.4 R96, [R215+0xb800] ;  /* 0x00b80000d760783b */ /* 0x000fe20000004200 */
[----:B------:R-:W-:-:S02]  /*dbe0*/  FMUL.FTZ R115, R115, R15 ;  /* 0x0000000f73737220 */ /* 0x000fc40000410000 */
[----:B---3--:R-:W-:-:S03]  /*dbf0*/  FFMA.FTZ R4, R177, c[0x0][0x23c], -R3 ;  /* 0x00008f00b1047a23 */ /* 0x008fc60000010803 */
[C---:B------:R-:W-:Y:S01]  /*dc00*/  HMMA.16816.F32 R100, R8.reuse, R40, R100 ;  /* 0x000000280864723c */ /* 0x040fe20000001864 */
[----:B------:R3:W4:Y:S07]  /*dc10*/  MUFU.EX2 R177, R4 ;  /* 0x0000000400b17308 */ /* 0x00072e0000000800 */
[----:B------:R-:W-:Y:S01]  /*dc20*/  HMMA.16816.F32 R24, R8, R42, R112 ;  /* 0x0000002a0818723c */ /* 0x000fe20000001870 */
[----:B------:R-:W-:Y:S01]  /*dc30*/  LDSM.16.MT88.4 R112, [R218+0xb800] ;  /* 0x00b80000da70783b */ /* 0x000fe20000004200 */
[--C-:B---3--:R-:W-:Y:S01]  /*dc40*/  FFMA.FTZ R4, R139, c[0x0][0x23c], -R3.reuse ;  /* 0x00008f008b047a23 */ /* 0x108fe20000010803 */
[----:B----4-:R-:W-:Y:S01]  /*dc50*/  F2FP.PACK_AB R129, R177, R178 ;  /* 0x000000b2b181723e */ /* 0x010fe200000000ff */
[----:B------:R-:W-:-:S02]  /*dc60*/  FFMA.FTZ R3, R138, c[0x0][0x23c], -R3 ;  /* 0x00008f008a037a23 */ /* 0x000fc40000010803 */
[----:B------:R3:W-:Y:S08]  /*dc70*/  MUFU.EX2 R179, R4 ;  /* 0x0000000400b37308 */ /* 0x0007f00000000800 */
[----:B------:R4:W5:Y:S01]  /*dc80*/  MUFU.EX2 R176, R3 ;  /* 0x0000000300b07308 */ /* 0x0009620000000800 */
[----:B---3--:R-:W3:Y:S01]  /*dc90*/  LDSM.16.MT88.4 R4, [R217+0xb800] ;  /* 0x00b80000d904783b */ /* 0x008ee20000004200 */
[----:B----4-:R-:W-:Y:S01]  /*dca0*/  FFMA.FTZ R3, R184, c[0x0][0x23c], -R2 ;  /* 0x00008f00b8037a23 */ /* 0x010fe20000010802 */
[----:B------:R-:W-:-:S02]  /*dcb0*/  MOV R184, R124 ;  /* 0x0000007c00b87202 */ /* 0x000fc40000000f00 */
[----:B------:R-:W-:-:S03]  /*dcc0*/  MOV R124, R156 ;  /* 0x0000009c007c7202 */ /* 0x000fc60000000f00 */
[----:B------:R4:W-:Y:S01]  /*dcd0*/  MUFU.EX2 R139, R3 ;  /* 0x00000003008b7308 */ /* 0x0009e20000000800 */
[----:B-----5:R-:W-:-:S07]  /*dce0*/  F2FP.PACK_AB R131, R176, R179 ;  /* 0x000000b3b083723e */ /* 0x020fce00000000ff */
[----:B--2---:R-:W-:Y:S01]  /*dcf0*/  HMMA.16816.F32 R160, R128, R172, R160 ;  /* 0x000000ac80a0723c */ /* 0x004fe200000018a0 */
[----:B----4-:R-:W-:Y:S01]  /*dd00*/  FFMA.FTZ R3, R182, c[0x0][0x23c], -R2 ;  /* 0x00008f00b6037a23 */ /* 0x010fe20000010802 */
[----:B------:R-:W-:-:S06]  /*dd10*/  MOV R182, R125 ;  /* 0x0000007d00b67202 */ /* 0x000fcc0000000f00 */
[C---:B------:R-:W-:Y:S01]  /*dd20*/  HMMA.16816.F32 R36, R128.reuse, R48, R36 ;  /* 0x000000308024723c */ /* 0x040fe20000001824 */
[----:B------:R-:W-:Y:S01]  /*dd30*/  MOV R125, R157 ;  /* 0x0000009d007d7202 */ /* 0x000fe20000000f00 */
[----:B------:R2:W4:Y:S06]  /*dd40*/  MUFU.EX2 R138, R3 ;  /* 0x00000003008a7308 */ /* 0x00052c0000000800 */
[C---:B-1----:R-:W-:Y:S08]  /*dd50*/  HMMA.16816.F32 R52, R128.reuse, R64, R52 ;  /* 0x000000408034723c */ /* 0x042ff00000001834 */
[----:B---3--:R-:W-:Y:S01]  /*dd60*/  HMMA.16816.F32 R116, R128, R4, R116 ;  /* 0x000000048074723c */ /* 0x008fe20000001874 */
[--C-:B--2---:R-:W-:Y:S01]  /*dd70*/  FFMA.FTZ R3, R181, c[0x0][0x23c], -R2.reuse ;  /* 0x00008f00b5037a23 */ /* 0x104fe20000010802 */
[----:B------:R-:W-:Y:S01]  /*dd80*/  MOV R181, R126 ;  /* 0x0000007e00b57202 */ /* 0x000fe20000000f00 */
[----:B------:R-:W-:Y:S01]  /*dd90*/  FFMA.FTZ R2, R180, c[0x0][0x23c], -R2 ;  /* 0x00008f00b4027a23 */ /* 0x000fe20000010802 */
[----:B------:R-:W-:Y:S01]  /*dda0*/  MOV R126, R127 ;  /* 0x0000007f007e7202 */ /* 0x000fe20000000f00 */
[----:B------:R1:W-:Y:S01]  /*ddb0*/  MUFU.EX2 R133, R3 ;  /* 0x0000000300857308 */ /* 0x0003e20000000800 */
[----:B------:R-:W-:-:S02]  /*ddc0*/  MOV R127, R159 ;  /* 0x0000009f007f7202 */ /* 0x000fc40000000f00 */
[C---:B------:R-:W-:Y:S01]  /*ddd0*/  HMMA.16816.F32 R68, R128.reuse, R80, R68 ;  /* 0x000000508044723c */ /* 0x040fe20000001844 */
[----:B------:R-:W-:Y:S02]  /*dde0*/  MOV R180, R158 ;  /* 0x0000009e00b47202 */ /* 0x000fe40000000f00 */
[----:B------:R-:W2:Y:S02]  /*ddf0*/  LDSM.16.MT88.4 R156, [R213+0xa800] ;  /* 0x00a80000d59c783b */ /* 0x000ea40000004200 */
[----:B------:R3:W-:Y:S03]  /*de00*/  MUFU.EX2 R132, R2 ;  /* 0x0000000200847308 */ /* 0x0007e60000000800 */
[----:B------:R-:W-:Y:S01]  /*de10*/  HMMA.16816.F32 R84, R128, R96, R84 ;  /* 0x000000608054723c */ /* 0x000fe20000001854 */
[----:B-1----:R-:W-:-:S07]  /*de20*/  MOV R3, R125 ;  /* 0x0000007d00037202 */ /* 0x002fce0000000f00 */
[----:B------:R-:W-:Y:S01]  /*de30*/  HMMA.16816.F32 R100, R128, R112, R100 ;  /* 0x000000708064723c */ /* 0x000fe20000001864 */
[----:B---3--:R-:W-:Y:S01]  /*de40*/  FFMA.FTZ R2, R186, c[0x0][0x23c], -R0 ;  /* 0x00008f00ba027a23 */ /* 0x008fe20000010800 */
[----:B------:R-:W-:-:S03]  /*de50*/  MOV R186, R19 ;  /* 0x0000001300ba7202 */ /* 0x000fc60000000f00 */
[----:B------:R1:W-:Y:S02]  /*de60*/  MUFU.EX2 R19, R2 ;  /* 0x0000000200137308 */ /* 0x0003e40000000800 */
[--C-:B-1----:R-:W-:Y:S01]  /*de70*/  FFMA.FTZ R2, R185, c[0x0][0x23c], -R0.reuse ;  /* 0x00008f00b9027a23 */ /* 0x102fe20000010800 */
[----:B------:R-:W-:Y:S01]  /*de80*/  MOV R185, R18 ;  /* 0x0000001200b97202 */ /* 0x000fe20000000f00 */
[----:B--2---:R-:W-:Y:S04]  /*de90*/  HMMA.16816.F32 R144, R128, R156, R144 ;  /* 0x0000009c8090723c */ /* 0x004fe80000001890 */
[----:B------:R1:W2:Y:S02]  /*dea0*/  MUFU.EX2 R18, R2 ;  /* 0x0000000200127308 */ /* 0x0002a40000000800 */
[--C-:B-1----:R-:W-:Y:S01]  /*deb0*/  FFMA.FTZ R2, R187, c[0x0][0x23c], -R0.reuse ;  /* 0x00008f00bb027a23 */ /* 0x102fe20000010800 */
[----:B------:R-:W-:Y:S01]  /*dec0*/  MOV R187, R124 ;  /* 0x0000007c00bb7202 */ /* 0x000fe20000000f00 */
[----:B------:R-:W-:Y:S01]  /*ded0*/  FFMA.FTZ R0, R183, c[0x0][0x23c], -R0 ;  /* 0x00008f00b7007a23 */ /* 0x000fe20000010800 */
[----:B------:R-:W-:-:S03]  /*dee0*/  MOV R183, R17 ;  /* 0x0000001100b77202 */ /* 0x000fc60000000f00 */
[----:B------:R1:W-:Y:S01]  /*def0*/  MUFU.EX2 R17, R2 ;  /* 0x0000000200117308 */ /* 0x0003e20000000800 */
[----:B----4-:R-:W-:Y:S02]  /*df00*/  F2FP.PACK_AB R124, R138, R139 ;  /* 0x0000008b8a7c723e */ /* 0x010fe400000000ff */
[----:B--2---:R-:W-:Y:S01]  /*df10*/  F2FP.PACK_AB R125, R18, R19 ;  /* 0x00000013127d723e */ /* 0x004fe200000000ff */
[----:B------:R-:W-:-:S04]  /*df20*/  FFMA.FTZ R3, R3, R15, R183 ;  /* 0x0000000f03037223 */ /* 0x000fc800000100b7 */
[----:B------:R2:W3:Y:S01]  /*df30*/  MUFU.EX2 R12, R0 ;  /* 0x00000000000c7308 */ /* 0x0004e20000000800 */
[----:B------:R-:W-:-:S04]  /*df40*/  FADD.FTZ R3, R252, R3 ;  /* 0x00000003fc037221 */ /* 0x000fc80000010000 */
[----:B------:R-:W-:Y:S01]  /*df50*/  FADD.FTZ R3, R181, R3 ;  /* 0x00000003b5037221 */ /* 0x000fe20000010000 */
[----:B-1----:R-:W-:-:S03]  /*df60*/  MOV R2, R126 ;  /* 0x0000007e00027202 */ /* 0x002fc60000000f00 */
[----:B------:R-:W-:Y:S01]  /*df70*/  FADD.FTZ R3, R184, R3 ;  /* 0x00000003b8037221 */ /* 0x000fe20000010000 */
[----:B------:R-:W-:-:S03]  /*df80*/  F2FP.PACK_AB R126, R132, R133 ;  /* 0x00000085847e723e */ /* 0x000fc600000000ff */
[----:B------:R-:W-:Y:S01]  /*df90*/  FADD.FTZ R3, R178, R3 ;  /* 0x00000003b2037221 */ /* 0x000fe20000010000 */
[----:B--2---:R-:W-:-:S03]  /*dfa0*/  MOV R0, R127 ;  /* 0x0000007f00007202 */ /* 0x004fc60000000f00 */
[----:B------:R-:W-:Y:S01]  /*dfb0*/  FADD.FTZ R3, R177, R3 ;  /* 0x00000003b1037221 */ /* 0x000fe20000010000 */
[----:B---3--:R-:W-:Y:S01]  /*dfc0*/  F2FP.PACK_AB R127, R12, R17 ;  /* 0x000000110c7f723e */ /* 0x008fe200000000ff */
[----:B------:R-:W-:Y:S02]  /*dfd0*/  FFMA.FTZ R8, R2, R16, R0 ;  /* 0x0000001002087223 */ /* 0x000fe40000010000 */
[----:B------:R-:W-:-:S04]  /*dfe0*/  FFMA.FTZ R2, R187, R14, R249 ;  /* 0x0000000ebb027223 */ /* 0x000fc800000100f9 */
[C---:B------:R-:W-:Y:S01]  /*dff0*/  HMMA.16816.F32 R120, R124.reuse, R4, R120 ;  /* 0x000000047c78723c */ /* 0x040fe20000001878 */
[----:B------:R-:W-:Y:S02]  /*e000*/  FFMA.FTZ R0, R185, R13, R245 ;  /* 0x0000000db9007223 */ /* 0x000fe400000100f5 */
[----:B------:R-:W-:Y:S02]  /*e010*/  FADD.FTZ R2, R248, R2 ;  /* 0x00000002f8027221 */ /* 0x000fe40000010000 */
[----:B------:R-:W-:Y:S02]  /*e020*/  FADD.FTZ R0, R247, R0 ;  /* 0x00000000f7007221 */ /* 0x000fe40000010000 */
        /* <DEDUP_REMOVED lines=25> */
[----:B------:R1:W-:Y:S01]  /*e1c0*/  STL [R1], R244 ;  /* 0x000000f401007387 */ /* 0x0003e20000100800 */
        /* <DEDUP_REMOVED lines=541> */
.L_x_2345:
[----:B------:R-:W-:Y:S05]  /*103a0*/  BSYNC B0 ;  /* 0x0000000000007941 */ /* 0x000fea0003800000 */
.L_x_2344:
[----:B------:R-:W0:Y:S02]  /*103b0*/  LDGDEPBAR ;  /* 0x00000000000079af */ /* 0x000e240000000000 */
.L_x_2343:
        /* <DEDUP_REMOVED lines=156> */
[-C--:B------:R-:W-:Y:S01]  /*10d80*/  FMUL.FTZ R57, R57, R14.reuse ;  /* 0x0000000e39397220 */ /* 0x080fe20000410000 */
        /* <DEDUP_REMOVED lines=84> */
[-C--:B------:R-:W-:Y:S02]  /*112d0*/  FMUL.FTZ R55, R55, R15.reuse ;  /* 0x0000000f37377220 */ /* 0x080fe40000410000 */
[-C--:B------:R-:W-:Y:S02]  /*112e0*/  FMUL.FTZ R64, R64, R16.reuse ;  /* 0x0000001040407220 */ /* 0x080fe40000410000 */
[----:B------:R-:W-:Y:S02]  /*112f0*/  FMUL.FTZ R65, R65, R16 ;  /* 0x0000001041417220 */ /* 0x000fe40000410000 */
[--C-:B------:R-:W-:Y:S01]  /*11300*/  FFMA.FTZ R4, R142, c[0x0][0x23c], -R3.reuse ;  /* 0x00008f008e047a23 */ /* 0x100fe20000010803 */
[----:B------:R-:W-:Y:S01]  /*11310*/  MOV R124, R190 ;  /* 0x000000be007c7202 */ /* 0x000fe20000000f00 */
[----:B------:R-:W-:Y:S01]  /*11320*/  FMUL.FTZ R66, R66, R15 ;  /* 0x0000000f42427220 */ /* 0x000fe20000410000 */
        /* <DEDUP_REMOVED lines=13> */
[----:B------:R-:W-:Y:S01]  /*11400*/  FMUL.FTZ R80, R80, R16 ;  /* 0x0000001050507220 */ /* 0x000fe20000410000 */
[----:B------:R-:W-:Y:S01]  /*11410*/  MOV R33, R188 ;  /* 0x000000bc00217202 */ /* 0x000fe20000000f00 */
[-C--:B------:R-:W-:Y:S01]  /*11420*/  FMUL.FTZ R81, R81, R16.reuse ;  /* 0x0000001051517220 */ /* 0x080fe20000410000 */
        /* <DEDUP_REMOVED lines=699> */
.L_x_2348:
[----:B------:R-:W-:Y:S05]  /*13fe0*/  BSYNC B0 ;  /* 0x0000000000007941 */ /* 0x000fea0003800000 */
.L_x_2347:
[----:B------:R-:W0:Y:S02]  /*13ff0*/  LDGDEPBAR ;  /* 0x00000000000079af */ /* 0x000e240000000000 */
.L_x_2346:
        /* <DEDUP_REMOVED lines=41> */
[----:B------:R-:W-:-:S02]  /*14290*/  MOV R190, R29 ;  /* 0x0000001d00be7202 */ /* 0x000fc40000000f00 */
[----:B------:R-:W-:Y:S02]  /*142a0*/  MOV R192, R28 ;  /* 0x0000001c00c07202 */ /* 0x000fe40000000f00 */
[----:B-1----:R-:W-:Y:S02]  /*142b0*/  FMNMX.FTZ R2, R6, R2, !PT ;  /* 0x0000000206027209 */ /* 0x002fe40007810000 */
[----:B--2---:R-:W-:-:S03]  /*142c0*/  FMNMX.FTZ R0, R0, R4, !PT ;  /* 0x0000000400007209 */ /* 0x004fc60007810000 */
[----:B------:R-:W1:Y:S01]  /*142d0*/  SHFL.BFLY PT, R134, R2, 0x1, 0x1f ;  /* 0x0c201f0002867f89 */ /* 0x000e6200000e0000 */
[----:B------:R-:W-:Y:S02]  /*142e0*/  FMNMX.FTZ R4, R183, R3, !PT ;  /* 0x00000003b7047209 */ /* 0x000fe40007810000 */
[----:B---3--:R-:W-:Y:S01]  /*142f0*/  FMNMX.FTZ R136, R136, R5, !PT ;  /* 0x0000000588887209 */ /* 0x008fe20007810000 */
[----:B------:R-:W2:Y:S03]  /*14300*/  SHFL.BFLY PT, R135, R0, 0x1, 0x1f ;  /* 0x0c201f0000877f89 */ /* 0x000ea600000e0000 */
[C---:B------:R-:W-:Y:S01]  /*14310*/  FSETP.NEU.FTZ.AND P3, PT, R136.reuse, -INF , PT ;  /* 0xff8000008800780b */ /* 0x040fe20003f7d000 */
[----:B------:R-:W3:Y:S01]  /*14320*/  SHFL.BFLY PT, R5, R4, 0x2, 0x1f ;  /* 0x0c401f0004057f89 */ /* 0x000ee200000e0000 */
[----:B------:R-:W-:-:S05]  /*14330*/  FMUL.FTZ R12, R136, c[0x0][0x23c] ;  /* 0x00008f00880c7a20 */ /* 0x000fca0000410000 */
[----:B------:R-:W-:-:S05]  /*14340*/  FSEL R12, R12, RZ, P3 ;  /* 0x000000ff0c0c7208 */ /* 0x000fca0001800000 */
[--C-:B------:R-:W-:Y:S02]  /*14350*/  FFMA.FTZ R16, R16, c[0x0][0x23c], -R12.reuse ;  /* 0x00008f0010107a23 */ /* 0x100fe4000001080c */
[--C-:B------:R-:W-:Y:S02]  /*14360*/  FFMA.FTZ R15, R15, c[0x0][0x23c], -R12.reuse ;  /* 0x00008f000f0f7a23 */ /* 0x100fe4000001080c */
[----:B------:R-:W-:Y:S01]  /*14370*/  MUFU.EX2 R7, R16 ;  /* 0x0000001000077308 */ /* 0x000fe20000000800 */
[----:B-1----:R-:W-:Y:S01]  /*14380*/  FMNMX.FTZ R134, R2, R134, !PT ;  /* 0x0000008602867209 */ /* 0x002fe20007810000 */
[--C-:B------:R-:W-:Y:S02]  /*14390*/  FFMA.FTZ R13, R13, c[0x0][0x23c], -R12.reuse ;  /* 0x00008f000d0d7a23 */ /* 0x100fe4000001080c */
[----:B------:R-:W-:Y:S01]  /*143a0*/  FFMA.FTZ R11, R11, c[0x0][0x23c], -R12 ;  /* 0x00008f000b0b7a23 */ /* 0x000fe2000001080c */
[C---:B------:R-:W-:Y:S01]  /*143b0*/  FSETP.NEU.FTZ.AND P1, PT, R134.reuse, -INF , PT ;  /* 0xff8000008600780b */ /* 0x040fe20003f3d000 */
[----:B------:R-:W-:Y:S01]  /*143c0*/  FMUL.FTZ R2, R134, c[0x0][0x23c] ;  /* 0x00008f0086027a20 */ /* 0x000fe20000410000 */
[----:B--2---:R-:W-:Y:S01]  /*143d0*/  FMNMX.FTZ R135, R0, R135, !PT ;  /* 0x0000008700877209 */ /* 0x004fe20007810000 */
[----:B------:R-:W-:Y:S01]  /*143e0*/  MUFU.EX2 R32, R15 ;  /* 0x0000000f00207308 */ /* 0x000fe20000000800 */
[----:B---3--:R-:W-:-:S02]  /*143f0*/  FMNMX.FTZ R4, R5, R4, !PT ;  /* 0x0000000405047209 */ /* 0x008fc40007810000 */
[----:B------:R-:W-:Y:S01]  /*14400*/  FSEL R2, R2, RZ, P1 ;  /* 0x000000ff02027208 */ /* 0x000fe20000800000 */
[C---:B------:R-:W-:Y:S01]  /*14410*/  FMUL.FTZ R3, R135.reuse, c[0x0][0x23c] ;  /* 0x00008f0087037a20 */ /* 0x040fe20000410000 */
[----:B------:R-:W-:Y:S01]  /*14420*/  FSETP.NEU.FTZ.AND P2, PT, R135, -INF , PT ;  /* 0xff8000008700780b */ /* 0x000fe20003f5d000 */
[----:B------:R-:W1:Y:S01]  /*14430*/  SHFL.BFLY PT, R137, R4, 0x1, 0x1f ;  /* 0x0c201f0004897f89 */ /* 0x000e6200000e0000 */
[----:B------:R-:W-:Y:S01]  /*14440*/  FSEL R6, R134, RZ, P1 ;  /* 0x000000ff86067208 */ /* 0x000fe20000800000 */
[--C-:B------:R-:W-:Y:S01]  /*14450*/  FFMA.FTZ R0, R23, c[0x0][0x23c], -R2.reuse ;  /* 0x00008f0017007a23 */ /* 0x100fe20000010802 */
[----:B------:R-:W-:Y:S01]  /*14460*/  FSEL R3, R3, RZ, P2 ;  /* 0x000000ff03037208 */ /* 0x000fe20001000000 */
[--C-:B------:R-:W-:Y:S01]  /*14470*/  FFMA.FTZ R22, R22, c[0x0][0x23c], -R2.reuse ;  /* 0x00008f0016167a23 */ /* 0x100fe20000010802 */
[----:B------:R-:W2:Y:S01]  /*14480*/  MUFU.EX2 R189, R13 ;  /* 0x0000000d00bd7308 */ /* 0x000ea20000000800 */
[----:B------:R-:W-:Y:S02]  /*14490*/  FFMA.FTZ R21, R21, c[0x0][0x23c], -R2 ;  /* 0x00008f0015157a23 */ /* 0x000fe40000010802 */
[----:B------:R-:W-:-:S02]  /*144a0*/  FFMA.FTZ R20, R20, c[0x0][0x23c], -R3 ;  /* 0x00008f0014147a23 */ /* 0x000fc40000010803 */
[--C-:B------:R-:W-:Y:S02]  /*144b0*/  FFMA.FTZ R14, R14, c[0x0][0x23c], -R3.reuse ;  /* 0x00008f000e0e7a23 */ /* 0x100fe40000010803 */
[--C-:B------:R-:W-:Y:S01]  /*144c0*/  FFMA.FTZ R19, R19, c[0x0][0x23c], -R3.reuse ;  /* 0x00008f0013137a23 */ /* 0x100fe20000010803 */
[----:B------:R3:W-:Y:S01]  /*144d0*/  MUFU.EX2 R248, R0 ;  /* 0x0000000000f87308 */ /* 0x0007e20000000800 */
[----:B------:R-:W-:Y:S02]  /*144e0*/  FFMA.FTZ R18, R18, c[0x0][0x23c], -R3 ;  /* 0x00008f0012127a23 */ /* 0x000fe40000010803 */
[----:B------:R-:W-:-:S05]  /*144f0*/  FFMA.FTZ R17, R17, c[0x0][0x23c], -R2 ;  /* 0x00008f0011117a23 */ /* 0x000fca0000010802 */
[----:B------:R-:W-:Y:S01]  /*14500*/  MUFU.EX2 R252, R20 ;  /* 0x0000001400fc7308 */ /* 0x000fe20000000800 */
[----:B--2---:R-:W-:Y:S02]  /*14510*/  F2FP.PACK_AB R10, R189, R32 ;  /* 0x00000020bd0a723e */ /* 0x004fe400000000ff */
[----:B-1----:R-:W-:-:S04]  /*14520*/  FMNMX.FTZ R137, R4, R137, !PT ;  /* 0x0000008904897209 */ /* 0x002fc80007810000 */
[C---:B------:R-:W-:Y:S01]  /*14530*/  FSETP.NEU.FTZ.AND P0, PT, R137.reuse, -INF , PT ;  /* 0xff8000008900780b */ /* 0x040fe20003f1d000 */
[----:B---3--:R-:W-:Y:S01]  /*14540*/  FMUL.FTZ R0, R137, c[0x0][0x23c] ;  /* 0x00008f0089007a20 */ /* 0x008fe20000410000 */
[----:B------:R-:W-:Y:S04]  /*14550*/  MUFU.EX2 R250, R22 ;  /* 0x0000001600fa7308 */ /* 0x000fe80000000800 */
[----:B------:R-:W-:-:S04]  /*14560*/  FSEL R0, R0, RZ, P0 ;  /* 0x000000ff00007208 */ /* 0x000fc80000000000 */
[----:B------:R1:W2:Y:S01]  /*14570*/  MUFU.EX2 R251, R21 ;  /* 0x0000001500fb7308 */ /* 0x0002a20000000800 */
[--C-:B------:R-:W-:Y:S02]  /*14580*/  FFMA.FTZ R4, R25, c[0x0][0x23c], -R0.reuse ;  /* 0x00008f0019047a23 */ /* 0x100fe40000010800 */
[----:B------:R-:W-:-:S05]  /*14590*/  FFMA.FTZ R5, R24, c[0x0][0x23c], -R0 ;  /* 0x00008f0018057a23 */ /* 0x000fca0000010800 */
[----:B------:R3:W-:Y:S08]  /*145a0*/  MUFU.EX2 R245, R4 ;  /* 0x0000000400f57308 */ /* 0x0007f00000000800 */
[----:B------:R4:W-:Y:S01]  /*145b0*/  MUFU.EX2 R246, R5 ;  /* 0x0000000500f67308 */ /* 0x0009e20000000800 */
[----:B-1----:R-:W1:Y:S01]  /*145c0*/  LDSM.16.MT88.4 R20, [R213+0xa000] ;  /* 0x00a00000d514783b */ /* 0x002e620000004200 */
[----:B---3--:R-:W-:-:S06]  /*145d0*/  FFMA.FTZ R4, R26, c[0x0][0x23c], -R0 ;  /* 0x00008f001a047a23 */ /* 0x008fcc0000010800 */
[----:B------:R-:W-:Y:S01]  /*145e0*/  MUFU.EX2 R8, R14 ;  /* 0x0000000e00087308 */ /* 0x000fe20000000800 */
[----:B----4-:R-:W-:-:S07]  /*145f0*/  FSEL R5, R135, RZ, P2 ;  /* 0x000000ff87057208 */ /* 0x010fce0001000000 */
[----:B------:R3:W-:Y:S08]  /*14600*/  MUFU.EX2 R247, R4 ;  /* 0x0000000400f77308 */ /* 0x0007f00000000800 */
[----:B------:R-:W-:Y:S01]  /*14610*/  MUFU.EX2 R33, R11 ;  /* 0x0000000b00217308 */ /* 0x000fe20000000800 */
[----:B---3--:R-:W-:-:S07]  /*14620*/  FSEL R4, R136, RZ, P3 ;  /* 0x000000ff88047208 */ /* 0x008fce0001800000 */
[----:B------:R3:W-:Y:S01]  /*14630*/  MUFU.EX2 R191, R19 ;  /* 0x0000001300bf7308 */ /* 0x0007e20000000800 */
[----:B------:R-:W-:-:S04]  /*14640*/  FADD.FTZ R4, R207, -R4 ;  /* 0x80000004cf047221 */ /* 0x000fc80000010000 */
[----:B------:R-:W-:-:S03]  /*14650*/  FMUL.FTZ R16, R4, c[0x0][0x23c] ;  /* 0x00008f0004107a20 */ /* 0x000fc60000410000 */
[----:B------:R-:W4:Y:S01]  /*14660*/  MUFU.EX2 R188, R18 ;  /* 0x0000001200bc7308 */ /* 0x000f220000000800 */
[----:B------:R-:W-:Y:S02]  /*14670*/  FADD.FTZ R4, R206, -R5 ;  /* 0x80000005ce047221 */ /* 0x000fe40000010000 */
[----:B------:R-:W-:Y:S01]  /*14680*/  FADD.FTZ R5, R205, -R6 ;  /* 0x80000006cd057221 */ /* 0x000fe20000010000 */
[----:B--2---:R-:W-:Y:S01]  /*14690*/  F2FP.PACK_AB R6, R251, R250 ;  /* 0x000000fafb06723e */ /* 0x004fe200000000ff */
[----:B------:R-:W-:Y:S01]  /*146a0*/  FMUL.FTZ R15, R4, c[0x0][0x23c] ;  /* 0x00008f00040f7a20 */ /* 0x000fe20000410000 */
[----:B------:R-:W-:Y:S01]  /*146b0*/  FSEL R4, R137, RZ, P0 ;  /* 0x000000ff89047208 */ /* 0x000fe20000000000 */
[----:B------:R-:W-:Y:S01]  /*146c0*/  FMUL.FTZ R5, R5, c[0x0][0x23c] ;  /* 0x00008f0005057a20 */ /* 0x000fe20000410000 */
[----:B------:R2:W-:Y:S01]  /*146d0*/  MUFU.EX2 R249, R17 ;  /* 0x0000001100f97308 */ /* 0x0005e20000000800 */
[----:B---3--:R-:W-:Y:S02]  /*146e0*/  MOV R19, R7 ;  /* 0x0000000700137202 */ /* 0x008fe40000000f00 */
[----:B------:R-:W-:-:S04]  /*146f0*/  FADD.FTZ R4, R204, -R4 ;  /* 0x80000004cc047221 */ /* 0x000fc80000010000 */
[----:B------:R-:W-:Y:S01]  /*14700*/  FMUL.FTZ R4, R4, c[0x0][0x23c] ;  /* 0x00008f0004047a20 */ /* 0x000fe20000410000 */
[----:B------:R-:W3:Y:S01]  /*14710*/  MUFU.EX2 R16, R16 ;  /* 0x0000001000107308 */ /* 0x000ee20000000800 */
[----:B----4-:R-:W-:Y:S02]  /*14720*/  F2FP.PACK_AB R11, R188, R191 ;  /* 0x000000bfbc0b723e */ /* 0x010fe400000000ff */
[----:B------:R-:W-:-:S05]  /*14730*/  MOV R18, R190 ;  /* 0x000000be00127202 */ /* 0x000fca0000000f00 */
[----:B------:R4:W5:Y:S01]  /*14740*/  MUFU.EX2 R13, R4 ;  /* 0x00000004000d7308 */ /* 0x0009620000000800 */
[----:B--2---:R-:W-:Y:S02]  /*14750*/  MOV R17, R8 ;  /* 0x0000000800117202 */ /* 0x004fe40000000f00 */
[----:B------:R-:W-:Y:S02]  /*14760*/  F2FP.PACK_AB R8, R19, R33 ;  /* 0x000000211308723e */ /* 0x000fe400000000ff */
[----:B------:R-:W-:-:S03]  /*14770*/  F2FP.PACK_AB R9, R252, R17 ;  /* 0x00000011fc09723e */ /* 0x000fc600000000ff */
[----:B------:R-:W2:Y:S01]  /*14780*/  MUFU.EX2 R15, R15 ;  /* 0x0000000f000f7308 */ /* 0x000ea20000000800 */
[-C--:B---3--:R-:W-:Y:S02]  /*14790*/  FMUL.FTZ R144, R144, R16.reuse ;  /* 0x0000001090907220 */ /* 0x088fe40000410000 */
[-C--:B------:R-:W-:Y:S02]  /*147a0*/  FMUL.FTZ R145, R145, R16.reuse ;  /* 0x0000001091917220 */ /* 0x080fe40000410000 */
[-C--:B------:R-:W-:Y:S02]  /*147b0*/  FMUL.FTZ R156, R156, R16.reuse ;  /* 0x000000109c9c7220 */ /* 0x080fe40000410000 */
[----:B------:R-:W-:Y:S01]  /*147c0*/  FMUL.FTZ R157, R157, R16 ;  /* 0x000000109d9d7220 */ /* 0x000fe20000410000 */
[----:B------:R3:W1:Y:S01]  /*147d0*/  MUFU.EX2 R14, R5 ;  /* 0x00000005000e7308 */ /* 0x0006620000000800 */
[----:B----4-:R-:W-:Y:S02]  /*147e0*/  FFMA.FTZ R4, R27, c[0x0][0x23c], -R0 ;  /* 0x00008f001b047a23 */ /* 0x010fe40000010800 */
[-C--:B-----5:R-:W-:Y:S01]  /*147f0*/  FMUL.FTZ R150, R150, R13.reuse ;  /* 0x0000000d96967220 */ /* 0x0a0fe20000410000 */
[----:B------:R-:W-:Y:S01]  /*14800*/  LDSM.16.MT88.4 R24, [R213+0xb000] ;  /* 0x00b00000d518783b */ /* 0x000fe20000004200 */
[----:B------:R-:W-:-:S02]  /*14810*/  FMUL.FTZ R151, R151, R13 ;  /* 0x0000000d97977220 */ /* 0x000fc40000410000 */
[----:B------:R-:W-:Y:S01]  /*14820*/  FMUL.FTZ R154, R154, R13 ;  /* 0x0000000d9a9a7220 */ /* 0x000fe20000410000 */
[----:B------:R4:W5:Y:S01]  /*14830*/  MUFU.EX2 R244, R4 ;  /* 0x0000000400f47308 */ /* 0x0009620000000800 */
[-C--:B--2---:R-:W-:Y:S02]  /*14840*/  FMUL.FTZ R146, R146, R15.reuse ;  /* 0x0000000f92927220 */ /* 0x084fe40000410000 */
[----:B------:R-:W-:Y:S02]  /*14850*/  FMUL.FTZ R147, R147, R15 ;  /* 0x0000000f93937220 */ /* 0x000fe40000410000 */
[----:B------:R-:W-:Y:S02]  /*14860*/  FMUL.FTZ R155, R155, R13 ;  /* 0x0000000d9b9b7220 */ /* 0x000fe40000410000 */
[----:B------:R-:W-:Y:S01]  /*14870*/  FMUL.FTZ R158, R158, R15 ;  /* 0x0000000f9e9e7220 */ /* 0x000fe20000410000 */
[----:B---3--:R-:W-:Y:S01]  /*14880*/  F2FP.PACK_AB R5, R247, R245 ;  /* 0x000000f5f705723e */ /* 0x008fe200000000ff */
[-C--:B-1----:R-:W-:Y:S01]  /*14890*/  FMUL.FTZ R148, R148, R14.reuse ;  /* 0x0000000e94947220 */ /* 0x082fe20000410000 */
[----:B------:R-:W-:Y:S01]  /*148a0*/  HMMA.16816.F32 R144, R8, R20, R144 ;  /* 0x000000140890723c */ /* 0x000fe20000001890 */
[----:B------:R-:W-:-:S02]  /*148b0*/  FMUL.FTZ R149, R149, R14 ;  /* 0x0000000e95957220 */ /* 0x000fc40000410000 */
[-C--:B------:R-:W-:Y:S02]  /*148c0*/  FMUL.FTZ R152, R152, R14.reuse ;  /* 0x0000000e98987220 */ /* 0x080fe40000410000 */
[----:B------:R-:W-:Y:S01]  /*148d0*/  FMUL.FTZ R153, R153, R14 ;  /* 0x0000000e99997220 */ /* 0x000fe20000410000 */
[----:B----4-:R-:W-:Y:S01]  /*148e0*/  F2FP.PACK_AB R4, R248, R249 ;  /* 0x000000f9f804723e */ /* 0x010fe200000000ff */
[----:B------:R-:W-:Y:S01]  /*148f0*/  FMUL.FTZ R159, R159, R15 ;  /* 0x0000000f9f9f7220 */ /* 0x000fe20000410000 */
[----:B-----5:R-:W-:Y:S01]  /*14900*/  F2FP.PACK_AB R7, R244, R246 ;  /* 0x000000f6f407723e */ /* 0x020fe200000000ff */
        /* <DEDUP_REMOVED lines=15> */
[----:B------:R-:W-:Y:S01]  /*14a00*/  LDSM.16.MT88.4 R32, [R215+0xb000] ;  /* 0x00b00000d720783b */ /* 0x000fe20000004200 */
[----:B------:R-:W-:Y:S01]  /*14a10*/  HMMA.16816.F32 R152, R4, R22, R152 ;  /* 0x000000160498723c */ /* 0x000fe20000001898 */
[----:B------:R-:W-:Y:S01]  /*14a20*/  MOV R156, R30 ;  /* 0x0000001e009c7202 */ /* 0x000fe20000000f00 */
[-C--:B------:R-:W-:Y:S01]  /*14a30*/  FMUL.FTZ R166, R166, R13.reuse ;  /* 0x0000000da6a67220 */ /* 0x080fe20000410000 */
[----:B------:R-:W1:Y:S01]  /*14a40*/  LDSM.16.MT88.4 R20, [R218+0xa000] ;  /* 0x00a00000da14783b */ /* 0x000e620000004200 */
[----:B------:R-:W-:-:S02]  /*14a50*/  FMUL.FTZ R167, R167, R13 ;  /* 0x0000000da7a77220 */ /* 0x000fc40000410000 */
[-C--:B------:R-:W-:Y:S01]  /*14a60*/  FMUL.FTZ R168, R168, R14.reuse ;  /* 0x0000000ea8a87220 */ /* 0x080fe20000410000 */
[----:B------:R-:W2:Y:S01]  /*14a70*/  LDSM.16.MT88.4 R28, [R217+0xa000] ;  /* 0x00a00000d91c783b */ /* 0x000ea20000004200 */
        /* <DEDUP_REMOVED lines=20> */
[C---:B-1----:R-:W-:Y:S01]  /*14bc0*/  HMMA.16816.F32 R204, R4.reuse, R20, R40 ;  /* 0x0000001404cc723c */ /* 0x042fe20000001828 */
[----:B------:R-:W1:Y:S01]  /*14bd0*/  LDSM.16.MT88.4 R40, [R218+0xb000] ;  /* 0x00b00000da28783b */ /* 0x000e620000004200 */
[-C--:B------:R-:W-:Y:S02]  /*14be0*/  FMUL.FTZ R78, R78, R13.reuse ;  /* 0x0000000d4e4e7220 */ /* 0x080fe40000410000 */
[----:B------:R-:W-:Y:S02]  /*14bf0*/  FMUL.FTZ R79, R79, R13 ;  /* 0x0000000d4f4f7220 */ /* 0x000fe40000410000 */
[-C--:B------:R-:W-:Y:S02]  /*14c00*/  FMUL.FTZ R89, R89, R14.reuse ;  /* 0x0000000e59597220 */ /* 0x080fe40000410000 */
[----:B------:R-:W-:Y:S01]  /*14c10*/  HMMA.16816.F32 R200, R4, R22, R44 ;  /* 0x0000001604c8723c */ /* 0x000fe2000000182c */
[----:B------:R-:W3:Y:S01]  /*14c20*/  LDSM.16.MT88.4 R44, [R217+0xb000] ;  /* 0x00b00000d92c783b */ /* 0x000ee20000004200 */
[----:B------:R-:W-:-:S02]  /*14c30*/  FMUL.FTZ R92, R92, R14 ;  /* 0x0000000e5c5c7220 */ /* 0x000fc40000410000 */
[-C--:B------:R-:W-:Y:S02]  /*14c40*/  FMUL.FTZ R93, R93, R14.reuse ;  /* 0x0000000e5d5d7220 */ /* 0x080fe40000410000 */
[-C--:B------:R-:W-:Y:S02]  /*14c50*/  FMUL.FTZ R90, R90, R13.reuse ;  /* 0x0000000d5a5a7220 */ /* 0x080fe40000410000 */
[-C--:B------:R-:W-:Y:S01]  /*14c60*/  FMUL.FTZ R91, R91, R13.reuse ;  /* 0x0000000d5b5b7220 */ /* 0x080fe20000410000 */
[----:B--2---:R-:W-:Y:S01]  /*14c70*/  HMMA.16816.F32 R56, R4, R28, R56 ;  /* 0x0000001c0438723c */ /* 0x004fe20000001838 */
        /* <DEDUP_REMOVED lines=51> */
[----:B------:R-:W-:Y:S01]  /*14fb0*/  FMUL.FTZ R37, R37, R16 ;  /* 0x0000001025257220 */ /* 0x000fe20000410000 */
[----:B------:R1:W-:Y:S01]  /*14fc0*/  MUFU.EX2 R241, R4 ;  /* 0x0000000400f17308 */ /* 0x0003e20000000800 */
        /* <DEDUP_REMOVED lines=12> */
[----:B-1----:R-:W-:Y:S01]  /*15090*/  FFMA.FTZ R4, R176, c[0x0][0x23c], -R12 ;  /* 0x00008f00b0047a23 */ /* 0x002fe2000001080c */
[----:B------:R-:W1:Y:S01]  /*150a0*/  LDSM.16.MT88.4 R172, [R215+0xa800] ;  /* 0x00a80000d7ac783b */ /* 0x000e620000004200 */
[----:B------:R-:W-:Y:S02]  /*150b0*/  FMUL.FTZ R69, R69, R16 ;  /* 0x0000001045457220 */ /* 0x000fe40000410000 */
[----:B------:R2:W3:Y:S01]  /*150c0*/  MUFU.EX2 R242, R4 ;  /* 0x0000000400f27308 */ /* 0x0004e20000000800 */
        /* <DEDUP_REMOVED lines=11> */
[----:B--2---:R-:W-:Y:S02]  /*15180*/  FFMA.FTZ R4, R133, c[0x0][0x23c], -R12 ;  /* 0x00008f0085047a23 */ /* 0x004fe4000001080c */
[-C--:B------:R-:W-:Y:S01]  /*15190*/  FMUL.FTZ R86, R86, R15.reuse ;  /* 0x0000000f56567220 */ /* 0x080fe20000410000 */
[C---:B------:R-:W-:Y:S01]  /*151a0*/  HMMA.16816.F32 R36, R8.reuse, R20, R36 ;  /* 0x000000140824723c */ /* 0x040fe20000001824 */
[----:B------:R2:W-:Y:S01]  /*151b0*/  MUFU.EX2 R243, R4 ;  /* 0x0000000400f37308 */ /* 0x0005e20000000800 */
        /* <DEDUP_REMOVED lines=11> */
[----:B--2---:R-:W-:Y:S02]  /*15270*/  FFMA.FTZ R4, R132, c[0x0][0x23c], -R12 ;  /* 0x00008f0084047a23 */ /* 0x004fe4000001080c */
[-C--:B------:R-:W-:Y:S02]  /*15280*/  FMUL.FTZ R115, R115, R15.reuse ;  /* 0x0000000f73737220 */ /* 0x080fe40000410000 */
[----:B------:R2:W5:Y:S01]  /*15290*/  MUFU.EX2 R240, R4 ;  /* 0x0000000400f07308 */ /* 0x0005620000000800 */
[-C--:B------:R-:W-:Y:S02]  /*152a0*/  FMUL.FTZ R128, R128, R16.reuse ;  /* 0x0000001080807220 */ /* 0x080fe40000410000 */
[----:B------:R-:W-:Y:S01]  /*152b0*/  FMUL.FTZ R129, R129, R16 ;  /* 0x0000001081817220 */ /* 0x000fe20000410000 */
[----:B------:R-:W-:Y:S01]  /*152c0*/  HMMA.16816.F32 R28, R8, R26, R80 ;  /* 0x0000001a081c723c */ /* 0x000fe20000001850 */
[-C--:B------:R-:W-:Y:S01]  /*152d0*/  FMUL.FTZ R130, R130, R15.reuse ;  /* 0x0000000f82827220 */ /* 0x080fe20000410000 */
[----:B------:R-:W-:Y:S01]  /*152e0*/  LDSM.16.MT88.4 R80, [R213+0xb800] ;  /* 0x00b80000d550783b */ /* 0x000fe20000004200 */
[----:B------:R-:W-:-:S02]  /*152f0*/  FMUL.FTZ R131, R131, R15 ;  /* 0x0000000f83837220 */ /* 0x000fc40000410000 */
[-C--:B------:R-:W-:Y:S02]  /*15300*/  FMUL.FTZ R100, R100, R16.reuse ;  /* 0x0000001064647220 */ /* 0x080fe40000410000 */
[----:B------:R-:W-:Y:S01]  /*15310*/  FMUL.FTZ R101, R101, R16 ;  /* 0x0000001065657220 */ /* 0x000fe20000410000 */
[----:B------:R-:W-:Y:S01]  /*15320*/  HMMA.16816.F32 R84, R8, R32, R84 ;  /* 0x000000200854723c */ /* 0x000fe20000001854 */
[-C--:B------:R-:W-:Y:S02]  /*15330*/  FMUL.FTZ R102, R102, R15.reuse ;  /* 0x0000000f66667220 */ /* 0x080fe40000410000 */
[----:B------:R-:W-:Y:S02]  /*15340*/  FMUL.FTZ R103, R103, R15 ;  /* 0x0000000f67677220 */ /* 0x000fe40000410000 */
[----:B--2---:R-:W-:-:S03]  /*15350*/  FFMA.FTZ R4, R179, c[0x0][0x23c], -R3 ;  /* 0x00008f00b3047a23 */ /* 0x004fc60000010803 */
[C---:B------:R-:W-:Y:S01]  /*15360*/  HMMA.16816.F32 R32, R8.reuse, R34, R96 ;  /* 0x000000220820723c */ /* 0x040fe20000001860 */
[----:B------:R2:W-:Y:S01]  /*15370*/  MUFU.EX2 R178, R4 ;  /* 0x0000000400b27308 */ /* 0x0005e20000000800 */
[----:B------:R-:W-:Y:S06]  /*15380*/  LDSM.16.MT88.4 R96, [R215+0xb800] ;  /* 0x00b80000d760783b */ /* 0x000fec0000004200 */
[C---:B------:R-:W-:Y:S01]  /*15390*/  HMMA.16816.F32 R24, R8.reuse, R42, R112 ;  /* 0x0000002a0818723c */ /* 0x040fe20000001870 */
[----:B------:R-:W-:Y:S07]  /*153a0*/  LDSM.16.MT88.4 R112, [R218+0xb800] ;  /* 0x00b80000da70783b */ /* 0x000fee0000004200 */
[----:B------:R-:W-:Y:S01]  /*153b0*/  HMMA.16816.F32 R20, R8, R46, R128 ;  /* 0x0000002e0814723c */ /* 0x000fe20000001880 */
[----:B--2---:R-:W-:-:S04]  /*153c0*/  FFMA.FTZ R4, R177, c[0x0][0x23c], -R3 ;  /* 0x00008f00b1047a23 */ /* 0x004fc80000010803 */
[----:B------:R2:W1:Y:S02]  /*153d0*/  MUFU.EX2 R177, R4 ;  /* 0x0000000400b17308 */ /* 0x0004640000000800 */
[----:B---3--:R-:W-:Y:S01]  /*153e0*/  F2FP.PACK_AB R128, R242, R241 ;  /* 0x000000f1f280723e */ /* 0x008fe200000000ff */
[----:B------:R-:W-:Y:S01]  /*153f0*/  HMMA.16816.F32 R100, R8, R40, R100 ;  /* 0x000000280864723c */ /* 0x000fe20000001864 */
[----:B-----5:R-:W-:Y:S01]  /*15400*/  F2FP.PACK_AB R130, R240, R243 ;  /* 0x000000f3f082723e */ /* 0x020fe200000000ff */
[--C-:B--2---:R-:W-:Y:S01]  /*15410*/  FFMA.FTZ R4, R139, c[0x0][0x23c], -R3.reuse ;  /* 0x00008f008b047a23 */ /* 0x104fe20000010803 */
[----:B-1----:R-:W-:Y:S01]  /*15420*/  F2FP.PACK_AB R129, R177, R178 ;  /* 0x000000b2b181723e */ /* 0x002fe200000000ff */
[----:B------:R-:W-:Y:S02]  /*15430*/  FFMA.FTZ R3, R138, c[0x0][0x23c], -R3 ;  /* 0x00008f008a037a23 */ /* 0x000fe40000010803 */
[----:B------:R1:W-:Y:S08]  /*15440*/  MUFU.EX2 R179, R4 ;  /* 0x0000000400b37308 */ /* 0x0003f00000000800 */
[----:B------:R2:W3:Y:S01]  /*15450*/  MUFU.EX2 R176, R3 ;  /* 0x0000000300b07308 */ /* 0x0004e20000000800 */
[----:B-1----:R-:W1:Y:S01]  /*15460*/  LDSM.16.MT88.4 R4, [R217+0xb800] ;  /* 0x00b80000d904783b */ /* 0x002e620000004200 */
[----:B--2---:R-:W-:Y:S01]  /*15470*/  FFMA.FTZ R3, R184, c[0x0][0x23c], -R2 ;  /* 0x00008f00b8037a23 */ /* 0x004fe20000010802 */
[----:B------:R-:W-:-:S02]  /*15480*/  MOV R184, R124 ;  /* 0x0000007c00b87202 */ /* 0x000fc40000000f00 */
[----:B------:R-:W-:-:S03]  /*15490*/  MOV R124, R156 ;  /* 0x0000009c007c7202 */ /* 0x000fc60000000f00 */
[----:B------:R2:W-:Y:S01]  /*154a0*/  MUFU.EX2 R139, R3 ;  /* 0x00000003008b7308 */ /* 0x0005e20000000800 */
[----:B---3--:R-:W-:-:S07]  /*154b0*/  F2FP.PACK_AB R131, R176, R179 ;  /* 0x000000b3b083723e */ /* 0x008fce00000000ff */
[----:B------:R-:W-:Y:S01]  /*154c0*/  HMMA.16816.F32 R160, R128, R172, R160 ;  /* 0x000000ac80a0723c */ /* 0x000fe200000018a0 */
[----:B--2---:R-:W-:Y:S01]  /*154d0*/  FFMA.FTZ R3, R182, c[0x0][0x23c], -R2 ;  /* 0x00008f00b6037a23 */ /* 0x004fe20000010802 */
[----:B------:R-:W-:-:S06]  /*154e0*/  MOV R182, R125 ;  /* 0x0000007d00b67202 */ /* 0x000fcc0000000f00 */
[C---:B----4-:R-:W-:Y:S01]  /*154f0*/  HMMA.16816.F32 R36, R128.reuse, R48, R36 ;  /* 0x000000308024723c */ /* 0x050fe20000001824 */
[----:B------:R-:W-:Y:S01]  /*15500*/  MOV R125, R157 ;  /* 0x0000009d007d7202 */ /* 0x000fe20000000f00 */
[----:B------:R2:W3:Y:S06]  /*15510*/  MUFU.EX2 R138, R3 ;  /* 0x00000003008a7308 */ /* 0x0004ec0000000800 */
[C---:B------:R-:W-:Y:S08]  /*15520*/  HMMA.16816.F32 R52, R128.reuse, R64, R52 ;  /* 0x000000408034723c */ /* 0x040ff00000001834 */
[----:B-1----:R-:W-:Y:S01]  /*15530*/  HMMA.16816.F32 R116, R128, R4, R116 ;  /* 0x000000048074723c */ /* 0x002fe20000001874 */
        /* <DEDUP_REMOVED lines=13> */
[----:B----4-:R-:W-:Y:S01]  /*15610*/  FFMA.FTZ R2, R186, c[0x0][0x23c], -R0 ;  /* 0x00008f00ba027a23 */ /* 0x010fe20000010800 */
        /* <DEDUP_REMOVED lines=11> */
[----:B---3--:R-:W-:Y:S02]  /*156d0*/  F2FP.PACK_AB R124, R138, R139 ;  /* 0x0000008b8a7c723e */ /* 0x008fe400000000ff */
        /* <DEDUP_REMOVED lines=66> */
.L_x_2336:
        /* <DEDUP_REMOVED lines=16> */
.L_x_2352:
        /* <DEDUP_REMOVED lines=46> */
.L_x_2350:
        /* <DEDUP_REMOVED lines=186> */
[----:B------:R-:W2:Y:S01]  /*16a80*/  MUFU.TANH R18, R18 ;  /* 0x0000001200127308 */ /* 0x000ea20000002400 */
[----:B-----5:R-:W-:Y:S02]  /*16a90*/  FMUL.FTZ R28, R32, c[0x0][0x2ec] ;  /* 0x0000bb00201c7a20 */ /* 0x020fe40000410000 */
[----:B------:R-:W-:Y:S07]  /*16aa0*/  FMUL.FTZ R32, R35, c[0x0][0x2ec] ;  /* 0x0000bb0023207a20 */ /* 0x000fee0000410000 */
        /* <DEDUP_REMOVED lines=14> */
[----:B------:R-:W1:Y:S10]  /*16b90*/  MUFU.TANH R31, R31 ;  /* 0x0000001f001f7308 */ /* 0x000e740000002400 */
[----:B------:R-:W1:Y:S02]  /*16ba0*/  MUFU.TANH R32, R32 ;  /* 0x0000002000207308 */ /* 0x000e640000002400 */
[----:B-1234-:R-:W-:-:S05]  /*16bb0*/  @P0 BRA `(.L_x_2352) ;  /* 0xfffff04000000947 */ /* 0x01efca000383ffff */
.L_x_2351:
        /* <DEDUP_REMOVED lines=11> */
[----:B------:R1:W-:Y:S01]  /*16c70*/  I2F R35, R2 ;  /* 0x0000000200237306 */ /* 0x0003e20000201400 */
        /* <DEDUP_REMOVED lines=12> */
[----:B-1----:R-:W-:Y:S01]  /*16d40*/  IABS R2, R4 ;  /* 0x0000000400027213 */ /* 0x002fe20000000000 */
[----:B------:R-:W-:Y:S01]  /*16d50*/  IMAD.IADD R4, R228, 0x1, -R0 ;  /* 0x00000001e4047824 */ /* 0x000fe200078e0a00 */
[C---:B------:R-:W-:Y:S02]  /*16d60*/  ISETP.GE.AND P6, PT, R9.reuse, R234, PT ;  /* 0x000000ea0900720c */ /* 0x040fe40003fc6270 */
[----:B------:R1:W-:Y:S02]  /*16d70*/  I2F R34, R2 ;  /* 0x0000000200227306 */ /* 0x0003e40000201400 */
[----:B------:R-:W-:Y:S02]  /*16d80*/  ISETP.GE.OR P6, PT, R9, R239, !P6 ;  /* 0x000000ef0900720c */ /* 0x000fe400077c6670 */
[----:B-1----:R-:W-:Y:S02]  /*16d90*/  IABS R2, R4 ;  /* 0x0000000400027213 */ /* 0x002fe40000000000 */
[----:B------:R-:W-:Y:S04]  /*16da0*/  IADD3 R4, R235, -R0, RZ ;  /* 0x80000000eb047210 */ /* 0x000fe80007ffe0ff */
[----:B------:R1:W2:Y:S02]  /*16db0*/  I2F R13, R2 ;  /* 0x00000002000d7306 */ /* 0x0002a40000201400 */
[----:B-1----:R-:W-:Y:S01]  /*16dc0*/  IABS R2, R4 ;  /* 0x0000000400027213 */ /* 0x002fe20000000000 */
[----:B--2---:R-:W-:Y:S01]  /*16dd0*/  FFMA.FTZ R13, R13, -UR16, R182 ;  /* 0x800000100d0d7c23 */ /* 0x004fe200080100b6 */
[-C--:B------:R-:W-:Y:S06]  /*16de0*/  IADD3 R4, R230, -R9.reuse, RZ ;  /* 0x80000009e6047210 */ /* 0x080fec0007ffe0ff */
[----:B------:R1:W2:Y:S02]  /*16df0*/  I2F R12, R2 ;  /* 0x00000002000c7306 */ /* 0x0002a40000201400 */
[----:B-1----:R-:W-:Y:S01]  /*16e00*/  IABS R2, R4 ;  /* 0x0000000400027213 */ /* 0x002fe20000000000 */
[----:B--2---:R-:W-:Y:S01]  /*16e10*/  FFMA.FTZ R12, R12, -UR16, R180 ;  /* 0x800000100c0c7c23 */ /* 0x004fe200080100b4 */
[----:B------:R-:W-:Y:S06]  /*16e20*/  IADD3 R4, R229, -R9, RZ ;  /* 0x80000009e5047210 */ /* 0x000fec0007ffe0ff */
[----:B------:R1:W2:Y:S02]  /*16e30*/  I2F R14, R2 ;  /* 0x00000002000e7306 */ /* 0x0002a40000201400 */
[----:B-1----:R-:W-:Y:S01]  /*16e40*/  IABS R2, R4 ;  /* 0x0000000400027213 */ /* 0x002fe20000000000 */
[----:B--2---:R-:W-:Y:S01]  /*16e50*/  FFMA.FTZ R14, R14, -UR16, R187 ;  /* 0x800000100e0e7c23 */ /* 0x004fe200080100bb */
[C---:B------:R-:W-:Y:S06]  /*16e60*/  IADD3 R4, R230.reuse, -R8, RZ ;  /* 0x80000008e6047210 */ /* 0x040fec0007ffe0ff */
[----:B------:R1:W2:Y:S02]  /*16e70*/  I2F R15, R2 ;  /* 0x00000002000f7306 */ /* 0x0002a40000201400 */
[----:B-1----:R-:W-:Y:S01]  /*16e80*/  IABS R2, R4 ;  /* 0x0000000400027213 */ /* 0x002fe20000000000 */
[----:B--2---:R-:W-:Y:S02]  /*16e90*/  FFMA.FTZ R15, R15, -UR16, R185 ;  /* 0x800000100f0f7c23 */ /* 0x004fe400080100b9 */
[----:B------:R-:W-:Y:S05]  /*16ea0*/  IMAD.IADD R4, R229, 0x1, -R8 ;  /* 0x00000001e5047824 */ /* 0x000fea00078e0a08 */
[----:B------:R1:W2:Y:S02]  /*16eb0*/  I2F R17, R2 ;  /* 0x0000000200117306 */ /* 0x0002a40000201400 */
[----:B-1----:R-:W-:Y:S01]  /*16ec0*/  IABS R2, R4 ;  /* 0x0000000400027213 */ /* 0x002fe20000000000 */
[----:B--2---:R-:W-:Y:S01]  /*16ed0*/  FFMA.FTZ R17, R17, -UR16, R143 ;  /* 0x8000001011117c23 */ /* 0x004fe2000801008f */
[CC--:B------:R-:W-:Y:S06]  /*16ee0*/  IADD3 R4, R230.reuse, -R7.reuse, RZ ;  /* 0x80000007e6047210 */ /* 0x0c0fec0007ffe0ff */
        /* <DEDUP_REMOVED lines=10> */
[----:B--2---:R-:W-:Y:S01]  /*16f90*/  FFMA.FTZ R21, R21, -UR16, R141 ;  /* 0x8000001015157c23 */ /* 0x004fe2000801008d */
[----:B------:R-:W-:Y:S06]  /*16fa0*/  IADD3 R4, R229, -R6, RZ ;  /* 0x80000006e5047210 */ /* 0x000fec0007ffe0ff */
[----:B------:R1:W2:Y:S02]  /*16fb0*/  I2F R22, R2 ;  /* 0x0000000200167306 */ /* 0x0002a40000201400 */
[----:B-1----:R-:W-:Y:S01]  /*16fc0*/  IABS R2, R4 ;  /* 0x0000000400027213 */ /* 0x002fe20000000000 */
[----:B------:R-:W-:Y:S02]  /*16fd0*/  IMAD.IADD R4, R230, 0x1, -R5 ;  /* 0x00000001e6047824 */ /* 0x000fe400078e0a05 */
[----:B--2---:R-:W-:Y:S05]  /*16fe0*/  FFMA.FTZ R22, R22, -UR16, R137 ;  /* 0x8000001016167c23 */ /* 0x004fea0008010089 */
[----:B------:R1:W2:Y:S02]  /*16ff0*/  I2F R23, R2 ;  /* 0x0000000200177306 */ /* 0x0002a40000201400 */
[----:B-1----:R-:W-:Y:S01]  /*17000*/  IABS R2, R4 ;  /* 0x0000000400027213 */ /* 0x002fe20000000000 */
[----:B--2---:R-:W-:Y:S01]  /*17010*/  FFMA.FTZ R23, R23, -UR16, R135 ;  /* 0x8000001017177c23 */ /* 0x004fe20008010087 */
[----:B------:R-:W-:Y:S06]  /*17020*/  IADD3 R4, R229, -R5, RZ ;  /* 0x80000005e5047210 */ /* 0x000fec0007ffe0ff */
[----:B------:R1:W2:Y:S02]  /*17030*/  I2F R25, R2 ;  /* 0x0000000200197306 */ /* 0x0002a40000201400 */
[----:B-1----:R-:W-:Y:S01]  /*17040*/  IABS R2, R4 ;  /* 0x0000000400027213 */ /* 0x002fe20000000000 */
[----:B--2---:R-:W-:Y:S01]  /*17050*/  FFMA.FTZ R25, R25, -UR16, R136 ;  /* 0x8000001019197c23 */ /* 0x004fe20008010088 */
[----:B------:R-:W-:Y:S06]  /*17060*/  IADD3 R4, R0, 0x18, RZ ;  /* 0x0000001800047810 */ /* 0x000fec0007ffe0ff */
[----:B------:R1:W2:Y:S01]  /*17070*/  I2F R26, R2 ;  /* 0x00000002001a7306 */ /* 0x0002a20000201400 */
[----:B------:R-:W-:Y:S04]  /*17080*/  IADD3 R10, R230, -R4, RZ ;  /* 0x80000004e60a7210 */ /* 0x000fe80007ffe0ff */
[----:B-1----:R-:W-:Y:S01]  /*17090*/  IABS R2, R10 ;  /* 0x0000000a00027213 */ /* 0x002fe20000000000 */
[----:B--2---:R-:W-:Y:S01]  /*170a0*/  FFMA.FTZ R26, R26, -UR16, R134 ;  /* 0x800000101a1a7c23 */ /* 0x004fe20008010086 */
[----:B------:R-:W-:Y:S03]  /*170b0*/  IADD3 R10, R229, -R4, RZ ;  /* 0x80000004e50a7210 */ /* 0x000fe60007ffe0ff */
[----:B------:R1:W2:Y:S01]  /*170c0*/  I2F R30, R2 ;  /* 0x00000002001e7306 */ /* 0x0002a20000201400 */
[----:B------:R-:W-:Y:S09]  /*170d0*/  IABS R10, R10 ;  /* 0x0000000a000a7213 */ /* 0x000ff20000000000 */
[----:B------:R3:W4:Y:S01]  /*170e0*/  I2F R29, R10 ;  /* 0x0000000a001d7306 */ /* 0x0007220000201400 */
[----:B-1----:R-:W-:Y:S01]  /*170f0*/  IADD3 R2, R0, 0x19, RZ ;  /* 0x0000001900027810 */ /* 0x002fe20007ffe0ff */
[----:B------:R-:W-:Y:S02]  /*17100*/  FFMA.FTZ R0, R35, -UR16, R186 ;  /* 0x8000001023007c23 */ /* 0x000fe400080100ba */
[----:B--2---:R-:W-:Y:S01]  /*17110*/  FFMA.FTZ R28, R30, -UR16, R28 ;  /* 0x800000101e1c7c23 */ /* 0x004fe2000801001c */
[-C--:B------:R-:W-:Y:S02]  /*17120*/  IADD3 R11, R230, -R2.reuse, RZ ;  /* 0x80000002e60b7210 */ /* 0x080fe40007ffe0ff */
[----:B------:R-:W-:Y:S02]  /*17130*/  FSEL R0, R0, -INF , !P3 ;  /* 0xff80000000007808 */ /* 0x000fe40005800000 */
[----:B------:R-:W-:Y:S02]  /*17140*/  ISETP.GE.AND P3, PT, R9, R233, PT ;  /* 0x000000e90900720c */ /* 0x000fe40003f66270 */
[----:B---3--:R-:W-:Y:S01]  /*17150*/  IABS R10, R11 ;  /* 0x0000000b000a7213 */ /* 0x008fe20000000000 */
[----:B----4-:R-:W-:Y:S01]  /*17160*/  FFMA.FTZ R31, R29, -UR16, R31 ;  /* 0x800000101d1f7c23 */ /* 0x010fe2000801001f */
[----:B------:R-:W-:Y:S02]  /*17170*/  IADD3 R11, R229, -R2, RZ ;  /* 0x80000002e50b7210 */ /* 0x000fe40007ffe0ff */
[----:B------:R1:W2:Y:S01]  /*17180*/  I2F R27, R10 ;  /* 0x0000000a001b7306 */ /* 0x0002a20000201400 */
[----:B------:R-:W-:Y:S02]  /*17190*/  ISETP.GE.OR P3, PT, R9, R238, !P3 ;  /* 0x000000ee0900720c */ /* 0x000fe40005f66670 */
[----:B-1----:R-:W-:Y:S01]  /*171a0*/  IABS R10, R11 ;  /* 0x0000000b000a7213 */ /* 0x002fe20000000000 */
[----:B------:R-:W-:Y:S02]  /*171b0*/  IMAD.IADD R11, R228, 0x1, -R9 ;  /* 0x00000001e40b7824 */ /* 0x000fe400078e0a09 */
[----:B--2---:R-:W-:Y:S04]  /*171c0*/  FFMA.FTZ R29, R27, -UR16, R133 ;  /* 0x800000101b1d7c23 */ /* 0x004fe80008010085 */
[----:B------:R1:W2:Y:S01]  /*171d0*/  I2F R24, R10 ;  /* 0x0000000a00187306 */ /* 0x0002a20000201400 */
[----:B------:R-:W-:Y:S02]  /*171e0*/  FSEL R27, R12, -INF , !P0 ;  /* 0xff8000000c1b7808 */ /* 0x000fe40004000000 */
[----:B------:R-:W-:Y:S02]  /*171f0*/  FSEL R12, R15, -INF , !P3 ;  /* 0xff8000000f0c7808 */ /* 0x000fe40005800000 */
[CC--:B------:R-:W-:Y:S02]  /*17200*/  ISETP.GE.AND P3, PT, R6.reuse, R234.reuse, PT ;  /* 0x000000ea0600720c */ /* 0x0c0fe40003f66270 */
[C---:B------:R-:W-:Y:S02]  /*17210*/  ISETP.GE.AND P0, PT, R7.reuse, R234, PT ;  /* 0x000000ea0700720c */ /* 0x040fe40003f06270 */
[-C--:B------:R-:W-:Y:S02]  /*17220*/  ISETP.GE.OR P3, PT, R6, R239.reuse, !P3 ;  /* 0x000000ef0600720c */ /* 0x080fe40005f66670 */
[----:B------:R-:W-:Y:S02]  /*17230*/  ISETP.GE.OR P0, PT, R7, R239, !P0 ;  /* 0x000000ef0700720c */ /* 0x000fe40004706670 */
        /* <DEDUP_REMOVED lines=8> */
[CC--:B------:R-:W-:Y:S02]  /*172c0*/  ISETP.GE.AND P1, PT, R8.reuse, R233.reuse, PT ;  /* 0x000000e90800720c */ /* 0x0c0fe40003f26270 */
[----:B------:R-:W-:Y:S02]  /*172d0*/  FSEL R13, R19, -INF , !P0 ;  /* 0xff800000130d7808 */ /* 0x000fe40004000000 */
[----:B------:R-:W-:Y:S02]  /*172e0*/  ISETP.GE.OR P1, PT, R8, R238, !P1 ;  /* 0x000000ee0800720c */ /* 0x000fe40004f26670 */
[C---:B------:R-:W-:Y:S02]  /*172f0*/  ISETP.GE.AND P0, PT, R5.reuse, R233, PT ;  /* 0x000000e90500720c */ /* 0x040fe40003f06270 */
[----:B------:R-:W-:Y:S02]  /*17300*/  FSEL R15, R18, -INF , !P1 ;  /* 0xff800000120f7808 */ /* 0x000fe40004800000 */
[C---:B------:R-:W-:Y:S02]  /*17310*/  ISETP.GE.AND P1, PT, R5.reuse, R234, PT ;  /* 0x000000ea0500720c */ /* 0x040fe40003f26270 */
[----:B------:R-:W-:Y:S02]  /*17320*/  IADD3 R18, R228, -R5, RZ ;  /* 0x80000005e4127210 */ /* 0x000fe40007ffe0ff */
[C---:B------:R-:W-:Y:S02]  /*17330*/  ISETP.GE.OR P1, PT, R5.reuse, R239, !P1 ;  /* 0x000000ef0500720c */ /* 0x040fe40004f26670 */
[----:B------:R-:W-:Y:S02]  /*17340*/  ISETP.GE.OR P0, PT, R5, R238, !P0 ;  /* 0x000000ee0500720c */ /* 0x000fe40004706670 */
[----:B------:R-:W-:Y:S02]  /*17350*/  FSEL R190, R25, -INF , !P1 ;  /* 0xff80000019be7808 */ /* 0x000fe40004800000 */
[----:B------:R-:W-:Y:S01]  /*17360*/  ISETP.GE.AND P1, PT, R4, R233, PT ;  /* 0x000000e90400720c */ /* 0x000fe20003f26270 */
[----:B-1----:R-:W-:Y:S01]  /*17370*/  FFMA.FTZ R30, R20, -UR16, R192 ;  /* 0x80000010141e7c23 */ /* 0x002fe200080100c0 */
[----:B------:R-:W-:Y:S02]  /*17380*/  IABS R10, R11 ;  /* 0x0000000b000a7213 */ /* 0x000fe40000000000 */
[----:B------:R-:W-:Y:S02]  /*17390*/  IADD3 R11, R228, -R7, RZ ;  /* 0x80000007e40b7210 */ /* 0x000fe40007ffe0ff */
[----:B------:R1:W2:Y:S01]  /*173a0*/  I2F R16, R10 ;  /* 0x0000000a00107306 */ /* 0x0002a20000201400 */
[----:B------:R-:W-:Y:S02]  /*173b0*/  FSEL R192, R26, -INF , !P0 ;  /* 0xff8000001ac07808 */ /* 0x000fe40004000000 */
[----:B------:R-:W-:Y:S02]  /*173c0*/  ISETP.GE.AND P0, PT, R2, R234, PT ;  /* 0x000000ea0200720c */ /* 0x000fe40003f06270 */
[----:B------:R-:W-:Y:S02]  /*173d0*/  ISETP.GE.OR P1, PT, R4, R238, !P1 ;  /* 0x000000ee0400720c */ /* 0x000fe40004f26670 */
[----:B------:R-:W-:Y:S02]  /*173e0*/  ISETP.GE.OR P0, PT, R2, R239, !P0 ;  /* 0x000000ef0200720c */ /* 0x000fe40004706670 */
[----:B------:R-:W-:Y:S02]  /*173f0*/  FSEL R195, R31, -INF , !P1 ;  /* 0xff8000001fc37808 */ /* 0x000fe40004800000 */
[----:B------:R-:W-:Y:S02]  /*17400*/  FSEL R193, R29, -INF , !P0 ;  /* 0xff8000001dc17808 */ /* 0x000fe40004000000 */
[C---:B------:R-:W-:Y:S02]  /*17410*/  ISETP.GE.AND P1, PT, R8.reuse, R232, PT ;  /* 0x000000e80800720c */ /* 0x040fe40003f26270 */
[C---:B------:R-:W-:Y:S02]  /*17420*/  ISETP.GE.AND P0, PT, R8.reuse, R231, PT ;  /* 0x000000e70800720c */ /* 0x040fe40003f06270 */
[C---:B------:R-:W-:Y:S02]  /*17430*/  ISETP.GE.OR P1, PT, R8.reuse, R237, !P1 ;  /* 0x000000ed0800720c */ /* 0x040fe40004f26670 */
[----:B------:R-:W-:Y:S02]  /*17440*/  ISETP.GE.OR P0, PT, R8, R236, !P0 ;  /* 0x000000ec0800720c */ /* 0x000fe40004706670 */
[----:B------:R-:W-:Y:S02]  /*17450*/  IADD3 R20, R235, -R8, RZ ;  /* 0x80000008eb147210 */ /* 0x000fe40007ffe0ff */
[----:B-1----:R-:W-:Y:S01]  /*17460*/  IABS R10, R11 ;  /* 0x0000000b000a7213 */ /* 0x002fe20000000000 */
[----:B--2---:R-:W-:Y:S01]  /*17470*/  FFMA.FTZ R33, R16, -UR16, R184 ;  /* 0x8000001010217c23 */ /* 0x004fe200080100b8 */
[----:B------:R-:W-:Y:S01]  /*17480*/  IADD3 R16, R228, -R6, RZ ;  /* 0x80000006e4107210 */ /* 0x000fe20007ffe0ff */
[----:B------:R-:W-:Y:S01]  /*17490*/  FFMA.FTZ R11, R34, -UR16, R183 ;  /* 0x80000010220b7c23 */ /* 0x000fe200080100b7 */
[----:B------:R-:W-:Y:S01]  /*174a0*/  IABS R20, R20 ;  /* 0x0000001400147213 */ /* 0x000fe20000000000 */
[----:B------:R-:W-:Y:S01]  /*174b0*/  LDSM.16.MT88.4 R184, [R215+0xa000] ;  /* 0x00a00000d7b8783b */ /* 0x000fe20000004200 */
[----:B------:R-:W1:Y:S01]  /*174c0*/  I2F R10, R10 ;  /* 0x0000000a000a7306 */ /* 0x000e620000201400 */
[----:B------:R-:W-:Y:S02]  /*174d0*/  IABS R16, R16 ;  /* 0x0000001000107213 */ /* 0x000fe40000000000 */
[----:B------:R-:W-:Y:S02]  /*174e0*/  FSEL R11, R11, -INF , !P2 ;  /* 0xff8000000b0b7808 */ /* 0x000fe40005000000 */
[C---:B------:R-:W-:Y:S04]  /*174f0*/  ISETP.GE.AND P2, PT, R8.reuse, R234, PT ;  /* 0x000000ea0800720c */ /* 0x040fe80003f46270 */
[----:B------:R-:W-:Y:S01]  /*17500*/  ISETP.GE.OR P2, PT, R8, R239, !P2 ;  /* 0x000000ef0800720c */ /* 0x000fe20005746670 */
[----:B------:R2:W-:Y:S01]  /*17510*/  I2F R25, R16 ;  /* 0x0000001000197306 */ /* 0x0005e20000201400 */
[----:B------:R-:W-:Y:S01]  /*17520*/  FMNMX.FTZ R8, R0, R3, !PT ;  /* 0x0000000300087209 */ /* 0x000fe20007810000 */
[----:B-1----:R-:W-:Y:S01]  /*17530*/  FFMA.FTZ R34, R10, -UR16, R181 ;  /* 0x800000100a227c23 */ /* 0x002fe200080100b5 */
[----:B------:R-:W-:Y:S02]  /*17540*/  FSEL R10, R14, -INF , !P6 ;  /* 0xff8000000e0a7808 */ /* 0x000fe40007000000 */
[----:B------:R-:W-:Y:S02]  /*17550*/  FSEL R14, R17, -INF , !P2 ;  /* 0xff800000110e7808 */ /* 0x000fe40005000000 */
[CC--:B------:R-:W-:Y:S02]  /*17560*/  ISETP.GE.AND P2, PT, R6.reuse, R233.reuse, PT ;  /* 0x000000e90600720c */ /* 0x0c0fe40003f46270 */
[----:B------:R-:W-:Y:S02]  /*17570*/  ISETP.GE.AND P6, PT, R7, R233, PT ;  /* 0x000000e90700720c */ /* 0x000fe40003fc6270 */
[----:B------:R-:W-:Y:S02]  /*17580*/  ISETP.GE.OR P2, PT, R6, R238, !P2 ;  /* 0x000000ee0600720c */ /* 0x000fe40005746670 */
[----:B--2---:R-:W-:Y:S02]  /*17590*/  IABS R16, R18 ;  /* 0x0000001200107213 */ /* 0x004fe40000000000 */
[----:B------:R-:W-:Y:S02]  /*175a0*/  FSEL R191, R23, -INF , !P2 ;  /* 0xff80000017bf7808 */ /* 0x000fe40005000000 */
[----:B------:R-:W-:Y:S02]  /*175b0*/  ISETP.GE.AND P2, PT, R9, R231, PT ;  /* 0x000000e70900720c */ /* 0x000fe40003f46270 */
[----:B------:R-:W-:Y:S02]  /*175c0*/  IADD3 R18, R235, -R9, RZ ;  /* 0x80000009eb127210 */ /* 0x000fe40007ffe0ff */
[----:B------:R-:W-:Y:S01]  /*175d0*/  ISETP.GE.OR P2, PT, R9, R236, !P2 ;  /* 0x000000ec0900720c */ /* 0x000fe20005746670 */
[----:B------:R-:W-:Y:S01]  /*175e0*/  IMAD.MOV.U32 R9, RZ, RZ, R16 ;  /* 0x000000ffff097224 */ /* 0x000fe200078e0010 */
[----:B------:R-:W-:Y:S02]  /*175f0*/  IADD3 R16, R228, -R4, RZ ;  /* 0x80000004e4107210 */ /* 0x000fe40007ffe0ff */
[----:B------:R-:W-:Y:S01]  /*17600*/  ISETP.GE.OR P6, PT, R7, R238, !P6 ;  /* 0x000000ee0700720c */ /* 0x000fe200077c6670 */
[----:B------:R1:W-:Y:S01]  /*17610*/  I2F R22, R9 ;  /* 0x0000000900167306 */ /* 0x0003e20000201400 */
[----:B------:R-:W-:Y:S02]  /*17620*/  IABS R18, R18 ;  /* 0x0000001200127213 */ /* 0x000fe40000000000 */
[----:B------:R-:W-:Y:S02]  /*17630*/  FSEL R17, R21, -INF , !P6 ;  /* 0xff80000015117808 */ /* 0x000fe40007000000 */
[----:B------:R-:W-:Y:S02]  /*17640*/  ISETP.GE.AND P6, PT, R4, R234, PT ;  /* 0x000000ea0400720c */ /* 0x000fe40003fc6270 */
[----:B------:R-:W-:Y:S02]  /*17650*/  FMNMX.FTZ R19, R10, R8, !PT ;  /* 0x000000080a137209 */ /* 0x000fe40007810000 */
[----:B------:R-:W-:Y:S04]  /*17660*/  ISETP.GE.OR P6, PT, R4, R239, !P6 ;  /* 0x000000ef0400720c */ /* 0x000fe800077c6670 */
[----:B------:R-:W-:Y:S02]  /*17670*/  FSEL R194, R28, -INF , !P6 ;  /* 0xff8000001cc27808 */ /* 0x000fe40007000000 */
[----:B------:R2:W-:Y:S01]  /*17680*/  I2F R28, R18 ;  /* 0x00000012001c7306 */ /* 0x0005e20000201400 */
[C---:B------:R-:W-:Y:S04]  /*17690*/  ISETP.GE.AND P6, PT, R2.reuse, R233, PT ;  /* 0x000000e90200720c */ /* 0x040fe80003fc6270 */
[----:B------:R-:W-:Y:S02]  /*176a0*/  ISETP.GE.OR P6, PT, R2, R238, !P6 ;  /* 0x000000ee0200720c */ /* 0x000fe400077c6670 */
[----:B-1----:R-:W-:Y:S02]  /*176b0*/  IABS R9, R16 ;  /* 0x0000001000097213 */ /* 0x002fe40000000000 */
[----:B------:R-:W-:Y:S02]  /*176c0*/  FSEL R16, R30, -INF , !P3 ;  /* 0xff8000001e107808 */ /* 0x000fe40005800000 */
[----:B------:R1:W3:Y:S01]  /*176d0*/  I2F R21, R9 ;  /* 0x0000000900157306 */ /* 0x0002e20000201400 */
[----:B------:R-:W-:Y:S02]  /*176e0*/  FSEL R209, R32, -INF , !P6 ;  /* 0xff80000020d17808 */ /* 0x000fe40007000000 */
[C---:B------:R-:W-:Y:S02]  /*176f0*/  ISETP.GE.AND P6, PT, R7.reuse, R232, PT ;  /* 0x000000e80700720c */ /* 0x040fe40003fc6270 */
[C---:B------:R-:W-:Y:S02]  /*17700*/  ISETP.GE.AND P3, PT, R7.reuse, R231, PT ;  /* 0x000000e70700720c */ /* 0x040fe40003f66270 */
[C---:B------:R-:W-:Y:S02]  /*17710*/  ISETP.GE.OR P6, PT, R7.reuse, R237, !P6 ;  /* 0x000000ed0700720c */ /* 0x040fe400077c6670 */
[----:B------:R-:W-:Y:S02]  /*17720*/  ISETP.GE.OR P3, PT, R7, R236, !P3 ;  /* 0x000000ec0700720c */ /* 0x000fe40005f66670 */
[----:B--2---:R-:W-:Y:S02]  /*17730*/  FMNMX.FTZ R18, R11, R132, !PT ;  /* 0x000000840b127209 */ /* 0x004fe40007810000 */
[----:B-1----:R-:W-:Y:S01]  /*17740*/  IADD3 R9, R228, -R2, RZ ;  /* 0x80000002e4097210 */ /* 0x002fe20007ffe0ff */
[----:B---3--:R-:W-:Y:S03]  /*17750*/  FFMA.FTZ R21, R21, -UR16, R177 ;  /* 0x8000001015157c23 */ /* 0x008fe600080100b1 */
[----:B------:R-:W-:Y:S02]  /*17760*/  IABS R8, R9 ;  /* 0x0000000900087213 */ /* 0x000fe40000000000 */
[----:B------:R-:W-:Y:S02]  /*17770*/  FMNMX.FTZ R9, R12, R18, !PT ;  /* 0x000000120c097209 */ /* 0x000fe40007810000 */
[----:B------:R1:W2:Y:S01]  /*17780*/  I2F R23, R8 ;  /* 0x0000000800177306 */ /* 0x0002a20000201400 */
[----:B------:R-:W-:Y:S02]  /*17790*/  FMNMX.FTZ R18, R14, R19, !PT ;  /* 0x000000130e127209 */ /* 0x000fe40007810000 */
[----:B------:R-:W-:Y:S02]  /*177a0*/  FMNMX.FTZ R9, R15, R9, !PT ;  /* 0x000000090f097209 */ /* 0x000fe40007810000 */
[----:B------:R-:W-:Y:S02]  /*177b0*/  FMNMX.FTZ R18, R13, R18, !PT ;  /* 0x000000120d127209 */ /* 0x000fe40007810000 */
[----:B------:R-:W-:Y:S04]  /*177c0*/  MOV R19, R20 ;  /* 0x0000001400137202 */ /* 0x000fe80000000f00 */
[----:B------:R-:W3:Y:S01]  /*177d0*/  I2F R26, R19 ;  /* 0x00000013001a7306 */ /* 0x000ee20000201400 */
[----:B-1----:R-:W-:Y:S01]  /*177e0*/  FMNMX.FTZ R8, R17, R9, !PT ;  /* 0x0000000911087209 */ /* 0x002fe20007810000 */
[----:B--2---:R-:W-:Y:S01]  /*177f0*/  FFMA.FTZ R23, R23, -UR16, R176 ;  /* 0x8000001017177c23 */ /* 0x004fe200080100b0 */
[----:B------:R-:W-:Y:S02]  /*17800*/  FMNMX.FTZ R9, R189, R18, !PT ;  /* 0x00000012bd097209 */ /* 0x000fe40007810000 */
[----:B------:R-:W-:Y:S02]  /*17810*/  IADD3 R18, R235, -R7, RZ ;  /* 0x80000007eb127210 */ /* 0x000fe40007ffe0ff */
[----:B------:R-:W-:Y:S02]  /*17820*/  FMNMX.FTZ R7, R191, R8, !PT ;  /* 0x00000008bf077209 */ /* 0x000fe40007810000 */
[----:B------:R-:W-:Y:S02]  /*17830*/  IABS R18, R18 ;  /* 0x0000001200127213 */ /* 0x000fe40000000000 */
[----:B------:R-:W-:Y:S02]  /*17840*/  FMNMX.FTZ R8, R190, R9, !PT ;  /* 0x00000009be087209 */ /* 0x000fe40007810000 */
[----:B------:R1:W2:Y:S01]  /*17850*/  I2F R30, R18 ;  /* 0x00000012001e7306 */ /* 0x0002a20000201400 */
[----:B------:R-:W-:Y:S02]  /*17860*/  FSEL R9, R33, -INF , !P1 ;  /* 0xff80000021097808 */ /* 0x000fe40004800000 */
[----:B------:R-:W-:Y:S02]  /*17870*/  ISETP.GE.AND P1, PT, R6, R232, PT ;  /* 0x000000e80600720c */ /* 0x000fe40003f26270 */
[----:B------:R-:W-:Y:S02]  /*17880*/  FMNMX.FTZ R136, R194, R8, !PT ;  /* 0x00000008c2887209 */ /* 0x000fe40007810000 */
[----:B------:R-:W-:Y:S02]  /*17890*/  FSEL R8, R34, -INF , !P6 ;  /* 0xff80000022087808 */ /* 0x000fe40007000000 */
[----:B------:R-:W-:Y:S02]  /*178a0*/  ISETP.GE.AND P6, PT, R6, R231, PT ;  /* 0x000000e70600720c */ /* 0x000fe40003fc6270 */
[----:B------:R-:W-:Y:S02]  /*178b0*/  FMNMX.FTZ R7, R192, R7, !PT ;  /* 0x00000007c0077209 */ /* 0x000fe40007810000 */
[C---:B------:R-:W-:Y:S02]  /*178c0*/  ISETP.GE.OR P1, PT, R6.reuse, R237, !P1 ;  /* 0x000000ed0600720c */ /* 0x040fe40004f26670 */
[----:B------:R-:W-:Y:S01]  /*178d0*/  ISETP.GE.OR P6, PT, R6, R236, !P6 ;  /* 0x000000ec0600720c */ /* 0x000fe200077c6670 */
[----:B------:R-:W-:Y:S01]  /*178e0*/  IMAD.IADD R6, R235, 0x1, -R6 ;  /* 0x00000001eb067824 */ /* 0x000fe200078e0a06 */
[----:B------:R-:W-:Y:S02]  /*178f0*/  FMNMX.FTZ R7, R195, R7, !PT ;  /* 0x00000007c3077209 */ /* 0x000fe40007810000 */
[----:B------:R-:W-:Y:S02]  /*17900*/  FMNMX.FTZ R136, R193, R136, !PT ;  /* 0x00000088c1887209 */ /* 0x000fe40007810000 */
[----:B------:R-:W-:Y:S01]  /*17910*/  FMNMX.FTZ R135, R209, R7, !PT ;  /* 0x00000007d1877209 */ /* 0x000fe20007810000 */
[----:B------:R-:W-:Y:S01]  /*17920*/  FFMA.FTZ R7, R25, -UR16, R179 ;  /* 0x8000001019077c23 */ /* 0x000fe200080100b3 */
[----:B------:R-:W-:Y:S01]  /*17930*/  IABS R25, R6 ;  /* 0x0000000600197213 */ /* 0x000fe20000000000 */
[----:B-1----:R-:W-:Y:S01]  /*17940*/  FFMA.FTZ R18, R22, -UR16, R178 ;  /* 0x8000001016127c23 */ /* 0x002fe200080100b2 */
[----:B------:R-:W-:Y:S01]  /*17950*/  IADD3 R6, R235, -R5, RZ ;  /* 0x80000005eb067210 */ /* 0x000fe20007ffe0ff */
[----:B------:R-:W-:Y:S01]  /*17960*/  FFMA.FTZ R22, R28, -UR16, R199 ;  /* 0x800000101c167c23 */ /* 0x000fe200080100c7 */
[----:B------:R3:W1:Y:S01]  /*17970*/  I2F R29, R25 ;  /* 0x00000019001d7306 */ /* 0x0006620000201400 */
[----:B------:R-:W4:Y:S01]  /*17980*/  SHFL.BFLY PT, R19, R136, 0x2, 0x1f ;  /* 0x0c401f0088137f89 */ /* 0x000f2200000e0000 */
[----:B------:R-:W-:Y:S02]  /*17990*/  IABS R6, R6 ;  /* 0x0000000600067213 */ /* 0x000fe40000000000 */
[----:B------:R-:W-:Y:S02]  /*179a0*/  FSEL R203, R7, -INF , !P1 ;  /* 0xff80000007cb7808 */ /* 0x000fe40004800000 */
[----:B------:R-:W-:Y:S02]  /*179b0*/  IADD3 R7, R235, -R4, RZ ;  /* 0x80000004eb077210 */ /* 0x000fe40007ffe0ff */
[CC--:B------:R-:W-:Y:S01]  /*179c0*/  ISETP.GE.AND P1, PT, R5.reuse, R232.reuse, PT ;  /* 0x000000e80500720c */ /* 0x0c0fe20003f26270 */
[----:B------:R-:W5:Y:S01]  /*179d0*/  SHFL.BFLY PT, R20, R135, 0x2, 0x1f ;  /* 0x0c401f0087147f89 */ /* 0x000f6200000e0000 */
[----:B------:R1:W1:Y:S01]  /*179e0*/  I2F R28, R6 ;  /* 0x00000006001c7306 */ /* 0x0002620000201400 */
[----:B------:R-:W-:Y:S02]  /*179f0*/  IABS R7, R7 ;  /* 0x0000000700077213 */ /* 0x000fe40000000000 */
[-C--:B------:R-:W-:Y:S04]  /*17a00*/  ISETP.GE.OR P1, PT, R5, R237.reuse, !P1 ;  /* 0x000000ed0500720c */ /* 0x080fe80004f26670 */
[----:B------:R-:W-:Y:S02]  /*17a10*/  FSEL R202, R18, -INF , !P1 ;  /* 0xff80000012ca7808 */ /* 0x000fe40004800000 */
[C---:B------:R-:W-:Y:S02]  /*17a20*/  ISETP.GE.AND P1, PT, R4.reuse, R232, PT ;  /* 0x000000e80400720c */ /* 0x040fe40003f26270 */
[----:B------:R-:W-:Y:S02]  /*17a30*/  IADD3 R18, R235, -R2, RZ ;  /* 0x80000002eb127210 */ /* 0x000fe40007ffe0ff */
[----:B------:R-:W-:Y:S01]  /*17a40*/  ISETP.GE.OR P1, PT, R4, R237, !P1 ;  /* 0x000000ed0400720c */ /* 0x000fe20004f26670 */
[----:B---3--:R-:W-:Y:S01]  /*17a50*/  FFMA.FTZ R25, R26, -UR16, R198 ;  /* 0x800000101a197c23 */ /* 0x008fe200080100c6 */
[----:B----4-:R-:W-:Y:S02]  /*17a60*/  FMNMX.FTZ R136, R136, R19, !PT ;  /* 0x0000001388887209 */ /* 0x010fe40007810000 */
[----:B------:R-:W-:Y:S02]  /*17a70*/  IABS R19, R18 ;  /* 0x0000001200137213 */ /* 0x000fe40000000000 */
[----:B------:R-:W-:Y:S02]  /*17a80*/  FSEL R207, R21, -INF , !P1 ;  /* 0xff80000015cf7808 */ /* 0x000fe40004800000 */
[----:B------:R-:W-:Y:S02]  /*17a90*/  ISETP.GE.AND P1, PT, R2, R232, PT ;  /* 0x000000e80200720c */ /* 0x000fe40003f26270 */
[----:B-----5:R-:W-:Y:S02]  /*17aa0*/  FMNMX.FTZ R135, R135, R20, !PT ;  /* 0x0000001487877209 */ /* 0x020fe40007810000 */
[----:B-1----:R-:W-:Y:S01]  /*17ab0*/  MOV R6, R7 ;  /* 0x0000000700067202 */ /* 0x002fe20000000f00 */
[----:B------:R-:W1:Y:S01]  /*17ac0*/  SHFL.BFLY PT, R20, R136, 0x1, 0x1f ;  /* 0x0c201f0088147f89 */ /* 0x000e6200000e0000 */
[----:B------:R-:W-:Y:S02]  /*17ad0*/  FMNMX.FTZ R7, R24, R138, !PT ;  /* 0x0000008a18077209 */ /* 0x000fe40007810000 */
[----:B------:R3:W4:Y:S01]  /*17ae0*/  I2F R26, R6 ;  /* 0x00000006001a7306 */ /* 0x0007220000201400 */
[----:B------:R-:W-:Y:S04]  /*17af0*/  ISETP.GE.OR P1, PT, R2, R237, !P1 ;  /* 0x000000ed0200720c */ /* 0x000fe80004f26670 */
[----:B------:R-:W-:Y:S02]  /*17b00*/  FSEL R206, R23, -INF , !P1 ;  /* 0xff80000017ce7808 */ /* 0x000fe40004800000 */
[C---:B------:R-:W-:Y:S04]  /*17b10*/  ISETP.GE.AND P1, PT, R4.reuse, R231, PT ;  /* 0x000000e70400720c */ /* 0x040fe80003f26270 */
[----:B------:R-:W-:Y:S01]  /*17b20*/  ISETP.GE.OR P1, PT, R4, R236, !P1 ;  /* 0x000000ec0400720c */ /* 0x000fe20004f26670 */
[----:B--2---:R-:W-:Y:S05]  /*17b30*/  FFMA.FTZ R4, R30, -UR16, R200 ;  /* 0x800000101e047c23 */ /* 0x004fea00080100c8 */
[----:B------:R-:W-:Y:S02]  /*17b40*/  FSEL R4, R4, -INF , !P3 ;  /* 0xff80000004047808 */ /* 0x000fe40005800000 */
[----:B-1----:R-:W-:Y:S02]  /*17b50*/  FMNMX.FTZ R136, R136, R20, !PT ;  /* 0x0000001488887209 */ /* 0x002fe40007810000 */
[----:B---3--:R-:W-:Y:S03]  /*17b60*/  FMNMX.FTZ R6, R16, R7, !PT ;  /* 0x0000000710067209 */ /* 0x008fe60007810000 */
[C---:B------:R-:W-:Y:S01]  /*17b70*/  FMUL.FTZ R141, R136.reuse, c[0x0][0x23c] ;  /* 0x00008f00888d7a20 */ /* 0x040fe20000410000 */
[----:B------:R-:W-:Y:S02]  /*17b80*/  FSETP.NEU.FTZ.AND P3, PT, R136, -INF , PT ;  /* 0xff8000008800780b */ /* 0x000fe40003f7d000 */
[----:B------:R-:W-:Y:S02]  /*17b90*/  FMNMX.FTZ R18, R9, R6, !PT ;  /* 0x0000000609127209 */ /* 0x000fe40007810000 */
[----:B------:R-:W-:Y:S01]  /*17ba0*/  MOV R6, R19 ;  /* 0x0000001300067202 */ /* 0x000fe20000000f00 */
[----:B------:R-:W-:Y:S01]  /*17bb0*/  FFMA.FTZ R19, R29, -UR16, R196 ;  /* 0x800000101d137c23 */ /* 0x000fe200080100c4 */
[----:B------:R-:W-:Y:S02]  /*17bc0*/  FSEL R141, R141, RZ, P3 ;  /* 0x000000ff8d8d7208 */ /* 0x000fe40001800000 */
[----:B------:R1:W2:Y:S01]  /*17bd0*/  I2F R21, R6 ;  /* 0x0000000600157306 */ /* 0x0002a20000201400 */
[----:B------:R-:W-:Y:S02]  /*17be0*/  FSEL R7, R22, -INF , !P2 ;  /* 0xff80000016077808 */ /* 0x000fe40005000000 */
[--C-:B------:R-:W-:Y:S01]  /*17bf0*/  FFMA.FTZ R0, R0, c[0x0][0x23c], -R141.reuse ;  /* 0x00008f0000007a23 */ /* 0x100fe2000001088d */
[----:B------:R-:W-:Y:S01]  /*17c00*/  FMNMX.FTZ R18, R8, R18, !PT ;  /* 0x0000001208127209 */ /* 0x000fe20007810000 */
[----:B------:R-:W3:Y:S01]  /*17c10*/  SHFL.BFLY PT, R22, R135, 0x1, 0x1f ;  /* 0x0c201f0087167f89 */ /* 0x000ee200000e0000 */
[-C--:B------:R-:W-:Y:S01]  /*17c20*/  ISETP.GE.AND P2, PT, R5, R231.reuse, PT ;  /* 0x000000e70500720c */ /* 0x080fe20003f46270 */
[----:B------:R-:W-:Y:S01]  /*17c30*/  FFMA.FTZ R10, R10, c[0x0][0x23c], -R141 ;  /* 0x00008f000a0a7a23 */ /* 0x000fe2000001088d */
[----:B------:R-:W-:Y:S01]  /*17c40*/  FMNMX.FTZ R134, R203, R18, !PT ;  /* 0x00000012cb867209 */ /* 0x000fe20007810000 */
[----:B------:R-:W-:Y:S01]  /*17c50*/  FFMA.FTZ R18, R28, -UR16, R197 ;  /* 0x800000101c127c23 */ /* 0x000fe200080100c5 */
[----:B------:R5:W-:Y:S01]  /*17c60*/  MUFU.EX2 R201, R0 ;  /* 0x0000000000c97308 */ /* 0x000be20000000800 */
[----:B------:R-:W-:Y:S01]  /*17c70*/  FSEL R204, R19, -INF , !P6 ;  /* 0xff80000013cc7808 */ /* 0x000fe20007000000 */
[--C-:B------:R-:W-:Y:S01]  /*17c80*/  FFMA.FTZ R14, R14, c[0x0][0x23c], -R141.reuse ;  /* 0x00008f000e0e7a23 */ /* 0x100fe2000001088d */
[----:B------:R-:W-:Y:S01]  /*17c90*/  ISETP.GE.OR P2, PT, R5, R236, !P2 ;  /* 0x000000ec0500720c */ /* 0x000fe20005746670 */
[----:B----4-:R-:W-:Y:S01]  /*17ca0*/  FFMA.FTZ R5, R26, -UR16, R188 ;  /* 0x800000101a057c23 */ /* 0x010fe200080100bc */
[----:B------:R-:W-:Y:S01]  /*17cb0*/  FMNMX.FTZ R134, R202, R134, !PT ;  /* 0x00000086ca867209 */ /* 0x000fe20007810000 */
[----:B------:R-:W-:Y:S01]  /*17cc0*/  FFMA.FTZ R13, R13, c[0x0][0x23c], -R141 ;  /* 0x00008f000d0d7a23 */ /* 0x000fe2000001088d */
[----:B------:R-:W-:Y:S02]  /*17cd0*/  FSEL R205, R18, -INF , !P2 ;  /* 0xff80000012cd7808 */ /* 0x000fe40005000000 */
[----:B------:R-:W-:Y:S01]  /*17ce0*/  FSEL R208, R5, -INF , !P1 ;  /* 0xff80000005d07808 */ /* 0x000fe20004800000 */
[----:B------:R-:W-:Y:S01]  /*17cf0*/  MUFU.EX2 R252, R10 ;  /* 0x0000000a00fc7308 */ /* 0x000fe20000000800 */
[----:B------:R-:W-:Y:S02]  /*17d00*/  FMNMX.FTZ R134, R207, R134, !PT ;  /* 0x00000086cf867209 */ /* 0x000fe40007810000 */
[----:B-1----:R-:W-:Y:S01]  /*17d10*/  FSEL R6, R25, -INF , !P0 ;  /* 0xff80000019067808 */ /* 0x002fe20004000000 */
[----:B--2---:R-:W-:Y:S01]  /*17d20*/  FFMA.FTZ R140, R21, -UR16, R140 ;  /* 0x80000010158c7c23 */ /* 0x004fe2000801008c */
[----:B------:R-:W-:Y:S02]  /*17d30*/  ISETP.GE.AND P0, PT, R2, R231, PT ;  /* 0x000000e70200720c */ /* 0x000fe40003f06270 */
[----:B------:R-:W-:Y:S02]  /*17d40*/  FMNMX.FTZ R134, R206, R134, !PT ;  /* 0x00000086ce867209 */ /* 0x000fe40007810000 */
[----:B------:R-:W-:Y:S01]  /*17d50*/  ISETP.GE.OR P0, PT, R2, R236, !P0 ;  /* 0x000000ec0200720c */ /* 0x000fe20004706670 */
[----:B------:R-:W-:Y:S01]  /*17d60*/  MUFU.EX2 R250, R14 ;  /* 0x0000000e00fa7308 */ /* 0x000fe20000000800 */
[----:B------:R-:W-:Y:S01]  /*17d70*/  FMNMX.FTZ R2, R27, R139, !PT ;  /* 0x0000008b1b027209 */ /* 0x000fe20007810000 */
[----:B------:R-:W1:Y:S01]  /*17d80*/  SHFL.BFLY PT, R20, R134, 0x2, 0x1f ;  /* 0x0c401f0086147f89 */ /* 0x000e6200000e0000 */
[----:B------:R-:W-:Y:S02]  /*17d90*/  FSEL R140, R140, -INF , !P0 ;  /* 0xff8000008c8c7808 */ /* 0x000fe40004000000 */
[----:B------:R-:W-:Y:S02]  /*17da0*/  FMNMX.FTZ R2, R7, R2, !PT ;  /* 0x0000000207027209 */ /* 0x000fe40007810000 */
[----:B---3--:R-:W-:Y:S02]  /*17db0*/  FMNMX.FTZ R135, R135, R22, !PT ;  /* 0x0000001687877209 */ /* 0x008fe40007810000 */
[----:B------:R-:W-:Y:S01]  /*17dc0*/  FMNMX.FTZ R2, R6, R2, !PT ;  /* 0x0000000206027209 */ /* 0x000fe20007810000 */
[----:B------:R-:W2:Y:S01]  /*17dd0*/  MUFU.EX2 R251, R13 ;  /* 0x0000000d00fb7308 */ /* 0x000ea20000000800 */
[C---:B------:R-:W-:Y:S01]  /*17de0*/  FSETP.NEU.FTZ.AND P2, PT, R135.reuse, -INF , PT ;  /* 0xff8000008700780b */ /* 0x040fe20003f5d000 */
[----:B------:R-:W-:Y:S01]  /*17df0*/  FMUL.FTZ R142, R135, c[0x0][0x23c] ;  /* 0x00008f00878e7a20 */ /* 0x000fe20000410000 */
[----:B------:R-:W-:Y:S04]  /*17e00*/  FMNMX.FTZ R2, R4, R2, !PT ;  /* 0x0000000204027209 */ /* 0x000fe80007810000 */
[----:B------:R-:W-:Y:S02]  /*17e10*/  FMNMX.FTZ R2, R204, R2, !PT ;  /* 0x00000002cc027209 */ /* 0x000fe40007810000 */
[----:B------:R-:W-:Y:S02]  /*17e20*/  FSEL R142, R142, RZ, P2 ;  /* 0x000000ff8e8e7208 */ /* 0x000fe40001000000 */
[----:B-----5:R-:W-:Y:S03]  /*17e30*/  FMNMX.FTZ R0, R205, R2, !PT ;  /* 0x00000002cd007209 */ /* 0x020fe60007810000 */
[--C-:B------:R-:W-:Y:S01]  /*17e40*/  FFMA.FTZ R11, R11, c[0x0][0x23c], -R142.reuse ;  /* 0x00008f000b0b7a23 */ /* 0x100fe2000001088e */
[----:B------:R-:W-:Y:S01]  /*17e50*/  FMNMX.FTZ R0, R208, R0, !PT ;  /* 0x00000000d0007209 */ /* 0x000fe20007810000 */
[--C-:B------:R-:W-:Y:S01]  /*17e60*/  FFMA.FTZ R12, R12, c[0x0][0x23c], -R142.reuse ;  /* 0x00008f000c0c7a23 */ /* 0x100fe2000001088e */
[----:B-1----:R-:W-:Y:S01]  /*17e70*/  FMNMX.FTZ R134, R134, R20, !PT ;  /* 0x0000001486867209 */ /* 0x002fe20007810000 */
[--C-:B------:R-:W-:Y:S01]  /*17e80*/  FFMA.FTZ R15, R15, c[0x0][0x23c], -R142.reuse ;  /* 0x00008f000f0f7a23 */ /* 0x100fe2000001088e */
[----:B------:R-:W-:Y:S01]  /*17e90*/  FMNMX.FTZ R0, R140, R0, !PT ;  /* 0x000000008c007209 */ /* 0x000fe20007810000 */
[----:B------:R-:W-:Y:S01]  /*17ea0*/  LDSM.16.MT88.4 R20, [R213+0xa000] ;  /* 0x00a00000d514783b */ /* 0x000fe20000004200 */
[----:B------:R-:W-:Y:S01]  /*17eb0*/  FFMA.FTZ R17, R17, c[0x0][0x23c], -R142 ;  /* 0x00008f0011117a23 */ /* 0x000fe2000001088e */
[----:B------:R-:W-:Y:S01]  /*17ec0*/  MUFU.EX2 R248, R11 ;  /* 0x0000000b00f87308 */ /* 0x000fe20000000800 */
[----:B--2---:R-:W-:Y:S05]  /*17ed0*/  F2FP.PACK_AB R178, R251, R250 ;  /* 0x000000fafbb2723e */ /* 0x004fea00000000ff */
[----:B------:R-:W1:Y:S04]  /*17ee0*/  SHFL.BFLY PT, R2, R0, 0x2, 0x1f ;  /* 0x0c401f0000027f89 */ /* 0x000e6800000e0000 */
[----:B------:R-:W-:Y:S04]  /*17ef0*/  MUFU.EX2 R247, R17 ;  /* 0x0000001100f77308 */ /* 0x000fe80000000800 */
[----:B------:R-:W2:Y:S06]  /*17f00*/  SHFL.BFLY PT, R5, R134, 0x1, 0x1f ;  /* 0x0c201f0086057f89 */ /* 0x000eac00000e0000 */
[----:B------:R-:W3:Y:S01]  /*17f10*/  MUFU.EX2 R249, R12 ;  /* 0x0000000c00f97308 */ /* 0x000ee20000000800 */
[----:B-1----:R-:W-:Y:S09]  /*17f20*/  FMNMX.FTZ R0, R0, R2, !PT ;  /* 0x0000000200007209 */ /* 0x002ff20007810000 */
[----:B------:R-:W1:Y:S01]  /*17f30*/  MUFU.EX2 R246, R15 ;  /* 0x0000000f00f67308 */ /* 0x000e620000000800 */
[----:B------:R-:W4:Y:S01]  /*17f40*/  SHFL.BFLY PT, R2, R0, 0x1, 0x1f ;  /* 0x0c201f0000027f89 */ /* 0x000f2200000e0000 */
[----:B--2---:R-:W-:Y:S04]  /*17f50*/  FMNMX.FTZ R134, R134, R5, !PT ;  /* 0x0000000586867209 */ /* 0x004fe80007810000 */
[C---:B------:R-:W-:Y:S01]  /*17f60*/  FSETP.NEU.FTZ.AND P1, PT, R134.reuse, -INF , PT ;  /* 0xff8000008600780b */ /* 0x040fe20003f3d000 */
[----:B------:R-:W-:Y:S01]  /*17f70*/  FMUL.FTZ R143, R134, c[0x0][0x23c] ;  /* 0x00008f00868f7a20 */ /* 0x000fe20000410000 */
[----:B---3--:R-:W-:Y:S04]  /*17f80*/  F2FP.PACK_AB R177, R249, R248 ;  /* 0x000000f8f9b1723e */ /* 0x008fe800000000ff */
[----:B------:R-:W-:Y:S05]  /*17f90*/  FSEL R143, R143, RZ, P1 ;  /* 0x000000ff8f8f7208 */ /* 0x000fea0000800000 */
[--C-:B------:R-:W-:Y:S02]  /*17fa0*/  FFMA.FTZ R5, R24, c[0x0][0x23c], -R143.reuse ;  /* 0x00008f0018057a23 */ /* 0x100fe4000001088f */
[--C-:B------:R-:W-:Y:S01]  /*17fb0*/  FFMA.FTZ R16, R16, c[0x0][0x23c], -R143.reuse ;  /* 0x00008f0010107a23 */ /* 0x100fe2000001088f */
[----:B-1----:R-:W-:Y:S01]  /*17fc0*/  F2FP.PACK_AB R179, R247, R246 ;  /* 0x000000f6f7b3723e */ /* 0x002fe200000000ff */
[----:B------:R-:W-:Y:S01]  /*17fd0*/  MUFU.EX2 R242, R5 ;  /* 0x0000000500f27308 */ /* 0x000fe20000000800 */
[--C-:B------:R-:W-:Y:S01]  /*17fe0*/  FFMA.FTZ R9, R9, c[0x0][0x23c], -R143.reuse ;  /* 0x00008f0009097a23 */ /* 0x100fe2000001088f */
[----:B----4-:R-:W-:Y:S01]  /*17ff0*/  FMNMX.FTZ R137, R0, R2, !PT ;  /* 0x0000000200897209 */ /* 0x010fe20007810000 */
[----:B------:R-:W-:Y:S01]  /*18000*/  FFMA.FTZ R8, R8, c[0x0][0x23c], -R143 ;  /* 0x00008f0008087a23 */ /* 0x000fe2000001088f */
[----:B------:R-:W-:Y:S02]  /*18010*/  FSEL R2, R135, RZ, P2 ;  /* 0x000000ff87027208 */ /* 0x000fe40001000000 */
[C---:B------:R-:W-:Y:S01]  /*18020*/  FSETP.NEU.FTZ.AND P0, PT, R137.reuse, -INF , PT ;  /* 0xff8000008900780b */ /* 0x040fe20003f1d000 */
[----:B------:R-:W-:Y:S03]  /*18030*/  FMUL.FTZ R188, R137, c[0x0][0x23c] ;  /* 0x00008f0089bc7a20 */ /* 0x000fe60000410000 */
[----:B------:R-:W1:Y:S02]  /*18040*/  MUFU.EX2 R244, R16 ;  /* 0x0000001000f47308 */ /* 0x000e640000000800 */
[----:B------:R-:W-:Y:S05]  /*18050*/  FSEL R188, R188, RZ, P0 ;  /* 0x000000ffbcbc7208 */ /* 0x000fea0000000000 */
[--C-:B------:R-:W-:Y:S02]  /*18060*/  FFMA.FTZ R0, R27, c[0x0][0x23c], -R188.reuse ;  /* 0x00008f001b007a23 */ /* 0x100fe400000108bc */
[--C-:B------:R-:W-:Y:S01]  /*18070*/  FFMA.FTZ R7, R7, c[0x0][0x23c], -R188.reuse ;  /* 0x00008f0007077a23 */ /* 0x100fe200000108bc */
[----:B------:R-:W-:Y:S01]  /*18080*/  MUFU.EX2 R243, R9 ;  /* 0x0000000900f37308 */ /* 0x000fe20000000800 */
[--C-:B------:R-:W-:Y:S02]  /*18090*/  FFMA.FTZ R6, R6, c[0x0][0x23c], -R188.reuse ;  /* 0x00008f0006067a23 */ /* 0x100fe400000108bc */
[----:B------:R-:W-:Y:S07]  /*180a0*/  FFMA.FTZ R4, R4, c[0x0][0x23c], -R188 ;  /* 0x00008f0004047a23 */ /* 0x000fee00000108bc */
[----:B------:R2:W-:Y:S01]  /*180b0*/  MUFU.EX2 R210, R0 ;  /* 0x0000000000d27308 */ /* 0x0005e20000000800 */
[----:B-1----:R-:W-:Y:S09]  /*180c0*/  F2FP.PACK_AB R180, R244, R242 ;  /* 0x000000f2f4b4723e */ /* 0x002ff200000000ff */
[----:B------:R-:W1:Y:S10]  /*180d0*/  MUFU.EX2 R211, R7 ;  /* 0x0000000700d37308 */ /* 0x000e740000000800 */
[----:B------:R-:W-:Y:S01]  /*180e0*/  MUFU.EX2 R240, R6 ;  /* 0x0000000600f07308 */ /* 0x000fe20000000800 */
[----:B--2---:R-:W-:Y:S05]  /*180f0*/  FSEL R0, R136, RZ, P3 ;  /* 0x000000ff88007208 */ /* 0x004fea0001800000 */
[----:B------:R-:W-:Y:S04]  /*18100*/  FADD.FTZ R0, -R0, R3 ;  /* 0x0000000300007221 */ /* 0x000fe80000010100 */
[----:B------:R-:W2:Y:S01]  /*18110*/  MUFU.EX2 R241, R4 ;  /* 0x0000000400f17308 */ /* 0x000ea20000000800 */
[----:B------:R-:W-:Y:S01]  /*18120*/  FMUL.FTZ R0, R0, c[0x0][0x23c] ;  /* 0x00008f0000007a20 */ /* 0x000fe20000410000 */
[----:B-1----:R-:W-:Y:S08]  /*18130*/  F2FP.PACK_AB R181, R211, R210 ;  /* 0x000000d2d3b5723e */ /* 0x002ff000000000ff */
[----:B------:R1:W3:Y:S10]  /*18140*/  MUFU.EX2 R133, R0 ;  /* 0x0000000000857308 */ /* 0x0002f40000000800 */
[----:B------:R-:W4:Y:S01]  /*18150*/  MUFU.EX2 R245, R8 ;  /* 0x0000000800f57308 */ /* 0x000f220000000800 */
[----:B--2---:R-:W-:Y:S01]  /*18160*/  F2FP.PACK_AB R183, R241, R240 ;  /* 0x000000f0f1b7723e */ /* 0x004fe200000000ff */
[----:B-1----:R-:W-:Y:S01]  /*18170*/  FADD.FTZ R0, -R2, R132 ;  /* 0x0000008402007221 */ /* 0x002fe20000010100 */
[----:B------:R-:W-:Y:S01]  /*18180*/  FSEL R2, R134, RZ, P1 ;  /* 0x000000ff86027208 */ /* 0x000fe20000800000 */
[C---:B---3--:R-:W-:Y:S02]  /*18190*/  FMUL.FTZ R4, R133.reuse, R144 ;  /* 0x0000009085047220 */ /* 0x048fe40000410000 */
[----:B------:R-:W-:Y:S02]  /*181a0*/  FMUL.FTZ R0, R0, c[0x0][0x23c] ;  /* 0x00008f0000007a20 */ /* 0x000fe40000410000 */
[C---:B------:R-:W-:Y:S02]  /*181b0*/  FMUL.FTZ R5, R133.reuse, R145 ;  /* 0x0000009185057220 */ /* 0x040fe40000410000 */
[----:B------:R1:W2:Y:S01]  /*181c0*/  MUFU.EX2 R132, R0 ;  /* 0x0000000000847308 */ /* 0x0002a20000000800 */
[----:B------:R-:W-:Y:S01]  /*181d0*/  FMUL.FTZ R16, R133, R156 ;  /* 0x0000009c85107220 */ /* 0x000fe20000410000 */
[----:B----4-:R-:W-:Y:S01]  /*181e0*/  F2FP.PACK_AB R182, R245, R243 ;  /* 0x000000f3f5b6723e */ /* 0x010fe200000000ff */
        /* <DEDUP_REMOVED lines=13> */
[----:B------:R-:W-:Y:S01]  /*182c0*/  IMAD.MOV.U32 R138, RZ, RZ, R201 ;  /* 0x000000ffff8a7224 */ /* 0x000fe200078e00c9 */
[----:B------:R-:W-:Y:S01]  /*182d0*/  PLOP3.LUT P0, PT, PT, PT, UP0, 0x80, 0x0 ;  /* 0x000000000000781c */ /* 0x000fe20003f0f008 */
[----:B------:R-:W-:Y:S02]  /*182e0*/  FMUL.FTZ R0, R0, c[0x0][0x23c] ;  /* 0x00008f0000007a20 */ /* 0x000fe40000410000 */
[----:B--2---:R-:W-:Y:S01]  /*182f0*/  FMUL.FTZ R6, R132, R146 ;  /* 0x0000009284067220 */ /* 0x004fe20000410000 */
[----:B------:R-:W-:Y:S01]  /*18300*/  F2FP.PACK_AB R176, R252, R138 ;  /* 0x0000008afcb0723e */ /* 0x000fe200000000ff */
[----:B------:R1:W2:Y:S01]  /*18310*/  MUFU.EX2 R3, R0 ;  /* 0x0000000000037308 */ /* 0x0002a20000000800 */
[C---:B------:R-:W-:Y:S02]  /*18320*/  FMUL.FTZ R7, R132.reuse, R147 ;  /* 0x0000009384077220 */ /* 0x040fe40000410000 */
        /* <DEDUP_REMOVED lines=61> */
[--C-:B-1----:R-:W-:Y:S01]  /*18700*/  FFMA.FTZ R2, R192, c[0x0][0x23c], -R142.reuse ;  /* 0x00008f00c0027a23 */ /* 0x102fe2000001088e */
[C---:B------:R-:W-:Y:S01]  /*18710*/  HMMA.16816.F32 R24, R180.reuse, R184, R24 ;  /* 0x000000b8b418723c */ /* 0x040fe20000001818 */
[----:B------:R-:W-:Y:S02]  /*18720*/  FMUL.FTZ R61, R3, R61 ;  /* 0x0000003d033d7220 */ /* 0x000fe40000410000 */
[----:B------:R1:W4:Y:S01]  /*18730*/  MUFU.EX2 R198, R2 ;  /* 0x0000000200c67308 */ /* 0x0003220000000800 */
[C---:B------:R-:W-:Y:S02]  /*18740*/  FMUL.FTZ R62, R0.reuse, R62 ;  /* 0x0000003e003e7220 */ /* 0x040fe40000410000 */
[----:B------:R-:W-:Y:S02]  /*18750*/  FMUL.FTZ R63, R0, R63 ;  /* 0x0000003f003f7220 */ /* 0x000fe40000410000 */
[-C--:B------:R-:W-:Y:S01]  /*18760*/  HMMA.16816.F32 R28, R180, R186.reuse, R28 ;  /* 0x000000bab41c723c */ /* 0x080fe2000000181c */
[C---:B------:R-:W-:Y:S03]  /*18770*/  FMUL.FTZ R66, R132.reuse, R66 ;  /* 0x0000004284427220 */ /* 0x040fe60000410000 */
[C---:B------:R-:W-:Y:S02]  /*18780*/  FMUL.FTZ R67, R132.reuse, R67 ;  /* 0x0000004384437220 */ /* 0x040fe40000410000 */
[C---:B------:R-:W-:Y:S02]  /*18790*/  FMUL.FTZ R68, R133.reuse, R68 ;  /* 0x0000004485447220 */ /* 0x040fe40000410000 */
[C---:B------:R-:W-:Y:S01]  /*187a0*/  HMMA.16816.F32 R32, R176.reuse, R186, R32 ;  /* 0x000000bab020723c */ /* 0x040fe20000001820 */
[----:B------:R-:W-:Y:S03]  /*187b0*/  LDSM.16.MT88.4 R184, [R215+0xb800] ;  /* 0x00b80000d7b8783b */ /* 0x000fe60000004200 */
[----:B------:R-:W-:Y:S02]  /*187c0*/  FMUL.FTZ R69, R133, R69 ;  /* 0x0000004585457220 */ /* 0x000fe40000410000 */
[C---:B------:R-:W-:Y:S02]  /*187d0*/  FMUL.FTZ R70, R132.reuse, R70 ;  /* 0x0000004684467220 */ /* 0x040fe40000410000 */
[-C--:B---3--:R-:W-:Y:S01]  /*187e0*/  HMMA.16816.F32 R36, R176, R144.reuse, R36 ;  /* 0x00000090b024723c */ /* 0x088fe20000001824 */
[----:B------:R-:W-:Y:S03]  /*187f0*/  FMUL.FTZ R71, R132, R71 ;  /* 0x0000004784477220 */ /* 0x000fe60000410000 */
[--C-:B-1----:R-:W-:Y:S02]  /*18800*/  FFMA.FTZ R2, R194, c[0x0][0x23c], -R141.reuse ;  /* 0x00008f00c2027a23 */ /* 0x102fe4000001088d */
[C---:B------:R-:W-:Y:S02]  /*18810*/  FMUL.FTZ R72, R3.reuse, R72 ;  /* 0x0000004803487220 */ /* 0x040fe40000410000 */
[C---:B------:R-:W-:Y:S01]  /*18820*/  HMMA.16816.F32 R40, R180.reuse, R144, R40 ;  /* 0x00000090b428723c */ /* 0x040fe20000001828 */
[----:B------:R1:W-:Y:S03]  /*18830*/  MUFU.EX2 R197, R2 ;  /* 0x0000000200c57308 */ /* 0x0003e60000000800 */
        /* <DEDUP_REMOVED lines=8> */
[----:B------:R-:W-:Y:S02]  /*188c0*/  FFMA.FTZ R141, R193, c[0x0][0x23c], -R141 ;  /* 0x00008f00c18d7a23 */ /* 0x000fe4000001088d */
[C---:B------:R-:W-:Y:S02]  /*188d0*/  FMUL.FTZ R78, R0.reuse, R78 ;  /* 0x0000004e004e7220 */ /* 0x040fe40000410000 */
[-C--:B--2---:R-:W-:Y:S01]  /*188e0*/  HMMA.16816.F32 R52, R176, R148.reuse, R52 ;  /* 0x00000094b034723c */ /* 0x084fe20000001834 */
[--C-:B-1----:R-:W-:Y:S01]  /*188f0*/  FFMA.FTZ R2, R195, c[0x0][0x23c], -R142.reuse ;  /* 0x00008f00c3027a23 */ /* 0x102fe2000001088e */
[----:B------:R4:W1:Y:S02]  /*18900*/  MUFU.EX2 R196, R141 ;  /* 0x0000008d00c47308 */ /* 0x0008640000000800 */
[----:B------:R-:W-:Y:S02]  /*18910*/  FFMA.FTZ R142, R209, c[0x0][0x23c], -R142 ;  /* 0x00008f00d18e7a23 */ /* 0x000fe4000001088e */
[----:B------:R-:W2:Y:S01]  /*18920*/  LDL.LU R209, [R1+0xc] ;  /* 0x00000c0001d17983 */ /* 0x000ea20000300800 */
[----:B------:R-:W-:Y:S01]  /*18930*/  FMUL.FTZ R79, R0, R79 ;  /* 0x0000004f004f7220 */ /* 0x000fe20000410000 */
[C---:B------:R-:W-:Y:S01]  /*18940*/  HMMA.16816.F32 R56, R180.reuse, R148, R56 ;  /* 0x00000094b438723c */ /* 0x040fe20000001838 */
[C---:B------:R-:W-:Y:S03]  /*18950*/  FMUL.FTZ R80, R133.reuse, R80 ;  /* 0x0000005085507220 */ /* 0x040fe60000410000 */
[----:B------:R5:W-:Y:S01]  /*18960*/  MUFU.EX2 R195, R2 ;  /* 0x0000000200c37308 */ /* 0x000be20000000800 */
[C---:B------:R-:W-:Y:S02]  /*18970*/  FMUL.FTZ R81, R133.reuse, R81 ;  /* 0x0000005185517220 */ /* 0x040fe40000410000 */
[C---:B------:R-:W-:Y:S01]  /*18980*/  FMUL.FTZ R82, R132.reuse, R82 ;  /* 0x0000005284527220 */ /* 0x040fe20000410000 */
[-C--:B------:R-:W-:Y:S01]  /*18990*/  HMMA.16816.F32 R60, R180, R150.reuse, R60 ;  /* 0x00000096b43c723c */ /* 0x080fe2000000183c */
[C---:B------:R-:W-:Y:S03]  /*189a0*/  FMUL.FTZ R83, R132.reuse, R83 ;  /* 0x0000005384537220 */ /* 0x040fe60000410000 */
[C---:B------:R-:W-:Y:S02]  /*189b0*/  FMUL.FTZ R84, R133.reuse, R84 ;  /* 0x0000005485547220 */ /* 0x040fe40000410000 */
[----:B------:R-:W-:Y:S01]  /*189c0*/  FMUL.FTZ R85, R133, R85 ;  /* 0x0000005585557220 */ /* 0x000fe20000410000 */
[----:B------:R1:W1:Y:S01]  /*189d0*/  MUFU.EX2 R194, R142 ;  /* 0x0000008e00c27308 */ /* 0x0002620000000800 */
[C---:B------:R-:W-:Y:S01]  /*189e0*/  HMMA.16816.F32 R64, R176.reuse, R150, R64 ;  /* 0x00000096b040723c */ /* 0x040fe20000001840 */
[----:B------:R-:W1:Y:S03]  /*189f0*/  LDSM.16.MT88.4 R148, [R215+0xb000] ;  /* 0x00b00000d794783b */ /* 0x000e660000004200 */
[----:B------:R-:W-:Y:S01]  /*18a00*/  FMUL.FTZ R86, R132, R86 ;  /* 0x0000005684567220 */ /* 0x000fe20000410000 */
[----:B----4-:R-:W-:Y:S01]  /*18a10*/  F2FP.PACK_AB R141, R198, R199 ;  /* 0x000000c7c68d723e */ /* 0x010fe200000000ff */
[----:B------:R-:W-:Y:S02]  /*18a20*/  FMUL.FTZ R87, R132, R87 ;  /* 0x0000005784577220 */ /* 0x000fe40000410000 */
[----:B------:R-:W-:Y:S01]  /*18a30*/  FMUL.FTZ R88, R3, R88 ;  /* 0x0000005803587220 */ /* 0x000fe20000410000 */
[-C--:B---3--:R-:W-:Y:S03]  /*18a40*/  HMMA.16816.F32 R68, R176, R144.reuse, R68 ;  /* 0x00000090b044723c */ /* 0x088fe60000001844 */
[--C-:B-----5:R-:W-:Y:S02]  /*18a50*/  FFMA.FTZ R2, R203, c[0x0][0x23c], -R143.reuse ;  /* 0x00008f00cb027a23 */ /* 0x120fe4000001088f */
[----:B------:R-:W3:Y:S01]  /*18a60*/  LDL.LU R203, [R1+0x8] ;  /* 0x0000080001cb7983 */ /* 0x000ee20000300800 */
[C---:B------:R-:W-:Y:S01]  /*18a70*/  FMUL.FTZ R89, R3.reuse, R89 ;  /* 0x0000005903597220 */ /* 0x040fe20000410000 */
[----:B------:R4:W-:Y:S01]  /*18a80*/  MUFU.EX2 R193, R2 ;  /* 0x0000000200c17308 */ /* 0x0009e20000000800 */
[C---:B------:R-:W-:Y:S01]  /*18a90*/  HMMA.16816.F32 R72, R180.reuse, R144, R72 ;  /* 0x00000090b448723c */ /* 0x040fe20000001848 */
[C---:B------:R-:W-:Y:S03]  /*18aa0*/  FMUL.FTZ R90, R0.reuse, R90 ;  /* 0x0000005a005a7220 */ /* 0x040fe60000410000 */
[----:B------:R-:W-:Y:S02]  /*18ab0*/  FMUL.FTZ R91, R0, R91 ;  /* 0x0000005b005b7220 */ /* 0x000fe40000410000 */
[C---:B------:R-:W-:Y:S01]  /*18ac0*/  FMUL.FTZ R92, R3.reuse, R92 ;  /* 0x0000005c035c7220 */ /* 0x040fe20000410000 */
[----:B-1----:R-:W-:Y:S01]  /*18ad0*/  F2FP.PACK_AB R142, R196, R197 ;  /* 0x000000c5c48e723e */ /* 0x002fe200000000ff */
[-C--:B------:R-:W-:Y:S01]  /*18ae0*/  HMMA.16816.F32 R76, R180, R146.reuse, R76 ;  /* 0x00000092b44c723c */ /* 0x080fe2000000184c */
[----:B------:R-:W-:Y:S03]  /*18af0*/  FMUL.FTZ R93, R3, R93 ;  /* 0x0000005d035d7220 */ /* 0x000fe60000410000 */
[C---:B------:R-:W-:Y:S02]  /*18b00*/  FMUL.FTZ R94, R0.reuse, R94 ;  /* 0x0000005e005e7220 */ /* 0x040fe40000410000 */
[----:B------:R-:W-:Y:S02]  /*18b10*/  FMUL.FTZ R95, R0, R95 ;  /* 0x0000005f005f7220 */ /* 0x000fe40000410000 */
[C---:B------:R-:W-:Y:S01]  /*18b20*/  HMMA.16816.F32 R80, R176.reuse, R146, R80 ;  /* 0x00000092b050723c */ /* 0x040fe20000001850 */
[----:B------:R-:W1:Y:S03]  /*18b30*/  LDSM.16.MT88.4 R144, [R218+0xb000] ;  /* 0x00b00000da90783b */ /* 0x000e660000004200 */
[C---:B------:R-:W-:Y:S02]  /*18b40*/  FMUL.FTZ R96, R133.reuse, R96 ;  /* 0x0000006085607220 */ /* 0x040fe40000410000 */
[----:B------:R-:W-:Y:S02]  /*18b50*/  FMUL.FTZ R97, R133, R97 ;  /* 0x0000006185617220 */ /* 0x000fe40000410000 */
[-C--:B------:R-:W-:Y:S01]  /*18b60*/  HMMA.16816.F32 R84, R176, R148.reuse, R84 ;  /* 0x00000094b054723c */ /* 0x080fe20000001854 */
[--C-:B----4-:R-:W-:Y:S02]  /*18b70*/  FFMA.FTZ R2, R202, c[0x0][0x23c], -R143.reuse ;  /* 0x00008f00ca027a23 */ /* 0x110fe4000001088f */
[----:B------:R-:W4:Y:S01]  /*18b80*/  LDL.LU R202, [R1+0x4] ;  /* 0x0000040001ca7983 */ /* 0x000f220000300800 */
[C---:B------:R-:W-:Y:S01]  /*18b90*/  FMUL.FTZ R98, R132.reuse, R98 ;  /* 0x0000006284627220 */ /* 0x040fe20000410000 */
[----:B------:R5:W1:Y:S01]  /*18ba0*/  MUFU.EX2 R192, R2 ;  /* 0x0000000200c07308 */ /* 0x000a620000000800 */
[----:B------:R-:W-:Y:S02]  /*18bb0*/  FMUL.FTZ R99, R132, R99 ;  /* 0x0000006384637220 */ /* 0x000fe40000410000 */
        /* <DEDUP_REMOVED lines=9> */
[----:B------:R-:W1:Y:S03]  /*18c50*/  LDSM.16.MT88.4 R148, [R217+0xb000] ;  /* 0x00b00000d994783b */ /* 0x000e660000004200 */
[----:B------:R-:W-:Y:S02]  /*18c60*/  FMUL.FTZ R100, R133, R100 ;  /* 0x0000006485647220 */ /* 0x000fe40000410000 */
[--C-:B-----5:R-:W-:Y:S02]  /*18c70*/  FFMA.FTZ R2, R207, c[0x0][0x23c], -R143.reuse ;  /* 0x00008f00cf027a23 */ /* 0x120fe4000001088f */
[----:B------:R-:W-:Y:S01]  /*18c80*/  FMUL.FTZ R101, R133, R101 ;  /* 0x0000006585657220 */ /* 0x000fe20000410000 */
[----:B------:R-:W5:Y:S01]  /*18c90*/  LDL.LU R207, [R1] ;  /* 0x0000000001cf7983 */ /* 0x000f620000300800 */
[----:B------:R1:W-:Y:S02]  /*18ca0*/  MUFU.EX2 R191, R2 ;  /* 0x0000000200bf7308 */ /* 0x0003e40000000800 */
[C---:B------:R-:W-:Y:S02]  /*18cb0*/  FMUL.FTZ R102, R132.reuse, R102 ;  /* 0x0000006684667220 */ /* 0x040fe40000410000 */
[----:B------:R-:W-:Y:S02]  /*18cc0*/  FMUL.FTZ R103, R132, R103 ;  /* 0x0000006784677220 */ /* 0x000fe40000410000 */
        /* <DEDUP_REMOVED lines=9> */
[----:B------:R-:W-:Y:S03]  /*18d60*/  FMUL.FTZ R125, R3, R125 ;  /* 0x0000007d037d7220 */ /* 0x000fe60000410000 */
[----:B------:R-:W-:Y:S02]  /*18d70*/  FMUL.FTZ R126, R0, R126 ;  /* 0x0000007e007e7220 */ /* 0x000fe40000410000 */
[--C-:B------:R-:W-:Y:S02]  /*18d80*/  FFMA.FTZ R2, R204, c[0x0][0x23c], -R188.reuse ;  /* 0x00008f00cc027a23 */ /* 0x100fe400000108bc */
[-C--:B------:R-:W-:Y:S01]  /*18d90*/  HMMA.16816.F32 R108, R180, R146.reuse, R108 ;  /* 0x00000092b46c723c */ /* 0x080fe2000000186c */
[C---:B------:R-:W-:Y:S01]  /*18da0*/  FMUL.FTZ R112, R133.reuse, R112 ;  /* 0x0000007085707220 */ /* 0x040fe20000410000 */
[----:B------:R1:W-:Y:S02]  /*18db0*/  MUFU.EX2 R189, R2 ;  /* 0x0000000200bd7308 */ /* 0x0003e40000000800 */
[C---:B------:R-:W-:Y:S02]  /*18dc0*/  FMUL.FTZ R113, R133.reuse, R113 ;  /* 0x0000007185717220 */ /* 0x040fe40000410000 */
[C---:B------:R-:W-:Y:S02]  /*18dd0*/  FMUL.FTZ R114, R132.reuse, R114 ;  /* 0x0000007284727220 */ /* 0x040fe40000410000 */
[----:B------:R-:W-:Y:S04]  /*18de0*/  FMUL.FTZ R115, R132, R115 ;  /* 0x0000007384737220 */ /* 0x000fe80000410000 */
[----:B------:R-:W-:Y:S02]  /*18df0*/  FMUL.FTZ R127, R0, R127 ;  /* 0x0000007f007f7220 */ /* 0x000fe40000410000 */
[C---:B------:R-:W-:Y:S01]  /*18e00*/  FMUL.FTZ R116, R133.reuse, R116 ;  /* 0x0000007485747220 */ /* 0x040fe20000410000 */
[C---:B------:R-:W-:Y:S01]  /*18e10*/  HMMA.16816.F32 R112, R176.reuse, R146, R112 ;  /* 0x00000092b070723c */ /* 0x040fe20000001870 */
[C---:B------:R-:W-:Y:S02]  /*18e20*/  FMUL.FTZ R117, R133.reuse, R117 ;  /* 0x0000007585757220 */ /* 0x040fe40000410000 */
[C---:B------:R-:W-:Y:S02]  /*18e30*/  FMUL.FTZ R118, R132.reuse, R118 ;  /* 0x0000007684767220 */ /* 0x040fe40000410000 */
[----:B------:R-:W-:Y:S02]  /*18e40*/  FMUL.FTZ R119, R132, R119 ;  /* 0x0000007784777220 */ /* 0x000fe40000410000 */
[----:B------:R-:W-:Y:S01]  /*18e50*/  FFMA.FTZ R143, R206, c[0x0][0x23c], -R143 ;  /* 0x00008f00ce8f7a23 */ /* 0x000fe2000001088f */
[----:B------:R-:W-:Y:S01]  /*18e60*/  MOV R206, R138 ;  /* 0x0000008a00ce7202 */ /* 0x000fe20000000f00 */
[----:B------:R-:W-:Y:S02]  /*18e70*/  FMUL.FTZ R128, R133, R128 ;  /* 0x0000008085807220 */ /* 0x000fe40000410000 */
[----:B------:R1:W1:Y:S01]  /*18e80*/  MUFU.EX2 R190, R143 ;  /* 0x0000008f00be7308 */ /* 0x0002620000000800 */
[-C--:B------:R-:W-:Y:S01]  /*18e90*/  HMMA.16816.F32 R116, R176, R148.reuse, R116 ;  /* 0x00000094b074723c */ /* 0x080fe20000001874 */
[--C-:B-1----:R-:W-:Y:S02]  /*18ea0*/  FFMA.FTZ R2, R205, c[0x0][0x23c], -R188.reuse ;  /* 0x00008f00cd027a23 */ /* 0x102fe400000108bc */
[----:B------:R-:W-:Y:S02]  /*18eb0*/  FMUL.FTZ R129, R133, R129 ;  /* 0x0000008185817220 */ /* 0x000fe40000410000 */
[C---:B------:R-:W-:Y:S02]  /*18ec0*/  FMUL.FTZ R130, R132.reuse, R130 ;  /* 0x0000008284827220 */ /* 0x040fe40000410000 */
[----:B------:R-:W-:Y:S01]  /*18ed0*/  FMUL.FTZ R131, R132, R131 ;  /* 0x0000008384837220 */ /* 0x000fe20000410000 */
[C---:B------:R-:W-:Y:S01]  /*18ee0*/  HMMA.16816.F32 R120, R180.reuse, R148, R120 ;  /* 0x00000094b478723c */ /* 0x040fe20000001878 */
[----:B------:R1:W1:Y:S07]  /*18ef0*/  MUFU.EX2 R139, R2 ;  /* 0x00000002008b7308 */ /* 0x00026e0000000800 */
[-C--:B------:R-:W-:Y:S01]  /*18f00*/  HMMA.16816.F32 R124, R180, R150.reuse, R124 ;  /* 0x00000096b47c723c */ /* 0x080fe2000000187c */
[----:B------:R-:W2:Y:S03]  /*18f10*/  LDSM.16.MT88.4 R180, [R218+0xa800] ;  /* 0x00a80000dab4783b */ /* 0x000ea60000004200 */
[----:B------:R-:W-:Y:S04]  /*18f20*/  F2FP.PACK_AB R143, R194, R195 ;  /* 0x000000c3c28f723e */ /* 0x000fe800000000ff */
[----:B------:R-:W-:Y:S07]  /*18f30*/  HMMA.16816.F32 R128, R176, R150, R128 ;  /* 0x00000096b080723c */ /* 0x000fee0000001880 */
[----:B------:R-:W-:Y:S01]  /*18f40*/  F2FP.PACK_AB R176, R192, R193 ;  /* 0x000000c1c0b0723e */ /* 0x000fe200000000ff */
[--C-:B-1----:R-:W-:Y:S04]  /*18f50*/  FFMA.FTZ R2, R208, c[0x0][0x23c], -R188.reuse ;  /* 0x00008f00d0027a23 */ /* 0x102fe800000108bc */
[----:B------:R-:W-:Y:S01]  /*18f60*/  FFMA.FTZ R188, R140, c[0x0][0x23c], -R188 ;  /* 0x00008f008cbc7a23 */ /* 0x000fe200000108bc */
[----:B------:R-:W-:Y:S01]  /*18f70*/  MUFU.EX2 R138, R2 ;  /* 0x00000002008a7308 */ /* 0x000fe20000000800 */
[----:B------:R-:W-:Y:S02]  /*18f80*/  F2FP.PACK_AB R140, R200, R201 ;  /* 0x000000c9c88c723e */ /* 0x000fe400000000ff */
[----:B------:R-:W-:Y:S02]  /*18f90*/  F2FP.PACK_AB R178, R190, R191 ;  /* 0x000000bfbeb2723e */ /* 0x000fe400000000ff */
[----:B------:R-:W-:Y:S03]  /*18fa0*/  F2FP.PACK_AB R177, R139, R189 ;  /* 0x000000bd8bb1723e */ /* 0x000fe600000000ff */
[-C--:B------:R-:W-:Y:S01]  /*18fb0*/  HMMA.16816.F32 R144, R140, R156.reuse, R4 ;  /* 0x0000009c8c90723c */ /* 0x080fe20000001804 */
[----:B------:R-:W1:Y:S01]  /*18fc0*/  LDSM.16.MT88.4 R4, [R217+0xa800] ;  /* 0x00a80000d904783b */ /* 0x000e620000004200 */
[----:B------:R-:W1:Y:S02]  /*18fd0*/  MUFU.EX2 R188, R188 ;  /* 0x000000bc00bc7308 */ /* 0x000e640000000800 */
        /* <DEDUP_REMOVED lines=15> */
[C---:B------:R-:W-:Y:S08]  /*190d0*/  HMMA.16816.F32 R48, R140.reuse, R182, R48 ;  /* 0x000000b68c30723c */ /* 0x040ff00000001830 */
[-C--:B------:R-:W-:Y:S08]  /*190e0*/  HMMA.16816.F32 R52, R140, R4.reuse, R52 ;  /* 0x000000048c34723c */ /* 0x080ff00000001834 */
[C---:B------:R-:W-:Y:S07]  /*190f0*/  HMMA.16816.F32 R56, R176.reuse, R4, R56 ;  /* 0x00000004b038723c */ /* 0x040fee0000001838 */
[----:B------:R-:W-:Y:S01]  /*19100*/  FADD.FTZ R4, R211, R0 ;  /* 0x00000000d3047221 */ /* 0x000fe20000010000 */
[-C--:B------:R-:W-:Y:S04]  /*19110*/  HMMA.16816.F32 R60, R176, R6.reuse, R60 ;  /* 0x00000006b03c723c */ /* 0x080fe8000000183c */
[----:B------:R-:W-:Y:S02]  /*19120*/  FADD.FTZ R4, R240, R4 ;  /* 0x00000004f0047221 */ /* 0x000fe40000010000 */
[----:B---3--:R-:W-:Y:S02]  /*19130*/  FFMA.FTZ R3, R3, R203, R242 ;  /* 0x000000cb03037223 */ /* 0x008fe400000100f2 */
[C---:B------:R-:W-:Y:S04]  /*19140*/  HMMA.16816.F32 R64, R140.reuse, R6, R64 ;  /* 0x000000068c40723c */ /* 0x040fe80000001840 */
[----:B------:R-:W-:Y:S04]  /*19150*/  FADD.FTZ R5, R244, R3 ;  /* 0x00000003f4057221 */ /* 0x000fe80000010000 */
[-C--:B-1----:R-:W-:Y:S01]  /*19160*/  HMMA.16816.F32 R68, R140, R8.reuse, R68 ;  /* 0x000000088c44723c */ /* 0x082fe20000001844 */
[----:B------:R-:W-:Y:S04]  /*19170*/  FADD.FTZ R0, R243, R5 ;  /* 0x00000005f3007221 */ /* 0x000fe80000010000 */
[----:B------:R-:W-:Y:S02]  /*19180*/  FADD.FTZ R5, R245, R0 ;  /* 0x00000000f5057221 */ /* 0x000fe40000010000 */
[----:B------:R-:W-:Y:S01]  /*19190*/  FADD.FTZ R0, R241, R4 ;  /* 0x00000004f1007221 */ /* 0x000fe20000010000 */
[C---:B------:R-:W-:Y:S01]  /*191a0*/  HMMA.16816.F32 R72, R176.reuse, R8, R72 ;  /* 0x00000008b048723c */ /* 0x040fe20000001848 */
[----:B------:R-:W-:Y:S03]  /*191b0*/  FADD.FTZ R4, R193, R5 ;  /* 0x00000005c1047221 */ /* 0x000fe60000010000 */
[----:B------:R-:W-:Y:S04]  /*191c0*/  FADD.FTZ R0, R189, R0 ;  /* 0x00000000bd007221 */ /* 0x000fe80000010000 */
[-C--:B------:R-:W-:Y:S01]  /*191d0*/  HMMA.16816.F32 R76, R176, R10.reuse, R76 ;  /* 0x0000000ab04c723c */ /* 0x080fe2000000184c */
[----:B------:R-:W-:Y:S03]  /*191e0*/  FADD.FTZ R0, R139, R0 ;  /* 0x000000008b007221 */ /* 0x000fe60000010000 */
[----:B----4-:R-:W-:Y:S01]  /*191f0*/  FFMA.FTZ R132, R132, R202, R248 ;  /* 0x000000ca84847223 */ /* 0x010fe200000100f8 */
[----:B------:R-:W-:Y:S01]  /*19200*/  MOV R139, R137 ;  /* 0x00000089008b7202 */ /* 0x000fe20000000f00 */
[----:B------:R-:W-:Y:S01]  /*19210*/  FADD.FTZ R0, R138, R0 ;  /* 0x000000008a007221 */ /* 0x000fe20000010000 */
[----:B------:R-:W-:Y:S01]  /*19220*/  MOV R138, R134 ;  /* 0x00000086008a7202 */ /* 0x000fe20000000f00 */
[C---:B------:R-:W-:Y:S01]  /*19230*/  HMMA.16816.F32 R80, R140.reuse, R10, R80 ;  /* 0x0000000a8c50723c */ /* 0x040fe20000001850 */
[----:B------:R-:W-:Y:S03]  /*19240*/  FADD.FTZ R2, R249, R132 ;  /* 0x00000084f9027221 */ /* 0x000fe60000010000 */
[----:B------:R-:W-:Y:S01]  /*19250*/  FADD.FTZ R0, R188, R0 ;  /* 0x00000000bc007221 */ /* 0x000fe20000010000 */
[----:B------:R-:W-:Y:S01]  /*19260*/  MOV R132, R135 ;  /* 0x0000008700847202 */ /* 0x000fe20000000f00 */
[----:B------:R-:W-:Y:S02]  /*19270*/  FADD.FTZ R2, R246, R2 ;  /* 0x00000002f6027221 */ /* 0x000fe40000010000 */
[-C--:B------:R-:W-:Y:S04]  /*19280*/  HMMA.16816.F32 R84, R140, R184.reuse, R84 ;  /* 0x000000b88c54723c */ /* 0x080fe80000001854 */
[----:B------:R-:W-:Y:S04]  /*19290*/  FADD.FTZ R2, R247, R2 ;  /* 0x00000002f7027221 */ /* 0x000fe80000010000 */
[C---:B------:R-:W-:Y:S01]  /*192a0*/  HMMA.16816.F32 R88, R176.reuse, R184, R88 ;  /* 0x000000b8b058723c */ /* 0x040fe20000001858 */
[----:B------:R-:W-:Y:S03]  /*192b0*/  FADD.FTZ R2, R199, R2 ;  /* 0x00000002c7027221 */ /* 0x000fe60000010000 */
[----:B-----5:R-:W-:Y:S04]  /*192c0*/  FFMA.FTZ R6, R133, R207, R206 ;  /* 0x000000cf85067223 */ /* 0x020fe800000100ce */
[-C--:B------:R-:W-:Y:S01]  /*192d0*/  HMMA.16816.F32 R92, R176, R186.reuse, R92 ;  /* 0x000000bab05c723c */ /* 0x080fe2000000185c */
[----:B------:R-:W-:Y:S07]  /*192e0*/  FADD.FTZ R6, R252, R6 ;  /* 0x00000006fc067221 */ /* 0x000fee0000010000 */
[C---:B------:R-:W-:Y:S01]  /*192f0*/  HMMA.16816.F32 R96, R140.reuse, R186, R96 ;  /* 0x000000ba8c60723c */ /* 0x040fe20000001860 */
[----:B------:R-:W-:Y:S04]  /*19300*/  FADD.FTZ R3, R250, R6 ;  /* 0x00000006fa037221 */ /* 0x000fe80000010000 */
[----:B------:R-:W-:Y:S03]  /*19310*/  FADD.FTZ R3, R251, R3 ;  /* 0x00000003fb037221 */ /* 0x000fe60000010000 */
        /* <DEDUP_REMOVED lines=9> */
[----:B------:R-:W-:Y:S03]  /*193b0*/  FADD.FTZ R4, R196, R4 ;  /* 0x00000004c4047221 */ /* 0x000fe60000010000 */
[----:B------:R-:W-:Y:S02]  /*193c0*/  FADD.FTZ R3, R194, R3 ;  /* 0x00000003c2037221 */ /* 0x000fe40000010000 */
[----:B------:R-:W-:Y:S01]  /*193d0*/  STL [R1], R4 ;  /* 0x0000000401007387 */ /* 0x000fe20000100800 */
[----:B------:R-:W-:Y:S01]  /*193e0*/  FADD.FTZ R2, R191, R2 ;  /* 0x00000002bf027221 */ /* 0x000fe20000010000 */
[C---:B------:R-:W-:Y:S02]  /*193f0*/  HMMA.16816.F32 R112, R140.reuse, R14, R112 ;  /* 0x0000000e8c70723c */ /* 0x040fe40000001870 */
[----:B------:R1:W-:Y:S02]  /*19400*/  STL [R1+0x4], R3 ;  /* 0x0000040301007387 */ /* 0x0003e40000100800 */
[----:B------:R-:W-:Y:S04]  /*19410*/  FADD.FTZ R2, R190, R2 ;  /* 0x00000002be027221 */ /* 0x000fe80000010000 */
[-C--:B------:R-:W-:Y:S01]  /*19420*/  HMMA.16816.F32 R116, R140, R16.reuse, R116 ;  /* 0x000000108c74723c */ /* 0x080fe20000001874 */
[----:B------:R2:W-:Y:S04]  /*19430*/  STL [R1+0x8], R2 ;  /* 0x0000080201007387 */ /* 0x0005e80000100800 */
[----:B------:R2:W-:Y:S03]  /*19440*/  STL [R1+0xc], R0 ;  /* 0x00000c0001007387 */ /* 0x0005e60000100800 */
[C---:B------:R-:W-:Y:S08]  /*19450*/  HMMA.16816.F32 R120, R176.reuse, R16, R120 ;  /* 0x00000010b078723c */ /* 0x040ff00000001878 */
[-C--:B------:R-:W-:Y:S01]  /*19460*/  HMMA.16816.F32 R124, R176, R18.reuse, R124 ;  /* 0x00000012b07c723c */ /* 0x080fe2000000187c */
[----:B-1----:R-:W-:Y:S07]  /*19470*/  MOV R3, R136 ;  /* 0x0000008800037202 */ /* 0x002fee0000000f00 */
[----:B------:R-:W-:Y:S01]  /*19480*/  HMMA.16816.F32 R128, R140, R18, R128 ;  /* 0x000000128c80723c */ /* 0x000fe20000001880 */
[----:B--2---:R-:W-:-:S07]  /*19490*/  @P0 BRA `(.L_x_2350) ;  /* 0xffffca4000000947 */ /* 0x004fce000383ffff */
.L_x_2349:
[----:B------:R-:W2:Y:S01]  /*194a0*/  LDL.LU R2, [R1] ;  /* 0x0000000001027983 */ /* 0x000ea20000300800 */
[----:B------:R-:W1:Y:S01]  /*194b0*/  S2UR UR7, SR_CTAID.Y ;  /* 0x00000000000779c3 */ /* 0x000e620000002600 */
[----:B------:R-:W-:-:S02]  /*194c0*/  UISETP.NE.AND UP4, UPT, UR15, -0x1, UPT ;  /* 0xffffffff0f00788c */ /* 0x000fc4000bf85270 */
[----:B------:R-:W3:Y:S01]  /*194d0*/  LDL.LU R8, [R1+0x4] ;  /* 0x0000040001087983 */ /* 0x000ee20000300800 */
[----:B------:R-:W-:-:S03]  /*194e0*/  ULDC.64 UR4, c[0x0][0x1e8] ;  /* 0x00007a0000047ab9 */ /* 0x000fc60000000a00 */
[----:B------:R-:W4:Y:S04]  /*194f0*/  LDL.LU R7, [R1+0x8] ;  /* 0x0000080001077983 */ /* 0x000f280000300800 */
[----:B------:R-:W5:Y:S01]  /*19500*/  LDL.LU R6, [R1+0xc] ;  /* 0x00000c0001067983 */ /* 0x000f620000300800 */
        /* <DEDUP_REMOVED lines=433> */
.L_x_2354:
[----:B---34-:R-:W-:Y:S05]  /*1b020*/  BSYNC B0 ;  /* 0x0000000000007941 */ /* 0x018fea0003800000 */
.L_x_2353:
        /* <DEDUP_REMOVED lines=31> */
.L_x_2356:
[----:B---3--:R-:W-:Y:S05]  /*1b220*/  BSYNC B0 ;  /* 0x0000000000007941 */ /* 0x008fea0003800000 */
.L_x_2355:
        /* <DEDUP_REMOVED lines=18> */
.L_x_2358:
[----:B------:R-:W-:Y:S05]  /*1b350*/  BSYNC B0 ;  /* 0x0000000000007941 */ /* 0x000fea0003800000 */
.L_x_2357:
        /* <DEDUP_REMOVED lines=18> */
.L_x_2360:
[----:B------:R-:W-:Y:S05]  /*1b480*/  BSYNC B0 ;  /* 0x0000000000007941 */ /* 0x000fea0003800000 */
.L_x_2359:
        /* <DEDUP_REMOVED lines=18> */
.L_x_2362:
[----:B------:R-:W-:Y:S05]  /*1b5b0*/  BSYNC B0 ;  /* 0x0000000000007941 */ /* 0x000fea0003800000 */
.L_x_2361:
        /* <DEDUP_REMOVED lines=18> */
.L_x_2364:
[----:B------:R-:W-:Y:S05]  /*1b6e0*/  BSYNC B0 ;  /* 0x0000000000007941 */ /* 0x000fea0003800000 */
.L_x_2363:
        /* <DEDUP_REMOVED lines=18> */
.L_x_2366:
[----:B------:R-:W-:Y:S05]  /*1b810*/  BSYNC B0 ;  /* 0x0000000000007941 */ /* 0x000fea0003800000 */
.L_x_2365:
        /* <DEDUP_REMOVED lines=18> */
.L_x_2368:
[----:B------:R-:W-:Y:S05]  /*1b940*/  BSYNC B0 ;  /* 0x0000000000007941 */ /* 0x000fea0003800000 */
.L_x_2367:
        /* <DEDUP_REMOVED lines=19> */
.L_x_2369:
        /* <DEDUP_REMOVED lines=16> */
.L_x_2410:


//--------------------- .nv.shared._ZN5flash16flash_fwd_kernelI23Flash_fwd_kernel_traitsILi128ELi128ELi64ELi4ELb0ELb0EN7cutlass6half_tE19Flash_kernel_traitsILi128ELi128ELi64ELi4ES3_EELb0ELb0ELb0ELb0ELb0ELb1ELb0ELb0EEEvNS_16Flash_fwd_paramsE --------------------------
	.section	.nv.shared._ZN5flash16flash_fwd_kernelI23Flash_fwd_kernel_traitsILi128ELi128ELi64ELi4ELb0ELb0EN7cutlass6half_tE19Flash_kernel_traitsILi128ELi128ELi64ELi4ES3_EELb0ELb0ELb0ELb0ELb0ELb1ELb0ELb0EEEvNS_16Flash_fwd_paramsE,"aw",@nobits
	.sectionflags	@""
	.align	16


//--------------------- .nv.global                --------------------------
	.section	.nv.global,"aw",@nobits
.nv.global:
	.type		_ZN66_INTERNAL_d8c2bc29_30_flash_fwd_hdim128_fp16_sm80_cu_1d5d5cfe_28544cute1_E,@object
	.size		_ZN66_INTERNAL_d8c2bc29_30_flash_fwd_hdim128_fp16_sm80_cu_1d5d5cfe_28544cute1_E,(_ZN66_INTERNAL_d8c2bc29_30_flash_fwd_hdim128_fp16_sm80_cu_1d5d5cfe_28544cuda3std3__45__cpo6cbeginE - _ZN66_INTERNAL_d8c2bc29_30_flash_fwd_hdim128_fp16_sm80_cu_1d5d5cfe_28544cute1_E)
_ZN66_INTERNAL_d8c2bc29_30_flash_fwd_hdim128_fp16_sm80_cu_1d5d5cfe_28544cute1_E:
	.zero		1
	.type		_ZN66_INTERNAL_d8c2bc29_30_flash_fwd_hdim128_fp16_sm80_cu_1d5d5cfe_28544cuda3std3__45__cpo6cbeginE,@object
	.size		_ZN66_INTERNAL_d8c2bc29_30_flash_fwd_hdim128_fp16_sm80_cu_1d5d5cfe_28544cuda3std3__45__cpo6cbeginE,(_ZN66_INTERNAL_d8c2bc29_30_flash_fwd_hdim128_fp16_sm80_cu_1d5d5cfe_28544cuda3std3__48in_placeE - _ZN66_INTERNAL_d8c2bc29_30_flash_fwd_hdim128_fp16_sm80_cu_1d5d5cfe_28544cuda3std3__45__cpo6cbeginE)
_ZN66_INTERNAL_d8c2bc29_30_flash_fwd_hdim128_fp16_sm80_cu_1d5d5cfe_28544cuda3std3__45__cpo6cbeginE:
	.zero		1
	.type		_ZN66_INTERNAL_d8c2bc29_30_flash_fwd_hdim128_fp16_sm80_cu_1d5d5cfe_28544cuda3std3__48in_placeE,@object
	.size		_ZN66_INTERNAL_d8c2bc29_30_flash_fwd_hdim128_fp16_sm80_cu_1d5d5cfe_28544cuda3std3__48in_placeE,(_ZN66_INTERNAL_d8c2bc29_30_flash_fwd_hdim128_fp16_sm80_cu_1d5d5cfe_28544cuda3std6ranges3__45__cpo9iter_moveE - _ZN66_INTERNAL_d8c2bc29_30_flash_fwd_hdim128_fp16_sm80_cu_1d5d5cfe_28544cuda3std3__48in_placeE)
_ZN66_INTERNAL_d8c2bc29_30_flash_fwd_hdim128_fp16_sm80_cu_1d5d5cfe_28544cuda3std3__48in_placeE:
	.zero		1
	.type		_ZN66_INTERNAL_d8c2bc29_30_flash_fwd_hdim128_fp16_sm80_cu_1d5d5cfe_28544cuda3std6ranges3__45__cpo9iter_moveE,@object
	.size		_ZN66_INTERNAL_d8c2bc29_30_flash_fwd_hdim128_fp16_sm80_cu_1d5d5cfe_28544cuda3std6ranges3__45__cpo9iter_moveE,(_ZN66_INTERNAL_d8c2bc29_30_flash_fwd_hdim128_fp16_sm80_cu_1d5d5cfe_28544cuda3std3__45__cpo5beginE - _ZN66_INTERNAL_d8c2bc29_30_flash_fwd_hdim128_fp16_sm80_cu_1d5d5cfe_28544cuda3std6ranges3__45__cpo9iter_moveE)
_ZN66_INTERNAL_d8c2bc29_30_flash_fwd_hdim128_fp16_sm80_cu_1d5d5cfe_28544cuda3std6ranges3__45__cpo9iter_moveE:
	.zero		1
	.type		_ZN66_INTERNAL_d8c2bc29_30_flash_fwd_hdim128_fp16_sm80_cu_1d5d5cfe_28544cuda3std3__45__cpo5beginE,@object
	.size		_ZN66_INTERNAL_d8c2bc29_30_flash_fwd_hdim128_fp16_sm80_cu_1d5d5cfe_28544cuda3std3__45__cpo5beginE,(_ZN66_INTERNAL_d8c2bc29_30_flash_fwd_hdim128_fp16_sm80_cu_1d5d5cfe_28544cuda3std3__468_GLOBAL__N__d8c2bc29_30_flash_fwd_hdim128_fp16_sm80_cu_1d5d5cfe_28546ignoreE - _ZN66_INTERNAL_d8c2bc29_30_flash_fwd_hdim128_fp16_sm80_cu_1d5d5cfe_28544cuda3std3__45__cpo5beginE)
_ZN66_INTERNAL_d8c2bc29_30_flash_fwd_hdim128_fp16_sm80_cu_1d5d5cfe_28544cuda3std3__45__cpo5beginE:
	.zero		1
	.type		_ZN66_INTERNAL_d8c2bc29_30_flash_fwd_hdim128_fp16_sm80_cu_1d5d5cfe_28544cuda3std3__468_GLOBAL__N__d8c2bc29_30_flash_fwd_hdim128_fp16_sm80_cu_1d5d5cfe_28546ignoreE,@object
	.size		_ZN66_INTERNAL_d8c2bc29_30_flash_fwd_hdim128_fp16_sm80_cu_1d5d5cfe_28544cuda3std3__468_GLOBAL__N__d8c2bc29_30_flash_fwd_hdim128_fp16_sm80_cu_1d5d5cfe_28546ignoreE,(_ZN66_INTERNAL_d8c2bc29_30_flash_fwd_hdim128_fp16_sm80_cu_1d5d5cfe_28544cute7productE - _ZN66_INTERNAL_d8c2bc29_30_flash_fwd_hdim128_fp16_sm80_cu_1d5d5cfe_28544cuda3std3__468_GLOBAL__N__d8c2bc29_30_flash_fwd_hdim128_fp16_sm80_cu_1d5d5cfe_28546ignoreE)
_ZN66_INTERNAL_d8c2bc29_30_flash_fwd_hdim128_fp16_sm80_cu_1d5d5cfe_28544cuda3std3__468_GLOBAL__N__d8c2bc29_30_flash_fwd_hdim128_fp16_sm80_cu_1d5d5cfe_28546ignoreE:
	.zero		1
	.type		_ZN66_INTERNAL_d8c2bc29_30_flash_fwd_hdim128_fp16_sm80_cu_1d5d5cfe_28544cute7productE,@object
	.size		_ZN66_INTERNAL_d8c2bc29_30_flash_fwd_hdim128_fp16_sm80_cu_1d5d5cfe_28544cute7productE,(_ZN66_INTERNAL_d8c2bc29_30_flash_fwd_hdim128_fp16_sm80_cu_1d5d5cfe_28544cuda3std3__45__cpo3endE - _ZN66_INTERNAL_d8c2bc29_30_flash_fwd_hdim128_fp16_sm80_cu_1d5d5cfe_28544cute7productE)
_ZN66_INTERNAL_d8c2bc29_30_flash_fwd_hdim128_fp16_sm80_cu_1d5d5cfe_28544cute7productE:
	.zero		1
	.type		_ZN66_INTERNAL_d8c2bc29_30_flash_fwd_hdim128_fp16_sm80_cu_1d5d5cfe_28544cuda3std3__45__cpo3endE,@object
	.size		_ZN66_INTERNAL_d8c2bc29_30_flash_fwd_hdim128_fp16_sm80_cu_1d5d5cfe_28544cuda3std3__45__cpo3endE,(_ZN66_INTERNAL_d8c2bc29_30_flash_fwd_hdim128_fp16_sm80_cu_1d5d5cfe_28544cuda3std3__419piecewise_constructE - _ZN66_INTERNAL_d8c2bc29_30_flash_fwd_hdim128_fp16_sm80_cu_1d5d5cfe_28544cuda3std3__45__cpo3endE)
_ZN66_INTERNAL_d8c2bc29_30_flash_fwd_hdim128_fp16_sm80_cu_1d5d5cfe_28544cuda3std3__45__cpo3endE:
	.zero		1
	.type		_ZN66_INTERNAL_d8c2bc29_30_flash_fwd_hdim128_fp16_sm80_cu_1d5d5cfe_28544cuda3std3__419piecewise_constructE,@object
	.size		_ZN66_INTERNAL_d8c2bc29_30_flash_fwd_hdim128_fp16_sm80_cu_1d5d5cfe_28544cuda3std3__419piecewise_constructE,(_ZN66_INTERNAL_d8c2bc29_30_flash_fwd_hdim128_fp16_sm80_cu_1d5d5cfe_28544cuda3std3__45__cpo4cendE - _ZN66_INTERNAL_d8c2bc29_30_flash_fwd_hdim128_fp16_sm80_cu_1d5d5cfe_28544cuda3std3__419piecewise_constructE)
_ZN66_INTERNAL_d8c2bc29_30_flash_fwd_hdim128_fp16_sm80_cu_1d5d5cfe_28544cuda3std3__419piecewise_constructE:
	.zero		1
	.type		_ZN66_INTERNAL_d8c2bc29_30_flash_fwd_hdim128_fp16_sm80_cu_1d5d5cfe_28544cuda3std3__45__cpo4cendE,@object
	.size		_ZN66_INTERNAL_d8c2bc29_30_flash_fwd_hdim128_fp16_sm80_cu_1d5d5cfe_28544cuda3std3__45__cpo4cendE,(_ZN66_INTERNAL_d8c2bc29_30_flash_fwd_hdim128_fp16_sm80_cu_1d5d5cfe_28544cuda3std6ranges3__45__cpo4swapE - _ZN66_INTERNAL_d8c2bc29_30_flash_fwd_hdim128_fp16_sm80_cu_1d5d5cfe_28544cuda3std3__45__cpo4cendE)
_ZN66_INTERNAL_d8c2bc29_30_flash_fwd_hdim128_fp16_sm80_cu_1d5d5cfe_28544cuda3std3__45__cpo4cendE:
	.zero		1
	.type		_ZN66_INTERNAL_d8c2bc29_30_flash_fwd_hdim128_fp16_sm80_cu_1d5d5cfe_28544cuda3std6ranges3__45__cpo4swapE,@object
	.size		_ZN66_INTERNAL_d8c2bc29_30_flash_fwd_hdim128_fp16_sm80_cu_1d5d5cfe_28544cuda3std6ranges3__45__cpo4swapE,(.L_7 - _ZN66_INTERNAL_d8c2bc29_30_flash_fwd_hdim128_fp16_sm80_cu_1d5d5cfe_28544cuda3std6ranges3__45__cpo4swapE)
_ZN66_INTERNAL_d8c2bc29_30_flash_fwd_hdim128_fp16_sm80_cu_1d5d5cfe_28544cuda3std6ranges3__45__cpo4swapE:
	.zero		1
.L_7:


//--------------------- .nv.shared._ZN5flash16flash_fwd_kernelI23Flash_fwd_kernel_traitsILi128ELi128ELi64ELi4ELb0ELb0EN7cutlass6half_tE19Flash_kernel_traitsILi128ELi128ELi64ELi4ES3_EELb0ELb0ELb0ELb0ELb0ELb1ELb1ELb0EEEvNS_16Flash_fwd_paramsE --------------------------
	.section	.nv.shared._ZN5flash16flash_fwd_kernelI23Flash_fwd_kernel_traitsILi128ELi128ELi64ELi4ELb0ELb0EN7cutlass6half_tE19Flash_kernel_traitsILi128ELi128ELi64ELi4ES3_EELb0ELb0ELb0ELb0ELb0ELb1ELb1ELb0EEEvNS_16Flash_fwd_paramsE,"aw",@nobits
	.sectionflags	@""
	.align	16


//--------------------- .nv.shared._ZN5flash16flash_fwd_kernelI23Flash_fwd_kernel_traitsILi128ELi128ELi64ELi4ELb0ELb0EN7cutlass6half_tE19Flash_kernel_traitsILi128ELi128ELi64ELi4ES3_EELb0ELb0ELb0ELb0ELb1ELb1ELb0ELb0EEEvNS_16Flash_fwd_paramsE --------------------------
	.section	.nv.shared._ZN5flash16flash_fwd_kernelI23Flash_fwd_kernel_traitsILi128ELi128ELi64ELi4ELb0ELb0EN7cutlass6half_tE19Flash_kernel_traitsILi128ELi128ELi64ELi4ES3_EELb0ELb0ELb0ELb0ELb1ELb1ELb0ELb0EEEvNS_16Flash_fwd_paramsE,"aw",@nobits
	.sectionflags	@""
	.align	16


//--------------------- .nv.shared._ZN5flash16flash_fwd_kernelI23Flash_fwd_kernel_traitsILi128ELi128ELi64ELi4ELb0ELb0EN7cutlass6half_tE19Flash_kernel_traitsILi128ELi128ELi64ELi4ES3_EELb0ELb0ELb0ELb0ELb1ELb1ELb1ELb0EEEvNS_16Flash_fwd_paramsE --------------------------
	.section	.nv.shared._ZN5flash16flash_fwd_kernelI23Flash_fwd_kernel_traitsILi128ELi128ELi64ELi4ELb0ELb0EN7cutlass6half_tE19Flash_kernel_traitsILi128ELi128ELi64ELi4ES3_EELb0ELb0ELb0ELb0ELb1ELb1ELb1ELb0EEEvNS_16Flash_fwd_paramsE,"aw",@nobits
	.sectionflags	@""
	.align	16


//--------------------- .nv.shared._ZN5flash16flash_fwd_kernelI23Flash_fwd_kernel_traitsILi128ELi128ELi64ELi4ELb0ELb0EN7cutlass6half_tE19Flash_kernel_traitsILi128ELi128ELi64ELi4ES3_EELb0ELb0ELb0ELb0ELb0ELb0ELb0ELb0EEEvNS_16Flash_fwd_paramsE --------------------------
	.section	.nv.shared._ZN5flash16flash_fwd_kernelI23Flash_fwd_kernel_traitsILi128ELi128ELi64ELi4ELb0ELb0EN7cutlass6half_tE19Flash_kernel_traitsILi128ELi128ELi64ELi4ES3_EELb0ELb0ELb0ELb0ELb0ELb0ELb0ELb0EEEvNS_16Flash_fwd_paramsE,"aw",@nobits
	.sectionflags	@""
	.align	16


//--------------------- .nv.shared._ZN5flash16flash_fwd_kernelI23Flash_fwd_kernel_traitsILi128ELi128ELi64ELi4ELb0ELb0EN7cutlass6half_tE19Flash_kernel_traitsILi128ELi128ELi64ELi4ES3_EELb0ELb0ELb0ELb0ELb0ELb0ELb1ELb0EEEvNS_16Flash_fwd_paramsE --------------------------
	.section	.nv.shared._ZN5flash16flash_fwd_kernelI23Flash_fwd_kernel_traitsILi128ELi128ELi64ELi4ELb0ELb0EN7cutlass6half_tE19Flash_kernel_traitsILi128ELi128ELi64ELi4ES3_EELb0ELb0ELb0ELb0ELb0ELb0ELb1ELb0EEEvNS_16Flash_fwd_paramsE,"aw",@nobits
	.sectionflags	@""
	.align	16


//--------------------- .nv.shared._ZN5flash16flash_fwd_kernelI23Flash_fwd_kernel_traitsILi128ELi128ELi64ELi4ELb0ELb0EN7cutlass6half_tE19Flash_kernel_traitsILi128ELi128ELi64ELi4ES3_EELb0ELb0ELb0ELb1ELb0ELb0ELb0ELb0EEEvNS_16Flash_fwd_paramsE --------------------------
	.section	.nv.shared._ZN5flash16flash_fwd_kernelI23Flash_fwd_kernel_traitsILi128ELi128ELi64ELi4ELb0ELb0EN7cutlass6half_tE19Flash_kernel_traitsILi128ELi128ELi64ELi4ES3_EELb0ELb0ELb0ELb1ELb0ELb0ELb0ELb0EEEvNS_16Flash_fwd_paramsE,"aw",@nobits
	.sectionflags	@""
	.align	16


//--------------------- .nv.shared._ZN5flash16flash_fwd_kernelI23Flash_fwd_kernel_traitsILi128ELi128ELi64ELi4ELb0ELb0EN7cutlass6half_tE19Flash_kernel_traitsILi128ELi128ELi64ELi4ES3_EELb0ELb0ELb0ELb1ELb0ELb0ELb1ELb0EEEvNS_16Flash_fwd_paramsE --------------------------
	.section	.nv.shared._ZN5flash16flash_fwd_kernelI23Flash_fwd_kernel_traitsILi128ELi128ELi64ELi4ELb0ELb0EN7cutlass6half_tE19Flash_kernel_traitsILi128ELi128ELi64ELi4ES3_EELb0ELb0ELb0ELb1ELb0ELb0ELb1ELb0EEEvNS_16Flash_fwd_paramsE,"aw",@nobits
	.sectionflags	@""
	.align	16


//--------------------- .nv.shared._ZN5flash16flash_fwd_kernelI23Flash_fwd_kernel_traitsILi128ELi128ELi64ELi4ELb0ELb0EN7cutlass6half_tE19Flash_kernel_traitsILi128ELi128ELi64ELi4ES3_EELb0ELb0ELb1ELb0ELb0ELb1ELb0ELb0EEEvNS_16Flash_fwd_paramsE --------------------------
	.section	.nv.shared._ZN5flash16flash_fwd_kernelI23Flash_fwd_kernel_traitsILi128ELi128ELi64ELi4ELb0ELb0EN7cutlass6half_tE19Flash_kernel_traitsILi128ELi128ELi64ELi4ES3_EELb0ELb0ELb1ELb0ELb0ELb1ELb0ELb0EEEvNS_16Flash_fwd_paramsE,"aw",@nobits
	.sectionflags	@""
	.align	16


//--------------------- .nv.shared._ZN5flash16flash_fwd_kernelI23Flash_fwd_kernel_traitsILi128ELi128ELi64ELi4ELb0ELb0EN7cutlass6half_tE19Flash_kernel_traitsILi128ELi128ELi64ELi4ES3_EELb0ELb0ELb1ELb0ELb0ELb1ELb1ELb0EEEvNS_16Flash_fwd_paramsE --------------------------
	.section	.nv.shared._ZN5flash16flash_fwd_kernelI23Flash_fwd_kernel_traitsILi128ELi128ELi64ELi4ELb0ELb0EN7cutlass6half_tE19Flash_kernel_traitsILi128ELi128ELi64ELi4ES3_EELb0ELb0ELb1ELb0ELb0ELb1ELb1ELb0EEEvNS_16Flash_fwd_paramsE,"aw",@nobits
	.sectionflags	@""
	.align	16


//--------------------- .nv.shared._ZN5flash16flash_fwd_kernelI23Flash_fwd_kernel_traitsILi128ELi128ELi64ELi4ELb0ELb0EN7cutlass6half_tE19Flash_kernel_traitsILi128ELi128ELi64ELi4ES3_EELb0ELb0ELb1ELb0ELb0ELb0ELb0ELb0EEEvNS_16Flash_fwd_paramsE --------------------------
	.section	.nv.shared._ZN5flash16flash_fwd_kernelI23Flash_fwd_kernel_traitsILi128ELi128ELi64ELi4ELb0ELb0EN7cutlass6half_tE19Flash_kernel_traitsILi128ELi128ELi64ELi4ES3_EELb0ELb0ELb1ELb0ELb0ELb0ELb0ELb0EEEvNS_16Flash_fwd_paramsE,"aw",@nobits
	.sectionflags	@""
	.align	16


//--------------------- .nv.shared._ZN5flash16flash_fwd_kernelI23Flash_fwd_kernel_traitsILi128ELi128ELi64ELi4ELb0ELb0EN7cutlass6half_tE19Flash_kernel_traitsILi128ELi128ELi64ELi4ES3_EELb0ELb0ELb1ELb0ELb0ELb0ELb1ELb0EEEvNS_16Flash_fwd_paramsE --------------------------
	.section	.nv.shared._ZN5flash16flash_fwd_kernelI23Flash_fwd_kernel_traitsILi128ELi128ELi64ELi4ELb0ELb0EN7cutlass6half_tE19Flash_kernel_traitsILi128ELi128ELi64ELi4ES3_EELb0ELb0ELb1ELb0ELb0ELb0ELb1ELb0EEEvNS_16Flash_fwd_paramsE,"aw",@nobits
	.sectionflags	@""
	.align	16


//--------------------- .nv.shared._ZN5flash16flash_fwd_kernelI23Flash_fwd_kernel_traitsILi128ELi128ELi64ELi4ELb0ELb0EN7cutlass6half_tE19Flash_kernel_traitsILi128ELi128ELi64ELi4ES3_EELb0ELb0ELb1ELb1ELb0ELb0ELb0ELb0EEEvNS_16Flash_fwd_paramsE --------------------------
	.section	.nv.shared._ZN5flash16flash_fwd_kernelI23Flash_fwd_kernel_traitsILi128ELi128ELi64ELi4ELb0ELb0EN7cutlass6half_tE19Flash_kernel_traitsILi128ELi128ELi64ELi4ES3_EELb0ELb0ELb1ELb1ELb0ELb0ELb0ELb0EEEvNS_16Flash_fwd_paramsE,"aw",@nobits
	.sectionflags	@""
	.align	16


//--------------------- .nv.shared._ZN5flash16flash_fwd_kernelI23Flash_fwd_kernel_traitsILi128ELi128ELi64ELi4ELb0ELb0EN7cutlass6half_tE19Flash_kernel_traitsILi128ELi128ELi64ELi4ES3_EELb0ELb0ELb1ELb1ELb0ELb0ELb1ELb0EEEvNS_16Flash_fwd_paramsE --------------------------
	.section	.nv.shared._ZN5flash16flash_fwd_kernelI23Flash_fwd_kernel_traitsILi128ELi128ELi64ELi4ELb0ELb0EN7cutlass6half_tE19Flash_kernel_traitsILi128ELi128ELi64ELi4ES3_EELb0ELb0ELb1ELb1ELb0ELb0ELb1ELb0EEEvNS_16Flash_fwd_paramsE,"aw",@nobits
	.sectionflags	@""
	.align	16


//--------------------- .nv.shared._ZN5flash16flash_fwd_kernelI23Flash_fwd_kernel_traitsILi128ELi128ELi32ELi4ELb0ELb0EN7cutlass6half_tE19Flash_kernel_traitsILi128ELi128ELi32ELi4ES3_EELb0ELb0ELb0ELb0ELb0ELb1ELb0ELb0EEEvNS_16Flash_fwd_paramsE --------------------------
	.section	.nv.shared._ZN5flash16flash_fwd_kernelI23Flash_fwd_kernel_traitsILi128ELi128ELi32ELi4ELb0ELb0EN7cutlass6half_tE19Flash_kernel_traitsILi128ELi128ELi32ELi4ES3_EELb0ELb0ELb0ELb0ELb0ELb1ELb0ELb0EEEvNS_16Flash_fwd_paramsE,"aw",@nobits
	.sectionflags	@""
	.align	16


//--------------------- .nv.shared._ZN5flash16flash_fwd_kernelI23Flash_fwd_kernel_traitsILi128ELi128ELi32ELi4ELb0ELb0EN7cutlass6half_tE19Flash_kernel_traitsILi128ELi128ELi32ELi4ES3_EELb0ELb0ELb0ELb0ELb1ELb1ELb0ELb0EEEvNS_16Flash_fwd_paramsE --------------------------
	.section	.nv.shared._ZN5flash16flash_fwd_kernelI23Flash_fwd_kernel_traitsILi128ELi128ELi32ELi4ELb0ELb0EN7cutlass6half_tE19Flash_kernel_traitsILi128ELi128ELi32ELi4ES3_EELb0ELb0ELb0ELb0ELb1ELb1ELb0ELb0EEEvNS_16Flash_fwd_paramsE,"aw",@nobits
	.sectionflags	@""
	.align	16


//--------------------- .nv.shared._ZN5flash16flash_fwd_kernelI23Flash_fwd_kernel_traitsILi128ELi128ELi32ELi4ELb0ELb0EN7cutlass6half_tE19Flash_kernel_traitsILi128ELi128ELi32ELi4ES3_EELb0ELb0ELb0ELb0ELb0ELb0ELb0ELb0EEEvNS_16Flash_fwd_paramsE --------------------------
	.section	.nv.shared._ZN5flash16flash_fwd_kernelI23Flash_fwd_kernel_traitsILi128ELi128ELi32ELi4ELb0ELb0EN7cutlass6half_tE19Flash_kernel_traitsILi128ELi128ELi32ELi4ES3_EELb0ELb0ELb0ELb0ELb0ELb0ELb0ELb0EEEvNS_16Flash_fwd_paramsE,"aw",@nobits
	.sectionflags	@""
	.align	16


//--------------------- .nv.shared._ZN5flash16flash_fwd_kernelI23Flash_fwd_kernel_traitsILi128ELi128ELi32ELi4ELb0ELb0EN7cutlass6half_tE19Flash_kernel_traitsILi128ELi128ELi32ELi4ES3_EELb0ELb0ELb0ELb1ELb0ELb0ELb0ELb0EEEvNS_16Flash_fwd_paramsE --------------------------
	.section	.nv.shared._ZN5flash16flash_fwd_kernelI23Flash_fwd_kernel_traitsILi128ELi128ELi32ELi4ELb0ELb0EN7cutlass6half_tE19Flash_kernel_traitsILi128ELi128ELi32ELi4ES3_EELb0ELb0ELb0ELb1ELb0ELb0ELb0ELb0EEEvNS_16Flash_fwd_paramsE,"aw",@nobits
	.sectionflags	@""
	.align	16


//--------------------- .nv.shared._ZN5flash16flash_fwd_kernelI23Flash_fwd_kernel_traitsILi128ELi128ELi32ELi4ELb0ELb0EN7cutlass6half_tE19Flash_kernel_traitsILi128ELi128ELi32ELi4ES3_EELb0ELb0ELb1ELb0ELb0ELb1ELb0ELb0EEEvNS_16Flash_fwd_paramsE --------------------------
	.section	.nv.shared._ZN5flash16flash_fwd_kernelI23Flash_fwd_kernel_traitsILi128ELi128ELi32ELi4ELb0ELb0EN7cutlass6half_tE19Flash_kernel_traitsILi128ELi128ELi32ELi4ES3_EELb0ELb0ELb1ELb0ELb0ELb1ELb0ELb0EEEvNS_16Flash_fwd_paramsE,"aw",@nobits
	.sectionflags	@""
	.align	16


//--------------------- .nv.shared._ZN5flash16flash_fwd_kernelI23Flash_fwd_kernel_traitsILi128ELi128ELi32ELi4ELb0ELb0EN7cutlass6half_tE19Flash_kernel_traitsILi128ELi128ELi32ELi4ES3_EELb0ELb0ELb1ELb0ELb0ELb0ELb0ELb0EEEvNS_16Flash_fwd_paramsE --------------------------
	.section	.nv.shared._ZN5flash16flash_fwd_kernelI23Flash_fwd_kernel_traitsILi128ELi128ELi32ELi4ELb0ELb0EN7cutlass6half_tE19Flash_kernel_traitsILi128ELi128ELi32ELi4ES3_EELb0ELb0ELb1ELb0ELb0ELb0ELb0ELb0EEEvNS_16Flash_fwd_paramsE,"aw",@nobits
	.sectionflags	@""
	.align	16


//--------------------- .nv.shared._ZN5flash16flash_fwd_kernelI23Flash_fwd_kernel_traitsILi128ELi128ELi32ELi4ELb0ELb0EN7cutlass6half_tE19Flash_kernel_traitsILi128ELi128ELi32ELi4ES3_EELb0ELb0ELb1ELb1ELb0ELb0ELb0ELb0EEEvNS_16Flash_fwd_paramsE --------------------------
	.section	.nv.shared._ZN5flash16flash_fwd_kernelI23Flash_fwd_kernel_traitsILi128ELi128ELi32ELi4ELb0ELb0EN7cutlass6half_tE19Flash_kernel_traitsILi128ELi128ELi32ELi4ES3_EELb0ELb0ELb1ELb1ELb0ELb0ELb0ELb0EEEvNS_16Flash_fwd_paramsE,"aw",@nobits
	.sectionflags	@""
	.align	16


//--------------------- .nv.shared._ZN5flash16flash_fwd_kernelI23Flash_fwd_kernel_traitsILi128ELi128ELi32ELi4ELb0ELb0EN7cutlass6half_tE19Flash_kernel_traitsILi128ELi128ELi32ELi4ES3_EELb1ELb0ELb0ELb0ELb0ELb1ELb0ELb0EEEvNS_16Flash_fwd_paramsE --------------------------
	.section	.nv.shared._ZN5flash16flash_fwd_kernelI23Flash_fwd_kernel_traitsILi128ELi128ELi32ELi4ELb0ELb0EN7cutlass6half_tE19Flash_kernel_traitsILi128ELi128ELi32ELi4ES3_EELb1ELb0ELb0ELb0ELb0ELb1ELb0ELb0EEEvNS_16Flash_fwd_paramsE,"aw",@nobits
	.sectionflags	@""
	.align	16


//--------------------- .nv.shared._ZN5flash16flash_fwd_kernelI23Flash_fwd_kernel_traitsILi128ELi128ELi32ELi4ELb0ELb0EN7cutlass6half_tE19Flash_kernel_traitsILi128ELi128ELi32ELi4ES3_EELb0ELb0ELb0ELb0ELb0ELb1ELb1ELb0EEEvNS_16Flash_fwd_paramsE --------------------------
	.section	.nv.shared._ZN5flash16flash_fwd_kernelI23Flash_fwd_kernel_traitsILi128ELi128ELi32ELi4ELb0ELb0EN7cutlass6half_tE19Flash_kernel_traitsILi128ELi128ELi32ELi4ES3_EELb0ELb0ELb0ELb0ELb0ELb1ELb1ELb0EEEvNS_16Flash_fwd_paramsE,"aw",@nobits
	.sectionflags	@""
	.align	16


//--------------------- .nv.shared._ZN5flash16flash_fwd_kernelI23Flash_fwd_kernel_traitsILi128ELi128ELi32ELi4ELb0ELb0EN7cutlass6half_tE19Flash_kernel_traitsILi128ELi128ELi32ELi4ES3_EELb1ELb0ELb0ELb0ELb0ELb0ELb0ELb0EEEvNS_16Flash_fwd_paramsE --------------------------
	.section	.nv.shared._ZN5flash16flash_fwd_kernelI23Flash_fwd_kernel_traitsILi128ELi128ELi32ELi4ELb0ELb0EN7cutlass6half_tE19Flash_kernel_traitsILi128ELi128ELi32ELi4ES3_EELb1ELb0ELb0ELb0ELb0ELb0ELb0ELb0EEEvNS_16Flash_fwd_paramsE,"aw",@nobits
	.sectionflags	@""
	.align	16


//--------------------- .nv.shared._ZN5flash16flash_fwd_kernelI23Flash_fwd_kernel_traitsILi128ELi128ELi32ELi4ELb0ELb0EN7cutlass6half_tE19Flash_kernel_traitsILi128ELi128ELi32ELi4ES3_EELb1ELb0ELb1ELb0ELb0ELb0ELb0ELb0EEEvNS_16Flash_fwd_paramsE --------------------------
	.section	.nv.shared._ZN5flash16flash_fwd_kernelI23Flash_fwd_kernel_traitsILi128ELi128ELi32ELi4ELb0ELb0EN7cutlass6half_tE19Flash_kernel_traitsILi128ELi128ELi32ELi4ES3_EELb1ELb0ELb1ELb0ELb0ELb0ELb0ELb0EEEvNS_16Flash_fwd_paramsE,"aw",@nobits
	.sectionflags	@""
	.align	16


//--------------------- .nv.shared._ZN5flash16flash_fwd_kernelI23Flash_fwd_kernel_traitsILi128ELi128ELi32ELi4ELb0ELb0EN7cutlass6half_tE19Flash_kernel_traitsILi128ELi128ELi32ELi4ES3_EELb1ELb0ELb0ELb0ELb1ELb1ELb0ELb0EEEvNS_16Flash_fwd_paramsE --------------------------
	.section	.nv.shared._ZN5flash16flash_fwd_kernelI23Flash_fwd_kernel_traitsILi128ELi128ELi32ELi4ELb0ELb0EN7cutlass6half_tE19Flash_kernel_traitsILi128ELi128ELi32ELi4ES3_EELb1ELb0ELb0ELb0ELb1ELb1ELb0ELb0EEEvNS_16Flash_fwd_paramsE,"aw",@nobits
	.sectionflags	@""
	.align	16


//--------------------- .nv.shared._ZN5flash16flash_fwd_kernelI23Flash_fwd_kernel_traitsILi128ELi128ELi32ELi4ELb0ELb0EN7cutlass6half_tE19Flash_kernel_traitsILi128ELi128ELi32ELi4ES3_EELb0ELb0ELb0ELb0ELb1ELb1ELb1ELb0EEEvNS_16Flash_fwd_paramsE --------------------------
	.section	.nv.shared._ZN5flash16flash_fwd_kernelI23Flash_fwd_kernel_traitsILi128ELi128ELi32ELi4ELb0ELb0EN7cutlass6half_tE19Flash_kernel_traitsILi128ELi128ELi32ELi4ES3_EELb0ELb0ELb0ELb0ELb1ELb1ELb1ELb0EEEvNS_16Flash_fwd_paramsE,"aw",@nobits
	.sectionflags	@""
	.align	16


//--------------------- .nv.shared._ZN5flash16flash_fwd_kernelI23Flash_fwd_kernel_traitsILi128ELi128ELi32ELi4ELb0ELb0EN7cutlass6half_tE19Flash_kernel_traitsILi128ELi128ELi32ELi4ES3_EELb1ELb0ELb0ELb1ELb0ELb0ELb0ELb0EEEvNS_16Flash_fwd_paramsE --------------------------
	.section	.nv.shared._ZN5flash16flash_fwd_kernelI23Flash_fwd_kernel_traitsILi128ELi128ELi32ELi4ELb0ELb0EN7cutlass6half_tE19Flash_kernel_traitsILi128ELi128ELi32ELi4ES3_EELb1ELb0ELb0ELb1ELb0ELb0ELb0ELb0EEEvNS_16Flash_fwd_paramsE,"aw",@nobits
	.sectionflags	@""
	.align	16


//--------------------- .nv.shared._ZN5flash16flash_fwd_kernelI23Flash_fwd_kernel_traitsILi128ELi128ELi32ELi4ELb0ELb0EN7cutlass6half_tE19Flash_kernel_traitsILi128ELi128ELi32ELi4ES3_EELb1ELb0ELb0ELb0ELb0ELb0ELb0ELb1EEEvNS_16Flash_fwd_paramsE --------------------------
	.section	.nv.shared._ZN5flash16flash_fwd_kernelI23Flash_fwd_kernel_traitsILi128ELi128ELi32ELi4ELb0ELb0EN7cutlass6half_tE19Flash_kernel_traitsILi128ELi128ELi32ELi4ES3_EELb1ELb0ELb0ELb0ELb0ELb0ELb0ELb1EEEvNS_16Flash_fwd_paramsE,"aw",@nobits
	.sectionflags	@""
	.align	16


//--------------------- .nv.shared._ZN5flash16flash_fwd_kernelI23Flash_fwd_kernel_traitsILi128ELi128ELi32ELi4ELb0ELb0EN7cutlass6half_tE19Flash_kernel_traitsILi128ELi128ELi32ELi4ES3_EELb0ELb0ELb0ELb0ELb0ELb0ELb1ELb0EEEvNS_16Flash_fwd_paramsE --------------------------
	.section	.nv.shared._ZN5flash16flash_fwd_kernelI23Flash_fwd_kernel_traitsILi128ELi128ELi32ELi4ELb0ELb0EN7cutlass6half_tE19Flash_kernel_traitsILi128ELi128ELi32ELi4ES3_EELb0ELb0ELb0ELb0ELb0ELb0ELb1ELb0EEEvNS_16Flash_fwd_paramsE,"aw",@nobits
	.sectionflags	@""
	.align	16


//--------------------- .nv.shared._ZN5flash16flash_fwd_kernelI23Flash_fwd_kernel_traitsILi128ELi128ELi32ELi4ELb0ELb0EN7cutlass6half_tE19Flash_kernel_traitsILi128ELi128ELi32ELi4ES3_EELb1ELb0ELb0ELb1ELb0ELb0ELb0ELb1EEEvNS_16Flash_fwd_paramsE --------------------------
	.section	.nv.shared._ZN5flash16flash_fwd_kernelI23Flash_fwd_kernel_traitsILi128ELi128ELi32ELi4ELb0ELb0EN7cutlass6half_tE19Flash_kernel_traitsILi128ELi128ELi32ELi4ES3_EELb1ELb0ELb0ELb1ELb0ELb0ELb0ELb1EEEvNS_16Flash_fwd_paramsE,"aw",@nobits
	.sectionflags	@""
	.align	16


//--------------------- .nv.shared._ZN5flash16flash_fwd_kernelI23Flash_fwd_kernel_traitsILi128ELi128ELi32ELi4ELb0ELb0EN7cutlass6half_tE19Flash_kernel_traitsILi128ELi128ELi32ELi4ES3_EELb0ELb0ELb0ELb1ELb0ELb0ELb1ELb0EEEvNS_16Flash_fwd_paramsE --------------------------
	.section	.nv.shared._ZN5flash16flash_fwd_kernelI23Flash_fwd_kernel_traitsILi128ELi128ELi32ELi4ELb0ELb0EN7cutlass6half_tE19Flash_kernel_traitsILi128ELi128ELi32ELi4ES3_EELb0ELb0ELb0ELb1ELb0ELb0ELb1ELb0EEEvNS_16Flash_fwd_paramsE,"aw",@nobits
	.sectionflags	@""
	.align	16


//--------------------- .nv.shared._ZN5flash16flash_fwd_kernelI23Flash_fwd_kernel_traitsILi128ELi128ELi32ELi4ELb0ELb0EN7cutlass6half_tE19Flash_kernel_traitsILi128ELi128ELi32ELi4ES3_EELb1ELb0ELb1ELb0ELb0ELb1ELb0ELb0EEEvNS_16Flash_fwd_paramsE --------------------------
	.section	.nv.shared._ZN5flash16flash_fwd_kernelI23Flash_fwd_kernel_traitsILi128ELi128ELi32ELi4ELb0ELb0EN7cutlass6half_tE19Flash_kernel_traitsILi128ELi128ELi32ELi4ES3_EELb1ELb0ELb1ELb0ELb0ELb1ELb0ELb0EEEvNS_16Flash_fwd_paramsE,"aw",@nobits
	.sectionflags	@""
	.align	16


//--------------------- .nv.shared._ZN5flash16flash_fwd_kernelI23Flash_fwd_kernel_traitsILi128ELi128ELi32ELi4ELb0ELb0EN7cutlass6half_tE19Flash_kernel_traitsILi128ELi128ELi32ELi4ES3_EELb0ELb0ELb1ELb0ELb0ELb1ELb1ELb0EEEvNS_16Flash_fwd_paramsE --------------------------
	.section	.nv.shared._ZN5flash16flash_fwd_kernelI23Flash_fwd_kernel_traitsILi128ELi128ELi32ELi4ELb0ELb0EN7cutlass6half_tE19Flash_kernel_traitsILi128ELi128ELi32ELi4ES3_EELb0ELb0ELb1ELb0ELb0ELb1ELb1ELb0EEEvNS_16Flash_fwd_paramsE,"aw",@nobits
	.sectionflags	@""
	.align	16


//--------------------- .nv.shared._ZN5flash16flash_fwd_kernelI23Flash_fwd_kernel_traitsILi128ELi128ELi32ELi4ELb0ELb0EN7cutlass6half_tE19Flash_kernel_traitsILi128ELi128ELi32ELi4ES3_EELb1ELb0ELb1ELb1ELb0ELb0ELb0ELb0EEEvNS_16Flash_fwd_paramsE --------------------------
	.section	.nv.shared._ZN5flash16flash_fwd_kernelI23Flash_fwd_kernel_traitsILi128ELi128ELi32ELi4ELb0ELb0EN7cutlass6half_tE19Flash_kernel_traitsILi128ELi128ELi32ELi4ES3_EELb1ELb0ELb1ELb1ELb0ELb0ELb0ELb0EEEvNS_16Flash_fwd_paramsE,"aw",@nobits
	.sectionflags	@""
	.align	16


//--------------------- .nv.shared._ZN5flash16flash_fwd_kernelI23Flash_fwd_kernel_traitsILi128ELi128ELi32ELi4ELb0ELb0EN7cutlass6half_tE19Flash_kernel_traitsILi128ELi128ELi32ELi4ES3_EELb1ELb0ELb1ELb0ELb0ELb0ELb0ELb1EEEvNS_16Flash_fwd_paramsE --------------------------
	.section	.nv.shared._ZN5flash16flash_fwd_kernelI23Flash_fwd_kernel_traitsILi128ELi128ELi32ELi4ELb0ELb0EN7cutlass6half_tE19Flash_kernel_traitsILi128ELi128ELi32ELi4ES3_EELb1ELb0ELb1ELb0ELb0ELb0ELb0ELb1EEEvNS_16Flash_fwd_paramsE,"aw",@nobits
	.sectionflags	@""
	.align	16


//--------------------- .nv.shared._ZN5flash16flash_fwd_kernelI23Flash_fwd_kernel_traitsILi128ELi128ELi32ELi4ELb0ELb0EN7cutlass6half_tE19Flash_kernel_traitsILi128ELi128ELi32ELi4ES3_EELb0ELb0ELb1ELb0ELb0ELb0ELb1ELb0EEEvNS_16Flash_fwd_paramsE --------------------------
	.section	.nv.shared._ZN5flash16flash_fwd_kernelI23Flash_fwd_kernel_traitsILi128ELi128ELi32ELi4ELb0ELb0EN7cutlass6half_tE19Flash_kernel_traitsILi128ELi128ELi32ELi4ES3_EELb0ELb0ELb1ELb0ELb0ELb0ELb1ELb0EEEvNS_16Flash_fwd_paramsE,"aw",@nobits
	.sectionflags	@""
	.align	16


//--------------------- .nv.shared._ZN5flash16flash_fwd_kernelI23Flash_fwd_kernel_traitsILi128ELi128ELi32ELi4ELb0ELb0EN7cutlass6half_tE19Flash_kernel_traitsILi128ELi128ELi32ELi4ES3_EELb1ELb0ELb1ELb1ELb0ELb0ELb0ELb1EEEvNS_16Flash_fwd_paramsE --------------------------
	.section	.nv.shared._ZN5flash16flash_fwd_kernelI23Flash_fwd_kernel_traitsILi128ELi128ELi32ELi4ELb0ELb0EN7cutlass6half_tE19Flash_kernel_traitsILi128ELi128ELi32ELi4ES3_EELb1ELb0ELb1ELb1ELb0ELb0ELb0ELb1EEEvNS_16Flash_fwd_paramsE,"aw",@nobits
	.sectionflags	@""
	.align	16


//--------------------- .nv.shared._ZN5flash16flash_fwd_kernelI23Flash_fwd_kernel_traitsILi128ELi128ELi32ELi4ELb0ELb0EN7cutlass6half_tE19Flash_kernel_traitsILi128ELi128ELi32ELi4ES3_EELb0ELb0ELb1ELb1ELb0ELb0ELb1ELb0EEEvNS_16Flash_fwd_paramsE --------------------------
	.section	.nv.shared._ZN5flash16flash_fwd_kernelI23Flash_fwd_kernel_traitsILi128ELi128ELi32ELi4ELb0ELb0EN7cutlass6half_tE19Flash_kernel_traitsILi128ELi128ELi32ELi4ES3_EELb0ELb0ELb1ELb1ELb0ELb0ELb1ELb0EEEvNS_16Flash_fwd_paramsE,"aw",@nobits
	.sectionflags	@""
	.align	16
